	.target	sm_103a

	.elftype	@"ET_EXEC"


//--------------------- .note.nv.tkinfo           --------------------------
	.section	.note.nv.tkinfo,"",@"SHT_NOTE"
	.sectionflags	@"SHF_NOTE_NV_TKINFO"
	.tkinfo
        /*0018*/ 	.word	0x00000002
        /*0030*/ 	.string	""
        /*0030*/ 	.string	"ptxas"
        /*0030*/ 	.string	"Cuda compilation tools, release 13.0, V13.0.88"
        /*0030*/ 	.string	"Build cuda_13.0.r13.0/compiler.36424714_0"
        /*0030*/ 	.string	"-arch sm_103a -m 64 "



//--------------------- .note.nv.cuinfo           --------------------------
	.section	.note.nv.cuinfo,"",@"SHT_NOTE"
	.sectionflags	@"SHF_NOTE_NV_CUINFO"
        /*0018*/ 	.short	0x0002
        /*001a*/ 	.short	0x0067
        /*001c*/ 	.short	0x0082
	.zero		2


//--------------------- .nv.info                  --------------------------
	.section	.nv.info,"",@"SHT_CUDA_INFO"
	.align	4


	//----- nvinfo : EIATTR_REGCOUNT
	.align		4
        /*0000*/ 	.byte	0x04, 0x2f
        /*0002*/ 	.short	(.L_1 - .L_0)
	.align		4
.L_0:
        /*0004*/ 	.word	index@(_ZN10layer_norm31ln_parallel_residual_bwd_kernelINS_13Kernel_traitsIfffffjLj7168ELj1ELj1ELj8ELj16ENS_18Kernel_traits_baseILj7168EfffffjLj256EEEEELb1ELb1ELb1EEEvNS_9BwdParamsE)
        /*0008*/ 	.word	0x000000f1


	//----- nvinfo : EIATTR_FRAME_SIZE
	.align		4
.L_1:
        /*000c*/ 	.byte	0x04, 0x11
        /*000e*/ 	.short	(.L_3 - .L_2)
	.align		4
.L_2:
        /*0010*/ 	.word	index@(_ZN10layer_norm31ln_parallel_residual_bwd_kernelINS_13Kernel_traitsIfffffjLj7168ELj1ELj1ELj8ELj16ENS_18Kernel_traits_baseILj7168EfffffjLj256EEEEELb1ELb1ELb1EEEvNS_9BwdParamsE)
        /*0014*/ 	.word	0x00000000


	//----- nvinfo : EIATTR_REGCOUNT
	.align		4
.L_3:
        /*0018*/ 	.byte	0x04, 0x2f
        /*001a*/ 	.short	(.L_5 - .L_4)
	.align		4
.L_4:
        /*001c*/ 	.word	index@(_ZN10layer_norm40ln_parallel_residual_bwd_finalize_kernelINS_22Kernel_traits_finalizeILj7168EfffffjLb0ELj1024ELj4ENS_18Kernel_traits_baseILj7168EfffffjLj1024EEEEELb1EEEvNS_9BwdParamsE)
        /*0020*/ 	.word	0x00000020


	//----- nvinfo : EIATTR_FRAME_SIZE
	.align		4
.L_5:
        /*0024*/ 	.byte	0x04, 0x11
        /*0026*/ 	.short	(.L_7 - .L_6)
	.align		4
.L_6:
        /*0028*/ 	.word	index@(_ZN10layer_norm40ln_parallel_residual_bwd_finalize_kernelINS_22Kernel_traits_finalizeILj7168EfffffjLb0ELj1024ELj4ENS_18Kernel_traits_baseILj7168EfffffjLj1024EEEEELb1EEEvNS_9BwdParamsE)
        /*002c*/ 	.word	0x00000000


	//----- nvinfo : EIATTR_REGCOUNT
	.align		4
.L_7:
        /*0030*/ 	.byte	0x04, 0x2f
        /*0032*/ 	.short	(.L_9 - .L_8)
	.align		4
.L_8:
        /*0034*/ 	.word	index@(_ZN10layer_norm22ln_bwd_finalize_kernelINS_22Kernel_traits_finalizeILj7168EfffffjLb0ELj1024ELj4ENS_18Kernel_traits_baseILj7168EfffffjLj1024EEEEELb0ELb1EEEvNS_9BwdParamsE)
        /*0038*/ 	.word	0x00000020


	//----- nvinfo : EIATTR_FRAME_SIZE
	.align		4
.L_9:
        /*003c*/ 	.byte	0x04, 0x11
        /*003e*/ 	.short	(.L_11 - .L_10)
	.align		4
.L_10:
        /*0040*/ 	.word	index@(_ZN10layer_norm22ln_bwd_finalize_kernelINS_22Kernel_traits_finalizeILj7168EfffffjLb0ELj1024ELj4ENS_18Kernel_traits_baseILj7168EfffffjLj1024EEEEELb0ELb1EEEvNS_9BwdParamsE)
        /*0044*/ 	.word	0x00000000


	//----- nvinfo : EIATTR_REGCOUNT
	.align		4
.L_11:
        /*0048*/ 	.byte	0x04, 0x2f
        /*004a*/ 	.short	(.L_13 - .L_12)
	.align		4
.L_12:
        /*004c*/ 	.word	index@(_ZN10layer_norm31ln_parallel_residual_bwd_kernelINS_13Kernel_traitsIfffffjLj7168ELj1ELj1ELj8ELj16ENS_18Kernel_traits_baseILj7168EfffffjLj256EEEEELb1ELb1ELb0EEEvNS_9BwdParamsE)
        /*0050*/ 	.word	0x000000e0


	//----- nvinfo : EIATTR_FRAME_SIZE
	.align		4
.L_13:
        /*0054*/ 	.byte	0x04, 0x11
        /*0056*/ 	.short	(.L_15 - .L_14)
	.align		4
.L_14:
        /*0058*/ 	.word	index@(_ZN10layer_norm31ln_parallel_residual_bwd_kernelINS_13Kernel_traitsIfffffjLj7168ELj1ELj1ELj8ELj16ENS_18Kernel_traits_baseILj7168EfffffjLj256EEEEELb1ELb1ELb0EEEvNS_9BwdParamsE)
        /*005c*/ 	.word	0x00000000


	//----- nvinfo : EIATTR_REGCOUNT
	.align		4
.L_15:
        /*0060*/ 	.byte	0x04, 0x2f
        /*0062*/ 	.short	(.L_17 - .L_16)
	.align		4
.L_16:
        /*0064*/ 	.word	index@(_ZN10layer_norm40ln_parallel_residual_bwd_finalize_kernelINS_22Kernel_traits_finalizeILj7168EfffffjLb0ELj1024ELj4ENS_18Kernel_traits_baseILj7168EfffffjLj1024EEEEELb0EEEvNS_9BwdParamsE)
        /*0068*/ 	.word	0x00000020


	//----- nvinfo : EIATTR_FRAME_SIZE
	.align		4
.L_17:
        /*006c*/ 	.byte	0x04, 0x11
        /*006e*/ 	.short	(.L_19 - .L_18)
	.align		4
.L_18:
        /*0070*/ 	.word	index@(_ZN10layer_norm40ln_parallel_residual_bwd_finalize_kernelINS_22Kernel_traits_finalizeILj7168EfffffjLb0ELj1024ELj4ENS_18Kernel_traits_baseILj7168EfffffjLj1024EEEEELb0EEEvNS_9BwdParamsE)
        /*0074*/ 	.word	0x00000000


	//----- nvinfo : EIATTR_REGCOUNT
	.align		4
.L_19:
        /*0078*/ 	.byte	0x04, 0x2f
        /*007a*/ 	.short	(.L_21 - .L_20)
	.align		4
.L_20:
        /*007c*/ 	.word	index@(_ZN10layer_norm22ln_bwd_finalize_kernelINS_22Kernel_traits_finalizeILj7168EfffffjLb0ELj1024ELj4ENS_18Kernel_traits_baseILj7168EfffffjLj1024EEEEELb0ELb0EEEvNS_9BwdParamsE)
        /*0080*/ 	.word	0x0000003f


	//----- nvinfo : EIATTR_FRAME_SIZE
	.align		4
.L_21:
        /*0084*/ 	.byte	0x04, 0x11
        /*0086*/ 	.short	(.L_23 - .L_22)
	.align		4
.L_22:
        /*0088*/ 	.word	index@(_ZN10layer_norm22ln_bwd_finalize_kernelINS_22Kernel_traits_finalizeILj7168EfffffjLb0ELj1024ELj4ENS_18Kernel_traits_baseILj7168EfffffjLj1024EEEEELb0ELb0EEEvNS_9BwdParamsE)
        /*008c*/ 	.word	0x00000000


	//----- nvinfo : EIATTR_REGCOUNT
	.align		4
.L_23:
        /*0090*/ 	.byte	0x04, 0x2f
        /*0092*/ 	.short	(.L_25 - .L_24)
	.align		4
.L_24:
        /*0094*/ 	.word	index@(_ZN10layer_norm31ln_parallel_residual_bwd_kernelINS_13Kernel_traitsIfffffjLj7168ELj1ELj1ELj8ELj16ENS_18Kernel_traits_baseILj7168EfffffjLj256EEEEELb1ELb0ELb1EEEvNS_9BwdParamsE)
        /*0098*/ 	.word	0x000000ff


	//----- nvinfo : EIATTR_FRAME_SIZE
	.align		4
.L_25:
        /*009c*/ 	.byte	0x04, 0x11
        /*009e*/ 	.short	(.L_27 - .L_26)
	.align		4
.L_26:
        /*00a0*/ 	.word	index@(_ZN10layer_norm31ln_parallel_residual_bwd_kernelINS_13Kernel_traitsIfffffjLj7168ELj1ELj1ELj8ELj16ENS_18Kernel_traits_baseILj7168EfffffjLj256EEEEELb1ELb0ELb1EEEvNS_9BwdParamsE)
        /*00a4*/ 	.word	0x000000b0


	//----- nvinfo : EIATTR_REGCOUNT
	.align		4
.L_27:
        /*00a8*/ 	.byte	0x04, 0x2f
        /*00aa*/ 	.short	(.L_29 - .L_28)
	.align		4
.L_28:
        /*00ac*/ 	.word	index@(_ZN10layer_norm31ln_parallel_residual_bwd_kernelINS_13Kernel_traitsIfffffjLj7168ELj1ELj1ELj8ELj16ENS_18Kernel_traits_baseILj7168EfffffjLj256EEEEELb1ELb0ELb0EEEvNS_9BwdParamsE)
        /*00b0*/ 	.word	0x000000ff


	//----- nvinfo : EIATTR_FRAME_SIZE
	.align		4
.L_29:
        /*00b4*/ 	.byte	0x04, 0x11
        /*00b6*/ 	.short	(.L_31 - .L_30)
	.align		4
.L_30:
        /*00b8*/ 	.word	index@(_ZN10layer_norm31ln_parallel_residual_bwd_kernelINS_13Kernel_traitsIfffffjLj7168ELj1ELj1ELj8ELj16ENS_18Kernel_traits_baseILj7168EfffffjLj256EEEEELb1ELb0ELb0EEEvNS_9BwdParamsE)
        /*00bc*/ 	.word	0x000000b0


	//----- nvinfo : EIATTR_REGCOUNT
	.align		4
.L_31:
        /*00c0*/ 	.byte	0x04, 0x2f
        /*00c2*/ 	.short	(.L_33 - .L_32)
	.align		4
.L_32:
        /*00c4*/ 	.word	index@(_ZN10layer_norm31ln_parallel_residual_bwd_kernelINS_13Kernel_traitsIfffffjLj7168ELj1ELj1ELj8ELj16ENS_18Kernel_traits_baseILj7168EfffffjLj256EEEEELb0ELb1ELb1EEEvNS_9BwdParamsE)
        /*00c8*/ 	.word	0x000000e9


	//----- nvinfo : EIATTR_FRAME_SIZE
	.align		4
.L_33:
        /*00cc*/ 	.byte	0x04, 0x11
        /*00ce*/ 	.short	(.L_35 - .L_34)
	.align		4
.L_34:
        /*00d0*/ 	.word	index@(_ZN10layer_norm31ln_parallel_residual_bwd_kernelINS_13Kernel_traitsIfffffjLj7168ELj1ELj1ELj8ELj16ENS_18Kernel_traits_baseILj7168EfffffjLj256EEEEELb0ELb1ELb1EEEvNS_9BwdParamsE)
        /*00d4*/ 	.word	0x00000000


	//----- nvinfo : EIATTR_REGCOUNT
	.align		4
.L_35:
        /*00d8*/ 	.byte	0x04, 0x2f
        /*00da*/ 	.short	(.L_37 - .L_36)
	.align		4
.L_36:
        /*00dc*/ 	.word	index@(_ZN10layer_norm31ln_parallel_residual_bwd_kernelINS_13Kernel_traitsIfffffjLj7168ELj1ELj1ELj8ELj16ENS_18Kernel_traits_baseILj7168EfffffjLj256EEEEELb0ELb1ELb0EEEvNS_9BwdParamsE)
        /*00e0*/ 	.word	0x000000cd


	//----- nvinfo : EIATTR_FRAME_SIZE
	.align		4
.L_37:
        /*00e4*/ 	.byte	0x04, 0x11
        /*00e6*/ 	.short	(.L_39 - .L_38)
	.align		4
.L_38:
        /*00e8*/ 	.word	index@(_ZN10layer_norm31ln_parallel_residual_bwd_kernelINS_13Kernel_traitsIfffffjLj7168ELj1ELj1ELj8ELj16ENS_18Kernel_traits_baseILj7168EfffffjLj256EEEEELb0ELb1ELb0EEEvNS_9BwdParamsE)
        /*00ec*/ 	.word	0x00000000


	//----- nvinfo : EIATTR_REGCOUNT
	.align		4
.L_39:
        /*00f0*/ 	.byte	0x04, 0x2f
        /*00f2*/ 	.short	(.L_41 - .L_40)
	.align		4
.L_40:
        /*00f4*/ 	.word	index@(_ZN10layer_norm31ln_parallel_residual_bwd_kernelINS_13Kernel_traitsIfffffjLj7168ELj1ELj1ELj8ELj16ENS_18Kernel_traits_baseILj7168EfffffjLj256EEEEELb0ELb0ELb1EEEvNS_9BwdParamsE)
        /*00f8*/ 	.word	0x000000ff


	//----- nvinfo : EIATTR_FRAME_SIZE
	.align		4
.L_41:
        /*00fc*/ 	.byte	0x04, 0x11
        /*00fe*/ 	.short	(.L_43 - .L_42)
	.align		4
.L_42:
        /*0100*/ 	.word	index@(_ZN10layer_norm31ln_parallel_residual_bwd_kernelINS_13Kernel_traitsIfffffjLj7168ELj1ELj1ELj8ELj16ENS_18Kernel_traits_baseILj7168EfffffjLj256EEEEELb0ELb0ELb1EEEvNS_9BwdParamsE)
        /*0104*/ 	.word	0x00000080


	//----- nvinfo : EIATTR_REGCOUNT
	.align		4
.L_43:
        /*0108*/ 	.byte	0x04, 0x2f
        /*010a*/ 	.short	(.L_45 - .L_44)
	.align		4
.L_44:
        /*010c*/ 	.word	index@(_ZN10layer_norm31ln_parallel_residual_bwd_kernelINS_13Kernel_traitsIfffffjLj7168ELj1ELj1ELj8ELj16ENS_18Kernel_traits_baseILj7168EfffffjLj256EEEEELb0ELb0ELb0EEEvNS_9BwdParamsE)
        /*0110*/ 	.word	0x000000ff


	//----- nvinfo : EIATTR_FRAME_SIZE
	.align		4
.L_45:
        /*0114*/ 	.byte	0x04, 0x11
        /*0116*/ 	.short	(.L_47 - .L_46)
	.align		4
.L_46:
        /*0118*/ 	.word	index@(_ZN10layer_norm31ln_parallel_residual_bwd_kernelINS_13Kernel_traitsIfffffjLj7168ELj1ELj1ELj8ELj16ENS_18Kernel_traits_baseILj7168EfffffjLj256EEEEELb0ELb0ELb0EEEvNS_9BwdParamsE)
        /*011c*/ 	.word	0x00000080


	//----- nvinfo : EIATTR_REGCOUNT
	.align		4
.L_47:
        /*0120*/ 	.byte	0x04, 0x2f
        /*0122*/ 	.short	(.L_49 - .L_48)
	.align		4
.L_48:
        /*0124*/ 	.word	index@(_ZN10layer_norm31ln_parallel_residual_bwd_kernelINS_13Kernel_traitsI6__halfffffjLj7168ELj1ELj1ELj8ELj16ENS_18Kernel_traits_baseILj7168ES2_ffffjLj256EEEEELb1ELb1ELb1EEEvNS_9BwdParamsE)
        /*0128*/ 	.word	0x000000f1


	//----- nvinfo : EIATTR_FRAME_SIZE
	.align		4
.L_49:
        /*012c*/ 	.byte	0x04, 0x11
        /*012e*/ 	.short	(.L_51 - .L_50)
	.align		4
.L_50:
        /*0130*/ 	.word	index@(_ZN10layer_norm31ln_parallel_residual_bwd_kernelINS_13Kernel_traitsI6__halfffffjLj7168ELj1ELj1ELj8ELj16ENS_18Kernel_traits_baseILj7168ES2_ffffjLj256EEEEELb1ELb1ELb1EEEvNS_9BwdParamsE)
        /*0134*/ 	.word	0x00000000


	//----- nvinfo : EIATTR_REGCOUNT
	.align		4
.L_51:
        /*0138*/ 	.byte	0x04, 0x2f
        /*013a*/ 	.short	(.L_53 - .L_52)
	.align		4
.L_52:
        /*013c*/ 	.word	index@(_ZN10layer_norm40ln_parallel_residual_bwd_finalize_kernelINS_22Kernel_traits_finalizeILj7168E6__halfffffjLb0ELj1024ELj4ENS_18Kernel_traits_baseILj7168ES2_ffffjLj1024EEEEELb1EEEvNS_9BwdParamsE)
        /*0140*/ 	.word	0x00000020


	//----- nvinfo : EIATTR_FRAME_SIZE
	.align		4
.L_53:
        /*0144*/ 	.byte	0x04, 0x11
        /*0146*/ 	.short	(.L_55 - .L_54)
	.align		4
.L_54:
        /*0148*/ 	.word	index@(_ZN10layer_norm40ln_parallel_residual_bwd_finalize_kernelINS_22Kernel_traits_finalizeILj7168E6__halfffffjLb0ELj1024ELj4ENS_18Kernel_traits_baseILj7168ES2_ffffjLj1024EEEEELb1EEEvNS_9BwdParamsE)
        /*014c*/ 	.word	0x00000000


	//----- nvinfo : EIATTR_REGCOUNT
	.align		4
.L_55:
        /*0150*/ 	.byte	0x04, 0x2f
        /*0152*/ 	.short	(.L_57 - .L_56)
	.align		4
.L_56:
        /*0154*/ 	.word	index@(_ZN10layer_norm22ln_bwd_finalize_kernelINS_22Kernel_traits_finalizeILj7168E6__halfffffjLb0ELj1024ELj4ENS_18Kernel_traits_baseILj7168ES2_ffffjLj1024EEEEELb0ELb1EEEvNS_9BwdParamsE)
        /*0158*/ 	.word	0x00000020


	//----- nvinfo : EIATTR_FRAME_SIZE
	.align		4
.L_57:
        /*015c*/ 	.byte	0x04, 0x11
        /*015e*/ 	.short	(.L_59 - .L_58)
	.align		4
.L_58:
        /*0160*/ 	.word	index@(_ZN10layer_norm22ln_bwd_finalize_kernelINS_22Kernel_traits_finalizeILj7168E6__halfffffjLb0ELj1024ELj4ENS_18Kernel_traits_baseILj7168ES2_ffffjLj1024EEEEELb0ELb1EEEvNS_9BwdParamsE)
        /*0164*/ 	.word	0x00000000


	//----- nvinfo : EIATTR_REGCOUNT
	.align		4
.L_59:
        /*0168*/ 	.byte	0x04, 0x2f
        /*016a*/ 	.short	(.L_61 - .L_60)
	.align		4
.L_60:
        /*016c*/ 	.word	index@(_ZN10layer_norm31ln_parallel_residual_bwd_kernelINS_13Kernel_traitsI6__halfffffjLj7168ELj1ELj1ELj8ELj16ENS_18Kernel_traits_baseILj7168ES2_ffffjLj256EEEEELb1ELb1ELb0EEEvNS_9BwdParamsE)
        /*0170*/ 	.word	0x000000ce


	//----- nvinfo : EIATTR_FRAME_SIZE
	.align		4
.L_61:
        /*0174*/ 	.byte	0x04, 0x11
        /*0176*/ 	.short	(.L_63 - .L_62)
	.align		4
.L_62:
        /*0178*/ 	.word	index@(_ZN10layer_norm31ln_parallel_residual_bwd_kernelINS_13Kernel_traitsI6__halfffffjLj7168ELj1ELj1ELj8ELj16ENS_18Kernel_traits_baseILj7168ES2_ffffjLj256EEEEELb1ELb1ELb0EEEvNS_9BwdParamsE)
        /*017c*/ 	.word	0x00000000


	//----- nvinfo : EIATTR_REGCOUNT
	.align		4
.L_63:
        /*0180*/ 	.byte	0x04, 0x2f
        /*0182*/ 	.short	(.L_65 - .L_64)
	.align		4
.L_64:
        /*0184*/ 	.word	index@(_ZN10layer_norm40ln_parallel_residual_bwd_finalize_kernelINS_22Kernel_traits_finalizeILj7168E6__halfffffjLb0ELj1024ELj4ENS_18Kernel_traits_baseILj7168ES2_ffffjLj1024EEEEELb0EEEvNS_9BwdParamsE)
        /*0188*/ 	.word	0x00000020


	//----- nvinfo : EIATTR_FRAME_SIZE
	.align		4
.L_65:
        /*018c*/ 	.byte	0x04, 0x11
        /*018e*/ 	.short	(.L_67 - .L_66)
	.align		4
.L_66:
        /*0190*/ 	.word	index@(_ZN10layer_norm40ln_parallel_residual_bwd_finalize_kernelINS_22Kernel_traits_finalizeILj7168E6__halfffffjLb0ELj1024ELj4ENS_18Kernel_traits_baseILj7168ES2_ffffjLj1024EEEEELb0EEEvNS_9BwdParamsE)
        /*0194*/ 	.word	0x00000000


	//----- nvinfo : EIATTR_REGCOUNT
	.align		4
.L_67:
        /*0198*/ 	.byte	0x04, 0x2f
        /*019a*/ 	.short	(.L_69 - .L_68)
	.align		4
.L_68:
        /*019c*/ 	.word	index@(_ZN10layer_norm22ln_bwd_finalize_kernelINS_22Kernel_traits_finalizeILj7168E6__halfffffjLb0ELj1024ELj4ENS_18Kernel_traits_baseILj7168ES2_ffffjLj1024EEEEELb0ELb0EEEvNS_9BwdParamsE)
        /*01a0*/ 	.word	0x0000003f


	//----- nvinfo : EIATTR_FRAME_SIZE
	.align		4
.L_69:
        /*01a4*/ 	.byte	0x04, 0x11
        /*01a6*/ 	.short	(.L_71 - .L_70)
	.align		4
.L_70:
        /*01a8*/ 	.word	index@(_ZN10layer_norm22ln_bwd_finalize_kernelINS_22Kernel_traits_finalizeILj7168E6__halfffffjLb0ELj1024ELj4ENS_18Kernel_traits_baseILj7168ES2_ffffjLj1024EEEEELb0ELb0EEEvNS_9BwdParamsE)
        /*01ac*/ 	.word	0x00000000


	//----- nvinfo : EIATTR_REGCOUNT
	.align		4
.L_71:
        /*01b0*/ 	.byte	0x04, 0x2f
        /*01b2*/ 	.short	(.L_73 - .L_72)
	.align		4
.L_72:
        /*01b4*/ 	.word	index@(_ZN10layer_norm31ln_parallel_residual_bwd_kernelINS_13Kernel_traitsI6__halfffffjLj7168ELj1ELj1ELj8ELj16ENS_18Kernel_traits_baseILj7168ES2_ffffjLj256EEEEELb1ELb0ELb1EEEvNS_9BwdParamsE)
        /*01b8*/ 	.word	0x000000ff


	//----- nvinfo : EIATTR_FRAME_SIZE
	.align		4
.L_73:
        /*01bc*/ 	.byte	0x04, 0x11
        /*01be*/ 	.short	(.L_75 - .L_74)
	.align		4
.L_74:
        /*01c0*/ 	.word	index@(_ZN10layer_norm31ln_parallel_residual_bwd_kernelINS_13Kernel_traitsI6__halfffffjLj7168ELj1ELj1ELj8ELj16ENS_18Kernel_traits_baseILj7168ES2_ffffjLj256EEEEELb1ELb0ELb1EEEvNS_9BwdParamsE)
        /*01c4*/ 	.word	0x000000b0


	//----- nvinfo : EIATTR_REGCOUNT
	.align		4
.L_75:
        /*01c8*/ 	.byte	0x04, 0x2f
        /*01ca*/ 	.short	(.L_77 - .L_76)
	.align		4
.L_76:
        /*01cc*/ 	.word	index@(_ZN10layer_norm31ln_parallel_residual_bwd_kernelINS_13Kernel_traitsI6__halfffffjLj7168ELj1ELj1ELj8ELj16ENS_18Kernel_traits_baseILj7168ES2_ffffjLj256EEEEELb1ELb0ELb0EEEvNS_9BwdParamsE)
        /*01d0*/ 	.word	0x000000ff


	//----- nvinfo : EIATTR_FRAME_SIZE
	.align		4
.L_77:
        /*01d4*/ 	.byte	0x04, 0x11
        /*01d6*/ 	.short	(.L_79 - .L_78)
	.align		4
.L_78:
        /*01d8*/ 	.word	index@(_ZN10layer_norm31ln_parallel_residual_bwd_kernelINS_13Kernel_traitsI6__halfffffjLj7168ELj1ELj1ELj8ELj16ENS_18Kernel_traits_baseILj7168ES2_ffffjLj256EEEEELb1ELb0ELb0EEEvNS_9BwdParamsE)
        /*01dc*/ 	.word	0x00000030


	//----- nvinfo : EIATTR_REGCOUNT
	.align		4
.L_79:
        /*01e0*/ 	.byte	0x04, 0x2f
        /*01e2*/ 	.short	(.L_81 - .L_80)
	.align		4
.L_80:
        /*01e4*/ 	.word	index@(_ZN10layer_norm31ln_parallel_residual_bwd_kernelINS_13Kernel_traitsI6__halfffffjLj7168ELj1ELj1ELj8ELj16ENS_18Kernel_traits_baseILj7168ES2_ffffjLj256EEEEELb0ELb1ELb1EEEvNS_9BwdParamsE)
        /*01e8*/ 	.word	0x000000e9


	//----- nvinfo : EIATTR_FRAME_SIZE
	.align		4
.L_81:
        /*01ec*/ 	.byte	0x04, 0x11
        /*01ee*/ 	.short	(.L_83 - .L_82)
	.align		4
.L_82:
        /*01f0*/ 	.word	index@(_ZN10layer_norm31ln_parallel_residual_bwd_kernelINS_13Kernel_traitsI6__halfffffjLj7168ELj1ELj1ELj8ELj16ENS_18Kernel_traits_baseILj7168ES2_ffffjLj256EEEEELb0ELb1ELb1EEEvNS_9BwdParamsE)
        /*01f4*/ 	.word	0x00000000


	//----- nvinfo : EIATTR_REGCOUNT
	.align		4
.L_83:
        /*01f8*/ 	.byte	0x04, 0x2f
        /*01fa*/ 	.short	(.L_85 - .L_84)
	.align		4
.L_84:
        /*01fc*/ 	.word	index@(_ZN10layer_norm31ln_parallel_residual_bwd_kernelINS_13Kernel_traitsI6__halfffffjLj7168ELj1ELj1ELj8ELj16ENS_18Kernel_traits_baseILj7168ES2_ffffjLj256EEEEELb0ELb1ELb0EEEvNS_9BwdParamsE)
        /*0200*/ 	.word	0x000000be


	//----- nvinfo : EIATTR_FRAME_SIZE
	.align		4
.L_85:
        /*0204*/ 	.byte	0x04, 0x11
        /*0206*/ 	.short	(.L_87 - .L_86)
	.align		4
.L_86:
        /*0208*/ 	.word	index@(_ZN10layer_norm31ln_parallel_residual_bwd_kernelINS_13Kernel_traitsI6__halfffffjLj7168ELj1ELj1ELj8ELj16ENS_18Kernel_traits_baseILj7168ES2_ffffjLj256EEEEELb0ELb1ELb0EEEvNS_9BwdParamsE)
        /*020c*/ 	.word	0x00000000


	//----- nvinfo : EIATTR_REGCOUNT
	.align		4
.L_87:
        /*0210*/ 	.byte	0x04, 0x2f
        /*0212*/ 	.short	(.L_89 - .L_88)
	.align		4
.L_88:
        /*0214*/ 	.word	index@(_ZN10layer_norm31ln_parallel_residual_bwd_kernelINS_13Kernel_traitsI6__halfffffjLj7168ELj1ELj1ELj8ELj16ENS_18Kernel_traits_baseILj7168ES2_ffffjLj256EEEEELb0ELb0ELb1EEEvNS_9BwdParamsE)
        /*0218*/ 	.word	0x000000ff


	//----- nvinfo : EIATTR_FRAME_SIZE
	.align		4
.L_89:
        /*021c*/ 	.byte	0x04, 0x11
        /*021e*/ 	.short	(.L_91 - .L_90)
	.align		4
.L_90:
        /*0220*/ 	.word	index@(_ZN10layer_norm31ln_parallel_residual_bwd_kernelINS_13Kernel_traitsI6__halfffffjLj7168ELj1ELj1ELj8ELj16ENS_18Kernel_traits_baseILj7168ES2_ffffjLj256EEEEELb0ELb0ELb1EEEvNS_9BwdParamsE)
        /*0224*/ 	.word	0x00000088


	//----- nvinfo : EIATTR_REGCOUNT
	.align		4
.L_91:
        /*0228*/ 	.byte	0x04, 0x2f
        /*022a*/ 	.short	(.L_93 - .L_92)
	.align		4
.L_92:
        /*022c*/ 	.word	index@(_ZN10layer_norm31ln_parallel_residual_bwd_kernelINS_13Kernel_traitsI6__halfffffjLj7168ELj1ELj1ELj8ELj16ENS_18Kernel_traits_baseILj7168ES2_ffffjLj256EEEEELb0ELb0ELb0EEEvNS_9BwdParamsE)
        /*0230*/ 	.word	0x000000ff


	//----- nvinfo : EIATTR_FRAME_SIZE
	.align		4
.L_93:
        /*0234*/ 	.byte	0x04, 0x11
        /*0236*/ 	.short	(.L_95 - .L_94)
	.align		4
.L_94:
        /*0238*/ 	.word	index@(_ZN10layer_norm31ln_parallel_residual_bwd_kernelINS_13Kernel_traitsI6__halfffffjLj7168ELj1ELj1ELj8ELj16ENS_18Kernel_traits_baseILj7168ES2_ffffjLj256EEEEELb0ELb0ELb0EEEvNS_9BwdParamsE)
        /*023c*/ 	.word	0x00000008


	//----- nvinfo : EIATTR_REGCOUNT
	.align		4
.L_95:
        /*0240*/ 	.byte	0x04, 0x2f
        /*0242*/ 	.short	(.L_97 - .L_96)
	.align		4
.L_96:
        /*0244*/ 	.word	index@(_ZN10layer_norm31ln_parallel_residual_bwd_kernelINS_13Kernel_traitsIf6__halffS2_fjLj7168ELj1ELj1ELj8ELj8ENS_18Kernel_traits_baseILj7168EfS2_fS2_fjLj256EEEEELb1ELb1ELb1EEEvNS_9BwdParamsE)
        /*0248*/ 	.word	0x000000f3


	//----- nvinfo : EIATTR_FRAME_SIZE
	.align		4
.L_97:
        /*024c*/ 	.byte	0x04, 0x11
        /*024e*/ 	.short	(.L_99 - .L_98)
	.align		4
.L_98:
        /*0250*/ 	.word	index@(_ZN10layer_norm31ln_parallel_residual_bwd_kernelINS_13Kernel_traitsIf6__halffS2_fjLj7168ELj1ELj1ELj8ELj8ENS_18Kernel_traits_baseILj7168EfS2_fS2_fjLj256EEEEELb1ELb1ELb1EEEvNS_9BwdParamsE)
        /*0254*/ 	.word	0x00000000


	//----- nvinfo : EIATTR_REGCOUNT
	.align		4
.L_99:
        /*0258*/ 	.byte	0x04, 0x2f
        /*025a*/ 	.short	(.L_101 - .L_100)
	.align		4
.L_100:
        /*025c*/ 	.word	index@(_ZN10layer_norm40ln_parallel_residual_bwd_finalize_kernelINS_22Kernel_traits_finalizeILj7168Ef6__halffS2_fjLb0ELj1024ELj4ENS_18Kernel_traits_baseILj7168EfS2_fS2_fjLj1024EEEEELb1EEEvNS_9BwdParamsE)
        /*0260*/ 	.word	0x00000020


	//----- nvinfo : EIATTR_FRAME_SIZE
	.align		4
.L_101:
        /*0264*/ 	.byte	0x04, 0x11
        /*0266*/ 	.short	(.L_103 - .L_102)
	.align		4
.L_102:
        /*0268*/ 	.word	index@(_ZN10layer_norm40ln_parallel_residual_bwd_finalize_kernelINS_22Kernel_traits_finalizeILj7168Ef6__halffS2_fjLb0ELj1024ELj4ENS_18Kernel_traits_baseILj7168EfS2_fS2_fjLj1024EEEEELb1EEEvNS_9BwdParamsE)
        /*026c*/ 	.word	0x00000000


	//----- nvinfo : EIATTR_REGCOUNT
	.align		4
.L_103:
        /*0270*/ 	.byte	0x04, 0x2f
        /*0272*/ 	.short	(.L_105 - .L_104)
	.align		4
.L_104:
        /*0274*/ 	.word	index@(_ZN10layer_norm22ln_bwd_finalize_kernelINS_22Kernel_traits_finalizeILj7168Ef6__halffS2_fjLb0ELj1024ELj4ENS_18Kernel_traits_baseILj7168EfS2_fS2_fjLj1024EEEEELb0ELb1EEEvNS_9BwdParamsE)
        /*0278*/ 	.word	0x00000020


	//----- nvinfo : EIATTR_FRAME_SIZE
	.align		4
.L_105:
        /*027c*/ 	.byte	0x04, 0x11
        /*027e*/ 	.short	(.L_107 - .L_106)
	.align		4
.L_106:
        /*0280*/ 	.word	index@(_ZN10layer_norm22ln_bwd_finalize_kernelINS_22Kernel_traits_finalizeILj7168Ef6__halffS2_fjLb0ELj1024ELj4ENS_18Kernel_traits_baseILj7168EfS2_fS2_fjLj1024EEEEELb0ELb1EEEvNS_9BwdParamsE)
        /*0284*/ 	.word	0x00000000


	//----- nvinfo : EIATTR_REGCOUNT
	.align		4
.L_107:
        /*0288*/ 	.byte	0x04, 0x2f
        /*028a*/ 	.short	(.L_109 - .L_108)
	.align		4
.L_108:
        /*028c*/ 	.word	index@(_ZN10layer_norm31ln_parallel_residual_bwd_kernelINS_13Kernel_traitsIf6__halffS2_fjLj7168ELj1ELj1ELj8ELj8ENS_18Kernel_traits_baseILj7168EfS2_fS2_fjLj256EEEEELb1ELb1ELb0EEEvNS_9BwdParamsE)
        /*0290*/ 	.word	0x000000da


	//----- nvinfo : EIATTR_FRAME_SIZE
	.align		4
.L_109:
        /*0294*/ 	.byte	0x04, 0x11
        /*0296*/ 	.short	(.L_111 - .L_110)
	.align		4
.L_110:
        /*0298*/ 	.word	index@(_ZN10layer_norm31ln_parallel_residual_bwd_kernelINS_13Kernel_traitsIf6__halffS2_fjLj7168ELj1ELj1ELj8ELj8ENS_18Kernel_traits_baseILj7168EfS2_fS2_fjLj256EEEEELb1ELb1ELb0EEEvNS_9BwdParamsE)
        /*029c*/ 	.word	0x00000000


	//----- nvinfo : EIATTR_REGCOUNT
	.align		4
.L_111:
        /*02a0*/ 	.byte	0x04, 0x2f
        /*02a2*/ 	.short	(.L_113 - .L_112)
	.align		4
.L_112:
        /*02a4*/ 	.word	index@(_ZN10layer_norm40ln_parallel_residual_bwd_finalize_kernelINS_22Kernel_traits_finalizeILj7168Ef6__halffS2_fjLb0ELj1024ELj4ENS_18Kernel_traits_baseILj7168EfS2_fS2_fjLj1024EEEEELb0EEEvNS_9BwdParamsE)
        /*02a8*/ 	.word	0x00000020


	//----- nvinfo : EIATTR_FRAME_SIZE
	.align		4
.L_113:
        /*02ac*/ 	.byte	0x04, 0x11
        /*02ae*/ 	.short	(.L_115 - .L_114)
	.align		4
.L_114:
        /*02b0*/ 	.word	index@(_ZN10layer_norm40ln_parallel_residual_bwd_finalize_kernelINS_22Kernel_traits_finalizeILj7168Ef6__halffS2_fjLb0ELj1024ELj4ENS_18Kernel_traits_baseILj7168EfS2_fS2_fjLj1024EEEEELb0EEEvNS_9BwdParamsE)
        /*02b4*/ 	.word	0x00000000


	//----- nvinfo : EIATTR_REGCOUNT
	.align		4
.L_115:
        /*02b8*/ 	.byte	0x04, 0x2f
        /*02ba*/ 	.short	(.L_117 - .L_116)
	.align		4
.L_116:
        /*02bc*/ 	.word	index@(_ZN10layer_norm22ln_bwd_finalize_kernelINS_22Kernel_traits_finalizeILj7168Ef6__halffS2_fjLb0ELj1024ELj4ENS_18Kernel_traits_baseILj7168EfS2_fS2_fjLj1024EEEEELb0ELb0EEEvNS_9BwdParamsE)
        /*02c0*/ 	.word	0x0000003f


	//----- nvinfo : EIATTR_FRAME_SIZE
	.align		4
.L_117:
        /*02c4*/ 	.byte	0x04, 0x11
        /*02c6*/ 	.short	(.L_119 - .L_118)
	.align		4
.L_118:
        /*02c8*/ 	.word	index@(_ZN10layer_norm22ln_bwd_finalize_kernelINS_22Kernel_traits_finalizeILj7168Ef6__halffS2_fjLb0ELj1024ELj4ENS_18Kernel_traits_baseILj7168EfS2_fS2_fjLj1024EEEEELb0ELb0EEEvNS_9BwdParamsE)
        /*02cc*/ 	.word	0x00000000


	//----- nvinfo : EIATTR_REGCOUNT
	.align		4
.L_119:
        /*02d0*/ 	.byte	0x04, 0x2f
        /*02d2*/ 	.short	(.L_121 - .L_120)
	.align		4
.L_120:
        /*02d4*/ 	.word	index@(_ZN10layer_norm31ln_parallel_residual_bwd_kernelINS_13Kernel_traitsIf6__halffS2_fjLj7168ELj1ELj1ELj8ELj8ENS_18Kernel_traits_baseILj7168EfS2_fS2_fjLj256EEEEELb1ELb0ELb1EEEvNS_9BwdParamsE)
        /*02d8*/ 	.word	0x000000ff


	//----- nvinfo : EIATTR_FRAME_SIZE
	.align		4
.L_121:
        /*02dc*/ 	.byte	0x04, 0x11
        /*02de*/ 	.short	(.L_123 - .L_122)
	.align		4
.L_122:
        /*02e0*/ 	.word	index@(_ZN10layer_norm31ln_parallel_residual_bwd_kernelINS_13Kernel_traitsIf6__halffS2_fjLj7168ELj1ELj1ELj8ELj8ENS_18Kernel_traits_baseILj7168EfS2_fS2_fjLj256EEEEELb1ELb0ELb1EEEvNS_9BwdParamsE)
        /*02e4*/ 	.word	0x000000a8


	//----- nvinfo : EIATTR_REGCOUNT
	.align		4
.L_123:
        /*02e8*/ 	.byte	0x04, 0x2f
        /*02ea*/ 	.short	(.L_125 - .L_124)
	.align		4
.L_124:
        /*02ec*/ 	.word	index@(_ZN10layer_norm31ln_parallel_residual_bwd_kernelINS_13Kernel_traitsIf6__halffS2_fjLj7168ELj1ELj1ELj8ELj8ENS_18Kernel_traits_baseILj7168EfS2_fS2_fjLj256EEEEELb1ELb0ELb0EEEvNS_9BwdParamsE)
        /*02f0*/ 	.word	0x000000ff


	//----- nvinfo : EIATTR_FRAME_SIZE
	.align		4
.L_125:
        /*02f4*/ 	.byte	0x04, 0x11
        /*02f6*/ 	.short	(.L_127 - .L_126)
	.align		4
.L_126:
        /*02f8*/ 	.word	index@(_ZN10layer_norm31ln_parallel_residual_bwd_kernelINS_13Kernel_traitsIf6__halffS2_fjLj7168ELj1ELj1ELj8ELj8ENS_18Kernel_traits_baseILj7168EfS2_fS2_fjLj256EEEEELb1ELb0ELb0EEEvNS_9BwdParamsE)
        /*02fc*/ 	.word	0x00000098


	//----- nvinfo : EIATTR_REGCOUNT
	.align		4
.L_127:
        /*0300*/ 	.byte	0x04, 0x2f
        /*0302*/ 	.short	(.L_129 - .L_128)
	.align		4
.L_128:
        /*0304*/ 	.word	index@(_ZN10layer_norm31ln_parallel_residual_bwd_kernelINS_13Kernel_traitsIf6__halffS2_fjLj7168ELj1ELj1ELj8ELj8ENS_18Kernel_traits_baseILj7168EfS2_fS2_fjLj256EEEEELb0ELb1ELb1EEEvNS_9BwdParamsE)
        /*0308*/ 	.word	0x000000e6


	//----- nvinfo : EIATTR_FRAME_SIZE
	.align		4
.L_129:
        /*030c*/ 	.byte	0x04, 0x11
        /*030e*/ 	.short	(.L_131 - .L_130)
	.align		4
.L_130:
        /*0310*/ 	.word	index@(_ZN10layer_norm31ln_parallel_residual_bwd_kernelINS_13Kernel_traitsIf6__halffS2_fjLj7168ELj1ELj1ELj8ELj8ENS_18Kernel_traits_baseILj7168EfS2_fS2_fjLj256EEEEELb0ELb1ELb1EEEvNS_9BwdParamsE)
        /*0314*/ 	.word	0x00000000


	//----- nvinfo : EIATTR_REGCOUNT
	.align		4
.L_131:
        /*0318*/ 	.byte	0x04, 0x2f
        /*031a*/ 	.short	(.L_133 - .L_132)
	.align		4
.L_132:
        /*031c*/ 	.word	index@(_ZN10layer_norm31ln_parallel_residual_bwd_kernelINS_13Kernel_traitsIf6__halffS2_fjLj7168ELj1ELj1ELj8ELj8ENS_18Kernel_traits_baseILj7168EfS2_fS2_fjLj256EEEEELb0ELb1ELb0EEEvNS_9BwdParamsE)
        /*0320*/ 	.word	0x000000cc


	//----- nvinfo : EIATTR_FRAME_SIZE
	.align		4
.L_133:
        /*0324*/ 	.byte	0x04, 0x11
        /*0326*/ 	.short	(.L_135 - .L_134)
	.align		4
.L_134:
        /*0328*/ 	.word	index@(_ZN10layer_norm31ln_parallel_residual_bwd_kernelINS_13Kernel_traitsIf6__halffS2_fjLj7168ELj1ELj1ELj8ELj8ENS_18Kernel_traits_baseILj7168EfS2_fS2_fjLj256EEEEELb0ELb1ELb0EEEvNS_9BwdParamsE)
        /*032c*/ 	.word	0x00000000


	//----- nvinfo : EIATTR_REGCOUNT
	.align		4
.L_135:
        /*0330*/ 	.byte	0x04, 0x2f
        /*0332*/ 	.short	(.L_137 - .L_136)
	.align		4
.L_136:
        /*0334*/ 	.word	index@(_ZN10layer_norm31ln_parallel_residual_bwd_kernelINS_13Kernel_traitsIf6__halffS2_fjLj7168ELj1ELj1ELj8ELj8ENS_18Kernel_traits_baseILj7168EfS2_fS2_fjLj256EEEEELb0ELb0ELb1EEEvNS_9BwdParamsE)
        /*0338*/ 	.word	0x000000ff


	//----- nvinfo : EIATTR_FRAME_SIZE
	.align		4
.L_137:
        /*033c*/ 	.byte	0x04, 0x11
        /*033e*/ 	.short	(.L_139 - .L_138)
	.align		4
.L_138:
        /*0340*/ 	.word	index@(_ZN10layer_norm31ln_parallel_residual_bwd_kernelINS_13Kernel_traitsIf6__halffS2_fjLj7168ELj1ELj1ELj8ELj8ENS_18Kernel_traits_baseILj7168EfS2_fS2_fjLj256EEEEELb0ELb0ELb1EEEvNS_9BwdParamsE)
        /*0344*/ 	.word	0x00000068


	//----- nvinfo : EIATTR_REGCOUNT
	.align		4
.L_139:
        /*0348*/ 	.byte	0x04, 0x2f
        /*034a*/ 	.short	(.L_141 - .L_140)
	.align		4
.L_140:
        /*034c*/ 	.word	index@(_ZN10layer_norm31ln_parallel_residual_bwd_kernelINS_13Kernel_traitsIf6__halffS2_fjLj7168ELj1ELj1ELj8ELj8ENS_18Kernel_traits_baseILj7168EfS2_fS2_fjLj256EEEEELb0ELb0ELb0EEEvNS_9BwdParamsE)
        /*0350*/ 	.word	0x000000ff


	//----- nvinfo : EIATTR_FRAME_SIZE
	.align		4
.L_141:
        /*0354*/ 	.byte	0x04, 0x11
        /*0356*/ 	.short	(.L_143 - .L_142)
	.align		4
.L_142:
        /*0358*/ 	.word	index@(_ZN10layer_norm31ln_parallel_residual_bwd_kernelINS_13Kernel_traitsIf6__halffS2_fjLj7168ELj1ELj1ELj8ELj8ENS_18Kernel_traits_baseILj7168EfS2_fS2_fjLj256EEEEELb0ELb0ELb0EEEvNS_9BwdParamsE)
        /*035c*/ 	.word	0x00000050


	//----- nvinfo : EIATTR_REGCOUNT
	.align		4
.L_143:
        /*0360*/ 	.byte	0x04, 0x2f
        /*0362*/ 	.short	(.L_145 - .L_144)
	.align		4
.L_144:
        /*0364*/ 	.word	index@(_ZN10layer_norm31ln_parallel_residual_bwd_kernelINS_13Kernel_traitsI6__halfS2_fS2_fjLj7168ELj1ELj1ELj8ELj8ENS_18Kernel_traits_baseILj7168ES2_S2_fS2_fjLj256EEEEELb1ELb1ELb1EEEvNS_9BwdParamsE)
        /*0368*/ 	.word	0x000000f3


	//----- nvinfo : EIATTR_FRAME_SIZE
	.align		4
.L_145:
        /*036c*/ 	.byte	0x04, 0x11
        /*036e*/ 	.short	(.L_147 - .L_146)
	.align		4
.L_146:
        /*0370*/ 	.word	index@(_ZN10layer_norm31ln_parallel_residual_bwd_kernelINS_13Kernel_traitsI6__halfS2_fS2_fjLj7168ELj1ELj1ELj8ELj8ENS_18Kernel_traits_baseILj7168ES2_S2_fS2_fjLj256EEEEELb1ELb1ELb1EEEvNS_9BwdParamsE)
        /*0374*/ 	.word	0x00000000


	//----- nvinfo : EIATTR_REGCOUNT
	.align		4
.L_147:
        /*0378*/ 	.byte	0x04, 0x2f
        /*037a*/ 	.short	(.L_149 - .L_148)
	.align		4
.L_148:
        /*037c*/ 	.word	index@(_ZN10layer_norm40ln_parallel_residual_bwd_finalize_kernelINS_22Kernel_traits_finalizeILj7168E6__halfS2_fS2_fjLb0ELj1024ELj4ENS_18Kernel_traits_baseILj7168ES2_S2_fS2_fjLj1024EEEEELb1EEEvNS_9BwdParamsE)
        /*0380*/ 	.word	0x00000020


	//----- nvinfo : EIATTR_FRAME_SIZE
	.align		4
.L_149:
        /*0384*/ 	.byte	0x04, 0x11
        /*0386*/ 	.short	(.L_151 - .L_150)
	.align		4
.L_150:
        /*0388*/ 	.word	index@(_ZN10layer_norm40ln_parallel_residual_bwd_finalize_kernelINS_22Kernel_traits_finalizeILj7168E6__halfS2_fS2_fjLb0ELj1024ELj4ENS_18Kernel_traits_baseILj7168ES2_S2_fS2_fjLj1024EEEEELb1EEEvNS_9BwdParamsE)
        /*038c*/ 	.word	0x00000000


	//----- nvinfo : EIATTR_REGCOUNT
	.align		4
.L_151:
        /*0390*/ 	.byte	0x04, 0x2f
        /*0392*/ 	.short	(.L_153 - .L_152)
	.align		4
.L_152:
        /*0394*/ 	.word	index@(_ZN10layer_norm22ln_bwd_finalize_kernelINS_22Kernel_traits_finalizeILj7168E6__halfS2_fS2_fjLb0ELj1024ELj4ENS_18Kernel_traits_baseILj7168ES2_S2_fS2_fjLj1024EEEEELb0ELb1EEEvNS_9BwdParamsE)
        /*0398*/ 	.word	0x00000020


	//----- nvinfo : EIATTR_FRAME_SIZE
	.align		4
.L_153:
        /*039c*/ 	.byte	0x04, 0x11
        /*039e*/ 	.short	(.L_155 - .L_154)
	.align		4
.L_154:
        /*03a0*/ 	.word	index@(_ZN10layer_norm22ln_bwd_finalize_kernelINS_22Kernel_traits_finalizeILj7168E6__halfS2_fS2_fjLb0ELj1024ELj4ENS_18Kernel_traits_baseILj7168ES2_S2_fS2_fjLj1024EEEEELb0ELb1EEEvNS_9BwdParamsE)
        /*03a4*/ 	.word	0x00000000


	//----- nvinfo : EIATTR_REGCOUNT
	.align		4
.L_155:
        /*03a8*/ 	.byte	0x04, 0x2f
        /*03aa*/ 	.short	(.L_157 - .L_156)
	.align		4
.L_156:
        /*03ac*/ 	.word	index@(_ZN10layer_norm31ln_parallel_residual_bwd_kernelINS_13Kernel_traitsI6__halfS2_fS2_fjLj7168ELj1ELj1ELj8ELj8ENS_18Kernel_traits_baseILj7168ES2_S2_fS2_fjLj256EEEEELb1ELb1ELb0EEEvNS_9BwdParamsE)
        /*03b0*/ 	.word	0x000000ca


	//----- nvinfo : EIATTR_FRAME_SIZE
	.align		4
.L_157:
        /*03b4*/ 	.byte	0x04, 0x11
        /*03b6*/ 	.short	(.L_159 - .L_158)
	.align		4
.L_158:
        /*03b8*/ 	.word	index@(_ZN10layer_norm31ln_parallel_residual_bwd_kernelINS_13Kernel_traitsI6__halfS2_fS2_fjLj7168ELj1ELj1ELj8ELj8ENS_18Kernel_traits_baseILj7168ES2_S2_fS2_fjLj256EEEEELb1ELb1ELb0EEEvNS_9BwdParamsE)
        /*03bc*/ 	.word	0x00000000


	//----- nvinfo : EIATTR_REGCOUNT
	.align		4
.L_159:
        /*03c0*/ 	.byte	0x04, 0x2f
        /*03c2*/ 	.short	(.L_161 - .L_160)
	.align		4
.L_160:
        /*03c4*/ 	.word	index@(_ZN10layer_norm40ln_parallel_residual_bwd_finalize_kernelINS_22Kernel_traits_finalizeILj7168E6__halfS2_fS2_fjLb0ELj1024ELj4ENS_18Kernel_traits_baseILj7168ES2_S2_fS2_fjLj1024EEEEELb0EEEvNS_9BwdParamsE)
        /*03c8*/ 	.word	0x00000020


	//----- nvinfo : EIATTR_FRAME_SIZE
	.align		4
.L_161:
        /*03cc*/ 	.byte	0x04, 0x11
        /*03ce*/ 	.short	(.L_163 - .L_162)
	.align		4
.L_162:
        /*03d0*/ 	.word	index@(_ZN10layer_norm40ln_parallel_residual_bwd_finalize_kernelINS_22Kernel_traits_finalizeILj7168E6__halfS2_fS2_fjLb0ELj1024ELj4ENS_18Kernel_traits_baseILj7168ES2_S2_fS2_fjLj1024EEEEELb0EEEvNS_9BwdParamsE)
        /*03d4*/ 	.word	0x00000000


	//----- nvinfo : EIATTR_REGCOUNT
	.align		4
.L_163:
        /*03d8*/ 	.byte	0x04, 0x2f
        /*03da*/ 	.short	(.L_165 - .L_164)
	.align		4
.L_164:
        /*03dc*/ 	.word	index@(_ZN10layer_norm22ln_bwd_finalize_kernelINS_22Kernel_traits_finalizeILj7168E6__halfS2_fS2_fjLb0ELj1024ELj4ENS_18Kernel_traits_baseILj7168ES2_S2_fS2_fjLj1024EEEEELb0ELb0EEEvNS_9BwdParamsE)
        /*03e0*/ 	.word	0x0000003f


	//----- nvinfo : EIATTR_FRAME_SIZE
	.align		4
.L_165:
        /*03e4*/ 	.byte	0x04, 0x11
        /*03e6*/ 	.short	(.L_167 - .L_166)
	.align		4
.L_166:
        /*03e8*/ 	.word	index@(_ZN10layer_norm22ln_bwd_finalize_kernelINS_22Kernel_traits_finalizeILj7168E6__halfS2_fS2_fjLb0ELj1024ELj4ENS_18Kernel_traits_baseILj7168ES2_S2_fS2_fjLj1024EEEEELb0ELb0EEEvNS_9BwdParamsE)
        /*03ec*/ 	.word	0x00000000


	//----- nvinfo : EIATTR_REGCOUNT
	.align		4
.L_167:
        /*03f0*/ 	.byte	0x04, 0x2f
        /*03f2*/ 	.short	(.L_169 - .L_168)
	.align		4
.L_168:
        /*03f4*/ 	.word	index@(_ZN10layer_norm31ln_parallel_residual_bwd_kernelINS_13Kernel_traitsI6__halfS2_fS2_fjLj7168ELj1ELj1ELj8ELj8ENS_18Kernel_traits_baseILj7168ES2_S2_fS2_fjLj256EEEEELb1ELb0ELb1EEEvNS_9BwdParamsE)
        /*03f8*/ 	.word	0x000000ff


	//----- nvinfo : EIATTR_FRAME_SIZE
	.align		4
.L_169:
        /*03fc*/ 	.byte	0x04, 0x11
        /*03fe*/ 	.short	(.L_171 - .L_170)
	.align		4
.L_170:
        /*0400*/ 	.word	index@(_ZN10layer_norm31ln_parallel_residual_bwd_kernelINS_13Kernel_traitsI6__halfS2_fS2_fjLj7168ELj1ELj1ELj8ELj8ENS_18Kernel_traits_baseILj7168ES2_S2_fS2_fjLj256EEEEELb1ELb0ELb1EEEvNS_9BwdParamsE)
        /*0404*/ 	.word	0x000000a0


	//----- nvinfo : EIATTR_REGCOUNT
	.align		4
.L_171:
        /*0408*/ 	.byte	0x04, 0x2f
        /*040a*/ 	.short	(.L_173 - .L_172)
	.align		4
.L_172:
        /*040c*/ 	.word	index@(_ZN10layer_norm31ln_parallel_residual_bwd_kernelINS_13Kernel_traitsI6__halfS2_fS2_fjLj7168ELj1ELj1ELj8ELj8ENS_18Kernel_traits_baseILj7168ES2_S2_fS2_fjLj256EEEEELb1ELb0ELb0EEEvNS_9BwdParamsE)
        /*0410*/ 	.word	0x000000ff


	//----- nvinfo : EIATTR_FRAME_SIZE
	.align		4
.L_173:
        /*0414*/ 	.byte	0x04, 0x11
        /*0416*/ 	.short	(.L_175 - .L_174)
	.align		4
.L_174:
        /*0418*/ 	.word	index@(_ZN10layer_norm31ln_parallel_residual_bwd_kernelINS_13Kernel_traitsI6__halfS2_fS2_fjLj7168ELj1ELj1ELj8ELj8ENS_18Kernel_traits_baseILj7168ES2_S2_fS2_fjLj256EEEEELb1ELb0ELb0EEEvNS_9BwdParamsE)
        /*041c*/ 	.word	0x00000018


	//----- nvinfo : EIATTR_REGCOUNT
	.align		4
.L_175:
        /*0420*/ 	.byte	0x04, 0x2f
        /*0422*/ 	.short	(.L_177 - .L_176)
	.align		4
.L_176:
        /*0424*/ 	.word	index@(_ZN10layer_norm31ln_parallel_residual_bwd_kernelINS_13Kernel_traitsI6__halfS2_fS2_fjLj7168ELj1ELj1ELj8ELj8ENS_18Kernel_traits_baseILj7168ES2_S2_fS2_fjLj256EEEEELb0ELb1ELb1EEEvNS_9BwdParamsE)
        /*0428*/ 	.word	0x000000eb


	//----- nvinfo : EIATTR_FRAME_SIZE
	.align		4
.L_177:
        /*042c*/ 	.byte	0x04, 0x11
        /*042e*/ 	.short	(.L_179 - .L_178)
	.align		4
.L_178:
        /*0430*/ 	.word	index@(_ZN10layer_norm31ln_parallel_residual_bwd_kernelINS_13Kernel_traitsI6__halfS2_fS2_fjLj7168ELj1ELj1ELj8ELj8ENS_18Kernel_traits_baseILj7168ES2_S2_fS2_fjLj256EEEEELb0ELb1ELb1EEEvNS_9BwdParamsE)
        /*0434*/ 	.word	0x00000000


	//----- nvinfo : EIATTR_REGCOUNT
	.align		4
.L_179:
        /*0438*/ 	.byte	0x04, 0x2f
        /*043a*/ 	.short	(.L_181 - .L_180)
	.align		4
.L_180:
        /*043c*/ 	.word	index@(_ZN10layer_norm31ln_parallel_residual_bwd_kernelINS_13Kernel_traitsI6__halfS2_fS2_fjLj7168ELj1ELj1ELj8ELj8ENS_18Kernel_traits_baseILj7168ES2_S2_fS2_fjLj256EEEEELb0ELb1ELb0EEEvNS_9BwdParamsE)
        /*0440*/ 	.word	0x000000bc


	//----- nvinfo : EIATTR_FRAME_SIZE
	.align		4
.L_181:
        /*0444*/ 	.byte	0x04, 0x11
        /*0446*/ 	.short	(.L_183 - .L_182)
	.align		4
.L_182:
        /*0448*/ 	.word	index@(_ZN10layer_norm31ln_parallel_residual_bwd_kernelINS_13Kernel_traitsI6__halfS2_fS2_fjLj7168ELj1ELj1ELj8ELj8ENS_18Kernel_traits_baseILj7168ES2_S2_fS2_fjLj256EEEEELb0ELb1ELb0EEEvNS_9BwdParamsE)
        /*044c*/ 	.word	0x00000000


	//----- nvinfo : EIATTR_REGCOUNT
	.align		4
.L_183:
        /*0450*/ 	.byte	0x04, 0x2f
        /*0452*/ 	.short	(.L_185 - .L_184)
	.align		4
.L_184:
        /*0454*/ 	.word	index@(_ZN10layer_norm31ln_parallel_residual_bwd_kernelINS_13Kernel_traitsI6__halfS2_fS2_fjLj7168ELj1ELj1ELj8ELj8ENS_18Kernel_traits_baseILj7168ES2_S2_fS2_fjLj256EEEEELb0ELb0ELb1EEEvNS_9BwdParamsE)
        /*0458*/ 	.word	0x000000ff


	//----- nvinfo : EIATTR_FRAME_SIZE
	.align		4
.L_185:
        /*045c*/ 	.byte	0x04, 0x11
        /*045e*/ 	.short	(.L_187 - .L_186)
	.align		4
.L_186:
        /*0460*/ 	.word	index@(_ZN10layer_norm31ln_parallel_residual_bwd_kernelINS_13Kernel_traitsI6__halfS2_fS2_fjLj7168ELj1ELj1ELj8ELj8ENS_18Kernel_traits_baseILj7168ES2_S2_fS2_fjLj256EEEEELb0ELb0ELb1EEEvNS_9BwdParamsE)
        /*0464*/ 	.word	0x00000070


	//----- nvinfo : EIATTR_REGCOUNT
	.align		4
.L_187:
        /*0468*/ 	.byte	0x04, 0x2f
        /*046a*/ 	.short	(.L_189 - .L_188)
	.align		4
.L_188:
        /*046c*/ 	.word	index@(_ZN10layer_norm31ln_parallel_residual_bwd_kernelINS_13Kernel_traitsI6__halfS2_fS2_fjLj7168ELj1ELj1ELj8ELj8ENS_18Kernel_traits_baseILj7168ES2_S2_fS2_fjLj256EEEEELb0ELb0ELb0EEEvNS_9BwdParamsE)
        /*0470*/ 	.word	0x000000fe


	//----- nvinfo : EIATTR_FRAME_SIZE
	.align		4
.L_189:
        /*0474*/ 	.byte	0x04, 0x11
        /*0476*/ 	.short	(.L_191 - .L_190)
	.align		4
.L_190:
        /*0478*/ 	.word	index@(_ZN10layer_norm31ln_parallel_residual_bwd_kernelINS_13Kernel_traitsI6__halfS2_fS2_fjLj7168ELj1ELj1ELj8ELj8ENS_18Kernel_traits_baseILj7168ES2_S2_fS2_fjLj256EEEEELb0ELb0ELb0EEEvNS_9BwdParamsE)
        /*047c*/ 	.word	0x00000000


	//----- nvinfo : EIATTR_REGCOUNT
	.align		4
.L_191:
        /*0480*/ 	.byte	0x04, 0x2f
        /*0482*/ 	.short	(.L_193 - .L_192)
	.align		4
.L_192:
        /*0484*/ 	.word	index@(_ZN10layer_norm31ln_parallel_residual_bwd_kernelINS_13Kernel_traitsIf6__halfS2_S2_fjLj7168ELj1ELj1ELj8ELj8ENS_18Kernel_traits_baseILj7168EfS2_S2_S2_fjLj256EEEEELb1ELb1ELb1EEEvNS_9BwdParamsE)
        /*0488*/ 	.word	0x000000ed


	//----- nvinfo : EIATTR_FRAME_SIZE
	.align		4
.L_193:
        /*048c*/ 	.byte	0x04, 0x11
        /*048e*/ 	.short	(.L_195 - .L_194)
	.align		4
.L_194:
        /*0490*/ 	.word	index@(_ZN10layer_norm31ln_parallel_residual_bwd_kernelINS_13Kernel_traitsIf6__halfS2_S2_fjLj7168ELj1ELj1ELj8ELj8ENS_18Kernel_traits_baseILj7168EfS2_S2_S2_fjLj256EEEEELb1ELb1ELb1EEEvNS_9BwdParamsE)
        /*0494*/ 	.word	0x00000000


	//----- nvinfo : EIATTR_REGCOUNT
	.align		4
.L_195:
        /*0498*/ 	.byte	0x04, 0x2f
        /*049a*/ 	.short	(.L_197 - .L_196)
	.align		4
.L_196:
        /*049c*/ 	.word	index@(_ZN10layer_norm40ln_parallel_residual_bwd_finalize_kernelINS_22Kernel_traits_finalizeILj7168Ef6__halfS2_S2_fjLb0ELj1024ELj4ENS_18Kernel_traits_baseILj7168EfS2_S2_S2_fjLj1024EEEEELb1EEEvNS_9BwdParamsE)
        /*04a0*/ 	.word	0x00000020


	//----- nvinfo : EIATTR_FRAME_SIZE
	.align		4
.L_197:
        /*04a4*/ 	.byte	0x04, 0x11
        /*04a6*/ 	.short	(.L_199 - .L_198)
	.align		4
.L_198:
        /*04a8*/ 	.word	index@(_ZN10layer_norm40ln_parallel_residual_bwd_finalize_kernelINS_22Kernel_traits_finalizeILj7168Ef6__halfS2_S2_fjLb0ELj1024ELj4ENS_18Kernel_traits_baseILj7168EfS2_S2_S2_fjLj1024EEEEELb1EEEvNS_9BwdParamsE)
        /*04ac*/ 	.word	0x00000000


	//----- nvinfo : EIATTR_REGCOUNT
	.align		4
.L_199:
        /*04b0*/ 	.byte	0x04, 0x2f
        /*04b2*/ 	.short	(.L_201 - .L_200)
	.align		4
.L_200:
        /*04b4*/ 	.word	index@(_ZN10layer_norm22ln_bwd_finalize_kernelINS_22Kernel_traits_finalizeILj7168Ef6__halfS2_S2_fjLb0ELj1024ELj4ENS_18Kernel_traits_baseILj7168EfS2_S2_S2_fjLj1024EEEEELb0ELb1EEEvNS_9BwdParamsE)
        /*04b8*/ 	.word	0x00000020


	//----- nvinfo : EIATTR_FRAME_SIZE
	.align		4
.L_201:
        /*04bc*/ 	.byte	0x04, 0x11
        /*04be*/ 	.short	(.L_203 - .L_202)
	.align		4
.L_202:
        /*04c0*/ 	.word	index@(_ZN10layer_norm22ln_bwd_finalize_kernelINS_22Kernel_traits_finalizeILj7168Ef6__halfS2_S2_fjLb0ELj1024ELj4ENS_18Kernel_traits_baseILj7168EfS2_S2_S2_fjLj1024EEEEELb0ELb1EEEvNS_9BwdParamsE)
        /*04c4*/ 	.word	0x00000000


	//----- nvinfo : EIATTR_REGCOUNT
	.align		4
.L_203:
        /*04c8*/ 	.byte	0x04, 0x2f
        /*04ca*/ 	.short	(.L_205 - .L_204)
	.align		4
.L_204:
        /*04cc*/ 	.word	index@(_ZN10layer_norm31ln_parallel_residual_bwd_kernelINS_13Kernel_traitsIf6__halfS2_S2_fjLj7168ELj1ELj1ELj8ELj8ENS_18Kernel_traits_baseILj7168EfS2_S2_S2_fjLj256EEEEELb1ELb1ELb0EEEvNS_9BwdParamsE)
        /*04d0*/ 	.word	0x000000cc


	//----- nvinfo : EIATTR_FRAME_SIZE
	.align		4
.L_205:
        /*04d4*/ 	.byte	0x04, 0x11
        /*04d6*/ 	.short	(.L_207 - .L_206)
	.align		4
.L_206:
        /*04d8*/ 	.word	index@(_ZN10layer_norm31ln_parallel_residual_bwd_kernelINS_13Kernel_traitsIf6__halfS2_S2_fjLj7168ELj1ELj1ELj8ELj8ENS_18Kernel_traits_baseILj7168EfS2_S2_S2_fjLj256EEEEELb1ELb1ELb0EEEvNS_9BwdParamsE)
        /*04dc*/ 	.word	0x00000000


	//----- nvinfo : EIATTR_REGCOUNT
	.align		4
.L_207:
        /*04e0*/ 	.byte	0x04, 0x2f
        /*04e2*/ 	.short	(.L_209 - .L_208)
	.align		4
.L_208:
        /*04e4*/ 	.word	index@(_ZN10layer_norm40ln_parallel_residual_bwd_finalize_kernelINS_22Kernel_traits_finalizeILj7168Ef6__halfS2_S2_fjLb0ELj1024ELj4ENS_18Kernel_traits_baseILj7168EfS2_S2_S2_fjLj1024EEEEELb0EEEvNS_9BwdParamsE)
        /*04e8*/ 	.word	0x00000020


	//----- nvinfo : EIATTR_FRAME_SIZE
	.align		4
.L_209:
        /*04ec*/ 	.byte	0x04, 0x11
        /*04ee*/ 	.short	(.L_211 - .L_210)
	.align		4
.L_210:
        /*04f0*/ 	.word	index@(_ZN10layer_norm40ln_parallel_residual_bwd_finalize_kernelINS_22Kernel_traits_finalizeILj7168Ef6__halfS2_S2_fjLb0ELj1024ELj4ENS_18Kernel_traits_baseILj7168EfS2_S2_S2_fjLj1024EEEEELb0EEEvNS_9BwdParamsE)
        /*04f4*/ 	.word	0x00000000


	//----- nvinfo : EIATTR_REGCOUNT
	.align		4
.L_211:
        /*04f8*/ 	.byte	0x04, 0x2f
        /*04fa*/ 	.short	(.L_213 - .L_212)
	.align		4
.L_212:
        /*04fc*/ 	.word	index@(_ZN10layer_norm22ln_bwd_finalize_kernelINS_22Kernel_traits_finalizeILj7168Ef6__halfS2_S2_fjLb0ELj1024ELj4ENS_18Kernel_traits_baseILj7168EfS2_S2_S2_fjLj1024EEEEELb0ELb0EEEvNS_9BwdParamsE)
        /*0500*/ 	.word	0x0000003f


	//----- nvinfo : EIATTR_FRAME_SIZE
	.align		4
.L_213:
        /*0504*/ 	.byte	0x04, 0x11
        /*0506*/ 	.short	(.L_215 - .L_214)
	.align		4
.L_214:
        /*0508*/ 	.word	index@(_ZN10layer_norm22ln_bwd_finalize_kernelINS_22Kernel_traits_finalizeILj7168Ef6__halfS2_S2_fjLb0ELj1024ELj4ENS_18Kernel_traits_baseILj7168EfS2_S2_S2_fjLj1024EEEEELb0ELb0EEEvNS_9BwdParamsE)
        /*050c*/ 	.word	0x00000000


	//----- nvinfo : EIATTR_REGCOUNT
	.align		4
.L_215:
        /*0510*/ 	.byte	0x04, 0x2f
        /*0512*/ 	.short	(.L_217 - .L_216)
	.align		4
.L_216:
        /*0514*/ 	.word	index@(_ZN10layer_norm31ln_parallel_residual_bwd_kernelINS_13Kernel_traitsIf6__halfS2_S2_fjLj7168ELj1ELj1ELj8ELj8ENS_18Kernel_traits_baseILj7168EfS2_S2_S2_fjLj256EEEEELb1ELb0ELb1EEEvNS_9BwdParamsE)
        /*0518*/ 	.word	0x000000ff


	//----- nvinfo : EIATTR_FRAME_SIZE
	.align		4
.L_217:
        /*051c*/ 	.byte	0x04, 0x11
        /*051e*/ 	.short	(.L_219 - .L_218)
	.align		4
.L_218:
        /*0520*/ 	.word	index@(_ZN10layer_norm31ln_parallel_residual_bwd_kernelINS_13Kernel_traitsIf6__halfS2_S2_fjLj7168ELj1ELj1ELj8ELj8ENS_18Kernel_traits_baseILj7168EfS2_S2_S2_fjLj256EEEEELb1ELb0ELb1EEEvNS_9BwdParamsE)
        /*0524*/ 	.word	0x00000070


	//----- nvinfo : EIATTR_REGCOUNT
	.align		4
.L_219:
        /*0528*/ 	.byte	0x04, 0x2f
        /*052a*/ 	.short	(.L_221 - .L_220)
	.align		4
.L_220:
        /*052c*/ 	.word	index@(_ZN10layer_norm31ln_parallel_residual_bwd_kernelINS_13Kernel_traitsIf6__halfS2_S2_fjLj7168ELj1ELj1ELj8ELj8ENS_18Kernel_traits_baseILj7168EfS2_S2_S2_fjLj256EEEEELb1ELb0ELb0EEEvNS_9BwdParamsE)
        /*0530*/ 	.word	0x000000ff


	//----- nvinfo : EIATTR_FRAME_SIZE
	.align		4
.L_221:
        /*0534*/ 	.byte	0x04, 0x11
        /*0536*/ 	.short	(.L_223 - .L_222)
	.align		4
.L_222:
        /*0538*/ 	.word	index@(_ZN10layer_norm31ln_parallel_residual_bwd_kernelINS_13Kernel_traitsIf6__halfS2_S2_fjLj7168ELj1ELj1ELj8ELj8ENS_18Kernel_traits_baseILj7168EfS2_S2_S2_fjLj256EEEEELb1ELb0ELb0EEEvNS_9BwdParamsE)
        /*053c*/ 	.word	0x00000058


	//----- nvinfo : EIATTR_REGCOUNT
	.align		4
.L_223:
        /*0540*/ 	.byte	0x04, 0x2f
        /*0542*/ 	.short	(.L_225 - .L_224)
	.align		4
.L_224:
        /*0544*/ 	.word	index@(_ZN10layer_norm31ln_parallel_residual_bwd_kernelINS_13Kernel_traitsIf6__halfS2_S2_fjLj7168ELj1ELj1ELj8ELj8ENS_18Kernel_traits_baseILj7168EfS2_S2_S2_fjLj256EEEEELb0ELb1ELb1EEEvNS_9BwdParamsE)
        /*0548*/ 	.word	0x000000f6


	//----- nvinfo : EIATTR_FRAME_SIZE
	.align		4
.L_225:
        /*054c*/ 	.byte	0x04, 0x11
        /*054e*/ 	.short	(.L_227 - .L_226)
	.align		4
.L_226:
        /*0550*/ 	.word	index@(_ZN10layer_norm31ln_parallel_residual_bwd_kernelINS_13Kernel_traitsIf6__halfS2_S2_fjLj7168ELj1ELj1ELj8ELj8ENS_18Kernel_traits_baseILj7168EfS2_S2_S2_fjLj256EEEEELb0ELb1ELb1EEEvNS_9BwdParamsE)
        /*0554*/ 	.word	0x00000000


	//----- nvinfo : EIATTR_REGCOUNT
	.align		4
.L_227:
        /*0558*/ 	.byte	0x04, 0x2f
        /*055a*/ 	.short	(.L_229 - .L_228)
	.align		4
.L_228:
        /*055c*/ 	.word	index@(_ZN10layer_norm31ln_parallel_residual_bwd_kernelINS_13Kernel_traitsIf6__halfS2_S2_fjLj7168ELj1ELj1ELj8ELj8ENS_18Kernel_traits_baseILj7168EfS2_S2_S2_fjLj256EEEEELb0ELb1ELb0EEEvNS_9BwdParamsE)
        /*0560*/ 	.word	0x000000be


	//----- nvinfo : EIATTR_FRAME_SIZE
	.align		4
.L_229:
        /*0564*/ 	.byte	0x04, 0x11
        /*0566*/ 	.short	(.L_231 - .L_230)
	.align		4
.L_230:
        /*0568*/ 	.word	index@(_ZN10layer_norm31ln_parallel_residual_bwd_kernelINS_13Kernel_traitsIf6__halfS2_S2_fjLj7168ELj1ELj1ELj8ELj8ENS_18Kernel_traits_baseILj7168EfS2_S2_S2_fjLj256EEEEELb0ELb1ELb0EEEvNS_9BwdParamsE)
        /*056c*/ 	.word	0x00000000


	//----- nvinfo : EIATTR_REGCOUNT
	.align		4
.L_231:
        /*0570*/ 	.byte	0x04, 0x2f
        /*0572*/ 	.short	(.L_233 - .L_232)
	.align		4
.L_232:
        /*0574*/ 	.word	index@(_ZN10layer_norm31ln_parallel_residual_bwd_kernelINS_13Kernel_traitsIf6__halfS2_S2_fjLj7168ELj1ELj1ELj8ELj8ENS_18Kernel_traits_baseILj7168EfS2_S2_S2_fjLj256EEEEELb0ELb0ELb1EEEvNS_9BwdParamsE)
        /*0578*/ 	.word	0x000000ff


	//----- nvinfo : EIATTR_FRAME_SIZE
	.align		4
.L_233:
        /*057c*/ 	.byte	0x04, 0x11
        /*057e*/ 	.short	(.L_235 - .L_234)
	.align		4
.L_234:
        /*0580*/ 	.word	index@(_ZN10layer_norm31ln_parallel_residual_bwd_kernelINS_13Kernel_traitsIf6__halfS2_S2_fjLj7168ELj1ELj1ELj8ELj8ENS_18Kernel_traits_baseILj7168EfS2_S2_S2_fjLj256EEEEELb0ELb0ELb1EEEvNS_9BwdParamsE)
        /*0584*/ 	.word	0x00000018


	//----- nvinfo : EIATTR_REGCOUNT
	.align		4
.L_235:
        /*0588*/ 	.byte	0x04, 0x2f
        /*058a*/ 	.short	(.L_237 - .L_236)
	.align		4
.L_236:
        /*058c*/ 	.word	index@(_ZN10layer_norm31ln_parallel_residual_bwd_kernelINS_13Kernel_traitsIf6__halfS2_S2_fjLj7168ELj1ELj1ELj8ELj8ENS_18Kernel_traits_baseILj7168EfS2_S2_S2_fjLj256EEEEELb0ELb0ELb0EEEvNS_9BwdParamsE)
        /*0590*/ 	.word	0x000000ff


	//----- nvinfo : EIATTR_FRAME_SIZE
	.align		4
.L_237:
        /*0594*/ 	.byte	0x04, 0x11
        /*0596*/ 	.short	(.L_239 - .L_238)
	.align		4
.L_238:
        /*0598*/ 	.word	index@(_ZN10layer_norm31ln_parallel_residual_bwd_kernelINS_13Kernel_traitsIf6__halfS2_S2_fjLj7168ELj1ELj1ELj8ELj8ENS_18Kernel_traits_baseILj7168EfS2_S2_S2_fjLj256EEEEELb0ELb0ELb0EEEvNS_9BwdParamsE)
        /*059c*/ 	.word	0x00000020


	//----- nvinfo : EIATTR_REGCOUNT
	.align		4
.L_239:
        /*05a0*/ 	.byte	0x04, 0x2f
        /*05a2*/ 	.short	(.L_241 - .L_240)
	.align		4
.L_240:
        /*05a4*/ 	.word	index@(_ZN10layer_norm31ln_parallel_residual_bwd_kernelINS_13Kernel_traitsIf13__nv_bfloat16fS2_fjLj7168ELj1ELj1ELj8ELj8ENS_18Kernel_traits_baseILj7168EfS2_fS2_fjLj256EEEEELb1ELb1ELb1EEEvNS_9BwdParamsE)
        /*05a8*/ 	.word	0x000000f3


	//----- nvinfo : EIATTR_FRAME_SIZE
	.align		4
.L_241:
        /*05ac*/ 	.byte	0x04, 0x11
        /*05ae*/ 	.short	(.L_243 - .L_242)
	.align		4
.L_242:
        /*05b0*/ 	.word	index@(_ZN10layer_norm31ln_parallel_residual_bwd_kernelINS_13Kernel_traitsIf13__nv_bfloat16fS2_fjLj7168ELj1ELj1ELj8ELj8ENS_18Kernel_traits_baseILj7168EfS2_fS2_fjLj256EEEEELb1ELb1ELb1EEEvNS_9BwdParamsE)
        /*05b4*/ 	.word	0x00000000


	//----- nvinfo : EIATTR_REGCOUNT
	.align		4
.L_243:
        /*05b8*/ 	.byte	0x04, 0x2f
        /*05ba*/ 	.short	(.L_245 - .L_244)
	.align		4
.L_244:
        /*05bc*/ 	.word	index@(_ZN10layer_norm40ln_parallel_residual_bwd_finalize_kernelINS_22Kernel_traits_finalizeILj7168Ef13__nv_bfloat16fS2_fjLb0ELj1024ELj4ENS_18Kernel_traits_baseILj7168EfS2_fS2_fjLj1024EEEEELb1EEEvNS_9BwdParamsE)
        /*05c0*/ 	.word	0x00000020


	//----- nvinfo : EIATTR_FRAME_SIZE
	.align		4
.L_245:
        /*05c4*/ 	.byte	0x04, 0x11
        /*05c6*/ 	.short	(.L_247 - .L_246)
	.align		4
.L_246:
        /*05c8*/ 	.word	index@(_ZN10layer_norm40ln_parallel_residual_bwd_finalize_kernelINS_22Kernel_traits_finalizeILj7168Ef13__nv_bfloat16fS2_fjLb0ELj1024ELj4ENS_18Kernel_traits_baseILj7168EfS2_fS2_fjLj1024EEEEELb1EEEvNS_9BwdParamsE)
        /*05cc*/ 	.word	0x00000000


	//----- nvinfo : EIATTR_REGCOUNT
	.align		4
.L_247:
        /*05d0*/ 	.byte	0x04, 0x2f
        /*05d2*/ 	.short	(.L_249 - .L_248)
	.align		4
.L_248:
        /*05d4*/ 	.word	index@(_ZN10layer_norm22ln_bwd_finalize_kernelINS_22Kernel_traits_finalizeILj7168Ef13__nv_bfloat16fS2_fjLb0ELj1024ELj4ENS_18Kernel_traits_baseILj7168EfS2_fS2_fjLj1024EEEEELb0ELb1EEEvNS_9BwdParamsE)
        /*05d8*/ 	.word	0x00000020


	//----- nvinfo : EIATTR_FRAME_SIZE
	.align		4
.L_249:
        /*05dc*/ 	.byte	0x04, 0x11
        /*05de*/ 	.short	(.L_251 - .L_250)
	.align		4
.L_250:
        /*05e0*/ 	.word	index@(_ZN10layer_norm22ln_bwd_finalize_kernelINS_22Kernel_traits_finalizeILj7168Ef13__nv_bfloat16fS2_fjLb0ELj1024ELj4ENS_18Kernel_traits_baseILj7168EfS2_fS2_fjLj1024EEEEELb0ELb1EEEvNS_9BwdParamsE)
        /*05e4*/ 	.word	0x00000000


	//----- nvinfo : EIATTR_REGCOUNT
	.align		4
.L_251:
        /*05e8*/ 	.byte	0x04, 0x2f
        /*05ea*/ 	.short	(.L_253 - .L_252)
	.align		4
.L_252:
        /*05ec*/ 	.word	index@(_ZN10layer_norm31ln_parallel_residual_bwd_kernelINS_13Kernel_traitsIf13__nv_bfloat16fS2_fjLj7168ELj1ELj1ELj8ELj8ENS_18Kernel_traits_baseILj7168EfS2_fS2_fjLj256EEEEELb1ELb1ELb0EEEvNS_9BwdParamsE)
        /*05f0*/ 	.word	0x000000da


	//----- nvinfo : EIATTR_FRAME_SIZE
	.align		4
.L_253:
        /*05f4*/ 	.byte	0x04, 0x11
        /*05f6*/ 	.short	(.L_255 - .L_254)
	.align		4
.L_254:
        /*05f8*/ 	.word	index@(_ZN10layer_norm31ln_parallel_residual_bwd_kernelINS_13Kernel_traitsIf13__nv_bfloat16fS2_fjLj7168ELj1ELj1ELj8ELj8ENS_18Kernel_traits_baseILj7168EfS2_fS2_fjLj256EEEEELb1ELb1ELb0EEEvNS_9BwdParamsE)
        /*05fc*/ 	.word	0x00000000


	//----- nvinfo : EIATTR_REGCOUNT
	.align		4
.L_255:
        /*0600*/ 	.byte	0x04, 0x2f
        /*0602*/ 	.short	(.L_257 - .L_256)
	.align		4
.L_256:
        /*0604*/ 	.word	index@(_ZN10layer_norm40ln_parallel_residual_bwd_finalize_kernelINS_22Kernel_traits_finalizeILj7168Ef13__nv_bfloat16fS2_fjLb0ELj1024ELj4ENS_18Kernel_traits_baseILj7168EfS2_fS2_fjLj1024EEEEELb0EEEvNS_9BwdParamsE)
        /*0608*/ 	.word	0x00000020


	//----- nvinfo : EIATTR_FRAME_SIZE
	.align		4
.L_257:
        /*060c*/ 	.byte	0x04, 0x11
        /*060e*/ 	.short	(.L_259 - .L_258)
	.align		4
.L_258:
        /*0610*/ 	.word	index@(_ZN10layer_norm40ln_parallel_residual_bwd_finalize_kernelINS_22Kernel_traits_finalizeILj7168Ef13__nv_bfloat16fS2_fjLb0ELj1024ELj4ENS_18Kernel_traits_baseILj7168EfS2_fS2_fjLj1024EEEEELb0EEEvNS_9BwdParamsE)
        /*0614*/ 	.word	0x00000000


	//----- nvinfo : EIATTR_REGCOUNT
	.align		4
.L_259:
        /*0618*/ 	.byte	0x04, 0x2f
        /*061a*/ 	.short	(.L_261 - .L_260)
	.align		4
.L_260:
        /*061c*/ 	.word	index@(_ZN10layer_norm22ln_bwd_finalize_kernelINS_22Kernel_traits_finalizeILj7168Ef13__nv_bfloat16fS2_fjLb0ELj1024ELj4ENS_18Kernel_traits_baseILj7168EfS2_fS2_fjLj1024EEEEELb0ELb0EEEvNS_9BwdParamsE)
        /*0620*/ 	.word	0x0000003f


	//----- nvinfo : EIATTR_FRAME_SIZE
	.align		4
.L_261:
        /*0624*/ 	.byte	0x04, 0x11
        /*0626*/ 	.short	(.L_263 - .L_262)
	.align		4
.L_262:
        /*0628*/ 	.word	index@(_ZN10layer_norm22ln_bwd_finalize_kernelINS_22Kernel_traits_finalizeILj7168Ef13__nv_bfloat16fS2_fjLb0ELj1024ELj4ENS_18Kernel_traits_baseILj7168EfS2_fS2_fjLj1024EEEEELb0ELb0EEEvNS_9BwdParamsE)
        /*062c*/ 	.word	0x00000000


	//----- nvinfo : EIATTR_REGCOUNT
	.align		4
.L_263:
        /*0630*/ 	.byte	0x04, 0x2f
        /*0632*/ 	.short	(.L_265 - .L_264)
	.align		4
.L_264:
        /*0634*/ 	.word	index@(_ZN10layer_norm31ln_parallel_residual_bwd_kernelINS_13Kernel_traitsIf13__nv_bfloat16fS2_fjLj7168ELj1ELj1ELj8ELj8ENS_18Kernel_traits_baseILj7168EfS2_fS2_fjLj256EEEEELb1ELb0ELb1EEEvNS_9BwdParamsE)
        /*0638*/ 	.word	0x000000ff


	//----- nvinfo : EIATTR_FRAME_SIZE
	.align		4
.L_265:
        /*063c*/ 	.byte	0x04, 0x11
        /*063e*/ 	.short	(.L_267 - .L_266)
	.align		4
.L_266:
        /*0640*/ 	.word	index@(_ZN10layer_norm31ln_parallel_residual_bwd_kernelINS_13Kernel_traitsIf13__nv_bfloat16fS2_fjLj7168ELj1ELj1ELj8ELj8ENS_18Kernel_traits_baseILj7168EfS2_fS2_fjLj256EEEEELb1ELb0ELb1EEEvNS_9BwdParamsE)
        /*0644*/ 	.word	0x000000a8


	//----- nvinfo : EIATTR_REGCOUNT
	.align		4
.L_267:
        /*0648*/ 	.byte	0x04, 0x2f
        /*064a*/ 	.short	(.L_269 - .L_268)
	.align		4
.L_268:
        /*064c*/ 	.word	index@(_ZN10layer_norm31ln_parallel_residual_bwd_kernelINS_13Kernel_traitsIf13__nv_bfloat16fS2_fjLj7168ELj1ELj1ELj8ELj8ENS_18Kernel_traits_baseILj7168EfS2_fS2_fjLj256EEEEELb1ELb0ELb0EEEvNS_9BwdParamsE)
        /*0650*/ 	.word	0x000000ff


	//----- nvinfo : EIATTR_FRAME_SIZE
	.align		4
.L_269:
        /*0654*/ 	.byte	0x04, 0x11
        /*0656*/ 	.short	(.L_271 - .L_270)
	.align		4
.L_270:
        /*0658*/ 	.word	index@(_ZN10layer_norm31ln_parallel_residual_bwd_kernelINS_13Kernel_traitsIf13__nv_bfloat16fS2_fjLj7168ELj1ELj1ELj8ELj8ENS_18Kernel_traits_baseILj7168EfS2_fS2_fjLj256EEEEELb1ELb0ELb0EEEvNS_9BwdParamsE)
        /*065c*/ 	.word	0x00000098


	//----- nvinfo : EIATTR_REGCOUNT
	.align		4
.L_271:
        /*0660*/ 	.byte	0x04, 0x2f
        /*0662*/ 	.short	(.L_273 - .L_272)
	.align		4
.L_272:
        /*0664*/ 	.word	index@(_ZN10layer_norm31ln_parallel_residual_bwd_kernelINS_13Kernel_traitsIf13__nv_bfloat16fS2_fjLj7168ELj1ELj1ELj8ELj8ENS_18Kernel_traits_baseILj7168EfS2_fS2_fjLj256EEEEELb0ELb1ELb1EEEvNS_9BwdParamsE)
        /*0668*/ 	.word	0x000000e6


	//----- nvinfo : EIATTR_FRAME_SIZE
	.align		4
.L_273:
        /*066c*/ 	.byte	0x04, 0x11
        /*066e*/ 	.short	(.L_275 - .L_274)
	.align		4
.L_274:
        /*0670*/ 	.word	index@(_ZN10layer_norm31ln_parallel_residual_bwd_kernelINS_13Kernel_traitsIf13__nv_bfloat16fS2_fjLj7168ELj1ELj1ELj8ELj8ENS_18Kernel_traits_baseILj7168EfS2_fS2_fjLj256EEEEELb0ELb1ELb1EEEvNS_9BwdParamsE)
        /*0674*/ 	.word	0x00000000


	//----- nvinfo : EIATTR_REGCOUNT
	.align		4
.L_275:
        /*0678*/ 	.byte	0x04, 0x2f
        /*067a*/ 	.short	(.L_277 - .L_276)
	.align		4
.L_276:
        /*067c*/ 	.word	index@(_ZN10layer_norm31ln_parallel_residual_bwd_kernelINS_13Kernel_traitsIf13__nv_bfloat16fS2_fjLj7168ELj1ELj1ELj8ELj8ENS_18Kernel_traits_baseILj7168EfS2_fS2_fjLj256EEEEELb0ELb1ELb0EEEvNS_9BwdParamsE)
        /*0680*/ 	.word	0x000000cc


	//----- nvinfo : EIATTR_FRAME_SIZE
	.align		4
.L_277:
        /*0684*/ 	.byte	0x04, 0x11
        /*0686*/ 	.short	(.L_279 - .L_278)
	.align		4
.L_278:
        /*0688*/ 	.word	index@(_ZN10layer_norm31ln_parallel_residual_bwd_kernelINS_13Kernel_traitsIf13__nv_bfloat16fS2_fjLj7168ELj1ELj1ELj8ELj8ENS_18Kernel_traits_baseILj7168EfS2_fS2_fjLj256EEEEELb0ELb1ELb0EEEvNS_9BwdParamsE)
        /*068c*/ 	.word	0x00000000


	//----- nvinfo : EIATTR_REGCOUNT
	.align		4
.L_279:
        /*0690*/ 	.byte	0x04, 0x2f
        /*0692*/ 	.short	(.L_281 - .L_280)
	.align		4
.L_280:
        /*0694*/ 	.word	index@(_ZN10layer_norm31ln_parallel_residual_bwd_kernelINS_13Kernel_traitsIf13__nv_bfloat16fS2_fjLj7168ELj1ELj1ELj8ELj8ENS_18Kernel_traits_baseILj7168EfS2_fS2_fjLj256EEEEELb0ELb0ELb1EEEvNS_9BwdParamsE)
        /*0698*/ 	.word	0x000000ff


	//----- nvinfo : EIATTR_FRAME_SIZE
	.align		4
.L_281:
        /*069c*/ 	.byte	0x04, 0x11
        /*069e*/ 	.short	(.L_283 - .L_282)
	.align		4
.L_282:
        /*06a0*/ 	.word	index@(_ZN10layer_norm31ln_parallel_residual_bwd_kernelINS_13Kernel_traitsIf13__nv_bfloat16fS2_fjLj7168ELj1ELj1ELj8ELj8ENS_18Kernel_traits_baseILj7168EfS2_fS2_fjLj256EEEEELb0ELb0ELb1EEEvNS_9BwdParamsE)
        /*06a4*/ 	.word	0x00000068


	//----- nvinfo : EIATTR_REGCOUNT
	.align		4
.L_283:
        /*06a8*/ 	.byte	0x04, 0x2f
        /*06aa*/ 	.short	(.L_285 - .L_284)
	.align		4
.L_284:
        /*06ac*/ 	.word	index@(_ZN10layer_norm31ln_parallel_residual_bwd_kernelINS_13Kernel_traitsIf13__nv_bfloat16fS2_fjLj7168ELj1ELj1ELj8ELj8ENS_18Kernel_traits_baseILj7168EfS2_fS2_fjLj256EEEEELb0ELb0ELb0EEEvNS_9BwdParamsE)
        /*06b0*/ 	.word	0x000000ff


	//----- nvinfo : EIATTR_FRAME_SIZE
	.align		4
.L_285:
        /*06b4*/ 	.byte	0x04, 0x11
        /*06b6*/ 	.short	(.L_287 - .L_286)
	.align		4
.L_286:
        /*06b8*/ 	.word	index@(_ZN10layer_norm31ln_parallel_residual_bwd_kernelINS_13Kernel_traitsIf13__nv_bfloat16fS2_fjLj7168ELj1ELj1ELj8ELj8ENS_18Kernel_traits_baseILj7168EfS2_fS2_fjLj256EEEEELb0ELb0ELb0EEEvNS_9BwdParamsE)
        /*06bc*/ 	.word	0x00000050


	//----- nvinfo : EIATTR_REGCOUNT
	.align		4
.L_287:
        /*06c0*/ 	.byte	0x04, 0x2f
        /*06c2*/ 	.short	(.L_289 - .L_288)
	.align		4
.L_288:
        /*06c4*/ 	.word	index@(_ZN10layer_norm31ln_parallel_residual_bwd_kernelINS_13Kernel_traitsI13__nv_bfloat16S2_fS2_fjLj7168ELj1ELj1ELj8ELj8ENS_18Kernel_traits_baseILj7168ES2_S2_fS2_fjLj256EEEEELb1ELb1ELb1EEEvNS_9BwdParamsE)
        /*06c8*/ 	.word	0x000000f3


	//----- nvinfo : EIATTR_FRAME_SIZE
	.align		4
.L_289:
        /*06cc*/ 	.byte	0x04, 0x11
        /*06ce*/ 	.short	(.L_291 - .L_290)
	.align		4
.L_290:
        /*06d0*/ 	.word	index@(_ZN10layer_norm31ln_parallel_residual_bwd_kernelINS_13Kernel_traitsI13__nv_bfloat16S2_fS2_fjLj7168ELj1ELj1ELj8ELj8ENS_18Kernel_traits_baseILj7168ES2_S2_fS2_fjLj256EEEEELb1ELb1ELb1EEEvNS_9BwdParamsE)
        /*06d4*/ 	.word	0x00000000


	//----- nvinfo : EIATTR_REGCOUNT
	.align		4
.L_291:
        /*06d8*/ 	.byte	0x04, 0x2f
        /*06da*/ 	.short	(.L_293 - .L_292)
	.align		4
.L_292:
        /*06dc*/ 	.word	index@(_ZN10layer_norm40ln_parallel_residual_bwd_finalize_kernelINS_22Kernel_traits_finalizeILj7168E13__nv_bfloat16S2_fS2_fjLb0ELj1024ELj4ENS_18Kernel_traits_baseILj7168ES2_S2_fS2_fjLj1024EEEEELb1EEEvNS_9BwdParamsE)
        /*06e0*/ 	.word	0x00000020


	//----- nvinfo : EIATTR_FRAME_SIZE
	.align		4
.L_293:
        /*06e4*/ 	.byte	0x04, 0x11
        /*06e6*/ 	.short	(.L_295 - .L_294)
	.align		4
.L_294:
        /*06e8*/ 	.word	index@(_ZN10layer_norm40ln_parallel_residual_bwd_finalize_kernelINS_22Kernel_traits_finalizeILj7168E13__nv_bfloat16S2_fS2_fjLb0ELj1024ELj4ENS_18Kernel_traits_baseILj7168ES2_S2_fS2_fjLj1024EEEEELb1EEEvNS_9BwdParamsE)
        /*06ec*/ 	.word	0x00000000


	//----- nvinfo : EIATTR_REGCOUNT
	.align		4
.L_295:
        /*06f0*/ 	.byte	0x04, 0x2f
        /*06f2*/ 	.short	(.L_297 - .L_296)
	.align		4
.L_296:
        /*06f4*/ 	.word	index@(_ZN10layer_norm22ln_bwd_finalize_kernelINS_22Kernel_traits_finalizeILj7168E13__nv_bfloat16S2_fS2_fjLb0ELj1024ELj4ENS_18Kernel_traits_baseILj7168ES2_S2_fS2_fjLj1024EEEEELb0ELb1EEEvNS_9BwdParamsE)
        /*06f8*/ 	.word	0x00000020


	//----- nvinfo : EIATTR_FRAME_SIZE
	.align		4
.L_297:
        /*06fc*/ 	.byte	0x04, 0x11
        /*06fe*/ 	.short	(.L_299 - .L_298)
	.align		4
.L_298:
        /*0700*/ 	.word	index@(_ZN10layer_norm22ln_bwd_finalize_kernelINS_22Kernel_traits_finalizeILj7168E13__nv_bfloat16S2_fS2_fjLb0ELj1024ELj4ENS_18Kernel_traits_baseILj7168ES2_S2_fS2_fjLj1024EEEEELb0ELb1EEEvNS_9BwdParamsE)
        /*0704*/ 	.word	0x00000000


	//----- nvinfo : EIATTR_REGCOUNT
	.align		4
.L_299:
        /*0708*/ 	.byte	0x04, 0x2f
        /*070a*/ 	.short	(.L_301 - .L_300)
	.align		4
.L_300:
        /*070c*/ 	.word	index@(_ZN10layer_norm31ln_parallel_residual_bwd_kernelINS_13Kernel_traitsI13__nv_bfloat16S2_fS2_fjLj7168ELj1ELj1ELj8ELj8ENS_18Kernel_traits_baseILj7168ES2_S2_fS2_fjLj256EEEEELb1ELb1ELb0EEEvNS_9BwdParamsE)
        /*0710*/ 	.word	0x000000da


	//----- nvinfo : EIATTR_FRAME_SIZE
	.align		4
.L_301:
        /*0714*/ 	.byte	0x04, 0x11
        /*0716*/ 	.short	(.L_303 - .L_302)
	.align		4
.L_302:
        /*0718*/ 	.word	index@(_ZN10layer_norm31ln_parallel_residual_bwd_kernelINS_13Kernel_traitsI13__nv_bfloat16S2_fS2_fjLj7168ELj1ELj1ELj8ELj8ENS_18Kernel_traits_baseILj7168ES2_S2_fS2_fjLj256EEEEELb1ELb1ELb0EEEvNS_9BwdParamsE)
        /*071c*/ 	.word	0x00000000


	//----- nvinfo : EIATTR_REGCOUNT
	.align		4
.L_303:
        /*0720*/ 	.byte	0x04, 0x2f
        /*0722*/ 	.short	(.L_305 - .L_304)
	.align		4
.L_304:
        /*0724*/ 	.word	index@(_ZN10layer_norm40ln_parallel_residual_bwd_finalize_kernelINS_22Kernel_traits_finalizeILj7168E13__nv_bfloat16S2_fS2_fjLb0ELj1024ELj4ENS_18Kernel_traits_baseILj7168ES2_S2_fS2_fjLj1024EEEEELb0EEEvNS_9BwdParamsE)
        /*0728*/ 	.word	0x00000020


	//----- nvinfo : EIATTR_FRAME_SIZE
	.align		4
.L_305:
        /*072c*/ 	.byte	0x04, 0x11
        /*072e*/ 	.short	(.L_307 - .L_306)
	.align		4
.L_306:
        /*0730*/ 	.word	index@(_ZN10layer_norm40ln_parallel_residual_bwd_finalize_kernelINS_22Kernel_traits_finalizeILj7168E13__nv_bfloat16S2_fS2_fjLb0ELj1024ELj4ENS_18Kernel_traits_baseILj7168ES2_S2_fS2_fjLj1024EEEEELb0EEEvNS_9BwdParamsE)
        /*0734*/ 	.word	0x00000000


	//----- nvinfo : EIATTR_REGCOUNT
	.align		4
.L_307:
        /*0738*/ 	.byte	0x04, 0x2f
        /*073a*/ 	.short	(.L_309 - .L_308)
	.align		4
.L_308:
        /*073c*/ 	.word	index@(_ZN10layer_norm22ln_bwd_finalize_kernelINS_22Kernel_traits_finalizeILj7168E13__nv_bfloat16S2_fS2_fjLb0ELj1024ELj4ENS_18Kernel_traits_baseILj7168ES2_S2_fS2_fjLj1024EEEEELb0ELb0EEEvNS_9BwdParamsE)
        /*0740*/ 	.word	0x0000003f


	//----- nvinfo : EIATTR_FRAME_SIZE
	.align		4
.L_309:
        /*0744*/ 	.byte	0x04, 0x11
        /*0746*/ 	.short	(.L_311 - .L_310)
	.align		4
.L_310:
        /*0748*/ 	.word	index@(_ZN10layer_norm22ln_bwd_finalize_kernelINS_22Kernel_traits_finalizeILj7168E13__nv_bfloat16S2_fS2_fjLb0ELj1024ELj4ENS_18Kernel_traits_baseILj7168ES2_S2_fS2_fjLj1024EEEEELb0ELb0EEEvNS_9BwdParamsE)
        /*074c*/ 	.word	0x00000000


	//----- nvinfo : EIATTR_REGCOUNT
	.align		4
.L_311:
        /*0750*/ 	.byte	0x04, 0x2f
        /*0752*/ 	.short	(.L_313 - .L_312)
	.align		4
.L_312:
        /*0754*/ 	.word	index@(_ZN10layer_norm31ln_parallel_residual_bwd_kernelINS_13Kernel_traitsI13__nv_bfloat16S2_fS2_fjLj7168ELj1ELj1ELj8ELj8ENS_18Kernel_traits_baseILj7168ES2_S2_fS2_fjLj256EEEEELb1ELb0ELb1EEEvNS_9BwdParamsE)
        /*0758*/ 	.word	0x000000ff


	//----- nvinfo : EIATTR_FRAME_SIZE
	.align		4
.L_313:
        /*075c*/ 	.byte	0x04, 0x11
        /*075e*/ 	.short	(.L_315 - .L_314)
	.align		4
.L_314:
        /*0760*/ 	.word	index@(_ZN10layer_norm31ln_parallel_residual_bwd_kernelINS_13Kernel_traitsI13__nv_bfloat16S2_fS2_fjLj7168ELj1ELj1ELj8ELj8ENS_18Kernel_traits_baseILj7168ES2_S2_fS2_fjLj256EEEEELb1ELb0ELb1EEEvNS_9BwdParamsE)
        /*0764*/ 	.word	0x000000a0


	//----- nvinfo : EIATTR_REGCOUNT
	.align		4
.L_315:
        /*0768*/ 	.byte	0x04, 0x2f
        /*076a*/ 	.short	(.L_317 - .L_316)
	.align		4
.L_316:
        /*076c*/ 	.word	index@(_ZN10layer_norm31ln_parallel_residual_bwd_kernelINS_13Kernel_traitsI13__nv_bfloat16S2_fS2_fjLj7168ELj1ELj1ELj8ELj8ENS_18Kernel_traits_baseILj7168ES2_S2_fS2_fjLj256EEEEELb1ELb0ELb0EEEvNS_9BwdParamsE)
        /*0770*/ 	.word	0x000000ff


	//----- nvinfo : EIATTR_FRAME_SIZE
	.align		4
.L_317:
        /*0774*/ 	.byte	0x04, 0x11
        /*0776*/ 	.short	(.L_319 - .L_318)
	.align		4
.L_318:
        /*0778*/ 	.word	index@(_ZN10layer_norm31ln_parallel_residual_bwd_kernelINS_13Kernel_traitsI13__nv_bfloat16S2_fS2_fjLj7168ELj1ELj1ELj8ELj8ENS_18Kernel_traits_baseILj7168ES2_S2_fS2_fjLj256EEEEELb1ELb0ELb0EEEvNS_9BwdParamsE)
        /*077c*/ 	.word	0x00000090


	//----- nvinfo : EIATTR_REGCOUNT
	.align		4
.L_319:
        /*0780*/ 	.byte	0x04, 0x2f
        /*0782*/ 	.short	(.L_321 - .L_320)
	.align		4
.L_320:
        /*0784*/ 	.word	index@(_ZN10layer_norm31ln_parallel_residual_bwd_kernelINS_13Kernel_traitsI13__nv_bfloat16S2_fS2_fjLj7168ELj1ELj1ELj8ELj8ENS_18Kernel_traits_baseILj7168ES2_S2_fS2_fjLj256EEEEELb0ELb1ELb1EEEvNS_9BwdParamsE)
        /*0788*/ 	.word	0x000000eb


	//----- nvinfo : EIATTR_FRAME_SIZE
	.align		4
.L_321:
        /*078c*/ 	.byte	0x04, 0x11
        /*078e*/ 	.short	(.L_323 - .L_322)
	.align		4
.L_322:
        /*0790*/ 	.word	index@(_ZN10layer_norm31ln_parallel_residual_bwd_kernelINS_13Kernel_traitsI13__nv_bfloat16S2_fS2_fjLj7168ELj1ELj1ELj8ELj8ENS_18Kernel_traits_baseILj7168ES2_S2_fS2_fjLj256EEEEELb0ELb1ELb1EEEvNS_9BwdParamsE)
        /*0794*/ 	.word	0x00000000


	//----- nvinfo : EIATTR_REGCOUNT
	.align		4
.L_323:
        /*0798*/ 	.byte	0x04, 0x2f
        /*079a*/ 	.short	(.L_325 - .L_324)
	.align		4
.L_324:
        /*079c*/ 	.word	index@(_ZN10layer_norm31ln_parallel_residual_bwd_kernelINS_13Kernel_traitsI13__nv_bfloat16S2_fS2_fjLj7168ELj1ELj1ELj8ELj8ENS_18Kernel_traits_baseILj7168ES2_S2_fS2_fjLj256EEEEELb0ELb1ELb0EEEvNS_9BwdParamsE)
        /*07a0*/ 	.word	0x000000cc


	//----- nvinfo : EIATTR_FRAME_SIZE
	.align		4
.L_325:
        /*07a4*/ 	.byte	0x04, 0x11
        /*07a6*/ 	.short	(.L_327 - .L_326)
	.align		4
.L_326:
        /*07a8*/ 	.word	index@(_ZN10layer_norm31ln_parallel_residual_bwd_kernelINS_13Kernel_traitsI13__nv_bfloat16S2_fS2_fjLj7168ELj1ELj1ELj8ELj8ENS_18Kernel_traits_baseILj7168ES2_S2_fS2_fjLj256EEEEELb0ELb1ELb0EEEvNS_9BwdParamsE)
        /*07ac*/ 	.word	0x00000000


	//----- nvinfo : EIATTR_REGCOUNT
	.align		4
.L_327:
        /*07b0*/ 	.byte	0x04, 0x2f
        /*07b2*/ 	.short	(.L_329 - .L_328)
	.align		4
.L_328:
        /*07b4*/ 	.word	index@(_ZN10layer_norm31ln_parallel_residual_bwd_kernelINS_13Kernel_traitsI13__nv_bfloat16S2_fS2_fjLj7168ELj1ELj1ELj8ELj8ENS_18Kernel_traits_baseILj7168ES2_S2_fS2_fjLj256EEEEELb0ELb0ELb1EEEvNS_9BwdParamsE)
        /*07b8*/ 	.word	0x000000ff


	//----- nvinfo : EIATTR_FRAME_SIZE
	.align		4
.L_329:
        /*07bc*/ 	.byte	0x04, 0x11
        /*07be*/ 	.short	(.L_331 - .L_330)
	.align		4
.L_330:
        /*07c0*/ 	.word	index@(_ZN10layer_norm31ln_parallel_residual_bwd_kernelINS_13Kernel_traitsI13__nv_bfloat16S2_fS2_fjLj7168ELj1ELj1ELj8ELj8ENS_18Kernel_traits_baseILj7168ES2_S2_fS2_fjLj256EEEEELb0ELb0ELb1EEEvNS_9BwdParamsE)
        /*07c4*/ 	.word	0x00000070


	//----- nvinfo : EIATTR_REGCOUNT
	.align		4
.L_331:
        /*07c8*/ 	.byte	0x04, 0x2f
        /*07ca*/ 	.short	(.L_333 - .L_332)
	.align		4
.L_332:
        /*07cc*/ 	.word	index@(_ZN10layer_norm31ln_parallel_residual_bwd_kernelINS_13Kernel_traitsI13__nv_bfloat16S2_fS2_fjLj7168ELj1ELj1ELj8ELj8ENS_18Kernel_traits_baseILj7168ES2_S2_fS2_fjLj256EEEEELb0ELb0ELb0EEEvNS_9BwdParamsE)
        /*07d0*/ 	.word	0x000000ff


	//----- nvinfo : EIATTR_FRAME_SIZE
	.align		4
.L_333:
        /*07d4*/ 	.byte	0x04, 0x11
        /*07d6*/ 	.short	(.L_335 - .L_334)
	.align		4
.L_334:
        /*07d8*/ 	.word	index@(_ZN10layer_norm31ln_parallel_residual_bwd_kernelINS_13Kernel_traitsI13__nv_bfloat16S2_fS2_fjLj7168ELj1ELj1ELj8ELj8ENS_18Kernel_traits_baseILj7168ES2_S2_fS2_fjLj256EEEEELb0ELb0ELb0EEEvNS_9BwdParamsE)
        /*07dc*/ 	.word	0x00000058


	//----- nvinfo : EIATTR_REGCOUNT
	.align		4
.L_335:
        /*07e0*/ 	.byte	0x04, 0x2f
        /*07e2*/ 	.short	(.L_337 - .L_336)
	.align		4
.L_336:
        /*07e4*/ 	.word	index@(_ZN10layer_norm31ln_parallel_residual_bwd_kernelINS_13Kernel_traitsIf13__nv_bfloat16S2_S2_fjLj7168ELj1ELj1ELj8ELj8ENS_18Kernel_traits_baseILj7168EfS2_S2_S2_fjLj256EEEEELb1ELb1ELb1EEEvNS_9BwdParamsE)
        /*07e8*/ 	.word	0x000000ed


	//----- nvinfo : EIATTR_FRAME_SIZE
	.align		4
.L_337:
        /*07ec*/ 	.byte	0x04, 0x11
        /*07ee*/ 	.short	(.L_339 - .L_338)
	.align		4
.L_338:
        /*07f0*/ 	.word	index@(_ZN10layer_norm31ln_parallel_residual_bwd_kernelINS_13Kernel_traitsIf13__nv_bfloat16S2_S2_fjLj7168ELj1ELj1ELj8ELj8ENS_18Kernel_traits_baseILj7168EfS2_S2_S2_fjLj256EEEEELb1ELb1ELb1EEEvNS_9BwdParamsE)
        /*07f4*/ 	.word	0x00000000


	//----- nvinfo : EIATTR_REGCOUNT
	.align		4
.L_339:
        /*07f8*/ 	.byte	0x04, 0x2f
        /*07fa*/ 	.short	(.L_341 - .L_340)
	.align		4
.L_340:
        /*07fc*/ 	.word	index@(_ZN10layer_norm40ln_parallel_residual_bwd_finalize_kernelINS_22Kernel_traits_finalizeILj7168Ef13__nv_bfloat16S2_S2_fjLb0ELj1024ELj4ENS_18Kernel_traits_baseILj7168EfS2_S2_S2_fjLj1024EEEEELb1EEEvNS_9BwdParamsE)
        /*0800*/ 	.word	0x00000020


	//----- nvinfo : EIATTR_FRAME_SIZE
	.align		4
.L_341:
        /*0804*/ 	.byte	0x04, 0x11
        /*0806*/ 	.short	(.L_343 - .L_342)
	.align		4
.L_342:
        /*0808*/ 	.word	index@(_ZN10layer_norm40ln_parallel_residual_bwd_finalize_kernelINS_22Kernel_traits_finalizeILj7168Ef13__nv_bfloat16S2_S2_fjLb0ELj1024ELj4ENS_18Kernel_traits_baseILj7168EfS2_S2_S2_fjLj1024EEEEELb1EEEvNS_9BwdParamsE)
        /*080c*/ 	.word	0x00000000


	//----- nvinfo : EIATTR_REGCOUNT
	.align		4
.L_343:
        /*0810*/ 	.byte	0x04, 0x2f
        /*0812*/ 	.short	(.L_345 - .L_344)
	.align		4
.L_344:
        /*0814*/ 	.word	index@(_ZN10layer_norm22ln_bwd_finalize_kernelINS_22Kernel_traits_finalizeILj7168Ef13__nv_bfloat16S2_S2_fjLb0ELj1024ELj4ENS_18Kernel_traits_baseILj7168EfS2_S2_S2_fjLj1024EEEEELb0ELb1EEEvNS_9BwdParamsE)
        /*0818*/ 	.word	0x00000020


	//----- nvinfo : EIATTR_FRAME_SIZE
	.align		4
.L_345:
        /*081c*/ 	.byte	0x04, 0x11
        /*081e*/ 	.short	(.L_347 - .L_346)
	.align		4
.L_346:
        /*0820*/ 	.word	index@(_ZN10layer_norm22ln_bwd_finalize_kernelINS_22Kernel_traits_finalizeILj7168Ef13__nv_bfloat16S2_S2_fjLb0ELj1024ELj4ENS_18Kernel_traits_baseILj7168EfS2_S2_S2_fjLj1024EEEEELb0ELb1EEEvNS_9BwdParamsE)
        /*0824*/ 	.word	0x00000000


	//----- nvinfo : EIATTR_REGCOUNT
	.align		4
.L_347:
        /*0828*/ 	.byte	0x04, 0x2f
        /*082a*/ 	.short	(.L_349 - .L_348)
	.align		4
.L_348:
        /*082c*/ 	.word	index@(_ZN10layer_norm31ln_parallel_residual_bwd_kernelINS_13Kernel_traitsIf13__nv_bfloat16S2_S2_fjLj7168ELj1ELj1ELj8ELj8ENS_18Kernel_traits_baseILj7168EfS2_S2_S2_fjLj256EEEEELb1ELb1ELb0EEEvNS_9BwdParamsE)
        /*0830*/ 	.word	0x000000cc


	//----- nvinfo : EIATTR_FRAME_SIZE
	.align		4
.L_349:
        /*0834*/ 	.byte	0x04, 0x11
        /*0836*/ 	.short	(.L_351 - .L_350)
	.align		4
.L_350:
        /*0838*/ 	.word	index@(_ZN10layer_norm31ln_parallel_residual_bwd_kernelINS_13Kernel_traitsIf13__nv_bfloat16S2_S2_fjLj7168ELj1ELj1ELj8ELj8ENS_18Kernel_traits_baseILj7168EfS2_S2_S2_fjLj256EEEEELb1ELb1ELb0EEEvNS_9BwdParamsE)
        /*083c*/ 	.word	0x00000000


	//----- nvinfo : EIATTR_REGCOUNT
	.align		4
.L_351:
        /*0840*/ 	.byte	0x04, 0x2f
        /*0842*/ 	.short	(.L_353 - .L_352)
	.align		4
.L_352:
        /*0844*/ 	.word	index@(_ZN10layer_norm40ln_parallel_residual_bwd_finalize_kernelINS_22Kernel_traits_finalizeILj7168Ef13__nv_bfloat16S2_S2_fjLb0ELj1024ELj4ENS_18Kernel_traits_baseILj7168EfS2_S2_S2_fjLj1024EEEEELb0EEEvNS_9BwdParamsE)
        /*0848*/ 	.word	0x00000020


	//----- nvinfo : EIATTR_FRAME_SIZE
	.align		4
.L_353:
        /*084c*/ 	.byte	0x04, 0x11
        /*084e*/ 	.short	(.L_355 - .L_354)
	.align		4
.L_354:
        /*0850*/ 	.word	index@(_ZN10layer_norm40ln_parallel_residual_bwd_finalize_kernelINS_22Kernel_traits_finalizeILj7168Ef13__nv_bfloat16S2_S2_fjLb0ELj1024ELj4ENS_18Kernel_traits_baseILj7168EfS2_S2_S2_fjLj1024EEEEELb0EEEvNS_9BwdParamsE)
        /*0854*/ 	.word	0x00000000


	//----- nvinfo : EIATTR_REGCOUNT
	.align		4
.L_355:
        /*0858*/ 	.byte	0x04, 0x2f
        /*085a*/ 	.short	(.L_357 - .L_356)
	.align		4
.L_356:
        /*085c*/ 	.word	index@(_ZN10layer_norm22ln_bwd_finalize_kernelINS_22Kernel_traits_finalizeILj7168Ef13__nv_bfloat16S2_S2_fjLb0ELj1024ELj4ENS_18Kernel_traits_baseILj7168EfS2_S2_S2_fjLj1024EEEEELb0ELb0EEEvNS_9BwdParamsE)
        /*0860*/ 	.word	0x0000003f


	//----- nvinfo : EIATTR_FRAME_SIZE
	.align		4
.L_357:
        /*0864*/ 	.byte	0x04, 0x11
        /*0866*/ 	.short	(.L_359 - .L_358)
	.align		4
.L_358:
        /*0868*/ 	.word	index@(_ZN10layer_norm22ln_bwd_finalize_kernelINS_22Kernel_traits_finalizeILj7168Ef13__nv_bfloat16S2_S2_fjLb0ELj1024ELj4ENS_18Kernel_traits_baseILj7168EfS2_S2_S2_fjLj1024EEEEELb0ELb0EEEvNS_9BwdParamsE)
        /*086c*/ 	.word	0x00000000


	//----- nvinfo : EIATTR_REGCOUNT
	.align		4
.L_359:
        /*0870*/ 	.byte	0x04, 0x2f
        /*0872*/ 	.short	(.L_361 - .L_360)
	.align		4
.L_360:
        /*0874*/ 	.word	index@(_ZN10layer_norm31ln_parallel_residual_bwd_kernelINS_13Kernel_traitsIf13__nv_bfloat16S2_S2_fjLj7168ELj1ELj1ELj8ELj8ENS_18Kernel_traits_baseILj7168EfS2_S2_S2_fjLj256EEEEELb1ELb0ELb1EEEvNS_9BwdParamsE)
        /*0878*/ 	.word	0x000000ff


	//----- nvinfo : EIATTR_FRAME_SIZE
	.align		4
.L_361:
        /*087c*/ 	.byte	0x04, 0x11
        /*087e*/ 	.short	(.L_363 - .L_362)
	.align		4
.L_362:
        /*0880*/ 	.word	index@(_ZN10layer_norm31ln_parallel_residual_bwd_kernelINS_13Kernel_traitsIf13__nv_bfloat16S2_S2_fjLj7168ELj1ELj1ELj8ELj8ENS_18Kernel_traits_baseILj7168EfS2_S2_S2_fjLj256EEEEELb1ELb0ELb1EEEvNS_9BwdParamsE)
        /*0884*/ 	.word	0x00000068


	//----- nvinfo : EIATTR_REGCOUNT
	.align		4
.L_363:
        /*0888*/ 	.byte	0x04, 0x2f
        /*088a*/ 	.short	(.L_365 - .L_364)
	.align		4
.L_364:
        /*088c*/ 	.word	index@(_ZN10layer_norm31ln_parallel_residual_bwd_kernelINS_13Kernel_traitsIf13__nv_bfloat16S2_S2_fjLj7168ELj1ELj1ELj8ELj8ENS_18Kernel_traits_baseILj7168EfS2_S2_S2_fjLj256EEEEELb1ELb0ELb0EEEvNS_9BwdParamsE)
        /*0890*/ 	.word	0x000000ff


	//----- nvinfo : EIATTR_FRAME_SIZE
	.align		4
.L_365:
        /*0894*/ 	.byte	0x04, 0x11
        /*0896*/ 	.short	(.L_367 - .L_366)
	.align		4
.L_366:
        /*0898*/ 	.word	index@(_ZN10layer_norm31ln_parallel_residual_bwd_kernelINS_13Kernel_traitsIf13__nv_bfloat16S2_S2_fjLj7168ELj1ELj1ELj8ELj8ENS_18Kernel_traits_baseILj7168EfS2_S2_S2_fjLj256EEEEELb1ELb0ELb0EEEvNS_9BwdParamsE)
        /*089c*/ 	.word	0x00000058


	//----- nvinfo : EIATTR_REGCOUNT
	.align		4
.L_367:
        /*08a0*/ 	.byte	0x04, 0x2f
        /*08a2*/ 	.short	(.L_369 - .L_368)
	.align		4
.L_368:
        /*08a4*/ 	.word	index@(_ZN10layer_norm31ln_parallel_residual_bwd_kernelINS_13Kernel_traitsIf13__nv_bfloat16S2_S2_fjLj7168ELj1ELj1ELj8ELj8ENS_18Kernel_traits_baseILj7168EfS2_S2_S2_fjLj256EEEEELb0ELb1ELb1EEEvNS_9BwdParamsE)
        /*08a8*/ 	.word	0x000000f6


	//----- nvinfo : EIATTR_FRAME_SIZE
	.align		4
.L_369:
        /*08ac*/ 	.byte	0x04, 0x11
        /*08ae*/ 	.short	(.L_371 - .L_370)
	.align		4
.L_370:
        /*08b0*/ 	.word	index@(_ZN10layer_norm31ln_parallel_residual_bwd_kernelINS_13Kernel_traitsIf13__nv_bfloat16S2_S2_fjLj7168ELj1ELj1ELj8ELj8ENS_18Kernel_traits_baseILj7168EfS2_S2_S2_fjLj256EEEEELb0ELb1ELb1EEEvNS_9BwdParamsE)
        /*08b4*/ 	.word	0x00000000


	//----- nvinfo : EIATTR_REGCOUNT
	.align		4
.L_371:
        /*08b8*/ 	.byte	0x04, 0x2f
        /*08ba*/ 	.short	(.L_373 - .L_372)
	.align		4
.L_372:
        /*08bc*/ 	.word	index@(_ZN10layer_norm31ln_parallel_residual_bwd_kernelINS_13Kernel_traitsIf13__nv_bfloat16S2_S2_fjLj7168ELj1ELj1ELj8ELj8ENS_18Kernel_traits_baseILj7168EfS2_S2_S2_fjLj256EEEEELb0ELb1ELb0EEEvNS_9BwdParamsE)
        /*08c0*/ 	.word	0x000000be


	//----- nvinfo : EIATTR_FRAME_SIZE
	.align		4
.L_373:
        /*08c4*/ 	.byte	0x04, 0x11
        /*08c6*/ 	.short	(.L_375 - .L_374)
	.align		4
.L_374:
        /*08c8*/ 	.word	index@(_ZN10layer_norm31ln_parallel_residual_bwd_kernelINS_13Kernel_traitsIf13__nv_bfloat16S2_S2_fjLj7168ELj1ELj1ELj8ELj8ENS_18Kernel_traits_baseILj7168EfS2_S2_S2_fjLj256EEEEELb0ELb1ELb0EEEvNS_9BwdParamsE)
        /*08cc*/ 	.word	0x00000000


	//----- nvinfo : EIATTR_REGCOUNT
	.align		4
.L_375:
        /*08d0*/ 	.byte	0x04, 0x2f
        /*08d2*/ 	.short	(.L_377 - .L_376)
	.align		4
.L_376:
        /*08d4*/ 	.word	index@(_ZN10layer_norm31ln_parallel_residual_bwd_kernelINS_13Kernel_traitsIf13__nv_bfloat16S2_S2_fjLj7168ELj1ELj1ELj8ELj8ENS_18Kernel_traits_baseILj7168EfS2_S2_S2_fjLj256EEEEELb0ELb0ELb1EEEvNS_9BwdParamsE)
        /*08d8*/ 	.word	0x000000ff


	//----- nvinfo : EIATTR_FRAME_SIZE
	.align		4
.L_377:
        /*08dc*/ 	.byte	0x04, 0x11
        /*08de*/ 	.short	(.L_379 - .L_378)
	.align		4
.L_378:
        /*08e0*/ 	.word	index@(_ZN10layer_norm31ln_parallel_residual_bwd_kernelINS_13Kernel_traitsIf13__nv_bfloat16S2_S2_fjLj7168ELj1ELj1ELj8ELj8ENS_18Kernel_traits_baseILj7168EfS2_S2_S2_fjLj256EEEEELb0ELb0ELb1EEEvNS_9BwdParamsE)
        /*08e4*/ 	.word	0x00000018


	//----- nvinfo : EIATTR_REGCOUNT
	.align		4
.L_379:
        /*08e8*/ 	.byte	0x04, 0x2f
        /*08ea*/ 	.short	(.L_381 - .L_380)
	.align		4
.L_380:
        /*08ec*/ 	.word	index@(_ZN10layer_norm31ln_parallel_residual_bwd_kernelINS_13Kernel_traitsIf13__nv_bfloat16S2_S2_fjLj7168ELj1ELj1ELj8ELj8ENS_18Kernel_traits_baseILj7168EfS2_S2_S2_fjLj256EEEEELb0ELb0ELb0EEEvNS_9BwdParamsE)
        /*08f0*/ 	.word	0x000000ff


	//----- nvinfo : EIATTR_FRAME_SIZE
	.align		4
.L_381:
        /*08f4*/ 	.byte	0x04, 0x11
        /*08f6*/ 	.short	(.L_383 - .L_382)
	.align		4
.L_382:
        /*08f8*/ 	.word	index@(_ZN10layer_norm31ln_parallel_residual_bwd_kernelINS_13Kernel_traitsIf13__nv_bfloat16S2_S2_fjLj7168ELj1ELj1ELj8ELj8ENS_18Kernel_traits_baseILj7168EfS2_S2_S2_fjLj256EEEEELb0ELb0ELb0EEEvNS_9BwdParamsE)
        /*08fc*/ 	.word	0x00000020


	//----- nvinfo : EIATTR_REGCOUNT
	.align		4
.L_383:
        /*0900*/ 	.byte	0x04, 0x2f
        /*0902*/ 	.short	(.L_385 - .L_384)
	.align		4
.L_384:
        /*0904*/ 	.word	index@(_ZN10layer_norm31ln_parallel_residual_bwd_kernelINS_13Kernel_traitsI6__halfS2_S2_S2_fjLj7168ELj1ELj1ELj8ELj8ENS_18Kernel_traits_baseILj7168ES2_S2_S2_S2_fjLj256EEEEELb1ELb1ELb1EEEvNS_9BwdParamsE)
        /*0908*/ 	.word	0x000000e7


	//----- nvinfo : EIATTR_FRAME_SIZE
	.align		4
.L_385:
        /*090c*/ 	.byte	0x04, 0x11
        /*090e*/ 	.short	(.L_387 - .L_386)
	.align		4
.L_386:
        /*0910*/ 	.word	index@(_ZN10layer_norm31ln_parallel_residual_bwd_kernelINS_13Kernel_traitsI6__halfS2_S2_S2_fjLj7168ELj1ELj1ELj8ELj8ENS_18Kernel_traits_baseILj7168ES2_S2_S2_S2_fjLj256EEEEELb1ELb1ELb1EEEvNS_9BwdParamsE)
        /*0914*/ 	.word	0x00000000


	//----- nvinfo : EIATTR_REGCOUNT
	.align		4
.L_387:
        /*0918*/ 	.byte	0x04, 0x2f
        /*091a*/ 	.short	(.L_389 - .L_388)
	.align		4
.L_388:
        /*091c*/ 	.word	index@(_ZN10layer_norm40ln_parallel_residual_bwd_finalize_kernelINS_22Kernel_traits_finalizeILj7168E6__halfS2_S2_S2_fjLb0ELj1024ELj4ENS_18Kernel_traits_baseILj7168ES2_S2_S2_S2_fjLj1024EEEEELb1EEEvNS_9BwdParamsE)
        /*0920*/ 	.word	0x00000020


	//----- nvinfo : EIATTR_FRAME_SIZE
	.align		4
.L_389:
        /*0924*/ 	.byte	0x04, 0x11
        /*0926*/ 	.short	(.L_391 - .L_390)
	.align		4
.L_390:
        /*0928*/ 	.word	index@(_ZN10layer_norm40ln_parallel_residual_bwd_finalize_kernelINS_22Kernel_traits_finalizeILj7168E6__halfS2_S2_S2_fjLb0ELj1024ELj4ENS_18Kernel_traits_baseILj7168ES2_S2_S2_S2_fjLj1024EEEEELb1EEEvNS_9BwdParamsE)
        /*092c*/ 	.word	0x00000000


	//----- nvinfo : EIATTR_REGCOUNT
	.align		4
.L_391:
        /*0930*/ 	.byte	0x04, 0x2f
        /*0932*/ 	.short	(.L_393 - .L_392)
	.align		4
.L_392:
        /*0934*/ 	.word	index@(_ZN10layer_norm22ln_bwd_finalize_kernelINS_22Kernel_traits_finalizeILj7168E6__halfS2_S2_S2_fjLb0ELj1024ELj4ENS_18Kernel_traits_baseILj7168ES2_S2_S2_S2_fjLj1024EEEEELb0ELb1EEEvNS_9BwdParamsE)
        /*0938*/ 	.word	0x00000020


	//----- nvinfo : EIATTR_FRAME_SIZE
	.align		4
.L_393:
        /*093c*/ 	.byte	0x04, 0x11
        /*093e*/ 	.short	(.L_395 - .L_394)
	.align		4
.L_394:
        /*0940*/ 	.word	index@(_ZN10layer_norm22ln_bwd_finalize_kernelINS_22Kernel_traits_finalizeILj7168E6__halfS2_S2_S2_fjLb0ELj1024ELj4ENS_18Kernel_traits_baseILj7168ES2_S2_S2_S2_fjLj1024EEEEELb0ELb1EEEvNS_9BwdParamsE)
        /*0944*/ 	.word	0x00000000


	//----- nvinfo : EIATTR_REGCOUNT
	.align		4
.L_395:
        /*0948*/ 	.byte	0x04, 0x2f
        /*094a*/ 	.short	(.L_397 - .L_396)
	.align		4
.L_396:
        /*094c*/ 	.word	index@(_ZN10layer_norm31ln_parallel_residual_bwd_kernelINS_13Kernel_traitsI6__halfS2_S2_S2_fjLj7168ELj1ELj1ELj8ELj8ENS_18Kernel_traits_baseILj7168ES2_S2_S2_S2_fjLj256EEEEELb1ELb1ELb0EEEvNS_9BwdParamsE)
        /*0950*/ 	.word	0x000000ba


	//----- nvinfo : EIATTR_FRAME_SIZE
	.align		4
.L_397:
        /*0954*/ 	.byte	0x04, 0x11
        /*0956*/ 	.short	(.L_399 - .L_398)
	.align		4
.L_398:
        /*0958*/ 	.word	index@(_ZN10layer_norm31ln_parallel_residual_bwd_kernelINS_13Kernel_traitsI6__halfS2_S2_S2_fjLj7168ELj1ELj1ELj8ELj8ENS_18Kernel_traits_baseILj7168ES2_S2_S2_S2_fjLj256EEEEELb1ELb1ELb0EEEvNS_9BwdParamsE)
        /*095c*/ 	.word	0x00000000


	//----- nvinfo : EIATTR_REGCOUNT
	.align		4
.L_399:
        /*0960*/ 	.byte	0x04, 0x2f
        /*0962*/ 	.short	(.L_401 - .L_400)
	.align		4
.L_400:
        /*0964*/ 	.word	index@(_ZN10layer_norm40ln_parallel_residual_bwd_finalize_kernelINS_22Kernel_traits_finalizeILj7168E6__halfS2_S2_S2_fjLb0ELj1024ELj4ENS_18Kernel_traits_baseILj7168ES2_S2_S2_S2_fjLj1024EEEEELb0EEEvNS_9BwdParamsE)
        /*0968*/ 	.word	0x00000020


	//----- nvinfo : EIATTR_FRAME_SIZE
	.align		4
.L_401:
        /*096c*/ 	.byte	0x04, 0x11
        /*096e*/ 	.short	(.L_403 - .L_402)
	.align		4
.L_402:
        /*0970*/ 	.word	index@(_ZN10layer_norm40ln_parallel_residual_bwd_finalize_kernelINS_22Kernel_traits_finalizeILj7168E6__halfS2_S2_S2_fjLb0ELj1024ELj4ENS_18Kernel_traits_baseILj7168ES2_S2_S2_S2_fjLj1024EEEEELb0EEEvNS_9BwdParamsE)
        /*0974*/ 	.word	0x00000000


	//----- nvinfo : EIATTR_REGCOUNT
	.align		4
.L_403:
        /*0978*/ 	.byte	0x04, 0x2f
        /*097a*/ 	.short	(.L_405 - .L_404)
	.align		4
.L_404:
        /*097c*/ 	.word	index@(_ZN10layer_norm22ln_bwd_finalize_kernelINS_22Kernel_traits_finalizeILj7168E6__halfS2_S2_S2_fjLb0ELj1024ELj4ENS_18Kernel_traits_baseILj7168ES2_S2_S2_S2_fjLj1024EEEEELb0ELb0EEEvNS_9BwdParamsE)
        /*0980*/ 	.word	0x0000003f


	//----- nvinfo : EIATTR_FRAME_SIZE
	.align		4
.L_405:
        /*0984*/ 	.byte	0x04, 0x11
        /*0986*/ 	.short	(.L_407 - .L_406)
	.align		4
.L_406:
        /*0988*/ 	.word	index@(_ZN10layer_norm22ln_bwd_finalize_kernelINS_22Kernel_traits_finalizeILj7168E6__halfS2_S2_S2_fjLb0ELj1024ELj4ENS_18Kernel_traits_baseILj7168ES2_S2_S2_S2_fjLj1024EEEEELb0ELb0EEEvNS_9BwdParamsE)
        /*098c*/ 	.word	0x00000000


	//----- nvinfo : EIATTR_REGCOUNT
	.align		4
.L_407:
        /*0990*/ 	.byte	0x04, 0x2f
        /*0992*/ 	.short	(.L_409 - .L_408)
	.align		4
.L_408:
        /*0994*/ 	.word	index@(_ZN10layer_norm31ln_parallel_residual_bwd_kernelINS_13Kernel_traitsI6__halfS2_S2_S2_fjLj7168ELj1ELj1ELj8ELj8ENS_18Kernel_traits_baseILj7168ES2_S2_S2_S2_fjLj256EEEEELb1ELb0ELb1EEEvNS_9BwdParamsE)
        /*0998*/ 	.word	0x000000ff


	//----- nvinfo : EIATTR_FRAME_SIZE
	.align		4
.L_409:
        /*099c*/ 	.byte	0x04, 0x11
        /*099e*/ 	.short	(.L_411 - .L_410)
	.align		4
.L_410:
        /*09a0*/ 	.word	index@(_ZN10layer_norm31ln_parallel_residual_bwd_kernelINS_13Kernel_traitsI6__halfS2_S2_S2_fjLj7168ELj1ELj1ELj8ELj8ENS_18Kernel_traits_baseILj7168ES2_S2_S2_S2_fjLj256EEEEELb1ELb0ELb1EEEvNS_9BwdParamsE)
        /*09a4*/ 	.word	0x00000060


	//----- nvinfo : EIATTR_REGCOUNT
	.align		4
.L_411:
        /*09a8*/ 	.byte	0x04, 0x2f
        /*09aa*/ 	.short	(.L_413 - .L_412)
	.align		4
.L_412:
        /*09ac*/ 	.word	index@(_ZN10layer_norm31ln_parallel_residual_bwd_kernelINS_13Kernel_traitsI6__halfS2_S2_S2_fjLj7168ELj1ELj1ELj8ELj8ENS_18Kernel_traits_baseILj7168ES2_S2_S2_S2_fjLj256EEEEELb1ELb0ELb0EEEvNS_9BwdParamsE)
        /*09b0*/ 	.word	0x000000fe


	//----- nvinfo : EIATTR_FRAME_SIZE
	.align		4
.L_413:
        /*09b4*/ 	.byte	0x04, 0x11
        /*09b6*/ 	.short	(.L_415 - .L_414)
	.align		4
.L_414:
        /*09b8*/ 	.word	index@(_ZN10layer_norm31ln_parallel_residual_bwd_kernelINS_13Kernel_traitsI6__halfS2_S2_S2_fjLj7168ELj1ELj1ELj8ELj8ENS_18Kernel_traits_baseILj7168ES2_S2_S2_S2_fjLj256EEEEELb1ELb0ELb0EEEvNS_9BwdParamsE)
        /*09bc*/ 	.word	0x00000000


	//----- nvinfo : EIATTR_REGCOUNT
	.align		4
.L_415:
        /*09c0*/ 	.byte	0x04, 0x2f
        /*09c2*/ 	.short	(.L_417 - .L_416)
	.align		4
.L_416:
        /*09c4*/ 	.word	index@(_ZN10layer_norm31ln_parallel_residual_bwd_kernelINS_13Kernel_traitsI6__halfS2_S2_S2_fjLj7168ELj1ELj1ELj8ELj8ENS_18Kernel_traits_baseILj7168ES2_S2_S2_S2_fjLj256EEEEELb0ELb1ELb1EEEvNS_9BwdParamsE)
        /*09c8*/ 	.word	0x000000e7


	//----- nvinfo : EIATTR_FRAME_SIZE
	.align		4
.L_417:
        /*09cc*/ 	.byte	0x04, 0x11
        /*09ce*/ 	.short	(.L_419 - .L_418)
	.align		4
.L_418:
        /*09d0*/ 	.word	index@(_ZN10layer_norm31ln_parallel_residual_bwd_kernelINS_13Kernel_traitsI6__halfS2_S2_S2_fjLj7168ELj1ELj1ELj8ELj8ENS_18Kernel_traits_baseILj7168ES2_S2_S2_S2_fjLj256EEEEELb0ELb1ELb1EEEvNS_9BwdParamsE)
        /*09d4*/ 	.word	0x00000000


	//----- nvinfo : EIATTR_REGCOUNT
	.align		4
.L_419:
        /*09d8*/ 	.byte	0x04, 0x2f
        /*09da*/ 	.short	(.L_421 - .L_420)
	.align		4
.L_420:
        /*09dc*/ 	.word	index@(_ZN10layer_norm31ln_parallel_residual_bwd_kernelINS_13Kernel_traitsI6__halfS2_S2_S2_fjLj7168ELj1ELj1ELj8ELj8ENS_18Kernel_traits_baseILj7168ES2_S2_S2_S2_fjLj256EEEEELb0ELb1ELb0EEEvNS_9BwdParamsE)
        /*09e0*/ 	.word	0x000000a8


	//----- nvinfo : EIATTR_FRAME_SIZE
	.align		4
.L_421:
        /*09e4*/ 	.byte	0x04, 0x11
        /*09e6*/ 	.short	(.L_423 - .L_422)
	.align		4
.L_422:
        /*09e8*/ 	.word	index@(_ZN10layer_norm31ln_parallel_residual_bwd_kernelINS_13Kernel_traitsI6__halfS2_S2_S2_fjLj7168ELj1ELj1ELj8ELj8ENS_18Kernel_traits_baseILj7168ES2_S2_S2_S2_fjLj256EEEEELb0ELb1ELb0EEEvNS_9BwdParamsE)
        /*09ec*/ 	.word	0x00000000


	//----- nvinfo : EIATTR_REGCOUNT
	.align		4
.L_423:
        /*09f0*/ 	.byte	0x04, 0x2f
        /*09f2*/ 	.short	(.L_425 - .L_424)
	.align		4
.L_424:
        /*09f4*/ 	.word	index@(_ZN10layer_norm31ln_parallel_residual_bwd_kernelINS_13Kernel_traitsI6__halfS2_S2_S2_fjLj7168ELj1ELj1ELj8ELj8ENS_18Kernel_traits_baseILj7168ES2_S2_S2_S2_fjLj256EEEEELb0ELb0ELb1EEEvNS_9BwdParamsE)
        /*09f8*/ 	.word	0x000000ff


	//----- nvinfo : EIATTR_FRAME_SIZE
	.align		4
.L_425:
        /*09fc*/ 	.byte	0x04, 0x11
        /*09fe*/ 	.short	(.L_427 - .L_426)
	.align		4
.L_426:
        /*0a00*/ 	.word	index@(_ZN10layer_norm31ln_parallel_residual_bwd_kernelINS_13Kernel_traitsI6__halfS2_S2_S2_fjLj7168ELj1ELj1ELj8ELj8ENS_18Kernel_traits_baseILj7168ES2_S2_S2_S2_fjLj256EEEEELb0ELb0ELb1EEEvNS_9BwdParamsE)
        /*0a04*/ 	.word	0x00000038


	//----- nvinfo : EIATTR_REGCOUNT
	.align		4
.L_427:
        /*0a08*/ 	.byte	0x04, 0x2f
        /*0a0a*/ 	.short	(.L_429 - .L_428)
	.align		4
.L_428:
        /*0a0c*/ 	.word	index@(_ZN10layer_norm31ln_parallel_residual_bwd_kernelINS_13Kernel_traitsI6__halfS2_S2_S2_fjLj7168ELj1ELj1ELj8ELj8ENS_18Kernel_traits_baseILj7168ES2_S2_S2_S2_fjLj256EEEEELb0ELb0ELb0EEEvNS_9BwdParamsE)
        /*0a10*/ 	.word	0x000000f0


	//----- nvinfo : EIATTR_FRAME_SIZE
	.align		4
.L_429:
        /*0a14*/ 	.byte	0x04, 0x11
        /*0a16*/ 	.short	(.L_431 - .L_430)
	.align		4
.L_430:
        /*0a18*/ 	.word	index@(_ZN10layer_norm31ln_parallel_residual_bwd_kernelINS_13Kernel_traitsI6__halfS2_S2_S2_fjLj7168ELj1ELj1ELj8ELj8ENS_18Kernel_traits_baseILj7168ES2_S2_S2_S2_fjLj256EEEEELb0ELb0ELb0EEEvNS_9BwdParamsE)
        /*0a1c*/ 	.word	0x00000000


	//----- nvinfo : EIATTR_REGCOUNT
	.align		4
.L_431:
        /*0a20*/ 	.byte	0x04, 0x2f
        /*0a22*/ 	.short	(.L_433 - .L_432)
	.align		4
.L_432:
        /*0a24*/ 	.word	index@(_ZN10layer_norm31ln_parallel_residual_bwd_kernelINS_13Kernel_traitsI13__nv_bfloat16S2_S2_S2_fjLj7168ELj1ELj1ELj8ELj8ENS_18Kernel_traits_baseILj7168ES2_S2_S2_S2_fjLj256EEEEELb1ELb1ELb1EEEvNS_9BwdParamsE)
        /*0a28*/ 	.word	0x000000e7


	//----- nvinfo : EIATTR_FRAME_SIZE
	.align		4
.L_433:
        /*0a2c*/ 	.byte	0x04, 0x11
        /*0a2e*/ 	.short	(.L_435 - .L_434)
	.align		4
.L_434:
        /*0a30*/ 	.word	index@(_ZN10layer_norm31ln_parallel_residual_bwd_kernelINS_13Kernel_traitsI13__nv_bfloat16S2_S2_S2_fjLj7168ELj1ELj1ELj8ELj8ENS_18Kernel_traits_baseILj7168ES2_S2_S2_S2_fjLj256EEEEELb1ELb1ELb1EEEvNS_9BwdParamsE)
        /*0a34*/ 	.word	0x00000000


	//----- nvinfo : EIATTR_REGCOUNT
	.align		4
.L_435:
        /*0a38*/ 	.byte	0x04, 0x2f
        /*0a3a*/ 	.short	(.L_437 - .L_436)
	.align		4
.L_436:
        /*0a3c*/ 	.word	index@(_ZN10layer_norm40ln_parallel_residual_bwd_finalize_kernelINS_22Kernel_traits_finalizeILj7168E13__nv_bfloat16S2_S2_S2_fjLb0ELj1024ELj4ENS_18Kernel_traits_baseILj7168ES2_S2_S2_S2_fjLj1024EEEEELb1EEEvNS_9BwdParamsE)
        /*0a40*/ 	.word	0x00000020


	//----- nvinfo : EIATTR_FRAME_SIZE
	.align		4
.L_437:
        /*0a44*/ 	.byte	0x04, 0x11
        /*0a46*/ 	.short	(.L_439 - .L_438)
	.align		4
.L_438:
        /*0a48*/ 	.word	index@(_ZN10layer_norm40ln_parallel_residual_bwd_finalize_kernelINS_22Kernel_traits_finalizeILj7168E13__nv_bfloat16S2_S2_S2_fjLb0ELj1024ELj4ENS_18Kernel_traits_baseILj7168ES2_S2_S2_S2_fjLj1024EEEEELb1EEEvNS_9BwdParamsE)
        /*0a4c*/ 	.word	0x00000000


	//----- nvinfo : EIATTR_REGCOUNT
	.align		4
.L_439:
        /*0a50*/ 	.byte	0x04, 0x2f
        /*0a52*/ 	.short	(.L_441 - .L_440)
	.align		4
.L_440:
        /*0a54*/ 	.word	index@(_ZN10layer_norm22ln_bwd_finalize_kernelINS_22Kernel_traits_finalizeILj7168E13__nv_bfloat16S2_S2_S2_fjLb0ELj1024ELj4ENS_18Kernel_traits_baseILj7168ES2_S2_S2_S2_fjLj1024EEEEELb0ELb1EEEvNS_9BwdParamsE)
        /*0a58*/ 	.word	0x00000020


	//----- nvinfo : EIATTR_FRAME_SIZE
	.align		4
.L_441:
        /*0a5c*/ 	.byte	0x04, 0x11
        /*0a5e*/ 	.short	(.L_443 - .L_442)
	.align		4
.L_442:
        /*0a60*/ 	.word	index@(_ZN10layer_norm22ln_bwd_finalize_kernelINS_22Kernel_traits_finalizeILj7168E13__nv_bfloat16S2_S2_S2_fjLb0ELj1024ELj4ENS_18Kernel_traits_baseILj7168ES2_S2_S2_S2_fjLj1024EEEEELb0ELb1EEEvNS_9BwdParamsE)
        /*0a64*/ 	.word	0x00000000


	//----- nvinfo : EIATTR_REGCOUNT
	.align		4
.L_443:
        /*0a68*/ 	.byte	0x04, 0x2f
        /*0a6a*/ 	.short	(.L_445 - .L_444)
	.align		4
.L_444:
        /*0a6c*/ 	.word	index@(_ZN10layer_norm31ln_parallel_residual_bwd_kernelINS_13Kernel_traitsI13__nv_bfloat16S2_S2_S2_fjLj7168ELj1ELj1ELj8ELj8ENS_18Kernel_traits_baseILj7168ES2_S2_S2_S2_fjLj256EEEEELb1ELb1ELb0EEEvNS_9BwdParamsE)
        /*0a70*/ 	.word	0x000000cc


	//----- nvinfo : EIATTR_FRAME_SIZE
	.align		4
.L_445:
        /*0a74*/ 	.byte	0x04, 0x11
        /*0a76*/ 	.short	(.L_447 - .L_446)
	.align		4
.L_446:
        /*0a78*/ 	.word	index@(_ZN10layer_norm31ln_parallel_residual_bwd_kernelINS_13Kernel_traitsI13__nv_bfloat16S2_S2_S2_fjLj7168ELj1ELj1ELj8ELj8ENS_18Kernel_traits_baseILj7168ES2_S2_S2_S2_fjLj256EEEEELb1ELb1ELb0EEEvNS_9BwdParamsE)
        /*0a7c*/ 	.word	0x00000000


	//----- nvinfo : EIATTR_REGCOUNT
	.align		4
.L_447:
        /*0a80*/ 	.byte	0x04, 0x2f
        /*0a82*/ 	.short	(.L_449 - .L_448)
	.align		4
.L_448:
        /*0a84*/ 	.word	index@(_ZN10layer_norm40ln_parallel_residual_bwd_finalize_kernelINS_22Kernel_traits_finalizeILj7168E13__nv_bfloat16S2_S2_S2_fjLb0ELj1024ELj4ENS_18Kernel_traits_baseILj7168ES2_S2_S2_S2_fjLj1024EEEEELb0EEEvNS_9BwdParamsE)
        /*0a88*/ 	.word	0x00000020


	//----- nvinfo : EIATTR_FRAME_SIZE
	.align		4
.L_449:
        /*0a8c*/ 	.byte	0x04, 0x11
        /*0a8e*/ 	.short	(.L_451 - .L_450)
	.align		4
.L_450:
        /*0a90*/ 	.word	index@(_ZN10layer_norm40ln_parallel_residual_bwd_finalize_kernelINS_22Kernel_traits_finalizeILj7168E13__nv_bfloat16S2_S2_S2_fjLb0ELj1024ELj4ENS_18Kernel_traits_baseILj7168ES2_S2_S2_S2_fjLj1024EEEEELb0EEEvNS_9BwdParamsE)
        /*0a94*/ 	.word	0x00000000


	//----- nvinfo : EIATTR_REGCOUNT
	.align		4
.L_451:
        /*0a98*/ 	.byte	0x04, 0x2f
        /*0a9a*/ 	.short	(.L_453 - .L_452)
	.align		4
.L_452:
        /*0a9c*/ 	.word	index@(_ZN10layer_norm22ln_bwd_finalize_kernelINS_22Kernel_traits_finalizeILj7168E13__nv_bfloat16S2_S2_S2_fjLb0ELj1024ELj4ENS_18Kernel_traits_baseILj7168ES2_S2_S2_S2_fjLj1024EEEEELb0ELb0EEEvNS_9BwdParamsE)
        /*0aa0*/ 	.word	0x0000003f


	//----- nvinfo : EIATTR_FRAME_SIZE
	.align		4
.L_453:
        /*0aa4*/ 	.byte	0x04, 0x11
        /*0aa6*/ 	.short	(.L_455 - .L_454)
	.align		4
.L_454:
        /*0aa8*/ 	.word	index@(_ZN10layer_norm22ln_bwd_finalize_kernelINS_22Kernel_traits_finalizeILj7168E13__nv_bfloat16S2_S2_S2_fjLb0ELj1024ELj4ENS_18Kernel_traits_baseILj7168ES2_S2_S2_S2_fjLj1024EEEEELb0ELb0EEEvNS_9BwdParamsE)
        /*0aac*/ 	.word	0x00000000


	//----- nvinfo : EIATTR_REGCOUNT
	.align		4
.L_455:
        /*0ab0*/ 	.byte	0x04, 0x2f
        /*0ab2*/ 	.short	(.L_457 - .L_456)
	.align		4
.L_456:
        /*0ab4*/ 	.word	index@(_ZN10layer_norm31ln_parallel_residual_bwd_kernelINS_13Kernel_traitsI13__nv_bfloat16S2_S2_S2_fjLj7168ELj1ELj1ELj8ELj8ENS_18Kernel_traits_baseILj7168ES2_S2_S2_S2_fjLj256EEEEELb1ELb0ELb1EEEvNS_9BwdParamsE)
        /*0ab8*/ 	.word	0x000000ff


	//----- nvinfo : EIATTR_FRAME_SIZE
	.align		4
.L_457:
        /*0abc*/ 	.byte	0x04, 0x11
        /*0abe*/ 	.short	(.L_459 - .L_458)
	.align		4
.L_458:
        /*0ac0*/ 	.word	index@(_ZN10layer_norm31ln_parallel_residual_bwd_kernelINS_13Kernel_traitsI13__nv_bfloat16S2_S2_S2_fjLj7168ELj1ELj1ELj8ELj8ENS_18Kernel_traits_baseILj7168ES2_S2_S2_S2_fjLj256EEEEELb1ELb0ELb1EEEvNS_9BwdParamsE)
        /*0ac4*/ 	.word	0x00000068


	//----- nvinfo : EIATTR_REGCOUNT
	.align		4
.L_459:
        /*0ac8*/ 	.byte	0x04, 0x2f
        /*0aca*/ 	.short	(.L_461 - .L_460)
	.align		4
.L_460:
        /*0acc*/ 	.word	index@(_ZN10layer_norm31ln_parallel_residual_bwd_kernelINS_13Kernel_traitsI13__nv_bfloat16S2_S2_S2_fjLj7168ELj1ELj1ELj8ELj8ENS_18Kernel_traits_baseILj7168ES2_S2_S2_S2_fjLj256EEEEELb1ELb0ELb0EEEvNS_9BwdParamsE)
        /*0ad0*/ 	.word	0x000000ff


	//----- nvinfo : EIATTR_FRAME_SIZE
	.align		4
.L_461:
        /*0ad4*/ 	.byte	0x04, 0x11
        /*0ad6*/ 	.short	(.L_463 - .L_462)
	.align		4
.L_462:
        /*0ad8*/ 	.word	index@(_ZN10layer_norm31ln_parallel_residual_bwd_kernelINS_13Kernel_traitsI13__nv_bfloat16S2_S2_S2_fjLj7168ELj1ELj1ELj8ELj8ENS_18Kernel_traits_baseILj7168ES2_S2_S2_S2_fjLj256EEEEELb1ELb0ELb0EEEvNS_9BwdParamsE)
        /*0adc*/ 	.word	0x00000050


	//----- nvinfo : EIATTR_REGCOUNT
	.align		4
.L_463:
        /*0ae0*/ 	.byte	0x04, 0x2f
        /*0ae2*/ 	.short	(.L_465 - .L_464)
	.align		4
.L_464:
        /*0ae4*/ 	.word	index@(_ZN10layer_norm31ln_parallel_residual_bwd_kernelINS_13Kernel_traitsI13__nv_bfloat16S2_S2_S2_fjLj7168ELj1ELj1ELj8ELj8ENS_18Kernel_traits_baseILj7168ES2_S2_S2_S2_fjLj256EEEEELb0ELb1ELb1EEEvNS_9BwdParamsE)
        /*0ae8*/ 	.word	0x000000f3


	//----- nvinfo : EIATTR_FRAME_SIZE
	.align		4
.L_465:
        /*0aec*/ 	.byte	0x04, 0x11
        /*0aee*/ 	.short	(.L_467 - .L_466)
	.align		4
.L_466:
        /*0af0*/ 	.word	index@(_ZN10layer_norm31ln_parallel_residual_bwd_kernelINS_13Kernel_traitsI13__nv_bfloat16S2_S2_S2_fjLj7168ELj1ELj1ELj8ELj8ENS_18Kernel_traits_baseILj7168ES2_S2_S2_S2_fjLj256EEEEELb0ELb1ELb1EEEvNS_9BwdParamsE)
        /*0af4*/ 	.word	0x00000000


	//----- nvinfo : EIATTR_REGCOUNT
	.align		4
.L_467:
        /*0af8*/ 	.byte	0x04, 0x2f
        /*0afa*/ 	.short	(.L_469 - .L_468)
	.align		4
.L_468:
        /*0afc*/ 	.word	index@(_ZN10layer_norm31ln_parallel_residual_bwd_kernelINS_13Kernel_traitsI13__nv_bfloat16S2_S2_S2_fjLj7168ELj1ELj1ELj8ELj8ENS_18Kernel_traits_baseILj7168ES2_S2_S2_S2_fjLj256EEEEELb0ELb1ELb0EEEvNS_9BwdParamsE)
        /*0b00*/ 	.word	0x000000be


	//----- nvinfo : EIATTR_FRAME_SIZE
	.align		4
.L_469:
        /*0b04*/ 	.byte	0x04, 0x11
        /*0b06*/ 	.short	(.L_471 - .L_470)
	.align		4
.L_470:
        /*0b08*/ 	.word	index@(_ZN10layer_norm31ln_parallel_residual_bwd_kernelINS_13Kernel_traitsI13__nv_bfloat16S2_S2_S2_fjLj7168ELj1ELj1ELj8ELj8ENS_18Kernel_traits_baseILj7168ES2_S2_S2_S2_fjLj256EEEEELb0ELb1ELb0EEEvNS_9BwdParamsE)
        /*0b0c*/ 	.word	0x00000000


	//----- nvinfo : EIATTR_REGCOUNT
	.align		4
.L_471:
        /*0b10*/ 	.byte	0x04, 0x2f
        /*0b12*/ 	.short	(.L_473 - .L_472)
	.align		4
.L_472:
        /*0b14*/ 	.word	index@(_ZN10layer_norm31ln_parallel_residual_bwd_kernelINS_13Kernel_traitsI13__nv_bfloat16S2_S2_S2_fjLj7168ELj1ELj1ELj8ELj8ENS_18Kernel_traits_baseILj7168ES2_S2_S2_S2_fjLj256EEEEELb0ELb0ELb1EEEvNS_9BwdParamsE)
        /*0b18*/ 	.word	0x000000ff


	//----- nvinfo : EIATTR_FRAME_SIZE
	.align		4
.L_473:
        /*0b1c*/ 	.byte	0x04, 0x11
        /*0b1e*/ 	.short	(.L_475 - .L_474)
	.align		4
.L_474:
        /*0b20*/ 	.word	index@(_ZN10layer_norm31ln_parallel_residual_bwd_kernelINS_13Kernel_traitsI13__nv_bfloat16S2_S2_S2_fjLj7168ELj1ELj1ELj8ELj8ENS_18Kernel_traits_baseILj7168ES2_S2_S2_S2_fjLj256EEEEELb0ELb0ELb1EEEvNS_9BwdParamsE)
        /*0b24*/ 	.word	0x00000038


	//----- nvinfo : EIATTR_REGCOUNT
	.align		4
.L_475:
        /*0b28*/ 	.byte	0x04, 0x2f
        /*0b2a*/ 	.short	(.L_477 - .L_476)
	.align		4
.L_476:
        /*0b2c*/ 	.word	index@(_ZN10layer_norm31ln_parallel_residual_bwd_kernelINS_13Kernel_traitsI13__nv_bfloat16S2_S2_S2_fjLj7168ELj1ELj1ELj8ELj8ENS_18Kernel_traits_baseILj7168ES2_S2_S2_S2_fjLj256EEEEELb0ELb0ELb0EEEvNS_9BwdParamsE)
        /*0b30*/ 	.word	0x000000ff


	//----- nvinfo : EIATTR_FRAME_SIZE
	.align		4
.L_477:
        /*0b34*/ 	.byte	0x04, 0x11
        /*0b36*/ 	.short	(.L_479 - .L_478)
	.align		4
.L_478:
        /*0b38*/ 	.word	index@(_ZN10layer_norm31ln_parallel_residual_bwd_kernelINS_13Kernel_traitsI13__nv_bfloat16S2_S2_S2_fjLj7168ELj1ELj1ELj8ELj8ENS_18Kernel_traits_baseILj7168ES2_S2_S2_S2_fjLj256EEEEELb0ELb0ELb0EEEvNS_9BwdParamsE)
        /*0b3c*/ 	.word	0x00000018


	//----- nvinfo : EIATTR_MIN_STACK_SIZE
	.align		4
.L_479:
        /*0b40*/ 	.byte	0x04, 0x12
        /*0b42*/ 	.short	(.L_481 - .L_480)
	.align		4
.L_480:
        /*0b44*/ 	.word	index@(_ZN10layer_norm31ln_parallel_residual_bwd_kernelINS_13Kernel_traitsI13__nv_bfloat16S2_S2_S2_fjLj7168ELj1ELj1ELj8ELj8ENS_18Kernel_traits_baseILj7168ES2_S2_S2_S2_fjLj256EEEEELb0ELb0ELb0EEEvNS_9BwdParamsE)
        /*0b48*/ 	.word	0x00000018


	//----- nvinfo : EIATTR_MIN_STACK_SIZE
	.align		4
.L_481:
        /*0b4c*/ 	.byte	0x04, 0x12
        /*0b4e*/ 	.short	(.L_483 - .L_482)
	.align		4
.L_482:
        /*0b50*/ 	.word	index@(_ZN10layer_norm31ln_parallel_residual_bwd_kernelINS_13Kernel_traitsI13__nv_bfloat16S2_S2_S2_fjLj7168ELj1ELj1ELj8ELj8ENS_18Kernel_traits_baseILj7168ES2_S2_S2_S2_fjLj256EEEEELb0ELb0ELb1EEEvNS_9BwdParamsE)
        /*0b54*/ 	.word	0x00000038


	//----- nvinfo : EIATTR_MIN_STACK_SIZE
	.align		4
.L_483:
        /*0b58*/ 	.byte	0x04, 0x12
        /*0b5a*/ 	.short	(.L_485 - .L_484)
	.align		4
.L_484:
        /*0b5c*/ 	.word	index@(_ZN10layer_norm31ln_parallel_residual_bwd_kernelINS_13Kernel_traitsI13__nv_bfloat16S2_S2_S2_fjLj7168ELj1ELj1ELj8ELj8ENS_18Kernel_traits_baseILj7168ES2_S2_S2_S2_fjLj256EEEEELb0ELb1ELb0EEEvNS_9BwdParamsE)
        /*0b60*/ 	.word	0x00000000


	//----- nvinfo : EIATTR_MIN_STACK_SIZE
	.align		4
.L_485:
        /*0b64*/ 	.byte	0x04, 0x12
        /*0b66*/ 	.short	(.L_487 - .L_486)
	.align		4
.L_486:
        /*0b68*/ 	.word	index@(_ZN10layer_norm31ln_parallel_residual_bwd_kernelINS_13Kernel_traitsI13__nv_bfloat16S2_S2_S2_fjLj7168ELj1ELj1ELj8ELj8ENS_18Kernel_traits_baseILj7168ES2_S2_S2_S2_fjLj256EEEEELb0ELb1ELb1EEEvNS_9BwdParamsE)
        /*0b6c*/ 	.word	0x00000000


	//----- nvinfo : EIATTR_MIN_STACK_SIZE
	.align		4
.L_487:
        /*0b70*/ 	.byte	0x04, 0x12
        /*0b72*/ 	.short	(.L_489 - .L_488)
	.align		4
.L_488:
        /*0b74*/ 	.word	index@(_ZN10layer_norm31ln_parallel_residual_bwd_kernelINS_13Kernel_traitsI13__nv_bfloat16S2_S2_S2_fjLj7168ELj1ELj1ELj8ELj8ENS_18Kernel_traits_baseILj7168ES2_S2_S2_S2_fjLj256EEEEELb1ELb0ELb0EEEvNS_9BwdParamsE)
        /*0b78*/ 	.word	0x00000050


	//----- nvinfo : EIATTR_MIN_STACK_SIZE
	.align		4
.L_489:
        /*0b7c*/ 	.byte	0x04, 0x12
        /*0b7e*/ 	.short	(.L_491 - .L_490)
	.align		4
.L_490:
        /*0b80*/ 	.word	index@(_ZN10layer_norm31ln_parallel_residual_bwd_kernelINS_13Kernel_traitsI13__nv_bfloat16S2_S2_S2_fjLj7168ELj1ELj1ELj8ELj8ENS_18Kernel_traits_baseILj7168ES2_S2_S2_S2_fjLj256EEEEELb1ELb0ELb1EEEvNS_9BwdParamsE)
        /*0b84*/ 	.word	0x00000068


	//----- nvinfo : EIATTR_MIN_STACK_SIZE
	.align		4
.L_491:
        /*0b88*/ 	.byte	0x04, 0x12
        /*0b8a*/ 	.short	(.L_493 - .L_492)
	.align		4
.L_492:
        /*0b8c*/ 	.word	index@(_ZN10layer_norm22ln_bwd_finalize_kernelINS_22Kernel_traits_finalizeILj7168E13__nv_bfloat16S2_S2_S2_fjLb0ELj1024ELj4ENS_18Kernel_traits_baseILj7168ES2_S2_S2_S2_fjLj1024EEEEELb0ELb0EEEvNS_9BwdParamsE)
        /*0b90*/ 	.word	0x00000000


	//----- nvinfo : EIATTR_MIN_STACK_SIZE
	.align		4
.L_493:
        /*0b94*/ 	.byte	0x04, 0x12
        /*0b96*/ 	.short	(.L_495 - .L_494)
	.align		4
.L_494:
        /*0b98*/ 	.word	index@(_ZN10layer_norm40ln_parallel_residual_bwd_finalize_kernelINS_22Kernel_traits_finalizeILj7168E13__nv_bfloat16S2_S2_S2_fjLb0ELj1024ELj4ENS_18Kernel_traits_baseILj7168ES2_S2_S2_S2_fjLj1024EEEEELb0EEEvNS_9BwdParamsE)
        /*0b9c*/ 	.word	0x00000000


	//----- nvinfo : EIATTR_MIN_STACK_SIZE
	.align		4
.L_495:
        /*0ba0*/ 	.byte	0x04, 0x12
        /*0ba2*/ 	.short	(.L_497 - .L_496)
	.align		4
.L_496:
        /*0ba4*/ 	.word	index@(_ZN10layer_norm31ln_parallel_residual_bwd_kernelINS_13Kernel_traitsI13__nv_bfloat16S2_S2_S2_fjLj7168ELj1ELj1ELj8ELj8ENS_18Kernel_traits_baseILj7168ES2_S2_S2_S2_fjLj256EEEEELb1ELb1ELb0EEEvNS_9BwdParamsE)
        /*0ba8*/ 	.word	0x00000000


	//----- nvinfo : EIATTR_MIN_STACK_SIZE
	.align		4
.L_497:
        /*0bac*/ 	.byte	0x04, 0x12
        /*0bae*/ 	.short	(.L_499 - .L_498)
	.align		4
.L_498:
        /*0bb0*/ 	.word	index@(_ZN10layer_norm22ln_bwd_finalize_kernelINS_22Kernel_traits_finalizeILj7168E13__nv_bfloat16S2_S2_S2_fjLb0ELj1024ELj4ENS_18Kernel_traits_baseILj7168ES2_S2_S2_S2_fjLj1024EEEEELb0ELb1EEEvNS_9BwdParamsE)
        /*0bb4*/ 	.word	0x00000000


	//----- nvinfo : EIATTR_MIN_STACK_SIZE
	.align		4
.L_499:
        /*0bb8*/ 	.byte	0x04, 0x12
        /*0bba*/ 	.short	(.L_501 - .L_500)
	.align		4
.L_500:
        /*0bbc*/ 	.word	index@(_ZN10layer_norm40ln_parallel_residual_bwd_finalize_kernelINS_22Kernel_traits_finalizeILj7168E13__nv_bfloat16S2_S2_S2_fjLb0ELj1024ELj4ENS_18Kernel_traits_baseILj7168ES2_S2_S2_S2_fjLj1024EEEEELb1EEEvNS_9BwdParamsE)
        /*0bc0*/ 	.word	0x00000000


	//----- nvinfo : EIATTR_MIN_STACK_SIZE
	.align		4
.L_501:
        /*0bc4*/ 	.byte	0x04, 0x12
        /*0bc6*/ 	.short	(.L_503 - .L_502)
	.align		4
.L_502:
        /*0bc8*/ 	.word	index@(_ZN10layer_norm31ln_parallel_residual_bwd_kernelINS_13Kernel_traitsI13__nv_bfloat16S2_S2_S2_fjLj7168ELj1ELj1ELj8ELj8ENS_18Kernel_traits_baseILj7168ES2_S2_S2_S2_fjLj256EEEEELb1ELb1ELb1EEEvNS_9BwdParamsE)
        /*0bcc*/ 	.word	0x00000000


	//----- nvinfo : EIATTR_MIN_STACK_SIZE
	.align		4
.L_503:
        /*0bd0*/ 	.byte	0x04, 0x12
        /*0bd2*/ 	.short	(.L_505 - .L_504)
	.align		4
.L_504:
        /*0bd4*/ 	.word	index@(_ZN10layer_norm31ln_parallel_residual_bwd_kernelINS_13Kernel_traitsI6__halfS2_S2_S2_fjLj7168ELj1ELj1ELj8ELj8ENS_18Kernel_traits_baseILj7168ES2_S2_S2_S2_fjLj256EEEEELb0ELb0ELb0EEEvNS_9BwdParamsE)
        /*0bd8*/ 	.word	0x00000000


	//----- nvinfo : EIATTR_MIN_STACK_SIZE
	.align		4
.L_505:
        /*0bdc*/ 	.byte	0x04, 0x12
        /*0bde*/ 	.short	(.L_507 - .L_506)
	.align		4
.L_506:
        /*0be0*/ 	.word	index@(_ZN10layer_norm31ln_parallel_residual_bwd_kernelINS_13Kernel_traitsI6__halfS2_S2_S2_fjLj7168ELj1ELj1ELj8ELj8ENS_18Kernel_traits_baseILj7168ES2_S2_S2_S2_fjLj256EEEEELb0ELb0ELb1EEEvNS_9BwdParamsE)
        /*0be4*/ 	.word	0x00000038


	//----- nvinfo : EIATTR_MIN_STACK_SIZE
	.align		4
.L_507:
        /*0be8*/ 	.byte	0x04, 0x12
        /*0bea*/ 	.short	(.L_509 - .L_508)
	.align		4
.L_508:
        /*0bec*/ 	.word	index@(_ZN10layer_norm31ln_parallel_residual_bwd_kernelINS_13Kernel_traitsI6__halfS2_S2_S2_fjLj7168ELj1ELj1ELj8ELj8ENS_18Kernel_traits_baseILj7168ES2_S2_S2_S2_fjLj256EEEEELb0ELb1ELb0EEEvNS_9BwdParamsE)
        /*0bf0*/ 	.word	0x00000000


	//----- nvinfo : EIATTR_MIN_STACK_SIZE
	.align		4
.L_509:
        /*0bf4*/ 	.byte	0x04, 0x12
        /*0bf6*/ 	.short	(.L_511 - .L_510)
	.align		4
.L_510:
        /*0bf8*/ 	.word	index@(_ZN10layer_norm31ln_parallel_residual_bwd_kernelINS_13Kernel_traitsI6__halfS2_S2_S2_fjLj7168ELj1ELj1ELj8ELj8ENS_18Kernel_traits_baseILj7168ES2_S2_S2_S2_fjLj256EEEEELb0ELb1ELb1EEEvNS_9BwdParamsE)
        /*0bfc*/ 	.word	0x00000000


	//----- nvinfo : EIATTR_MIN_STACK_SIZE
	.align		4
.L_511:
        /*0c00*/ 	.byte	0x04, 0x12
        /*0c02*/ 	.short	(.L_513 - .L_512)
	.align		4
.L_512:
        /*0c04*/ 	.word	index@(_ZN10layer_norm31ln_parallel_residual_bwd_kernelINS_13Kernel_traitsI6__halfS2_S2_S2_fjLj7168ELj1ELj1ELj8ELj8ENS_18Kernel_traits_baseILj7168ES2_S2_S2_S2_fjLj256EEEEELb1ELb0ELb0EEEvNS_9BwdParamsE)
        /*0c08*/ 	.word	0x00000000


	//----- nvinfo : EIATTR_MIN_STACK_SIZE
	.align		4
.L_513:
        /*0c0c*/ 	.byte	0x04, 0x12
        /*0c0e*/ 	.short	(.L_515 - .L_514)
	.align		4
.L_514:
        /*0c10*/ 	.word	index@(_ZN10layer_norm31ln_parallel_residual_bwd_kernelINS_13Kernel_traitsI6__halfS2_S2_S2_fjLj7168ELj1ELj1ELj8ELj8ENS_18Kernel_traits_baseILj7168ES2_S2_S2_S2_fjLj256EEEEELb1ELb0ELb1EEEvNS_9BwdParamsE)
        /*0c14*/ 	.word	0x00000060


	//----- nvinfo : EIATTR_MIN_STACK_SIZE
	.align		4
.L_515:
        /*0c18*/ 	.byte	0x04, 0x12
        /*0c1a*/ 	.short	(.L_517 - .L_516)
	.align		4
.L_516:
        /*0c1c*/ 	.word	index@(_ZN10layer_norm22ln_bwd_finalize_kernelINS_22Kernel_traits_finalizeILj7168E6__halfS2_S2_S2_fjLb0ELj1024ELj4ENS_18Kernel_traits_baseILj7168ES2_S2_S2_S2_fjLj1024EEEEELb0ELb0EEEvNS_9BwdParamsE)
        /*0c20*/ 	.word	0x00000000


	//----- nvinfo : EIATTR_MIN_STACK_SIZE
	.align		4
.L_517:
        /*0c24*/ 	.byte	0x04, 0x12
        /*0c26*/ 	.short	(.L_519 - .L_518)
	.align		4
.L_518:
        /*0c28*/ 	.word	index@(_ZN10layer_norm40ln_parallel_residual_bwd_finalize_kernelINS_22Kernel_traits_finalizeILj7168E6__halfS2_S2_S2_fjLb0ELj1024ELj4ENS_18Kernel_traits_baseILj7168ES2_S2_S2_S2_fjLj1024EEEEELb0EEEvNS_9BwdParamsE)
        /*0c2c*/ 	.word	0x00000000


	//----- nvinfo : EIATTR_MIN_STACK_SIZE
	.align		4
.L_519:
        /*0c30*/ 	.byte	0x04, 0x12
        /*0c32*/ 	.short	(.L_521 - .L_520)
	.align		4
.L_520:
        /*0c34*/ 	.word	index@(_ZN10layer_norm31ln_parallel_residual_bwd_kernelINS_13Kernel_traitsI6__halfS2_S2_S2_fjLj7168ELj1ELj1ELj8ELj8ENS_18Kernel_traits_baseILj7168ES2_S2_S2_S2_fjLj256EEEEELb1ELb1ELb0EEEvNS_9BwdParamsE)
        /*0c38*/ 	.word	0x00000000


	//----- nvinfo : EIATTR_MIN_STACK_SIZE
	.align		4
.L_521:
        /*0c3c*/ 	.byte	0x04, 0x12
        /*0c3e*/ 	.short	(.L_523 - .L_522)
	.align		4
.L_522:
        /*0c40*/ 	.word	index@(_ZN10layer_norm22ln_bwd_finalize_kernelINS_22Kernel_traits_finalizeILj7168E6__halfS2_S2_S2_fjLb0ELj1024ELj4ENS_18Kernel_traits_baseILj7168ES2_S2_S2_S2_fjLj1024EEEEELb0ELb1EEEvNS_9BwdParamsE)
        /*0c44*/ 	.word	0x00000000


	//----- nvinfo : EIATTR_MIN_STACK_SIZE
	.align		4
.L_523:
        /*0c48*/ 	.byte	0x04, 0x12
        /*0c4a*/ 	.short	(.L_525 - .L_524)
	.align		4
.L_524:
        /*0c4c*/ 	.word	index@(_ZN10layer_norm40ln_parallel_residual_bwd_finalize_kernelINS_22Kernel_traits_finalizeILj7168E6__halfS2_S2_S2_fjLb0ELj1024ELj4ENS_18Kernel_traits_baseILj7168ES2_S2_S2_S2_fjLj1024EEEEELb1EEEvNS_9BwdParamsE)
        /*0c50*/ 	.word	0x00000000


	//----- nvinfo : EIATTR_MIN_STACK_SIZE
	.align		4
.L_525:
        /*0c54*/ 	.byte	0x04, 0x12
        /*0c56*/ 	.short	(.L_527 - .L_526)
	.align		4
.L_526:
        /*0c58*/ 	.word	index@(_ZN10layer_norm31ln_parallel_residual_bwd_kernelINS_13Kernel_traitsI6__halfS2_S2_S2_fjLj7168ELj1ELj1ELj8ELj8ENS_18Kernel_traits_baseILj7168ES2_S2_S2_S2_fjLj256EEEEELb1ELb1ELb1EEEvNS_9BwdParamsE)
        /*0c5c*/ 	.word	0x00000000


	//----- nvinfo : EIATTR_MIN_STACK_SIZE
	.align		4
.L_527:
        /*0c60*/ 	.byte	0x04, 0x12
        /*0c62*/ 	.short	(.L_529 - .L_528)
	.align		4
.L_528:
        /*0c64*/ 	.word	index@(_ZN10layer_norm31ln_parallel_residual_bwd_kernelINS_13Kernel_traitsIf13__nv_bfloat16S2_S2_fjLj7168ELj1ELj1ELj8ELj8ENS_18Kernel_traits_baseILj7168EfS2_S2_S2_fjLj256EEEEELb0ELb0ELb0EEEvNS_9BwdParamsE)
        /*0c68*/ 	.word	0x00000020


	//----- nvinfo : EIATTR_MIN_STACK_SIZE
	.align		4
.L_529:
        /*0c6c*/ 	.byte	0x04, 0x12
        /*0c6e*/ 	.short	(.L_531 - .L_530)
	.align		4
.L_530:
        /*0c70*/ 	.word	index@(_ZN10layer_norm31ln_parallel_residual_bwd_kernelINS_13Kernel_traitsIf13__nv_bfloat16S2_S2_fjLj7168ELj1ELj1ELj8ELj8ENS_18Kernel_traits_baseILj7168EfS2_S2_S2_fjLj256EEEEELb0ELb0ELb1EEEvNS_9BwdParamsE)
        /*0c74*/ 	.word	0x00000018


	//----- nvinfo : EIATTR_MIN_STACK_SIZE
	.align		4
.L_531:
        /*0c78*/ 	.byte	0x04, 0x12
        /*0c7a*/ 	.short	(.L_533 - .L_532)
	.align		4
.L_532:
        /*0c7c*/ 	.word	index@(_ZN10layer_norm31ln_parallel_residual_bwd_kernelINS_13Kernel_traitsIf13__nv_bfloat16S2_S2_fjLj7168ELj1ELj1ELj8ELj8ENS_18Kernel_traits_baseILj7168EfS2_S2_S2_fjLj256EEEEELb0ELb1ELb0EEEvNS_9BwdParamsE)
        /*0c80*/ 	.word	0x00000000


	//----- nvinfo : EIATTR_MIN_STACK_SIZE
	.align		4
.L_533:
        /*0c84*/ 	.byte	0x04, 0x12
        /*0c86*/ 	.short	(.L_535 - .L_534)
	.align		4
.L_534:
        /*0c88*/ 	.word	index@(_ZN10layer_norm31ln_parallel_residual_bwd_kernelINS_13Kernel_traitsIf13__nv_bfloat16S2_S2_fjLj7168ELj1ELj1ELj8ELj8ENS_18Kernel_traits_baseILj7168EfS2_S2_S2_fjLj256EEEEELb0ELb1ELb1EEEvNS_9BwdParamsE)
        /*0c8c*/ 	.word	0x00000000


	//----- nvinfo : EIATTR_MIN_STACK_SIZE
	.align		4
.L_535:
        /*0c90*/ 	.byte	0x04, 0x12
        /*0c92*/ 	.short	(.L_537 - .L_536)
	.align		4
.L_536:
        /*0c94*/ 	.word	index@(_ZN10layer_norm31ln_parallel_residual_bwd_kernelINS_13Kernel_traitsIf13__nv_bfloat16S2_S2_fjLj7168ELj1ELj1ELj8ELj8ENS_18Kernel_traits_baseILj7168EfS2_S2_S2_fjLj256EEEEELb1ELb0ELb0EEEvNS_9BwdParamsE)
        /*0c98*/ 	.word	0x00000058


	//----- nvinfo : EIATTR_MIN_STACK_SIZE
	.align		4
.L_537:
        /*0c9c*/ 	.byte	0x04, 0x12
        /*0c9e*/ 	.short	(.L_539 - .L_538)
	.align		4
.L_538:
        /*0ca0*/ 	.word	index@(_ZN10layer_norm31ln_parallel_residual_bwd_kernelINS_13Kernel_traitsIf13__nv_bfloat16S2_S2_fjLj7168ELj1ELj1ELj8ELj8ENS_18Kernel_traits_baseILj7168EfS2_S2_S2_fjLj256EEEEELb1ELb0ELb1EEEvNS_9BwdParamsE)
        /*0ca4*/ 	.word	0x00000068


	//----- nvinfo : EIATTR_MIN_STACK_SIZE
	.align		4
.L_539:
        /*0ca8*/ 	.byte	0x04, 0x12
        /*0caa*/ 	.short	(.L_541 - .L_540)
	.align		4
.L_540:
        /*0cac*/ 	.word	index@(_ZN10layer_norm22ln_bwd_finalize_kernelINS_22Kernel_traits_finalizeILj7168Ef13__nv_bfloat16S2_S2_fjLb0ELj1024ELj4ENS_18Kernel_traits_baseILj7168EfS2_S2_S2_fjLj1024EEEEELb0ELb0EEEvNS_9BwdParamsE)
        /*0cb0*/ 	.word	0x00000000


	//----- nvinfo : EIATTR_MIN_STACK_SIZE
	.align		4
.L_541:
        /*0cb4*/ 	.byte	0x04, 0x12
        /*0cb6*/ 	.short	(.L_543 - .L_542)
	.align		4
.L_542:
        /*0cb8*/ 	.word	index@(_ZN10layer_norm40ln_parallel_residual_bwd_finalize_kernelINS_22Kernel_traits_finalizeILj7168Ef13__nv_bfloat16S2_S2_fjLb0ELj1024ELj4ENS_18Kernel_traits_baseILj7168EfS2_S2_S2_fjLj1024EEEEELb0EEEvNS_9BwdParamsE)
        /*0cbc*/ 	.word	0x00000000


	//----- nvinfo : EIATTR_MIN_STACK_SIZE
	.align		4
.L_543:
        /*0cc0*/ 	.byte	0x04, 0x12
        /*0cc2*/ 	.short	(.L_545 - .L_544)
	.align		4
.L_544:
        /*0cc4*/ 	.word	index@(_ZN10layer_norm31ln_parallel_residual_bwd_kernelINS_13Kernel_traitsIf13__nv_bfloat16S2_S2_fjLj7168ELj1ELj1ELj8ELj8ENS_18Kernel_traits_baseILj7168EfS2_S2_S2_fjLj256EEEEELb1ELb1ELb0EEEvNS_9BwdParamsE)
        /*0cc8*/ 	.word	0x00000000


	//----- nvinfo : EIATTR_MIN_STACK_SIZE
	.align		4
.L_545:
        /*0ccc*/ 	.byte	0x04, 0x12
        /*0cce*/ 	.short	(.L_547 - .L_546)
	.align		4
.L_546:
        /*0cd0*/ 	.word	index@(_ZN10layer_norm22ln_bwd_finalize_kernelINS_22Kernel_traits_finalizeILj7168Ef13__nv_bfloat16S2_S2_fjLb0ELj1024ELj4ENS_18Kernel_traits_baseILj7168EfS2_S2_S2_fjLj1024EEEEELb0ELb1EEEvNS_9BwdParamsE)
        /*0cd4*/ 	.word	0x00000000


	//----- nvinfo : EIATTR_MIN_STACK_SIZE
	.align		4
.L_547:
        /*0cd8*/ 	.byte	0x04, 0x12
        /*0cda*/ 	.short	(.L_549 - .L_548)
	.align		4
.L_548:
        /*0cdc*/ 	.word	index@(_ZN10layer_norm40ln_parallel_residual_bwd_finalize_kernelINS_22Kernel_traits_finalizeILj7168Ef13__nv_bfloat16S2_S2_fjLb0ELj1024ELj4ENS_18Kernel_traits_baseILj7168EfS2_S2_S2_fjLj1024EEEEELb1EEEvNS_9BwdParamsE)
        /*0ce0*/ 	.word	0x00000000


	//----- nvinfo : EIATTR_MIN_STACK_SIZE
	.align		4
.L_549:
        /*0ce4*/ 	.byte	0x04, 0x12
        /*0ce6*/ 	.short	(.L_551 - .L_550)
	.align		4
.L_550:
        /*0ce8*/ 	.word	index@(_ZN10layer_norm31ln_parallel_residual_bwd_kernelINS_13Kernel_traitsIf13__nv_bfloat16S2_S2_fjLj7168ELj1ELj1ELj8ELj8ENS_18Kernel_traits_baseILj7168EfS2_S2_S2_fjLj256EEEEELb1ELb1ELb1EEEvNS_9BwdParamsE)
        /*0cec*/ 	.word	0x00000000


	//----- nvinfo : EIATTR_MIN_STACK_SIZE
	.align		4
.L_551:
        /*0cf0*/ 	.byte	0x04, 0x12
        /*0cf2*/ 	.short	(.L_553 - .L_552)
	.align		4
.L_552:
        /*0cf4*/ 	.word	index@(_ZN10layer_norm31ln_parallel_residual_bwd_kernelINS_13Kernel_traitsI13__nv_bfloat16S2_fS2_fjLj7168ELj1ELj1ELj8ELj8ENS_18Kernel_traits_baseILj7168ES2_S2_fS2_fjLj256EEEEELb0ELb0ELb0EEEvNS_9BwdParamsE)
        /*0cf8*/ 	.word	0x00000058


	//----- nvinfo : EIATTR_MIN_STACK_SIZE
	.align		4
.L_553:
        /*0cfc*/ 	.byte	0x04, 0x12
        /*0cfe*/ 	.short	(.L_555 - .L_554)
	.align		4
.L_554:
        /*0d00*/ 	.word	index@(_ZN10layer_norm31ln_parallel_residual_bwd_kernelINS_13Kernel_traitsI13__nv_bfloat16S2_fS2_fjLj7168ELj1ELj1ELj8ELj8ENS_18Kernel_traits_baseILj7168ES2_S2_fS2_fjLj256EEEEELb0ELb0ELb1EEEvNS_9BwdParamsE)
        /*0d04*/ 	.word	0x00000070


	//----- nvinfo : EIATTR_MIN_STACK_SIZE
	.align		4
.L_555:
        /*0d08*/ 	.byte	0x04, 0x12
        /*0d0a*/ 	.short	(.L_557 - .L_556)
	.align		4
.L_556:
        /*0d0c*/ 	.word	index@(_ZN10layer_norm31ln_parallel_residual_bwd_kernelINS_13Kernel_traitsI13__nv_bfloat16S2_fS2_fjLj7168ELj1ELj1ELj8ELj8ENS_18Kernel_traits_baseILj7168ES2_S2_fS2_fjLj256EEEEELb0ELb1ELb0EEEvNS_9BwdParamsE)
        /*0d10*/ 	.word	0x00000000


	//----- nvinfo : EIATTR_MIN_STACK_SIZE
	.align		4
.L_557:
        /*0d14*/ 	.byte	0x04, 0x12
        /*0d16*/ 	.short	(.L_559 - .L_558)
	.align		4
.L_558:
        /*0d18*/ 	.word	index@(_ZN10layer_norm31ln_parallel_residual_bwd_kernelINS_13Kernel_traitsI13__nv_bfloat16S2_fS2_fjLj7168ELj1ELj1ELj8ELj8ENS_18Kernel_traits_baseILj7168ES2_S2_fS2_fjLj256EEEEELb0ELb1ELb1EEEvNS_9BwdParamsE)
        /*0d1c*/ 	.word	0x00000000


	//----- nvinfo : EIATTR_MIN_STACK_SIZE
	.align		4
.L_559:
        /*0d20*/ 	.byte	0x04, 0x12
        /*0d22*/ 	.short	(.L_561 - .L_560)
	.align		4
.L_560:
        /*0d24*/ 	.word	index@(_ZN10layer_norm31ln_parallel_residual_bwd_kernelINS_13Kernel_traitsI13__nv_bfloat16S2_fS2_fjLj7168ELj1ELj1ELj8ELj8ENS_18Kernel_traits_baseILj7168ES2_S2_fS2_fjLj256EEEEELb1ELb0ELb0EEEvNS_9BwdParamsE)
        /*0d28*/ 	.word	0x00000090


	//----- nvinfo : EIATTR_MIN_STACK_SIZE
	.align		4
.L_561:
        /*0d2c*/ 	.byte	0x04, 0x12
        /*0d2e*/ 	.short	(.L_563 - .L_562)
	.align		4
.L_562:
        /*0d30*/ 	.word	index@(_ZN10layer_norm31ln_parallel_residual_bwd_kernelINS_13Kernel_traitsI13__nv_bfloat16S2_fS2_fjLj7168ELj1ELj1ELj8ELj8ENS_18Kernel_traits_baseILj7168ES2_S2_fS2_fjLj256EEEEELb1ELb0ELb1EEEvNS_9BwdParamsE)
        /*0d34*/ 	.word	0x000000a0


	//----- nvinfo : EIATTR_MIN_STACK_SIZE
	.align		4
.L_563:
        /*0d38*/ 	.byte	0x04, 0x12
        /*0d3a*/ 	.short	(.L_565 - .L_564)
	.align		4
.L_564:
        /*0d3c*/ 	.word	index@(_ZN10layer_norm22ln_bwd_finalize_kernelINS_22Kernel_traits_finalizeILj7168E13__nv_bfloat16S2_fS2_fjLb0ELj1024ELj4ENS_18Kernel_traits_baseILj7168ES2_S2_fS2_fjLj1024EEEEELb0ELb0EEEvNS_9BwdParamsE)
        /*0d40*/ 	.word	0x00000000


	//----- nvinfo : EIATTR_MIN_STACK_SIZE
	.align		4
.L_565:
        /*0d44*/ 	.byte	0x04, 0x12
        /*0d46*/ 	.short	(.L_567 - .L_566)
	.align		4
.L_566:
        /*0d48*/ 	.word	index@(_ZN10layer_norm40ln_parallel_residual_bwd_finalize_kernelINS_22Kernel_traits_finalizeILj7168E13__nv_bfloat16S2_fS2_fjLb0ELj1024ELj4ENS_18Kernel_traits_baseILj7168ES2_S2_fS2_fjLj1024EEEEELb0EEEvNS_9BwdParamsE)
        /*0d4c*/ 	.word	0x00000000


	//----- nvinfo : EIATTR_MIN_STACK_SIZE
	.align		4
.L_567:
        /*0d50*/ 	.byte	0x04, 0x12
        /*0d52*/ 	.short	(.L_569 - .L_568)
	.align		4
.L_568:
        /*0d54*/ 	.word	index@(_ZN10layer_norm31ln_parallel_residual_bwd_kernelINS_13Kernel_traitsI13__nv_bfloat16S2_fS2_fjLj7168ELj1ELj1ELj8ELj8ENS_18Kernel_traits_baseILj7168ES2_S2_fS2_fjLj256EEEEELb1ELb1ELb0EEEvNS_9BwdParamsE)
        /*0d58*/ 	.word	0x00000000


	//----- nvinfo : EIATTR_MIN_STACK_SIZE
	.align		4
.L_569:
        /*0d5c*/ 	.byte	0x04, 0x12
        /*0d5e*/ 	.short	(.L_571 - .L_570)
	.align		4
.L_570:
        /*0d60*/ 	.word	index@(_ZN10layer_norm22ln_bwd_finalize_kernelINS_22Kernel_traits_finalizeILj7168E13__nv_bfloat16S2_fS2_fjLb0ELj1024ELj4ENS_18Kernel_traits_baseILj7168ES2_S2_fS2_fjLj1024EEEEELb0ELb1EEEvNS_9BwdParamsE)
        /*0d64*/ 	.word	0x00000000


	//----- nvinfo : EIATTR_MIN_STACK_SIZE
	.align		4
.L_571:
        /*0d68*/ 	.byte	0x04, 0x12
        /*0d6a*/ 	.short	(.L_573 - .L_572)
	.align		4
.L_572:
        /*0d6c*/ 	.word	index@(_ZN10layer_norm40ln_parallel_residual_bwd_finalize_kernelINS_22Kernel_traits_finalizeILj7168E13__nv_bfloat16S2_fS2_fjLb0ELj1024ELj4ENS_18Kernel_traits_baseILj7168ES2_S2_fS2_fjLj1024EEEEELb1EEEvNS_9BwdParamsE)
        /*0d70*/ 	.word	0x00000000


	//----- nvinfo : EIATTR_MIN_STACK_SIZE
	.align		4
.L_573:
        /*0d74*/ 	.byte	0x04, 0x12
        /*0d76*/ 	.short	(.L_575 - .L_574)
	.align		4
.L_574:
        /*0d78*/ 	.word	index@(_ZN10layer_norm31ln_parallel_residual_bwd_kernelINS_13Kernel_traitsI13__nv_bfloat16S2_fS2_fjLj7168ELj1ELj1ELj8ELj8ENS_18Kernel_traits_baseILj7168ES2_S2_fS2_fjLj256EEEEELb1ELb1ELb1EEEvNS_9BwdParamsE)
        /*0d7c*/ 	.word	0x00000000


	//----- nvinfo : EIATTR_MIN_STACK_SIZE
	.align		4
.L_575:
        /*0d80*/ 	.byte	0x04, 0x12
        /*0d82*/ 	.short	(.L_577 - .L_576)
	.align		4
.L_576:
        /*0d84*/ 	.word	index@(_ZN10layer_norm31ln_parallel_residual_bwd_kernelINS_13Kernel_traitsIf13__nv_bfloat16fS2_fjLj7168ELj1ELj1ELj8ELj8ENS_18Kernel_traits_baseILj7168EfS2_fS2_fjLj256EEEEELb0ELb0ELb0EEEvNS_9BwdParamsE)
        /*0d88*/ 	.word	0x00000050


	//----- nvinfo : EIATTR_MIN_STACK_SIZE
	.align		4
.L_577:
        /*0d8c*/ 	.byte	0x04, 0x12
        /*0d8e*/ 	.short	(.L_579 - .L_578)
	.align		4
.L_578:
        /*0d90*/ 	.word	index@(_ZN10layer_norm31ln_parallel_residual_bwd_kernelINS_13Kernel_traitsIf13__nv_bfloat16fS2_fjLj7168ELj1ELj1ELj8ELj8ENS_18Kernel_traits_baseILj7168EfS2_fS2_fjLj256EEEEELb0ELb0ELb1EEEvNS_9BwdParamsE)
        /*0d94*/ 	.word	0x00000068


	//----- nvinfo : EIATTR_MIN_STACK_SIZE
	.align		4
.L_579:
        /*0d98*/ 	.byte	0x04, 0x12
        /*0d9a*/ 	.short	(.L_581 - .L_580)
	.align		4
.L_580:
        /*0d9c*/ 	.word	index@(_ZN10layer_norm31ln_parallel_residual_bwd_kernelINS_13Kernel_traitsIf13__nv_bfloat16fS2_fjLj7168ELj1ELj1ELj8ELj8ENS_18Kernel_traits_baseILj7168EfS2_fS2_fjLj256EEEEELb0ELb1ELb0EEEvNS_9BwdParamsE)
        /*0da0*/ 	.word	0x00000000


	//----- nvinfo : EIATTR_MIN_STACK_SIZE
	.align		4
.L_581:
        /*0da4*/ 	.byte	0x04, 0x12
        /*0da6*/ 	.short	(.L_583 - .L_582)
	.align		4
.L_582:
        /*0da8*/ 	.word	index@(_ZN10layer_norm31ln_parallel_residual_bwd_kernelINS_13Kernel_traitsIf13__nv_bfloat16fS2_fjLj7168ELj1ELj1ELj8ELj8ENS_18Kernel_traits_baseILj7168EfS2_fS2_fjLj256EEEEELb0ELb1ELb1EEEvNS_9BwdParamsE)
        /*0dac*/ 	.word	0x00000000


	//----- nvinfo : EIATTR_MIN_STACK_SIZE
	.align		4
.L_583:
        /*0db0*/ 	.byte	0x04, 0x12
        /*0db2*/ 	.short	(.L_585 - .L_584)
	.align		4
.L_584:
        /*0db4*/ 	.word	index@(_ZN10layer_norm31ln_parallel_residual_bwd_kernelINS_13Kernel_traitsIf13__nv_bfloat16fS2_fjLj7168ELj1ELj1ELj8ELj8ENS_18Kernel_traits_baseILj7168EfS2_fS2_fjLj256EEEEELb1ELb0ELb0EEEvNS_9BwdParamsE)
        /*0db8*/ 	.word	0x00000098


	//----- nvinfo : EIATTR_MIN_STACK_SIZE
	.align		4
.L_585:
        /*0dbc*/ 	.byte	0x04, 0x12
        /*0dbe*/ 	.short	(.L_587 - .L_586)
	.align		4
.L_586:
        /*0dc0*/ 	.word	index@(_ZN10layer_norm31ln_parallel_residual_bwd_kernelINS_13Kernel_traitsIf13__nv_bfloat16fS2_fjLj7168ELj1ELj1ELj8ELj8ENS_18Kernel_traits_baseILj7168EfS2_fS2_fjLj256EEEEELb1ELb0ELb1EEEvNS_9BwdParamsE)
        /*0dc4*/ 	.word	0x000000a8


	//----- nvinfo : EIATTR_MIN_STACK_SIZE
	.align		4
.L_587:
        /*0dc8*/ 	.byte	0x04, 0x12
        /*0dca*/ 	.short	(.L_589 - .L_588)
	.align		4
.L_588:
        /*0dcc*/ 	.word	index@(_ZN10layer_norm22ln_bwd_finalize_kernelINS_22Kernel_traits_finalizeILj7168Ef13__nv_bfloat16fS2_fjLb0ELj1024ELj4ENS_18Kernel_traits_baseILj7168EfS2_fS2_fjLj1024EEEEELb0ELb0EEEvNS_9BwdParamsE)
        /*0dd0*/ 	.word	0x00000000


	//----- nvinfo : EIATTR_MIN_STACK_SIZE
	.align		4
.L_589:
        /*0dd4*/ 	.byte	0x04, 0x12
        /*0dd6*/ 	.short	(.L_591 - .L_590)
	.align		4
.L_590:
        /*0dd8*/ 	.word	index@(_ZN10layer_norm40ln_parallel_residual_bwd_finalize_kernelINS_22Kernel_traits_finalizeILj7168Ef13__nv_bfloat16fS2_fjLb0ELj1024ELj4ENS_18Kernel_traits_baseILj7168EfS2_fS2_fjLj1024EEEEELb0EEEvNS_9BwdParamsE)
        /*0ddc*/ 	.word	0x00000000


	//----- nvinfo : EIATTR_MIN_STACK_SIZE
	.align		4
.L_591:
        /*0de0*/ 	.byte	0x04, 0x12
        /*0de2*/ 	.short	(.L_593 - .L_592)
	.align		4
.L_592:
        /*0de4*/ 	.word	index@(_ZN10layer_norm31ln_parallel_residual_bwd_kernelINS_13Kernel_traitsIf13__nv_bfloat16fS2_fjLj7168ELj1ELj1ELj8ELj8ENS_18Kernel_traits_baseILj7168EfS2_fS2_fjLj256EEEEELb1ELb1ELb0EEEvNS_9BwdParamsE)
        /*0de8*/ 	.word	0x00000000


	//----- nvinfo : EIATTR_MIN_STACK_SIZE
	.align		4
.L_593:
        /*0dec*/ 	.byte	0x04, 0x12
        /*0dee*/ 	.short	(.L_595 - .L_594)
	.align		4
.L_594:
        /*0df0*/ 	.word	index@(_ZN10layer_norm22ln_bwd_finalize_kernelINS_22Kernel_traits_finalizeILj7168Ef13__nv_bfloat16fS2_fjLb0ELj1024ELj4ENS_18Kernel_traits_baseILj7168EfS2_fS2_fjLj1024EEEEELb0ELb1EEEvNS_9BwdParamsE)
        /*0df4*/ 	.word	0x00000000


	//----- nvinfo : EIATTR_MIN_STACK_SIZE
	.align		4
.L_595:
        /*0df8*/ 	.byte	0x04, 0x12
        /*0dfa*/ 	.short	(.L_597 - .L_596)
	.align		4
.L_596:
        /*0dfc*/ 	.word	index@(_ZN10layer_norm40ln_parallel_residual_bwd_finalize_kernelINS_22Kernel_traits_finalizeILj7168Ef13__nv_bfloat16fS2_fjLb0ELj1024ELj4ENS_18Kernel_traits_baseILj7168EfS2_fS2_fjLj1024EEEEELb1EEEvNS_9BwdParamsE)
        /*0e00*/ 	.word	0x00000000


	//----- nvinfo : EIATTR_MIN_STACK_SIZE
	.align		4
.L_597:
        /*0e04*/ 	.byte	0x04, 0x12
        /*0e06*/ 	.short	(.L_599 - .L_598)
	.align		4
.L_598:
        /*0e08*/ 	.word	index@(_ZN10layer_norm31ln_parallel_residual_bwd_kernelINS_13Kernel_traitsIf13__nv_bfloat16fS2_fjLj7168ELj1ELj1ELj8ELj8ENS_18Kernel_traits_baseILj7168EfS2_fS2_fjLj256EEEEELb1ELb1ELb1EEEvNS_9BwdParamsE)
        /*0e0c*/ 	.word	0x00000000


	//----- nvinfo : EIATTR_MIN_STACK_SIZE
	.align		4
.L_599:
        /*0e10*/ 	.byte	0x04, 0x12
        /*0e12*/ 	.short	(.L_601 - .L_600)
	.align		4
.L_600:
        /*0e14*/ 	.word	index@(_ZN10layer_norm31ln_parallel_residual_bwd_kernelINS_13Kernel_traitsIf6__halfS2_S2_fjLj7168ELj1ELj1ELj8ELj8ENS_18Kernel_traits_baseILj7168EfS2_S2_S2_fjLj256EEEEELb0ELb0ELb0EEEvNS_9BwdParamsE)
        /*0e18*/ 	.word	0x00000020


	//----- nvinfo : EIATTR_MIN_STACK_SIZE
	.align		4
.L_601:
        /*0e1c*/ 	.byte	0x04, 0x12
        /*0e1e*/ 	.short	(.L_603 - .L_602)
	.align		4
.L_602:
        /*0e20*/ 	.word	index@(_ZN10layer_norm31ln_parallel_residual_bwd_kernelINS_13Kernel_traitsIf6__halfS2_S2_fjLj7168ELj1ELj1ELj8ELj8ENS_18Kernel_traits_baseILj7168EfS2_S2_S2_fjLj256EEEEELb0ELb0ELb1EEEvNS_9BwdParamsE)
        /*0e24*/ 	.word	0x00000018


	//----- nvinfo : EIATTR_MIN_STACK_SIZE
	.align		4
.L_603:
        /*0e28*/ 	.byte	0x04, 0x12
        /*0e2a*/ 	.short	(.L_605 - .L_604)
	.align		4
.L_604:
        /*0e2c*/ 	.word	index@(_ZN10layer_norm31ln_parallel_residual_bwd_kernelINS_13Kernel_traitsIf6__halfS2_S2_fjLj7168ELj1ELj1ELj8ELj8ENS_18Kernel_traits_baseILj7168EfS2_S2_S2_fjLj256EEEEELb0ELb1ELb0EEEvNS_9BwdParamsE)
        /*0e30*/ 	.word	0x00000000


	//----- nvinfo : EIATTR_MIN_STACK_SIZE
	.align		4
.L_605:
        /*0e34*/ 	.byte	0x04, 0x12
        /*0e36*/ 	.short	(.L_607 - .L_606)
	.align		4
.L_606:
        /*0e38*/ 	.word	index@(_ZN10layer_norm31ln_parallel_residual_bwd_kernelINS_13Kernel_traitsIf6__halfS2_S2_fjLj7168ELj1ELj1ELj8ELj8ENS_18Kernel_traits_baseILj7168EfS2_S2_S2_fjLj256EEEEELb0ELb1ELb1EEEvNS_9BwdParamsE)
        /*0e3c*/ 	.word	0x00000000


	//----- nvinfo : EIATTR_MIN_STACK_SIZE
	.align		4
.L_607:
        /*0e40*/ 	.byte	0x04, 0x12
        /*0e42*/ 	.short	(.L_609 - .L_608)
	.align		4
.L_608:
        /*0e44*/ 	.word	index@(_ZN10layer_norm31ln_parallel_residual_bwd_kernelINS_13Kernel_traitsIf6__halfS2_S2_fjLj7168ELj1ELj1ELj8ELj8ENS_18Kernel_traits_baseILj7168EfS2_S2_S2_fjLj256EEEEELb1ELb0ELb0EEEvNS_9BwdParamsE)
        /*0e48*/ 	.word	0x00000058


	//----- nvinfo : EIATTR_MIN_STACK_SIZE
	.align		4
.L_609:
        /*0e4c*/ 	.byte	0x04, 0x12
        /*0e4e*/ 	.short	(.L_611 - .L_610)
	.align		4
.L_610:
        /*0e50*/ 	.word	index@(_ZN10layer_norm31ln_parallel_residual_bwd_kernelINS_13Kernel_traitsIf6__halfS2_S2_fjLj7168ELj1ELj1ELj8ELj8ENS_18Kernel_traits_baseILj7168EfS2_S2_S2_fjLj256EEEEELb1ELb0ELb1EEEvNS_9BwdParamsE)
        /*0e54*/ 	.word	0x00000070


	//----- nvinfo : EIATTR_MIN_STACK_SIZE
	.align		4
.L_611:
        /*0e58*/ 	.byte	0x04, 0x12
        /*0e5a*/ 	.short	(.L_613 - .L_612)
	.align		4
.L_612:
        /*0e5c*/ 	.word	index@(_ZN10layer_norm22ln_bwd_finalize_kernelINS_22Kernel_traits_finalizeILj7168Ef6__halfS2_S2_fjLb0ELj1024ELj4ENS_18Kernel_traits_baseILj7168EfS2_S2_S2_fjLj1024EEEEELb0ELb0EEEvNS_9BwdParamsE)
        /*0e60*/ 	.word	0x00000000


	//----- nvinfo : EIATTR_MIN_STACK_SIZE
	.align		4
.L_613:
        /*0e64*/ 	.byte	0x04, 0x12
        /*0e66*/ 	.short	(.L_615 - .L_614)
	.align		4
.L_614:
        /*0e68*/ 	.word	index@(_ZN10layer_norm40ln_parallel_residual_bwd_finalize_kernelINS_22Kernel_traits_finalizeILj7168Ef6__halfS2_S2_fjLb0ELj1024ELj4ENS_18Kernel_traits_baseILj7168EfS2_S2_S2_fjLj1024EEEEELb0EEEvNS_9BwdParamsE)
        /*0e6c*/ 	.word	0x00000000


	//----- nvinfo : EIATTR_MIN_STACK_SIZE
	.align		4
.L_615:
        /*0e70*/ 	.byte	0x04, 0x12
        /*0e72*/ 	.short	(.L_617 - .L_616)
	.align		4
.L_616:
        /*0e74*/ 	.word	index@(_ZN10layer_norm31ln_parallel_residual_bwd_kernelINS_13Kernel_traitsIf6__halfS2_S2_fjLj7168ELj1ELj1ELj8ELj8ENS_18Kernel_traits_baseILj7168EfS2_S2_S2_fjLj256EEEEELb1ELb1ELb0EEEvNS_9BwdParamsE)
        /*0e78*/ 	.word	0x00000000


	//----- nvinfo : EIATTR_MIN_STACK_SIZE
	.align		4
.L_617:
        /*0e7c*/ 	.byte	0x04, 0x12
        /*0e7e*/ 	.short	(.L_619 - .L_618)
	.align		4
.L_618:
        /*0e80*/ 	.word	index@(_ZN10layer_norm22ln_bwd_finalize_kernelINS_22Kernel_traits_finalizeILj7168Ef6__halfS2_S2_fjLb0ELj1024ELj4ENS_18Kernel_traits_baseILj7168EfS2_S2_S2_fjLj1024EEEEELb0ELb1EEEvNS_9BwdParamsE)
        /*0e84*/ 	.word	0x00000000


	//----- nvinfo : EIATTR_MIN_STACK_SIZE
	.align		4
.L_619:
        /*0e88*/ 	.byte	0x04, 0x12
        /*0e8a*/ 	.short	(.L_621 - .L_620)
	.align		4
.L_620:
        /*0e8c*/ 	.word	index@(_ZN10layer_norm40ln_parallel_residual_bwd_finalize_kernelINS_22Kernel_traits_finalizeILj7168Ef6__halfS2_S2_fjLb0ELj1024ELj4ENS_18Kernel_traits_baseILj7168EfS2_S2_S2_fjLj1024EEEEELb1EEEvNS_9BwdParamsE)
        /*0e90*/ 	.word	0x00000000


	//----- nvinfo : EIATTR_MIN_STACK_SIZE
	.align		4
.L_621:
        /*0e94*/ 	.byte	0x04, 0x12
        /*0e96*/ 	.short	(.L_623 - .L_622)
	.align		4
.L_622:
        /*0e98*/ 	.word	index@(_ZN10layer_norm31ln_parallel_residual_bwd_kernelINS_13Kernel_traitsIf6__halfS2_S2_fjLj7168ELj1ELj1ELj8ELj8ENS_18Kernel_traits_baseILj7168EfS2_S2_S2_fjLj256EEEEELb1ELb1ELb1EEEvNS_9BwdParamsE)
        /*0e9c*/ 	.word	0x00000000


	//----- nvinfo : EIATTR_MIN_STACK_SIZE
	.align		4
.L_623:
        /*0ea0*/ 	.byte	0x04, 0x12
        /*0ea2*/ 	.short	(.L_625 - .L_624)
	.align		4
.L_624:
        /*0ea4*/ 	.word	index@(_ZN10layer_norm31ln_parallel_residual_bwd_kernelINS_13Kernel_traitsI6__halfS2_fS2_fjLj7168ELj1ELj1ELj8ELj8ENS_18Kernel_traits_baseILj7168ES2_S2_fS2_fjLj256EEEEELb0ELb0ELb0EEEvNS_9BwdParamsE)
        /*0ea8*/ 	.word	0x00000000


	//----- nvinfo : EIATTR_MIN_STACK_SIZE
	.align		4
.L_625:
        /*0eac*/ 	.byte	0x04, 0x12
        /*0eae*/ 	.short	(.L_627 - .L_626)
	.align		4
.L_626:
        /*0eb0*/ 	.word	index@(_ZN10layer_norm31ln_parallel_residual_bwd_kernelINS_13Kernel_traitsI6__halfS2_fS2_fjLj7168ELj1ELj1ELj8ELj8ENS_18Kernel_traits_baseILj7168ES2_S2_fS2_fjLj256EEEEELb0ELb0ELb1EEEvNS_9BwdParamsE)
        /*0eb4*/ 	.word	0x00000070


	//----- nvinfo : EIATTR_MIN_STACK_SIZE
	.align		4
.L_627:
        /*0eb8*/ 	.byte	0x04, 0x12
        /*0eba*/ 	.short	(.L_629 - .L_628)
	.align		4
.L_628:
        /*0ebc*/ 	.word	index@(_ZN10layer_norm31ln_parallel_residual_bwd_kernelINS_13Kernel_traitsI6__halfS2_fS2_fjLj7168ELj1ELj1ELj8ELj8ENS_18Kernel_traits_baseILj7168ES2_S2_fS2_fjLj256EEEEELb0ELb1ELb0EEEvNS_9BwdParamsE)
        /*0ec0*/ 	.word	0x00000000


	//----- nvinfo : EIATTR_MIN_STACK_SIZE
	.align		4
.L_629:
        /*0ec4*/ 	.byte	0x04, 0x12
        /*0ec6*/ 	.short	(.L_631 - .L_630)
	.align		4
.L_630:
        /*0ec8*/ 	.word	index@(_ZN10layer_norm31ln_parallel_residual_bwd_kernelINS_13Kernel_traitsI6__halfS2_fS2_fjLj7168ELj1ELj1ELj8ELj8ENS_18Kernel_traits_baseILj7168ES2_S2_fS2_fjLj256EEEEELb0ELb1ELb1EEEvNS_9BwdParamsE)
        /*0ecc*/ 	.word	0x00000000


	//----- nvinfo : EIATTR_MIN_STACK_SIZE
	.align		4
.L_631:
        /*0ed0*/ 	.byte	0x04, 0x12
        /*0ed2*/ 	.short	(.L_633 - .L_632)
	.align		4
.L_632:
        /*0ed4*/ 	.word	index@(_ZN10layer_norm31ln_parallel_residual_bwd_kernelINS_13Kernel_traitsI6__halfS2_fS2_fjLj7168ELj1ELj1ELj8ELj8ENS_18Kernel_traits_baseILj7168ES2_S2_fS2_fjLj256EEEEELb1ELb0ELb0EEEvNS_9BwdParamsE)
        /*0ed8*/ 	.word	0x00000018


	//----- nvinfo : EIATTR_MIN_STACK_SIZE
	.align		4
.L_633:
        /*0edc*/ 	.byte	0x04, 0x12
        /*0ede*/ 	.short	(.L_635 - .L_634)
	.align		4
.L_634:
        /*0ee0*/ 	.word	index@(_ZN10layer_norm31ln_parallel_residual_bwd_kernelINS_13Kernel_traitsI6__halfS2_fS2_fjLj7168ELj1ELj1ELj8ELj8ENS_18Kernel_traits_baseILj7168ES2_S2_fS2_fjLj256EEEEELb1ELb0ELb1EEEvNS_9BwdParamsE)
        /*0ee4*/ 	.word	0x000000a0


	//----- nvinfo : EIATTR_MIN_STACK_SIZE
	.align		4
.L_635:
        /*0ee8*/ 	.byte	0x04, 0x12
        /*0eea*/ 	.short	(.L_637 - .L_636)
	.align		4
.L_636:
        /*0eec*/ 	.word	index@(_ZN10layer_norm22ln_bwd_finalize_kernelINS_22Kernel_traits_finalizeILj7168E6__halfS2_fS2_fjLb0ELj1024ELj4ENS_18Kernel_traits_baseILj7168ES2_S2_fS2_fjLj1024EEEEELb0ELb0EEEvNS_9BwdParamsE)
        /*0ef0*/ 	.word	0x00000000


	//----- nvinfo : EIATTR_MIN_STACK_SIZE
	.align		4
.L_637:
        /*0ef4*/ 	.byte	0x04, 0x12
        /*0ef6*/ 	.short	(.L_639 - .L_638)
	.align		4
.L_638:
        /*0ef8*/ 	.word	index@(_ZN10layer_norm40ln_parallel_residual_bwd_finalize_kernelINS_22Kernel_traits_finalizeILj7168E6__halfS2_fS2_fjLb0ELj1024ELj4ENS_18Kernel_traits_baseILj7168ES2_S2_fS2_fjLj1024EEEEELb0EEEvNS_9BwdParamsE)
        /*0efc*/ 	.word	0x00000000


	//----- nvinfo : EIATTR_MIN_STACK_SIZE
	.align		4
.L_639:
        /*0f00*/ 	.byte	0x04, 0x12
        /*0f02*/ 	.short	(.L_641 - .L_640)
	.align		4
.L_640:
        /*0f04*/ 	.word	index@(_ZN10layer_norm31ln_parallel_residual_bwd_kernelINS_13Kernel_traitsI6__halfS2_fS2_fjLj7168ELj1ELj1ELj8ELj8ENS_18Kernel_traits_baseILj7168ES2_S2_fS2_fjLj256EEEEELb1ELb1ELb0EEEvNS_9BwdParamsE)
        /*0f08*/ 	.word	0x00000000


	//----- nvinfo : EIATTR_MIN_STACK_SIZE
	.align		4
.L_641:
        /*0f0c*/ 	.byte	0x04, 0x12
        /*0f0e*/ 	.short	(.L_643 - .L_642)
	.align		4
.L_642:
        /*0f10*/ 	.word	index@(_ZN10layer_norm22ln_bwd_finalize_kernelINS_22Kernel_traits_finalizeILj7168E6__halfS2_fS2_fjLb0ELj1024ELj4ENS_18Kernel_traits_baseILj7168ES2_S2_fS2_fjLj1024EEEEELb0ELb1EEEvNS_9BwdParamsE)
        /*0f14*/ 	.word	0x00000000


	//----- nvinfo : EIATTR_MIN_STACK_SIZE
	.align		4
.L_643:
        /*0f18*/ 	.byte	0x04, 0x12
        /*0f1a*/ 	.short	(.L_645 - .L_644)
	.align		4
.L_644:
        /*0f1c*/ 	.word	index@(_ZN10layer_norm40ln_parallel_residual_bwd_finalize_kernelINS_22Kernel_traits_finalizeILj7168E6__halfS2_fS2_fjLb0ELj1024ELj4ENS_18Kernel_traits_baseILj7168ES2_S2_fS2_fjLj1024EEEEELb1EEEvNS_9BwdParamsE)
        /*0f20*/ 	.word	0x00000000


	//----- nvinfo : EIATTR_MIN_STACK_SIZE
	.align		4
.L_645:
        /*0f24*/ 	.byte	0x04, 0x12
        /*0f26*/ 	.short	(.L_647 - .L_646)
	.align		4
.L_646:
        /*0f28*/ 	.word	index@(_ZN10layer_norm31ln_parallel_residual_bwd_kernelINS_13Kernel_traitsI6__halfS2_fS2_fjLj7168ELj1ELj1ELj8ELj8ENS_18Kernel_traits_baseILj7168ES2_S2_fS2_fjLj256EEEEELb1ELb1ELb1EEEvNS_9BwdParamsE)
        /*0f2c*/ 	.word	0x00000000


	//----- nvinfo : EIATTR_MIN_STACK_SIZE
	.align		4
.L_647:
        /*0f30*/ 	.byte	0x04, 0x12
        /*0f32*/ 	.short	(.L_649 - .L_648)
	.align		4
.L_648:
        /*0f34*/ 	.word	index@(_ZN10layer_norm31ln_parallel_residual_bwd_kernelINS_13Kernel_traitsIf6__halffS2_fjLj7168ELj1ELj1ELj8ELj8ENS_18Kernel_traits_baseILj7168EfS2_fS2_fjLj256EEEEELb0ELb0ELb0EEEvNS_9BwdParamsE)
        /*0f38*/ 	.word	0x00000050


	//----- nvinfo : EIATTR_MIN_STACK_SIZE
	.align		4
.L_649:
        /*0f3c*/ 	.byte	0x04, 0x12
        /*0f3e*/ 	.short	(.L_651 - .L_650)
	.align		4
.L_650:
        /*0f40*/ 	.word	index@(_ZN10layer_norm31ln_parallel_residual_bwd_kernelINS_13Kernel_traitsIf6__halffS2_fjLj7168ELj1ELj1ELj8ELj8ENS_18Kernel_traits_baseILj7168EfS2_fS2_fjLj256EEEEELb0ELb0ELb1EEEvNS_9BwdParamsE)
        /*0f44*/ 	.word	0x00000068


	//----- nvinfo : EIATTR_MIN_STACK_SIZE
	.align		4
.L_651:
        /*0f48*/ 	.byte	0x04, 0x12
        /*0f4a*/ 	.short	(.L_653 - .L_652)
	.align		4
.L_652:
        /*0f4c*/ 	.word	index@(_ZN10layer_norm31ln_parallel_residual_bwd_kernelINS_13Kernel_traitsIf6__halffS2_fjLj7168ELj1ELj1ELj8ELj8ENS_18Kernel_traits_baseILj7168EfS2_fS2_fjLj256EEEEELb0ELb1ELb0EEEvNS_9BwdParamsE)
        /*0f50*/ 	.word	0x00000000


	//----- nvinfo : EIATTR_MIN_STACK_SIZE
	.align		4
.L_653:
        /*0f54*/ 	.byte	0x04, 0x12
        /*0f56*/ 	.short	(.L_655 - .L_654)
	.align		4
.L_654:
        /*0f58*/ 	.word	index@(_ZN10layer_norm31ln_parallel_residual_bwd_kernelINS_13Kernel_traitsIf6__halffS2_fjLj7168ELj1ELj1ELj8ELj8ENS_18Kernel_traits_baseILj7168EfS2_fS2_fjLj256EEEEELb0ELb1ELb1EEEvNS_9BwdParamsE)
        /*0f5c*/ 	.word	0x00000000


	//----- nvinfo : EIATTR_MIN_STACK_SIZE
	.align		4
.L_655:
        /*0f60*/ 	.byte	0x04, 0x12
        /*0f62*/ 	.short	(.L_657 - .L_656)
	.align		4
.L_656:
        /*0f64*/ 	.word	index@(_ZN10layer_norm31ln_parallel_residual_bwd_kernelINS_13Kernel_traitsIf6__halffS2_fjLj7168ELj1ELj1ELj8ELj8ENS_18Kernel_traits_baseILj7168EfS2_fS2_fjLj256EEEEELb1ELb0ELb0EEEvNS_9BwdParamsE)
        /*0f68*/ 	.word	0x00000098


	//----- nvinfo : EIATTR_MIN_STACK_SIZE
	.align		4
.L_657:
        /*0f6c*/ 	.byte	0x04, 0x12
        /*0f6e*/ 	.short	(.L_659 - .L_658)
	.align		4
.L_658:
        /*0f70*/ 	.word	index@(_ZN10layer_norm31ln_parallel_residual_bwd_kernelINS_13Kernel_traitsIf6__halffS2_fjLj7168ELj1ELj1ELj8ELj8ENS_18Kernel_traits_baseILj7168EfS2_fS2_fjLj256EEEEELb1ELb0ELb1EEEvNS_9BwdParamsE)
        /*0f74*/ 	.word	0x000000a8


	//----- nvinfo : EIATTR_MIN_STACK_SIZE
	.align		4
.L_659:
        /*0f78*/ 	.byte	0x04, 0x12
        /*0f7a*/ 	.short	(.L_661 - .L_660)
	.align		4
.L_660:
        /*0f7c*/ 	.word	index@(_ZN10layer_norm22ln_bwd_finalize_kernelINS_22Kernel_traits_finalizeILj7168Ef6__halffS2_fjLb0ELj1024ELj4ENS_18Kernel_traits_baseILj7168EfS2_fS2_fjLj1024EEEEELb0ELb0EEEvNS_9BwdParamsE)
        /*0f80*/ 	.word	0x00000000


	//----- nvinfo : EIATTR_MIN_STACK_SIZE
	.align		4
.L_661:
        /*0f84*/ 	.byte	0x04, 0x12
        /*0f86*/ 	.short	(.L_663 - .L_662)
	.align		4
.L_662:
        /*0f88*/ 	.word	index@(_ZN10layer_norm40ln_parallel_residual_bwd_finalize_kernelINS_22Kernel_traits_finalizeILj7168Ef6__halffS2_fjLb0ELj1024ELj4ENS_18Kernel_traits_baseILj7168EfS2_fS2_fjLj1024EEEEELb0EEEvNS_9BwdParamsE)
        /*0f8c*/ 	.word	0x00000000


	//----- nvinfo : EIATTR_MIN_STACK_SIZE
	.align		4
.L_663:
        /*0f90*/ 	.byte	0x04, 0x12
        /*0f92*/ 	.short	(.L_665 - .L_664)
	.align		4
.L_664:
        /*0f94*/ 	.word	index@(_ZN10layer_norm31ln_parallel_residual_bwd_kernelINS_13Kernel_traitsIf6__halffS2_fjLj7168ELj1ELj1ELj8ELj8ENS_18Kernel_traits_baseILj7168EfS2_fS2_fjLj256EEEEELb1ELb1ELb0EEEvNS_9BwdParamsE)
        /*0f98*/ 	.word	0x00000000


	//----- nvinfo : EIATTR_MIN_STACK_SIZE
	.align		4
.L_665:
        /*0f9c*/ 	.byte	0x04, 0x12
        /*0f9e*/ 	.short	(.L_667 - .L_666)
	.align		4
.L_666:
        /*0fa0*/ 	.word	index@(_ZN10layer_norm22ln_bwd_finalize_kernelINS_22Kernel_traits_finalizeILj7168Ef6__halffS2_fjLb0ELj1024ELj4ENS_18Kernel_traits_baseILj7168EfS2_fS2_fjLj1024EEEEELb0ELb1EEEvNS_9BwdParamsE)
        /*0fa4*/ 	.word	0x00000000


	//----- nvinfo : EIATTR_MIN_STACK_SIZE
	.align		4
.L_667:
        /*0fa8*/ 	.byte	0x04, 0x12
        /*0faa*/ 	.short	(.L_669 - .L_668)
	.align		4
.L_668:
        /*0fac*/ 	.word	index@(_ZN10layer_norm40ln_parallel_residual_bwd_finalize_kernelINS_22Kernel_traits_finalizeILj7168Ef6__halffS2_fjLb0ELj1024ELj4ENS_18Kernel_traits_baseILj7168EfS2_fS2_fjLj1024EEEEELb1EEEvNS_9BwdParamsE)
        /*0fb0*/ 	.word	0x00000000


	//----- nvinfo : EIATTR_MIN_STACK_SIZE
	.align		4
.L_669:
        /*0fb4*/ 	.byte	0x04, 0x12
        /*0fb6*/ 	.short	(.L_671 - .L_670)
	.align		4
.L_670:
        /*0fb8*/ 	.word	index@(_ZN10layer_norm31ln_parallel_residual_bwd_kernelINS_13Kernel_traitsIf6__halffS2_fjLj7168ELj1ELj1ELj8ELj8ENS_18Kernel_traits_baseILj7168EfS2_fS2_fjLj256EEEEELb1ELb1ELb1EEEvNS_9BwdParamsE)
        /*0fbc*/ 	.word	0x00000000


	//----- nvinfo : EIATTR_MIN_STACK_SIZE
	.align		4
.L_671:
        /*0fc0*/ 	.byte	0x04, 0x12
        /*0fc2*/ 	.short	(.L_673 - .L_672)
	.align		4
.L_672:
        /*0fc4*/ 	.word	index@(_ZN10layer_norm31ln_parallel_residual_bwd_kernelINS_13Kernel_traitsI6__halfffffjLj7168ELj1ELj1ELj8ELj16ENS_18Kernel_traits_baseILj7168ES2_ffffjLj256EEEEELb0ELb0ELb0EEEvNS_9BwdParamsE)
        /*0fc8*/ 	.word	0x00000008


	//----- nvinfo : EIATTR_MIN_STACK_SIZE
	.align		4
.L_673:
        /*0fcc*/ 	.byte	0x04, 0x12
        /*0fce*/ 	.short	(.L_675 - .L_674)
	.align		4
.L_674:
        /*0fd0*/ 	.word	index@(_ZN10layer_norm31ln_parallel_residual_bwd_kernelINS_13Kernel_traitsI6__halfffffjLj7168ELj1ELj1ELj8ELj16ENS_18Kernel_traits_baseILj7168ES2_ffffjLj256EEEEELb0ELb0ELb1EEEvNS_9BwdParamsE)
        /*0fd4*/ 	.word	0x00000088


	//----- nvinfo : EIATTR_MIN_STACK_SIZE
	.align		4
.L_675:
        /*0fd8*/ 	.byte	0x04, 0x12
        /*0fda*/ 	.short	(.L_677 - .L_676)
	.align		4
.L_676:
        /*0fdc*/ 	.word	index@(_ZN10layer_norm31ln_parallel_residual_bwd_kernelINS_13Kernel_traitsI6__halfffffjLj7168ELj1ELj1ELj8ELj16ENS_18Kernel_traits_baseILj7168ES2_ffffjLj256EEEEELb0ELb1ELb0EEEvNS_9BwdParamsE)
        /*0fe0*/ 	.word	0x00000000


	//----- nvinfo : EIATTR_MIN_STACK_SIZE
	.align		4
.L_677:
        /*0fe4*/ 	.byte	0x04, 0x12
        /*0fe6*/ 	.short	(.L_679 - .L_678)
	.align		4
.L_678:
        /*0fe8*/ 	.word	index@(_ZN10layer_norm31ln_parallel_residual_bwd_kernelINS_13Kernel_traitsI6__halfffffjLj7168ELj1ELj1ELj8ELj16ENS_18Kernel_traits_baseILj7168ES2_ffffjLj256EEEEELb0ELb1ELb1EEEvNS_9BwdParamsE)
        /*0fec*/ 	.word	0x00000000


	//----- nvinfo : EIATTR_MIN_STACK_SIZE
	.align		4
.L_679:
        /*0ff0*/ 	.byte	0x04, 0x12
        /*0ff2*/ 	.short	(.L_681 - .L_680)
	.align		4
.L_680:
        /*0ff4*/ 	.word	index@(_ZN10layer_norm31ln_parallel_residual_bwd_kernelINS_13Kernel_traitsI6__halfffffjLj7168ELj1ELj1ELj8ELj16ENS_18Kernel_traits_baseILj7168ES2_ffffjLj256EEEEELb1ELb0ELb0EEEvNS_9BwdParamsE)
        /*0ff8*/ 	.word	0x00000030


	//----- nvinfo : EIATTR_MIN_STACK_SIZE
	.align		4
.L_681:
        /*0ffc*/ 	.byte	0x04, 0x12
        /*0ffe*/ 	.short	(.L_683 - .L_682)
	.align		4
.L_682:
        /*1000*/ 	.word	index@(_ZN10layer_norm31ln_parallel_residual_bwd_kernelINS_13Kernel_traitsI6__halfffffjLj7168ELj1ELj1ELj8ELj16ENS_18Kernel_traits_baseILj7168ES2_ffffjLj256EEEEELb1ELb0ELb1EEEvNS_9BwdParamsE)
        /*1004*/ 	.word	0x000000b0


	//----- nvinfo : EIATTR_MIN_STACK_SIZE
	.align		4
.L_683:
        /*1008*/ 	.byte	0x04, 0x12
        /*100a*/ 	.short	(.L_685 - .L_684)
	.align		4
.L_684:
        /*100c*/ 	.word	index@(_ZN10layer_norm22ln_bwd_finalize_kernelINS_22Kernel_traits_finalizeILj7168E6__halfffffjLb0ELj1024ELj4ENS_18Kernel_traits_baseILj7168ES2_ffffjLj1024EEEEELb0ELb0EEEvNS_9BwdParamsE)
        /*1010*/ 	.word	0x00000000


	//----- nvinfo : EIATTR_MIN_STACK_SIZE
	.align		4
.L_685:
        /*1014*/ 	.byte	0x04, 0x12
        /*1016*/ 	.short	(.L_687 - .L_686)
	.align		4
.L_686:
        /*1018*/ 	.word	index@(_ZN10layer_norm40ln_parallel_residual_bwd_finalize_kernelINS_22Kernel_traits_finalizeILj7168E6__halfffffjLb0ELj1024ELj4ENS_18Kernel_traits_baseILj7168ES2_ffffjLj1024EEEEELb0EEEvNS_9BwdParamsE)
        /*101c*/ 	.word	0x00000000


	//----- nvinfo : EIATTR_MIN_STACK_SIZE
	.align		4
.L_687:
        /*1020*/ 	.byte	0x04, 0x12
        /*1022*/ 	.short	(.L_689 - .L_688)
	.align		4
.L_688:
        /*1024*/ 	.word	index@(_ZN10layer_norm31ln_parallel_residual_bwd_kernelINS_13Kernel_traitsI6__halfffffjLj7168ELj1ELj1ELj8ELj16ENS_18Kernel_traits_baseILj7168ES2_ffffjLj256EEEEELb1ELb1ELb0EEEvNS_9BwdParamsE)
        /*1028*/ 	.word	0x00000000


	//----- nvinfo : EIATTR_MIN_STACK_SIZE
	.align		4
.L_689:
        /*102c*/ 	.byte	0x04, 0x12
        /*102e*/ 	.short	(.L_691 - .L_690)
	.align		4
.L_690:
        /*1030*/ 	.word	index@(_ZN10layer_norm22ln_bwd_finalize_kernelINS_22Kernel_traits_finalizeILj7168E6__halfffffjLb0ELj1024ELj4ENS_18Kernel_traits_baseILj7168ES2_ffffjLj1024EEEEELb0ELb1EEEvNS_9BwdParamsE)
        /*1034*/ 	.word	0x00000000


	//----- nvinfo : EIATTR_MIN_STACK_SIZE
	.align		4
.L_691:
        /*1038*/ 	.byte	0x04, 0x12
        /*103a*/ 	.short	(.L_693 - .L_692)
	.align		4
.L_692:
        /*103c*/ 	.word	index@(_ZN10layer_norm40ln_parallel_residual_bwd_finalize_kernelINS_22Kernel_traits_finalizeILj7168E6__halfffffjLb0ELj1024ELj4ENS_18Kernel_traits_baseILj7168ES2_ffffjLj1024EEEEELb1EEEvNS_9BwdParamsE)
        /*1040*/ 	.word	0x00000000


	//----- nvinfo : EIATTR_MIN_STACK_SIZE
	.align		4
.L_693:
        /*1044*/ 	.byte	0x04, 0x12
        /*1046*/ 	.short	(.L_695 - .L_694)
	.align		4
.L_694:
        /*1048*/ 	.word	index@(_ZN10layer_norm31ln_parallel_residual_bwd_kernelINS_13Kernel_traitsI6__halfffffjLj7168ELj1ELj1ELj8ELj16ENS_18Kernel_traits_baseILj7168ES2_ffffjLj256EEEEELb1ELb1ELb1EEEvNS_9BwdParamsE)
        /*104c*/ 	.word	0x00000000


	//----- nvinfo : EIATTR_MIN_STACK_SIZE
	.align		4
.L_695:
        /*1050*/ 	.byte	0x04, 0x12
        /*1052*/ 	.short	(.L_697 - .L_696)
	.align		4
.L_696:
        /*1054*/ 	.word	index@(_ZN10layer_norm31ln_parallel_residual_bwd_kernelINS_13Kernel_traitsIfffffjLj7168ELj1ELj1ELj8ELj16ENS_18Kernel_traits_baseILj7168EfffffjLj256EEEEELb0ELb0ELb0EEEvNS_9BwdParamsE)
        /*1058*/ 	.word	0x00000080


	//----- nvinfo : EIATTR_MIN_STACK_SIZE
	.align		4
.L_697:
        /*105c*/ 	.byte	0x04, 0x12
        /*105e*/ 	.short	(.L_699 - .L_698)
	.align		4
.L_698:
        /*1060*/ 	.word	index@(_ZN10layer_norm31ln_parallel_residual_bwd_kernelINS_13Kernel_traitsIfffffjLj7168ELj1ELj1ELj8ELj16ENS_18Kernel_traits_baseILj7168EfffffjLj256EEEEELb0ELb0ELb1EEEvNS_9BwdParamsE)
        /*1064*/ 	.word	0x00000080


	//----- nvinfo : EIATTR_MIN_STACK_SIZE
	.align		4
.L_699:
        /*1068*/ 	.byte	0x04, 0x12
        /*106a*/ 	.short	(.L_701 - .L_700)
	.align		4
.L_700:
        /*106c*/ 	.word	index@(_ZN10layer_norm31ln_parallel_residual_bwd_kernelINS_13Kernel_traitsIfffffjLj7168ELj1ELj1ELj8ELj16ENS_18Kernel_traits_baseILj7168EfffffjLj256EEEEELb0ELb1ELb0EEEvNS_9BwdParamsE)
        /*1070*/ 	.word	0x00000000


	//----- nvinfo : EIATTR_MIN_STACK_SIZE
	.align		4
.L_701:
        /*1074*/ 	.byte	0x04, 0x12
        /*1076*/ 	.short	(.L_703 - .L_702)
	.align		4
.L_702:
        /*1078*/ 	.word	index@(_ZN10layer_norm31ln_parallel_residual_bwd_kernelINS_13Kernel_traitsIfffffjLj7168ELj1ELj1ELj8ELj16ENS_18Kernel_traits_baseILj7168EfffffjLj256EEEEELb0ELb1ELb1EEEvNS_9BwdParamsE)
        /*107c*/ 	.word	0x00000000


	//----- nvinfo : EIATTR_MIN_STACK_SIZE
	.align		4
.L_703:
        /*1080*/ 	.byte	0x04, 0x12
        /*1082*/ 	.short	(.L_705 - .L_704)
	.align		4
.L_704:
        /*1084*/ 	.word	index@(_ZN10layer_norm31ln_parallel_residual_bwd_kernelINS_13Kernel_traitsIfffffjLj7168ELj1ELj1ELj8ELj16ENS_18Kernel_traits_baseILj7168EfffffjLj256EEEEELb1ELb0ELb0EEEvNS_9BwdParamsE)
        /*1088*/ 	.word	0x000000b0


	//----- nvinfo : EIATTR_MIN_STACK_SIZE
	.align		4
.L_705:
        /*108c*/ 	.byte	0x04, 0x12
        /*108e*/ 	.short	(.L_707 - .L_706)
	.align		4
.L_706:
        /*1090*/ 	.word	index@(_ZN10layer_norm31ln_parallel_residual_bwd_kernelINS_13Kernel_traitsIfffffjLj7168ELj1ELj1ELj8ELj16ENS_18Kernel_traits_baseILj7168EfffffjLj256EEEEELb1ELb0ELb1EEEvNS_9BwdParamsE)
        /*1094*/ 	.word	0x000000b0


	//----- nvinfo : EIATTR_MIN_STACK_SIZE
	.align		4
.L_707:
        /*1098*/ 	.byte	0x04, 0x12
        /*109a*/ 	.short	(.L_709 - .L_708)
	.align		4
.L_708:
        /*109c*/ 	.word	index@(_ZN10layer_norm22ln_bwd_finalize_kernelINS_22Kernel_traits_finalizeILj7168EfffffjLb0ELj1024ELj4ENS_18Kernel_traits_baseILj7168EfffffjLj1024EEEEELb0ELb0EEEvNS_9BwdParamsE)
        /*10a0*/ 	.word	0x00000000


	//----- nvinfo : EIATTR_MIN_STACK_SIZE
	.align		4
.L_709:
        /*10a4*/ 	.byte	0x04, 0x12
        /*10a6*/ 	.short	(.L_711 - .L_710)
	.align		4
.L_710:
        /*10a8*/ 	.word	index@(_ZN10layer_norm40ln_parallel_residual_bwd_finalize_kernelINS_22Kernel_traits_finalizeILj7168EfffffjLb0ELj1024ELj4ENS_18Kernel_traits_baseILj7168EfffffjLj1024EEEEELb0EEEvNS_9BwdParamsE)
        /*10ac*/ 	.word	0x00000000


	//----- nvinfo : EIATTR_MIN_STACK_SIZE
	.align		4
.L_711:
        /*10b0*/ 	.byte	0x04, 0x12
        /*10b2*/ 	.short	(.L_713 - .L_712)
	.align		4
.L_712:
        /*10b4*/ 	.word	index@(_ZN10layer_norm31ln_parallel_residual_bwd_kernelINS_13Kernel_traitsIfffffjLj7168ELj1ELj1ELj8ELj16ENS_18Kernel_traits_baseILj7168EfffffjLj256EEEEELb1ELb1ELb0EEEvNS_9BwdParamsE)
        /*10b8*/ 	.word	0x00000000


	//----- nvinfo : EIATTR_MIN_STACK_SIZE
	.align		4
.L_713:
        /*10bc*/ 	.byte	0x04, 0x12
        /*10be*/ 	.short	(.L_715 - .L_714)
	.align		4
.L_714:
        /*10c0*/ 	.word	index@(_ZN10layer_norm22ln_bwd_finalize_kernelINS_22Kernel_traits_finalizeILj7168EfffffjLb0ELj1024ELj4ENS_18Kernel_traits_baseILj7168EfffffjLj1024EEEEELb0ELb1EEEvNS_9BwdParamsE)
        /*10c4*/ 	.word	0x00000000


	//----- nvinfo : EIATTR_MIN_STACK_SIZE
	.align		4
.L_715:
        /*10c8*/ 	.byte	0x04, 0x12
        /*10ca*/ 	.short	(.L_717 - .L_716)
	.align		4
.L_716:
        /*10cc*/ 	.word	index@(_ZN10layer_norm40ln_parallel_residual_bwd_finalize_kernelINS_22Kernel_traits_finalizeILj7168EfffffjLb0ELj1024ELj4ENS_18Kernel_traits_baseILj7168EfffffjLj1024EEEEELb1EEEvNS_9BwdParamsE)
        /*10d0*/ 	.word	0x00000000


	//----- nvinfo : EIATTR_MIN_STACK_SIZE
	.align		4
.L_717:
        /*10d4*/ 	.byte	0x04, 0x12
        /*10d6*/ 	.short	(.L_719 - .L_718)
	.align		4
.L_718:
        /*10d8*/ 	.word	index@(_ZN10layer_norm31ln_parallel_residual_bwd_kernelINS_13Kernel_traitsIfffffjLj7168ELj1ELj1ELj8ELj16ENS_18Kernel_traits_baseILj7168EfffffjLj256EEEEELb1ELb1ELb1EEEvNS_9BwdParamsE)
        /*10dc*/ 	.word	0x00000000
.L_719:


//--------------------- .nv.compat                --------------------------
	.section	.nv.compat,"",@"SHT_CUDA_COMPAT_INFO"
	.align	4
        /*0000*/ 	.byte	0x02, 0x09, 0x01, 0x00, 0x02, 0x02, 0x01, 0x00, 0x02, 0x05, 0x05, 0x00, 0x03, 0x07, 0x01, 0x01
        /*0010*/ 	.byte	0x02, 0x03, 0x00, 0x00, 0x02, 0x06, 0x01, 0x00, 0x04, 0x0b, 0x08, 0x00, 0x00, 0x00, 0x00, 0x00
        /*0020*/ 	.byte	0x00, 0x00, 0x00, 0x00


//--------------------- .nv.info._ZN10layer_norm31ln_parallel_residual_bwd_kernelINS_13Kernel_traitsI13__nv_bfloat16S2_S2_S2_fjLj7168ELj1ELj1ELj8ELj8ENS_18Kernel_traits_baseILj7168ES2_S2_S2_S2_fjLj256EEEEELb0ELb0ELb0EEEvNS_9BwdParamsE --------------------------
	.section	.nv.info._ZN10layer_norm31ln_parallel_residual_bwd_kernelINS_13Kernel_traitsI13__nv_bfloat16S2_S2_S2_fjLj7168ELj1ELj1ELj8ELj8ENS_18Kernel_traits_baseILj7168ES2_S2_S2_S2_fjLj256EEEEELb0ELb0ELb0EEEvNS_9BwdParamsE,"",@"SHT_CUDA_INFO"
	.sectionflags	@""
	.align	4


	//----- nvinfo : EIATTR_CUDA_API_VERSION
	.align		4
        /*0000*/ 	.byte	0x04, 0x37
        /*0002*/ 	.short	(.L_721 - .L_720)
.L_720:
        /*0004*/ 	.word	0x00000082


	//----- nvinfo : EIATTR_KPARAM_INFO
	.align		4
.L_721:
        /*0008*/ 	.byte	0x04, 0x17
        /*000a*/ 	.short	(.L_723 - .L_722)
.L_722:
        /*000c*/ 	.word	0x00000000
        /*0010*/ 	.short	0x0000
        /*0012*/ 	.short	0x0000
        /*0014*/ 	.byte	0x00, 0xf0, 0xa1, 0x04


	//----- nvinfo : EIATTR_SPARSE_MMA_MASK
	.align		4
.L_723:
        /*0018*/ 	.byte	0x03, 0x50
        /*001a*/ 	.short	0x0000


	//----- nvinfo : EIATTR_MAXREG_COUNT
	.align		4
        /*001c*/ 	.byte	0x03, 0x1b
        /*001e*/ 	.short	0x00ff


	//----- nvinfo : EIATTR_NUM_BARRIERS
	.align		4
        /*0020*/ 	.byte	0x02, 0x4c
        /*0022*/ 	.byte	0x01
	.zero		1


	//----- nvinfo : EIATTR_ANNOTATIONS
	.align		4
        /*0024*/ 	.byte	0x04, 0x55
        /*0026*/ 	.short	(.L_725 - .L_724)


	//   ....[0]....
.L_724:
        /*0028*/ 	.word	0x00000001
        /*002c*/ 	.byte	0x10, 0x09, 0x00, 0x00, 0x01, 0x00, 0x00, 0x00, 0x70, 0x09, 0x00, 0x00, 0x01, 0x00, 0x00, 0x00
        /*003c*/ 	.byte	0xb0, 0x09, 0x00, 0x00, 0x01, 0x00, 0x00, 0x00, 0xf0, 0x09, 0x00, 0x00, 0x01, 0x00, 0x00, 0x00
        /*004c*/ 	.byte	0x30, 0x0a, 0x00, 0x00, 0x01, 0x00, 0x00, 0x00, 0x00, 0x12, 0x00, 0x00, 0x01, 0x00, 0x00, 0x00
        /*005c*/ 	.byte	0x20, 0x12, 0x00, 0x00, 0x01, 0x00, 0x00, 0x00, 0x30, 0x12, 0x00, 0x00, 0x01, 0x00, 0x00, 0x00
        /*006c*/ 	.byte	0x50, 0x12, 0x00, 0x00, 0x01, 0x00, 0x00, 0x00, 0x10, 0x13, 0x00, 0x00


	//----- nvinfo : EIATTR_MERCURY_ISA_VERSION
	.align		4
.L_725:
        /*0078*/ 	.byte	0x03, 0x5f
        /*007a*/ 	.short	0x0101


	//----- nvinfo : EIATTR_COOP_GROUP_MASK_REGIDS
	.align		4
        /*007c*/ 	.byte	0x04, 0x29
        /*007e*/ 	.short	(.L_727 - .L_726)


	//   ....[0]....
.L_726:
        /*0080*/ 	.word	0xffffffff


	//   ....[1]....
        /*0084*/ 	.word	0xffffffff


	//   ....[2]....
        /*0088*/ 	.word	0xffffffff


	//   ....[3]....
        /*008c*/ 	.word	0xffffffff


	//   ....[4]....
        /*0090*/ 	.word	0xffffffff


	//   ....[5]....
        /*0094*/ 	.word	0xffffffff


	//   ....[6]....
        /*0098*/ 	.word	0xffffffff


	//   ....[7]....
        /*009c*/ 	.word	0xffffffff


	//   ....[8]....
        /*00a0*/ 	.word	0xffffffff


	//   ....[9]....
        /*00a4*/ 	.word	0xffffffff


	//----- nvinfo : EIATTR_COOP_GROUP_INSTR_OFFSETS
	.align		4
.L_727:
        /*00a8*/ 	.byte	0x04, 0x28
        /*00aa*/ 	.short	(.L_729 - .L_728)


	//   ....[0]....
.L_728:
        /*00ac*/ 	.word	0x000038a0


	//   ....[1]....
        /*00b0*/ 	.word	0x000038c0


	//   ....[2]....
        /*00b4*/ 	.word	0x00003900


	//   ....[3]....
        /*00b8*/ 	.word	0x00003910


	//   ....[4]....
        /*00bc*/ 	.word	0x00003950


	//   ....[5]....
        /*00c0*/ 	.word	0x00003960


	//   ....[6]....
        /*00c4*/ 	.word	0x00003990


	//   ....[7]....
        /*00c8*/ 	.word	0x000039a0


	//   ....[8]....
        /*00cc*/ 	.word	0x000039d0


	//   ....[9]....
        /*00d0*/ 	.word	0x000039e0


	//----- nvinfo : EIATTR_VRC_CTA_INIT_COUNT
	.align		4
.L_729:
        /*00d4*/ 	.byte	0x02, 0x4a
	.zero		1
	.zero		1


	//----- nvinfo : EIATTR_EXIT_INSTR_OFFSETS
	.align		4
        /*00d8*/ 	.byte	0x04, 0x1c
        /*00da*/ 	.short	(.L_731 - .L_730)


	//   ....[0]....
.L_730:
        /*00dc*/ 	.word	0x0000c530


	//   ....[1]....
        /*00e0*/ 	.word	0x0000c600


	//----- nvinfo : EIATTR_MAX_THREADS
	.align		4
.L_731:
        /*00e4*/ 	.byte	0x04, 0x05
        /*00e6*/ 	.short	(.L_733 - .L_732)
.L_732:
        /*00e8*/ 	.word	0x00000100
        /*00ec*/ 	.word	0x00000001
        /*00f0*/ 	.word	0x00000001


	//----- nvinfo : EIATTR_CRS_STACK_SIZE
	.align		4
.L_733:
        /*00f4*/ 	.byte	0x04, 0x1e
        /*00f6*/ 	.short	(.L_735 - .L_734)
.L_734:
        /*00f8*/ 	.word	0x00000000


	//----- nvinfo : EIATTR_CBANK_PARAM_SIZE
	.align		4
.L_735:
        /*00fc*/ 	.byte	0x03, 0x19
        /*00fe*/ 	.short	0x0128


	//----- nvinfo : EIATTR_PARAM_CBANK
	.align		4
        /*0100*/ 	.byte	0x04, 0x0a
        /*0102*/ 	.short	(.L_737 - .L_736)
	.align		4
.L_736:
        /*0104*/ 	.word	index@(.nv.constant0._ZN10layer_norm31ln_parallel_residual_bwd_kernelINS_13Kernel_traitsI13__nv_bfloat16S2_S2_S2_fjLj7168ELj1ELj1ELj8ELj8ENS_18Kernel_traits_baseILj7168ES2_S2_S2_S2_fjLj256EEEEELb0ELb0ELb0EEEvNS_9BwdParamsE)
        /*0108*/ 	.short	0x0380
        /*010a*/ 	.short	0x0128


	//----- nvinfo : EIATTR_SW_WAR
	.align		4
.L_737:
        /*010c*/ 	.byte	0x04, 0x36
        /*010e*/ 	.short	(.L_739 - .L_738)
.L_738:
        /*0110*/ 	.word	0x00000008
.L_739:


//--------------------- .nv.info._ZN10layer_norm31ln_parallel_residual_bwd_kernelINS_13Kernel_traitsI13__nv_bfloat16S2_S2_S2_fjLj7168ELj1ELj1ELj8ELj8ENS_18Kernel_traits_baseILj7168ES2_S2_S2_S2_fjLj256EEEEELb0ELb0ELb1EEEvNS_9BwdParamsE --------------------------
	.section	.nv.info._ZN10layer_norm31ln_parallel_residual_bwd_kernelINS_13Kernel_traitsI13__nv_bfloat16S2_S2_S2_fjLj7168ELj1ELj1ELj8ELj8ENS_18Kernel_traits_baseILj7168ES2_S2_S2_S2_fjLj256EEEEELb0ELb0ELb1EEEvNS_9BwdParamsE,"",@"SHT_CUDA_INFO"
	.sectionflags	@""
	.align	4


	//----- nvinfo : EIATTR_CUDA_API_VERSION
	.align		4
        /*0000*/ 	.byte	0x04, 0x37
        /*0002*/ 	.short	(.L_741 - .L_740)
.L_740:
        /*0004*/ 	.word	0x00000082


	//----- nvinfo : EIATTR_KPARAM_INFO
	.align		4
.L_741:
        /*0008*/ 	.byte	0x04, 0x17
        /*000a*/ 	.short	(.L_743 - .L_742)
.L_742:
        /*000c*/ 	.word	0x00000000
        /*0010*/ 	.short	0x0000
        /*0012*/ 	.short	0x0000
        /*0014*/ 	.byte	0x00, 0xf0, 0xa1, 0x04


	//----- nvinfo : EIATTR_SPARSE_MMA_MASK
	.align		4
.L_743:
        /*0018*/ 	.byte	0x03, 0x50
        /*001a*/ 	.short	0x0000


	//----- nvinfo : EIATTR_MAXREG_COUNT
	.align		4
        /*001c*/ 	.byte	0x03, 0x1b
        /*001e*/ 	.short	0x00ff


	//----- nvinfo : EIATTR_NUM_BARRIERS
	.align		4
        /*0020*/ 	.byte	0x02, 0x4c
        /*0022*/ 	.byte	0x01
	.zero		1


	//----- nvinfo : EIATTR_ANNOTATIONS
	.align		4
        /*0024*/ 	.byte	0x04, 0x55
        /*0026*/ 	.short	(.L_745 - .L_744)


	//   ....[0]....
.L_744:
        /*0028*/ 	.word	0x00000001
        /*002c*/ 	.byte	0xe0, 0x08, 0x00, 0x00, 0x01, 0x00, 0x00, 0x00, 0xf0, 0x08, 0x00, 0x00, 0x01, 0x00, 0x00, 0x00
        /* <DEDUP_REMOVED lines=11> */
        /*00ec*/ 	.byte	0x70, 0x15, 0x00, 0x00, 0x01, 0x00, 0x00, 0x00, 0x90, 0x15, 0x00, 0x00


	//----- nvinfo : EIATTR_MERCURY_ISA_VERSION
	.align		4
.L_745:
        /*00f8*/ 	.byte	0x03, 0x5f
        /*00fa*/ 	.short	0x0101


	//----- nvinfo : EIATTR_COOP_GROUP_MASK_REGIDS
	.align		4
        /*00fc*/ 	.byte	0x04, 0x29
        /*00fe*/ 	.short	(.L_747 - .L_746)


	//   ....[0]....
.L_746:
        /*0100*/ 	.word	0xffffffff


	//   ....[1]....
        /*0104*/ 	.word	0xffffffff


	//   ....[2]....
        /*0108*/ 	.word	0xffffffff


	//   ....[3]....
        /*010c*/ 	.word	0xffffffff


	//   ....[4]....
        /*0110*/ 	.word	0xffffffff


	//   ....[5]....
        /*0114*/ 	.word	0xffffffff


	//   ....[6]....
        /*0118*/ 	.word	0xffffffff


	//   ....[7]....
        /*011c*/ 	.word	0xffffffff


	//   ....[8]....
        /*0120*/ 	.word	0xffffffff


	//   ....[9]....
        /*0124*/ 	.word	0xffffffff


	//----- nvinfo : EIATTR_COOP_GROUP_INSTR_OFFSETS
	.align		4
.L_747:
        /*0128*/ 	.byte	0x04, 0x28
        /*012a*/ 	.short	(.L_749 - .L_748)


	//   ....[0]....
.L_748:
        /*012c*/ 	.word	0x00002f50


	//   ....[1]....
        /*0130*/ 	.word	0x00003050


	//   ....[2]....
        /*0134*/ 	.word	0x00003070


	//   ....[3]....
        /*0138*/ 	.word	0x00003090


	//   ....[4]....
        /*013c*/ 	.word	0x000030b0


	//   ....[5]....
        /*0140*/ 	.word	0x000030d0


	//   ....[6]....
        /*0144*/ 	.word	0x000030f0


	//   ....[7]....
        /*0148*/ 	.word	0x00003140


	//   ....[8]....
        /*014c*/ 	.word	0x00003150


	//   ....[9]....
        /*0150*/ 	.word	0x00003190


	//----- nvinfo : EIATTR_VRC_CTA_INIT_COUNT
	.align		4
.L_749:
        /*0154*/ 	.byte	0x02, 0x4a
	.zero		1
	.zero		1


	//----- nvinfo : EIATTR_EXIT_INSTR_OFFSETS
	.align		4
        /*0158*/ 	.byte	0x04, 0x1c
        /*015a*/ 	.short	(.L_751 - .L_750)


	//   ....[0]....
.L_750:
        /*015c*/ 	.word	0x0000af10


	//----- nvinfo : EIATTR_MAX_THREADS
	.align		4
.L_751:
        /*0160*/ 	.byte	0x04, 0x05
        /*0162*/ 	.short	(.L_753 - .L_752)
.L_752:
        /*0164*/ 	.word	0x00000100
        /*0168*/ 	.word	0x00000001
        /*016c*/ 	.word	0x00000001


	//----- nvinfo : EIATTR_CRS_STACK_SIZE
	.align		4
.L_753:
        /*0170*/ 	.byte	0x04, 0x1e
        /*0172*/ 	.short	(.L_755 - .L_754)
.L_754:
        /*0174*/ 	.word	0x00000000


	//----- nvinfo : EIATTR_CBANK_PARAM_SIZE
	.align		4
.L_755:
        /*0178*/ 	.byte	0x03, 0x19
        /*017a*/ 	.short	0x0128


	//----- nvinfo : EIATTR_PARAM_CBANK
	.align		4
        /*017c*/ 	.byte	0x04, 0x0a
        /*017e*/ 	.short	(.L_757 - .L_756)
	.align		4
.L_756:
        /*0180*/ 	.word	index@(.nv.constant0._ZN10layer_norm31ln_parallel_residual_bwd_kernelINS_13Kernel_traitsI13__nv_bfloat16S2_S2_S2_fjLj7168ELj1ELj1ELj8ELj8ENS_18Kernel_traits_baseILj7168ES2_S2_S2_S2_fjLj256EEEEELb0ELb0ELb1EEEvNS_9BwdParamsE)
        /*0184*/ 	.short	0x0380
        /*0186*/ 	.short	0x0128


	//----- nvinfo : EIATTR_SW_WAR
	.align		4
.L_757:
        /*0188*/ 	.byte	0x04, 0x36
        /*018a*/ 	.short	(.L_759 - .L_758)
.L_758:
        /*018c*/ 	.word	0x00000008
.L_759:


//--------------------- .nv.info._ZN10layer_norm31ln_parallel_residual_bwd_kernelINS_13Kernel_traitsI13__nv_bfloat16S2_S2_S2_fjLj7168ELj1ELj1ELj8ELj8ENS_18Kernel_traits_baseILj7168ES2_S2_S2_S2_fjLj256EEEEELb0ELb1ELb0EEEvNS_9BwdParamsE --------------------------
	.section	.nv.info._ZN10layer_norm31ln_parallel_residual_bwd_kernelINS_13Kernel_traitsI13__nv_bfloat16S2_S2_S2_fjLj7168ELj1ELj1ELj8ELj8ENS_18Kernel_traits_baseILj7168ES2_S2_S2_S2_fjLj256EEEEELb0ELb1ELb0EEEvNS_9BwdParamsE,"",@"SHT_CUDA_INFO"
	.sectionflags	@""
	.align	4


	//----- nvinfo : EIATTR_CUDA_API_VERSION
	.align		4
        /*0000*/ 	.byte	0x04, 0x37
        /*0002*/ 	.short	(.L_761 - .L_760)
.L_760:
        /*0004*/ 	.word	0x00000082


	//----- nvinfo : EIATTR_KPARAM_INFO
	.align		4
.L_761:
        /*0008*/ 	.byte	0x04, 0x17
        /*000a*/ 	.short	(.L_763 - .L_762)
.L_762:
        /*000c*/ 	.word	0x00000000
        /*0010*/ 	.short	0x0000
        /*0012*/ 	.short	0x0000
        /*0014*/ 	.byte	0x00, 0xf0, 0xa1, 0x04


	//----- nvinfo : EIATTR_SPARSE_MMA_MASK
	.align		4
.L_763:
        /*0018*/ 	.byte	0x03, 0x50
        /*001a*/ 	.short	0x0000


	//----- nvinfo : EIATTR_MAXREG_COUNT
	.align		4
        /*001c*/ 	.byte	0x03, 0x1b
        /*001e*/ 	.short	0x00ff


	//----- nvinfo : EIATTR_NUM_BARRIERS
	.align		4
        /*0020*/ 	.byte	0x02, 0x4c
        /*0022*/ 	.byte	0x01
	.zero		1


	//----- nvinfo : EIATTR_MERCURY_ISA_VERSION
	.align		4
        /*0024*/ 	.byte	0x03, 0x5f
        /*0026*/ 	.short	0x0101


	//----- nvinfo : EIATTR_COOP_GROUP_MASK_REGIDS
	.align		4
        /*0028*/ 	.byte	0x04, 0x29
        /*002a*/ 	.short	(.L_765 - .L_764)


	//   ....[0]....
.L_764:
        /*002c*/ 	.word	0xffffffff


	//   ....[1]....
        /*0030*/ 	.word	0xffffffff


	//   ....[2]....
        /*0034*/ 	.word	0xffffffff


	//   ....[3]....
        /*0038*/ 	.word	0xffffffff


	//   ....[4]....
        /*003c*/ 	.word	0xffffffff


	//   ....[5]....
        /*0040*/ 	.word	0xffffffff


	//   ....[6]....
        /*0044*/ 	.word	0xffffffff


	//   ....[7]....
        /*0048*/ 	.word	0xffffffff


	//   ....[8]....
        /*004c*/ 	.word	0xffffffff


	//   ....[9]....
        /*0050*/ 	.word	0xffffffff


	//----- nvinfo : EIATTR_COOP_GROUP_INSTR_OFFSETS
	.align		4
.L_765:
        /*0054*/ 	.byte	0x04, 0x28
        /*0056*/ 	.short	(.L_767 - .L_766)


	//   ....[0]....
.L_766:
        /*0058*/ 	.word	0x000026c0


	//   ....[1]....
        /*005c*/ 	.word	0x000026e0


	//   ....[2]....
        /*0060*/ 	.word	0x00002720


	//   ....[3]....
        /*0064*/ 	.word	0x00002730


	//   ....[4]....
        /*0068*/ 	.word	0x00002770


	//   ....[5]....
        /*006c*/ 	.word	0x00002780


	//   ....[6]....
        /*0070*/ 	.word	0x000027b0


	//   ....[7]....
        /*0074*/ 	.word	0x000027c0


	//   ....[8]....
        /*0078*/ 	.word	0x000027f0


	//   ....[9]....
        /*007c*/ 	.word	0x00002800


	//----- nvinfo : EIATTR_VRC_CTA_INIT_COUNT
	.align		4
.L_767:
        /*0080*/ 	.byte	0x02, 0x4a
	.zero		1
	.zero		1


	//----- nvinfo : EIATTR_EXIT_INSTR_OFFSETS
	.align		4
        /*0084*/ 	.byte	0x04, 0x1c
        /*0086*/ 	.short	(.L_769 - .L_768)


	//   ....[0]....
.L_768:
        /*0088*/ 	.word	0x0000a2d0


	//   ....[1]....
        /*008c*/ 	.word	0x0000a350


	//----- nvinfo : EIATTR_MAX_THREADS
	.align		4
.L_769:
        /*0090*/ 	.byte	0x04, 0x05
        /*0092*/ 	.short	(.L_771 - .L_770)
.L_770:
        /*0094*/ 	.word	0x00000100
        /*0098*/ 	.word	0x00000001
        /*009c*/ 	.word	0x00000001


	//----- nvinfo : EIATTR_CRS_STACK_SIZE
	.align		4
.L_771:
        /*00a0*/ 	.byte	0x04, 0x1e
        /*00a2*/ 	.short	(.L_773 - .L_772)
.L_772:
        /*00a4*/ 	.word	0x00000000


	//----- nvinfo : EIATTR_CBANK_PARAM_SIZE
	.align		4
.L_773:
        /*00a8*/ 	.byte	0x03, 0x19
        /*00aa*/ 	.short	0x0128


	//----- nvinfo : EIATTR_PARAM_CBANK
	.align		4
        /*00ac*/ 	.byte	0x04, 0x0a
        /*00ae*/ 	.short	(.L_775 - .L_774)
	.align		4
.L_774:
        /*00b0*/ 	.word	index@(.nv.constant0._ZN10layer_norm31ln_parallel_residual_bwd_kernelINS_13Kernel_traitsI13__nv_bfloat16S2_S2_S2_fjLj7168ELj1ELj1ELj8ELj8ENS_18Kernel_traits_baseILj7168ES2_S2_S2_S2_fjLj256EEEEELb0ELb1ELb0EEEvNS_9BwdParamsE)
        /*00b4*/ 	.short	0x0380
        /*00b6*/ 	.short	0x0128


	//----- nvinfo : EIATTR_SW_WAR
	.align		4
.L_775:
        /*00b8*/ 	.byte	0x04, 0x36
        /*00ba*/ 	.short	(.L_777 - .L_776)
.L_776:
        /*00bc*/ 	.word	0x00000008
.L_777:


//--------------------- .nv.info._ZN10layer_norm31ln_parallel_residual_bwd_kernelINS_13Kernel_traitsI13__nv_bfloat16S2_S2_S2_fjLj7168ELj1ELj1ELj8ELj8ENS_18Kernel_traits_baseILj7168ES2_S2_S2_S2_fjLj256EEEEELb0ELb1ELb1EEEvNS_9BwdParamsE --------------------------
	.section	.nv.info._ZN10layer_norm31ln_parallel_residual_bwd_kernelINS_13Kernel_traitsI13__nv_bfloat16S2_S2_S2_fjLj7168ELj1ELj1ELj8ELj8ENS_18Kernel_traits_baseILj7168ES2_S2_S2_S2_fjLj256EEEEELb0ELb1ELb1EEEvNS_9BwdParamsE,"",@"SHT_CUDA_INFO"
	.sectionflags	@""
	.align	4


	//----- nvinfo : EIATTR_CUDA_API_VERSION
	.align		4
        /*0000*/ 	.byte	0x04, 0x37
        /*0002*/ 	.short	(.L_779 - .L_778)
.L_778:
        /*0004*/ 	.word	0x00000082


	//----- nvinfo : EIATTR_KPARAM_INFO
	.align		4
.L_779:
        /*0008*/ 	.byte	0x04, 0x17
        /*000a*/ 	.short	(.L_781 - .L_780)
.L_780:
        /*000c*/ 	.word	0x00000000
        /*0010*/ 	.short	0x0000
        /*0012*/ 	.short	0x0000
        /*0014*/ 	.byte	0x00, 0xf0, 0xa1, 0x04


	//----- nvinfo : EIATTR_SPARSE_MMA_MASK
	.align		4
.L_781:
        /*0018*/ 	.byte	0x03, 0x50
        /*001a*/ 	.short	0x0000


	//----- nvinfo : EIATTR_MAXREG_COUNT
	.align		4
        /*001c*/ 	.byte	0x03, 0x1b
        /*001e*/ 	.short	0x00ff


	//----- nvinfo : EIATTR_NUM_BARRIERS
	.align		4
        /*0020*/ 	.byte	0x02, 0x4c
        /*0022*/ 	.byte	0x01
	.zero		1


	//----- nvinfo : EIATTR_MERCURY_ISA_VERSION
	.align		4
        /*0024*/ 	.byte	0x03, 0x5f
        /*0026*/ 	.short	0x0101


	//----- nvinfo : EIATTR_COOP_GROUP_MASK_REGIDS
	.align		4
        /*0028*/ 	.byte	0x04, 0x29
        /*002a*/ 	.short	(.L_783 - .L_782)


	//   ....[0]....
.L_782:
        /*002c*/ 	.word	0xffffffff


	//   ....[1]....
        /*0030*/ 	.word	0xffffffff


	//   ....[2]....
        /*0034*/ 	.word	0xffffffff


	//   ....[3]....
        /*0038*/ 	.word	0xffffffff


	//   ....[4]....
        /*003c*/ 	.word	0xffffffff


	//   ....[5]....
        /*0040*/ 	.word	0xffffffff


	//   ....[6]....
        /*0044*/ 	.word	0xffffffff


	//   ....[7]....
        /*0048*/ 	.word	0xffffffff


	//   ....[8]....
        /*004c*/ 	.word	0xffffffff


	//   ....[9]....
        /*0050*/ 	.word	0xffffffff


	//----- nvinfo : EIATTR_COOP_GROUP_INSTR_OFFSETS
	.align		4
.L_783:
        /*0054*/ 	.byte	0x04, 0x28
        /*0056*/ 	.short	(.L_785 - .L_784)


	//   ....[0]....
.L_784:
        /*0058*/ 	.word	0x00002f50


	//   ....[1]....
        /*005c*/ 	.word	0x00002f80


	//   ....[2]....
        /*0060*/ 	.word	0x00002fb0


	//   ....[3]....
        /*0064*/ 	.word	0x00002fc0


	//   ....[4]....
        /*0068*/ 	.word	0x00002ff0


	//   ....[5]....
        /*006c*/ 	.word	0x00003000


	//   ....[6]....
        /*0070*/ 	.word	0x00003030


	//   ....[7]....
        /*0074*/ 	.word	0x00003040


	//   ....[8]....
        /*0078*/ 	.word	0x00003070


	//   ....[9]....
        /*007c*/ 	.word	0x00003080


	//----- nvinfo : EIATTR_VRC_CTA_INIT_COUNT
	.align		4
.L_785:
        /*0080*/ 	.byte	0x02, 0x4a
	.zero		1
	.zero		1


	//----- nvinfo : EIATTR_EXIT_INSTR_OFFSETS
	.align		4
        /*0084*/ 	.byte	0x04, 0x1c
        /*0086*/ 	.short	(.L_787 - .L_786)


	//   ....[0]....
.L_786:
        /*0088*/ 	.word	0x0000a740


	//----- nvinfo : EIATTR_MAX_THREADS
	.align		4
.L_787:
        /*008c*/ 	.byte	0x04, 0x05
        /*008e*/ 	.short	(.L_789 - .L_788)
.L_788:
        /*0090*/ 	.word	0x00000100
        /*0094*/ 	.word	0x00000001
        /*0098*/ 	.word	0x00000001


	//----- nvinfo : EIATTR_CRS_STACK_SIZE
	.align		4
.L_789:
        /*009c*/ 	.byte	0x04, 0x1e
        /*009e*/ 	.short	(.L_791 - .L_790)
.L_790:
        /*00a0*/ 	.word	0x00000000


	//----- nvinfo : EIATTR_CBANK_PARAM_SIZE
	.align		4
.L_791:
        /*00a4*/ 	.byte	0x03, 0x19
        /*00a6*/ 	.short	0x0128


	//----- nvinfo : EIATTR_PARAM_CBANK
	.align		4
        /*00a8*/ 	.byte	0x04, 0x0a
        /*00aa*/ 	.short	(.L_793 - .L_792)
	.align		4
.L_792:
        /*00ac*/ 	.word	index@(.nv.constant0._ZN10layer_norm31ln_parallel_residual_bwd_kernelINS_13Kernel_traitsI13__nv_bfloat16S2_S2_S2_fjLj7168ELj1ELj1ELj8ELj8ENS_18Kernel_traits_baseILj7168ES2_S2_S2_S2_fjLj256EEEEELb0ELb1ELb1EEEvNS_9BwdParamsE)
        /*00b0*/ 	.short	0x0380
        /*00b2*/ 	.short	0x0128


	//----- nvinfo : EIATTR_SW_WAR
	.align		4
.L_793:
        /*00b4*/ 	.byte	0x04, 0x36
        /*00b6*/ 	.short	(.L_795 - .L_794)
.L_794:
        /*00b8*/ 	.word	0x00000008
.L_795:


//--------------------- .nv.info._ZN10layer_norm31ln_parallel_residual_bwd_kernelINS_13Kernel_traitsI13__nv_bfloat16S2_S2_S2_fjLj7168ELj1ELj1ELj8ELj8ENS_18Kernel_traits_baseILj7168ES2_S2_S2_S2_fjLj256EEEEELb1ELb0ELb0EEEvNS_9BwdParamsE --------------------------
	.section	.nv.info._ZN10layer_norm31ln_parallel_residual_bwd_kernelINS_13Kernel_traitsI13__nv_bfloat16S2_S2_S2_fjLj7168ELj1ELj1ELj8ELj8ENS_18Kernel_traits_baseILj7168ES2_S2_S2_S2_fjLj256EEEEELb1ELb0ELb0EEEvNS_9BwdParamsE,"",@"SHT_CUDA_INFO"
	.sectionflags	@""
	.align	4


	//----- nvinfo : EIATTR_CUDA_API_VERSION
	.align		4
        /*0000*/ 	.byte	0x04, 0x37
        /*0002*/ 	.short	(.L_797 - .L_796)
.L_796:
        /*0004*/ 	.word	0x00000082


	//----- nvinfo : EIATTR_KPARAM_INFO
	.align		4
.L_797:
        /*0008*/ 	.byte	0x04, 0x17
        /*000a*/ 	.short	(.L_799 - .L_798)
.L_798:
        /*000c*/ 	.word	0x00000000
        /*0010*/ 	.short	0x0000
        /*0012*/ 	.short	0x0000
        /*0014*/ 	.byte	0x00, 0xf0, 0xa1, 0x04


	//----- nvinfo : EIATTR_SPARSE_MMA_MASK
	.align		4
.L_799:
        /*0018*/ 	.byte	0x03, 0x50
        /*001a*/ 	.short	0x0000


	//----- nvinfo : EIATTR_MAXREG_COUNT
	.align		4
        /*001c*/ 	.byte	0x03, 0x1b
        /*001e*/ 	.short	0x00ff


	//----- nvinfo : EIATTR_NUM_BARRIERS
	.align		4
        /*0020*/ 	.byte	0x02, 0x4c
        /*0022*/ 	.byte	0x01
	.zero		1


	//----- nvinfo : EIATTR_ANNOTATIONS
	.align		4
        /*0024*/ 	.byte	0x04, 0x55
        /*0026*/ 	.short	(.L_801 - .L_800)


	//   ....[0]....
.L_800:
        /* <DEDUP_REMOVED lines=21> */


	//----- nvinfo : EIATTR_MERCURY_ISA_VERSION
	.align		4
.L_801:
        /*0168*/ 	.byte	0x03, 0x5f
        /*016a*/ 	.short	0x0101


	//----- nvinfo : EIATTR_COOP_GROUP_MASK_REGIDS
	.align		4
        /*016c*/ 	.byte	0x04, 0x29
        /*016e*/ 	.short	(.L_803 - .L_802)


	//   ....[0]....
.L_802:
        /*0170*/ 	.word	0xffffffff


	//   ....[1]....
        /*0174*/ 	.word	0xffffffff


	//   ....[2]....
        /*0178*/ 	.word	0xffffffff


	//   ....[3]....
        /*017c*/ 	.word	0xffffffff


	//   ....[4]....
        /*0180*/ 	.word	0xffffffff


	//   ....[5]....
        /*0184*/ 	.word	0xffffffff


	//   ....[6]....
        /*0188*/ 	.word	0xffffffff


	//   ....[7]....
        /*018c*/ 	.word	0xffffffff


	//   ....[8]....
        /*0190*/ 	.word	0xffffffff


	//   ....[9]....
        /*0194*/ 	.word	0xffffffff


	//----- nvinfo : EIATTR_COOP_GROUP_INSTR_OFFSETS
	.align		4
.L_803:
        /*0198*/ 	.byte	0x04, 0x28
        /*019a*/ 	.short	(.L_805 - .L_804)


	//   ....[0]....
.L_804:
        /*019c*/ 	.word	0x00003ff0


	//   ....[1]....
        /*01a0*/ 	.word	0x00004010


	//   ....[2]....
        /*01a4*/ 	.word	0x00004050


	//   ....[3]....
        /*01a8*/ 	.word	0x00004060


	//   ....[4]....
        /*01ac*/ 	.word	0x000040a0


	//   ....[5]....
        /*01b0*/ 	.word	0x000040b0


	//   ....[6]....
        /*01b4*/ 	.word	0x000040e0


	//   ....[7]....
        /*01b8*/ 	.word	0x000040f0


	//   ....[8]....
        /*01bc*/ 	.word	0x00004120


	//   ....[9]....
        /*01c0*/ 	.word	0x00004140


	//----- nvinfo : EIATTR_VRC_CTA_INIT_COUNT
	.align		4
.L_805:
        /*01c4*/ 	.byte	0x02, 0x4a
	.zero		1
	.zero		1


	//----- nvinfo : EIATTR_EXIT_INSTR_OFFSETS
	.align		4
        /*01c8*/ 	.byte	0x04, 0x1c
        /*01ca*/ 	.short	(.L_807 - .L_806)


	//   ....[0]....
.L_806:
        /*01cc*/ 	.word	0x0000ff40


	//   ....[1]....
        /*01d0*/ 	.word	0x00010010


	//----- nvinfo : EIATTR_MAX_THREADS
	.align		4
.L_807:
        /*01d4*/ 	.byte	0x04, 0x05
        /*01d6*/ 	.short	(.L_809 - .L_808)
.L_808:
        /*01d8*/ 	.word	0x00000100
        /*01dc*/ 	.word	0x00000001
        /*01e0*/ 	.word	0x00000001


	//----- nvinfo : EIATTR_CRS_STACK_SIZE
	.align		4
.L_809:
        /*01e4*/ 	.byte	0x04, 0x1e
        /*01e6*/ 	.short	(.L_811 - .L_810)
.L_810:
        /*01e8*/ 	.word	0x00000000


	//----- nvinfo : EIATTR_CBANK_PARAM_SIZE
	.align		4
.L_811:
        /*01ec*/ 	.byte	0x03, 0x19
        /*01ee*/ 	.short	0x0128


	//----- nvinfo : EIATTR_PARAM_CBANK
	.align		4
        /*01f0*/ 	.byte	0x04, 0x0a
        /*01f2*/ 	.short	(.L_813 - .L_812)
	.align		4
.L_812:
        /*01f4*/ 	.word	index@(.nv.constant0._ZN10layer_norm31ln_parallel_residual_bwd_kernelINS_13Kernel_traitsI13__nv_bfloat16S2_S2_S2_fjLj7168ELj1ELj1ELj8ELj8ENS_18Kernel_traits_baseILj7168ES2_S2_S2_S2_fjLj256EEEEELb1ELb0ELb0EEEvNS_9BwdParamsE)
        /*01f8*/ 	.short	0x0380
        /*01fa*/ 	.short	0x0128


	//----- nvinfo : EIATTR_SW_WAR
	.align		4
.L_813:
        /*01fc*/ 	.byte	0x04, 0x36
        /*01fe*/ 	.short	(.L_815 - .L_814)
.L_814:
        /*0200*/ 	.word	0x00000008
.L_815:


//--------------------- .nv.info._ZN10layer_norm31ln_parallel_residual_bwd_kernelINS_13Kernel_traitsI13__nv_bfloat16S2_S2_S2_fjLj7168ELj1ELj1ELj8ELj8ENS_18Kernel_traits_baseILj7168ES2_S2_S2_S2_fjLj256EEEEELb1ELb0ELb1EEEvNS_9BwdParamsE --------------------------
	.section	.nv.info._ZN10layer_norm31ln_parallel_residual_bwd_kernelINS_13Kernel_traitsI13__nv_bfloat16S2_S2_S2_fjLj7168ELj1ELj1ELj8ELj8ENS_18Kernel_traits_baseILj7168ES2_S2_S2_S2_fjLj256EEEEELb1ELb0ELb1EEEvNS_9BwdParamsE,"",@"SHT_CUDA_INFO"
	.sectionflags	@""
	.align	4


	//----- nvinfo : EIATTR_CUDA_API_VERSION
	.align		4
        /*0000*/ 	.byte	0x04, 0x37
        /*0002*/ 	.short	(.L_817 - .L_816)
.L_816:
        /*0004*/ 	.word	0x00000082


	//----- nvinfo : EIATTR_KPARAM_INFO
	.align		4
.L_817:
        /*0008*/ 	.byte	0x04, 0x17
        /*000a*/ 	.short	(.L_819 - .L_818)
.L_818:
        /*000c*/ 	.word	0x00000000
        /*0010*/ 	.short	0x0000
        /*0012*/ 	.short	0x0000
        /*0014*/ 	.byte	0x00, 0xf0, 0xa1, 0x04


	//----- nvinfo : EIATTR_SPARSE_MMA_MASK
	.align		4
.L_819:
        /*0018*/ 	.byte	0x03, 0x50
        /*001a*/ 	.short	0x0000


	//----- nvinfo : EIATTR_MAXREG_COUNT
	.align		4
        /*001c*/ 	.byte	0x03, 0x1b
        /*001e*/ 	.short	0x00ff


	//----- nvinfo : EIATTR_NUM_BARRIERS
	.align		4
        /*0020*/ 	.byte	0x02, 0x4c
        /*0022*/ 	.byte	0x01
	.zero		1


	//----- nvinfo : EIATTR_ANNOTATIONS
	.align		4
        /*0024*/ 	.byte	0x04, 0x55
        /*0026*/ 	.short	(.L_821 - .L_820)


	//   ....[0]....
.L_820:
        /* <DEDUP_REMOVED lines=27> */


	//----- nvinfo : EIATTR_MERCURY_ISA_VERSION
	.align		4
.L_821:
        /*01c8*/ 	.byte	0x03, 0x5f
        /*01ca*/ 	.short	0x0101


	//----- nvinfo : EIATTR_COOP_GROUP_MASK_REGIDS
	.align		4
        /*01cc*/ 	.byte	0x04, 0x29
        /*01ce*/ 	.short	(.L_823 - .L_822)


	//   ....[0]....
.L_822:
        /*01d0*/ 	.word	0xffffffff


	//   ....[1]....
        /*01d4*/ 	.word	0xffffffff


	//   ....[2]....
        /*01d8*/ 	.word	0xffffffff


	//   ....[3]....
        /*01dc*/ 	.word	0xffffffff


	//   ....[4]....
        /*01e0*/ 	.word	0xffffffff


	//   ....[5]....
        /*01e4*/ 	.word	0xffffffff


	//   ....[6]....
        /*01e8*/ 	.word	0xffffffff


	//   ....[7]....
        /*01ec*/ 	.word	0xffffffff


	//   ....[8]....
        /*01f0*/ 	.word	0xffffffff


	//   ....[9]....
        /*01f4*/ 	.word	0xffffffff


	//----- nvinfo : EIATTR_COOP_GROUP_INSTR_OFFSETS
	.align		4
.L_823:
        /*01f8*/ 	.byte	0x04, 0x28
        /*01fa*/ 	.short	(.L_825 - .L_824)


	//   ....[0]....
.L_824:
        /*01fc*/ 	.word	0x00003450


	//   ....[1]....
        /*0200*/ 	.word	0x00003540


	//   ....[2]....
        /*0204*/ 	.word	0x00003560


	//   ....[3]....
        /*0208*/ 	.word	0x00003580


	//   ....[4]....
        /*020c*/ 	.word	0x000035a0


	//   ....[5]....
        /*0210*/ 	.word	0x000035c0


	//   ....[6]....
        /*0214*/ 	.word	0x000035e0


	//   ....[7]....
        /*0218*/ 	.word	0x00003610


	//   ....[8]....
        /*021c*/ 	.word	0x00003630


	//   ....[9]....
        /*0220*/ 	.word	0x00003670


	//----- nvinfo : EIATTR_VRC_CTA_INIT_COUNT
	.align		4
.L_825:
        /*0224*/ 	.byte	0x02, 0x4a
	.zero		1
	.zero		1


	//----- nvinfo : EIATTR_EXIT_INSTR_OFFSETS
	.align		4
        /*0228*/ 	.byte	0x04, 0x1c
        /*022a*/ 	.short	(.L_827 - .L_826)


	//   ....[0]....
.L_826:
        /*022c*/ 	.word	0x0000f6b0


	//----- nvinfo : EIATTR_MAX_THREADS
	.align		4
.L_827:
        /*0230*/ 	.byte	0x04, 0x05
        /*0232*/ 	.short	(.L_829 - .L_828)
.L_828:
        /*0234*/ 	.word	0x00000100
        /*0238*/ 	.word	0x00000001
        /*023c*/ 	.word	0x00000001


	//----- nvinfo : EIATTR_CRS_STACK_SIZE
	.align		4
.L_829:
        /*0240*/ 	.byte	0x04, 0x1e
        /*0242*/ 	.short	(.L_831 - .L_830)
.L_830:
        /*0244*/ 	.word	0x00000000


	//----- nvinfo : EIATTR_CBANK_PARAM_SIZE
	.align		4
.L_831:
        /*0248*/ 	.byte	0x03, 0x19
        /*024a*/ 	.short	0x0128


	//----- nvinfo : EIATTR_PARAM_CBANK
	.align		4
        /*024c*/ 	.byte	0x04, 0x0a
        /*024e*/ 	.short	(.L_833 - .L_832)
	.align		4
.L_832:
        /*0250*/ 	.word	index@(.nv.constant0._ZN10layer_norm31ln_parallel_residual_bwd_kernelINS_13Kernel_traitsI13__nv_bfloat16S2_S2_S2_fjLj7168ELj1ELj1ELj8ELj8ENS_18Kernel_traits_baseILj7168ES2_S2_S2_S2_fjLj256EEEEELb1ELb0ELb1EEEvNS_9BwdParamsE)
        /*0254*/ 	.short	0x0380
        /*0256*/ 	.short	0x0128


	//----- nvinfo : EIATTR_SW_WAR
	.align		4
.L_833:
        /*0258*/ 	.byte	0x04, 0x36
        /*025a*/ 	.short	(.L_835 - .L_834)
.L_834:
        /*025c*/ 	.word	0x00000008
.L_835:


//--------------------- .nv.info._ZN10layer_norm22ln_bwd_finalize_kernelINS_22Kernel_traits_finalizeILj7168E13__nv_bfloat16S2_S2_S2_fjLb0ELj1024ELj4ENS_18Kernel_traits_baseILj7168ES2_S2_S2_S2_fjLj1024EEEEELb0ELb0EEEvNS_9BwdParamsE --------------------------
	.section	.nv.info._ZN10layer_norm22ln_bwd_finalize_kernelINS_22Kernel_traits_finalizeILj7168E13__nv_bfloat16S2_S2_S2_fjLb0ELj1024ELj4ENS_18Kernel_traits_baseILj7168ES2_S2_S2_S2_fjLj1024EEEEELb0ELb0EEEvNS_9BwdParamsE,"",@"SHT_CUDA_INFO"
	.sectionflags	@""
	.align	4


	//----- nvinfo : EIATTR_CUDA_API_VERSION
	.align		4
        /*0000*/ 	.byte	0x04, 0x37
        /*0002*/ 	.short	(.L_837 - .L_836)
.L_836:
        /*0004*/ 	.word	0x00000082


	//----- nvinfo : EIATTR_KPARAM_INFO
	.align		4
.L_837:
        /*0008*/ 	.byte	0x04, 0x17
        /*000a*/ 	.short	(.L_839 - .L_838)
.L_838:
        /*000c*/ 	.word	0x00000000
        /*0010*/ 	.short	0x0000
        /*0012*/ 	.short	0x0000
        /*0014*/ 	.byte	0x00, 0xf0, 0xa1, 0x04


	//----- nvinfo : EIATTR_SPARSE_MMA_MASK
	.align		4
.L_839:
        /*0018*/ 	.byte	0x03, 0x50
        /*001a*/ 	.short	0x0000


	//----- nvinfo : EIATTR_MAXREG_COUNT
	.align		4
        /*001c*/ 	.byte	0x03, 0x1b
        /*001e*/ 	.short	0x0040


	//----- nvinfo : EIATTR_NUM_BARRIERS
	.align		4
        /*0020*/ 	.byte	0x02, 0x4c
        /*0022*/ 	.byte	0x01
	.zero		1


	//----- nvinfo : EIATTR_MERCURY_ISA_VERSION
	.align		4
        /*0024*/ 	.byte	0x03, 0x5f
        /*0026*/ 	.short	0x0101


	//----- nvinfo : EIATTR_COOP_GROUP_MASK_REGIDS
	.align		4
        /*0028*/ 	.byte	0x04, 0x29
        /*002a*/ 	.short	(.L_841 - .L_840)


	//   ....[0]....
.L_840:
        /*002c*/ 	.word	0xffffffff


	//   ....[1]....
        /*0030*/ 	.word	0xffffffff


	//   ....[2]....
        /*0034*/ 	.word	0xffffffff


	//   ....[3]....
        /*0038*/ 	.word	0xffffffff


	//   ....[4]....
        /*003c*/ 	.word	0xffffffff


	//   ....[5]....
        /*0040*/ 	.word	0xffffffff


	//   ....[6]....
        /*0044*/ 	.word	0xffffffff


	//   ....[7]....
        /*0048*/ 	.word	0xffffffff


	//   ....[8]....
        /*004c*/ 	.word	0xffffffff


	//   ....[9]....
        /*0050*/ 	.word	0xffffffff


	//----- nvinfo : EIATTR_COOP_GROUP_INSTR_OFFSETS
	.align		4
.L_841:
        /*0054*/ 	.byte	0x04, 0x28
        /*0056*/ 	.short	(.L_843 - .L_842)


	//   ....[0]....
.L_842:
        /*0058*/ 	.word	0x000015e0


	//   ....[1]....
        /*005c*/ 	.word	0x000015f0


	//   ....[2]....
        /*0060*/ 	.word	0x00001620


	//   ....[3]....
        /*0064*/ 	.word	0x00001630


	//   ....[4]....
        /*0068*/ 	.word	0x00001660


	//   ....[5]....
        /*006c*/ 	.word	0x00001670


	//   ....[6]....
        /*0070*/ 	.word	0x000016b0


	//   ....[7]....
        /*0074*/ 	.word	0x000016e0


	//   ....[8]....
        /*0078*/ 	.word	0x00001710


	//   ....[9]....
        /*007c*/ 	.word	0x00001720


	//----- nvinfo : EIATTR_VRC_CTA_INIT_COUNT
	.align		4
.L_843:
        /*0080*/ 	.byte	0x02, 0x4a
	.zero		1
	.zero		1


	//----- nvinfo : EIATTR_EXIT_INSTR_OFFSETS
	.align		4
        /*0084*/ 	.byte	0x04, 0x1c
        /*0086*/ 	.short	(.L_845 - .L_844)


	//   ....[0]....
.L_844:
        /*0088*/ 	.word	0x00000060


	//   ....[1]....
        /*008c*/ 	.word	0x00001780


	//   ....[2]....
        /*0090*/ 	.word	0x000017b0


	//   ....[3]....
        /*0094*/ 	.word	0x00001870


	//----- nvinfo : EIATTR_MAX_THREADS
	.align		4
.L_845:
        /*0098*/ 	.byte	0x04, 0x05
        /*009a*/ 	.short	(.L_847 - .L_846)
.L_846:
        /*009c*/ 	.word	0x00000400
        /*00a0*/ 	.word	0x00000001
        /*00a4*/ 	.word	0x00000001


	//----- nvinfo : EIATTR_CRS_STACK_SIZE
	.align		4
.L_847:
        /*00a8*/ 	.byte	0x04, 0x1e
        /*00aa*/ 	.short	(.L_849 - .L_848)
.L_848:
        /*00ac*/ 	.word	0x00000000


	//----- nvinfo : EIATTR_CBANK_PARAM_SIZE
	.align		4
.L_849:
        /*00b0*/ 	.byte	0x03, 0x19
        /*00b2*/ 	.short	0x0128


	//----- nvinfo : EIATTR_PARAM_CBANK
	.align		4
        /*00b4*/ 	.byte	0x04, 0x0a
        /*00b6*/ 	.short	(.L_851 - .L_850)
	.align		4
.L_850:
        /*00b8*/ 	.word	index@(.nv.constant0._ZN10layer_norm22ln_bwd_finalize_kernelINS_22Kernel_traits_finalizeILj7168E13__nv_bfloat16S2_S2_S2_fjLb0ELj1024ELj4ENS_18Kernel_traits_baseILj7168ES2_S2_S2_S2_fjLj1024EEEEELb0ELb0EEEvNS_9BwdParamsE)
        /*00bc*/ 	.short	0x0380
        /*00be*/ 	.short	0x0128


	//----- nvinfo : EIATTR_SW_WAR
	.align		4
.L_851:
        /*00c0*/ 	.byte	0x04, 0x36
        /*00c2*/ 	.short	(.L_853 - .L_852)
.L_852:
        /*00c4*/ 	.word	0x00000008
.L_853:


//--------------------- .nv.info._ZN10layer_norm40ln_parallel_residual_bwd_finalize_kernelINS_22Kernel_traits_finalizeILj7168E13__nv_bfloat16S2_S2_S2_fjLb0ELj1024ELj4ENS_18Kernel_traits_baseILj7168ES2_S2_S2_S2_fjLj1024EEEEELb0EEEvNS_9BwdParamsE --------------------------
	.section	.nv.info._ZN10layer_norm40ln_parallel_residual_bwd_finalize_kernelINS_22Kernel_traits_finalizeILj7168E13__nv_bfloat16S2_S2_S2_fjLb0ELj1024ELj4ENS_18Kernel_traits_baseILj7168ES2_S2_S2_S2_fjLj1024EEEEELb0EEEvNS_9BwdParamsE,"",@"SHT_CUDA_INFO"
	.sectionflags	@""
	.align	4


	//----- nvinfo : EIATTR_CUDA_API_VERSION
	.align		4
        /*0000*/ 	.byte	0x04, 0x37
        /*0002*/ 	.short	(.L_855 - .L_854)
.L_854:
        /*0004*/ 	.word	0x00000082


	//----- nvinfo : EIATTR_KPARAM_INFO
	.align		4
.L_855:
        /*0008*/ 	.byte	0x04, 0x17
        /*000a*/ 	.short	(.L_857 - .L_856)
.L_856:
        /*000c*/ 	.word	0x00000000
        /*0010*/ 	.short	0x0000
        /*0012*/ 	.short	0x0000
        /*0014*/ 	.byte	0x00, 0xf0, 0xa1, 0x04


	//----- nvinfo : EIATTR_SPARSE_MMA_MASK
	.align		4
.L_857:
        /*0018*/ 	.byte	0x03, 0x50
        /*001a*/ 	.short	0x0000


	//----- nvinfo : EIATTR_MAXREG_COUNT
	.align		4
        /*001c*/ 	.byte	0x03, 0x1b
        /*001e*/ 	.short	0x0040


	//----- nvinfo : EIATTR_NUM_BARRIERS
	.align		4
        /*0020*/ 	.byte	0x02, 0x4c
        /*0022*/ 	.byte	0x01
	.zero		1


	//----- nvinfo : EIATTR_MERCURY_ISA_VERSION
	.align		4
        /*0024*/ 	.byte	0x03, 0x5f
        /*0026*/ 	.short	0x0101


	//----- nvinfo : EIATTR_COOP_GROUP_MASK_REGIDS
	.align		4
        /*0028*/ 	.byte	0x04, 0x29
        /*002a*/ 	.short	(.L_859 - .L_858)


	//   ....[0]....
.L_858:
        /*002c*/ 	.word	0xffffffff


	//   ....[1]....
        /*0030*/ 	.word	0xffffffff


	//   ....[2]....
        /*0034*/ 	.word	0xffffffff


	//   ....[3]....
        /*0038*/ 	.word	0xffffffff


	//   ....[4]....
        /*003c*/ 	.word	0xffffffff


	//   ....[5]....
        /*0040*/ 	.word	0xffffffff


	//   ....[6]....
        /*0044*/ 	.word	0xffffffff


	//   ....[7]....
        /*0048*/ 	.word	0xffffffff


	//   ....[8]....
        /*004c*/ 	.word	0xffffffff


	//   ....[9]....
        /*0050*/ 	.word	0xffffffff


	//   ....[10]....
        /*0054*/ 	.word	0xffffffff


	//   ....[11]....
        /*0058*/ 	.word	0xffffffff


	//   ....[12]....
        /*005c*/ 	.word	0xffffffff


	//   ....[13]....
        /*0060*/ 	.word	0xffffffff


	//   ....[14]....
        /*0064*/ 	.word	0xffffffff


	//   ....[15]....
        /*0068*/ 	.word	0xffffffff


	//   ....[16]....
        /*006c*/ 	.word	0xffffffff


	//   ....[17]....
        /*0070*/ 	.word	0xffffffff


	//   ....[18]....
        /*0074*/ 	.word	0xffffffff


	//   ....[19]....
        /*0078*/ 	.word	0xffffffff


	//----- nvinfo : EIATTR_COOP_GROUP_INSTR_OFFSETS
	.align		4
.L_859:
        /*007c*/ 	.byte	0x04, 0x28
        /*007e*/ 	.short	(.L_861 - .L_860)


	//   ....[0]....
.L_860:
        /*0080*/ 	.word	0x000013b0


	//   ....[1]....
        /*0084*/ 	.word	0x000013c0


	//   ....[2]....
        /*0088*/ 	.word	0x000013d0


	//   ....[3]....
        /*008c*/ 	.word	0x000013e0


	//   ....[4]....
        /*0090*/ 	.word	0x00001410


	//   ....[5]....
        /*0094*/ 	.word	0x00001430


	//   ....[6]....
        /*0098*/ 	.word	0x00001450


	//   ....[7]....
        /*009c*/ 	.word	0x00001460


	//   ....[8]....
        /*00a0*/ 	.word	0x000014a0


	//   ....[9]....
        /*00a4*/ 	.word	0x000014c0


	//   ....[10]....
        /*00a8*/ 	.word	0x000014d0


	//   ....[11]....
        /*00ac*/ 	.word	0x000014e0


	//   ....[12]....
        /*00b0*/ 	.word	0x00001510


	//   ....[13]....
        /*00b4*/ 	.word	0x00001530


	//   ....[14]....
        /*00b8*/ 	.word	0x00001550


	//   ....[15]....
        /*00bc*/ 	.word	0x00001560


	//   ....[16]....
        /*00c0*/ 	.word	0x000015a0


	//   ....[17]....
        /*00c4*/ 	.word	0x000015d0


	//   ....[18]....
        /*00c8*/ 	.word	0x00001600


	//   ....[19]....
        /*00cc*/ 	.word	0x00001610


	//----- nvinfo : EIATTR_VRC_CTA_INIT_COUNT
	.align		4
.L_861:
        /*00d0*/ 	.byte	0x02, 0x4a
	.zero		1
	.zero		1


	//----- nvinfo : EIATTR_EXIT_INSTR_OFFSETS
	.align		4
        /*00d4*/ 	.byte	0x04, 0x1c
        /*00d6*/ 	.short	(.L_863 - .L_862)


	//   ....[0]....
.L_862:
        /*00d8*/ 	.word	0x00000060


	//   ....[1]....
        /*00dc*/ 	.word	0x000016b0


	//   ....[2]....
        /*00e0*/ 	.word	0x000016e0


	//   ....[3]....
        /*00e4*/ 	.word	0x00001840


	//----- nvinfo : EIATTR_MAX_THREADS
	.align		4
.L_863:
        /*00e8*/ 	.byte	0x04, 0x05
        /*00ea*/ 	.short	(.L_865 - .L_864)
.L_864:
        /*00ec*/ 	.word	0x00000400
        /*00f0*/ 	.word	0x00000001
        /*00f4*/ 	.word	0x00000001


	//----- nvinfo : EIATTR_CRS_STACK_SIZE
	.align		4
.L_865:
        /*00f8*/ 	.byte	0x04, 0x1e
        /*00fa*/ 	.short	(.L_867 - .L_866)
.L_866:
        /*00fc*/ 	.word	0x00000000


	//----- nvinfo : EIATTR_CBANK_PARAM_SIZE
	.align		4
.L_867:
        /*0100*/ 	.byte	0x03, 0x19
        /*0102*/ 	.short	0x0128


	//----- nvinfo : EIATTR_PARAM_CBANK
	.align		4
        /*0104*/ 	.byte	0x04, 0x0a
        /*0106*/ 	.short	(.L_869 - .L_868)
	.align		4
.L_868:
        /*0108*/ 	.word	index@(.nv.constant0._ZN10layer_norm40ln_parallel_residual_bwd_finalize_kernelINS_22Kernel_traits_finalizeILj7168E13__nv_bfloat16S2_S2_S2_fjLb0ELj1024ELj4ENS_18Kernel_traits_baseILj7168ES2_S2_S2_S2_fjLj1024EEEEELb0EEEvNS_9BwdParamsE)
        /*010c*/ 	.short	0x0380
        /*010e*/ 	.short	0x0128


	//----- nvinfo : EIATTR_SW_WAR
	.align		4
.L_869:
        /*0110*/ 	.byte	0x04, 0x36
        /*0112*/ 	.short	(.L_871 - .L_870)
.L_870:
        /*0114*/ 	.word	0x00000008
.L_871:


//--------------------- .nv.info._ZN10layer_norm31ln_parallel_residual_bwd_kernelINS_13Kernel_traitsI13__nv_bfloat16S2_S2_S2_fjLj7168ELj1ELj1ELj8ELj8ENS_18Kernel_traits_baseILj7168ES2_S2_S2_S2_fjLj256EEEEELb1ELb1ELb0EEEvNS_9BwdParamsE --------------------------
	.section	.nv.info._ZN10layer_norm31ln_parallel_residual_bwd_kernelINS_13Kernel_traitsI13__nv_bfloat16S2_S2_S2_fjLj7168ELj1ELj1ELj8ELj8ENS_18Kernel_traits_baseILj7168ES2_S2_S2_S2_fjLj256EEEEELb1ELb1ELb0EEEvNS_9BwdParamsE,"",@"SHT_CUDA_INFO"
	.sectionflags	@""
	.align	4


	//----- nvinfo : EIATTR_CUDA_API_VERSION
	.align		4
        /*0000*/ 	.byte	0x04, 0x37
        /*0002*/ 	.short	(.L_873 - .L_872)
.L_872:
        /*0004*/ 	.word	0x00000082


	//----- nvinfo : EIATTR_KPARAM_INFO
	.align		4
.L_873:
        /*0008*/ 	.byte	0x04, 0x17
        /*000a*/ 	.short	(.L_875 - .L_874)
.L_874:
        /*000c*/ 	.word	0x00000000
        /*0010*/ 	.short	0x0000
        /*0012*/ 	.short	0x0000
        /*0014*/ 	.byte	0x00, 0xf0, 0xa1, 0x04


	//----- nvinfo : EIATTR_SPARSE_MMA_MASK
	.align		4
.L_875:
        /*0018*/ 	.byte	0x03, 0x50
        /*001a*/ 	.short	0x0000


	//----- nvinfo : EIATTR_MAXREG_COUNT
	.align		4
        /*001c*/ 	.byte	0x03, 0x1b
        /*001e*/ 	.short	0x00ff


	//----- nvinfo : EIATTR_NUM_BARRIERS
	.align		4
        /*0020*/ 	.byte	0x02, 0x4c
        /*0022*/ 	.byte	0x01
	.zero		1


	//----- nvinfo : EIATTR_MERCURY_ISA_VERSION
	.align		4
        /*0024*/ 	.byte	0x03, 0x5f
        /*0026*/ 	.short	0x0101


	//----- nvinfo : EIATTR_COOP_GROUP_MASK_REGIDS
	.align		4
        /*0028*/ 	.byte	0x04, 0x29
        /*002a*/ 	.short	(.L_877 - .L_876)


	//   ....[0]....
.L_876:
        /*002c*/ 	.word	0xffffffff


	//   ....[1]....
        /*0030*/ 	.word	0xffffffff


	//   ....[2]....
        /*0034*/ 	.word	0xffffffff


	//   ....[3]....
        /*0038*/ 	.word	0xffffffff


	//   ....[4]....
        /*003c*/ 	.word	0xffffffff


	//   ....[5]....
        /*0040*/ 	.word	0xffffffff


	//   ....[6]....
        /*0044*/ 	.word	0xffffffff


	//   ....[7]....
        /*0048*/ 	.word	0xffffffff


	//   ....[8]....
        /*004c*/ 	.word	0xffffffff


	//   ....[9]....
        /*0050*/ 	.word	0xffffffff


	//----- nvinfo : EIATTR_COOP_GROUP_INSTR_OFFSETS
	.align		4
.L_877:
        /*0054*/ 	.byte	0x04, 0x28
        /*0056*/ 	.short	(.L_879 - .L_878)


	//   ....[0]....
.L_878:
        /*0058*/ 	.word	0x00002970


	//   ....[1]....
        /*005c*/ 	.word	0x00002990


	//   ....[2]....
        /*0060*/ 	.word	0x000029d0


	//   ....[3]....
        /*0064*/ 	.word	0x000029e0


	//   ....[4]....
        /*0068*/ 	.word	0x00002a20


	//   ....[5]....
        /*006c*/ 	.word	0x00002a30


	//   ....[6]....
        /*0070*/ 	.word	0x00002a60


	//   ....[7]....
        /*0074*/ 	.word	0x00002a70


	//   ....[8]....
        /*0078*/ 	.word	0x00002aa0


	//   ....[9]....
        /*007c*/ 	.word	0x00002ab0


	//----- nvinfo : EIATTR_VRC_CTA_INIT_COUNT
	.align		4
.L_879:
        /*0080*/ 	.byte	0x02, 0x4a
	.zero		1
	.zero		1


	//----- nvinfo : EIATTR_EXIT_INSTR_OFFSETS
	.align		4
        /*0084*/ 	.byte	0x04, 0x1c
        /*0086*/ 	.short	(.L_881 - .L_880)


	//   ....[0]....
.L_880:
        /*0088*/ 	.word	0x0000e1b0


	//   ....[1]....
        /*008c*/ 	.word	0x0000e230


	//----- nvinfo : EIATTR_MAX_THREADS
	.align		4
.L_881:
        /*0090*/ 	.byte	0x04, 0x05
        /*0092*/ 	.short	(.L_883 - .L_882)
.L_882:
        /*0094*/ 	.word	0x00000100
        /*0098*/ 	.word	0x00000001
        /*009c*/ 	.word	0x00000001


	//----- nvinfo : EIATTR_CRS_STACK_SIZE
	.align		4
.L_883:
        /*00a0*/ 	.byte	0x04, 0x1e
        /*00a2*/ 	.short	(.L_885 - .L_884)
.L_884:
        /*00a4*/ 	.word	0x00000000


	//----- nvinfo : EIATTR_CBANK_PARAM_SIZE
	.align		4
.L_885:
        /*00a8*/ 	.byte	0x03, 0x19
        /*00aa*/ 	.short	0x0128


	//----- nvinfo : EIATTR_PARAM_CBANK
	.align		4
        /*00ac*/ 	.byte	0x04, 0x0a
        /*00ae*/ 	.short	(.L_887 - .L_886)
	.align		4
.L_886:
        /*00b0*/ 	.word	index@(.nv.constant0._ZN10layer_norm31ln_parallel_residual_bwd_kernelINS_13Kernel_traitsI13__nv_bfloat16S2_S2_S2_fjLj7168ELj1ELj1ELj8ELj8ENS_18Kernel_traits_baseILj7168ES2_S2_S2_S2_fjLj256EEEEELb1ELb1ELb0EEEvNS_9BwdParamsE)
        /*00b4*/ 	.short	0x0380
        /*00b6*/ 	.short	0x0128


	//----- nvinfo : EIATTR_SW_WAR
	.align		4
.L_887:
        /*00b8*/ 	.byte	0x04, 0x36
        /*00ba*/ 	.short	(.L_889 - .L_888)
.L_888:
        /*00bc*/ 	.word	0x00000008
.L_889:


//--------------------- .nv.info._ZN10layer_norm22ln_bwd_finalize_kernelINS_22Kernel_traits_finalizeILj7168E13__nv_bfloat16S2_S2_S2_fjLb0ELj1024ELj4ENS_18Kernel_traits_baseILj7168ES2_S2_S2_S2_fjLj1024EEEEELb0ELb1EEEvNS_9BwdParamsE --------------------------
	.section	.nv.info._ZN10layer_norm22ln_bwd_finalize_kernelINS_22Kernel_traits_finalizeILj7168E13__nv_bfloat16S2_S2_S2_fjLb0ELj1024ELj4ENS_18Kernel_traits_baseILj7168ES2_S2_S2_S2_fjLj1024EEEEELb0ELb1EEEvNS_9BwdParamsE,"",@"SHT_CUDA_INFO"
	.sectionflags	@""
	.align	4


	//----- nvinfo : EIATTR_CUDA_API_VERSION
	.align		4
        /*0000*/ 	.byte	0x04, 0x37
        /*0002*/ 	.short	(.L_891 - .L_890)
.L_890:
        /*0004*/ 	.word	0x00000082


	//----- nvinfo : EIATTR_KPARAM_INFO
	.align		4
.L_891:
        /*0008*/ 	.byte	0x04, 0x17
        /*000a*/ 	.short	(.L_893 - .L_892)
.L_892:
        /*000c*/ 	.word	0x00000000
        /*0010*/ 	.short	0x0000
        /*0012*/ 	.short	0x0000
        /*0014*/ 	.byte	0x00, 0xf0, 0xa1, 0x04


	//----- nvinfo : EIATTR_SPARSE_MMA_MASK
	.align		4
.L_893:
        /*0018*/ 	.byte	0x03, 0x50
        /*001a*/ 	.short	0x0000


	//----- nvinfo : EIATTR_MAXREG_COUNT
	.align		4
        /*001c*/ 	.byte	0x03, 0x1b
        /*001e*/ 	.short	0x0040


	//----- nvinfo : EIATTR_NUM_BARRIERS
	.align		4
        /*0020*/ 	.byte	0x02, 0x4c
        /*0022*/ 	.byte	0x01
	.zero		1


	//----- nvinfo : EIATTR_MERCURY_ISA_VERSION
	.align		4
        /*0024*/ 	.byte	0x03, 0x5f
        /*0026*/ 	.short	0x0101


	//----- nvinfo : EIATTR_COOP_GROUP_MASK_REGIDS
	.align		4
        /*0028*/ 	.byte	0x04, 0x29
        /*002a*/ 	.short	(.L_895 - .L_894)


	//   ....[0]....
.L_894:
        /*002c*/ 	.word	0xffffffff


	//   ....[1]....
        /*0030*/ 	.word	0xffffffff


	//   ....[2]....
        /*0034*/ 	.word	0xffffffff


	//   ....[3]....
        /*0038*/ 	.word	0xffffffff


	//   ....[4]....
        /*003c*/ 	.word	0xffffffff


	//   ....[5]....
        /*0040*/ 	.word	0xffffffff


	//   ....[6]....
        /*0044*/ 	.word	0xffffffff


	//   ....[7]....
        /*0048*/ 	.word	0xffffffff


	//   ....[8]....
        /*004c*/ 	.word	0xffffffff


	//   ....[9]....
        /*0050*/ 	.word	0xffffffff


	//----- nvinfo : EIATTR_COOP_GROUP_INSTR_OFFSETS
	.align		4
.L_895:
        /*0054*/ 	.byte	0x04, 0x28
        /*0056*/ 	.short	(.L_897 - .L_896)


	//   ....[0]....
.L_896:
        /*0058*/ 	.word	0x00001630


	//   ....[1]....
        /*005c*/ 	.word	0x00001640


	//   ....[2]....
        /*0060*/ 	.word	0x00001670


	//   ....[3]....
        /*0064*/ 	.word	0x00001680


	//   ....[4]....
        /*0068*/ 	.word	0x000016b0


	//   ....[5]....
        /*006c*/ 	.word	0x000016d0


	//   ....[6]....
        /*0070*/ 	.word	0x00001700


	//   ....[7]....
        /*0074*/ 	.word	0x00001710


	//   ....[8]....
        /*0078*/ 	.word	0x00001740


	//   ....[9]....
        /*007c*/ 	.word	0x00001750


	//----- nvinfo : EIATTR_VRC_CTA_INIT_COUNT
	.align		4
.L_897:
        /*0080*/ 	.byte	0x02, 0x4a
	.zero		1
	.zero		1


	//----- nvinfo : EIATTR_EXIT_INSTR_OFFSETS
	.align		4
        /*0084*/ 	.byte	0x04, 0x1c
        /*0086*/ 	.short	(.L_899 - .L_898)


	//   ....[0]....
.L_898:
        /*0088*/ 	.word	0x00000070


	//   ....[1]....
        /*008c*/ 	.word	0x000017b0


	//   ....[2]....
        /*0090*/ 	.word	0x00001880


	//----- nvinfo : EIATTR_MAX_THREADS
	.align		4
.L_899:
        /*0094*/ 	.byte	0x04, 0x05
        /*0096*/ 	.short	(.L_901 - .L_900)
.L_900:
        /*0098*/ 	.word	0x00000400
        /*009c*/ 	.word	0x00000001
        /*00a0*/ 	.word	0x00000001


	//----- nvinfo : EIATTR_CRS_STACK_SIZE
	.align		4
.L_901:
        /*00a4*/ 	.byte	0x04, 0x1e
        /*00a6*/ 	.short	(.L_903 - .L_902)
.L_902:
        /*00a8*/ 	.word	0x00000000


	//----- nvinfo : EIATTR_CBANK_PARAM_SIZE
	.align		4
.L_903:
        /*00ac*/ 	.byte	0x03, 0x19
        /*00ae*/ 	.short	0x0128


	//----- nvinfo : EIATTR_PARAM_CBANK
	.align		4
        /*00b0*/ 	.byte	0x04, 0x0a
        /*00b2*/ 	.short	(.L_905 - .L_904)
	.align		4
.L_904:
        /*00b4*/ 	.word	index@(.nv.constant0._ZN10layer_norm22ln_bwd_finalize_kernelINS_22Kernel_traits_finalizeILj7168E13__nv_bfloat16S2_S2_S2_fjLb0ELj1024ELj4ENS_18Kernel_traits_baseILj7168ES2_S2_S2_S2_fjLj1024EEEEELb0ELb1EEEvNS_9BwdParamsE)
        /*00b8*/ 	.short	0x0380
        /*00ba*/ 	.short	0x0128


	//----- nvinfo : EIATTR_SW_WAR
	.align		4
.L_905:
        /*00bc*/ 	.byte	0x04, 0x36
        /*00be*/ 	.short	(.L_907 - .L_906)
.L_906:
        /*00c0*/ 	.word	0x00000008
.L_907:


//--------------------- .nv.info._ZN10layer_norm40ln_parallel_residual_bwd_finalize_kernelINS_22Kernel_traits_finalizeILj7168E13__nv_bfloat16S2_S2_S2_fjLb0ELj1024ELj4ENS_18Kernel_traits_baseILj7168ES2_S2_S2_S2_fjLj1024EEEEELb1EEEvNS_9BwdParamsE --------------------------
	.section	.nv.info._ZN10layer_norm40ln_parallel_residual_bwd_finalize_kernelINS_22Kernel_traits_finalizeILj7168E13__nv_bfloat16S2_S2_S2_fjLb0ELj1024ELj4ENS_18Kernel_traits_baseILj7168ES2_S2_S2_S2_fjLj1024EEEEELb1EEEvNS_9BwdParamsE,"",@"SHT_CUDA_INFO"
	.sectionflags	@""
	.align	4


	//----- nvinfo : EIATTR_CUDA_API_VERSION
	.align		4
        /*0000*/ 	.byte	0x04, 0x37
        /*0002*/ 	.short	(.L_909 - .L_908)
.L_908:
        /*0004*/ 	.word	0x00000082


	//----- nvinfo : EIATTR_KPARAM_INFO
	.align		4
.L_909:
        /*0008*/ 	.byte	0x04, 0x17
        /*000a*/ 	.short	(.L_911 - .L_910)
.L_910:
        /*000c*/ 	.word	0x00000000
        /*0010*/ 	.short	0x0000
        /*0012*/ 	.short	0x0000
        /*0014*/ 	.byte	0x00, 0xf0, 0xa1, 0x04


	//----- nvinfo : EIATTR_SPARSE_MMA_MASK
	.align		4
.L_911:
        /*0018*/ 	.byte	0x03, 0x50
        /*001a*/ 	.short	0x0000


	//----- nvinfo : EIATTR_MAXREG_COUNT
	.align		4
        /*001c*/ 	.byte	0x03, 0x1b
        /*001e*/ 	.short	0x0040


	//----- nvinfo : EIATTR_NUM_BARRIERS
	.align		4
        /*0020*/ 	.byte	0x02, 0x4c
        /*0022*/ 	.byte	0x01
	.zero		1


	//----- nvinfo : EIATTR_MERCURY_ISA_VERSION
	.align		4
        /*0024*/ 	.byte	0x03, 0x5f
        /*0026*/ 	.short	0x0101


	//----- nvinfo : EIATTR_COOP_GROUP_MASK_REGIDS
	.align		4
        /*0028*/ 	.byte	0x04, 0x29
        /*002a*/ 	.short	(.L_913 - .L_912)


	//   ....[0]....
.L_912:
        /*002c*/ 	.word	0xffffffff


	//   ....[1]....
        /*0030*/ 	.word	0xffffffff


	//   ....[2]....
        /*0034*/ 	.word	0xffffffff


	//   ....[3]....
        /*0038*/ 	.word	0xffffffff


	//   ....[4]....
        /*003c*/ 	.word	0xffffffff


	//   ....[5]....
        /*0040*/ 	.word	0xffffffff


	//   ....[6]....
        /*0044*/ 	.word	0xffffffff


	//   ....[7]....
        /*0048*/ 	.word	0xffffffff


	//   ....[8]....
        /*004c*/ 	.word	0xffffffff


	//   ....[9]....
        /*0050*/ 	.word	0xffffffff


	//   ....[10]....
        /*0054*/ 	.word	0xffffffff


	//   ....[11]....
        /*0058*/ 	.word	0xffffffff


	//   ....[12]....
        /*005c*/ 	.word	0xffffffff


	//   ....[13]....
        /*0060*/ 	.word	0xffffffff


	//   ....[14]....
        /*0064*/ 	.word	0xffffffff


	//   ....[15]....
        /*0068*/ 	.word	0xffffffff


	//   ....[16]....
        /*006c*/ 	.word	0xffffffff


	//   ....[17]....
        /*0070*/ 	.word	0xffffffff


	//   ....[18]....
        /*0074*/ 	.word	0xffffffff


	//   ....[19]....
        /*0078*/ 	.word	0xffffffff


	//----- nvinfo : EIATTR_COOP_GROUP_INSTR_OFFSETS
	.align		4
.L_913:
        /*007c*/ 	.byte	0x04, 0x28
        /*007e*/ 	.short	(.L_915 - .L_914)


	//   ....[0]....
.L_914:
        /*0080*/ 	.word	0x00001410


	//   ....[1]....
        /*0084*/ 	.word	0x00001420


	//   ....[2]....
        /*0088*/ 	.word	0x00001430


	//   ....[3]....
        /*008c*/ 	.word	0x00001440


	//   ....[4]....
        /*0090*/ 	.word	0x00001480


	//   ....[5]....
        /*0094*/ 	.word	0x000014a0


	//   ....[6]....
        /*0098*/ 	.word	0x000014b0


	//   ....[7]....
        /*009c*/ 	.word	0x000014c0


	//   ....[8]....
        /*00a0*/ 	.word	0x000014f0


	//   ....[9]....
        /*00a4*/ 	.word	0x00001520


	//   ....[10]....
        /*00a8*/ 	.word	0x00001530


	//   ....[11]....
        /*00ac*/ 	.word	0x00001540


	//   ....[12]....
        /*00b0*/ 	.word	0x00001560


	//   ....[13]....
        /*00b4*/ 	.word	0x00001590


	//   ....[14]....
        /*00b8*/ 	.word	0x000015b0


	//   ....[15]....
        /*00bc*/ 	.word	0x000015c0


	//   ....[16]....
        /*00c0*/ 	.word	0x000015e0


	//   ....[17]....
        /*00c4*/ 	.word	0x00001610


	//   ....[18]....
        /*00c8*/ 	.word	0x00001630


	//   ....[19]....
        /*00cc*/ 	.word	0x00001640


	//----- nvinfo : EIATTR_VRC_CTA_INIT_COUNT
	.align		4
.L_915:
        /*00d0*/ 	.byte	0x02, 0x4a
	.zero		1
	.zero		1


	//----- nvinfo : EIATTR_EXIT_INSTR_OFFSETS
	.align		4
        /*00d4*/ 	.byte	0x04, 0x1c
        /*00d6*/ 	.short	(.L_917 - .L_916)


	//   ....[0]....
.L_916:
        /*00d8*/ 	.word	0x00000060


	//   ....[1]....
        /*00dc*/ 	.word	0x000016e0


	//   ....[2]....
        /*00e0*/ 	.word	0x00001850


	//----- nvinfo : EIATTR_MAX_THREADS
	.align		4
.L_917:
        /*00e4*/ 	.byte	0x04, 0x05
        /*00e6*/ 	.short	(.L_919 - .L_918)
.L_918:
        /*00e8*/ 	.word	0x00000400
        /*00ec*/ 	.word	0x00000001
        /*00f0*/ 	.word	0x00000001


	//----- nvinfo : EIATTR_CRS_STACK_SIZE
	.align		4
.L_919:
        /*00f4*/ 	.byte	0x04, 0x1e
        /*00f6*/ 	.short	(.L_921 - .L_920)
.L_920:
        /*00f8*/ 	.word	0x00000000


	//----- nvinfo : EIATTR_CBANK_PARAM_SIZE
	.align		4
.L_921:
        /*00fc*/ 	.byte	0x03, 0x19
        /*00fe*/ 	.short	0x0128


	//----- nvinfo : EIATTR_PARAM_CBANK
	.align		4
        /*0100*/ 	.byte	0x04, 0x0a
        /*0102*/ 	.short	(.L_923 - .L_922)
	.align		4
.L_922:
        /*0104*/ 	.word	index@(.nv.constant0._ZN10layer_norm40ln_parallel_residual_bwd_finalize_kernelINS_22Kernel_traits_finalizeILj7168E13__nv_bfloat16S2_S2_S2_fjLb0ELj1024ELj4ENS_18Kernel_traits_baseILj7168ES2_S2_S2_S2_fjLj1024EEEEELb1EEEvNS_9BwdParamsE)
        /*0108*/ 	.short	0x0380
        /*010a*/ 	.short	0x0128


	//----- nvinfo : EIATTR_SW_WAR
	.align		4
.L_923:
        /*010c*/ 	.byte	0x04, 0x36
        /*010e*/ 	.short	(.L_925 - .L_924)
.L_924:
        /*0110*/ 	.word	0x00000008
.L_925:


//--------------------- .nv.info._ZN10layer_norm31ln_parallel_residual_bwd_kernelINS_13Kernel_traitsI13__nv_bfloat16S2_S2_S2_fjLj7168ELj1ELj1ELj8ELj8ENS_18Kernel_traits_baseILj7168ES2_S2_S2_S2_fjLj256EEEEELb1ELb1ELb1EEEvNS_9BwdParamsE --------------------------
	.section	.nv.info._ZN10layer_norm31ln_parallel_residual_bwd_kernelINS_13Kernel_traitsI13__nv_bfloat16S2_S2_S2_fjLj7168ELj1ELj1ELj8ELj8ENS_18Kernel_traits_baseILj7168ES2_S2_S2_S2_fjLj256EEEEELb1ELb1ELb1EEEvNS_9BwdParamsE,"",@"SHT_CUDA_INFO"
	.sectionflags	@""
	.align	4


	//----- nvinfo : EIATTR_CUDA_API_VERSION
	.align		4
        /*0000*/ 	.byte	0x04, 0x37
        /*0002*/ 	.short	(.L_927 - .L_926)
.L_926:
        /*0004*/ 	.word	0x00000082


	//----- nvinfo : EIATTR_KPARAM_INFO
	.align		4
.L_927:
        /*0008*/ 	.byte	0x04, 0x17
        /*000a*/ 	.short	(.L_929 - .L_928)
.L_928:
        /*000c*/ 	.word	0x00000000
        /*0010*/ 	.short	0x0000
        /*0012*/ 	.short	0x0000
        /*0014*/ 	.byte	0x00, 0xf0, 0xa1, 0x04


	//----- nvinfo : EIATTR_SPARSE_MMA_MASK
	.align		4
.L_929:
        /*0018*/ 	.byte	0x03, 0x50
        /*001a*/ 	.short	0x0000


	//----- nvinfo : EIATTR_MAXREG_COUNT
	.align		4
        /*001c*/ 	.byte	0x03, 0x1b
        /*001e*/ 	.short	0x00ff


	//----- nvinfo : EIATTR_NUM_BARRIERS
	.align		4
        /*0020*/ 	.byte	0x02, 0x4c
        /*0022*/ 	.byte	0x01
	.zero		1


	//----- nvinfo : EIATTR_MERCURY_ISA_VERSION
	.align		4
        /*0024*/ 	.byte	0x03, 0x5f
        /*0026*/ 	.short	0x0101


	//----- nvinfo : EIATTR_COOP_GROUP_MASK_REGIDS
	.align		4
        /*0028*/ 	.byte	0x04, 0x29
        /*002a*/ 	.short	(.L_931 - .L_930)


	//   ....[0]....
.L_930:
        /*002c*/ 	.word	0xffffffff


	//   ....[1]....
        /*0030*/ 	.word	0xffffffff


	//   ....[2]....
        /*0034*/ 	.word	0xffffffff


	//   ....[3]....
        /*0038*/ 	.word	0xffffffff


	//   ....[4]....
        /*003c*/ 	.word	0xffffffff


	//   ....[5]....
        /*0040*/ 	.word	0xffffffff


	//   ....[6]....
        /*0044*/ 	.word	0xffffffff


	//   ....[7]....
        /*0048*/ 	.word	0xffffffff


	//   ....[8]....
        /*004c*/ 	.word	0xffffffff


	//   ....[9]....
        /*0050*/ 	.word	0xffffffff


	//----- nvinfo : EIATTR_COOP_GROUP_INSTR_OFFSETS
	.align		4
.L_931:
        /*0054*/ 	.byte	0x04, 0x28
        /*0056*/ 	.short	(.L_933 - .L_932)


	//   ....[0]....
.L_932:
        /*0058*/ 	.word	0x00001e50


	//   ....[1]....
        /*005c*/ 	.word	0x00001e60


	//   ....[2]....
        /*0060*/ 	.word	0x00001e90


	//   ....[3]....
        /*0064*/ 	.word	0x00001ea0


	//   ....[4]....
        /*0068*/ 	.word	0x00001ed0


	//   ....[5]....
        /*006c*/ 	.word	0x00001ee0


	//   ....[6]....
        /*0070*/ 	.word	0x00001f10


	//   ....[7]....
        /*0074*/ 	.word	0x00001f20


	//   ....[8]....
        /*0078*/ 	.word	0x00001f60


	//   ....[9]....
        /*007c*/ 	.word	0x00001f70


	//----- nvinfo : EIATTR_VRC_CTA_INIT_COUNT
	.align		4
.L_933:
        /*0080*/ 	.byte	0x02, 0x4a
	.zero		1
	.zero		1


	//----- nvinfo : EIATTR_EXIT_INSTR_OFFSETS
	.align		4
        /*0084*/ 	.byte	0x04, 0x1c
        /*0086*/ 	.short	(.L_935 - .L_934)


	//   ....[0]....
.L_934:
        /*0088*/ 	.word	0x0000d430


	//----- nvinfo : EIATTR_MAX_THREADS
	.align		4
.L_935:
        /*008c*/ 	.byte	0x04, 0x05
        /*008e*/ 	.short	(.L_937 - .L_936)
.L_936:
        /*0090*/ 	.word	0x00000100
        /*0094*/ 	.word	0x00000001
        /*0098*/ 	.word	0x00000001


	//----- nvinfo : EIATTR_CRS_STACK_SIZE
	.align		4
.L_937:
        /*009c*/ 	.byte	0x04, 0x1e
        /*009e*/ 	.short	(.L_939 - .L_938)
.L_938:
        /*00a0*/ 	.word	0x00000000


	//----- nvinfo : EIATTR_CBANK_PARAM_SIZE
	.align		4
.L_939:
        /*00a4*/ 	.byte	0x03, 0x19
        /*00a6*/ 	.short	0x0128


	//----- nvinfo : EIATTR_PARAM_CBANK
	.align		4
        /*00a8*/ 	.byte	0x04, 0x0a
        /*00aa*/ 	.short	(.L_941 - .L_940)
	.align		4
.L_940:
        /*00ac*/ 	.word	index@(.nv.constant0._ZN10layer_norm31ln_parallel_residual_bwd_kernelINS_13Kernel_traitsI13__nv_bfloat16S2_S2_S2_fjLj7168ELj1ELj1ELj8ELj8ENS_18Kernel_traits_baseILj7168ES2_S2_S2_S2_fjLj256EEEEELb1ELb1ELb1EEEvNS_9BwdParamsE)
        /*00b0*/ 	.short	0x0380
        /*00b2*/ 	.short	0x0128


	//----- nvinfo : EIATTR_SW_WAR
	.align		4
.L_941:
        /*00b4*/ 	.byte	0x04, 0x36
        /*00b6*/ 	.short	(.L_943 - .L_942)
.L_942:
        /*00b8*/ 	.word	0x00000008
.L_943:


//--------------------- .nv.info._ZN10layer_norm31ln_parallel_residual_bwd_kernelINS_13Kernel_traitsI6__halfS2_S2_S2_fjLj7168ELj1ELj1ELj8ELj8ENS_18Kernel_traits_baseILj7168ES2_S2_S2_S2_fjLj256EEEEELb0ELb0ELb0EEEvNS_9BwdParamsE --------------------------
	.section	.nv.info._ZN10layer_norm31ln_parallel_residual_bwd_kernelINS_13Kernel_traitsI6__halfS2_S2_S2_fjLj7168ELj1ELj1ELj8ELj8ENS_18Kernel_traits_baseILj7168ES2_S2_S2_S2_fjLj256EEEEELb0ELb0ELb0EEEvNS_9BwdParamsE,"",@"SHT_CUDA_INFO"
	.sectionflags	@""
	.align	4


	//----- nvinfo : EIATTR_CUDA_API_VERSION
	.align		4
        /*0000*/ 	.byte	0x04, 0x37
        /*0002*/ 	.short	(.L_945 - .L_944)
.L_944:
        /*0004*/ 	.word	0x00000082


	//----- nvinfo : EIATTR_KPARAM_INFO
	.align		4
.L_945:
        /*0008*/ 	.byte	0x04, 0x17
        /*000a*/ 	.short	(.L_947 - .L_946)
.L_946:
        /*000c*/ 	.word	0x00000000
        /*0010*/ 	.short	0x0000
        /*0012*/ 	.short	0x0000
        /*0014*/ 	.byte	0x00, 0xf0, 0xa1, 0x04


	//----- nvinfo : EIATTR_SPARSE_MMA_MASK
	.align		4
.L_947:
        /*0018*/ 	.byte	0x03, 0x50
        /*001a*/ 	.short	0x0000


	//----- nvinfo : EIATTR_MAXREG_COUNT
	.align		4
        /*001c*/ 	.byte	0x03, 0x1b
        /*001e*/ 	.short	0x00ff


	//----- nvinfo : EIATTR_NUM_BARRIERS
	.align		4
        /*0020*/ 	.byte	0x02, 0x4c
        /*0022*/ 	.byte	0x01
	.zero		1


	//----- nvinfo : EIATTR_MERCURY_ISA_VERSION
	.align		4
        /*0024*/ 	.byte	0x03, 0x5f
        /*0026*/ 	.short	0x0101


	//----- nvinfo : EIATTR_COOP_GROUP_MASK_REGIDS
	.align		4
        /*0028*/ 	.byte	0x04, 0x29
        /*002a*/ 	.short	(.L_949 - .L_948)


	//   ....[0]....
.L_948:
        /*002c*/ 	.word	0xffffffff


	//   ....[1]....
        /*0030*/ 	.word	0xffffffff


	//   ....[2]....
        /*0034*/ 	.word	0xffffffff


	//   ....[3]....
        /*0038*/ 	.word	0xffffffff


	//   ....[4]....
        /*003c*/ 	.word	0xffffffff


	//   ....[5]....
        /*0040*/ 	.word	0xffffffff


	//   ....[6]....
        /*0044*/ 	.word	0xffffffff


	//   ....[7]....
        /*0048*/ 	.word	0xffffffff


	//   ....[8]....
        /*004c*/ 	.word	0xffffffff


	//   ....[9]....
        /*0050*/ 	.word	0xffffffff


	//----- nvinfo : EIATTR_COOP_GROUP_INSTR_OFFSETS
	.align		4
.L_949:
        /*0054*/ 	.byte	0x04, 0x28
        /*0056*/ 	.short	(.L_951 - .L_950)


	//   ....[0]....
.L_950:
        /*0058*/ 	.word	0x00003990


	//   ....[1]....
        /*005c*/ 	.word	0x000039b0


	//   ....[2]....
        /*0060*/ 	.word	0x000039f0


	//   ....[3]....
        /*0064*/ 	.word	0x00003a00


	//   ....[4]....
        /*0068*/ 	.word	0x00003a40


	//   ....[5]....
        /*006c*/ 	.word	0x00003a50


	//   ....[6]....
        /*0070*/ 	.word	0x00003a80


	//   ....[7]....
        /*0074*/ 	.word	0x00003a90


	//   ....[8]....
        /*0078*/ 	.word	0x00003ac0


	//   ....[9]....
        /*007c*/ 	.word	0x00003ad0


	//----- nvinfo : EIATTR_VRC_CTA_INIT_COUNT
	.align		4
.L_951:
        /*0080*/ 	.byte	0x02, 0x4a
	.zero		1
	.zero		1


	//----- nvinfo : EIATTR_EXIT_INSTR_OFFSETS
	.align		4
        /*0084*/ 	.byte	0x04, 0x1c
        /*0086*/ 	.short	(.L_953 - .L_952)


	//   ....[0]....
.L_952:
        /*0088*/ 	.word	0x0000c5d0


	//   ....[1]....
        /*008c*/ 	.word	0x0000c6a0


	//----- nvinfo : EIATTR_MAX_THREADS
	.align		4
.L_953:
        /*0090*/ 	.byte	0x04, 0x05
        /*0092*/ 	.short	(.L_955 - .L_954)
.L_954:
        /*0094*/ 	.word	0x00000100
        /*0098*/ 	.word	0x00000001
        /*009c*/ 	.word	0x00000001


	//----- nvinfo : EIATTR_CRS_STACK_SIZE
	.align		4
.L_955:
        /*00a0*/ 	.byte	0x04, 0x1e
        /*00a2*/ 	.short	(.L_957 - .L_956)
.L_956:
        /*00a4*/ 	.word	0x00000000


	//----- nvinfo : EIATTR_CBANK_PARAM_SIZE
	.align		4
.L_957:
        /*00a8*/ 	.byte	0x03, 0x19
        /*00aa*/ 	.short	0x0128


	//----- nvinfo : EIATTR_PARAM_CBANK
	.align		4
        /*00ac*/ 	.byte	0x04, 0x0a
        /*00ae*/ 	.short	(.L_959 - .L_958)
	.align		4
.L_958:
        /*00b0*/ 	.word	index@(.nv.constant0._ZN10layer_norm31ln_parallel_residual_bwd_kernelINS_13Kernel_traitsI6__halfS2_S2_S2_fjLj7168ELj1ELj1ELj8ELj8ENS_18Kernel_traits_baseILj7168ES2_S2_S2_S2_fjLj256EEEEELb0ELb0ELb0EEEvNS_9BwdParamsE)
        /*00b4*/ 	.short	0x0380
        /*00b6*/ 	.short	0x0128


	//----- nvinfo : EIATTR_SW_WAR
	.align		4
.L_959:
        /*00b8*/ 	.byte	0x04, 0x36
        /*00ba*/ 	.short	(.L_961 - .L_960)
.L_960:
        /*00bc*/ 	.word	0x00000008
.L_961:


//--------------------- .nv.info._ZN10layer_norm31ln_parallel_residual_bwd_kernelINS_13Kernel_traitsI6__halfS2_S2_S2_fjLj7168ELj1ELj1ELj8ELj8ENS_18Kernel_traits_baseILj7168ES2_S2_S2_S2_fjLj256EEEEELb0ELb0ELb1EEEvNS_9BwdParamsE --------------------------
	.section	.nv.info._ZN10layer_norm31ln_parallel_residual_bwd_kernelINS_13Kernel_traitsI6__halfS2_S2_S2_fjLj7168ELj1ELj1ELj8ELj8ENS_18Kernel_traits_baseILj7168ES2_S2_S2_S2_fjLj256EEEEELb0ELb0ELb1EEEvNS_9BwdParamsE,"",@"SHT_CUDA_INFO"
	.sectionflags	@""
	.align	4


	//----- nvinfo : EIATTR_CUDA_API_VERSION
	.align		4
        /*0000*/ 	.byte	0x04, 0x37
        /*0002*/ 	.short	(.L_963 - .L_962)
.L_962:
        /*0004*/ 	.word	0x00000082


	//----- nvinfo : EIATTR_KPARAM_INFO
	.align		4
.L_963:
        /*0008*/ 	.byte	0x04, 0x17
        /*000a*/ 	.short	(.L_965 - .L_964)
.L_964:
        /*000c*/ 	.word	0x00000000
        /*0010*/ 	.short	0x0000
        /*0012*/ 	.short	0x0000
        /*0014*/ 	.byte	0x00, 0xf0, 0xa1, 0x04


	//----- nvinfo : EIATTR_SPARSE_MMA_MASK
	.align		4
.L_965:
        /*0018*/ 	.byte	0x03, 0x50
        /*001a*/ 	.short	0x0000


	//----- nvinfo : EIATTR_MAXREG_COUNT
	.align		4
        /*001c*/ 	.byte	0x03, 0x1b
        /*001e*/ 	.short	0x00ff


	//----- nvinfo : EIATTR_NUM_BARRIERS
	.align		4
        /*0020*/ 	.byte	0x02, 0x4c
        /*0022*/ 	.byte	0x01
	.zero		1


	//----- nvinfo : EIATTR_ANNOTATIONS
	.align		4
        /*0024*/ 	.byte	0x04, 0x55
        /*0026*/ 	.short	(.L_967 - .L_966)


	//   ....[0]....
.L_966:
        /* <DEDUP_REMOVED lines=14> */


	//----- nvinfo : EIATTR_MERCURY_ISA_VERSION
	.align		4
.L_967:
        /*00f8*/ 	.byte	0x03, 0x5f
        /*00fa*/ 	.short	0x0101


	//----- nvinfo : EIATTR_COOP_GROUP_MASK_REGIDS
	.align		4
        /*00fc*/ 	.byte	0x04, 0x29
        /*00fe*/ 	.short	(.L_969 - .L_968)


	//   ....[0]....
.L_968:
        /*0100*/ 	.word	0xffffffff


	//   ....[1]....
        /*0104*/ 	.word	0xffffffff


	//   ....[2]....
        /*0108*/ 	.word	0xffffffff


	//   ....[3]....
        /*010c*/ 	.word	0xffffffff


	//   ....[4]....
        /*0110*/ 	.word	0xffffffff


	//   ....[5]....
        /*0114*/ 	.word	0xffffffff


	//   ....[6]....
        /*0118*/ 	.word	0xffffffff


	//   ....[7]....
        /*011c*/ 	.word	0xffffffff


	//   ....[8]....
        /*0120*/ 	.word	0xffffffff


	//   ....[9]....
        /*0124*/ 	.word	0xffffffff


	//----- nvinfo : EIATTR_COOP_GROUP_INSTR_OFFSETS
	.align		4
.L_969:
        /*0128*/ 	.byte	0x04, 0x28
        /*012a*/ 	.short	(.L_971 - .L_970)


	//   ....[0]....
.L_970:
        /*012c*/ 	.word	0x00002f50


	//   ....[1]....
        /*0130*/ 	.word	0x00003050


	//   ....[2]....
        /*0134*/ 	.word	0x00003070


	//   ....[3]....
        /*0138*/ 	.word	0x00003090


	//   ....[4]....
        /*013c*/ 	.word	0x000030b0


	//   ....[5]....
        /*0140*/ 	.word	0x000030d0


	//   ....[6]....
        /*0144*/ 	.word	0x000030f0


	//   ....[7]....
        /*0148*/ 	.word	0x00003140


	//   ....[8]....
        /*014c*/ 	.word	0x00003150


	//   ....[9]....
        /*0150*/ 	.word	0x00003190


	//----- nvinfo : EIATTR_VRC_CTA_INIT_COUNT
	.align		4
.L_971:
        /*0154*/ 	.byte	0x02, 0x4a
	.zero		1
	.zero		1


	//----- nvinfo : EIATTR_EXIT_INSTR_OFFSETS
	.align		4
        /*0158*/ 	.byte	0x04, 0x1c
        /*015a*/ 	.short	(.L_973 - .L_972)


	//   ....[0]....
.L_972:
        /*015c*/ 	.word	0x0000af10


	//----- nvinfo : EIATTR_MAX_THREADS
	.align		4
.L_973:
        /*0160*/ 	.byte	0x04, 0x05
        /*0162*/ 	.short	(.L_975 - .L_974)
.L_974:
        /*0164*/ 	.word	0x00000100
        /*0168*/ 	.word	0x00000001
        /*016c*/ 	.word	0x00000001


	//----- nvinfo : EIATTR_CRS_STACK_SIZE
	.align		4
.L_975:
        /*0170*/ 	.byte	0x04, 0x1e
        /*0172*/ 	.short	(.L_977 - .L_976)
.L_976:
        /*0174*/ 	.word	0x00000000


	//----- nvinfo : EIATTR_CBANK_PARAM_SIZE
	.align		4
.L_977:
        /*0178*/ 	.byte	0x03, 0x19
        /*017a*/ 	.short	0x0128


	//----- nvinfo : EIATTR_PARAM_CBANK
	.align		4
        /*017c*/ 	.byte	0x04, 0x0a
        /*017e*/ 	.short	(.L_979 - .L_978)
	.align		4
.L_978:
        /*0180*/ 	.word	index@(.nv.constant0._ZN10layer_norm31ln_parallel_residual_bwd_kernelINS_13Kernel_traitsI6__halfS2_S2_S2_fjLj7168ELj1ELj1ELj8ELj8ENS_18Kernel_traits_baseILj7168ES2_S2_S2_S2_fjLj256EEEEELb0ELb0ELb1EEEvNS_9BwdParamsE)
        /*0184*/ 	.short	0x0380
        /*0186*/ 	.short	0x0128


	//----- nvinfo : EIATTR_SW_WAR
	.align		4
.L_979:
        /*0188*/ 	.byte	0x04, 0x36
        /*018a*/ 	.short	(.L_981 - .L_980)
.L_980:
        /*018c*/ 	.word	0x00000008
.L_981:


//--------------------- .nv.info._ZN10layer_norm31ln_parallel_residual_bwd_kernelINS_13Kernel_traitsI6__halfS2_S2_S2_fjLj7168ELj1ELj1ELj8ELj8ENS_18Kernel_traits_baseILj7168ES2_S2_S2_S2_fjLj256EEEEELb0ELb1ELb0EEEvNS_9BwdParamsE --------------------------
	.section	.nv.info._ZN10layer_norm31ln_parallel_residual_bwd_kernelINS_13Kernel_traitsI6__halfS2_S2_S2_fjLj7168ELj1ELj1ELj8ELj8ENS_18Kernel_traits_baseILj7168ES2_S2_S2_S2_fjLj256EEEEELb0ELb1ELb0EEEvNS_9BwdParamsE,"",@"SHT_CUDA_INFO"
	.sectionflags	@""
	.align	4


	//----- nvinfo : EIATTR_CUDA_API_VERSION
	.align		4
        /*0000*/ 	.byte	0x04, 0x37
        /*0002*/ 	.short	(.L_983 - .L_982)
.L_982:
        /*0004*/ 	.word	0x00000082


	//----- nvinfo : EIATTR_KPARAM_INFO
	.align		4
.L_983:
        /*0008*/ 	.byte	0x04, 0x17
        /*000a*/ 	.short	(.L_985 - .L_984)
.L_984:
        /*000c*/ 	.word	0x00000000
        /*0010*/ 	.short	0x0000
        /*0012*/ 	.short	0x0000
        /*0014*/ 	.byte	0x00, 0xf0, 0xa1, 0x04


	//----- nvinfo : EIATTR_SPARSE_MMA_MASK
	.align		4
.L_985:
        /*0018*/ 	.byte	0x03, 0x50
        /*001a*/ 	.short	0x0000


	//----- nvinfo : EIATTR_MAXREG_COUNT
	.align		4
        /*001c*/ 	.byte	0x03, 0x1b
        /*001e*/ 	.short	0x00ff


	//----- nvinfo : EIATTR_NUM_BARRIERS
	.align		4
        /*0020*/ 	.byte	0x02, 0x4c
        /*0022*/ 	.byte	0x01
	.zero		1


	//----- nvinfo : EIATTR_MERCURY_ISA_VERSION
	.align		4
        /*0024*/ 	.byte	0x03, 0x5f
        /*0026*/ 	.short	0x0101


	//----- nvinfo : EIATTR_COOP_GROUP_MASK_REGIDS
	.align		4
        /*0028*/ 	.byte	0x04, 0x29
        /*002a*/ 	.short	(.L_987 - .L_986)


	//   ....[0]....
.L_986:
        /*002c*/ 	.word	0xffffffff


	//   ....[1]....
        /*0030*/ 	.word	0xffffffff


	//   ....[2]....
        /*0034*/ 	.word	0xffffffff


	//   ....[3]....
        /*0038*/ 	.word	0xffffffff


	//   ....[4]....
        /*003c*/ 	.word	0xffffffff


	//   ....[5]....
        /*0040*/ 	.word	0xffffffff


	//   ....[6]....
        /*0044*/ 	.word	0xffffffff


	//   ....[7]....
        /*0048*/ 	.word	0xffffffff


	//   ....[8]....
        /*004c*/ 	.word	0xffffffff


	//   ....[9]....
        /*0050*/ 	.word	0xffffffff


	//----- nvinfo : EIATTR_COOP_GROUP_INSTR_OFFSETS
	.align		4
.L_987:
        /*0054*/ 	.byte	0x04, 0x28
        /*0056*/ 	.short	(.L_989 - .L_988)


	//   ....[0]....
.L_988:
        /*0058*/ 	.word	0x00002620


	//   ....[1]....
        /*005c*/ 	.word	0x00002640


	//   ....[2]....
        /*0060*/ 	.word	0x00002670


	//   ....[3]....
        /*0064*/ 	.word	0x00002680


	//   ....[4]....
        /*0068*/ 	.word	0x000026c0


	//   ....[5]....
        /*006c*/ 	.word	0x000026d0


	//   ....[6]....
        /*0070*/ 	.word	0x00002710


	//   ....[7]....
        /*0074*/ 	.word	0x00002720


	//   ....[8]....
        /*0078*/ 	.word	0x00002750


	//   ....[9]....
        /*007c*/ 	.word	0x00002760


	//----- nvinfo : EIATTR_VRC_CTA_INIT_COUNT
	.align		4
.L_989:
        /*0080*/ 	.byte	0x02, 0x4a
	.zero		1
	.zero		1


	//----- nvinfo : EIATTR_EXIT_INSTR_OFFSETS
	.align		4
        /*0084*/ 	.byte	0x04, 0x1c
        /*0086*/ 	.short	(.L_991 - .L_990)


	//   ....[0]....
.L_990:
        /*0088*/ 	.word	0x0000a0a0


	//   ....[1]....
        /*008c*/ 	.word	0x0000a120


	//----- nvinfo : EIATTR_MAX_THREADS
	.align		4
.L_991:
        /*0090*/ 	.byte	0x04, 0x05
        /*0092*/ 	.short	(.L_993 - .L_992)
.L_992:
        /*0094*/ 	.word	0x00000100
        /*0098*/ 	.word	0x00000001
        /*009c*/ 	.word	0x00000001


	//----- nvinfo : EIATTR_CRS_STACK_SIZE
	.align		4
.L_993:
        /*00a0*/ 	.byte	0x04, 0x1e
        /*00a2*/ 	.short	(.L_995 - .L_994)
.L_994:
        /*00a4*/ 	.word	0x00000000


	//----- nvinfo : EIATTR_CBANK_PARAM_SIZE
	.align		4
.L_995:
        /*00a8*/ 	.byte	0x03, 0x19
        /*00aa*/ 	.short	0x0128


	//----- nvinfo : EIATTR_PARAM_CBANK
	.align		4
        /*00ac*/ 	.byte	0x04, 0x0a
        /*00ae*/ 	.short	(.L_997 - .L_996)
	.align		4
.L_996:
        /*00b0*/ 	.word	index@(.nv.constant0._ZN10layer_norm31ln_parallel_residual_bwd_kernelINS_13Kernel_traitsI6__halfS2_S2_S2_fjLj7168ELj1ELj1ELj8ELj8ENS_18Kernel_traits_baseILj7168ES2_S2_S2_S2_fjLj256EEEEELb0ELb1ELb0EEEvNS_9BwdParamsE)
        /*00b4*/ 	.short	0x0380
        /*00b6*/ 	.short	0x0128


	//----- nvinfo : EIATTR_SW_WAR
	.align		4
.L_997:
        /*00b8*/ 	.byte	0x04, 0x36
        /*00ba*/ 	.short	(.L_999 - .L_998)
.L_998:
        /*00bc*/ 	.word	0x00000008
.L_999:


//--------------------- .nv.info._ZN10layer_norm31ln_parallel_residual_bwd_kernelINS_13Kernel_traitsI6__halfS2_S2_S2_fjLj7168ELj1ELj1ELj8ELj8ENS_18Kernel_traits_baseILj7168ES2_S2_S2_S2_fjLj256EEEEELb0ELb1ELb1EEEvNS_9BwdParamsE --------------------------
	.section	.nv.info._ZN10layer_norm31ln_parallel_residual_bwd_kernelINS_13Kernel_traitsI6__halfS2_S2_S2_fjLj7168ELj1ELj1ELj8ELj8ENS_18Kernel_traits_baseILj7168ES2_S2_S2_S2_fjLj256EEEEELb0ELb1ELb1EEEvNS_9BwdParamsE,"",@"SHT_CUDA_INFO"
	.sectionflags	@""
	.align	4


	//----- nvinfo : EIATTR_CUDA_API_VERSION
	.align		4
        /*0000*/ 	.byte	0x04, 0x37
        /*0002*/ 	.short	(.L_1001 - .L_1000)
.L_1000:
        /*0004*/ 	.word	0x00000082


	//----- nvinfo : EIATTR_KPARAM_INFO
	.align		4
.L_1001:
        /*0008*/ 	.byte	0x04, 0x17
        /*000a*/ 	.short	(.L_1003 - .L_1002)
.L_1002:
        /*000c*/ 	.word	0x00000000
        /*0010*/ 	.short	0x0000
        /*0012*/ 	.short	0x0000
        /*0014*/ 	.byte	0x00, 0xf0, 0xa1, 0x04


	//----- nvinfo : EIATTR_SPARSE_MMA_MASK
	.align		4
.L_1003:
        /*0018*/ 	.byte	0x03, 0x50
        /*001a*/ 	.short	0x0000


	//----- nvinfo : EIATTR_MAXREG_COUNT
	.align		4
        /*001c*/ 	.byte	0x03, 0x1b
        /*001e*/ 	.short	0x00ff


	//----- nvinfo : EIATTR_NUM_BARRIERS
	.align		4
        /*0020*/ 	.byte	0x02, 0x4c
        /*0022*/ 	.byte	0x01
	.zero		1


	//----- nvinfo : EIATTR_MERCURY_ISA_VERSION
	.align		4
        /*0024*/ 	.byte	0x03, 0x5f
        /*0026*/ 	.short	0x0101


	//----- nvinfo : EIATTR_COOP_GROUP_MASK_REGIDS
	.align		4
        /*0028*/ 	.byte	0x04, 0x29
        /*002a*/ 	.short	(.L_1005 - .L_1004)


	//   ....[0]....
.L_1004:
        /*002c*/ 	.word	0xffffffff


	//   ....[1]....
        /*0030*/ 	.word	0xffffffff


	//   ....[2]....
        /*0034*/ 	.word	0xffffffff


	//   ....[3]....
        /*0038*/ 	.word	0xffffffff


	//   ....[4]....
        /*003c*/ 	.word	0xffffffff


	//   ....[5]....
        /*0040*/ 	.word	0xffffffff


	//   ....[6]....
        /*0044*/ 	.word	0xffffffff


	//   ....[7]....
        /*0048*/ 	.word	0xffffffff


	//   ....[8]....
        /*004c*/ 	.word	0xffffffff


	//   ....[9]....
        /*0050*/ 	.word	0xffffffff


	//----- nvinfo : EIATTR_COOP_GROUP_INSTR_OFFSETS
	.align		4
.L_1005:
        /*0054*/ 	.byte	0x04, 0x28
        /*0056*/ 	.short	(.L_1007 - .L_1006)


	//   ....[0]....
.L_1006:
        /*0058*/ 	.word	0x00003000


	//   ....[1]....
        /*005c*/ 	.word	0x00003030


	//   ....[2]....
        /*0060*/ 	.word	0x00003060


	//   ....[3]....
        /*0064*/ 	.word	0x00003070


	//   ....[4]....
        /*0068*/ 	.word	0x000030a0


	//   ....[5]....
        /*006c*/ 	.word	0x000030b0


	//   ....[6]....
        /*0070*/ 	.word	0x000030e0


	//   ....[7]....
        /*0074*/ 	.word	0x000030f0


	//   ....[8]....
        /*0078*/ 	.word	0x00003120


	//   ....[9]....
        /*007c*/ 	.word	0x00003130


	//----- nvinfo : EIATTR_VRC_CTA_INIT_COUNT
	.align		4
.L_1007:
        /*0080*/ 	.byte	0x02, 0x4a
	.zero		1
	.zero		1


	//----- nvinfo : EIATTR_EXIT_INSTR_OFFSETS
	.align		4
        /*0084*/ 	.byte	0x04, 0x1c
        /*0086*/ 	.short	(.L_1009 - .L_1008)


	//   ....[0]....
.L_1008:
        /*0088*/ 	.word	0x0000a880


	//----- nvinfo : EIATTR_MAX_THREADS
	.align		4
.L_1009:
        /*008c*/ 	.byte	0x04, 0x05
        /*008e*/ 	.short	(.L_1011 - .L_1010)
.L_1010:
        /*0090*/ 	.word	0x00000100
        /*0094*/ 	.word	0x00000001
        /*0098*/ 	.word	0x00000001


	//----- nvinfo : EIATTR_CRS_STACK_SIZE
	.align		4
.L_1011:
        /*009c*/ 	.byte	0x04, 0x1e
        /*009e*/ 	.short	(.L_1013 - .L_1012)
.L_1012:
        /*00a0*/ 	.word	0x00000000


	//----- nvinfo : EIATTR_CBANK_PARAM_SIZE
	.align		4
.L_1013:
        /*00a4*/ 	.byte	0x03, 0x19
        /*00a6*/ 	.short	0x0128


	//----- nvinfo : EIATTR_PARAM_CBANK
	.align		4
        /*00a8*/ 	.byte	0x04, 0x0a
        /*00aa*/ 	.short	(.L_1015 - .L_1014)
	.align		4
.L_1014:
        /*00ac*/ 	.word	index@(.nv.constant0._ZN10layer_norm31ln_parallel_residual_bwd_kernelINS_13Kernel_traitsI6__halfS2_S2_S2_fjLj7168ELj1ELj1ELj8ELj8ENS_18Kernel_traits_baseILj7168ES2_S2_S2_S2_fjLj256EEEEELb0ELb1ELb1EEEvNS_9BwdParamsE)
        /*00b0*/ 	.short	0x0380
        /*00b2*/ 	.short	0x0128


	//----- nvinfo : EIATTR_SW_WAR
	.align		4
.L_1015:
        /*00b4*/ 	.byte	0x04, 0x36
        /*00b6*/ 	.short	(.L_1017 - .L_1016)
.L_1016:
        /*00b8*/ 	.word	0x00000008
.L_1017:


//--------------------- .nv.info._ZN10layer_norm31ln_parallel_residual_bwd_kernelINS_13Kernel_traitsI6__halfS2_S2_S2_fjLj7168ELj1ELj1ELj8ELj8ENS_18Kernel_traits_baseILj7168ES2_S2_S2_S2_fjLj256EEEEELb1ELb0ELb0EEEvNS_9BwdParamsE --------------------------
	.section	.nv.info._ZN10layer_norm31ln_parallel_residual_bwd_kernelINS_13Kernel_traitsI6__halfS2_S2_S2_fjLj7168ELj1ELj1ELj8ELj8ENS_18Kernel_traits_baseILj7168ES2_S2_S2_S2_fjLj256EEEEELb1ELb0ELb0EEEvNS_9BwdParamsE,"",@"SHT_CUDA_INFO"
	.sectionflags	@""
	.align	4


	//----- nvinfo : EIATTR_CUDA_API_VERSION
	.align		4
        /*0000*/ 	.byte	0x04, 0x37
        /*0002*/ 	.short	(.L_1019 - .L_1018)
.L_1018:
        /*0004*/ 	.word	0x00000082


	//----- nvinfo : EIATTR_KPARAM_INFO
	.align		4
.L_1019:
        /*0008*/ 	.byte	0x04, 0x17
        /*000a*/ 	.short	(.L_1021 - .L_1020)
.L_1020:
        /*000c*/ 	.word	0x00000000
        /*0010*/ 	.short	0x0000
        /*0012*/ 	.short	0x0000
        /*0014*/ 	.byte	0x00, 0xf0, 0xa1, 0x04


	//----- nvinfo : EIATTR_SPARSE_MMA_MASK
	.align		4
.L_1021:
        /*0018*/ 	.byte	0x03, 0x50
        /*001a*/ 	.short	0x0000


	//----- nvinfo : EIATTR_MAXREG_COUNT
	.align		4
        /*001c*/ 	.byte	0x03, 0x1b
        /*001e*/ 	.short	0x00ff


	//----- nvinfo : EIATTR_NUM_BARRIERS
	.align		4
        /*0020*/ 	.byte	0x02, 0x4c
        /*0022*/ 	.byte	0x01
	.zero		1


	//----- nvinfo : EIATTR_MERCURY_ISA_VERSION
	.align		4
        /*0024*/ 	.byte	0x03, 0x5f
        /*0026*/ 	.short	0x0101


	//----- nvinfo : EIATTR_COOP_GROUP_MASK_REGIDS
	.align		4
        /*0028*/ 	.byte	0x04, 0x29
        /*002a*/ 	.short	(.L_1023 - .L_1022)


	//   ....[0]....
.L_1022:
        /*002c*/ 	.word	0xffffffff


	//   ....[1]....
        /*0030*/ 	.word	0xffffffff


	//   ....[2]....
        /*0034*/ 	.word	0xffffffff


	//   ....[3]....
        /*0038*/ 	.word	0xffffffff


	//   ....[4]....
        /*003c*/ 	.word	0xffffffff


	//   ....[5]....
        /*0040*/ 	.word	0xffffffff


	//   ....[6]....
        /*0044*/ 	.word	0xffffffff


	//   ....[7]....
        /*0048*/ 	.word	0xffffffff


	//   ....[8]....
        /*004c*/ 	.word	0xffffffff


	//   ....[9]....
        /*0050*/ 	.word	0xffffffff


	//----- nvinfo : EIATTR_COOP_GROUP_INSTR_OFFSETS
	.align		4
.L_1023:
        /*0054*/ 	.byte	0x04, 0x28
        /*0056*/ 	.short	(.L_1025 - .L_1024)


	//   ....[0]....
.L_1024:
        /*0058*/ 	.word	0x00003e00


	//   ....[1]....
        /*005c*/ 	.word	0x00003e20


	//   ....[2]....
        /*0060*/ 	.word	0x00003e50


	//   ....[3]....
        /*0064*/ 	.word	0x00003e60


	//   ....[4]....
        /*0068*/ 	.word	0x00003ea0


	//   ....[5]....
        /*006c*/ 	.word	0x00003eb0


	//   ....[6]....
        /*0070*/ 	.word	0x00003ef0


	//   ....[7]....
        /*0074*/ 	.word	0x00003f00


	//   ....[8]....
        /*0078*/ 	.word	0x00003f30


	//   ....[9]....
        /*007c*/ 	.word	0x00003f40


	//----- nvinfo : EIATTR_VRC_CTA_INIT_COUNT
	.align		4
.L_1025:
        /*0080*/ 	.byte	0x02, 0x4a
	.zero		1
	.zero		1


	//----- nvinfo : EIATTR_EXIT_INSTR_OFFSETS
	.align		4
        /*0084*/ 	.byte	0x04, 0x1c
        /*0086*/ 	.short	(.L_1027 - .L_1026)


	//   ....[0]....
.L_1026:
        /*0088*/ 	.word	0x00010980


	//   ....[1]....
        /*008c*/ 	.word	0x00010a50


	//----- nvinfo : EIATTR_MAX_THREADS
	.align		4
.L_1027:
        /*0090*/ 	.byte	0x04, 0x05
        /*0092*/ 	.short	(.L_1029 - .L_1028)
.L_1028:
        /*0094*/ 	.word	0x00000100
        /*0098*/ 	.word	0x00000001
        /*009c*/ 	.word	0x00000001


	//----- nvinfo : EIATTR_CRS_STACK_SIZE
	.align		4
.L_1029:
        /*00a0*/ 	.byte	0x04, 0x1e
        /*00a2*/ 	.short	(.L_1031 - .L_1030)
.L_1030:
        /*00a4*/ 	.word	0x00000000


	//----- nvinfo : EIATTR_CBANK_PARAM_SIZE
	.align		4
.L_1031:
        /*00a8*/ 	.byte	0x03, 0x19
        /*00aa*/ 	.short	0x0128


	//----- nvinfo : EIATTR_PARAM_CBANK
	.align		4
        /*00ac*/ 	.byte	0x04, 0x0a
        /*00ae*/ 	.short	(.L_1033 - .L_1032)
	.align		4
.L_1032:
        /*00b0*/ 	.word	index@(.nv.constant0._ZN10layer_norm31ln_parallel_residual_bwd_kernelINS_13Kernel_traitsI6__halfS2_S2_S2_fjLj7168ELj1ELj1ELj8ELj8ENS_18Kernel_traits_baseILj7168ES2_S2_S2_S2_fjLj256EEEEELb1ELb0ELb0EEEvNS_9BwdParamsE)
        /*00b4*/ 	.short	0x0380
        /*00b6*/ 	.short	0x0128


	//----- nvinfo : EIATTR_SW_WAR
	.align		4
.L_1033:
        /*00b8*/ 	.byte	0x04, 0x36
        /*00ba*/ 	.short	(.L_1035 - .L_1034)
.L_1034:
        /*00bc*/ 	.word	0x00000008
.L_1035:


//--------------------- .nv.info._ZN10layer_norm31ln_parallel_residual_bwd_kernelINS_13Kernel_traitsI6__halfS2_S2_S2_fjLj7168ELj1ELj1ELj8ELj8ENS_18Kernel_traits_baseILj7168ES2_S2_S2_S2_fjLj256EEEEELb1ELb0ELb1EEEvNS_9BwdParamsE --------------------------
	.section	.nv.info._ZN10layer_norm31ln_parallel_residual_bwd_kernelINS_13Kernel_traitsI6__halfS2_S2_S2_fjLj7168ELj1ELj1ELj8ELj8ENS_18Kernel_traits_baseILj7168ES2_S2_S2_S2_fjLj256EEEEELb1ELb0ELb1EEEvNS_9BwdParamsE,"",@"SHT_CUDA_INFO"
	.sectionflags	@""
	.align	4


	//----- nvinfo : EIATTR_CUDA_API_VERSION
	.align		4
        /*0000*/ 	.byte	0x04, 0x37
        /*0002*/ 	.short	(.L_1037 - .L_1036)
.L_1036:
        /*0004*/ 	.word	0x00000082


	//----- nvinfo : EIATTR_KPARAM_INFO
	.align		4
.L_1037:
        /*0008*/ 	.byte	0x04, 0x17
        /*000a*/ 	.short	(.L_1039 - .L_1038)
.L_1038:
        /*000c*/ 	.word	0x00000000
        /*0010*/ 	.short	0x0000
        /*0012*/ 	.short	0x0000
        /*0014*/ 	.byte	0x00, 0xf0, 0xa1, 0x04


	//----- nvinfo : EIATTR_SPARSE_MMA_MASK
	.align		4
.L_1039:
        /*0018*/ 	.byte	0x03, 0x50
        /*001a*/ 	.short	0x0000


	//----- nvinfo : EIATTR_MAXREG_COUNT
	.align		4
        /*001c*/ 	.byte	0x03, 0x1b
        /*001e*/ 	.short	0x00ff


	//----- nvinfo : EIATTR_NUM_BARRIERS
	.align		4
        /*0020*/ 	.byte	0x02, 0x4c
        /*0022*/ 	.byte	0x01
	.zero		1


	//----- nvinfo : EIATTR_ANNOTATIONS
	.align		4
        /*0024*/ 	.byte	0x04, 0x55
        /*0026*/ 	.short	(.L_1041 - .L_1040)


	//   ....[0]....
.L_1040:
        /* <DEDUP_REMOVED lines=25> */


	//----- nvinfo : EIATTR_MERCURY_ISA_VERSION
	.align		4
.L_1041:
        /*01a8*/ 	.byte	0x03, 0x5f
        /*01aa*/ 	.short	0x0101


	//----- nvinfo : EIATTR_COOP_GROUP_MASK_REGIDS
	.align		4
        /*01ac*/ 	.byte	0x04, 0x29
        /*01ae*/ 	.short	(.L_1043 - .L_1042)


	//   ....[0]....
.L_1042:
        /*01b0*/ 	.word	0xffffffff


	//   ....[1]....
        /*01b4*/ 	.word	0xffffffff


	//   ....[2]....
        /*01b8*/ 	.word	0xffffffff


	//   ....[3]....
        /*01bc*/ 	.word	0xffffffff


	//   ....[4]....
        /*01c0*/ 	.word	0xffffffff


	//   ....[5]....
        /*01c4*/ 	.word	0xffffffff


	//   ....[6]....
        /*01c8*/ 	.word	0xffffffff


	//   ....[7]....
        /*01cc*/ 	.word	0xffffffff


	//   ....[8]....
        /*01d0*/ 	.word	0xffffffff


	//   ....[9]....
        /*01d4*/ 	.word	0xffffffff


	//----- nvinfo : EIATTR_COOP_GROUP_INSTR_OFFSETS
	.align		4
.L_1043:
        /*01d8*/ 	.byte	0x04, 0x28
        /*01da*/ 	.short	(.L_1045 - .L_1044)


	//   ....[0]....
.L_1044:
        /*01dc*/ 	.word	0x00003460


	//   ....[1]....
        /*01e0*/ 	.word	0x00003500


	//   ....[2]....
        /*01e4*/ 	.word	0x00003520


	//   ....[3]....
        /*01e8*/ 	.word	0x00003540


	//   ....[4]....
        /*01ec*/ 	.word	0x00003560


	//   ....[5]....
        /*01f0*/ 	.word	0x00003580


	//   ....[6]....
        /*01f4*/ 	.word	0x000035a0


	//   ....[7]....
        /*01f8*/ 	.word	0x000035d0


	//   ....[8]....
        /*01fc*/ 	.word	0x000035f0


	//   ....[9]....
        /*0200*/ 	.word	0x00003630


	//----- nvinfo : EIATTR_VRC_CTA_INIT_COUNT
	.align		4
.L_1045:
        /*0204*/ 	.byte	0x02, 0x4a
	.zero		1
	.zero		1


	//----- nvinfo : EIATTR_EXIT_INSTR_OFFSETS
	.align		4
        /*0208*/ 	.byte	0x04, 0x1c
        /*020a*/ 	.short	(.L_1047 - .L_1046)


	//   ....[0]....
.L_1046:
        /*020c*/ 	.word	0x0000f6d0


	//----- nvinfo : EIATTR_MAX_THREADS
	.align		4
.L_1047:
        /*0210*/ 	.byte	0x04, 0x05
        /*0212*/ 	.short	(.L_1049 - .L_1048)
.L_1048:
        /*0214*/ 	.word	0x00000100
        /*0218*/ 	.word	0x00000001
        /*021c*/ 	.word	0x00000001


	//----- nvinfo : EIATTR_CRS_STACK_SIZE
	.align		4
.L_1049:
        /*0220*/ 	.byte	0x04, 0x1e
        /*0222*/ 	.short	(.L_1051 - .L_1050)
.L_1050:
        /*0224*/ 	.word	0x00000000


	//----- nvinfo : EIATTR_CBANK_PARAM_SIZE
	.align		4
.L_1051:
        /*0228*/ 	.byte	0x03, 0x19
        /*022a*/ 	.short	0x0128


	//----- nvinfo : EIATTR_PARAM_CBANK
	.align		4
        /*022c*/ 	.byte	0x04, 0x0a
        /*022e*/ 	.short	(.L_1053 - .L_1052)
	.align		4
.L_1052:
        /*0230*/ 	.word	index@(.nv.constant0._ZN10layer_norm31ln_parallel_residual_bwd_kernelINS_13Kernel_traitsI6__halfS2_S2_S2_fjLj7168ELj1ELj1ELj8ELj8ENS_18Kernel_traits_baseILj7168ES2_S2_S2_S2_fjLj256EEEEELb1ELb0ELb1EEEvNS_9BwdParamsE)
        /*0234*/ 	.short	0x0380
        /*0236*/ 	.short	0x0128


	//----- nvinfo : EIATTR_SW_WAR
	.align		4
.L_1053:
        /*0238*/ 	.byte	0x04, 0x36
        /*023a*/ 	.short	(.L_1055 - .L_1054)
.L_1054:
        /*023c*/ 	.word	0x00000008
.L_1055:


//--------------------- .nv.info._ZN10layer_norm22ln_bwd_finalize_kernelINS_22Kernel_traits_finalizeILj7168E6__halfS2_S2_S2_fjLb0ELj1024ELj4ENS_18Kernel_traits_baseILj7168ES2_S2_S2_S2_fjLj1024EEEEELb0ELb0EEEvNS_9BwdParamsE --------------------------
	.section	.nv.info._ZN10layer_norm22ln_bwd_finalize_kernelINS_22Kernel_traits_finalizeILj7168E6__halfS2_S2_S2_fjLb0ELj1024ELj4ENS_18Kernel_traits_baseILj7168ES2_S2_S2_S2_fjLj1024EEEEELb0ELb0EEEvNS_9BwdParamsE,"",@"SHT_CUDA_INFO"
	.sectionflags	@""
	.align	4


	//----- nvinfo : EIATTR_CUDA_API_VERSION
	.align		4
        /*0000*/ 	.byte	0x04, 0x37
        /*0002*/ 	.short	(.L_1057 - .L_1056)
.L_1056:
        /*0004*/ 	.word	0x00000082


	//----- nvinfo : EIATTR_KPARAM_INFO
	.align		4
.L_1057:
        /*0008*/ 	.byte	0x04, 0x17
        /*000a*/ 	.short	(.L_1059 - .L_1058)
.L_1058:
        /*000c*/ 	.word	0x00000000
        /*0010*/ 	.short	0x0000
        /*0012*/ 	.short	0x0000
        /*0014*/ 	.byte	0x00, 0xf0, 0xa1, 0x04


	//----- nvinfo : EIATTR_SPARSE_MMA_MASK
	.align		4
.L_1059:
        /*0018*/ 	.byte	0x03, 0x50
        /*001a*/ 	.short	0x0000


	//----- nvinfo : EIATTR_MAXREG_COUNT
	.align		4
        /*001c*/ 	.byte	0x03, 0x1b
        /*001e*/ 	.short	0x0040


	//----- nvinfo : EIATTR_NUM_BARRIERS
	.align		4
        /*0020*/ 	.byte	0x02, 0x4c
        /*0022*/ 	.byte	0x01
	.zero		1


	//----- nvinfo : EIATTR_MERCURY_ISA_VERSION
	.align		4
        /*0024*/ 	.byte	0x03, 0x5f
        /*0026*/ 	.short	0x0101


	//----- nvinfo : EIATTR_COOP_GROUP_MASK_REGIDS
	.align		4
        /*0028*/ 	.byte	0x04, 0x29
        /*002a*/ 	.short	(.L_1061 - .L_1060)


	//   ....[0]....
.L_1060:
        /*002c*/ 	.word	0xffffffff


	//   ....[1]....
        /*0030*/ 	.word	0xffffffff


	//   ....[2]....
        /*0034*/ 	.word	0xffffffff


	//   ....[3]....
        /*0038*/ 	.word	0xffffffff


	//   ....[4]....
        /*003c*/ 	.word	0xffffffff


	//   ....[5]....
        /*0040*/ 	.word	0xffffffff


	//   ....[6]....
        /*0044*/ 	.word	0xffffffff


	//   ....[7]....
        /*0048*/ 	.word	0xffffffff


	//   ....[8]....
        /*004c*/ 	.word	0xffffffff


	//   ....[9]....
        /*0050*/ 	.word	0xffffffff


	//----- nvinfo : EIATTR_COOP_GROUP_INSTR_OFFSETS
	.align		4
.L_1061:
        /*0054*/ 	.byte	0x04, 0x28
        /*0056*/ 	.short	(.L_1063 - .L_1062)


	//   ....[0]....
.L_1062:
        /*0058*/ 	.word	0x000015e0


	//   ....[1]....
        /*005c*/ 	.word	0x000015f0


	//   ....[2]....
        /*0060*/ 	.word	0x00001620


	//   ....[3]....
        /*0064*/ 	.word	0x00001630


	//   ....[4]....
        /*0068*/ 	.word	0x00001660


	//   ....[5]....
        /*006c*/ 	.word	0x00001670


	//   ....[6]....
        /*0070*/ 	.word	0x000016b0


	//   ....[7]....
        /*0074*/ 	.word	0x000016e0


	//   ....[8]....
        /*0078*/ 	.word	0x00001710


	//   ....[9]....
        /*007c*/ 	.word	0x00001720


	//----- nvinfo : EIATTR_VRC_CTA_INIT_COUNT
	.align		4
.L_1063:
        /*0080*/ 	.byte	0x02, 0x4a
	.zero		1
	.zero		1


	//----- nvinfo : EIATTR_EXIT_INSTR_OFFSETS
	.align		4
        /*0084*/ 	.byte	0x04, 0x1c
        /*0086*/ 	.short	(.L_1065 - .L_1064)


	//   ....[0]....
.L_1064:
        /*0088*/ 	.word	0x00000060


	//   ....[1]....
        /*008c*/ 	.word	0x00001780


	//   ....[2]....
        /*0090*/ 	.word	0x000017b0


	//   ....[3]....
        /*0094*/ 	.word	0x00001870


	//----- nvinfo : EIATTR_MAX_THREADS
	.align		4
.L_1065:
        /*0098*/ 	.byte	0x04, 0x05
        /*009a*/ 	.short	(.L_1067 - .L_1066)
.L_1066:
        /*009c*/ 	.word	0x00000400
        /*00a0*/ 	.word	0x00000001
        /*00a4*/ 	.word	0x00000001


	//----- nvinfo : EIATTR_CRS_STACK_SIZE
	.align		4
.L_1067:
        /*00a8*/ 	.byte	0x04, 0x1e
        /*00aa*/ 	.short	(.L_1069 - .L_1068)
.L_1068:
        /*00ac*/ 	.word	0x00000000


	//----- nvinfo : EIATTR_CBANK_PARAM_SIZE
	.align		4
.L_1069:
        /*00b0*/ 	.byte	0x03, 0x19
        /*00b2*/ 	.short	0x0128


	//----- nvinfo : EIATTR_PARAM_CBANK
	.align		4
        /*00b4*/ 	.byte	0x04, 0x0a
        /*00b6*/ 	.short	(.L_1071 - .L_1070)
	.align		4
.L_1070:
        /*00b8*/ 	.word	index@(.nv.constant0._ZN10layer_norm22ln_bwd_finalize_kernelINS_22Kernel_traits_finalizeILj7168E6__halfS2_S2_S2_fjLb0ELj1024ELj4ENS_18Kernel_traits_baseILj7168ES2_S2_S2_S2_fjLj1024EEEEELb0ELb0EEEvNS_9BwdParamsE)
        /*00bc*/ 	.short	0x0380
        /*00be*/ 	.short	0x0128


	//----- nvinfo : EIATTR_SW_WAR
	.align		4
.L_1071:
        /*00c0*/ 	.byte	0x04, 0x36
        /*00c2*/ 	.short	(.L_1073 - .L_1072)
.L_1072:
        /*00c4*/ 	.word	0x00000008
.L_1073:


//--------------------- .nv.info._ZN10layer_norm40ln_parallel_residual_bwd_finalize_kernelINS_22Kernel_traits_finalizeILj7168E6__halfS2_S2_S2_fjLb0ELj1024ELj4ENS_18Kernel_traits_baseILj7168ES2_S2_S2_S2_fjLj1024EEEEELb0EEEvNS_9BwdParamsE --------------------------
	.section	.nv.info._ZN10layer_norm40ln_parallel_residual_bwd_finalize_kernelINS_22Kernel_traits_finalizeILj7168E6__halfS2_S2_S2_fjLb0ELj1024ELj4ENS_18Kernel_traits_baseILj7168ES2_S2_S2_S2_fjLj1024EEEEELb0EEEvNS_9BwdParamsE,"",@"SHT_CUDA_INFO"
	.sectionflags	@""
	.align	4


	//----- nvinfo : EIATTR_CUDA_API_VERSION
	.align		4
        /*0000*/ 	.byte	0x04, 0x37
        /*0002*/ 	.short	(.L_1075 - .L_1074)
.L_1074:
        /*0004*/ 	.word	0x00000082


	//----- nvinfo : EIATTR_KPARAM_INFO
	.align		4
.L_1075:
        /*0008*/ 	.byte	0x04, 0x17
        /*000a*/ 	.short	(.L_1077 - .L_1076)
.L_1076:
        /*000c*/ 	.word	0x00000000
        /*0010*/ 	.short	0x0000
        /*0012*/ 	.short	0x0000
        /*0014*/ 	.byte	0x00, 0xf0, 0xa1, 0x04


	//----- nvinfo : EIATTR_SPARSE_MMA_MASK
	.align		4
.L_1077:
        /*0018*/ 	.byte	0x03, 0x50
        /*001a*/ 	.short	0x0000


	//----- nvinfo : EIATTR_MAXREG_COUNT
	.align		4
        /*001c*/ 	.byte	0x03, 0x1b
        /*001e*/ 	.short	0x0040


	//----- nvinfo : EIATTR_NUM_BARRIERS
	.align		4
        /*0020*/ 	.byte	0x02, 0x4c
        /*0022*/ 	.byte	0x01
	.zero		1


	//----- nvinfo : EIATTR_MERCURY_ISA_VERSION
	.align		4
        /*0024*/ 	.byte	0x03, 0x5f
        /*0026*/ 	.short	0x0101


	//----- nvinfo : EIATTR_COOP_GROUP_MASK_REGIDS
	.align		4
        /*0028*/ 	.byte	0x04, 0x29
        /*002a*/ 	.short	(.L_1079 - .L_1078)


	//   ....[0]....
.L_1078:
        /*002c*/ 	.word	0xffffffff


	//   ....[1]....
        /*0030*/ 	.word	0xffffffff


	//   ....[2]....
        /*0034*/ 	.word	0xffffffff


	//   ....[3]....
        /*0038*/ 	.word	0xffffffff


	//   ....[4]....
        /*003c*/ 	.word	0xffffffff


	//   ....[5]....
        /*0040*/ 	.word	0xffffffff


	//   ....[6]....
        /*0044*/ 	.word	0xffffffff


	//   ....[7]....
        /*0048*/ 	.word	0xffffffff


	//   ....[8]....
        /*004c*/ 	.word	0xffffffff


	//   ....[9]....
        /*0050*/ 	.word	0xffffffff


	//   ....[10]....
        /*0054*/ 	.word	0xffffffff


	//   ....[11]....
        /*0058*/ 	.word	0xffffffff


	//   ....[12]....
        /*005c*/ 	.word	0xffffffff


	//   ....[13]....
        /*0060*/ 	.word	0xffffffff


	//   ....[14]....
        /*0064*/ 	.word	0xffffffff


	//   ....[15]....
        /*0068*/ 	.word	0xffffffff


	//   ....[16]....
        /*006c*/ 	.word	0xffffffff


	//   ....[17]....
        /*0070*/ 	.word	0xffffffff


	//   ....[18]....
        /*0074*/ 	.word	0xffffffff


	//   ....[19]....
        /*0078*/ 	.word	0xffffffff


	//----- nvinfo : EIATTR_COOP_GROUP_INSTR_OFFSETS
	.align		4
.L_1079:
        /*007c*/ 	.byte	0x04, 0x28
        /*007e*/ 	.short	(.L_1081 - .L_1080)


	//   ....[0]....
.L_1080:
        /*0080*/ 	.word	0x000013b0


	//   ....[1]....
        /*0084*/ 	.word	0x000013c0


	//   ....[2]....
        /*0088*/ 	.word	0x000013d0


	//   ....[3]....
        /*008c*/ 	.word	0x000013e0


	//   ....[4]....
        /*0090*/ 	.word	0x00001410


	//   ....[5]....
        /*0094*/ 	.word	0x00001430


	//   ....[6]....
        /*0098*/ 	.word	0x00001450


	//   ....[7]....
        /*009c*/ 	.word	0x00001460


	//   ....[8]....
        /*00a0*/ 	.word	0x000014a0


	//   ....[9]....
        /*00a4*/ 	.word	0x000014c0


	//   ....[10]....
        /*00a8*/ 	.word	0x000014d0


	//   ....[11]....
        /*00ac*/ 	.word	0x000014e0


	//   ....[12]....
        /*00b0*/ 	.word	0x00001510


	//   ....[13]....
        /*00b4*/ 	.word	0x00001530


	//   ....[14]....
        /*00b8*/ 	.word	0x00001550


	//   ....[15]....
        /*00bc*/ 	.word	0x00001560


	//   ....[16]....
        /*00c0*/ 	.word	0x000015a0


	//   ....[17]....
        /*00c4*/ 	.word	0x000015d0


	//   ....[18]....
        /*00c8*/ 	.word	0x00001600


	//   ....[19]....
        /*00cc*/ 	.word	0x00001610


	//----- nvinfo : EIATTR_VRC_CTA_INIT_COUNT
	.align		4
.L_1081:
        /*00d0*/ 	.byte	0x02, 0x4a
	.zero		1
	.zero		1


	//----- nvinfo : EIATTR_EXIT_INSTR_OFFSETS
	.align		4
        /*00d4*/ 	.byte	0x04, 0x1c
        /*00d6*/ 	.short	(.L_1083 - .L_1082)


	//   ....[0]....
.L_1082:
        /*00d8*/ 	.word	0x00000060


	//   ....[1]....
        /*00dc*/ 	.word	0x000016b0


	//   ....[2]....
        /*00e0*/ 	.word	0x000016e0


	//   ....[3]....
        /*00e4*/ 	.word	0x00001840


	//----- nvinfo : EIATTR_MAX_THREADS
	.align		4
.L_1083:
        /*00e8*/ 	.byte	0x04, 0x05
        /*00ea*/ 	.short	(.L_1085 - .L_1084)
.L_1084:
        /*00ec*/ 	.word	0x00000400
        /*00f0*/ 	.word	0x00000001
        /*00f4*/ 	.word	0x00000001


	//----- nvinfo : EIATTR_CRS_STACK_SIZE
	.align		4
.L_1085:
        /*00f8*/ 	.byte	0x04, 0x1e
        /*00fa*/ 	.short	(.L_1087 - .L_1086)
.L_1086:
        /*00fc*/ 	.word	0x00000000


	//----- nvinfo : EIATTR_CBANK_PARAM_SIZE
	.align		4
.L_1087:
        /*0100*/ 	.byte	0x03, 0x19
        /*0102*/ 	.short	0x0128


	//----- nvinfo : EIATTR_PARAM_CBANK
	.align		4
        /*0104*/ 	.byte	0x04, 0x0a
        /*0106*/ 	.short	(.L_1089 - .L_1088)
	.align		4
.L_1088:
        /*0108*/ 	.word	index@(.nv.constant0._ZN10layer_norm40ln_parallel_residual_bwd_finalize_kernelINS_22Kernel_traits_finalizeILj7168E6__halfS2_S2_S2_fjLb0ELj1024ELj4ENS_18Kernel_traits_baseILj7168ES2_S2_S2_S2_fjLj1024EEEEELb0EEEvNS_9BwdParamsE)
        /*010c*/ 	.short	0x0380
        /*010e*/ 	.short	0x0128


	//----- nvinfo : EIATTR_SW_WAR
	.align		4
.L_1089:
        /*0110*/ 	.byte	0x04, 0x36
        /*0112*/ 	.short	(.L_1091 - .L_1090)
.L_1090:
        /*0114*/ 	.word	0x00000008
.L_1091:


//--------------------- .nv.info._ZN10layer_norm31ln_parallel_residual_bwd_kernelINS_13Kernel_traitsI6__halfS2_S2_S2_fjLj7168ELj1ELj1ELj8ELj8ENS_18Kernel_traits_baseILj7168ES2_S2_S2_S2_fjLj256EEEEELb1ELb1ELb0EEEvNS_9BwdParamsE --------------------------
	.section	.nv.info._ZN10layer_norm31ln_parallel_residual_bwd_kernelINS_13Kernel_traitsI6__halfS2_S2_S2_fjLj7168ELj1ELj1ELj8ELj8ENS_18Kernel_traits_baseILj7168ES2_S2_S2_S2_fjLj256EEEEELb1ELb1ELb0EEEvNS_9BwdParamsE,"",@"SHT_CUDA_INFO"
	.sectionflags	@""
	.align	4


	//----- nvinfo : EIATTR_CUDA_API_VERSION
	.align		4
        /*0000*/ 	.byte	0x04, 0x37
        /*0002*/ 	.short	(.L_1093 - .L_1092)
.L_1092:
        /*0004*/ 	.word	0x00000082


	//----- nvinfo : EIATTR_KPARAM_INFO
	.align		4
.L_1093:
        /*0008*/ 	.byte	0x04, 0x17
        /*000a*/ 	.short	(.L_1095 - .L_1094)
.L_1094:
        /*000c*/ 	.word	0x00000000
        /*0010*/ 	.short	0x0000
        /*0012*/ 	.short	0x0000
        /*0014*/ 	.byte	0x00, 0xf0, 0xa1, 0x04


	//----- nvinfo : EIATTR_SPARSE_MMA_MASK
	.align		4
.L_1095:
        /*0018*/ 	.byte	0x03, 0x50
        /*001a*/ 	.short	0x0000


	//----- nvinfo : EIATTR_MAXREG_COUNT
	.align		4
        /*001c*/ 	.byte	0x03, 0x1b
        /*001e*/ 	.short	0x00ff


	//----- nvinfo : EIATTR_NUM_BARRIERS
	.align		4
        /*0020*/ 	.byte	0x02, 0x4c
        /*0022*/ 	.byte	0x01
	.zero		1


	//----- nvinfo : EIATTR_MERCURY_ISA_VERSION
	.align		4
        /*0024*/ 	.byte	0x03, 0x5f
        /*0026*/ 	.short	0x0101


	//----- nvinfo : EIATTR_COOP_GROUP_MASK_REGIDS
	.align		4
        /*0028*/ 	.byte	0x04, 0x29
        /*002a*/ 	.short	(.L_1097 - .L_1096)


	//   ....[0]....
.L_1096:
        /*002c*/ 	.word	0xffffffff


	//   ....[1]....
        /*0030*/ 	.word	0xffffffff


	//   ....[2]....
        /*0034*/ 	.word	0xffffffff


	//   ....[3]....
        /*0038*/ 	.word	0xffffffff


	//   ....[4]....
        /*003c*/ 	.word	0xffffffff


	//   ....[5]....
        /*0040*/ 	.word	0xffffffff


	//   ....[6]....
        /*0044*/ 	.word	0xffffffff


	//   ....[7]....
        /*0048*/ 	.word	0xffffffff


	//   ....[8]....
        /*004c*/ 	.word	0xffffffff


	//   ....[9]....
        /*0050*/ 	.word	0xffffffff


	//----- nvinfo : EIATTR_COOP_GROUP_INSTR_OFFSETS
	.align		4
.L_1097:
        /*0054*/ 	.byte	0x04, 0x28
        /*0056*/ 	.short	(.L_1099 - .L_1098)


	//   ....[0]....
.L_1098:
        /*0058*/ 	.word	0x00002a90


	//   ....[1]....
        /*005c*/ 	.word	0x00002ab0


	//   ....[2]....
        /*0060*/ 	.word	0x00002ae0


	//   ....[3]....
        /*0064*/ 	.word	0x00002af0


	//   ....[4]....
        /*0068*/ 	.word	0x00002b30


	//   ....[5]....
        /*006c*/ 	.word	0x00002b40


	//   ....[6]....
        /*0070*/ 	.word	0x00002b80


	//   ....[7]....
        /*0074*/ 	.word	0x00002b90


	//   ....[8]....
        /*0078*/ 	.word	0x00002bc0


	//   ....[9]....
        /*007c*/ 	.word	0x00002bd0


	//----- nvinfo : EIATTR_VRC_CTA_INIT_COUNT
	.align		4
.L_1099:
        /*0080*/ 	.byte	0x02, 0x4a
	.zero		1
	.zero		1


	//----- nvinfo : EIATTR_EXIT_INSTR_OFFSETS
	.align		4
        /*0084*/ 	.byte	0x04, 0x1c
        /*0086*/ 	.short	(.L_1101 - .L_1100)


	//   ....[0]....
.L_1100:
        /*0088*/ 	.word	0x0000e590


	//   ....[1]....
        /*008c*/ 	.word	0x0000e610


	//----- nvinfo : EIATTR_MAX_THREADS
	.align		4
.L_1101:
        /*0090*/ 	.byte	0x04, 0x05
        /*0092*/ 	.short	(.L_1103 - .L_1102)
.L_1102:
        /*0094*/ 	.word	0x00000100
        /*0098*/ 	.word	0x00000001
        /*009c*/ 	.word	0x00000001


	//----- nvinfo : EIATTR_CRS_STACK_SIZE
	.align		4
.L_1103:
        /*00a0*/ 	.byte	0x04, 0x1e
        /*00a2*/ 	.short	(.L_1105 - .L_1104)
.L_1104:
        /*00a4*/ 	.word	0x00000000


	//----- nvinfo : EIATTR_CBANK_PARAM_SIZE
	.align		4
.L_1105:
        /*00a8*/ 	.byte	0x03, 0x19
        /*00aa*/ 	.short	0x0128


	//----- nvinfo : EIATTR_PARAM_CBANK
	.align		4
        /*00ac*/ 	.byte	0x04, 0x0a
        /*00ae*/ 	.short	(.L_1107 - .L_1106)
	.align		4
.L_1106:
        /*00b0*/ 	.word	index@(.nv.constant0._ZN10layer_norm31ln_parallel_residual_bwd_kernelINS_13Kernel_traitsI6__halfS2_S2_S2_fjLj7168ELj1ELj1ELj8ELj8ENS_18Kernel_traits_baseILj7168ES2_S2_S2_S2_fjLj256EEEEELb1ELb1ELb0EEEvNS_9BwdParamsE)
        /*00b4*/ 	.short	0x0380
        /*00b6*/ 	.short	0x0128


	//----- nvinfo : EIATTR_SW_WAR
	.align		4
.L_1107:
        /*00b8*/ 	.byte	0x04, 0x36
        /*00ba*/ 	.short	(.L_1109 - .L_1108)
.L_1108:
        /*00bc*/ 	.word	0x00000008
.L_1109:


//--------------------- .nv.info._ZN10layer_norm22ln_bwd_finalize_kernelINS_22Kernel_traits_finalizeILj7168E6__halfS2_S2_S2_fjLb0ELj1024ELj4ENS_18Kernel_traits_baseILj7168ES2_S2_S2_S2_fjLj1024EEEEELb0ELb1EEEvNS_9BwdParamsE --------------------------
	.section	.nv.info._ZN10layer_norm22ln_bwd_finalize_kernelINS_22Kernel_traits_finalizeILj7168E6__halfS2_S2_S2_fjLb0ELj1024ELj4ENS_18Kernel_traits_baseILj7168ES2_S2_S2_S2_fjLj1024EEEEELb0ELb1EEEvNS_9BwdParamsE,"",@"SHT_CUDA_INFO"
	.sectionflags	@""
	.align	4


	//----- nvinfo : EIATTR_CUDA_API_VERSION
	.align		4
        /*0000*/ 	.byte	0x04, 0x37
        /*0002*/ 	.short	(.L_1111 - .L_1110)
.L_1110:
        /*0004*/ 	.word	0x00000082


	//----- nvinfo : EIATTR_KPARAM_INFO
	.align		4
.L_1111:
        /*0008*/ 	.byte	0x04, 0x17
        /*000a*/ 	.short	(.L_1113 - .L_1112)
.L_1112:
        /*000c*/ 	.word	0x00000000
        /*0010*/ 	.short	0x0000
        /*0012*/ 	.short	0x0000
        /*0014*/ 	.byte	0x00, 0xf0, 0xa1, 0x04


	//----- nvinfo : EIATTR_SPARSE_MMA_MASK
	.align		4
.L_1113:
        /*0018*/ 	.byte	0x03, 0x50
        /*001a*/ 	.short	0x0000


	//----- nvinfo : EIATTR_MAXREG_COUNT
	.align		4
        /*001c*/ 	.byte	0x03, 0x1b
        /*001e*/ 	.short	0x0040


	//----- nvinfo : EIATTR_NUM_BARRIERS
	.align		4
        /*0020*/ 	.byte	0x02, 0x4c
        /*0022*/ 	.byte	0x01
	.zero		1


	//----- nvinfo : EIATTR_MERCURY_ISA_VERSION
	.align		4
        /*0024*/ 	.byte	0x03, 0x5f
        /*0026*/ 	.short	0x0101


	//----- nvinfo : EIATTR_COOP_GROUP_MASK_REGIDS
	.align		4
        /*0028*/ 	.byte	0x04, 0x29
        /*002a*/ 	.short	(.L_1115 - .L_1114)


	//   ....[0]....
.L_1114:
        /*002c*/ 	.word	0xffffffff


	//   ....[1]....
        /*0030*/ 	.word	0xffffffff


	//   ....[2]....
        /*0034*/ 	.word	0xffffffff


	//   ....[3]....
        /*0038*/ 	.word	0xffffffff


	//   ....[4]....
        /*003c*/ 	.word	0xffffffff


	//   ....[5]....
        /*0040*/ 	.word	0xffffffff


	//   ....[6]....
        /*0044*/ 	.word	0xffffffff


	//   ....[7]....
        /*0048*/ 	.word	0xffffffff


	//   ....[8]....
        /*004c*/ 	.word	0xffffffff


	//   ....[9]....
        /*0050*/ 	.word	0xffffffff


	//----- nvinfo : EIATTR_COOP_GROUP_INSTR_OFFSETS
	.align		4
.L_1115:
        /*0054*/ 	.byte	0x04, 0x28
        /*0056*/ 	.short	(.L_1117 - .L_1116)


	//   ....[0]....
.L_1116:
        /*0058*/ 	.word	0x00001630


	//   ....[1]....
        /*005c*/ 	.word	0x00001640


	//   ....[2]....
        /*0060*/ 	.word	0x00001670


	//   ....[3]....
        /*0064*/ 	.word	0x00001680


	//   ....[4]....
        /*0068*/ 	.word	0x000016b0


	//   ....[5]....
        /*006c*/ 	.word	0x000016d0


	//   ....[6]....
        /*0070*/ 	.word	0x00001700


	//   ....[7]....
        /*0074*/ 	.word	0x00001710


	//   ....[8]....
        /*0078*/ 	.word	0x00001740


	//   ....[9]....
        /*007c*/ 	.word	0x00001750


	//----- nvinfo : EIATTR_VRC_CTA_INIT_COUNT
	.align		4
.L_1117:
        /*0080*/ 	.byte	0x02, 0x4a
	.zero		1
	.zero		1


	//----- nvinfo : EIATTR_EXIT_INSTR_OFFSETS
	.align		4
        /*0084*/ 	.byte	0x04, 0x1c
        /*0086*/ 	.short	(.L_1119 - .L_1118)


	//   ....[0]....
.L_1118:
        /*0088*/ 	.word	0x00000070


	//   ....[1]....
        /*008c*/ 	.word	0x000017b0


	//   ....[2]....
        /*0090*/ 	.word	0x00001880


	//----- nvinfo : EIATTR_MAX_THREADS
	.align		4
.L_1119:
        /*0094*/ 	.byte	0x04, 0x05
        /*0096*/ 	.short	(.L_1121 - .L_1120)
.L_1120:
        /*0098*/ 	.word	0x00000400
        /*009c*/ 	.word	0x00000001
        /*00a0*/ 	.word	0x00000001


	//----- nvinfo : EIATTR_CRS_STACK_SIZE
	.align		4
.L_1121:
        /*00a4*/ 	.byte	0x04, 0x1e
        /*00a6*/ 	.short	(.L_1123 - .L_1122)
.L_1122:
        /*00a8*/ 	.word	0x00000000


	//----- nvinfo : EIATTR_CBANK_PARAM_SIZE
	.align		4
.L_1123:
        /*00ac*/ 	.byte	0x03, 0x19
        /*00ae*/ 	.short	0x0128


	//----- nvinfo : EIATTR_PARAM_CBANK
	.align		4
        /*00b0*/ 	.byte	0x04, 0x0a
        /*00b2*/ 	.short	(.L_1125 - .L_1124)
	.align		4
.L_1124:
        /*00b4*/ 	.word	index@(.nv.constant0._ZN10layer_norm22ln_bwd_finalize_kernelINS_22Kernel_traits_finalizeILj7168E6__halfS2_S2_S2_fjLb0ELj1024ELj4ENS_18Kernel_traits_baseILj7168ES2_S2_S2_S2_fjLj1024EEEEELb0ELb1EEEvNS_9BwdParamsE)
        /*00b8*/ 	.short	0x0380
        /*00ba*/ 	.short	0x0128


	//----- nvinfo : EIATTR_SW_WAR
	.align		4
.L_1125:
        /*00bc*/ 	.byte	0x04, 0x36
        /*00be*/ 	.short	(.L_1127 - .L_1126)
.L_1126:
        /*00c0*/ 	.word	0x00000008
.L_1127:


//--------------------- .nv.info._ZN10layer_norm40ln_parallel_residual_bwd_finalize_kernelINS_22Kernel_traits_finalizeILj7168E6__halfS2_S2_S2_fjLb0ELj1024ELj4ENS_18Kernel_traits_baseILj7168ES2_S2_S2_S2_fjLj1024EEEEELb1EEEvNS_9BwdParamsE --------------------------
	.section	.nv.info._ZN10layer_norm40ln_parallel_residual_bwd_finalize_kernelINS_22Kernel_traits_finalizeILj7168E6__halfS2_S2_S2_fjLb0ELj1024ELj4ENS_18Kernel_traits_baseILj7168ES2_S2_S2_S2_fjLj1024EEEEELb1EEEvNS_9BwdParamsE,"",@"SHT_CUDA_INFO"
	.sectionflags	@""
	.align	4


	//----- nvinfo : EIATTR_CUDA_API_VERSION
	.align		4
        /*0000*/ 	.byte	0x04, 0x37
        /*0002*/ 	.short	(.L_1129 - .L_1128)
.L_1128:
        /*0004*/ 	.word	0x00000082


	//----- nvinfo : EIATTR_KPARAM_INFO
	.align		4
.L_1129:
        /*0008*/ 	.byte	0x04, 0x17
        /*000a*/ 	.short	(.L_1131 - .L_1130)
.L_1130:
        /*000c*/ 	.word	0x00000000
        /*0010*/ 	.short	0x0000
        /*0012*/ 	.short	0x0000
        /*0014*/ 	.byte	0x00, 0xf0, 0xa1, 0x04


	//----- nvinfo : EIATTR_SPARSE_MMA_MASK
	.align		4
.L_1131:
        /*0018*/ 	.byte	0x03, 0x50
        /*001a*/ 	.short	0x0000


	//----- nvinfo : EIATTR_MAXREG_COUNT
	.align		4
        /*001c*/ 	.byte	0x03, 0x1b
        /*001e*/ 	.short	0x0040


	//----- nvinfo : EIATTR_NUM_BARRIERS
	.align		4
        /*0020*/ 	.byte	0x02, 0x4c
        /*0022*/ 	.byte	0x01
	.zero		1


	//----- nvinfo : EIATTR_MERCURY_ISA_VERSION
	.align		4
        /*0024*/ 	.byte	0x03, 0x5f
        /*0026*/ 	.short	0x0101


	//----- nvinfo : EIATTR_COOP_GROUP_MASK_REGIDS
	.align		4
        /*0028*/ 	.byte	0x04, 0x29
        /*002a*/ 	.short	(.L_1133 - .L_1132)


	//   ....[0]....
.L_1132:
        /*002c*/ 	.word	0xffffffff


	//   ....[1]....
        /*0030*/ 	.word	0xffffffff


	//   ....[2]....
        /*0034*/ 	.word	0xffffffff


	//   ....[3]....
        /*0038*/ 	.word	0xffffffff


	//   ....[4]....
        /*003c*/ 	.word	0xffffffff


	//   ....[5]....
        /*0040*/ 	.word	0xffffffff


	//   ....[6]....
        /*0044*/ 	.word	0xffffffff


	//   ....[7]....
        /*0048*/ 	.word	0xffffffff


	//   ....[8]....
        /*004c*/ 	.word	0xffffffff


	//   ....[9]....
        /*0050*/ 	.word	0xffffffff


	//   ....[10]....
        /*0054*/ 	.word	0xffffffff


	//   ....[11]....
        /*0058*/ 	.word	0xffffffff


	//   ....[12]....
        /*005c*/ 	.word	0xffffffff


	//   ....[13]....
        /*0060*/ 	.word	0xffffffff


	//   ....[14]....
        /*0064*/ 	.word	0xffffffff


	//   ....[15]....
        /*0068*/ 	.word	0xffffffff


	//   ....[16]....
        /*006c*/ 	.word	0xffffffff


	//   ....[17]....
        /*0070*/ 	.word	0xffffffff


	//   ....[18]....
        /*0074*/ 	.word	0xffffffff


	//   ....[19]....
        /*0078*/ 	.word	0xffffffff


	//----- nvinfo : EIATTR_COOP_GROUP_INSTR_OFFSETS
	.align		4
.L_1133:
        /*007c*/ 	.byte	0x04, 0x28
        /*007e*/ 	.short	(.L_1135 - .L_1134)


	//   ....[0]....
.L_1134:
        /*0080*/ 	.word	0x00001410


	//   ....[1]....
        /*0084*/ 	.word	0x00001420


	//   ....[2]....
        /*0088*/ 	.word	0x00001430


	//   ....[3]....
        /*008c*/ 	.word	0x00001440


	//   ....[4]....
        /*0090*/ 	.word	0x00001480


	//   ....[5]....
        /*0094*/ 	.word	0x000014a0


	//   ....[6]....
        /*0098*/ 	.word	0x000014b0


	//   ....[7]....
        /*009c*/ 	.word	0x000014c0


	//   ....[8]....
        /*00a0*/ 	.word	0x000014f0


	//   ....[9]....
        /*00a4*/ 	.word	0x00001520


	//   ....[10]....
        /*00a8*/ 	.word	0x00001530


	//   ....[11]....
        /*00ac*/ 	.word	0x00001540


	//   ....[12]....
        /*00b0*/ 	.word	0x00001560


	//   ....[13]....
        /*00b4*/ 	.word	0x00001590


	//   ....[14]....
        /*00b8*/ 	.word	0x000015b0


	//   ....[15]....
        /*00bc*/ 	.word	0x000015c0


	//   ....[16]....
        /*00c0*/ 	.word	0x000015e0


	//   ....[17]....
        /*00c4*/ 	.word	0x00001610


	//   ....[18]....
        /*00c8*/ 	.word	0x00001630


	//   ....[19]....
        /*00cc*/ 	.word	0x00001640


	//----- nvinfo : EIATTR_VRC_CTA_INIT_COUNT
	.align		4
.L_1135:
        /*00d0*/ 	.byte	0x02, 0x4a
	.zero		1
	.zero		1


	//----- nvinfo : EIATTR_EXIT_INSTR_OFFSETS
	.align		4
        /*00d4*/ 	.byte	0x04, 0x1c
        /*00d6*/ 	.short	(.L_1137 - .L_1136)


	//   ....[0]....
.L_1136:
        /*00d8*/ 	.word	0x00000060


	//   ....[1]....
        /*00dc*/ 	.word	0x000016e0


	//   ....[2]....
        /*00e0*/ 	.word	0x00001850


	//----- nvinfo : EIATTR_MAX_THREADS
	.align		4
.L_1137:
        /*00e4*/ 	.byte	0x04, 0x05
        /*00e6*/ 	.short	(.L_1139 - .L_1138)
.L_1138:
        /*00e8*/ 	.word	0x00000400
        /*00ec*/ 	.word	0x00000001
        /*00f0*/ 	.word	0x00000001


	//----- nvinfo : EIATTR_CRS_STACK_SIZE
	.align		4
.L_1139:
        /*00f4*/ 	.byte	0x04, 0x1e
        /*00f6*/ 	.short	(.L_1141 - .L_1140)
.L_1140:
        /*00f8*/ 	.word	0x00000000


	//----- nvinfo : EIATTR_CBANK_PARAM_SIZE
	.align		4
.L_1141:
        /*00fc*/ 	.byte	0x03, 0x19
        /*00fe*/ 	.short	0x0128


	//----- nvinfo : EIATTR_PARAM_CBANK
	.align		4
        /*0100*/ 	.byte	0x04, 0x0a
        /*0102*/ 	.short	(.L_1143 - .L_1142)
	.align		4
.L_1142:
        /*0104*/ 	.word	index@(.nv.constant0._ZN10layer_norm40ln_parallel_residual_bwd_finalize_kernelINS_22Kernel_traits_finalizeILj7168E6__halfS2_S2_S2_fjLb0ELj1024ELj4ENS_18Kernel_traits_baseILj7168ES2_S2_S2_S2_fjLj1024EEEEELb1EEEvNS_9BwdParamsE)
        /*0108*/ 	.short	0x0380
        /*010a*/ 	.short	0x0128


	//----- nvinfo : EIATTR_SW_WAR
	.align		4
.L_1143:
        /*010c*/ 	.byte	0x04, 0x36
        /*010e*/ 	.short	(.L_1145 - .L_1144)
.L_1144:
        /*0110*/ 	.word	0x00000008
.L_1145:


//--------------------- .nv.info._ZN10layer_norm31ln_parallel_residual_bwd_kernelINS_13Kernel_traitsI6__halfS2_S2_S2_fjLj7168ELj1ELj1ELj8ELj8ENS_18Kernel_traits_baseILj7168ES2_S2_S2_S2_fjLj256EEEEELb1ELb1ELb1EEEvNS_9BwdParamsE --------------------------
	.section	.nv.info._ZN10layer_norm31ln_parallel_residual_bwd_kernelINS_13Kernel_traitsI6__halfS2_S2_S2_fjLj7168ELj1ELj1ELj8ELj8ENS_18Kernel_traits_baseILj7168ES2_S2_S2_S2_fjLj256EEEEELb1ELb1ELb1EEEvNS_9BwdParamsE,"",@"SHT_CUDA_INFO"
	.sectionflags	@""
	.align	4


	//----- nvinfo : EIATTR_CUDA_API_VERSION
	.align		4
        /*0000*/ 	.byte	0x04, 0x37
        /*0002*/ 	.short	(.L_1147 - .L_1146)
.L_1146:
        /*0004*/ 	.word	0x00000082


	//----- nvinfo : EIATTR_KPARAM_INFO
	.align		4
.L_1147:
        /*0008*/ 	.byte	0x04, 0x17
        /*000a*/ 	.short	(.L_1149 - .L_1148)
.L_1148:
        /*000c*/ 	.word	0x00000000
        /*0010*/ 	.short	0x0000
        /*0012*/ 	.short	0x0000
        /*0014*/ 	.byte	0x00, 0xf0, 0xa1, 0x04


	//----- nvinfo : EIATTR_SPARSE_MMA_MASK
	.align		4
.L_1149:
        /*0018*/ 	.byte	0x03, 0x50
        /*001a*/ 	.short	0x0000


	//----- nvinfo : EIATTR_MAXREG_COUNT
	.align		4
        /*001c*/ 	.byte	0x03, 0x1b
        /*001e*/ 	.short	0x00ff


	//----- nvinfo : EIATTR_NUM_BARRIERS
	.align		4
        /*0020*/ 	.byte	0x02, 0x4c
        /*0022*/ 	.byte	0x01
	.zero		1


	//----- nvinfo : EIATTR_MERCURY_ISA_VERSION
	.align		4
        /*0024*/ 	.byte	0x03, 0x5f
        /*0026*/ 	.short	0x0101


	//----- nvinfo : EIATTR_COOP_GROUP_MASK_REGIDS
	.align		4
        /*0028*/ 	.byte	0x04, 0x29
        /*002a*/ 	.short	(.L_1151 - .L_1150)


	//   ....[0]....
.L_1150:
        /*002c*/ 	.word	0xffffffff


	//   ....[1]....
        /*0030*/ 	.word	0xffffffff


	//   ....[2]....
        /*0034*/ 	.word	0xffffffff


	//   ....[3]....
        /*0038*/ 	.word	0xffffffff


	//   ....[4]....
        /*003c*/ 	.word	0xffffffff


	//   ....[5]....
        /*0040*/ 	.word	0xffffffff


	//   ....[6]....
        /*0044*/ 	.word	0xffffffff


	//   ....[7]....
        /*0048*/ 	.word	0xffffffff


	//   ....[8]....
        /*004c*/ 	.word	0xffffffff


	//   ....[9]....
        /*0050*/ 	.word	0xffffffff


	//----- nvinfo : EIATTR_COOP_GROUP_INSTR_OFFSETS
	.align		4
.L_1151:
        /*0054*/ 	.byte	0x04, 0x28
        /*0056*/ 	.short	(.L_1153 - .L_1152)


	//   ....[0]....
.L_1152:
        /*0058*/ 	.word	0x00001e50


	//   ....[1]....
        /*005c*/ 	.word	0x00001e60


	//   ....[2]....
        /*0060*/ 	.word	0x00001e90


	//   ....[3]....
        /*0064*/ 	.word	0x00001ea0


	//   ....[4]....
        /*0068*/ 	.word	0x00001ed0


	//   ....[5]....
        /*006c*/ 	.word	0x00001ee0


	//   ....[6]....
        /*0070*/ 	.word	0x00001f10


	//   ....[7]....
        /*0074*/ 	.word	0x00001f20


	//   ....[8]....
        /*0078*/ 	.word	0x00001f60


	//   ....[9]....
        /*007c*/ 	.word	0x00001f70


	//----- nvinfo : EIATTR_VRC_CTA_INIT_COUNT
	.align		4
.L_1153:
        /*0080*/ 	.byte	0x02, 0x4a
	.zero		1
	.zero		1


	//----- nvinfo : EIATTR_EXIT_INSTR_OFFSETS
	.align		4
        /*0084*/ 	.byte	0x04, 0x1c
        /*0086*/ 	.short	(.L_1155 - .L_1154)


	//   ....[0]....
.L_1154:
        /*0088*/ 	.word	0x0000d430


	//----- nvinfo : EIATTR_MAX_THREADS
	.align		4
.L_1155:
        /*008c*/ 	.byte	0x04, 0x05
        /*008e*/ 	.short	(.L_1157 - .L_1156)
.L_1156:
        /*0090*/ 	.word	0x00000100
        /*0094*/ 	.word	0x00000001
        /*0098*/ 	.word	0x00000001


	//----- nvinfo : EIATTR_CRS_STACK_SIZE
	.align		4
.L_1157:
        /*009c*/ 	.byte	0x04, 0x1e
        /*009e*/ 	.short	(.L_1159 - .L_1158)
.L_1158:
        /*00a0*/ 	.word	0x00000000


	//----- nvinfo : EIATTR_CBANK_PARAM_SIZE
	.align		4
.L_1159:
        /*00a4*/ 	.byte	0x03, 0x19
        /*00a6*/ 	.short	0x0128


	//----- nvinfo : EIATTR_PARAM_CBANK
	.align		4
        /*00a8*/ 	.byte	0x04, 0x0a
        /*00aa*/ 	.short	(.L_1161 - .L_1160)
	.align		4
.L_1160:
        /*00ac*/ 	.word	index@(.nv.constant0._ZN10layer_norm31ln_parallel_residual_bwd_kernelINS_13Kernel_traitsI6__halfS2_S2_S2_fjLj7168ELj1ELj1ELj8ELj8ENS_18Kernel_traits_baseILj7168ES2_S2_S2_S2_fjLj256EEEEELb1ELb1ELb1EEEvNS_9BwdParamsE)
        /*00b0*/ 	.short	0x0380
        /*00b2*/ 	.short	0x0128


	//----- nvinfo : EIATTR_SW_WAR
	.align		4
.L_1161:
        /*00b4*/ 	.byte	0x04, 0x36
        /*00b6*/ 	.short	(.L_1163 - .L_1162)
.L_1162:
        /*00b8*/ 	.word	0x00000008
.L_1163:


//--------------------- .nv.info._ZN10layer_norm31ln_parallel_residual_bwd_kernelINS_13Kernel_traitsIf13__nv_bfloat16S2_S2_fjLj7168ELj1ELj1ELj8ELj8ENS_18Kernel_traits_baseILj7168EfS2_S2_S2_fjLj256EEEEELb0ELb0ELb0EEEvNS_9BwdParamsE --------------------------
	.section	.nv.info._ZN10layer_norm31ln_parallel_residual_bwd_kernelINS_13Kernel_traitsIf13__nv_bfloat16S2_S2_fjLj7168ELj1ELj1ELj8ELj8ENS_18Kernel_traits_baseILj7168EfS2_S2_S2_fjLj256EEEEELb0ELb0ELb0EEEvNS_9BwdParamsE,"",@"SHT_CUDA_INFO"
	.sectionflags	@""
	.align	4


	//----- nvinfo : EIATTR_CUDA_API_VERSION
	.align		4
        /*0000*/ 	.byte	0x04, 0x37
        /*0002*/ 	.short	(.L_1165 - .L_1164)
.L_1164:
        /*0004*/ 	.word	0x00000082


	//----- nvinfo : EIATTR_KPARAM_INFO
	.align		4
.L_1165:
        /*0008*/ 	.byte	0x04, 0x17
        /*000a*/ 	.short	(.L_1167 - .L_1166)
.L_1166:
        /*000c*/ 	.word	0x00000000
        /*0010*/ 	.short	0x0000
        /*0012*/ 	.short	0x0000
        /*0014*/ 	.byte	0x00, 0xf0, 0xa1, 0x04


	//----- nvinfo : EIATTR_SPARSE_MMA_MASK
	.align		4
.L_1167:
        /*0018*/ 	.byte	0x03, 0x50
        /*001a*/ 	.short	0x0000


	//----- nvinfo : EIATTR_MAXREG_COUNT
	.align		4
        /*001c*/ 	.byte	0x03, 0x1b
        /*001e*/ 	.short	0x00ff


	//----- nvinfo : EIATTR_NUM_BARRIERS
	.align		4
        /*0020*/ 	.byte	0x02, 0x4c
        /*0022*/ 	.byte	0x01
	.zero		1


	//----- nvinfo : EIATTR_ANNOTATIONS
	.align		4
        /*0024*/ 	.byte	0x04, 0x55
        /*0026*/ 	.short	(.L_1169 - .L_1168)


	//   ....[0]....
.L_1168:
        /* <DEDUP_REMOVED lines=9> */


	//----- nvinfo : EIATTR_MERCURY_ISA_VERSION
	.align		4
.L_1169:
        /*00a8*/ 	.byte	0x03, 0x5f
        /*00aa*/ 	.short	0x0101


	//----- nvinfo : EIATTR_COOP_GROUP_MASK_REGIDS
	.align		4
        /*00ac*/ 	.byte	0x04, 0x29
        /*00ae*/ 	.short	(.L_1171 - .L_1170)


	//   ....[0]....
.L_1170:
        /*00b0*/ 	.word	0xffffffff


	//   ....[1]....
        /*00b4*/ 	.word	0xffffffff


	//   ....[2]....
        /*00b8*/ 	.word	0xffffffff


	//   ....[3]....
        /*00bc*/ 	.word	0xffffffff


	//   ....[4]....
        /*00c0*/ 	.word	0xffffffff


	//   ....[5]....
        /*00c4*/ 	.word	0xffffffff


	//   ....[6]....
        /*00c8*/ 	.word	0xffffffff


	//   ....[7]....
        /*00cc*/ 	.word	0xffffffff


	//   ....[8]....
        /*00d0*/ 	.word	0xffffffff


	//   ....[9]....
        /*00d4*/ 	.word	0xffffffff


	//----- nvinfo : EIATTR_COOP_GROUP_INSTR_OFFSETS
	.align		4
.L_1171:
        /*00d8*/ 	.byte	0x04, 0x28
        /*00da*/ 	.short	(.L_1173 - .L_1172)


	//   ....[0]....
.L_1172:
        /*00dc*/ 	.word	0x000031a0


	//   ....[1]....
        /*00e0*/ 	.word	0x000031c0


	//   ....[2]....
        /*00e4*/ 	.word	0x00003200


	//   ....[3]....
        /*00e8*/ 	.word	0x00003210


	//   ....[4]....
        /*00ec*/ 	.word	0x00003250


	//   ....[5]....
        /*00f0*/ 	.word	0x00003260


	//   ....[6]....
        /*00f4*/ 	.word	0x00003290


	//   ....[7]....
        /*00f8*/ 	.word	0x000032a0


	//   ....[8]....
        /*00fc*/ 	.word	0x000032d0


	//   ....[9]....
        /*0100*/ 	.word	0x000032f0


	//----- nvinfo : EIATTR_VRC_CTA_INIT_COUNT
	.align		4
.L_1173:
        /*0104*/ 	.byte	0x02, 0x4a
	.zero		1
	.zero		1


	//----- nvinfo : EIATTR_EXIT_INSTR_OFFSETS
	.align		4
        /*0108*/ 	.byte	0x04, 0x1c
        /*010a*/ 	.short	(.L_1175 - .L_1174)


	//   ....[0]....
.L_1174:
        /*010c*/ 	.word	0x0000bd50


	//   ....[1]....
        /*0110*/ 	.word	0x0000be20


	//----- nvinfo : EIATTR_MAX_THREADS
	.align		4
.L_1175:
        /*0114*/ 	.byte	0x04, 0x05
        /*0116*/ 	.short	(.L_1177 - .L_1176)
.L_1176:
        /*0118*/ 	.word	0x00000100
        /*011c*/ 	.word	0x00000001
        /*0120*/ 	.word	0x00000001


	//----- nvinfo : EIATTR_CRS_STACK_SIZE
	.align		4
.L_1177:
        /*0124*/ 	.byte	0x04, 0x1e
        /*0126*/ 	.short	(.L_1179 - .L_1178)
.L_1178:
        /*0128*/ 	.word	0x00000000


	//----- nvinfo : EIATTR_CBANK_PARAM_SIZE
	.align		4
.L_1179:
        /*012c*/ 	.byte	0x03, 0x19
        /*012e*/ 	.short	0x0128


	//----- nvinfo : EIATTR_PARAM_CBANK
	.align		4
        /*0130*/ 	.byte	0x04, 0x0a
        /*0132*/ 	.short	(.L_1181 - .L_1180)
	.align		4
.L_1180:
        /*0134*/ 	.word	index@(.nv.constant0._ZN10layer_norm31ln_parallel_residual_bwd_kernelINS_13Kernel_traitsIf13__nv_bfloat16S2_S2_fjLj7168ELj1ELj1ELj8ELj8ENS_18Kernel_traits_baseILj7168EfS2_S2_S2_fjLj256EEEEELb0ELb0ELb0EEEvNS_9BwdParamsE)
        /*0138*/ 	.short	0x0380
        /*013a*/ 	.short	0x0128


	//----- nvinfo : EIATTR_SW_WAR
	.align		4
.L_1181:
        /*013c*/ 	.byte	0x04, 0x36
        /*013e*/ 	.short	(.L_1183 - .L_1182)
.L_1182:
        /*0140*/ 	.word	0x00000008
.L_1183:


//--------------------- .nv.info._ZN10layer_norm31ln_parallel_residual_bwd_kernelINS_13Kernel_traitsIf13__nv_bfloat16S2_S2_fjLj7168ELj1ELj1ELj8ELj8ENS_18Kernel_traits_baseILj7168EfS2_S2_S2_fjLj256EEEEELb0ELb0ELb1EEEvNS_9BwdParamsE --------------------------
	.section	.nv.info._ZN10layer_norm31ln_parallel_residual_bwd_kernelINS_13Kernel_traitsIf13__nv_bfloat16S2_S2_fjLj7168ELj1ELj1ELj8ELj8ENS_18Kernel_traits_baseILj7168EfS2_S2_S2_fjLj256EEEEELb0ELb0ELb1EEEvNS_9BwdParamsE,"",@"SHT_CUDA_INFO"
	.sectionflags	@""
	.align	4


	//----- nvinfo : EIATTR_CUDA_API_VERSION
	.align		4
        /*0000*/ 	.byte	0x04, 0x37
        /*0002*/ 	.short	(.L_1185 - .L_1184)
.L_1184:
        /*0004*/ 	.word	0x00000082


	//----- nvinfo : EIATTR_KPARAM_INFO
	.align		4
.L_1185:
        /*0008*/ 	.byte	0x04, 0x17
        /*000a*/ 	.short	(.L_1187 - .L_1186)
.L_1186:
        /*000c*/ 	.word	0x00000000
        /*0010*/ 	.short	0x0000
        /*0012*/ 	.short	0x0000
        /*0014*/ 	.byte	0x00, 0xf0, 0xa1, 0x04


	//----- nvinfo : EIATTR_SPARSE_MMA_MASK
	.align		4
.L_1187:
        /*0018*/ 	.byte	0x03, 0x50
        /*001a*/ 	.short	0x0000


	//----- nvinfo : EIATTR_MAXREG_COUNT
	.align		4
        /*001c*/ 	.byte	0x03, 0x1b
        /*001e*/ 	.short	0x00ff


	//----- nvinfo : EIATTR_NUM_BARRIERS
	.align		4
        /*0020*/ 	.byte	0x02, 0x4c
        /*0022*/ 	.byte	0x01
	.zero		1


	//----- nvinfo : EIATTR_ANNOTATIONS
	.align		4
        /*0024*/ 	.byte	0x04, 0x55
        /*0026*/ 	.short	(.L_1189 - .L_1188)


	//   ....[0]....
.L_1188:
        /* <DEDUP_REMOVED lines=12> */


	//----- nvinfo : EIATTR_MERCURY_ISA_VERSION
	.align		4
.L_1189:
        /*00d8*/ 	.byte	0x03, 0x5f
        /*00da*/ 	.short	0x0101


	//----- nvinfo : EIATTR_COOP_GROUP_MASK_REGIDS
	.align		4
        /*00dc*/ 	.byte	0x04, 0x29
        /*00de*/ 	.short	(.L_1191 - .L_1190)


	//   ....[0]....
.L_1190:
        /*00e0*/ 	.word	0xffffffff


	//   ....[1]....
        /*00e4*/ 	.word	0xffffffff


	//   ....[2]....
        /*00e8*/ 	.word	0xffffffff


	//   ....[3]....
        /*00ec*/ 	.word	0xffffffff


	//   ....[4]....
        /*00f0*/ 	.word	0xffffffff


	//   ....[5]....
        /*00f4*/ 	.word	0xffffffff


	//   ....[6]....
        /*00f8*/ 	.word	0xffffffff


	//   ....[7]....
        /*00fc*/ 	.word	0xffffffff


	//   ....[8]....
        /*0100*/ 	.word	0xffffffff


	//   ....[9]....
        /*0104*/ 	.word	0xffffffff


	//----- nvinfo : EIATTR_COOP_GROUP_INSTR_OFFSETS
	.align		4
.L_1191:
        /*0108*/ 	.byte	0x04, 0x28
        /*010a*/ 	.short	(.L_1193 - .L_1192)


	//   ....[0]....
.L_1192:
        /*010c*/ 	.word	0x000029d0


	//   ....[1]....
        /*0110*/ 	.word	0x00002a00


	//   ....[2]....
        /*0114*/ 	.word	0x00002a20


	//   ....[3]....
        /*0118*/ 	.word	0x00002a40


	//   ....[4]....
        /*011c*/ 	.word	0x00002a60


	//   ....[5]....
        /*0120*/ 	.word	0x00002a80


	//   ....[6]....
        /*0124*/ 	.word	0x00002aa0


	//   ....[7]....
        /*0128*/ 	.word	0x00002ad0


	//   ....[8]....
        /*012c*/ 	.word	0x00002b00


	//   ....[9]....
        /*0130*/ 	.word	0x00002b40


	//----- nvinfo : EIATTR_VRC_CTA_INIT_COUNT
	.align		4
.L_1193:
        /*0134*/ 	.byte	0x02, 0x4a
	.zero		1
	.zero		1


	//----- nvinfo : EIATTR_EXIT_INSTR_OFFSETS
	.align		4
        /*0138*/ 	.byte	0x04, 0x1c
        /*013a*/ 	.short	(.L_1195 - .L_1194)


	//   ....[0]....
.L_1194:
        /*013c*/ 	.word	0x0000a8a0


	//----- nvinfo : EIATTR_MAX_THREADS
	.align		4
.L_1195:
        /*0140*/ 	.byte	0x04, 0x05
        /*0142*/ 	.short	(.L_1197 - .L_1196)
.L_1196:
        /*0144*/ 	.word	0x00000100
        /*0148*/ 	.word	0x00000001
        /*014c*/ 	.word	0x00000001


	//----- nvinfo : EIATTR_CRS_STACK_SIZE
	.align		4
.L_1197:
        /*0150*/ 	.byte	0x04, 0x1e
        /*0152*/ 	.short	(.L_1199 - .L_1198)
.L_1198:
        /*0154*/ 	.word	0x00000000


	//----- nvinfo : EIATTR_CBANK_PARAM_SIZE
	.align		4
.L_1199:
        /*0158*/ 	.byte	0x03, 0x19
        /*015a*/ 	.short	0x0128


	//----- nvinfo : EIATTR_PARAM_CBANK
	.align		4
        /*015c*/ 	.byte	0x04, 0x0a
        /*015e*/ 	.short	(.L_1201 - .L_1200)
	.align		4
.L_1200:
        /*0160*/ 	.word	index@(.nv.constant0._ZN10layer_norm31ln_parallel_residual_bwd_kernelINS_13Kernel_traitsIf13__nv_bfloat16S2_S2_fjLj7168ELj1ELj1ELj8ELj8ENS_18Kernel_traits_baseILj7168EfS2_S2_S2_fjLj256EEEEELb0ELb0ELb1EEEvNS_9BwdParamsE)
        /*0164*/ 	.short	0x0380
        /*0166*/ 	.short	0x0128


	//----- nvinfo : EIATTR_SW_WAR
	.align		4
.L_1201:
        /*0168*/ 	.byte	0x04, 0x36
        /*016a*/ 	.short	(.L_1203 - .L_1202)
.L_1202:
        /*016c*/ 	.word	0x00000008
.L_1203:


//--------------------- .nv.info._ZN10layer_norm31ln_parallel_residual_bwd_kernelINS_13Kernel_traitsIf13__nv_bfloat16S2_S2_fjLj7168ELj1ELj1ELj8ELj8ENS_18Kernel_traits_baseILj7168EfS2_S2_S2_fjLj256EEEEELb0ELb1ELb0EEEvNS_9BwdParamsE --------------------------
	.section	.nv.info._ZN10layer_norm31ln_parallel_residual_bwd_kernelINS_13Kernel_traitsIf13__nv_bfloat16S2_S2_fjLj7168ELj1ELj1ELj8ELj8ENS_18Kernel_traits_baseILj7168EfS2_S2_S2_fjLj256EEEEELb0ELb1ELb0EEEvNS_9BwdParamsE,"",@"SHT_CUDA_INFO"
	.sectionflags	@""
	.align	4


	//----- nvinfo : EIATTR_CUDA_API_VERSION
	.align		4
        /*0000*/ 	.byte	0x04, 0x37
        /*0002*/ 	.short	(.L_1205 - .L_1204)
.L_1204:
        /*0004*/ 	.word	0x00000082


	//----- nvinfo : EIATTR_KPARAM_INFO
	.align		4
.L_1205:
        /*0008*/ 	.byte	0x04, 0x17
        /*000a*/ 	.short	(.L_1207 - .L_1206)
.L_1206:
        /*000c*/ 	.word	0x00000000
        /*0010*/ 	.short	0x0000
        /*0012*/ 	.short	0x0000
        /*0014*/ 	.byte	0x00, 0xf0, 0xa1, 0x04


	//----- nvinfo : EIATTR_SPARSE_MMA_MASK
	.align		4
.L_1207:
        /*0018*/ 	.byte	0x03, 0x50
        /*001a*/ 	.short	0x0000


	//----- nvinfo : EIATTR_MAXREG_COUNT
	.align		4
        /*001c*/ 	.byte	0x03, 0x1b
        /*001e*/ 	.short	0x00ff


	//----- nvinfo : EIATTR_NUM_BARRIERS
	.align		4
        /*0020*/ 	.byte	0x02, 0x4c
        /*0022*/ 	.byte	0x01
	.zero		1


	//----- nvinfo : EIATTR_MERCURY_ISA_VERSION
	.align		4
        /*0024*/ 	.byte	0x03, 0x5f
        /*0026*/ 	.short	0x0101


	//----- nvinfo : EIATTR_COOP_GROUP_MASK_REGIDS
	.align		4
        /*0028*/ 	.byte	0x04, 0x29
        /*002a*/ 	.short	(.L_1209 - .L_1208)


	//   ....[0]....
.L_1208:
        /*002c*/ 	.word	0xffffffff


	//   ....[1]....
        /*0030*/ 	.word	0xffffffff


	//   ....[2]....
        /*0034*/ 	.word	0xffffffff


	//   ....[3]....
        /*0038*/ 	.word	0xffffffff


	//   ....[4]....
        /*003c*/ 	.word	0xffffffff


	//   ....[5]....
        /*0040*/ 	.word	0xffffffff


	//   ....[6]....
        /*0044*/ 	.word	0xffffffff


	//   ....[7]....
        /*0048*/ 	.word	0xffffffff


	//   ....[8]....
        /*004c*/ 	.word	0xffffffff


	//   ....[9]....
        /*0050*/ 	.word	0xffffffff


	//----- nvinfo : EIATTR_COOP_GROUP_INSTR_OFFSETS
	.align		4
.L_1209:
        /*0054*/ 	.byte	0x04, 0x28
        /*0056*/ 	.short	(.L_1211 - .L_1210)


	//   ....[0]....
.L_1210:
        /*0058*/ 	.word	0x00002180


	//   ....[1]....
        /*005c*/ 	.word	0x000021a0


	//   ....[2]....
        /*0060*/ 	.word	0x000021d0


	//   ....[3]....
        /*0064*/ 	.word	0x000021e0


	//   ....[4]....
        /*0068*/ 	.word	0x00002220


	//   ....[5]....
        /*006c*/ 	.word	0x00002230


	//   ....[6]....
        /*0070*/ 	.word	0x00002270


	//   ....[7]....
        /*0074*/ 	.word	0x00002280


	//   ....[8]....
        /*0078*/ 	.word	0x000022b0


	//   ....[9]....
        /*007c*/ 	.word	0x000022c0


	//----- nvinfo : EIATTR_VRC_CTA_INIT_COUNT
	.align		4
.L_1211:
        /*0080*/ 	.byte	0x02, 0x4a
	.zero		1
	.zero		1


	//----- nvinfo : EIATTR_EXIT_INSTR_OFFSETS
	.align		4
        /*0084*/ 	.byte	0x04, 0x1c
        /*0086*/ 	.short	(.L_1213 - .L_1212)


	//   ....[0]....
.L_1212:
        /*0088*/ 	.word	0x00009c90


	//   ....[1]....
        /*008c*/ 	.word	0x00009d10


	//----- nvinfo : EIATTR_MAX_THREADS
	.align		4
.L_1213:
        /*0090*/ 	.byte	0x04, 0x05
        /*0092*/ 	.short	(.L_1215 - .L_1214)
.L_1214:
        /*0094*/ 	.word	0x00000100
        /*0098*/ 	.word	0x00000001
        /*009c*/ 	.word	0x00000001


	//----- nvinfo : EIATTR_CRS_STACK_SIZE
	.align		4
.L_1215:
        /*00a0*/ 	.byte	0x04, 0x1e
        /*00a2*/ 	.short	(.L_1217 - .L_1216)
.L_1216:
        /*00a4*/ 	.word	0x00000000


	//----- nvinfo : EIATTR_CBANK_PARAM_SIZE
	.align		4
.L_1217:
        /*00a8*/ 	.byte	0x03, 0x19
        /*00aa*/ 	.short	0x0128


	//----- nvinfo : EIATTR_PARAM_CBANK
	.align		4
        /*00ac*/ 	.byte	0x04, 0x0a
        /*00ae*/ 	.short	(.L_1219 - .L_1218)
	.align		4
.L_1218:
        /*00b0*/ 	.word	index@(.nv.constant0._ZN10layer_norm31ln_parallel_residual_bwd_kernelINS_13Kernel_traitsIf13__nv_bfloat16S2_S2_fjLj7168ELj1ELj1ELj8ELj8ENS_18Kernel_traits_baseILj7168EfS2_S2_S2_fjLj256EEEEELb0ELb1ELb0EEEvNS_9BwdParamsE)
        /*00b4*/ 	.short	0x0380
        /*00b6*/ 	.short	0x0128


	//----- nvinfo : EIATTR_SW_WAR
	.align		4
.L_1219:
        /*00b8*/ 	.byte	0x04, 0x36
        /*00ba*/ 	.short	(.L_1221 - .L_1220)
.L_1220:
        /*00bc*/ 	.word	0x00000008
.L_1221:


//--------------------- .nv.info._ZN10layer_norm31ln_parallel_residual_bwd_kernelINS_13Kernel_traitsIf13__nv_bfloat16S2_S2_fjLj7168ELj1ELj1ELj8ELj8ENS_18Kernel_traits_baseILj7168EfS2_S2_S2_fjLj256EEEEELb0ELb1ELb1EEEvNS_9BwdParamsE --------------------------
	.section	.nv.info._ZN10layer_norm31ln_parallel_residual_bwd_kernelINS_13Kernel_traitsIf13__nv_bfloat16S2_S2_fjLj7168ELj1ELj1ELj8ELj8ENS_18Kernel_traits_baseILj7168EfS2_S2_S2_fjLj256EEEEELb0ELb1ELb1EEEvNS_9BwdParamsE,"",@"SHT_CUDA_INFO"
	.sectionflags	@""
	.align	4


	//----- nvinfo : EIATTR_CUDA_API_VERSION
	.align		4
        /*0000*/ 	.byte	0x04, 0x37
        /*0002*/ 	.short	(.L_1223 - .L_1222)
.L_1222:
        /*0004*/ 	.word	0x00000082


	//----- nvinfo : EIATTR_KPARAM_INFO
	.align		4
.L_1223:
        /*0008*/ 	.byte	0x04, 0x17
        /*000a*/ 	.short	(.L_1225 - .L_1224)
.L_1224:
        /*000c*/ 	.word	0x00000000
        /*0010*/ 	.short	0x0000
        /*0012*/ 	.short	0x0000
        /*0014*/ 	.byte	0x00, 0xf0, 0xa1, 0x04


	//----- nvinfo : EIATTR_SPARSE_MMA_MASK
	.align		4
.L_1225:
        /*0018*/ 	.byte	0x03, 0x50
        /*001a*/ 	.short	0x0000


	//----- nvinfo : EIATTR_MAXREG_COUNT
	.align		4
        /*001c*/ 	.byte	0x03, 0x1b
        /*001e*/ 	.short	0x00ff


	//----- nvinfo : EIATTR_NUM_BARRIERS
	.align		4
        /*0020*/ 	.byte	0x02, 0x4c
        /*0022*/ 	.byte	0x01
	.zero		1


	//----- nvinfo : EIATTR_MERCURY_ISA_VERSION
	.align		4
        /*0024*/ 	.byte	0x03, 0x5f
        /*0026*/ 	.short	0x0101


	//----- nvinfo : EIATTR_COOP_GROUP_MASK_REGIDS
	.align		4
        /*0028*/ 	.byte	0x04, 0x29
        /*002a*/ 	.short	(.L_1227 - .L_1226)


	//   ....[0]....
.L_1226:
        /*002c*/ 	.word	0xffffffff


	//   ....[1]....
        /*0030*/ 	.word	0xffffffff


	//   ....[2]....
        /*0034*/ 	.word	0xffffffff


	//   ....[3]....
        /*0038*/ 	.word	0xffffffff


	//   ....[4]....
        /*003c*/ 	.word	0xffffffff


	//   ....[5]....
        /*0040*/ 	.word	0xffffffff


	//   ....[6]....
        /*0044*/ 	.word	0xffffffff


	//   ....[7]....
        /*0048*/ 	.word	0xffffffff


	//   ....[8]....
        /*004c*/ 	.word	0xffffffff


	//   ....[9]....
        /*0050*/ 	.word	0xffffffff


	//----- nvinfo : EIATTR_COOP_GROUP_INSTR_OFFSETS
	.align		4
.L_1227:
        /*0054*/ 	.byte	0x04, 0x28
        /*0056*/ 	.short	(.L_1229 - .L_1228)


	//   ....[0]....
.L_1228:
        /*0058*/ 	.word	0x00002b10


	//   ....[1]....
        /*005c*/ 	.word	0x00002b40


	//   ....[2]....
        /*0060*/ 	.word	0x00002b70


	//   ....[3]....
        /*0064*/ 	.word	0x00002b80


	//   ....[4]....
        /*0068*/ 	.word	0x00002bb0


	//   ....[5]....
        /*006c*/ 	.word	0x00002bc0


	//   ....[6]....
        /*0070*/ 	.word	0x00002bf0


	//   ....[7]....
        /*0074*/ 	.word	0x00002c00


	//   ....[8]....
        /*0078*/ 	.word	0x00002c30


	//   ....[9]....
        /*007c*/ 	.word	0x00002c40


	//----- nvinfo : EIATTR_VRC_CTA_INIT_COUNT
	.align		4
.L_1229:
        /*0080*/ 	.byte	0x02, 0x4a
	.zero		1
	.zero		1


	//----- nvinfo : EIATTR_EXIT_INSTR_OFFSETS
	.align		4
        /*0084*/ 	.byte	0x04, 0x1c
        /*0086*/ 	.short	(.L_1231 - .L_1230)


	//   ....[0]....
.L_1230:
        /*0088*/ 	.word	0x0000a390


	//----- nvinfo : EIATTR_MAX_THREADS
	.align		4
.L_1231:
        /*008c*/ 	.byte	0x04, 0x05
        /*008e*/ 	.short	(.L_1233 - .L_1232)
.L_1232:
        /*0090*/ 	.word	0x00000100
        /*0094*/ 	.word	0x00000001
        /*0098*/ 	.word	0x00000001


	//----- nvinfo : EIATTR_CRS_STACK_SIZE
	.align		4
.L_1233:
        /*009c*/ 	.byte	0x04, 0x1e
        /*009e*/ 	.short	(.L_1235 - .L_1234)
.L_1234:
        /*00a0*/ 	.word	0x00000000


	//----- nvinfo : EIATTR_CBANK_PARAM_SIZE
	.align		4
.L_1235:
        /*00a4*/ 	.byte	0x03, 0x19
        /*00a6*/ 	.short	0x0128


	//----- nvinfo : EIATTR_PARAM_CBANK
	.align		4
        /*00a8*/ 	.byte	0x04, 0x0a
        /*00aa*/ 	.short	(.L_1237 - .L_1236)
	.align		4
.L_1236:
        /*00ac*/ 	.word	index@(.nv.constant0._ZN10layer_norm31ln_parallel_residual_bwd_kernelINS_13Kernel_traitsIf13__nv_bfloat16S2_S2_fjLj7168ELj1ELj1ELj8ELj8ENS_18Kernel_traits_baseILj7168EfS2_S2_S2_fjLj256EEEEELb0ELb1ELb1EEEvNS_9BwdParamsE)
        /*00b0*/ 	.short	0x0380
        /*00b2*/ 	.short	0x0128


	//----- nvinfo : EIATTR_SW_WAR
	.align		4
.L_1237:
        /*00b4*/ 	.byte	0x04, 0x36
        /*00b6*/ 	.short	(.L_1239 - .L_1238)
.L_1238:
        /*00b8*/ 	.word	0x00000008
.L_1239:


//--------------------- .nv.info._ZN10layer_norm31ln_parallel_residual_bwd_kernelINS_13Kernel_traitsIf13__nv_bfloat16S2_S2_fjLj7168ELj1ELj1ELj8ELj8ENS_18Kernel_traits_baseILj7168EfS2_S2_S2_fjLj256EEEEELb1ELb0ELb0EEEvNS_9BwdParamsE --------------------------
	.section	.nv.info._ZN10layer_norm31ln_parallel_residual_bwd_kernelINS_13Kernel_traitsIf13__nv_bfloat16S2_S2_fjLj7168ELj1ELj1ELj8ELj8ENS_18Kernel_traits_baseILj7168EfS2_S2_S2_fjLj256EEEEELb1ELb0ELb0EEEvNS_9BwdParamsE,"",@"SHT_CUDA_INFO"
	.sectionflags	@""
	.align	4


	//----- nvinfo : EIATTR_CUDA_API_VERSION
	.align		4
        /*0000*/ 	.byte	0x04, 0x37
        /*0002*/ 	.short	(.L_1241 - .L_1240)
.L_1240:
        /*0004*/ 	.word	0x00000082


	//----- nvinfo : EIATTR_KPARAM_INFO
	.align		4
.L_1241:
        /*0008*/ 	.byte	0x04, 0x17
        /*000a*/ 	.short	(.L_1243 - .L_1242)
.L_1242:
        /*000c*/ 	.word	0x00000000
        /*0010*/ 	.short	0x0000
        /*0012*/ 	.short	0x0000
        /*0014*/ 	.byte	0x00, 0xf0, 0xa1, 0x04


	//----- nvinfo : EIATTR_SPARSE_MMA_MASK
	.align		4
.L_1243:
        /*0018*/ 	.byte	0x03, 0x50
        /*001a*/ 	.short	0x0000


	//----- nvinfo : EIATTR_MAXREG_COUNT
	.align		4
        /*001c*/ 	.byte	0x03, 0x1b
        /*001e*/ 	.short	0x00ff


	//----- nvinfo : EIATTR_NUM_BARRIERS
	.align		4
        /*0020*/ 	.byte	0x02, 0x4c
        /*0022*/ 	.byte	0x01
	.zero		1


	//----- nvinfo : EIATTR_ANNOTATIONS
	.align		4
        /*0024*/ 	.byte	0x04, 0x55
        /*0026*/ 	.short	(.L_1245 - .L_1244)


	//   ....[0]....
.L_1244:
        /* <DEDUP_REMOVED lines=26> */


	//----- nvinfo : EIATTR_MERCURY_ISA_VERSION
	.align		4
.L_1245:
        /*01b8*/ 	.byte	0x03, 0x5f
        /*01ba*/ 	.short	0x0101


	//----- nvinfo : EIATTR_COOP_GROUP_MASK_REGIDS
	.align		4
        /*01bc*/ 	.byte	0x04, 0x29
        /*01be*/ 	.short	(.L_1247 - .L_1246)


	//   ....[0]....
.L_1246:
        /*01c0*/ 	.word	0xffffffff


	//   ....[1]....
        /*01c4*/ 	.word	0xffffffff


	//   ....[2]....
        /*01c8*/ 	.word	0xffffffff


	//   ....[3]....
        /*01cc*/ 	.word	0xffffffff


	//   ....[4]....
        /*01d0*/ 	.word	0xffffffff


	//   ....[5]....
        /*01d4*/ 	.word	0xffffffff


	//   ....[6]....
        /*01d8*/ 	.word	0xffffffff


	//   ....[7]....
        /*01dc*/ 	.word	0xffffffff


	//   ....[8]....
        /*01e0*/ 	.word	0xffffffff


	//   ....[9]....
        /*01e4*/ 	.word	0xffffffff


	//----- nvinfo : EIATTR_COOP_GROUP_INSTR_OFFSETS
	.align		4
.L_1247:
        /*01e8*/ 	.byte	0x04, 0x28
        /*01ea*/ 	.short	(.L_1249 - .L_1248)


	//   ....[0]....
.L_1248:
        /*01ec*/ 	.word	0x00003880


	//   ....[1]....
        /*01f0*/ 	.word	0x000038a0


	//   ....[2]....
        /*01f4*/ 	.word	0x000038e0


	//   ....[3]....
        /*01f8*/ 	.word	0x000038f0


	//   ....[4]....
        /*01fc*/ 	.word	0x00003930


	//   ....[5]....
        /*0200*/ 	.word	0x00003940


	//   ....[6]....
        /*0204*/ 	.word	0x00003970


	//   ....[7]....
        /*0208*/ 	.word	0x00003980


	//   ....[8]....
        /*020c*/ 	.word	0x000039b0


	//   ....[9]....
        /*0210*/ 	.word	0x000039d0


	//----- nvinfo : EIATTR_VRC_CTA_INIT_COUNT
	.align		4
.L_1249:
        /*0214*/ 	.byte	0x02, 0x4a
	.zero		1
	.zero		1


	//----- nvinfo : EIATTR_EXIT_INSTR_OFFSETS
	.align		4
        /*0218*/ 	.byte	0x04, 0x1c
        /*021a*/ 	.short	(.L_1251 - .L_1250)


	//   ....[0]....
.L_1250:
        /*021c*/ 	.word	0x0000fb50


	//   ....[1]....
        /*0220*/ 	.word	0x0000fc20


	//----- nvinfo : EIATTR_MAX_THREADS
	.align		4
.L_1251:
        /*0224*/ 	.byte	0x04, 0x05
        /*0226*/ 	.short	(.L_1253 - .L_1252)
.L_1252:
        /*0228*/ 	.word	0x00000100
        /*022c*/ 	.word	0x00000001
        /*0230*/ 	.word	0x00000001


	//----- nvinfo : EIATTR_CRS_STACK_SIZE
	.align		4
.L_1253:
        /*0234*/ 	.byte	0x04, 0x1e
        /*0236*/ 	.short	(.L_1255 - .L_1254)
.L_1254:
        /*0238*/ 	.word	0x00000000


	//----- nvinfo : EIATTR_CBANK_PARAM_SIZE
	.align		4
.L_1255:
        /*023c*/ 	.byte	0x03, 0x19
        /*023e*/ 	.short	0x0128


	//----- nvinfo : EIATTR_PARAM_CBANK
	.align		4
        /*0240*/ 	.byte	0x04, 0x0a
        /*0242*/ 	.short	(.L_1257 - .L_1256)
	.align		4
.L_1256:
        /*0244*/ 	.word	index@(.nv.constant0._ZN10layer_norm31ln_parallel_residual_bwd_kernelINS_13Kernel_traitsIf13__nv_bfloat16S2_S2_fjLj7168ELj1ELj1ELj8ELj8ENS_18Kernel_traits_baseILj7168EfS2_S2_S2_fjLj256EEEEELb1ELb0ELb0EEEvNS_9BwdParamsE)
        /*0248*/ 	.short	0x0380
        /*024a*/ 	.short	0x0128


	//----- nvinfo : EIATTR_SW_WAR
	.align		4
.L_1257:
        /*024c*/ 	.byte	0x04, 0x36
        /*024e*/ 	.short	(.L_1259 - .L_1258)
.L_1258:
        /*0250*/ 	.word	0x00000008
.L_1259:


//--------------------- .nv.info._ZN10layer_norm31ln_parallel_residual_bwd_kernelINS_13Kernel_traitsIf13__nv_bfloat16S2_S2_fjLj7168ELj1ELj1ELj8ELj8ENS_18Kernel_traits_baseILj7168EfS2_S2_S2_fjLj256EEEEELb1ELb0ELb1EEEvNS_9BwdParamsE --------------------------
	.section	.nv.info._ZN10layer_norm31ln_parallel_residual_bwd_kernelINS_13Kernel_traitsIf13__nv_bfloat16S2_S2_fjLj7168ELj1ELj1ELj8ELj8ENS_18Kernel_traits_baseILj7168EfS2_S2_S2_fjLj256EEEEELb1ELb0ELb1EEEvNS_9BwdParamsE,"",@"SHT_CUDA_INFO"
	.sectionflags	@""
	.align	4


	//----- nvinfo : EIATTR_CUDA_API_VERSION
	.align		4
        /*0000*/ 	.byte	0x04, 0x37
        /*0002*/ 	.short	(.L_1261 - .L_1260)
.L_1260:
        /*0004*/ 	.word	0x00000082


	//----- nvinfo : EIATTR_KPARAM_INFO
	.align		4
.L_1261:
        /*0008*/ 	.byte	0x04, 0x17
        /*000a*/ 	.short	(.L_1263 - .L_1262)
.L_1262:
        /*000c*/ 	.word	0x00000000
        /*0010*/ 	.short	0x0000
        /*0012*/ 	.short	0x0000
        /*0014*/ 	.byte	0x00, 0xf0, 0xa1, 0x04


	//----- nvinfo : EIATTR_SPARSE_MMA_MASK
	.align		4
.L_1263:
        /*0018*/ 	.byte	0x03, 0x50
        /*001a*/ 	.short	0x0000


	//----- nvinfo : EIATTR_MAXREG_COUNT
	.align		4
        /*001c*/ 	.byte	0x03, 0x1b
        /*001e*/ 	.short	0x00ff


	//----- nvinfo : EIATTR_NUM_BARRIERS
	.align		4
        /*0020*/ 	.byte	0x02, 0x4c
        /*0022*/ 	.byte	0x01
	.zero		1


	//----- nvinfo : EIATTR_ANNOTATIONS
	.align		4
        /*0024*/ 	.byte	0x04, 0x55
        /*0026*/ 	.short	(.L_1265 - .L_1264)


	//   ....[0]....
.L_1264:
        /* <DEDUP_REMOVED lines=49> */
        /*032c*/ 	.byte	0xc0, 0xed, 0x00, 0x00


	//----- nvinfo : EIATTR_MERCURY_ISA_VERSION
	.align		4
.L_1265:
        /*0330*/ 	.byte	0x03, 0x5f
        /*0332*/ 	.short	0x0101


	//----- nvinfo : EIATTR_COOP_GROUP_MASK_REGIDS
	.align		4
        /*0334*/ 	.byte	0x04, 0x29
        /*0336*/ 	.short	(.L_1267 - .L_1266)


	//   ....[0]....
.L_1266:
        /*0338*/ 	.word	0xffffffff


	//   ....[1]....
        /*033c*/ 	.word	0xffffffff


	//   ....[2]....
        /*0340*/ 	.word	0xffffffff


	//   ....[3]....
        /*0344*/ 	.word	0xffffffff


	//   ....[4]....
        /*0348*/ 	.word	0xffffffff


	//   ....[5]....
        /*034c*/ 	.word	0xffffffff


	//   ....[6]....
        /*0350*/ 	.word	0xffffffff


	//   ....[7]....
        /*0354*/ 	.word	0xffffffff


	//   ....[8]....
        /*0358*/ 	.word	0xffffffff


	//   ....[9]....
        /*035c*/ 	.word	0xffffffff


	//----- nvinfo : EIATTR_COOP_GROUP_INSTR_OFFSETS
	.align		4
.L_1267:
        /*0360*/ 	.byte	0x04, 0x28
        /*0362*/ 	.short	(.L_1269 - .L_1268)


	//   ....[0]....
.L_1268:
        /*0364*/ 	.word	0x00002f10


	//   ....[1]....
        /*0368*/ 	.word	0x00003010


	//   ....[2]....
        /*036c*/ 	.word	0x00003030


	//   ....[3]....
        /*0370*/ 	.word	0x00003050


	//   ....[4]....
        /*0374*/ 	.word	0x00003070


	//   ....[5]....
        /*0378*/ 	.word	0x00003090


	//   ....[6]....
        /*037c*/ 	.word	0x000030b0


	//   ....[7]....
        /*0380*/ 	.word	0x000030d0


	//   ....[8]....
        /*0384*/ 	.word	0x000030e0


	//   ....[9]....
        /*0388*/ 	.word	0x00003120


	//----- nvinfo : EIATTR_VRC_CTA_INIT_COUNT
	.align		4
.L_1269:
        /*038c*/ 	.byte	0x02, 0x4a
	.zero		1
	.zero		1


	//----- nvinfo : EIATTR_EXIT_INSTR_OFFSETS
	.align		4
        /*0390*/ 	.byte	0x04, 0x1c
        /*0392*/ 	.short	(.L_1271 - .L_1270)


	//   ....[0]....
.L_1270:
        /*0394*/ 	.word	0x0000f1a0


	//----- nvinfo : EIATTR_MAX_THREADS
	.align		4
.L_1271:
        /*0398*/ 	.byte	0x04, 0x05
        /*039a*/ 	.short	(.L_1273 - .L_1272)
.L_1272:
        /*039c*/ 	.word	0x00000100
        /*03a0*/ 	.word	0x00000001
        /*03a4*/ 	.word	0x00000001


	//----- nvinfo : EIATTR_CRS_STACK_SIZE
	.align		4
.L_1273:
        /*03a8*/ 	.byte	0x04, 0x1e
        /*03aa*/ 	.short	(.L_1275 - .L_1274)
.L_1274:
        /*03ac*/ 	.word	0x00000000


	//----- nvinfo : EIATTR_CBANK_PARAM_SIZE
	.align		4
.L_1275:
        /*03b0*/ 	.byte	0x03, 0x19
        /*03b2*/ 	.short	0x0128


	//----- nvinfo : EIATTR_PARAM_CBANK
	.align		4
        /*03b4*/ 	.byte	0x04, 0x0a
        /*03b6*/ 	.short	(.L_1277 - .L_1276)
	.align		4
.L_1276:
        /*03b8*/ 	.word	index@(.nv.constant0._ZN10layer_norm31ln_parallel_residual_bwd_kernelINS_13Kernel_traitsIf13__nv_bfloat16S2_S2_fjLj7168ELj1ELj1ELj8ELj8ENS_18Kernel_traits_baseILj7168EfS2_S2_S2_fjLj256EEEEELb1ELb0ELb1EEEvNS_9BwdParamsE)
        /*03bc*/ 	.short	0x0380
        /*03be*/ 	.short	0x0128


	//----- nvinfo : EIATTR_SW_WAR
	.align		4
.L_1277:
        /*03c0*/ 	.byte	0x04, 0x36
        /*03c2*/ 	.short	(.L_1279 - .L_1278)
.L_1278:
        /*03c4*/ 	.word	0x00000008
.L_1279:


//--------------------- .nv.info._ZN10layer_norm22ln_bwd_finalize_kernelINS_22Kernel_traits_finalizeILj7168Ef13__nv_bfloat16S2_S2_fjLb0ELj1024ELj4ENS_18Kernel_traits_baseILj7168EfS2_S2_S2_fjLj1024EEEEELb0ELb0EEEvNS_9BwdParamsE --------------------------
	.section	.nv.info._ZN10layer_norm22ln_bwd_finalize_kernelINS_22Kernel_traits_finalizeILj7168Ef13__nv_bfloat16S2_S2_fjLb0ELj1024ELj4ENS_18Kernel_traits_baseILj7168EfS2_S2_S2_fjLj1024EEEEELb0ELb0EEEvNS_9BwdParamsE,"",@"SHT_CUDA_INFO"
	.sectionflags	@""
	.align	4


	//----- nvinfo : EIATTR_CUDA_API_VERSION
	.align		4
        /*0000*/ 	.byte	0x04, 0x37
        /*0002*/ 	.short	(.L_1281 - .L_1280)
.L_1280:
        /*0004*/ 	.word	0x00000082


	//----- nvinfo : EIATTR_KPARAM_INFO
	.align		4
.L_1281:
        /*0008*/ 	.byte	0x04, 0x17
        /*000a*/ 	.short	(.L_1283 - .L_1282)
.L_1282:
        /*000c*/ 	.word	0x00000000
        /*0010*/ 	.short	0x0000
        /*0012*/ 	.short	0x0000
        /*0014*/ 	.byte	0x00, 0xf0, 0xa1, 0x04


	//----- nvinfo : EIATTR_SPARSE_MMA_MASK
	.align		4
.L_1283:
        /*0018*/ 	.byte	0x03, 0x50
        /*001a*/ 	.short	0x0000


	//----- nvinfo : EIATTR_MAXREG_COUNT
	.align		4
        /*001c*/ 	.byte	0x03, 0x1b
        /*001e*/ 	.short	0x0040


	//----- nvinfo : EIATTR_NUM_BARRIERS
	.align		4
        /*0020*/ 	.byte	0x02, 0x4c
        /*0022*/ 	.byte	0x01
	.zero		1


	//----- nvinfo : EIATTR_MERCURY_ISA_VERSION
	.align		4
        /*0024*/ 	.byte	0x03, 0x5f
        /*0026*/ 	.short	0x0101


	//----- nvinfo : EIATTR_COOP_GROUP_MASK_REGIDS
	.align		4
        /*0028*/ 	.byte	0x04, 0x29
        /*002a*/ 	.short	(.L_1285 - .L_1284)


	//   ....[0]....
.L_1284:
        /*002c*/ 	.word	0xffffffff


	//   ....[1]....
        /*0030*/ 	.word	0xffffffff


	//   ....[2]....
        /*0034*/ 	.word	0xffffffff


	//   ....[3]....
        /*0038*/ 	.word	0xffffffff


	//   ....[4]....
        /*003c*/ 	.word	0xffffffff


	//   ....[5]....
        /*0040*/ 	.word	0xffffffff


	//   ....[6]....
        /*0044*/ 	.word	0xffffffff


	//   ....[7]....
        /*0048*/ 	.word	0xffffffff


	//   ....[8]....
        /*004c*/ 	.word	0xffffffff


	//   ....[9]....
        /*0050*/ 	.word	0xffffffff


	//----- nvinfo : EIATTR_COOP_GROUP_INSTR_OFFSETS
	.align		4
.L_1285:
        /*0054*/ 	.byte	0x04, 0x28
        /*0056*/ 	.short	(.L_1287 - .L_1286)


	//   ....[0]....
.L_1286:
        /*0058*/ 	.word	0x000015e0


	//   ....[1]....
        /*005c*/ 	.word	0x000015f0


	//   ....[2]....
        /*0060*/ 	.word	0x00001620


	//   ....[3]....
        /*0064*/ 	.word	0x00001630


	//   ....[4]....
        /*0068*/ 	.word	0x00001660


	//   ....[5]....
        /*006c*/ 	.word	0x00001670


	//   ....[6]....
        /*0070*/ 	.word	0x000016b0


	//   ....[7]....
        /*0074*/ 	.word	0x000016e0


	//   ....[8]....
        /*0078*/ 	.word	0x00001710


	//   ....[9]....
        /*007c*/ 	.word	0x00001720


	//----- nvinfo : EIATTR_VRC_CTA_INIT_COUNT
	.align		4
.L_1287:
        /*0080*/ 	.byte	0x02, 0x4a
	.zero		1
	.zero		1


	//----- nvinfo : EIATTR_EXIT_INSTR_OFFSETS
	.align		4
        /*0084*/ 	.byte	0x04, 0x1c
        /*0086*/ 	.short	(.L_1289 - .L_1288)


	//   ....[0]....
.L_1288:
        /*0088*/ 	.word	0x00000060


	//   ....[1]....
        /*008c*/ 	.word	0x00001780


	//   ....[2]....
        /*0090*/ 	.word	0x000017b0


	//   ....[3]....
        /*0094*/ 	.word	0x00001850


	//----- nvinfo : EIATTR_MAX_THREADS
	.align		4
.L_1289:
        /*0098*/ 	.byte	0x04, 0x05
        /*009a*/ 	.short	(.L_1291 - .L_1290)
.L_1290:
        /*009c*/ 	.word	0x00000400
        /*00a0*/ 	.word	0x00000001
        /*00a4*/ 	.word	0x00000001


	//----- nvinfo : EIATTR_CRS_STACK_SIZE
	.align		4
.L_1291:
        /*00a8*/ 	.byte	0x04, 0x1e
        /*00aa*/ 	.short	(.L_1293 - .L_1292)
.L_1292:
        /*00ac*/ 	.word	0x00000000


	//----- nvinfo : EIATTR_CBANK_PARAM_SIZE
	.align		4
.L_1293:
        /*00b0*/ 	.byte	0x03, 0x19
        /*00b2*/ 	.short	0x0128


	//----- nvinfo : EIATTR_PARAM_CBANK
	.align		4
        /*00b4*/ 	.byte	0x04, 0x0a
        /*00b6*/ 	.short	(.L_1295 - .L_1294)
	.align		4
.L_1294:
        /*00b8*/ 	.word	index@(.nv.constant0._ZN10layer_norm22ln_bwd_finalize_kernelINS_22Kernel_traits_finalizeILj7168Ef13__nv_bfloat16S2_S2_fjLb0ELj1024ELj4ENS_18Kernel_traits_baseILj7168EfS2_S2_S2_fjLj1024EEEEELb0ELb0EEEvNS_9BwdParamsE)
        /*00bc*/ 	.short	0x0380
        /*00be*/ 	.short	0x0128


	//----- nvinfo : EIATTR_SW_WAR
	.align		4
.L_1295:
        /*00c0*/ 	.byte	0x04, 0x36
        /*00c2*/ 	.short	(.L_1297 - .L_1296)
.L_1296:
        /*00c4*/ 	.word	0x00000008
.L_1297:


//--------------------- .nv.info._ZN10layer_norm40ln_parallel_residual_bwd_finalize_kernelINS_22Kernel_traits_finalizeILj7168Ef13__nv_bfloat16S2_S2_fjLb0ELj1024ELj4ENS_18Kernel_traits_baseILj7168EfS2_S2_S2_fjLj1024EEEEELb0EEEvNS_9BwdParamsE --------------------------
	.section	.nv.info._ZN10layer_norm40ln_parallel_residual_bwd_finalize_kernelINS_22Kernel_traits_finalizeILj7168Ef13__nv_bfloat16S2_S2_fjLb0ELj1024ELj4ENS_18Kernel_traits_baseILj7168EfS2_S2_S2_fjLj1024EEEEELb0EEEvNS_9BwdParamsE,"",@"SHT_CUDA_INFO"
	.sectionflags	@""
	.align	4


	//----- nvinfo : EIATTR_CUDA_API_VERSION
	.align		4
        /*0000*/ 	.byte	0x04, 0x37
        /*0002*/ 	.short	(.L_1299 - .L_1298)
.L_1298:
        /*0004*/ 	.word	0x00000082


	//----- nvinfo : EIATTR_KPARAM_INFO
	.align		4
.L_1299:
        /*0008*/ 	.byte	0x04, 0x17
        /*000a*/ 	.short	(.L_1301 - .L_1300)
.L_1300:
        /*000c*/ 	.word	0x00000000
        /*0010*/ 	.short	0x0000
        /*0012*/ 	.short	0x0000
        /*0014*/ 	.byte	0x00, 0xf0, 0xa1, 0x04


	//----- nvinfo : EIATTR_SPARSE_MMA_MASK
	.align		4
.L_1301:
        /*0018*/ 	.byte	0x03, 0x50
        /*001a*/ 	.short	0x0000


	//----- nvinfo : EIATTR_MAXREG_COUNT
	.align		4
        /*001c*/ 	.byte	0x03, 0x1b
        /*001e*/ 	.short	0x0040


	//----- nvinfo : EIATTR_NUM_BARRIERS
	.align		4
        /*0020*/ 	.byte	0x02, 0x4c
        /*0022*/ 	.byte	0x01
	.zero		1


	//----- nvinfo : EIATTR_MERCURY_ISA_VERSION
	.align		4
        /*0024*/ 	.byte	0x03, 0x5f
        /*0026*/ 	.short	0x0101


	//----- nvinfo : EIATTR_COOP_GROUP_MASK_REGIDS
	.align		4
        /*0028*/ 	.byte	0x04, 0x29
        /*002a*/ 	.short	(.L_1303 - .L_1302)


	//   ....[0]....
.L_1302:
        /*002c*/ 	.word	0xffffffff


	//   ....[1]....
        /*0030*/ 	.word	0xffffffff


	//   ....[2]....
        /*0034*/ 	.word	0xffffffff


	//   ....[3]....
        /*0038*/ 	.word	0xffffffff


	//   ....[4]....
        /*003c*/ 	.word	0xffffffff


	//   ....[5]....
        /*0040*/ 	.word	0xffffffff


	//   ....[6]....
        /*0044*/ 	.word	0xffffffff


	//   ....[7]....
        /*0048*/ 	.word	0xffffffff


	//   ....[8]....
        /*004c*/ 	.word	0xffffffff


	//   ....[9]....
        /*0050*/ 	.word	0xffffffff


	//   ....[10]....
        /*0054*/ 	.word	0xffffffff


	//   ....[11]....
        /*0058*/ 	.word	0xffffffff


	//   ....[12]....
        /*005c*/ 	.word	0xffffffff


	//   ....[13]....
        /*0060*/ 	.word	0xffffffff


	//   ....[14]....
        /*0064*/ 	.word	0xffffffff


	//   ....[15]....
        /*0068*/ 	.word	0xffffffff


	//   ....[16]....
        /*006c*/ 	.word	0xffffffff


	//   ....[17]....
        /*0070*/ 	.word	0xffffffff


	//   ....[18]....
        /*0074*/ 	.word	0xffffffff


	//   ....[19]....
        /*0078*/ 	.word	0xffffffff


	//----- nvinfo : EIATTR_COOP_GROUP_INSTR_OFFSETS
	.align		4
.L_1303:
        /*007c*/ 	.byte	0x04, 0x28
        /*007e*/ 	.short	(.L_1305 - .L_1304)


	//   ....[0]....
.L_1304:
        /*0080*/ 	.word	0x000013b0


	//   ....[1]....
        /*0084*/ 	.word	0x000013c0


	//   ....[2]....
        /*0088*/ 	.word	0x000013d0


	//   ....[3]....
        /*008c*/ 	.word	0x000013e0


	//   ....[4]....
        /*0090*/ 	.word	0x00001410


	//   ....[5]....
        /*0094*/ 	.word	0x00001430


	//   ....[6]....
        /*0098*/ 	.word	0x00001450


	//   ....[7]....
        /*009c*/ 	.word	0x00001460


	//   ....[8]....
        /*00a0*/ 	.word	0x000014a0


	//   ....[9]....
        /*00a4*/ 	.word	0x000014c0


	//   ....[10]....
        /*00a8*/ 	.word	0x000014d0


	//   ....[11]....
        /*00ac*/ 	.word	0x000014e0


	//   ....[12]....
        /*00b0*/ 	.word	0x00001510


	//   ....[13]....
        /*00b4*/ 	.word	0x00001530


	//   ....[14]....
        /*00b8*/ 	.word	0x00001550


	//   ....[15]....
        /*00bc*/ 	.word	0x00001560


	//   ....[16]....
        /*00c0*/ 	.word	0x000015a0


	//   ....[17]....
        /*00c4*/ 	.word	0x000015d0


	//   ....[18]....
        /*00c8*/ 	.word	0x00001600


	//   ....[19]....
        /*00cc*/ 	.word	0x00001610


	//----- nvinfo : EIATTR_VRC_CTA_INIT_COUNT
	.align		4
.L_1305:
        /*00d0*/ 	.byte	0x02, 0x4a
	.zero		1
	.zero		1


	//----- nvinfo : EIATTR_EXIT_INSTR_OFFSETS
	.align		4
        /*00d4*/ 	.byte	0x04, 0x1c
        /*00d6*/ 	.short	(.L_1307 - .L_1306)


	//   ....[0]....
.L_1306:
        /*00d8*/ 	.word	0x00000060


	//   ....[1]....
        /*00dc*/ 	.word	0x000016b0


	//   ....[2]....
        /*00e0*/ 	.word	0x000016e0


	//   ....[3]....
        /*00e4*/ 	.word	0x00001800


	//----- nvinfo : EIATTR_MAX_THREADS
	.align		4
.L_1307:
        /*00e8*/ 	.byte	0x04, 0x05
        /*00ea*/ 	.short	(.L_1309 - .L_1308)
.L_1308:
        /*00ec*/ 	.word	0x00000400
        /*00f0*/ 	.word	0x00000001
        /*00f4*/ 	.word	0x00000001


	//----- nvinfo : EIATTR_CRS_STACK_SIZE
	.align		4
.L_1309:
        /*00f8*/ 	.byte	0x04, 0x1e
        /*00fa*/ 	.short	(.L_1311 - .L_1310)
.L_1310:
        /*00fc*/ 	.word	0x00000000


	//----- nvinfo : EIATTR_CBANK_PARAM_SIZE
	.align		4
.L_1311:
        /*0100*/ 	.byte	0x03, 0x19
        /*0102*/ 	.short	0x0128


	//----- nvinfo : EIATTR_PARAM_CBANK
	.align		4
        /*0104*/ 	.byte	0x04, 0x0a
        /*0106*/ 	.short	(.L_1313 - .L_1312)
	.align		4
.L_1312:
        /*0108*/ 	.word	index@(.nv.constant0._ZN10layer_norm40ln_parallel_residual_bwd_finalize_kernelINS_22Kernel_traits_finalizeILj7168Ef13__nv_bfloat16S2_S2_fjLb0ELj1024ELj4ENS_18Kernel_traits_baseILj7168EfS2_S2_S2_fjLj1024EEEEELb0EEEvNS_9BwdParamsE)
        /*010c*/ 	.short	0x0380
        /*010e*/ 	.short	0x0128


	//----- nvinfo : EIATTR_SW_WAR
	.align		4
.L_1313:
        /*0110*/ 	.byte	0x04, 0x36
        /*0112*/ 	.short	(.L_1315 - .L_1314)
.L_1314:
        /*0114*/ 	.word	0x00000008
.L_1315:


//--------------------- .nv.info._ZN10layer_norm31ln_parallel_residual_bwd_kernelINS_13Kernel_traitsIf13__nv_bfloat16S2_S2_fjLj7168ELj1ELj1ELj8ELj8ENS_18Kernel_traits_baseILj7168EfS2_S2_S2_fjLj256EEEEELb1ELb1ELb0EEEvNS_9BwdParamsE --------------------------
	.section	.nv.info._ZN10layer_norm31ln_parallel_residual_bwd_kernelINS_13Kernel_traitsIf13__nv_bfloat16S2_S2_fjLj7168ELj1ELj1ELj8ELj8ENS_18Kernel_traits_baseILj7168EfS2_S2_S2_fjLj256EEEEELb1ELb1ELb0EEEvNS_9BwdParamsE,"",@"SHT_CUDA_INFO"
	.sectionflags	@""
	.align	4


	//----- nvinfo : EIATTR_CUDA_API_VERSION
	.align		4
        /*0000*/ 	.byte	0x04, 0x37
        /*0002*/ 	.short	(.L_1317 - .L_1316)
.L_1316:
        /*0004*/ 	.word	0x00000082


	//----- nvinfo : EIATTR_KPARAM_INFO
	.align		4
.L_1317:
        /*0008*/ 	.byte	0x04, 0x17
        /*000a*/ 	.short	(.L_1319 - .L_1318)
.L_1318:
        /*000c*/ 	.word	0x00000000
        /*0010*/ 	.short	0x0000
        /*0012*/ 	.short	0x0000
        /*0014*/ 	.byte	0x00, 0xf0, 0xa1, 0x04


	//----- nvinfo : EIATTR_SPARSE_MMA_MASK
	.align		4
.L_1319:
        /*0018*/ 	.byte	0x03, 0x50
        /*001a*/ 	.short	0x0000


	//----- nvinfo : EIATTR_MAXREG_COUNT
	.align		4
        /*001c*/ 	.byte	0x03, 0x1b
        /*001e*/ 	.short	0x00ff


	//----- nvinfo : EIATTR_NUM_BARRIERS
	.align		4
        /*0020*/ 	.byte	0x02, 0x4c
        /*0022*/ 	.byte	0x01
	.zero		1


	//----- nvinfo : EIATTR_MERCURY_ISA_VERSION
	.align		4
        /*0024*/ 	.byte	0x03, 0x5f
        /*0026*/ 	.short	0x0101


	//----- nvinfo : EIATTR_COOP_GROUP_MASK_REGIDS
	.align		4
        /*0028*/ 	.byte	0x04, 0x29
        /*002a*/ 	.short	(.L_1321 - .L_1320)


	//   ....[0]....
.L_1320:
        /*002c*/ 	.word	0xffffffff


	//   ....[1]....
        /*0030*/ 	.word	0xffffffff


	//   ....[2]....
        /*0034*/ 	.word	0xffffffff


	//   ....[3]....
        /*0038*/ 	.word	0xffffffff


	//   ....[4]....
        /*003c*/ 	.word	0xffffffff


	//   ....[5]....
        /*0040*/ 	.word	0xffffffff


	//   ....[6]....
        /*0044*/ 	.word	0xffffffff


	//   ....[7]....
        /*0048*/ 	.word	0xffffffff


	//   ....[8]....
        /*004c*/ 	.word	0xffffffff


	//   ....[9]....
        /*0050*/ 	.word	0xffffffff


	//----- nvinfo : EIATTR_COOP_GROUP_INSTR_OFFSETS
	.align		4
.L_1321:
        /*0054*/ 	.byte	0x04, 0x28
        /*0056*/ 	.short	(.L_1323 - .L_1322)


	//   ....[0]....
.L_1322:
        /*0058*/ 	.word	0x000025e0


	//   ....[1]....
        /*005c*/ 	.word	0x00002600


	//   ....[2]....
        /*0060*/ 	.word	0x00002640


	//   ....[3]....
        /*0064*/ 	.word	0x00002650


	//   ....[4]....
        /*0068*/ 	.word	0x00002690


	//   ....[5]....
        /*006c*/ 	.word	0x000026a0


	//   ....[6]....
        /*0070*/ 	.word	0x000026d0


	//   ....[7]....
        /*0074*/ 	.word	0x000026e0


	//   ....[8]....
        /*0078*/ 	.word	0x00002710


	//   ....[9]....
        /*007c*/ 	.word	0x00002720


	//----- nvinfo : EIATTR_VRC_CTA_INIT_COUNT
	.align		4
.L_1323:
        /*0080*/ 	.byte	0x02, 0x4a
	.zero		1
	.zero		1


	//----- nvinfo : EIATTR_EXIT_INSTR_OFFSETS
	.align		4
        /*0084*/ 	.byte	0x04, 0x1c
        /*0086*/ 	.short	(.L_1325 - .L_1324)


	//   ....[0]....
.L_1324:
        /*0088*/ 	.word	0x0000de20


	//   ....[1]....
        /*008c*/ 	.word	0x0000dea0


	//----- nvinfo : EIATTR_MAX_THREADS
	.align		4
.L_1325:
        /*0090*/ 	.byte	0x04, 0x05
        /*0092*/ 	.short	(.L_1327 - .L_1326)
.L_1326:
        /*0094*/ 	.word	0x00000100
        /*0098*/ 	.word	0x00000001
        /*009c*/ 	.word	0x00000001


	//----- nvinfo : EIATTR_CRS_STACK_SIZE
	.align		4
.L_1327:
        /*00a0*/ 	.byte	0x04, 0x1e
        /*00a2*/ 	.short	(.L_1329 - .L_1328)
.L_1328:
        /*00a4*/ 	.word	0x00000000


	//----- nvinfo : EIATTR_CBANK_PARAM_SIZE
	.align		4
.L_1329:
        /*00a8*/ 	.byte	0x03, 0x19
        /*00aa*/ 	.short	0x0128


	//----- nvinfo : EIATTR_PARAM_CBANK
	.align		4
        /*00ac*/ 	.byte	0x04, 0x0a
        /*00ae*/ 	.short	(.L_1331 - .L_1330)
	.align		4
.L_1330:
        /*00b0*/ 	.word	index@(.nv.constant0._ZN10layer_norm31ln_parallel_residual_bwd_kernelINS_13Kernel_traitsIf13__nv_bfloat16S2_S2_fjLj7168ELj1ELj1ELj8ELj8ENS_18Kernel_traits_baseILj7168EfS2_S2_S2_fjLj256EEEEELb1ELb1ELb0EEEvNS_9BwdParamsE)
        /*00b4*/ 	.short	0x0380
        /*00b6*/ 	.short	0x0128


	//----- nvinfo : EIATTR_SW_WAR
	.align		4
.L_1331:
        /*00b8*/ 	.byte	0x04, 0x36
        /*00ba*/ 	.short	(.L_1333 - .L_1332)
.L_1332:
        /*00bc*/ 	.word	0x00000008
.L_1333:


//--------------------- .nv.info._ZN10layer_norm22ln_bwd_finalize_kernelINS_22Kernel_traits_finalizeILj7168Ef13__nv_bfloat16S2_S2_fjLb0ELj1024ELj4ENS_18Kernel_traits_baseILj7168EfS2_S2_S2_fjLj1024EEEEELb0ELb1EEEvNS_9BwdParamsE --------------------------
	.section	.nv.info._ZN10layer_norm22ln_bwd_finalize_kernelINS_22Kernel_traits_finalizeILj7168Ef13__nv_bfloat16S2_S2_fjLb0ELj1024ELj4ENS_18Kernel_traits_baseILj7168EfS2_S2_S2_fjLj1024EEEEELb0ELb1EEEvNS_9BwdParamsE,"",@"SHT_CUDA_INFO"
	.sectionflags	@""
	.align	4


	//----- nvinfo : EIATTR_CUDA_API_VERSION
	.align		4
        /*0000*/ 	.byte	0x04, 0x37
        /*0002*/ 	.short	(.L_1335 - .L_1334)
.L_1334:
        /*0004*/ 	.word	0x00000082


	//----- nvinfo : EIATTR_KPARAM_INFO
	.align		4
.L_1335:
        /*0008*/ 	.byte	0x04, 0x17
        /*000a*/ 	.short	(.L_1337 - .L_1336)
.L_1336:
        /*000c*/ 	.word	0x00000000
        /*0010*/ 	.short	0x0000
        /*0012*/ 	.short	0x0000
        /*0014*/ 	.byte	0x00, 0xf0, 0xa1, 0x04


	//----- nvinfo : EIATTR_SPARSE_MMA_MASK
	.align		4
.L_1337:
        /*0018*/ 	.byte	0x03, 0x50
        /*001a*/ 	.short	0x0000


	//----- nvinfo : EIATTR_MAXREG_COUNT
	.align		4
        /*001c*/ 	.byte	0x03, 0x1b
        /*001e*/ 	.short	0x0040


	//----- nvinfo : EIATTR_NUM_BARRIERS
	.align		4
        /*0020*/ 	.byte	0x02, 0x4c
        /*0022*/ 	.byte	0x01
	.zero		1


	//----- nvinfo : EIATTR_MERCURY_ISA_VERSION
	.align		4
        /*0024*/ 	.byte	0x03, 0x5f
        /*0026*/ 	.short	0x0101


	//----- nvinfo : EIATTR_COOP_GROUP_MASK_REGIDS
	.align		4
        /*0028*/ 	.byte	0x04, 0x29
        /*002a*/ 	.short	(.L_1339 - .L_1338)


	//   ....[0]....
.L_1338:
        /*002c*/ 	.word	0xffffffff


	//   ....[1]....
        /*0030*/ 	.word	0xffffffff


	//   ....[2]....
        /*0034*/ 	.word	0xffffffff


	//   ....[3]....
        /*0038*/ 	.word	0xffffffff


	//   ....[4]....
        /*003c*/ 	.word	0xffffffff


	//   ....[5]....
        /*0040*/ 	.word	0xffffffff


	//   ....[6]....
        /*0044*/ 	.word	0xffffffff


	//   ....[7]....
        /*0048*/ 	.word	0xffffffff


	//   ....[8]....
        /*004c*/ 	.word	0xffffffff


	//   ....[9]....
        /*0050*/ 	.word	0xffffffff


	//----- nvinfo : EIATTR_COOP_GROUP_INSTR_OFFSETS
	.align		4
.L_1339:
        /*0054*/ 	.byte	0x04, 0x28
        /*0056*/ 	.short	(.L_1341 - .L_1340)


	//   ....[0]....
.L_1340:
        /*0058*/ 	.word	0x00001630


	//   ....[1]....
        /*005c*/ 	.word	0x00001640


	//   ....[2]....
        /*0060*/ 	.word	0x00001670


	//   ....[3]....
        /*0064*/ 	.word	0x00001680


	//   ....[4]....
        /*0068*/ 	.word	0x000016b0


	//   ....[5]....
        /*006c*/ 	.word	0x000016c0


	//   ....[6]....
        /*0070*/ 	.word	0x000016f0


	//   ....[7]....
        /*0074*/ 	.word	0x00001710


	//   ....[8]....
        /*0078*/ 	.word	0x00001740


	//   ....[9]....
        /*007c*/ 	.word	0x00001750


	//----- nvinfo : EIATTR_VRC_CTA_INIT_COUNT
	.align		4
.L_1341:
        /*0080*/ 	.byte	0x02, 0x4a
	.zero		1
	.zero		1


	//----- nvinfo : EIATTR_EXIT_INSTR_OFFSETS
	.align		4
        /*0084*/ 	.byte	0x04, 0x1c
        /*0086*/ 	.short	(.L_1343 - .L_1342)


	//   ....[0]....
.L_1342:
        /*0088*/ 	.word	0x00000070


	//   ....[1]....
        /*008c*/ 	.word	0x000017b0


	//   ....[2]....
        /*0090*/ 	.word	0x00001860


	//----- nvinfo : EIATTR_MAX_THREADS
	.align		4
.L_1343:
        /*0094*/ 	.byte	0x04, 0x05
        /*0096*/ 	.short	(.L_1345 - .L_1344)
.L_1344:
        /*0098*/ 	.word	0x00000400
        /*009c*/ 	.word	0x00000001
        /*00a0*/ 	.word	0x00000001


	//----- nvinfo : EIATTR_CRS_STACK_SIZE
	.align		4
.L_1345:
        /*00a4*/ 	.byte	0x04, 0x1e
        /*00a6*/ 	.short	(.L_1347 - .L_1346)
.L_1346:
        /*00a8*/ 	.word	0x00000000


	//----- nvinfo : EIATTR_CBANK_PARAM_SIZE
	.align		4
.L_1347:
        /*00ac*/ 	.byte	0x03, 0x19
        /*00ae*/ 	.short	0x0128


	//----- nvinfo : EIATTR_PARAM_CBANK
	.align		4
        /*00b0*/ 	.byte	0x04, 0x0a
        /*00b2*/ 	.short	(.L_1349 - .L_1348)
	.align		4
.L_1348:
        /*00b4*/ 	.word	index@(.nv.constant0._ZN10layer_norm22ln_bwd_finalize_kernelINS_22Kernel_traits_finalizeILj7168Ef13__nv_bfloat16S2_S2_fjLb0ELj1024ELj4ENS_18Kernel_traits_baseILj7168EfS2_S2_S2_fjLj1024EEEEELb0ELb1EEEvNS_9BwdParamsE)
        /*00b8*/ 	.short	0x0380
        /*00ba*/ 	.short	0x0128


	//----- nvinfo : EIATTR_SW_WAR
	.align		4
.L_1349:
        /*00bc*/ 	.byte	0x04, 0x36
        /*00be*/ 	.short	(.L_1351 - .L_1350)
.L_1350:
        /*00c0*/ 	.word	0x00000008
.L_1351:


//--------------------- .nv.info._ZN10layer_norm40ln_parallel_residual_bwd_finalize_kernelINS_22Kernel_traits_finalizeILj7168Ef13__nv_bfloat16S2_S2_fjLb0ELj1024ELj4ENS_18Kernel_traits_baseILj7168EfS2_S2_S2_fjLj1024EEEEELb1EEEvNS_9BwdParamsE --------------------------
	.section	.nv.info._ZN10layer_norm40ln_parallel_residual_bwd_finalize_kernelINS_22Kernel_traits_finalizeILj7168Ef13__nv_bfloat16S2_S2_fjLb0ELj1024ELj4ENS_18Kernel_traits_baseILj7168EfS2_S2_S2_fjLj1024EEEEELb1EEEvNS_9BwdParamsE,"",@"SHT_CUDA_INFO"
	.sectionflags	@""
	.align	4


	//----- nvinfo : EIATTR_CUDA_API_VERSION
	.align		4
        /*0000*/ 	.byte	0x04, 0x37
        /*0002*/ 	.short	(.L_1353 - .L_1352)
.L_1352:
        /*0004*/ 	.word	0x00000082


	//----- nvinfo : EIATTR_KPARAM_INFO
	.align		4
.L_1353:
        /*0008*/ 	.byte	0x04, 0x17
        /*000a*/ 	.short	(.L_1355 - .L_1354)
.L_1354:
        /*000c*/ 	.word	0x00000000
        /*0010*/ 	.short	0x0000
        /*0012*/ 	.short	0x0000
        /*0014*/ 	.byte	0x00, 0xf0, 0xa1, 0x04


	//----- nvinfo : EIATTR_SPARSE_MMA_MASK
	.align		4
.L_1355:
        /*0018*/ 	.byte	0x03, 0x50
        /*001a*/ 	.short	0x0000


	//----- nvinfo : EIATTR_MAXREG_COUNT
	.align		4
        /*001c*/ 	.byte	0x03, 0x1b
        /*001e*/ 	.short	0x0040


	//----- nvinfo : EIATTR_NUM_BARRIERS
	.align		4
        /*0020*/ 	.byte	0x02, 0x4c
        /*0022*/ 	.byte	0x01
	.zero		1


	//----- nvinfo : EIATTR_MERCURY_ISA_VERSION
	.align		4
        /*0024*/ 	.byte	0x03, 0x5f
        /*0026*/ 	.short	0x0101


	//----- nvinfo : EIATTR_COOP_GROUP_MASK_REGIDS
	.align		4
        /*0028*/ 	.byte	0x04, 0x29
        /*002a*/ 	.short	(.L_1357 - .L_1356)


	//   ....[0]....
.L_1356:
        /*002c*/ 	.word	0xffffffff


	//   ....[1]....
        /*0030*/ 	.word	0xffffffff


	//   ....[2]....
        /*0034*/ 	.word	0xffffffff


	//   ....[3]....
        /*0038*/ 	.word	0xffffffff


	//   ....[4]....
        /*003c*/ 	.word	0xffffffff


	//   ....[5]....
        /*0040*/ 	.word	0xffffffff


	//   ....[6]....
        /*0044*/ 	.word	0xffffffff


	//   ....[7]....
        /*0048*/ 	.word	0xffffffff


	//   ....[8]....
        /*004c*/ 	.word	0xffffffff


	//   ....[9]....
        /*0050*/ 	.word	0xffffffff


	//   ....[10]....
        /*0054*/ 	.word	0xffffffff


	//   ....[11]....
        /*0058*/ 	.word	0xffffffff


	//   ....[12]....
        /*005c*/ 	.word	0xffffffff


	//   ....[13]....
        /*0060*/ 	.word	0xffffffff


	//   ....[14]....
        /*0064*/ 	.word	0xffffffff


	//   ....[15]....
        /*0068*/ 	.word	0xffffffff


	//   ....[16]....
        /*006c*/ 	.word	0xffffffff


	//   ....[17]....
        /*0070*/ 	.word	0xffffffff


	//   ....[18]....
        /*0074*/ 	.word	0xffffffff


	//   ....[19]....
        /*0078*/ 	.word	0xffffffff


	//----- nvinfo : EIATTR_COOP_GROUP_INSTR_OFFSETS
	.align		4
.L_1357:
        /*007c*/ 	.byte	0x04, 0x28
        /*007e*/ 	.short	(.L_1359 - .L_1358)


	//   ....[0]....
.L_1358:
        /*0080*/ 	.word	0x00001410


	//   ....[1]....
        /*0084*/ 	.word	0x00001420


	//   ....[2]....
        /*0088*/ 	.word	0x00001430


	//   ....[3]....
        /*008c*/ 	.word	0x00001440


	//   ....[4]....
        /*0090*/ 	.word	0x00001470


	//   ....[5]....
        /*0094*/ 	.word	0x00001490


	//   ....[6]....
        /*0098*/ 	.word	0x000014b0


	//   ....[7]....
        /*009c*/ 	.word	0x000014c0


	//   ....[8]....
        /*00a0*/ 	.word	0x000014f0


	//   ....[9]....
        /*00a4*/ 	.word	0x00001510


	//   ....[10]....
        /*00a8*/ 	.word	0x00001530


	//   ....[11]....
        /*00ac*/ 	.word	0x00001540


	//   ....[12]....
        /*00b0*/ 	.word	0x00001570


	//   ....[13]....
        /*00b4*/ 	.word	0x00001590


	//   ....[14]....
        /*00b8*/ 	.word	0x000015b0


	//   ....[15]....
        /*00bc*/ 	.word	0x000015c0


	//   ....[16]....
        /*00c0*/ 	.word	0x000015f0


	//   ....[17]....
        /*00c4*/ 	.word	0x00001620


	//   ....[18]....
        /*00c8*/ 	.word	0x00001630


	//   ....[19]....
        /*00cc*/ 	.word	0x00001640


	//----- nvinfo : EIATTR_VRC_CTA_INIT_COUNT
	.align		4
.L_1359:
        /*00d0*/ 	.byte	0x02, 0x4a
	.zero		1
	.zero		1


	//----- nvinfo : EIATTR_EXIT_INSTR_OFFSETS
	.align		4
        /*00d4*/ 	.byte	0x04, 0x1c
        /*00d6*/ 	.short	(.L_1361 - .L_1360)


	//   ....[0]....
.L_1360:
        /*00d8*/ 	.word	0x00000060


	//   ....[1]....
        /*00dc*/ 	.word	0x000016e0


	//   ....[2]....
        /*00e0*/ 	.word	0x00001810


	//----- nvinfo : EIATTR_MAX_THREADS
	.align		4
.L_1361:
        /*00e4*/ 	.byte	0x04, 0x05
        /*00e6*/ 	.short	(.L_1363 - .L_1362)
.L_1362:
        /*00e8*/ 	.word	0x00000400
        /*00ec*/ 	.word	0x00000001
        /*00f0*/ 	.word	0x00000001


	//----- nvinfo : EIATTR_CRS_STACK_SIZE
	.align		4
.L_1363:
        /*00f4*/ 	.byte	0x04, 0x1e
        /*00f6*/ 	.short	(.L_1365 - .L_1364)
.L_1364:
        /*00f8*/ 	.word	0x00000000


	//----- nvinfo : EIATTR_CBANK_PARAM_SIZE
	.align		4
.L_1365:
        /*00fc*/ 	.byte	0x03, 0x19
        /*00fe*/ 	.short	0x0128


	//----- nvinfo : EIATTR_PARAM_CBANK
	.align		4
        /*0100*/ 	.byte	0x04, 0x0a
        /*0102*/ 	.short	(.L_1367 - .L_1366)
	.align		4
.L_1366:
        /*0104*/ 	.word	index@(.nv.constant0._ZN10layer_norm40ln_parallel_residual_bwd_finalize_kernelINS_22Kernel_traits_finalizeILj7168Ef13__nv_bfloat16S2_S2_fjLb0ELj1024ELj4ENS_18Kernel_traits_baseILj7168EfS2_S2_S2_fjLj1024EEEEELb1EEEvNS_9BwdParamsE)
        /*0108*/ 	.short	0x0380
        /*010a*/ 	.short	0x0128


	//----- nvinfo : EIATTR_SW_WAR
	.align		4
.L_1367:
        /*010c*/ 	.byte	0x04, 0x36
        /*010e*/ 	.short	(.L_1369 - .L_1368)
.L_1368:
        /*0110*/ 	.word	0x00000008
.L_1369:


//--------------------- .nv.info._ZN10layer_norm31ln_parallel_residual_bwd_kernelINS_13Kernel_traitsIf13__nv_bfloat16S2_S2_fjLj7168ELj1ELj1ELj8ELj8ENS_18Kernel_traits_baseILj7168EfS2_S2_S2_fjLj256EEEEELb1ELb1ELb1EEEvNS_9BwdParamsE --------------------------
	.section	.nv.info._ZN10layer_norm31ln_parallel_residual_bwd_kernelINS_13Kernel_traitsIf13__nv_bfloat16S2_S2_fjLj7168ELj1ELj1ELj8ELj8ENS_18Kernel_traits_baseILj7168EfS2_S2_S2_fjLj256EEEEELb1ELb1ELb1EEEvNS_9BwdParamsE,"",@"SHT_CUDA_INFO"
	.sectionflags	@""
	.align	4


	//----- nvinfo : EIATTR_CUDA_API_VERSION
	.align		4
        /*0000*/ 	.byte	0x04, 0x37
        /*0002*/ 	.short	(.L_1371 - .L_1370)
.L_1370:
        /*0004*/ 	.word	0x00000082


	//----- nvinfo : EIATTR_KPARAM_INFO
	.align		4
.L_1371:
        /*0008*/ 	.byte	0x04, 0x17
        /*000a*/ 	.short	(.L_1373 - .L_1372)
.L_1372:
        /*000c*/ 	.word	0x00000000
        /*0010*/ 	.short	0x0000
        /*0012*/ 	.short	0x0000
        /*0014*/ 	.byte	0x00, 0xf0, 0xa1, 0x04


	//----- nvinfo : EIATTR_SPARSE_MMA_MASK
	.align		4
.L_1373:
        /*0018*/ 	.byte	0x03, 0x50
        /*001a*/ 	.short	0x0000


	//----- nvinfo : EIATTR_MAXREG_COUNT
	.align		4
        /*001c*/ 	.byte	0x03, 0x1b
        /*001e*/ 	.short	0x00ff


	//----- nvinfo : EIATTR_NUM_BARRIERS
	.align		4
        /*0020*/ 	.byte	0x02, 0x4c
        /*0022*/ 	.byte	0x01
	.zero		1


	//----- nvinfo : EIATTR_MERCURY_ISA_VERSION
	.align		4
        /*0024*/ 	.byte	0x03, 0x5f
        /*0026*/ 	.short	0x0101


	//----- nvinfo : EIATTR_COOP_GROUP_MASK_REGIDS
	.align		4
        /*0028*/ 	.byte	0x04, 0x29
        /*002a*/ 	.short	(.L_1375 - .L_1374)


	//   ....[0]....
.L_1374:
        /*002c*/ 	.word	0xffffffff


	//   ....[1]....
        /*0030*/ 	.word	0xffffffff


	//   ....[2]....
        /*0034*/ 	.word	0xffffffff


	//   ....[3]....
        /*0038*/ 	.word	0xffffffff


	//   ....[4]....
        /*003c*/ 	.word	0xffffffff


	//   ....[5]....
        /*0040*/ 	.word	0xffffffff


	//   ....[6]....
        /*0044*/ 	.word	0xffffffff


	//   ....[7]....
        /*0048*/ 	.word	0xffffffff


	//   ....[8]....
        /*004c*/ 	.word	0xffffffff


	//   ....[9]....
        /*0050*/ 	.word	0xffffffff


	//----- nvinfo : EIATTR_COOP_GROUP_INSTR_OFFSETS
	.align		4
.L_1375:
        /*0054*/ 	.byte	0x04, 0x28
        /*0056*/ 	.short	(.L_1377 - .L_1376)


	//   ....[0]....
.L_1376:
        /*0058*/ 	.word	0x00001bb0


	//   ....[1]....
        /*005c*/ 	.word	0x00001bc0


	//   ....[2]....
        /*0060*/ 	.word	0x00001bf0


	//   ....[3]....
        /*0064*/ 	.word	0x00001c00


	//   ....[4]....
        /*0068*/ 	.word	0x00001c30


	//   ....[5]....
        /*006c*/ 	.word	0x00001c40


	//   ....[6]....
        /*0070*/ 	.word	0x00001c70


	//   ....[7]....
        /*0074*/ 	.word	0x00001c80


	//   ....[8]....
        /*0078*/ 	.word	0x00001cc0


	//   ....[9]....
        /*007c*/ 	.word	0x00001cd0


	//----- nvinfo : EIATTR_VRC_CTA_INIT_COUNT
	.align		4
.L_1377:
        /*0080*/ 	.byte	0x02, 0x4a
	.zero		1
	.zero		1


	//----- nvinfo : EIATTR_EXIT_INSTR_OFFSETS
	.align		4
        /*0084*/ 	.byte	0x04, 0x1c
        /*0086*/ 	.short	(.L_1379 - .L_1378)


	//   ....[0]....
.L_1378:
        /*0088*/ 	.word	0x0000d230


	//----- nvinfo : EIATTR_MAX_THREADS
	.align		4
.L_1379:
        /*008c*/ 	.byte	0x04, 0x05
        /*008e*/ 	.short	(.L_1381 - .L_1380)
.L_1380:
        /*0090*/ 	.word	0x00000100
        /*0094*/ 	.word	0x00000001
        /*0098*/ 	.word	0x00000001


	//----- nvinfo : EIATTR_CRS_STACK_SIZE
	.align		4
.L_1381:
        /*009c*/ 	.byte	0x04, 0x1e
        /*009e*/ 	.short	(.L_1383 - .L_1382)
.L_1382:
        /*00a0*/ 	.word	0x00000000


	//----- nvinfo : EIATTR_CBANK_PARAM_SIZE
	.align		4
.L_1383:
        /*00a4*/ 	.byte	0x03, 0x19
        /*00a6*/ 	.short	0x0128


	//----- nvinfo : EIATTR_PARAM_CBANK
	.align		4
        /*00a8*/ 	.byte	0x04, 0x0a
        /*00aa*/ 	.short	(.L_1385 - .L_1384)
	.align		4
.L_1384:
        /*00ac*/ 	.word	index@(.nv.constant0._ZN10layer_norm31ln_parallel_residual_bwd_kernelINS_13Kernel_traitsIf13__nv_bfloat16S2_S2_fjLj7168ELj1ELj1ELj8ELj8ENS_18Kernel_traits_baseILj7168EfS2_S2_S2_fjLj256EEEEELb1ELb1ELb1EEEvNS_9BwdParamsE)
        /*00b0*/ 	.short	0x0380
        /*00b2*/ 	.short	0x0128


	//----- nvinfo : EIATTR_SW_WAR
	.align		4
.L_1385:
        /*00b4*/ 	.byte	0x04, 0x36
        /*00b6*/ 	.short	(.L_1387 - .L_1386)
.L_1386:
        /*00b8*/ 	.word	0x00000008
.L_1387:


//--------------------- .nv.info._ZN10layer_norm31ln_parallel_residual_bwd_kernelINS_13Kernel_traitsI13__nv_bfloat16S2_fS2_fjLj7168ELj1ELj1ELj8ELj8ENS_18Kernel_traits_baseILj7168ES2_S2_fS2_fjLj256EEEEELb0ELb0ELb0EEEvNS_9BwdParamsE --------------------------
	.section	.nv.info._ZN10layer_norm31ln_parallel_residual_bwd_kernelINS_13Kernel_traitsI13__nv_bfloat16S2_fS2_fjLj7168ELj1ELj1ELj8ELj8ENS_18Kernel_traits_baseILj7168ES2_S2_fS2_fjLj256EEEEELb0ELb0ELb0EEEvNS_9BwdParamsE,"",@"SHT_CUDA_INFO"
	.sectionflags	@""
	.align	4


	//----- nvinfo : EIATTR_CUDA_API_VERSION
	.align		4
        /*0000*/ 	.byte	0x04, 0x37
        /*0002*/ 	.short	(.L_1389 - .L_1388)
.L_1388:
        /*0004*/ 	.word	0x00000082


	//----- nvinfo : EIATTR_KPARAM_INFO
	.align		4
.L_1389:
        /*0008*/ 	.byte	0x04, 0x17
        /*000a*/ 	.short	(.L_1391 - .L_1390)
.L_1390:
        /*000c*/ 	.word	0x00000000
        /*0010*/ 	.short	0x0000
        /*0012*/ 	.short	0x0000
        /*0014*/ 	.byte	0x00, 0xf0, 0xa1, 0x04


	//----- nvinfo : EIATTR_SPARSE_MMA_MASK
	.align		4
.L_1391:
        /*0018*/ 	.byte	0x03, 0x50
        /*001a*/ 	.short	0x0000


	//----- nvinfo : EIATTR_MAXREG_COUNT
	.align		4
        /*001c*/ 	.byte	0x03, 0x1b
        /*001e*/ 	.short	0x00ff


	//----- nvinfo : EIATTR_NUM_BARRIERS
	.align		4
        /*0020*/ 	.byte	0x02, 0x4c
        /*0022*/ 	.byte	0x01
	.zero		1


	//----- nvinfo : EIATTR_ANNOTATIONS
	.align		4
        /*0024*/ 	.byte	0x04, 0x55
        /*0026*/ 	.short	(.L_1393 - .L_1392)


	//   ....[0]....
.L_1392:
        /* <DEDUP_REMOVED lines=23> */


	//----- nvinfo : EIATTR_MERCURY_ISA_VERSION
	.align		4
.L_1393:
        /*0188*/ 	.byte	0x03, 0x5f
        /*018a*/ 	.short	0x0101


	//----- nvinfo : EIATTR_COOP_GROUP_MASK_REGIDS
	.align		4
        /*018c*/ 	.byte	0x04, 0x29
        /*018e*/ 	.short	(.L_1395 - .L_1394)


	//   ....[0]....
.L_1394:
        /*0190*/ 	.word	0xffffffff


	//   ....[1]....
        /*0194*/ 	.word	0xffffffff


	//   ....[2]....
        /*0198*/ 	.word	0xffffffff


	//   ....[3]....
        /*019c*/ 	.word	0xffffffff


	//   ....[4]....
        /*01a0*/ 	.word	0xffffffff


	//   ....[5]....
        /*01a4*/ 	.word	0xffffffff


	//   ....[6]....
        /*01a8*/ 	.word	0xffffffff


	//   ....[7]....
        /*01ac*/ 	.word	0xffffffff


	//   ....[8]....
        /*01b0*/ 	.word	0xffffffff


	//   ....[9]....
        /*01b4*/ 	.word	0xffffffff


	//----- nvinfo : EIATTR_COOP_GROUP_INSTR_OFFSETS
	.align		4
.L_1395:
        /*01b8*/ 	.byte	0x04, 0x28
        /*01ba*/ 	.short	(.L_1397 - .L_1396)


	//   ....[0]....
.L_1396:
        /*01bc*/ 	.word	0x00003950


	//   ....[1]....
        /*01c0*/ 	.word	0x00003970


	//   ....[2]....
        /*01c4*/ 	.word	0x000039b0


	//   ....[3]....
        /*01c8*/ 	.word	0x000039c0


	//   ....[4]....
        /*01cc*/ 	.word	0x00003a00


	//   ....[5]....
        /*01d0*/ 	.word	0x00003a10


	//   ....[6]....
        /*01d4*/ 	.word	0x00003a40


	//   ....[7]....
        /*01d8*/ 	.word	0x00003a50


	//   ....[8]....
        /*01dc*/ 	.word	0x00003a80


	//   ....[9]....
        /*01e0*/ 	.word	0x00003aa0


	//----- nvinfo : EIATTR_VRC_CTA_INIT_COUNT
	.align		4
.L_1397:
        /*01e4*/ 	.byte	0x02, 0x4a
	.zero		1
	.zero		1


	//----- nvinfo : EIATTR_EXIT_INSTR_OFFSETS
	.align		4
        /*01e8*/ 	.byte	0x04, 0x1c
        /*01ea*/ 	.short	(.L_1399 - .L_1398)


	//   ....[0]....
.L_1398:
        /*01ec*/ 	.word	0x0000aa10


	//   ....[1]....
        /*01f0*/ 	.word	0x0000aae0


	//----- nvinfo : EIATTR_MAX_THREADS
	.align		4
.L_1399:
        /*01f4*/ 	.byte	0x04, 0x05
        /*01f6*/ 	.short	(.L_1401 - .L_1400)
.L_1400:
        /*01f8*/ 	.word	0x00000100
        /*01fc*/ 	.word	0x00000001
        /*0200*/ 	.word	0x00000001


	//----- nvinfo : EIATTR_CRS_STACK_SIZE
	.align		4
.L_1401:
        /*0204*/ 	.byte	0x04, 0x1e
        /*0206*/ 	.short	(.L_1403 - .L_1402)
.L_1402:
        /*0208*/ 	.word	0x00000000


	//----- nvinfo : EIATTR_CBANK_PARAM_SIZE
	.align		4
.L_1403:
        /*020c*/ 	.byte	0x03, 0x19
        /*020e*/ 	.short	0x0128


	//----- nvinfo : EIATTR_PARAM_CBANK
	.align		4
        /*0210*/ 	.byte	0x04, 0x0a
        /*0212*/ 	.short	(.L_1405 - .L_1404)
	.align		4
.L_1404:
        /*0214*/ 	.word	index@(.nv.constant0._ZN10layer_norm31ln_parallel_residual_bwd_kernelINS_13Kernel_traitsI13__nv_bfloat16S2_fS2_fjLj7168ELj1ELj1ELj8ELj8ENS_18Kernel_traits_baseILj7168ES2_S2_fS2_fjLj256EEEEELb0ELb0ELb0EEEvNS_9BwdParamsE)
        /*0218*/ 	.short	0x0380
        /*021a*/ 	.short	0x0128


	//----- nvinfo : EIATTR_SW_WAR
	.align		4
.L_1405:
        /*021c*/ 	.byte	0x04, 0x36
        /*021e*/ 	.short	(.L_1407 - .L_1406)
.L_1406:
        /*0220*/ 	.word	0x00000008
.L_1407:


//--------------------- .nv.info._ZN10layer_norm31ln_parallel_residual_bwd_kernelINS_13Kernel_traitsI13__nv_bfloat16S2_fS2_fjLj7168ELj1ELj1ELj8ELj8ENS_18Kernel_traits_baseILj7168ES2_S2_fS2_fjLj256EEEEELb0ELb0ELb1EEEvNS_9BwdParamsE --------------------------
	.section	.nv.info._ZN10layer_norm31ln_parallel_residual_bwd_kernelINS_13Kernel_traitsI13__nv_bfloat16S2_fS2_fjLj7168ELj1ELj1ELj8ELj8ENS_18Kernel_traits_baseILj7168ES2_S2_fS2_fjLj256EEEEELb0ELb0ELb1EEEvNS_9BwdParamsE,"",@"SHT_CUDA_INFO"
	.sectionflags	@""
	.align	4


	//----- nvinfo : EIATTR_CUDA_API_VERSION
	.align		4
        /*0000*/ 	.byte	0x04, 0x37
        /*0002*/ 	.short	(.L_1409 - .L_1408)
.L_1408:
        /*0004*/ 	.word	0x00000082


	//----- nvinfo : EIATTR_KPARAM_INFO
	.align		4
.L_1409:
        /*0008*/ 	.byte	0x04, 0x17
        /*000a*/ 	.short	(.L_1411 - .L_1410)
.L_1410:
        /*000c*/ 	.word	0x00000000
        /*0010*/ 	.short	0x0000
        /*0012*/ 	.short	0x0000
        /*0014*/ 	.byte	0x00, 0xf0, 0xa1, 0x04


	//----- nvinfo : EIATTR_SPARSE_MMA_MASK
	.align		4
.L_1411:
        /*0018*/ 	.byte	0x03, 0x50
        /*001a*/ 	.short	0x0000


	//----- nvinfo : EIATTR_MAXREG_COUNT
	.align		4
        /*001c*/ 	.byte	0x03, 0x1b
        /*001e*/ 	.short	0x00ff


	//----- nvinfo : EIATTR_NUM_BARRIERS
	.align		4
        /*0020*/ 	.byte	0x02, 0x4c
        /*0022*/ 	.byte	0x01
	.zero		1


	//----- nvinfo : EIATTR_ANNOTATIONS
	.align		4
        /*0024*/ 	.byte	0x04, 0x55
        /*0026*/ 	.short	(.L_1413 - .L_1412)


	//   ....[0]....
.L_1412:
        /* <DEDUP_REMOVED lines=28> */


	//----- nvinfo : EIATTR_MERCURY_ISA_VERSION
	.align		4
.L_1413:
        /*01d8*/ 	.byte	0x03, 0x5f
        /*01da*/ 	.short	0x0101


	//----- nvinfo : EIATTR_COOP_GROUP_MASK_REGIDS
	.align		4
        /*01dc*/ 	.byte	0x04, 0x29
        /*01de*/ 	.short	(.L_1415 - .L_1414)


	//   ....[0]....
.L_1414:
        /*01e0*/ 	.word	0xffffffff


	//   ....[1]....
        /*01e4*/ 	.word	0xffffffff


	//   ....[2]....
        /*01e8*/ 	.word	0xffffffff


	//   ....[3]....
        /*01ec*/ 	.word	0xffffffff


	//   ....[4]....
        /*01f0*/ 	.word	0xffffffff


	//   ....[5]....
        /*01f4*/ 	.word	0xffffffff


	//   ....[6]....
        /*01f8*/ 	.word	0xffffffff


	//   ....[7]....
        /*01fc*/ 	.word	0xffffffff


	//   ....[8]....
        /*0200*/ 	.word	0xffffffff


	//   ....[9]....
        /*0204*/ 	.word	0xffffffff


	//----- nvinfo : EIATTR_COOP_GROUP_INSTR_OFFSETS
	.align		4
.L_1415:
        /*0208*/ 	.byte	0x04, 0x28
        /*020a*/ 	.short	(.L_1417 - .L_1416)


	//   ....[0]....
.L_1416:
        /*020c*/ 	.word	0x00002f20


	//   ....[1]....
        /*0210*/ 	.word	0x00002f40


	//   ....[2]....
        /*0214*/ 	.word	0x00002f70


	//   ....[3]....
        /*0218*/ 	.word	0x00002f90


	//   ....[4]....
        /*021c*/ 	.word	0x00002fb0


	//   ....[5]....
        /*0220*/ 	.word	0x00002fd0


	//   ....[6]....
        /*0224*/ 	.word	0x00002ff0


	//   ....[7]....
        /*0228*/ 	.word	0x00003040


	//   ....[8]....
        /*022c*/ 	.word	0x00003050


	//   ....[9]....
        /*0230*/ 	.word	0x00003090


	//----- nvinfo : EIATTR_VRC_CTA_INIT_COUNT
	.align		4
.L_1417:
        /*0234*/ 	.byte	0x02, 0x4a
	.zero		1
	.zero		1


	//----- nvinfo : EIATTR_EXIT_INSTR_OFFSETS
	.align		4
        /*0238*/ 	.byte	0x04, 0x1c
        /*023a*/ 	.short	(.L_1419 - .L_1418)


	//   ....[0]....
.L_1418:
        /*023c*/ 	.word	0x00009d00


	//----- nvinfo : EIATTR_MAX_THREADS
	.align		4
.L_1419:
        /*0240*/ 	.byte	0x04, 0x05
        /*0242*/ 	.short	(.L_1421 - .L_1420)
.L_1420:
        /*0244*/ 	.word	0x00000100
        /*0248*/ 	.word	0x00000001
        /*024c*/ 	.word	0x00000001


	//----- nvinfo : EIATTR_CRS_STACK_SIZE
	.align		4
.L_1421:
        /*0250*/ 	.byte	0x04, 0x1e
        /*0252*/ 	.short	(.L_1423 - .L_1422)
.L_1422:
        /*0254*/ 	.word	0x00000000


	//----- nvinfo : EIATTR_CBANK_PARAM_SIZE
	.align		4
.L_1423:
        /*0258*/ 	.byte	0x03, 0x19
        /*025a*/ 	.short	0x0128


	//----- nvinfo : EIATTR_PARAM_CBANK
	.align		4
        /*025c*/ 	.byte	0x04, 0x0a
        /*025e*/ 	.short	(.L_1425 - .L_1424)
	.align		4
.L_1424:
        /*0260*/ 	.word	index@(.nv.constant0._ZN10layer_norm31ln_parallel_residual_bwd_kernelINS_13Kernel_traitsI13__nv_bfloat16S2_fS2_fjLj7168ELj1ELj1ELj8ELj8ENS_18Kernel_traits_baseILj7168ES2_S2_fS2_fjLj256EEEEELb0ELb0ELb1EEEvNS_9BwdParamsE)
        /*0264*/ 	.short	0x0380
        /*0266*/ 	.short	0x0128


	//----- nvinfo : EIATTR_SW_WAR
	.align		4
.L_1425:
        /*0268*/ 	.byte	0x04, 0x36
        /*026a*/ 	.short	(.L_1427 - .L_1426)
.L_1426:
        /*026c*/ 	.word	0x00000008
.L_1427:


//--------------------- .nv.info._ZN10layer_norm31ln_parallel_residual_bwd_kernelINS_13Kernel_traitsI13__nv_bfloat16S2_fS2_fjLj7168ELj1ELj1ELj8ELj8ENS_18Kernel_traits_baseILj7168ES2_S2_fS2_fjLj256EEEEELb0ELb1ELb0EEEvNS_9BwdParamsE --------------------------
	.section	.nv.info._ZN10layer_norm31ln_parallel_residual_bwd_kernelINS_13Kernel_traitsI13__nv_bfloat16S2_fS2_fjLj7168ELj1ELj1ELj8ELj8ENS_18Kernel_traits_baseILj7168ES2_S2_fS2_fjLj256EEEEELb0ELb1ELb0EEEvNS_9BwdParamsE,"",@"SHT_CUDA_INFO"
	.sectionflags	@""
	.align	4


	//----- nvinfo : EIATTR_CUDA_API_VERSION
	.align		4
        /*0000*/ 	.byte	0x04, 0x37
        /*0002*/ 	.short	(.L_1429 - .L_1428)
.L_1428:
        /*0004*/ 	.word	0x00000082


	//----- nvinfo : EIATTR_KPARAM_INFO
	.align		4
.L_1429:
        /*0008*/ 	.byte	0x04, 0x17
        /*000a*/ 	.short	(.L_1431 - .L_1430)
.L_1430:
        /*000c*/ 	.word	0x00000000
        /*0010*/ 	.short	0x0000
        /*0012*/ 	.short	0x0000
        /*0014*/ 	.byte	0x00, 0xf0, 0xa1, 0x04


	//----- nvinfo : EIATTR_SPARSE_MMA_MASK
	.align		4
.L_1431:
        /*0018*/ 	.byte	0x03, 0x50
        /*001a*/ 	.short	0x0000


	//----- nvinfo : EIATTR_MAXREG_COUNT
	.align		4
        /*001c*/ 	.byte	0x03, 0x1b
        /*001e*/ 	.short	0x00ff


	//----- nvinfo : EIATTR_NUM_BARRIERS
	.align		4
        /*0020*/ 	.byte	0x02, 0x4c
        /*0022*/ 	.byte	0x01
	.zero		1


	//----- nvinfo : EIATTR_MERCURY_ISA_VERSION
	.align		4
        /*0024*/ 	.byte	0x03, 0x5f
        /*0026*/ 	.short	0x0101


	//----- nvinfo : EIATTR_COOP_GROUP_MASK_REGIDS
	.align		4
        /*0028*/ 	.byte	0x04, 0x29
        /*002a*/ 	.short	(.L_1433 - .L_1432)


	//   ....[0]....
.L_1432:
        /*002c*/ 	.word	0xffffffff


	//   ....[1]....
        /*0030*/ 	.word	0xffffffff


	//   ....[2]....
        /*0034*/ 	.word	0xffffffff


	//   ....[3]....
        /*0038*/ 	.word	0xffffffff


	//   ....[4]....
        /*003c*/ 	.word	0xffffffff


	//   ....[5]....
        /*0040*/ 	.word	0xffffffff


	//   ....[6]....
        /*0044*/ 	.word	0xffffffff


	//   ....[7]....
        /*0048*/ 	.word	0xffffffff


	//   ....[8]....
        /*004c*/ 	.word	0xffffffff


	//   ....[9]....
        /*0050*/ 	.word	0xffffffff


	//----- nvinfo : EIATTR_COOP_GROUP_INSTR_OFFSETS
	.align		4
.L_1433:
        /*0054*/ 	.byte	0x04, 0x28
        /*0056*/ 	.short	(.L_1435 - .L_1434)


	//   ....[0]....
.L_1434:
        /*0058*/ 	.word	0x000022e0


	//   ....[1]....
        /*005c*/ 	.word	0x00002300


	//   ....[2]....
        /*0060*/ 	.word	0x00002340


	//   ....[3]....
        /*0064*/ 	.word	0x00002350


	//   ....[4]....
        /*0068*/ 	.word	0x00002390


	//   ....[5]....
        /*006c*/ 	.word	0x000023a0


	//   ....[6]....
        /*0070*/ 	.word	0x000023d0


	//   ....[7]....
        /*0074*/ 	.word	0x000023e0


	//   ....[8]....
        /*0078*/ 	.word	0x00002410


	//   ....[9]....
        /*007c*/ 	.word	0x00002420


	//----- nvinfo : EIATTR_VRC_CTA_INIT_COUNT
	.align		4
.L_1435:
        /*0080*/ 	.byte	0x02, 0x4a
	.zero		1
	.zero		1


	//----- nvinfo : EIATTR_EXIT_INSTR_OFFSETS
	.align		4
        /*0084*/ 	.byte	0x04, 0x1c
        /*0086*/ 	.short	(.L_1437 - .L_1436)


	//   ....[0]....
.L_1436:
        /*0088*/ 	.word	0x00008530


	//   ....[1]....
        /*008c*/ 	.word	0x000085b0


	//----- nvinfo : EIATTR_MAX_THREADS
	.align		4
.L_1437:
        /*0090*/ 	.byte	0x04, 0x05
        /*0092*/ 	.short	(.L_1439 - .L_1438)
.L_1438:
        /*0094*/ 	.word	0x00000100
        /*0098*/ 	.word	0x00000001
        /*009c*/ 	.word	0x00000001


	//----- nvinfo : EIATTR_CRS_STACK_SIZE
	.align		4
.L_1439:
        /*00a0*/ 	.byte	0x04, 0x1e
        /*00a2*/ 	.short	(.L_1441 - .L_1440)
.L_1440:
        /*00a4*/ 	.word	0x00000000


	//----- nvinfo : EIATTR_CBANK_PARAM_SIZE
	.align		4
.L_1441:
        /*00a8*/ 	.byte	0x03, 0x19
        /*00aa*/ 	.short	0x0128


	//----- nvinfo : EIATTR_PARAM_CBANK
	.align		4
        /*00ac*/ 	.byte	0x04, 0x0a
        /*00ae*/ 	.short	(.L_1443 - .L_1442)
	.align		4
.L_1442:
        /*00b0*/ 	.word	index@(.nv.constant0._ZN10layer_norm31ln_parallel_residual_bwd_kernelINS_13Kernel_traitsI13__nv_bfloat16S2_fS2_fjLj7168ELj1ELj1ELj8ELj8ENS_18Kernel_traits_baseILj7168ES2_S2_fS2_fjLj256EEEEELb0ELb1ELb0EEEvNS_9BwdParamsE)
        /*00b4*/ 	.short	0x0380
        /*00b6*/ 	.short	0x0128


	//----- nvinfo : EIATTR_SW_WAR
	.align		4
.L_1443:
        /*00b8*/ 	.byte	0x04, 0x36
        /*00ba*/ 	.short	(.L_1445 - .L_1444)
.L_1444:
        /*00bc*/ 	.word	0x00000008
.L_1445:


//--------------------- .nv.info._ZN10layer_norm31ln_parallel_residual_bwd_kernelINS_13Kernel_traitsI13__nv_bfloat16S2_fS2_fjLj7168ELj1ELj1ELj8ELj8ENS_18Kernel_traits_baseILj7168ES2_S2_fS2_fjLj256EEEEELb0ELb1ELb1EEEvNS_9BwdParamsE --------------------------
	.section	.nv.info._ZN10layer_norm31ln_parallel_residual_bwd_kernelINS_13Kernel_traitsI13__nv_bfloat16S2_fS2_fjLj7168ELj1ELj1ELj8ELj8ENS_18Kernel_traits_baseILj7168ES2_S2_fS2_fjLj256EEEEELb0ELb1ELb1EEEvNS_9BwdParamsE,"",@"SHT_CUDA_INFO"
	.sectionflags	@""
	.align	4


	//----- nvinfo : EIATTR_CUDA_API_VERSION
	.align		4
        /*0000*/ 	.byte	0x04, 0x37
        /*0002*/ 	.short	(.L_1447 - .L_1446)
.L_1446:
        /*0004*/ 	.word	0x00000082


	//----- nvinfo : EIATTR_KPARAM_INFO
	.align		4
.L_1447:
        /*0008*/ 	.byte	0x04, 0x17
        /*000a*/ 	.short	(.L_1449 - .L_1448)
.L_1448:
        /*000c*/ 	.word	0x00000000
        /*0010*/ 	.short	0x0000
        /*0012*/ 	.short	0x0000
        /*0014*/ 	.byte	0x00, 0xf0, 0xa1, 0x04


	//----- nvinfo : EIATTR_SPARSE_MMA_MASK
	.align		4
.L_1449:
        /*0018*/ 	.byte	0x03, 0x50
        /*001a*/ 	.short	0x0000


	//----- nvinfo : EIATTR_MAXREG_COUNT
	.align		4
        /*001c*/ 	.byte	0x03, 0x1b
        /*001e*/ 	.short	0x00ff


	//----- nvinfo : EIATTR_NUM_BARRIERS
	.align		4
        /*0020*/ 	.byte	0x02, 0x4c
        /*0022*/ 	.byte	0x01
	.zero		1


	//----- nvinfo : EIATTR_MERCURY_ISA_VERSION
	.align		4
        /*0024*/ 	.byte	0x03, 0x5f
        /*0026*/ 	.short	0x0101


	//----- nvinfo : EIATTR_COOP_GROUP_MASK_REGIDS
	.align		4
        /*0028*/ 	.byte	0x04, 0x29
        /*002a*/ 	.short	(.L_1451 - .L_1450)


	//   ....[0]....
.L_1450:
        /*002c*/ 	.word	0xffffffff


	//   ....[1]....
        /*0030*/ 	.word	0xffffffff


	//   ....[2]....
        /*0034*/ 	.word	0xffffffff


	//   ....[3]....
        /*0038*/ 	.word	0xffffffff


	//   ....[4]....
        /*003c*/ 	.word	0xffffffff


	//   ....[5]....
        /*0040*/ 	.word	0xffffffff


	//   ....[6]....
        /*0044*/ 	.word	0xffffffff


	//   ....[7]....
        /*0048*/ 	.word	0xffffffff


	//   ....[8]....
        /*004c*/ 	.word	0xffffffff


	//   ....[9]....
        /*0050*/ 	.word	0xffffffff


	//----- nvinfo : EIATTR_COOP_GROUP_INSTR_OFFSETS
	.align		4
.L_1451:
        /*0054*/ 	.byte	0x04, 0x28
        /*0056*/ 	.short	(.L_1453 - .L_1452)


	//   ....[0]....
.L_1452:
        /*0058*/ 	.word	0x00001850


	//   ....[1]....
        /*005c*/ 	.word	0x00001860


	//   ....[2]....
        /*0060*/ 	.word	0x00001890


	//   ....[3]....
        /*0064*/ 	.word	0x000018a0


	//   ....[4]....
        /*0068*/ 	.word	0x000018d0


	//   ....[5]....
        /*006c*/ 	.word	0x000018e0


	//   ....[6]....
        /*0070*/ 	.word	0x00001910


	//   ....[7]....
        /*0074*/ 	.word	0x00001920


	//   ....[8]....
        /*0078*/ 	.word	0x00001960


	//   ....[9]....
        /*007c*/ 	.word	0x00001970


	//----- nvinfo : EIATTR_VRC_CTA_INIT_COUNT
	.align		4
.L_1453:
        /*0080*/ 	.byte	0x02, 0x4a
	.zero		1
	.zero		1


	//----- nvinfo : EIATTR_EXIT_INSTR_OFFSETS
	.align		4
        /*0084*/ 	.byte	0x04, 0x1c
        /*0086*/ 	.short	(.L_1455 - .L_1454)


	//   ....[0]....
.L_1454:
        /*0088*/ 	.word	0x000077a0


	//----- nvinfo : EIATTR_MAX_THREADS
	.align		4
.L_1455:
        /*008c*/ 	.byte	0x04, 0x05
        /*008e*/ 	.short	(.L_1457 - .L_1456)
.L_1456:
        /*0090*/ 	.word	0x00000100
        /*0094*/ 	.word	0x00000001
        /*0098*/ 	.word	0x00000001


	//----- nvinfo : EIATTR_CRS_STACK_SIZE
	.align		4
.L_1457:
        /*009c*/ 	.byte	0x04, 0x1e
        /*009e*/ 	.short	(.L_1459 - .L_1458)
.L_1458:
        /*00a0*/ 	.word	0x00000000


	//----- nvinfo : EIATTR_CBANK_PARAM_SIZE
	.align		4
.L_1459:
        /*00a4*/ 	.byte	0x03, 0x19
        /*00a6*/ 	.short	0x0128


	//----- nvinfo : EIATTR_PARAM_CBANK
	.align		4
        /*00a8*/ 	.byte	0x04, 0x0a
        /*00aa*/ 	.short	(.L_1461 - .L_1460)
	.align		4
.L_1460:
        /*00ac*/ 	.word	index@(.nv.constant0._ZN10layer_norm31ln_parallel_residual_bwd_kernelINS_13Kernel_traitsI13__nv_bfloat16S2_fS2_fjLj7168ELj1ELj1ELj8ELj8ENS_18Kernel_traits_baseILj7168ES2_S2_fS2_fjLj256EEEEELb0ELb1ELb1EEEvNS_9BwdParamsE)
        /*00b0*/ 	.short	0x0380
        /*00b2*/ 	.short	0x0128


	//----- nvinfo : EIATTR_SW_WAR
	.align		4
.L_1461:
        /*00b4*/ 	.byte	0x04, 0x36
        /*00b6*/ 	.short	(.L_1463 - .L_1462)
.L_1462:
        /*00b8*/ 	.word	0x00000008
.L_1463:


//--------------------- .nv.info._ZN10layer_norm31ln_parallel_residual_bwd_kernelINS_13Kernel_traitsI13__nv_bfloat16S2_fS2_fjLj7168ELj1ELj1ELj8ELj8ENS_18Kernel_traits_baseILj7168ES2_S2_fS2_fjLj256EEEEELb1ELb0ELb0EEEvNS_9BwdParamsE --------------------------
	.section	.nv.info._ZN10layer_norm31ln_parallel_residual_bwd_kernelINS_13Kernel_traitsI13__nv_bfloat16S2_fS2_fjLj7168ELj1ELj1ELj8ELj8ENS_18Kernel_traits_baseILj7168ES2_S2_fS2_fjLj256EEEEELb1ELb0ELb0EEEvNS_9BwdParamsE,"",@"SHT_CUDA_INFO"
	.sectionflags	@""
	.align	4


	//----- nvinfo : EIATTR_CUDA_API_VERSION
	.align		4
        /*0000*/ 	.byte	0x04, 0x37
        /*0002*/ 	.short	(.L_1465 - .L_1464)
.L_1464:
        /*0004*/ 	.word	0x00000082


	//----- nvinfo : EIATTR_KPARAM_INFO
	.align		4
.L_1465:
        /*0008*/ 	.byte	0x04, 0x17
        /*000a*/ 	.short	(.L_1467 - .L_1466)
.L_1466:
        /*000c*/ 	.word	0x00000000
        /*0010*/ 	.short	0x0000
        /*0012*/ 	.short	0x0000
        /*0014*/ 	.byte	0x00, 0xf0, 0xa1, 0x04


	//----- nvinfo : EIATTR_SPARSE_MMA_MASK
	.align		4
.L_1467:
        /*0018*/ 	.byte	0x03, 0x50
        /*001a*/ 	.short	0x0000


	//----- nvinfo : EIATTR_MAXREG_COUNT
	.align		4
        /*001c*/ 	.byte	0x03, 0x1b
        /*001e*/ 	.short	0x00ff


	//----- nvinfo : EIATTR_NUM_BARRIERS
	.align		4
        /*0020*/ 	.byte	0x02, 0x4c
        /*0022*/ 	.byte	0x01
	.zero		1


	//----- nvinfo : EIATTR_ANNOTATIONS
	.align		4
        /*0024*/ 	.byte	0x04, 0x55
        /*0026*/ 	.short	(.L_1469 - .L_1468)


	//   ....[0]....
.L_1468:
        /* <DEDUP_REMOVED lines=36> */


	//----- nvinfo : EIATTR_MERCURY_ISA_VERSION
	.align		4
.L_1469:
        /*0258*/ 	.byte	0x03, 0x5f
        /*025a*/ 	.short	0x0101


	//----- nvinfo : EIATTR_COOP_GROUP_MASK_REGIDS
	.align		4
        /*025c*/ 	.byte	0x04, 0x29
        /*025e*/ 	.short	(.L_1471 - .L_1470)


	//   ....[0]....
.L_1470:
        /*0260*/ 	.word	0xffffffff


	//   ....[1]....
        /*0264*/ 	.word	0xffffffff


	//   ....[2]....
        /*0268*/ 	.word	0xffffffff


	//   ....[3]....
        /*026c*/ 	.word	0xffffffff


	//   ....[4]....
        /*0270*/ 	.word	0xffffffff


	//   ....[5]....
        /*0274*/ 	.word	0xffffffff


	//   ....[6]....
        /*0278*/ 	.word	0xffffffff


	//   ....[7]....
        /*027c*/ 	.word	0xffffffff


	//   ....[8]....
        /*0280*/ 	.word	0xffffffff


	//   ....[9]....
        /*0284*/ 	.word	0xffffffff


	//----- nvinfo : EIATTR_COOP_GROUP_INSTR_OFFSETS
	.align		4
.L_1471:
        /*0288*/ 	.byte	0x04, 0x28
        /*028a*/ 	.short	(.L_1473 - .L_1472)


	//   ....[0]....
.L_1472:
        /*028c*/ 	.word	0x00003f00


	//   ....[1]....
        /*0290*/ 	.word	0x00003f20


	//   ....[2]....
        /*0294*/ 	.word	0x00003f60


	//   ....[3]....
        /*0298*/ 	.word	0x00003f70


	//   ....[4]....
        /*029c*/ 	.word	0x00003fb0


	//   ....[5]....
        /*02a0*/ 	.word	0x00003fc0


	//   ....[6]....
        /*02a4*/ 	.word	0x00003ff0


	//   ....[7]....
        /*02a8*/ 	.word	0x00004000


	//   ....[8]....
        /*02ac*/ 	.word	0x00004030


	//   ....[9]....
        /*02b0*/ 	.word	0x00004050


	//----- nvinfo : EIATTR_VRC_CTA_INIT_COUNT
	.align		4
.L_1473:
        /*02b4*/ 	.byte	0x02, 0x4a
	.zero		1
	.zero		1


	//----- nvinfo : EIATTR_EXIT_INSTR_OFFSETS
	.align		4
        /*02b8*/ 	.byte	0x04, 0x1c
        /*02ba*/ 	.short	(.L_1475 - .L_1474)


	//   ....[0]....
.L_1474:
        /*02bc*/ 	.word	0x0000e740


	//   ....[1]....
        /*02c0*/ 	.word	0x0000e810


	//----- nvinfo : EIATTR_MAX_THREADS
	.align		4
.L_1475:
        /*02c4*/ 	.byte	0x04, 0x05
        /*02c6*/ 	.short	(.L_1477 - .L_1476)
.L_1476:
        /*02c8*/ 	.word	0x00000100
        /*02cc*/ 	.word	0x00000001
        /*02d0*/ 	.word	0x00000001


	//----- nvinfo : EIATTR_CRS_STACK_SIZE
	.align		4
.L_1477:
        /*02d4*/ 	.byte	0x04, 0x1e
        /*02d6*/ 	.short	(.L_1479 - .L_1478)
.L_1478:
        /*02d8*/ 	.word	0x00000000


	//----- nvinfo : EIATTR_CBANK_PARAM_SIZE
	.align		4
.L_1479:
        /*02dc*/ 	.byte	0x03, 0x19
        /*02de*/ 	.short	0x0128


	//----- nvinfo : EIATTR_PARAM_CBANK
	.align		4
        /*02e0*/ 	.byte	0x04, 0x0a
        /*02e2*/ 	.short	(.L_1481 - .L_1480)
	.align		4
.L_1480:
        /*02e4*/ 	.word	index@(.nv.constant0._ZN10layer_norm31ln_parallel_residual_bwd_kernelINS_13Kernel_traitsI13__nv_bfloat16S2_fS2_fjLj7168ELj1ELj1ELj8ELj8ENS_18Kernel_traits_baseILj7168ES2_S2_fS2_fjLj256EEEEELb1ELb0ELb0EEEvNS_9BwdParamsE)
        /*02e8*/ 	.short	0x0380
        /*02ea*/ 	.short	0x0128


	//----- nvinfo : EIATTR_SW_WAR
	.align		4
.L_1481:
        /*02ec*/ 	.byte	0x04, 0x36
        /*02ee*/ 	.short	(.L_1483 - .L_1482)
.L_1482:
        /*02f0*/ 	.word	0x00000008
.L_1483:


//--------------------- .nv.info._ZN10layer_norm31ln_parallel_residual_bwd_kernelINS_13Kernel_traitsI13__nv_bfloat16S2_fS2_fjLj7168ELj1ELj1ELj8ELj8ENS_18Kernel_traits_baseILj7168ES2_S2_fS2_fjLj256EEEEELb1ELb0ELb1EEEvNS_9BwdParamsE --------------------------
	.section	.nv.info._ZN10layer_norm31ln_parallel_residual_bwd_kernelINS_13Kernel_traitsI13__nv_bfloat16S2_fS2_fjLj7168ELj1ELj1ELj8ELj8ENS_18Kernel_traits_baseILj7168ES2_S2_fS2_fjLj256EEEEELb1ELb0ELb1EEEvNS_9BwdParamsE,"",@"SHT_CUDA_INFO"
	.sectionflags	@""
	.align	4


	//----- nvinfo : EIATTR_CUDA_API_VERSION
	.align		4
        /*0000*/ 	.byte	0x04, 0x37
        /*0002*/ 	.short	(.L_1485 - .L_1484)
.L_1484:
        /*0004*/ 	.word	0x00000082


	//----- nvinfo : EIATTR_KPARAM_INFO
	.align		4
.L_1485:
        /*0008*/ 	.byte	0x04, 0x17
        /*000a*/ 	.short	(.L_1487 - .L_1486)
.L_1486:
        /*000c*/ 	.word	0x00000000
        /*0010*/ 	.short	0x0000
        /*0012*/ 	.short	0x0000
        /*0014*/ 	.byte	0x00, 0xf0, 0xa1, 0x04


	//----- nvinfo : EIATTR_SPARSE_MMA_MASK
	.align		4
.L_1487:
        /*0018*/ 	.byte	0x03, 0x50
        /*001a*/ 	.short	0x0000


	//----- nvinfo : EIATTR_MAXREG_COUNT
	.align		4
        /*001c*/ 	.byte	0x03, 0x1b
        /*001e*/ 	.short	0x00ff


	//----- nvinfo : EIATTR_NUM_BARRIERS
	.align		4
        /*0020*/ 	.byte	0x02, 0x4c
        /*0022*/ 	.byte	0x01
	.zero		1


	//----- nvinfo : EIATTR_ANNOTATIONS
	.align		4
        /*0024*/ 	.byte	0x04, 0x55
        /*0026*/ 	.short	(.L_1489 - .L_1488)


	//   ....[0]....
.L_1488:
        /* <DEDUP_REMOVED lines=40> */


	//----- nvinfo : EIATTR_MERCURY_ISA_VERSION
	.align		4
.L_1489:
        /*0298*/ 	.byte	0x03, 0x5f
        /*029a*/ 	.short	0x0101


	//----- nvinfo : EIATTR_COOP_GROUP_MASK_REGIDS
	.align		4
        /*029c*/ 	.byte	0x04, 0x29
        /*029e*/ 	.short	(.L_1491 - .L_1490)


	//   ....[0]....
.L_1490:
        /*02a0*/ 	.word	0xffffffff


	//   ....[1]....
        /*02a4*/ 	.word	0xffffffff


	//   ....[2]....
        /*02a8*/ 	.word	0xffffffff


	//   ....[3]....
        /*02ac*/ 	.word	0xffffffff


	//   ....[4]....
        /*02b0*/ 	.word	0xffffffff


	//   ....[5]....
        /*02b4*/ 	.word	0xffffffff


	//   ....[6]....
        /*02b8*/ 	.word	0xffffffff


	//   ....[7]....
        /*02bc*/ 	.word	0xffffffff


	//   ....[8]....
        /*02c0*/ 	.word	0xffffffff


	//   ....[9]....
        /*02c4*/ 	.word	0xffffffff


	//----- nvinfo : EIATTR_COOP_GROUP_INSTR_OFFSETS
	.align		4
.L_1491:
        /*02c8*/ 	.byte	0x04, 0x28
        /*02ca*/ 	.short	(.L_1493 - .L_1492)


	//   ....[0]....
.L_1492:
        /*02cc*/ 	.word	0x000032e0


	//   ....[1]....
        /*02d0*/ 	.word	0x00003380


	//   ....[2]....
        /*02d4*/ 	.word	0x000033a0


	//   ....[3]....
        /*02d8*/ 	.word	0x000033c0


	//   ....[4]....
        /*02dc*/ 	.word	0x000033e0


	//   ....[5]....
        /*02e0*/ 	.word	0x00003400


	//   ....[6]....
        /*02e4*/ 	.word	0x00003420


	//   ....[7]....
        /*02e8*/ 	.word	0x00003460


	//   ....[8]....
        /*02ec*/ 	.word	0x00003470


	//   ....[9]....
        /*02f0*/ 	.word	0x000034b0


	//----- nvinfo : EIATTR_VRC_CTA_INIT_COUNT
	.align		4
.L_1493:
        /*02f4*/ 	.byte	0x02, 0x4a
	.zero		1
	.zero		1


	//----- nvinfo : EIATTR_EXIT_INSTR_OFFSETS
	.align		4
        /*02f8*/ 	.byte	0x04, 0x1c
        /*02fa*/ 	.short	(.L_1495 - .L_1494)


	//   ....[0]....
.L_1494:
        /*02fc*/ 	.word	0x0000d7f0


	//----- nvinfo : EIATTR_MAX_THREADS
	.align		4
.L_1495:
        /*0300*/ 	.byte	0x04, 0x05
        /*0302*/ 	.short	(.L_1497 - .L_1496)
.L_1496:
        /*0304*/ 	.word	0x00000100
        /*0308*/ 	.word	0x00000001
        /*030c*/ 	.word	0x00000001


	//----- nvinfo : EIATTR_CRS_STACK_SIZE
	.align		4
.L_1497:
        /*0310*/ 	.byte	0x04, 0x1e
        /*0312*/ 	.short	(.L_1499 - .L_1498)
.L_1498:
        /*0314*/ 	.word	0x00000000


	//----- nvinfo : EIATTR_CBANK_PARAM_SIZE
	.align		4
.L_1499:
        /*0318*/ 	.byte	0x03, 0x19
        /*031a*/ 	.short	0x0128


	//----- nvinfo : EIATTR_PARAM_CBANK
	.align		4
        /*031c*/ 	.byte	0x04, 0x0a
        /*031e*/ 	.short	(.L_1501 - .L_1500)
	.align		4
.L_1500:
        /*0320*/ 	.word	index@(.nv.constant0._ZN10layer_norm31ln_parallel_residual_bwd_kernelINS_13Kernel_traitsI13__nv_bfloat16S2_fS2_fjLj7168ELj1ELj1ELj8ELj8ENS_18Kernel_traits_baseILj7168ES2_S2_fS2_fjLj256EEEEELb1ELb0ELb1EEEvNS_9BwdParamsE)
        /*0324*/ 	.short	0x0380
        /*0326*/ 	.short	0x0128


	//----- nvinfo : EIATTR_SW_WAR
	.align		4
.L_1501:
        /*0328*/ 	.byte	0x04, 0x36
        /*032a*/ 	.short	(.L_1503 - .L_1502)
.L_1502:
        /*032c*/ 	.word	0x00000008
.L_1503:


//--------------------- .nv.info._ZN10layer_norm22ln_bwd_finalize_kernelINS_22Kernel_traits_finalizeILj7168E13__nv_bfloat16S2_fS2_fjLb0ELj1024ELj4ENS_18Kernel_traits_baseILj7168ES2_S2_fS2_fjLj1024EEEEELb0ELb0EEEvNS_9BwdParamsE --------------------------
	.section	.nv.info._ZN10layer_norm22ln_bwd_finalize_kernelINS_22Kernel_traits_finalizeILj7168E13__nv_bfloat16S2_fS2_fjLb0ELj1024ELj4ENS_18Kernel_traits_baseILj7168ES2_S2_fS2_fjLj1024EEEEELb0ELb0EEEvNS_9BwdParamsE,"",@"SHT_CUDA_INFO"
	.sectionflags	@""
	.align	4


	//----- nvinfo : EIATTR_CUDA_API_VERSION
	.align		4
        /*0000*/ 	.byte	0x04, 0x37
        /*0002*/ 	.short	(.L_1505 - .L_1504)
.L_1504:
        /*0004*/ 	.word	0x00000082


	//----- nvinfo : EIATTR_KPARAM_INFO
	.align		4
.L_1505:
        /*0008*/ 	.byte	0x04, 0x17
        /*000a*/ 	.short	(.L_1507 - .L_1506)
.L_1506:
        /*000c*/ 	.word	0x00000000
        /*0010*/ 	.short	0x0000
        /*0012*/ 	.short	0x0000
        /*0014*/ 	.byte	0x00, 0xf0, 0xa1, 0x04


	//----- nvinfo : EIATTR_SPARSE_MMA_MASK
	.align		4
.L_1507:
        /*0018*/ 	.byte	0x03, 0x50
        /*001a*/ 	.short	0x0000


	//----- nvinfo : EIATTR_MAXREG_COUNT
	.align		4
        /*001c*/ 	.byte	0x03, 0x1b
        /*001e*/ 	.short	0x0040


	//----- nvinfo : EIATTR_NUM_BARRIERS
	.align		4
        /*0020*/ 	.byte	0x02, 0x4c
        /*0022*/ 	.byte	0x01
	.zero		1


	//----- nvinfo : EIATTR_MERCURY_ISA_VERSION
	.align		4
        /*0024*/ 	.byte	0x03, 0x5f
        /*0026*/ 	.short	0x0101


	//----- nvinfo : EIATTR_COOP_GROUP_MASK_REGIDS
	.align		4
        /*0028*/ 	.byte	0x04, 0x29
        /*002a*/ 	.short	(.L_1509 - .L_1508)


	//   ....[0]....
.L_1508:
        /*002c*/ 	.word	0xffffffff


	//   ....[1]....
        /*0030*/ 	.word	0xffffffff


	//   ....[2]....
        /*0034*/ 	.word	0xffffffff


	//   ....[3]....
        /*0038*/ 	.word	0xffffffff


	//   ....[4]....
        /*003c*/ 	.word	0xffffffff


	//   ....[5]....
        /*0040*/ 	.word	0xffffffff


	//   ....[6]....
        /*0044*/ 	.word	0xffffffff


	//   ....[7]....
        /*0048*/ 	.word	0xffffffff


	//   ....[8]....
        /*004c*/ 	.word	0xffffffff


	//   ....[9]....
        /*0050*/ 	.word	0xffffffff


	//----- nvinfo : EIATTR_COOP_GROUP_INSTR_OFFSETS
	.align		4
.L_1509:
        /*0054*/ 	.byte	0x04, 0x28
        /*0056*/ 	.short	(.L_1511 - .L_1510)


	//   ....[0]....
.L_1510:
        /*0058*/ 	.word	0x000015e0


	//   ....[1]....
        /*005c*/ 	.word	0x000015f0


	//   ....[2]....
        /*0060*/ 	.word	0x00001620


	//   ....[3]....
        /*0064*/ 	.word	0x00001630


	//   ....[4]....
        /*0068*/ 	.word	0x00001660


	//   ....[5]....
        /*006c*/ 	.word	0x00001670


	//   ....[6]....
        /*0070*/ 	.word	0x000016b0


	//   ....[7]....
        /*0074*/ 	.word	0x000016e0


	//   ....[8]....
        /*0078*/ 	.word	0x00001710


	//   ....[9]....
        /*007c*/ 	.word	0x00001720


	//----- nvinfo : EIATTR_VRC_CTA_INIT_COUNT
	.align		4
.L_1511:
        /*0080*/ 	.byte	0x02, 0x4a
	.zero		1
	.zero		1


	//----- nvinfo : EIATTR_EXIT_INSTR_OFFSETS
	.align		4
        /*0084*/ 	.byte	0x04, 0x1c
        /*0086*/ 	.short	(.L_1513 - .L_1512)


	//   ....[0]....
.L_1512:
        /*0088*/ 	.word	0x00000060


	//   ....[1]....
        /*008c*/ 	.word	0x00001780


	//   ....[2]....
        /*0090*/ 	.word	0x000017b0


	//   ....[3]....
        /*0094*/ 	.word	0x00001870


	//----- nvinfo : EIATTR_MAX_THREADS
	.align		4
.L_1513:
        /*0098*/ 	.byte	0x04, 0x05
        /*009a*/ 	.short	(.L_1515 - .L_1514)
.L_1514:
        /*009c*/ 	.word	0x00000400
        /*00a0*/ 	.word	0x00000001
        /*00a4*/ 	.word	0x00000001


	//----- nvinfo : EIATTR_CRS_STACK_SIZE
	.align		4
.L_1515:
        /*00a8*/ 	.byte	0x04, 0x1e
        /*00aa*/ 	.short	(.L_1517 - .L_1516)
.L_1516:
        /*00ac*/ 	.word	0x00000000


	//----- nvinfo : EIATTR_CBANK_PARAM_SIZE
	.align		4
.L_1517:
        /*00b0*/ 	.byte	0x03, 0x19
        /*00b2*/ 	.short	0x0128


	//----- nvinfo : EIATTR_PARAM_CBANK
	.align		4
        /*00b4*/ 	.byte	0x04, 0x0a
        /*00b6*/ 	.short	(.L_1519 - .L_1518)
	.align		4
.L_1518:
        /*00b8*/ 	.word	index@(.nv.constant0._ZN10layer_norm22ln_bwd_finalize_kernelINS_22Kernel_traits_finalizeILj7168E13__nv_bfloat16S2_fS2_fjLb0ELj1024ELj4ENS_18Kernel_traits_baseILj7168ES2_S2_fS2_fjLj1024EEEEELb0ELb0EEEvNS_9BwdParamsE)
        /*00bc*/ 	.short	0x0380
        /*00be*/ 	.short	0x0128


	//----- nvinfo : EIATTR_SW_WAR
	.align		4
.L_1519:
        /*00c0*/ 	.byte	0x04, 0x36
        /*00c2*/ 	.short	(.L_1521 - .L_1520)
.L_1520:
        /*00c4*/ 	.word	0x00000008
.L_1521:


//--------------------- .nv.info._ZN10layer_norm40ln_parallel_residual_bwd_finalize_kernelINS_22Kernel_traits_finalizeILj7168E13__nv_bfloat16S2_fS2_fjLb0ELj1024ELj4ENS_18Kernel_traits_baseILj7168ES2_S2_fS2_fjLj1024EEEEELb0EEEvNS_9BwdParamsE --------------------------
	.section	.nv.info._ZN10layer_norm40ln_parallel_residual_bwd_finalize_kernelINS_22Kernel_traits_finalizeILj7168E13__nv_bfloat16S2_fS2_fjLb0ELj1024ELj4ENS_18Kernel_traits_baseILj7168ES2_S2_fS2_fjLj1024EEEEELb0EEEvNS_9BwdParamsE,"",@"SHT_CUDA_INFO"
	.sectionflags	@""
	.align	4


	//----- nvinfo : EIATTR_CUDA_API_VERSION
	.align		4
        /*0000*/ 	.byte	0x04, 0x37
        /*0002*/ 	.short	(.L_1523 - .L_1522)
.L_1522:
        /*0004*/ 	.word	0x00000082


	//----- nvinfo : EIATTR_KPARAM_INFO
	.align		4
.L_1523:
        /*0008*/ 	.byte	0x04, 0x17
        /*000a*/ 	.short	(.L_1525 - .L_1524)
.L_1524:
        /*000c*/ 	.word	0x00000000
        /*0010*/ 	.short	0x0000
        /*0012*/ 	.short	0x0000
        /*0014*/ 	.byte	0x00, 0xf0, 0xa1, 0x04


	//----- nvinfo : EIATTR_SPARSE_MMA_MASK
	.align		4
.L_1525:
        /*0018*/ 	.byte	0x03, 0x50
        /*001a*/ 	.short	0x0000


	//----- nvinfo : EIATTR_MAXREG_COUNT
	.align		4
        /*001c*/ 	.byte	0x03, 0x1b
        /*001e*/ 	.short	0x0040


	//----- nvinfo : EIATTR_NUM_BARRIERS
	.align		4
        /*0020*/ 	.byte	0x02, 0x4c
        /*0022*/ 	.byte	0x01
	.zero		1


	//----- nvinfo : EIATTR_MERCURY_ISA_VERSION
	.align		4
        /*0024*/ 	.byte	0x03, 0x5f
        /*0026*/ 	.short	0x0101


	//----- nvinfo : EIATTR_COOP_GROUP_MASK_REGIDS
	.align		4
        /*0028*/ 	.byte	0x04, 0x29
        /*002a*/ 	.short	(.L_1527 - .L_1526)


	//   ....[0]....
.L_1526:
        /*002c*/ 	.word	0xffffffff


	//   ....[1]....
        /*0030*/ 	.word	0xffffffff


	//   ....[2]....
        /*0034*/ 	.word	0xffffffff


	//   ....[3]....
        /*0038*/ 	.word	0xffffffff


	//   ....[4]....
        /*003c*/ 	.word	0xffffffff


	//   ....[5]....
        /*0040*/ 	.word	0xffffffff


	//   ....[6]....
        /*0044*/ 	.word	0xffffffff


	//   ....[7]....
        /*0048*/ 	.word	0xffffffff


	//   ....[8]....
        /*004c*/ 	.word	0xffffffff


	//   ....[9]....
        /*0050*/ 	.word	0xffffffff


	//   ....[10]....
        /*0054*/ 	.word	0xffffffff


	//   ....[11]....
        /*0058*/ 	.word	0xffffffff


	//   ....[12]....
        /*005c*/ 	.word	0xffffffff


	//   ....[13]....
        /*0060*/ 	.word	0xffffffff


	//   ....[14]....
        /*0064*/ 	.word	0xffffffff


	//   ....[15]....
        /*0068*/ 	.word	0xffffffff


	//   ....[16]....
        /*006c*/ 	.word	0xffffffff


	//   ....[17]....
        /*0070*/ 	.word	0xffffffff


	//   ....[18]....
        /*0074*/ 	.word	0xffffffff


	//   ....[19]....
        /*0078*/ 	.word	0xffffffff


	//----- nvinfo : EIATTR_COOP_GROUP_INSTR_OFFSETS
	.align		4
.L_1527:
        /*007c*/ 	.byte	0x04, 0x28
        /*007e*/ 	.short	(.L_1529 - .L_1528)


	//   ....[0]....
.L_1528:
        /*0080*/ 	.word	0x000013b0


	//   ....[1]....
        /*0084*/ 	.word	0x000013c0


	//   ....[2]....
        /*0088*/ 	.word	0x000013d0


	//   ....[3]....
        /*008c*/ 	.word	0x000013e0


	//   ....[4]....
        /*0090*/ 	.word	0x00001410


	//   ....[5]....
        /*0094*/ 	.word	0x00001430


	//   ....[6]....
        /*0098*/ 	.word	0x00001450


	//   ....[7]....
        /*009c*/ 	.word	0x00001460


	//   ....[8]....
        /*00a0*/ 	.word	0x000014a0


	//   ....[9]....
        /*00a4*/ 	.word	0x000014c0


	//   ....[10]....
        /*00a8*/ 	.word	0x000014d0


	//   ....[11]....
        /*00ac*/ 	.word	0x000014e0


	//   ....[12]....
        /*00b0*/ 	.word	0x00001510


	//   ....[13]....
        /*00b4*/ 	.word	0x00001530


	//   ....[14]....
        /*00b8*/ 	.word	0x00001550


	//   ....[15]....
        /*00bc*/ 	.word	0x00001560


	//   ....[16]....
        /*00c0*/ 	.word	0x000015a0


	//   ....[17]....
        /*00c4*/ 	.word	0x000015d0


	//   ....[18]....
        /*00c8*/ 	.word	0x00001600


	//   ....[19]....
        /*00cc*/ 	.word	0x00001610


	//----- nvinfo : EIATTR_VRC_CTA_INIT_COUNT
	.align		4
.L_1529:
        /*00d0*/ 	.byte	0x02, 0x4a
	.zero		1
	.zero		1


	//----- nvinfo : EIATTR_EXIT_INSTR_OFFSETS
	.align		4
        /*00d4*/ 	.byte	0x04, 0x1c
        /*00d6*/ 	.short	(.L_1531 - .L_1530)


	//   ....[0]....
.L_1530:
        /*00d8*/ 	.word	0x00000060


	//   ....[1]....
        /*00dc*/ 	.word	0x000016b0


	//   ....[2]....
        /*00e0*/ 	.word	0x000016e0


	//   ....[3]....
        /*00e4*/ 	.word	0x00001840


	//----- nvinfo : EIATTR_MAX_THREADS
	.align		4
.L_1531:
        /*00e8*/ 	.byte	0x04, 0x05
        /*00ea*/ 	.short	(.L_1533 - .L_1532)
.L_1532:
        /*00ec*/ 	.word	0x00000400
        /*00f0*/ 	.word	0x00000001
        /*00f4*/ 	.word	0x00000001


	//----- nvinfo : EIATTR_CRS_STACK_SIZE
	.align		4
.L_1533:
        /*00f8*/ 	.byte	0x04, 0x1e
        /*00fa*/ 	.short	(.L_1535 - .L_1534)
.L_1534:
        /*00fc*/ 	.word	0x00000000


	//----- nvinfo : EIATTR_CBANK_PARAM_SIZE
	.align		4
.L_1535:
        /*0100*/ 	.byte	0x03, 0x19
        /*0102*/ 	.short	0x0128


	//----- nvinfo : EIATTR_PARAM_CBANK
	.align		4
        /*0104*/ 	.byte	0x04, 0x0a
        /*0106*/ 	.short	(.L_1537 - .L_1536)
	.align		4
.L_1536:
        /*0108*/ 	.word	index@(.nv.constant0._ZN10layer_norm40ln_parallel_residual_bwd_finalize_kernelINS_22Kernel_traits_finalizeILj7168E13__nv_bfloat16S2_fS2_fjLb0ELj1024ELj4ENS_18Kernel_traits_baseILj7168ES2_S2_fS2_fjLj1024EEEEELb0EEEvNS_9BwdParamsE)
        /*010c*/ 	.short	0x0380
        /*010e*/ 	.short	0x0128


	//----- nvinfo : EIATTR_SW_WAR
	.align		4
.L_1537:
        /*0110*/ 	.byte	0x04, 0x36
        /*0112*/ 	.short	(.L_1539 - .L_1538)
.L_1538:
        /*0114*/ 	.word	0x00000008
.L_1539:


//--------------------- .nv.info._ZN10layer_norm31ln_parallel_residual_bwd_kernelINS_13Kernel_traitsI13__nv_bfloat16S2_fS2_fjLj7168ELj1ELj1ELj8ELj8ENS_18Kernel_traits_baseILj7168ES2_S2_fS2_fjLj256EEEEELb1ELb1ELb0EEEvNS_9BwdParamsE --------------------------
	.section	.nv.info._ZN10layer_norm31ln_parallel_residual_bwd_kernelINS_13Kernel_traitsI13__nv_bfloat16S2_fS2_fjLj7168ELj1ELj1ELj8ELj8ENS_18Kernel_traits_baseILj7168ES2_S2_fS2_fjLj256EEEEELb1ELb1ELb0EEEvNS_9BwdParamsE,"",@"SHT_CUDA_INFO"
	.sectionflags	@""
	.align	4


	//----- nvinfo : EIATTR_CUDA_API_VERSION
	.align		4
        /*0000*/ 	.byte	0x04, 0x37
        /*0002*/ 	.short	(.L_1541 - .L_1540)
.L_1540:
        /*0004*/ 	.word	0x00000082


	//----- nvinfo : EIATTR_KPARAM_INFO
	.align		4
.L_1541:
        /*0008*/ 	.byte	0x04, 0x17
        /*000a*/ 	.short	(.L_1543 - .L_1542)
.L_1542:
        /*000c*/ 	.word	0x00000000
        /*0010*/ 	.short	0x0000
        /*0012*/ 	.short	0x0000
        /*0014*/ 	.byte	0x00, 0xf0, 0xa1, 0x04


	//----- nvinfo : EIATTR_SPARSE_MMA_MASK
	.align		4
.L_1543:
        /*0018*/ 	.byte	0x03, 0x50
        /*001a*/ 	.short	0x0000


	//----- nvinfo : EIATTR_MAXREG_COUNT
	.align		4
        /*001c*/ 	.byte	0x03, 0x1b
        /*001e*/ 	.short	0x00ff


	//----- nvinfo : EIATTR_NUM_BARRIERS
	.align		4
        /*0020*/ 	.byte	0x02, 0x4c
        /*0022*/ 	.byte	0x01
	.zero		1


	//----- nvinfo : EIATTR_MERCURY_ISA_VERSION
	.align		4
        /*0024*/ 	.byte	0x03, 0x5f
        /*0026*/ 	.short	0x0101


	//----- nvinfo : EIATTR_COOP_GROUP_MASK_REGIDS
	.align		4
        /*0028*/ 	.byte	0x04, 0x29
        /*002a*/ 	.short	(.L_1545 - .L_1544)


	//   ....[0]....
.L_1544:
        /*002c*/ 	.word	0xffffffff


	//   ....[1]....
        /*0030*/ 	.word	0xffffffff


	//   ....[2]....
        /*0034*/ 	.word	0xffffffff


	//   ....[3]....
        /*0038*/ 	.word	0xffffffff


	//   ....[4]....
        /*003c*/ 	.word	0xffffffff


	//   ....[5]....
        /*0040*/ 	.word	0xffffffff


	//   ....[6]....
        /*0044*/ 	.word	0xffffffff


	//   ....[7]....
        /*0048*/ 	.word	0xffffffff


	//   ....[8]....
        /*004c*/ 	.word	0xffffffff


	//   ....[9]....
        /*0050*/ 	.word	0xffffffff


	//----- nvinfo : EIATTR_COOP_GROUP_INSTR_OFFSETS
	.align		4
.L_1545:
        /*0054*/ 	.byte	0x04, 0x28
        /*0056*/ 	.short	(.L_1547 - .L_1546)


	//   ....[0]....
.L_1546:
        /*0058*/ 	.word	0x00002620


	//   ....[1]....
        /*005c*/ 	.word	0x00002640


	//   ....[2]....
        /*0060*/ 	.word	0x00002680


	//   ....[3]....
        /*0064*/ 	.word	0x00002690


	//   ....[4]....
        /*0068*/ 	.word	0x000026d0


	//   ....[5]....
        /*006c*/ 	.word	0x000026e0


	//   ....[6]....
        /*0070*/ 	.word	0x00002710


	//   ....[7]....
        /*0074*/ 	.word	0x00002720


	//   ....[8]....
        /*0078*/ 	.word	0x00002750


	//   ....[9]....
        /*007c*/ 	.word	0x00002760


	//----- nvinfo : EIATTR_VRC_CTA_INIT_COUNT
	.align		4
.L_1547:
        /*0080*/ 	.byte	0x02, 0x4a
	.zero		1
	.zero		1


	//----- nvinfo : EIATTR_EXIT_INSTR_OFFSETS
	.align		4
        /*0084*/ 	.byte	0x04, 0x1c
        /*0086*/ 	.short	(.L_1549 - .L_1548)


	//   ....[0]....
.L_1548:
        /*0088*/ 	.word	0x0000c420


	//   ....[1]....
        /*008c*/ 	.word	0x0000c4a0


	//----- nvinfo : EIATTR_MAX_THREADS
	.align		4
.L_1549:
        /*0090*/ 	.byte	0x04, 0x05
        /*0092*/ 	.short	(.L_1551 - .L_1550)
.L_1550:
        /*0094*/ 	.word	0x00000100
        /*0098*/ 	.word	0x00000001
        /*009c*/ 	.word	0x00000001


	//----- nvinfo : EIATTR_CRS_STACK_SIZE
	.align		4
.L_1551:
        /*00a0*/ 	.byte	0x04, 0x1e
        /*00a2*/ 	.short	(.L_1553 - .L_1552)
.L_1552:
        /*00a4*/ 	.word	0x00000000


	//----- nvinfo : EIATTR_CBANK_PARAM_SIZE
	.align		4
.L_1553:
        /*00a8*/ 	.byte	0x03, 0x19
        /*00aa*/ 	.short	0x0128


	//----- nvinfo : EIATTR_PARAM_CBANK
	.align		4
        /*00ac*/ 	.byte	0x04, 0x0a
        /*00ae*/ 	.short	(.L_1555 - .L_1554)
	.align		4
.L_1554:
        /*00b0*/ 	.word	index@(.nv.constant0._ZN10layer_norm31ln_parallel_residual_bwd_kernelINS_13Kernel_traitsI13__nv_bfloat16S2_fS2_fjLj7168ELj1ELj1ELj8ELj8ENS_18Kernel_traits_baseILj7168ES2_S2_fS2_fjLj256EEEEELb1ELb1ELb0EEEvNS_9BwdParamsE)
        /*00b4*/ 	.short	0x0380
        /*00b6*/ 	.short	0x0128


	//----- nvinfo : EIATTR_SW_WAR
	.align		4
.L_1555:
        /*00b8*/ 	.byte	0x04, 0x36
        /*00ba*/ 	.short	(.L_1557 - .L_1556)
.L_1556:
        /*00bc*/ 	.word	0x00000008
.L_1557:


//--------------------- .nv.info._ZN10layer_norm22ln_bwd_finalize_kernelINS_22Kernel_traits_finalizeILj7168E13__nv_bfloat16S2_fS2_fjLb0ELj1024ELj4ENS_18Kernel_traits_baseILj7168ES2_S2_fS2_fjLj1024EEEEELb0ELb1EEEvNS_9BwdParamsE --------------------------
	.section	.nv.info._ZN10layer_norm22ln_bwd_finalize_kernelINS_22Kernel_traits_finalizeILj7168E13__nv_bfloat16S2_fS2_fjLb0ELj1024ELj4ENS_18Kernel_traits_baseILj7168ES2_S2_fS2_fjLj1024EEEEELb0ELb1EEEvNS_9BwdParamsE,"",@"SHT_CUDA_INFO"
	.sectionflags	@""
	.align	4


	//----- nvinfo : EIATTR_CUDA_API_VERSION
	.align		4
        /*0000*/ 	.byte	0x04, 0x37
        /*0002*/ 	.short	(.L_1559 - .L_1558)
.L_1558:
        /*0004*/ 	.word	0x00000082


	//----- nvinfo : EIATTR_KPARAM_INFO
	.align		4
.L_1559:
        /*0008*/ 	.byte	0x04, 0x17
        /*000a*/ 	.short	(.L_1561 - .L_1560)
.L_1560:
        /*000c*/ 	.word	0x00000000
        /*0010*/ 	.short	0x0000
        /*0012*/ 	.short	0x0000
        /*0014*/ 	.byte	0x00, 0xf0, 0xa1, 0x04


	//----- nvinfo : EIATTR_SPARSE_MMA_MASK
	.align		4
.L_1561:
        /*0018*/ 	.byte	0x03, 0x50
        /*001a*/ 	.short	0x0000


	//----- nvinfo : EIATTR_MAXREG_COUNT
	.align		4
        /*001c*/ 	.byte	0x03, 0x1b
        /*001e*/ 	.short	0x0040


	//----- nvinfo : EIATTR_NUM_BARRIERS
	.align		4
        /*0020*/ 	.byte	0x02, 0x4c
        /*0022*/ 	.byte	0x01
	.zero		1


	//----- nvinfo : EIATTR_MERCURY_ISA_VERSION
	.align		4
        /*0024*/ 	.byte	0x03, 0x5f
        /*0026*/ 	.short	0x0101


	//----- nvinfo : EIATTR_COOP_GROUP_MASK_REGIDS
	.align		4
        /*0028*/ 	.byte	0x04, 0x29
        /*002a*/ 	.short	(.L_1563 - .L_1562)


	//   ....[0]....
.L_1562:
        /*002c*/ 	.word	0xffffffff


	//   ....[1]....
        /*0030*/ 	.word	0xffffffff


	//   ....[2]....
        /*0034*/ 	.word	0xffffffff


	//   ....[3]....
        /*0038*/ 	.word	0xffffffff


	//   ....[4]....
        /*003c*/ 	.word	0xffffffff


	//   ....[5]....
        /*0040*/ 	.word	0xffffffff


	//   ....[6]....
        /*0044*/ 	.word	0xffffffff


	//   ....[7]....
        /*0048*/ 	.word	0xffffffff


	//   ....[8]....
        /*004c*/ 	.word	0xffffffff


	//   ....[9]....
        /*0050*/ 	.word	0xffffffff


	//----- nvinfo : EIATTR_COOP_GROUP_INSTR_OFFSETS
	.align		4
.L_1563:
        /*0054*/ 	.byte	0x04, 0x28
        /*0056*/ 	.short	(.L_1565 - .L_1564)


	//   ....[0]....
.L_1564:
        /*0058*/ 	.word	0x00001630


	//   ....[1]....
        /*005c*/ 	.word	0x00001640


	//   ....[2]....
        /*0060*/ 	.word	0x00001670


	//   ....[3]....
        /*0064*/ 	.word	0x00001680


	//   ....[4]....
        /*0068*/ 	.word	0x000016b0


	//   ....[5]....
        /*006c*/ 	.word	0x000016d0


	//   ....[6]....
        /*0070*/ 	.word	0x00001700


	//   ....[7]....
        /*0074*/ 	.word	0x00001710


	//   ....[8]....
        /*0078*/ 	.word	0x00001740


	//   ....[9]....
        /*007c*/ 	.word	0x00001750


	//----- nvinfo : EIATTR_VRC_CTA_INIT_COUNT
	.align		4
.L_1565:
        /*0080*/ 	.byte	0x02, 0x4a
	.zero		1
	.zero		1


	//----- nvinfo : EIATTR_EXIT_INSTR_OFFSETS
	.align		4
        /*0084*/ 	.byte	0x04, 0x1c
        /*0086*/ 	.short	(.L_1567 - .L_1566)


	//   ....[0]....
.L_1566:
        /*0088*/ 	.word	0x00000070


	//   ....[1]....
        /*008c*/ 	.word	0x000017b0


	//   ....[2]....
        /*0090*/ 	.word	0x00001880


	//----- nvinfo : EIATTR_MAX_THREADS
	.align		4
.L_1567:
        /*0094*/ 	.byte	0x04, 0x05
        /*0096*/ 	.short	(.L_1569 - .L_1568)
.L_1568:
        /*0098*/ 	.word	0x00000400
        /*009c*/ 	.word	0x00000001
        /*00a0*/ 	.word	0x00000001


	//----- nvinfo : EIATTR_CRS_STACK_SIZE
	.align		4
.L_1569:
        /*00a4*/ 	.byte	0x04, 0x1e
        /*00a6*/ 	.short	(.L_1571 - .L_1570)
.L_1570:
        /*00a8*/ 	.word	0x00000000


	//----- nvinfo : EIATTR_CBANK_PARAM_SIZE
	.align		4
.L_1571:
        /*00ac*/ 	.byte	0x03, 0x19
        /*00ae*/ 	.short	0x0128


	//----- nvinfo : EIATTR_PARAM_CBANK
	.align		4
        /*00b0*/ 	.byte	0x04, 0x0a
        /*00b2*/ 	.short	(.L_1573 - .L_1572)
	.align		4
.L_1572:
        /*00b4*/ 	.word	index@(.nv.constant0._ZN10layer_norm22ln_bwd_finalize_kernelINS_22Kernel_traits_finalizeILj7168E13__nv_bfloat16S2_fS2_fjLb0ELj1024ELj4ENS_18Kernel_traits_baseILj7168ES2_S2_fS2_fjLj1024EEEEELb0ELb1EEEvNS_9BwdParamsE)
        /*00b8*/ 	.short	0x0380
        /*00ba*/ 	.short	0x0128


	//----- nvinfo : EIATTR_SW_WAR
	.align		4
.L_1573:
        /*00bc*/ 	.byte	0x04, 0x36
        /*00be*/ 	.short	(.L_1575 - .L_1574)
.L_1574:
        /*00c0*/ 	.word	0x00000008
.L_1575:


//--------------------- .nv.info._ZN10layer_norm40ln_parallel_residual_bwd_finalize_kernelINS_22Kernel_traits_finalizeILj7168E13__nv_bfloat16S2_fS2_fjLb0ELj1024ELj4ENS_18Kernel_traits_baseILj7168ES2_S2_fS2_fjLj1024EEEEELb1EEEvNS_9BwdParamsE --------------------------
	.section	.nv.info._ZN10layer_norm40ln_parallel_residual_bwd_finalize_kernelINS_22Kernel_traits_finalizeILj7168E13__nv_bfloat16S2_fS2_fjLb0ELj1024ELj4ENS_18Kernel_traits_baseILj7168ES2_S2_fS2_fjLj1024EEEEELb1EEEvNS_9BwdParamsE,"",@"SHT_CUDA_INFO"
	.sectionflags	@""
	.align	4


	//----- nvinfo : EIATTR_CUDA_API_VERSION
	.align		4
        /*0000*/ 	.byte	0x04, 0x37
        /*0002*/ 	.short	(.L_1577 - .L_1576)
.L_1576:
        /*0004*/ 	.word	0x00000082


	//----- nvinfo : EIATTR_KPARAM_INFO
	.align		4
.L_1577:
        /*0008*/ 	.byte	0x04, 0x17
        /*000a*/ 	.short	(.L_1579 - .L_1578)
.L_1578:
        /*000c*/ 	.word	0x00000000
        /*0010*/ 	.short	0x0000
        /*0012*/ 	.short	0x0000
        /*0014*/ 	.byte	0x00, 0xf0, 0xa1, 0x04


	//----- nvinfo : EIATTR_SPARSE_MMA_MASK
	.align		4
.L_1579:
        /*0018*/ 	.byte	0x03, 0x50
        /*001a*/ 	.short	0x0000


	//----- nvinfo : EIATTR_MAXREG_COUNT
	.align		4
        /*001c*/ 	.byte	0x03, 0x1b
        /*001e*/ 	.short	0x0040


	//----- nvinfo : EIATTR_NUM_BARRIERS
	.align		4
        /*0020*/ 	.byte	0x02, 0x4c
        /*0022*/ 	.byte	0x01
	.zero		1


	//----- nvinfo : EIATTR_MERCURY_ISA_VERSION
	.align		4
        /*0024*/ 	.byte	0x03, 0x5f
        /*0026*/ 	.short	0x0101


	//----- nvinfo : EIATTR_COOP_GROUP_MASK_REGIDS
	.align		4
        /*0028*/ 	.byte	0x04, 0x29
        /*002a*/ 	.short	(.L_1581 - .L_1580)


	//   ....[0]....
.L_1580:
        /*002c*/ 	.word	0xffffffff


	//   ....[1]....
        /*0030*/ 	.word	0xffffffff


	//   ....[2]....
        /*0034*/ 	.word	0xffffffff


	//   ....[3]....
        /*0038*/ 	.word	0xffffffff


	//   ....[4]....
        /*003c*/ 	.word	0xffffffff


	//   ....[5]....
        /*0040*/ 	.word	0xffffffff


	//   ....[6]....
        /*0044*/ 	.word	0xffffffff


	//   ....[7]....
        /*0048*/ 	.word	0xffffffff


	//   ....[8]....
        /*004c*/ 	.word	0xffffffff


	//   ....[9]....
        /*0050*/ 	.word	0xffffffff


	//   ....[10]....
        /*0054*/ 	.word	0xffffffff


	//   ....[11]....
        /*0058*/ 	.word	0xffffffff


	//   ....[12]....
        /*005c*/ 	.word	0xffffffff


	//   ....[13]....
        /*0060*/ 	.word	0xffffffff


	//   ....[14]....
        /*0064*/ 	.word	0xffffffff


	//   ....[15]....
        /*0068*/ 	.word	0xffffffff


	//   ....[16]....
        /*006c*/ 	.word	0xffffffff


	//   ....[17]....
        /*0070*/ 	.word	0xffffffff


	//   ....[18]....
        /*0074*/ 	.word	0xffffffff


	//   ....[19]....
        /*0078*/ 	.word	0xffffffff


	//----- nvinfo : EIATTR_COOP_GROUP_INSTR_OFFSETS
	.align		4
.L_1581:
        /*007c*/ 	.byte	0x04, 0x28
        /*007e*/ 	.short	(.L_1583 - .L_1582)


	//   ....[0]....
.L_1582:
        /*0080*/ 	.word	0x00001410


	//   ....[1]....
        /*0084*/ 	.word	0x00001420


	//   ....[2]....
        /*0088*/ 	.word	0x00001430


	//   ....[3]....
        /*008c*/ 	.word	0x00001440


	//   ....[4]....
        /*0090*/ 	.word	0x00001480


	//   ....[5]....
        /*0094*/ 	.word	0x000014a0


	//   ....[6]....
        /*0098*/ 	.word	0x000014b0


	//   ....[7]....
        /*009c*/ 	.word	0x000014c0


	//   ....[8]....
        /*00a0*/ 	.word	0x000014f0


	//   ....[9]....
        /*00a4*/ 	.word	0x00001520


	//   ....[10]....
        /*00a8*/ 	.word	0x00001530


	//   ....[11]....
        /*00ac*/ 	.word	0x00001540


	//   ....[12]....
        /*00b0*/ 	.word	0x00001560


	//   ....[13]....
        /*00b4*/ 	.word	0x00001590


	//   ....[14]....
        /*00b8*/ 	.word	0x000015b0


	//   ....[15]....
        /*00bc*/ 	.word	0x000015c0


	//   ....[16]....
        /*00c0*/ 	.word	0x000015e0


	//   ....[17]....
        /*00c4*/ 	.word	0x00001610


	//   ....[18]....
        /*00c8*/ 	.word	0x00001630


	//   ....[19]....
        /*00cc*/ 	.word	0x00001640


	//----- nvinfo : EIATTR_VRC_CTA_INIT_COUNT
	.align		4
.L_1583:
        /*00d0*/ 	.byte	0x02, 0x4a
	.zero		1
	.zero		1


	//----- nvinfo : EIATTR_EXIT_INSTR_OFFSETS
	.align		4
        /*00d4*/ 	.byte	0x04, 0x1c
        /*00d6*/ 	.short	(.L_1585 - .L_1584)


	//   ....[0]....
.L_1584:
        /*00d8*/ 	.word	0x00000060


	//   ....[1]....
        /*00dc*/ 	.word	0x000016e0


	//   ....[2]....
        /*00e0*/ 	.word	0x00001850


	//----- nvinfo : EIATTR_MAX_THREADS
	.align		4
.L_1585:
        /*00e4*/ 	.byte	0x04, 0x05
        /*00e6*/ 	.short	(.L_1587 - .L_1586)
.L_1586:
        /*00e8*/ 	.word	0x00000400
        /*00ec*/ 	.word	0x00000001
        /*00f0*/ 	.word	0x00000001


	//----- nvinfo : EIATTR_CRS_STACK_SIZE
	.align		4
.L_1587:
        /*00f4*/ 	.byte	0x04, 0x1e
        /*00f6*/ 	.short	(.L_1589 - .L_1588)
.L_1588:
        /*00f8*/ 	.word	0x00000000


	//----- nvinfo : EIATTR_CBANK_PARAM_SIZE
	.align		4
.L_1589:
        /*00fc*/ 	.byte	0x03, 0x19
        /*00fe*/ 	.short	0x0128


	//----- nvinfo : EIATTR_PARAM_CBANK
	.align		4
        /*0100*/ 	.byte	0x04, 0x0a
        /*0102*/ 	.short	(.L_1591 - .L_1590)
	.align		4
.L_1590:
        /*0104*/ 	.word	index@(.nv.constant0._ZN10layer_norm40ln_parallel_residual_bwd_finalize_kernelINS_22Kernel_traits_finalizeILj7168E13__nv_bfloat16S2_fS2_fjLb0ELj1024ELj4ENS_18Kernel_traits_baseILj7168ES2_S2_fS2_fjLj1024EEEEELb1EEEvNS_9BwdParamsE)
        /*0108*/ 	.short	0x0380
        /*010a*/ 	.short	0x0128


	//----- nvinfo : EIATTR_SW_WAR
	.align		4
.L_1591:
        /*010c*/ 	.byte	0x04, 0x36
        /*010e*/ 	.short	(.L_1593 - .L_1592)
.L_1592:
        /*0110*/ 	.word	0x00000008
.L_1593:


//--------------------- .nv.info._ZN10layer_norm31ln_parallel_residual_bwd_kernelINS_13Kernel_traitsI13__nv_bfloat16S2_fS2_fjLj7168ELj1ELj1ELj8ELj8ENS_18Kernel_traits_baseILj7168ES2_S2_fS2_fjLj256EEEEELb1ELb1ELb1EEEvNS_9BwdParamsE --------------------------
	.section	.nv.info._ZN10layer_norm31ln_parallel_residual_bwd_kernelINS_13Kernel_traitsI13__nv_bfloat16S2_fS2_fjLj7168ELj1ELj1ELj8ELj8ENS_18Kernel_traits_baseILj7168ES2_S2_fS2_fjLj256EEEEELb1ELb1ELb1EEEvNS_9BwdParamsE,"",@"SHT_CUDA_INFO"
	.sectionflags	@""
	.align	4


	//----- nvinfo : EIATTR_CUDA_API_VERSION
	.align		4
        /*0000*/ 	.byte	0x04, 0x37
        /*0002*/ 	.short	(.L_1595 - .L_1594)
.L_1594:
        /*0004*/ 	.word	0x00000082


	//----- nvinfo : EIATTR_KPARAM_INFO
	.align		4
.L_1595:
        /*0008*/ 	.byte	0x04, 0x17
        /*000a*/ 	.short	(.L_1597 - .L_1596)
.L_1596:
        /*000c*/ 	.word	0x00000000
        /*0010*/ 	.short	0x0000
        /*0012*/ 	.short	0x0000
        /*0014*/ 	.byte	0x00, 0xf0, 0xa1, 0x04


	//----- nvinfo : EIATTR_SPARSE_MMA_MASK
	.align		4
.L_1597:
        /*0018*/ 	.byte	0x03, 0x50
        /*001a*/ 	.short	0x0000


	//----- nvinfo : EIATTR_MAXREG_COUNT
	.align		4
        /*001c*/ 	.byte	0x03, 0x1b
        /*001e*/ 	.short	0x00ff


	//----- nvinfo : EIATTR_NUM_BARRIERS
	.align		4
        /*0020*/ 	.byte	0x02, 0x4c
        /*0022*/ 	.byte	0x01
	.zero		1


	//----- nvinfo : EIATTR_MERCURY_ISA_VERSION
	.align		4
        /*0024*/ 	.byte	0x03, 0x5f
        /*0026*/ 	.short	0x0101


	//----- nvinfo : EIATTR_COOP_GROUP_MASK_REGIDS
	.align		4
        /*0028*/ 	.byte	0x04, 0x29
        /*002a*/ 	.short	(.L_1599 - .L_1598)


	//   ....[0]....
.L_1598:
        /*002c*/ 	.word	0xffffffff


	//   ....[1]....
        /*0030*/ 	.word	0xffffffff


	//   ....[2]....
        /*0034*/ 	.word	0xffffffff


	//   ....[3]....
        /*0038*/ 	.word	0xffffffff


	//   ....[4]....
        /*003c*/ 	.word	0xffffffff


	//   ....[5]....
        /*0040*/ 	.word	0xffffffff


	//   ....[6]....
        /*0044*/ 	.word	0xffffffff


	//   ....[7]....
        /*0048*/ 	.word	0xffffffff


	//   ....[8]....
        /*004c*/ 	.word	0xffffffff


	//   ....[9]....
        /*0050*/ 	.word	0xffffffff


	//----- nvinfo : EIATTR_COOP_GROUP_INSTR_OFFSETS
	.align		4
.L_1599:
        /*0054*/ 	.byte	0x04, 0x28
        /*0056*/ 	.short	(.L_1601 - .L_1600)


	//   ....[0]....
.L_1600:
        /*0058*/ 	.word	0x00001ac0


	//   ....[1]....
        /*005c*/ 	.word	0x00001ad0


	//   ....[2]....
        /*0060*/ 	.word	0x00001b00


	//   ....[3]....
        /*0064*/ 	.word	0x00001b10


	//   ....[4]....
        /*0068*/ 	.word	0x00001b40


	//   ....[5]....
        /*006c*/ 	.word	0x00001b50


	//   ....[6]....
        /*0070*/ 	.word	0x00001b90


	//   ....[7]....
        /*0074*/ 	.word	0x00001ba0


	//   ....[8]....
        /*0078*/ 	.word	0x00001bd0


	//   ....[9]....
        /*007c*/ 	.word	0x00001be0


	//----- nvinfo : EIATTR_VRC_CTA_INIT_COUNT
	.align		4
.L_1601:
        /*0080*/ 	.byte	0x02, 0x4a
	.zero		1
	.zero		1


	//----- nvinfo : EIATTR_EXIT_INSTR_OFFSETS
	.align		4
        /*0084*/ 	.byte	0x04, 0x1c
        /*0086*/ 	.short	(.L_1603 - .L_1602)


	//   ....[0]....
.L_1602:
        /*0088*/ 	.word	0x0000b5c0


	//----- nvinfo : EIATTR_MAX_THREADS
	.align		4
.L_1603:
        /*008c*/ 	.byte	0x04, 0x05
        /*008e*/ 	.short	(.L_1605 - .L_1604)
.L_1604:
        /*0090*/ 	.word	0x00000100
        /*0094*/ 	.word	0x00000001
        /*0098*/ 	.word	0x00000001


	//----- nvinfo : EIATTR_CRS_STACK_SIZE
	.align		4
.L_1605:
        /*009c*/ 	.byte	0x04, 0x1e
        /*009e*/ 	.short	(.L_1607 - .L_1606)
.L_1606:
        /*00a0*/ 	.word	0x00000000


	//----- nvinfo : EIATTR_CBANK_PARAM_SIZE
	.align		4
.L_1607:
        /*00a4*/ 	.byte	0x03, 0x19
        /*00a6*/ 	.short	0x0128


	//----- nvinfo : EIATTR_PARAM_CBANK
	.align		4
        /*00a8*/ 	.byte	0x04, 0x0a
        /*00aa*/ 	.short	(.L_1609 - .L_1608)
	.align		4
.L_1608:
        /*00ac*/ 	.word	index@(.nv.constant0._ZN10layer_norm31ln_parallel_residual_bwd_kernelINS_13Kernel_traitsI13__nv_bfloat16S2_fS2_fjLj7168ELj1ELj1ELj8ELj8ENS_18Kernel_traits_baseILj7168ES2_S2_fS2_fjLj256EEEEELb1ELb1ELb1EEEvNS_9BwdParamsE)
        /*00b0*/ 	.short	0x0380
        /*00b2*/ 	.short	0x0128


	//----- nvinfo : EIATTR_SW_WAR
	.align		4
.L_1609:
        /*00b4*/ 	.byte	0x04, 0x36
        /*00b6*/ 	.short	(.L_1611 - .L_1610)
.L_1610:
        /*00b8*/ 	.word	0x00000008
.L_1611:


//--------------------- .nv.info._ZN10layer_norm31ln_parallel_residual_bwd_kernelINS_13Kernel_traitsIf13__nv_bfloat16fS2_fjLj7168ELj1ELj1ELj8ELj8ENS_18Kernel_traits_baseILj7168EfS2_fS2_fjLj256EEEEELb0ELb0ELb0EEEvNS_9BwdParamsE --------------------------
	.section	.nv.info._ZN10layer_norm31ln_parallel_residual_bwd_kernelINS_13Kernel_traitsIf13__nv_bfloat16fS2_fjLj7168ELj1ELj1ELj8ELj8ENS_18Kernel_traits_baseILj7168EfS2_fS2_fjLj256EEEEELb0ELb0ELb0EEEvNS_9BwdParamsE,"",@"SHT_CUDA_INFO"
	.sectionflags	@""
	.align	4


	//----- nvinfo : EIATTR_CUDA_API_VERSION
	.align		4
        /*0000*/ 	.byte	0x04, 0x37
        /*0002*/ 	.short	(.L_1613 - .L_1612)
.L_1612:
        /*0004*/ 	.word	0x00000082


	//----- nvinfo : EIATTR_KPARAM_INFO
	.align		4
.L_1613:
        /*0008*/ 	.byte	0x04, 0x17
        /*000a*/ 	.short	(.L_1615 - .L_1614)
.L_1614:
        /*000c*/ 	.word	0x00000000
        /*0010*/ 	.short	0x0000
        /*0012*/ 	.short	0x0000
        /*0014*/ 	.byte	0x00, 0xf0, 0xa1, 0x04


	//----- nvinfo : EIATTR_SPARSE_MMA_MASK
	.align		4
.L_1615:
        /*0018*/ 	.byte	0x03, 0x50
        /*001a*/ 	.short	0x0000


	//----- nvinfo : EIATTR_MAXREG_COUNT
	.align		4
        /*001c*/ 	.byte	0x03, 0x1b
        /*001e*/ 	.short	0x00ff


	//----- nvinfo : EIATTR_NUM_BARRIERS
	.align		4
        /*0020*/ 	.byte	0x02, 0x4c
        /*0022*/ 	.byte	0x01
	.zero		1


	//----- nvinfo : EIATTR_ANNOTATIONS
	.align		4
        /*0024*/ 	.byte	0x04, 0x55
        /*0026*/ 	.short	(.L_1617 - .L_1616)


	//   ....[0]....
.L_1616:
        /* <DEDUP_REMOVED lines=21> */


	//----- nvinfo : EIATTR_MERCURY_ISA_VERSION
	.align		4
.L_1617:
        /*0168*/ 	.byte	0x03, 0x5f
        /*016a*/ 	.short	0x0101


	//----- nvinfo : EIATTR_COOP_GROUP_MASK_REGIDS
	.align		4
        /*016c*/ 	.byte	0x04, 0x29
        /*016e*/ 	.short	(.L_1619 - .L_1618)


	//   ....[0]....
.L_1618:
        /*0170*/ 	.word	0xffffffff


	//   ....[1]....
        /*0174*/ 	.word	0xffffffff


	//   ....[2]....
        /*0178*/ 	.word	0xffffffff


	//   ....[3]....
        /*017c*/ 	.word	0xffffffff


	//   ....[4]....
        /*0180*/ 	.word	0xffffffff


	//   ....[5]....
        /*0184*/ 	.word	0xffffffff


	//   ....[6]....
        /*0188*/ 	.word	0xffffffff


	//   ....[7]....
        /*018c*/ 	.word	0xffffffff


	//   ....[8]....
        /*0190*/ 	.word	0xffffffff


	//   ....[9]....
        /*0194*/ 	.word	0xffffffff


	//----- nvinfo : EIATTR_COOP_GROUP_INSTR_OFFSETS
	.align		4
.L_1619:
        /*0198*/ 	.byte	0x04, 0x28
        /*019a*/ 	.short	(.L_1621 - .L_1620)


	//   ....[0]....
.L_1620:
        /*019c*/ 	.word	0x000030c0


	//   ....[1]....
        /*01a0*/ 	.word	0x000030e0


	//   ....[2]....
        /*01a4*/ 	.word	0x00003120


	//   ....[3]....
        /*01a8*/ 	.word	0x00003130


	//   ....[4]....
        /*01ac*/ 	.word	0x00003170


	//   ....[5]....
        /*01b0*/ 	.word	0x00003180


	//   ....[6]....
        /*01b4*/ 	.word	0x000031b0


	//   ....[7]....
        /*01b8*/ 	.word	0x000031c0


	//   ....[8]....
        /*01bc*/ 	.word	0x000031f0


	//   ....[9]....
        /*01c0*/ 	.word	0x00003210


	//----- nvinfo : EIATTR_VRC_CTA_INIT_COUNT
	.align		4
.L_1621:
        /*01c4*/ 	.byte	0x02, 0x4a
	.zero		1
	.zero		1


	//----- nvinfo : EIATTR_EXIT_INSTR_OFFSETS
	.align		4
        /*01c8*/ 	.byte	0x04, 0x1c
        /*01ca*/ 	.short	(.L_1623 - .L_1622)


	//   ....[0]....
.L_1622:
        /*01cc*/ 	.word	0x0000a500


	//   ....[1]....
        /*01d0*/ 	.word	0x0000a5d0


	//----- nvinfo : EIATTR_MAX_THREADS
	.align		4
.L_1623:
        /*01d4*/ 	.byte	0x04, 0x05
        /*01d6*/ 	.short	(.L_1625 - .L_1624)
.L_1624:
        /*01d8*/ 	.word	0x00000100
        /*01dc*/ 	.word	0x00000001
        /*01e0*/ 	.word	0x00000001


	//----- nvinfo : EIATTR_CRS_STACK_SIZE
	.align		4
.L_1625:
        /*01e4*/ 	.byte	0x04, 0x1e
        /*01e6*/ 	.short	(.L_1627 - .L_1626)
.L_1626:
        /*01e8*/ 	.word	0x00000000


	//----- nvinfo : EIATTR_CBANK_PARAM_SIZE
	.align		4
.L_1627:
        /*01ec*/ 	.byte	0x03, 0x19
        /*01ee*/ 	.short	0x0128


	//----- nvinfo : EIATTR_PARAM_CBANK
	.align		4
        /*01f0*/ 	.byte	0x04, 0x0a
        /*01f2*/ 	.short	(.L_1629 - .L_1628)
	.align		4
.L_1628:
        /*01f4*/ 	.word	index@(.nv.constant0._ZN10layer_norm31ln_parallel_residual_bwd_kernelINS_13Kernel_traitsIf13__nv_bfloat16fS2_fjLj7168ELj1ELj1ELj8ELj8ENS_18Kernel_traits_baseILj7168EfS2_fS2_fjLj256EEEEELb0ELb0ELb0EEEvNS_9BwdParamsE)
        /*01f8*/ 	.short	0x0380
        /*01fa*/ 	.short	0x0128


	//----- nvinfo : EIATTR_SW_WAR
	.align		4
.L_1629:
        /*01fc*/ 	.byte	0x04, 0x36
        /*01fe*/ 	.short	(.L_1631 - .L_1630)
.L_1630:
        /*0200*/ 	.word	0x00000008
.L_1631:


//--------------------- .nv.info._ZN10layer_norm31ln_parallel_residual_bwd_kernelINS_13Kernel_traitsIf13__nv_bfloat16fS2_fjLj7168ELj1ELj1ELj8ELj8ENS_18Kernel_traits_baseILj7168EfS2_fS2_fjLj256EEEEELb0ELb0ELb1EEEvNS_9BwdParamsE --------------------------
	.section	.nv.info._ZN10layer_norm31ln_parallel_residual_bwd_kernelINS_13Kernel_traitsIf13__nv_bfloat16fS2_fjLj7168ELj1ELj1ELj8ELj8ENS_18Kernel_traits_baseILj7168EfS2_fS2_fjLj256EEEEELb0ELb0ELb1EEEvNS_9BwdParamsE,"",@"SHT_CUDA_INFO"
	.sectionflags	@""
	.align	4


	//----- nvinfo : EIATTR_CUDA_API_VERSION
	.align		4
        /*0000*/ 	.byte	0x04, 0x37
        /*0002*/ 	.short	(.L_1633 - .L_1632)
.L_1632:
        /*0004*/ 	.word	0x00000082


	//----- nvinfo : EIATTR_KPARAM_INFO
	.align		4
.L_1633:
        /*0008*/ 	.byte	0x04, 0x17
        /*000a*/ 	.short	(.L_1635 - .L_1634)
.L_1634:
        /*000c*/ 	.word	0x00000000
        /*0010*/ 	.short	0x0000
        /*0012*/ 	.short	0x0000
        /*0014*/ 	.byte	0x00, 0xf0, 0xa1, 0x04


	//----- nvinfo : EIATTR_SPARSE_MMA_MASK
	.align		4
.L_1635:
        /*0018*/ 	.byte	0x03, 0x50
        /*001a*/ 	.short	0x0000


	//----- nvinfo : EIATTR_MAXREG_COUNT
	.align		4
        /*001c*/ 	.byte	0x03, 0x1b
        /*001e*/ 	.short	0x00ff


	//----- nvinfo : EIATTR_NUM_BARRIERS
	.align		4
        /*0020*/ 	.byte	0x02, 0x4c
        /*0022*/ 	.byte	0x01
	.zero		1


	//----- nvinfo : EIATTR_ANNOTATIONS
	.align		4
        /*0024*/ 	.byte	0x04, 0x55
        /*0026*/ 	.short	(.L_1637 - .L_1636)


	//   ....[0]....
.L_1636:
        /* <DEDUP_REMOVED lines=51> */


	//----- nvinfo : EIATTR_MERCURY_ISA_VERSION
	.align		4
.L_1637:
        /*0348*/ 	.byte	0x03, 0x5f
        /*034a*/ 	.short	0x0101


	//----- nvinfo : EIATTR_COOP_GROUP_MASK_REGIDS
	.align		4
        /*034c*/ 	.byte	0x04, 0x29
        /*034e*/ 	.short	(.L_1639 - .L_1638)


	//   ....[0]....
.L_1638:
        /*0350*/ 	.word	0xffffffff


	//   ....[1]....
        /*0354*/ 	.word	0xffffffff


	//   ....[2]....
        /*0358*/ 	.word	0xffffffff


	//   ....[3]....
        /*035c*/ 	.word	0xffffffff


	//   ....[4]....
        /*0360*/ 	.word	0xffffffff


	//   ....[5]....
        /*0364*/ 	.word	0xffffffff


	//   ....[6]....
        /*0368*/ 	.word	0xffffffff


	//   ....[7]....
        /*036c*/ 	.word	0xffffffff


	//   ....[8]....
        /*0370*/ 	.word	0xffffffff


	//   ....[9]....
        /*0374*/ 	.word	0xffffffff


	//----- nvinfo : EIATTR_COOP_GROUP_INSTR_OFFSETS
	.align		4
.L_1639:
        /*0378*/ 	.byte	0x04, 0x28
        /*037a*/ 	.short	(.L_1641 - .L_1640)


	//   ....[0]....
.L_1640:
        /*037c*/ 	.word	0x00002930


	//   ....[1]....
        /*0380*/ 	.word	0x000029a0


	//   ....[2]....
        /*0384*/ 	.word	0x000029c0


	//   ....[3]....
        /*0388*/ 	.word	0x000029e0


	//   ....[4]....
        /*038c*/ 	.word	0x00002a00


	//   ....[5]....
        /*0390*/ 	.word	0x00002a20


	//   ....[6]....
        /*0394*/ 	.word	0x00002a40


	//   ....[7]....
        /*0398*/ 	.word	0x00002a70


	//   ....[8]....
        /*039c*/ 	.word	0x00002a90


	//   ....[9]....
        /*03a0*/ 	.word	0x00002ad0


	//----- nvinfo : EIATTR_VRC_CTA_INIT_COUNT
	.align		4
.L_1641:
        /*03a4*/ 	.byte	0x02, 0x4a
	.zero		1
	.zero		1


	//----- nvinfo : EIATTR_EXIT_INSTR_OFFSETS
	.align		4
        /*03a8*/ 	.byte	0x04, 0x1c
        /*03aa*/ 	.short	(.L_1643 - .L_1642)


	//   ....[0]....
.L_1642:
        /*03ac*/ 	.word	0x000097c0


	//----- nvinfo : EIATTR_MAX_THREADS
	.align		4
.L_1643:
        /*03b0*/ 	.byte	0x04, 0x05
        /*03b2*/ 	.short	(.L_1645 - .L_1644)
.L_1644:
        /*03b4*/ 	.word	0x00000100
        /*03b8*/ 	.word	0x00000001
        /*03bc*/ 	.word	0x00000001


	//----- nvinfo : EIATTR_CRS_STACK_SIZE
	.align		4
.L_1645:
        /*03c0*/ 	.byte	0x04, 0x1e
        /*03c2*/ 	.short	(.L_1647 - .L_1646)
.L_1646:
        /*03c4*/ 	.word	0x00000000


	//----- nvinfo : EIATTR_CBANK_PARAM_SIZE
	.align		4
.L_1647:
        /*03c8*/ 	.byte	0x03, 0x19
        /*03ca*/ 	.short	0x0128


	//----- nvinfo : EIATTR_PARAM_CBANK
	.align		4
        /*03cc*/ 	.byte	0x04, 0x0a
        /*03ce*/ 	.short	(.L_1649 - .L_1648)
	.align		4
.L_1648:
        /*03d0*/ 	.word	index@(.nv.constant0._ZN10layer_norm31ln_parallel_residual_bwd_kernelINS_13Kernel_traitsIf13__nv_bfloat16fS2_fjLj7168ELj1ELj1ELj8ELj8ENS_18Kernel_traits_baseILj7168EfS2_fS2_fjLj256EEEEELb0ELb0ELb1EEEvNS_9BwdParamsE)
        /*03d4*/ 	.short	0x0380
        /*03d6*/ 	.short	0x0128


	//----- nvinfo : EIATTR_SW_WAR
	.align		4
.L_1649:
        /*03d8*/ 	.byte	0x04, 0x36
        /*03da*/ 	.short	(.L_1651 - .L_1650)
.L_1650:
        /*03dc*/ 	.word	0x00000008
.L_1651:


//--------------------- .nv.info._ZN10layer_norm31ln_parallel_residual_bwd_kernelINS_13Kernel_traitsIf13__nv_bfloat16fS2_fjLj7168ELj1ELj1ELj8ELj8ENS_18Kernel_traits_baseILj7168EfS2_fS2_fjLj256EEEEELb0ELb1ELb0EEEvNS_9BwdParamsE --------------------------
	.section	.nv.info._ZN10layer_norm31ln_parallel_residual_bwd_kernelINS_13Kernel_traitsIf13__nv_bfloat16fS2_fjLj7168ELj1ELj1ELj8ELj8ENS_18Kernel_traits_baseILj7168EfS2_fS2_fjLj256EEEEELb0ELb1ELb0EEEvNS_9BwdParamsE,"",@"SHT_CUDA_INFO"
	.sectionflags	@""
	.align	4


	//----- nvinfo : EIATTR_CUDA_API_VERSION
	.align		4
        /*0000*/ 	.byte	0x04, 0x37
        /*0002*/ 	.short	(.L_1653 - .L_1652)
.L_1652:
        /*0004*/ 	.word	0x00000082


	//----- nvinfo : EIATTR_KPARAM_INFO
	.align		4
.L_1653:
        /*0008*/ 	.byte	0x04, 0x17
        /*000a*/ 	.short	(.L_1655 - .L_1654)
.L_1654:
        /*000c*/ 	.word	0x00000000
        /*0010*/ 	.short	0x0000
        /*0012*/ 	.short	0x0000
        /*0014*/ 	.byte	0x00, 0xf0, 0xa1, 0x04


	//----- nvinfo : EIATTR_SPARSE_MMA_MASK
	.align		4
.L_1655:
        /*0018*/ 	.byte	0x03, 0x50
        /*001a*/ 	.short	0x0000


	//----- nvinfo : EIATTR_MAXREG_COUNT
	.align		4
        /*001c*/ 	.byte	0x03, 0x1b
        /*001e*/ 	.short	0x00ff


	//----- nvinfo : EIATTR_NUM_BARRIERS
	.align		4
        /*0020*/ 	.byte	0x02, 0x4c
        /*0022*/ 	.byte	0x01
	.zero		1


	//----- nvinfo : EIATTR_MERCURY_ISA_VERSION
	.align		4
        /*0024*/ 	.byte	0x03, 0x5f
        /*0026*/ 	.short	0x0101


	//----- nvinfo : EIATTR_COOP_GROUP_MASK_REGIDS
	.align		4
        /*0028*/ 	.byte	0x04, 0x29
        /*002a*/ 	.short	(.L_1657 - .L_1656)


	//   ....[0]....
.L_1656:
        /*002c*/ 	.word	0xffffffff


	//   ....[1]....
        /*0030*/ 	.word	0xffffffff


	//   ....[2]....
        /*0034*/ 	.word	0xffffffff


	//   ....[3]....
        /*0038*/ 	.word	0xffffffff


	//   ....[4]....
        /*003c*/ 	.word	0xffffffff


	//   ....[5]....
        /*0040*/ 	.word	0xffffffff


	//   ....[6]....
        /*0044*/ 	.word	0xffffffff


	//   ....[7]....
        /*0048*/ 	.word	0xffffffff


	//   ....[8]....
        /*004c*/ 	.word	0xffffffff


	//   ....[9]....
        /*0050*/ 	.word	0xffffffff


	//----- nvinfo : EIATTR_COOP_GROUP_INSTR_OFFSETS
	.align		4
.L_1657:
        /*0054*/ 	.byte	0x04, 0x28
        /*0056*/ 	.short	(.L_1659 - .L_1658)


	//   ....[0]....
.L_1658:
        /*0058*/ 	.word	0x00001f10


	//   ....[1]....
        /*005c*/ 	.word	0x00001f30


	//   ....[2]....
        /*0060*/ 	.word	0x00001f70


	//   ....[3]....
        /*0064*/ 	.word	0x00001f80


	//   ....[4]....
        /*0068*/ 	.word	0x00001fc0


	//   ....[5]....
        /*006c*/ 	.word	0x00001fd0


	//   ....[6]....
        /*0070*/ 	.word	0x00002000


	//   ....[7]....
        /*0074*/ 	.word	0x00002010


	//   ....[8]....
        /*0078*/ 	.word	0x00002040


	//   ....[9]....
        /*007c*/ 	.word	0x00002050


	//----- nvinfo : EIATTR_VRC_CTA_INIT_COUNT
	.align		4
.L_1659:
        /*0080*/ 	.byte	0x02, 0x4a
	.zero		1
	.zero		1


	//----- nvinfo : EIATTR_EXIT_INSTR_OFFSETS
	.align		4
        /*0084*/ 	.byte	0x04, 0x1c
        /*0086*/ 	.short	(.L_1661 - .L_1660)


	//   ....[0]....
.L_1660:
        /*0088*/ 	.word	0x00008160


	//   ....[1]....
        /*008c*/ 	.word	0x000081e0


	//----- nvinfo : EIATTR_MAX_THREADS
	.align		4
.L_1661:
        /*0090*/ 	.byte	0x04, 0x05
        /*0092*/ 	.short	(.L_1663 - .L_1662)
.L_1662:
        /*0094*/ 	.word	0x00000100
        /*0098*/ 	.word	0x00000001
        /*009c*/ 	.word	0x00000001


	//----- nvinfo : EIATTR_CRS_STACK_SIZE
	.align		4
.L_1663:
        /*00a0*/ 	.byte	0x04, 0x1e
        /*00a2*/ 	.short	(.L_1665 - .L_1664)
.L_1664:
        /*00a4*/ 	.word	0x00000000


	//----- nvinfo : EIATTR_CBANK_PARAM_SIZE
	.align		4
.L_1665:
        /*00a8*/ 	.byte	0x03, 0x19
        /*00aa*/ 	.short	0x0128


	//----- nvinfo : EIATTR_PARAM_CBANK
	.align		4
        /*00ac*/ 	.byte	0x04, 0x0a
        /*00ae*/ 	.short	(.L_1667 - .L_1666)
	.align		4
.L_1666:
        /*00b0*/ 	.word	index@(.nv.constant0._ZN10layer_norm31ln_parallel_residual_bwd_kernelINS_13Kernel_traitsIf13__nv_bfloat16fS2_fjLj7168ELj1ELj1ELj8ELj8ENS_18Kernel_traits_baseILj7168EfS2_fS2_fjLj256EEEEELb0ELb1ELb0EEEvNS_9BwdParamsE)
        /*00b4*/ 	.short	0x0380
        /*00b6*/ 	.short	0x0128


	//----- nvinfo : EIATTR_SW_WAR
	.align		4
.L_1667:
        /*00b8*/ 	.byte	0x04, 0x36
        /*00ba*/ 	.short	(.L_1669 - .L_1668)
.L_1668:
        /*00bc*/ 	.word	0x00000008
.L_1669:


//--------------------- .nv.info._ZN10layer_norm31ln_parallel_residual_bwd_kernelINS_13Kernel_traitsIf13__nv_bfloat16fS2_fjLj7168ELj1ELj1ELj8ELj8ENS_18Kernel_traits_baseILj7168EfS2_fS2_fjLj256EEEEELb0ELb1ELb1EEEvNS_9BwdParamsE --------------------------
	.section	.nv.info._ZN10layer_norm31ln_parallel_residual_bwd_kernelINS_13Kernel_traitsIf13__nv_bfloat16fS2_fjLj7168ELj1ELj1ELj8ELj8ENS_18Kernel_traits_baseILj7168EfS2_fS2_fjLj256EEEEELb0ELb1ELb1EEEvNS_9BwdParamsE,"",@"SHT_CUDA_INFO"
	.sectionflags	@""
	.align	4


	//----- nvinfo : EIATTR_CUDA_API_VERSION
	.align		4
        /*0000*/ 	.byte	0x04, 0x37
        /*0002*/ 	.short	(.L_1671 - .L_1670)
.L_1670:
        /*0004*/ 	.word	0x00000082


	//----- nvinfo : EIATTR_KPARAM_INFO
	.align		4
.L_1671:
        /*0008*/ 	.byte	0x04, 0x17
        /*000a*/ 	.short	(.L_1673 - .L_1672)
.L_1672:
        /*000c*/ 	.word	0x00000000
        /*0010*/ 	.short	0x0000
        /*0012*/ 	.short	0x0000
        /*0014*/ 	.byte	0x00, 0xf0, 0xa1, 0x04


	//----- nvinfo : EIATTR_SPARSE_MMA_MASK
	.align		4
.L_1673:
        /*0018*/ 	.byte	0x03, 0x50
        /*001a*/ 	.short	0x0000


	//----- nvinfo : EIATTR_MAXREG_COUNT
	.align		4
        /*001c*/ 	.byte	0x03, 0x1b
        /*001e*/ 	.short	0x00ff


	//----- nvinfo : EIATTR_NUM_BARRIERS
	.align		4
        /*0020*/ 	.byte	0x02, 0x4c
        /*0022*/ 	.byte	0x01
	.zero		1


	//----- nvinfo : EIATTR_MERCURY_ISA_VERSION
	.align		4
        /*0024*/ 	.byte	0x03, 0x5f
        /*0026*/ 	.short	0x0101


	//----- nvinfo : EIATTR_COOP_GROUP_MASK_REGIDS
	.align		4
        /*0028*/ 	.byte	0x04, 0x29
        /*002a*/ 	.short	(.L_1675 - .L_1674)


	//   ....[0]....
.L_1674:
        /*002c*/ 	.word	0xffffffff


	//   ....[1]....
        /*0030*/ 	.word	0xffffffff


	//   ....[2]....
        /*0034*/ 	.word	0xffffffff


	//   ....[3]....
        /*0038*/ 	.word	0xffffffff


	//   ....[4]....
        /*003c*/ 	.word	0xffffffff


	//   ....[5]....
        /*0040*/ 	.word	0xffffffff


	//   ....[6]....
        /*0044*/ 	.word	0xffffffff


	//   ....[7]....
        /*0048*/ 	.word	0xffffffff


	//   ....[8]....
        /*004c*/ 	.word	0xffffffff


	//   ....[9]....
        /*0050*/ 	.word	0xffffffff


	//----- nvinfo : EIATTR_COOP_GROUP_INSTR_OFFSETS
	.align		4
.L_1675:
        /*0054*/ 	.byte	0x04, 0x28
        /*0056*/ 	.short	(.L_1677 - .L_1676)


	//   ....[0]....
.L_1676:
        /*0058*/ 	.word	0x000015e0


	//   ....[1]....
        /*005c*/ 	.word	0x000015f0


	//   ....[2]....
        /*0060*/ 	.word	0x00001620


	//   ....[3]....
        /*0064*/ 	.word	0x00001630


	//   ....[4]....
        /*0068*/ 	.word	0x00001660


	//   ....[5]....
        /*006c*/ 	.word	0x00001670


	//   ....[6]....
        /*0070*/ 	.word	0x000016b0


	//   ....[7]....
        /*0074*/ 	.word	0x000016c0


	//   ....[8]....
        /*0078*/ 	.word	0x000016f0


	//   ....[9]....
        /*007c*/ 	.word	0x00001700


	//----- nvinfo : EIATTR_VRC_CTA_INIT_COUNT
	.align		4
.L_1677:
        /*0080*/ 	.byte	0x02, 0x4a
	.zero		1
	.zero		1


	//----- nvinfo : EIATTR_EXIT_INSTR_OFFSETS
	.align		4
        /*0084*/ 	.byte	0x04, 0x1c
        /*0086*/ 	.short	(.L_1679 - .L_1678)


	//   ....[0]....
.L_1678:
        /*0088*/ 	.word	0x00007530


	//----- nvinfo : EIATTR_MAX_THREADS
	.align		4
.L_1679:
        /*008c*/ 	.byte	0x04, 0x05
        /*008e*/ 	.short	(.L_1681 - .L_1680)
.L_1680:
        /*0090*/ 	.word	0x00000100
        /*0094*/ 	.word	0x00000001
        /*0098*/ 	.word	0x00000001


	//----- nvinfo : EIATTR_CRS_STACK_SIZE
	.align		4
.L_1681:
        /*009c*/ 	.byte	0x04, 0x1e
        /*009e*/ 	.short	(.L_1683 - .L_1682)
.L_1682:
        /*00a0*/ 	.word	0x00000000


	//----- nvinfo : EIATTR_CBANK_PARAM_SIZE
	.align		4
.L_1683:
        /*00a4*/ 	.byte	0x03, 0x19
        /*00a6*/ 	.short	0x0128


	//----- nvinfo : EIATTR_PARAM_CBANK
	.align		4
        /*00a8*/ 	.byte	0x04, 0x0a
        /*00aa*/ 	.short	(.L_1685 - .L_1684)
	.align		4
.L_1684:
        /*00ac*/ 	.word	index@(.nv.constant0._ZN10layer_norm31ln_parallel_residual_bwd_kernelINS_13Kernel_traitsIf13__nv_bfloat16fS2_fjLj7168ELj1ELj1ELj8ELj8ENS_18Kernel_traits_baseILj7168EfS2_fS2_fjLj256EEEEELb0ELb1ELb1EEEvNS_9BwdParamsE)
        /*00b0*/ 	.short	0x0380
        /*00b2*/ 	.short	0x0128


	//----- nvinfo : EIATTR_SW_WAR
	.align		4
.L_1685:
        /*00b4*/ 	.byte	0x04, 0x36
        /*00b6*/ 	.short	(.L_1687 - .L_1686)
.L_1686:
        /*00b8*/ 	.word	0x00000008
.L_1687:


//--------------------- .nv.info._ZN10layer_norm31ln_parallel_residual_bwd_kernelINS_13Kernel_traitsIf13__nv_bfloat16fS2_fjLj7168ELj1ELj1ELj8ELj8ENS_18Kernel_traits_baseILj7168EfS2_fS2_fjLj256EEEEELb1ELb0ELb0EEEvNS_9BwdParamsE --------------------------
	.section	.nv.info._ZN10layer_norm31ln_parallel_residual_bwd_kernelINS_13Kernel_traitsIf13__nv_bfloat16fS2_fjLj7168ELj1ELj1ELj8ELj8ENS_18Kernel_traits_baseILj7168EfS2_fS2_fjLj256EEEEELb1ELb0ELb0EEEvNS_9BwdParamsE,"",@"SHT_CUDA_INFO"
	.sectionflags	@""
	.align	4


	//----- nvinfo : EIATTR_CUDA_API_VERSION
	.align		4
        /*0000*/ 	.byte	0x04, 0x37
        /*0002*/ 	.short	(.L_1689 - .L_1688)
.L_1688:
        /*0004*/ 	.word	0x00000082


	//----- nvinfo : EIATTR_KPARAM_INFO
	.align		4
.L_1689:
        /*0008*/ 	.byte	0x04, 0x17
        /*000a*/ 	.short	(.L_1691 - .L_1690)
.L_1690:
        /*000c*/ 	.word	0x00000000
        /*0010*/ 	.short	0x0000
        /*0012*/ 	.short	0x0000
        /*0014*/ 	.byte	0x00, 0xf0, 0xa1, 0x04


	//----- nvinfo : EIATTR_SPARSE_MMA_MASK
	.align		4
.L_1691:
        /*0018*/ 	.byte	0x03, 0x50
        /*001a*/ 	.short	0x0000


	//----- nvinfo : EIATTR_MAXREG_COUNT
	.align		4
        /*001c*/ 	.byte	0x03, 0x1b
        /*001e*/ 	.short	0x00ff


	//----- nvinfo : EIATTR_NUM_BARRIERS
	.align		4
        /*0020*/ 	.byte	0x02, 0x4c
        /*0022*/ 	.byte	0x01
	.zero		1


	//----- nvinfo : EIATTR_ANNOTATIONS
	.align		4
        /*0024*/ 	.byte	0x04, 0x55
        /*0026*/ 	.short	(.L_1693 - .L_1692)


	//   ....[0]....
.L_1692:
        /* <DEDUP_REMOVED lines=40> */


	//----- nvinfo : EIATTR_MERCURY_ISA_VERSION
	.align		4
.L_1693:
        /*0298*/ 	.byte	0x03, 0x5f
        /*029a*/ 	.short	0x0101


	//----- nvinfo : EIATTR_COOP_GROUP_MASK_REGIDS
	.align		4
        /*029c*/ 	.byte	0x04, 0x29
        /*029e*/ 	.short	(.L_1695 - .L_1694)


	//   ....[0]....
.L_1694:
        /*02a0*/ 	.word	0xffffffff


	//   ....[1]....
        /*02a4*/ 	.word	0xffffffff


	//   ....[2]....
        /*02a8*/ 	.word	0xffffffff


	//   ....[3]....
        /*02ac*/ 	.word	0xffffffff


	//   ....[4]....
        /*02b0*/ 	.word	0xffffffff


	//   ....[5]....
        /*02b4*/ 	.word	0xffffffff


	//   ....[6]....
        /*02b8*/ 	.word	0xffffffff


	//   ....[7]....
        /*02bc*/ 	.word	0xffffffff


	//   ....[8]....
        /*02c0*/ 	.word	0xffffffff


	//   ....[9]....
        /*02c4*/ 	.word	0xffffffff


	//----- nvinfo : EIATTR_COOP_GROUP_INSTR_OFFSETS
	.align		4
.L_1695:
        /*02c8*/ 	.byte	0x04, 0x28
        /*02ca*/ 	.short	(.L_1697 - .L_1696)


	//   ....[0]....
.L_1696:
        /*02cc*/ 	.word	0x00003680


	//   ....[1]....
        /*02d0*/ 	.word	0x000036a0


	//   ....[2]....
        /*02d4*/ 	.word	0x000036e0


	//   ....[3]....
        /*02d8*/ 	.word	0x000036f0


	//   ....[4]....
        /*02dc*/ 	.word	0x00003730


	//   ....[5]....
        /*02e0*/ 	.word	0x00003740


	//   ....[6]....
        /*02e4*/ 	.word	0x00003770


	//   ....[7]....
        /*02e8*/ 	.word	0x00003780


	//   ....[8]....
        /*02ec*/ 	.word	0x000037b0


	//   ....[9]....
        /*02f0*/ 	.word	0x000037d0


	//----- nvinfo : EIATTR_VRC_CTA_INIT_COUNT
	.align		4
.L_1697:
        /*02f4*/ 	.byte	0x02, 0x4a
	.zero		1
	.zero		1


	//----- nvinfo : EIATTR_EXIT_INSTR_OFFSETS
	.align		4
        /*02f8*/ 	.byte	0x04, 0x1c
        /*02fa*/ 	.short	(.L_1699 - .L_1698)


	//   ....[0]....
.L_1698:
        /*02fc*/ 	.word	0x0000e400


	//   ....[1]....
        /*0300*/ 	.word	0x0000e4d0


	//----- nvinfo : EIATTR_MAX_THREADS
	.align		4
.L_1699:
        /*0304*/ 	.byte	0x04, 0x05
        /*0306*/ 	.short	(.L_1701 - .L_1700)
.L_1700:
        /*0308*/ 	.word	0x00000100
        /*030c*/ 	.word	0x00000001
        /*0310*/ 	.word	0x00000001


	//----- nvinfo : EIATTR_CRS_STACK_SIZE
	.align		4
.L_1701:
        /*0314*/ 	.byte	0x04, 0x1e
        /*0316*/ 	.short	(.L_1703 - .L_1702)
.L_1702:
        /*0318*/ 	.word	0x00000000


	//----- nvinfo : EIATTR_CBANK_PARAM_SIZE
	.align		4
.L_1703:
        /*031c*/ 	.byte	0x03, 0x19
        /*031e*/ 	.short	0x0128


	//----- nvinfo : EIATTR_PARAM_CBANK
	.align		4
        /*0320*/ 	.byte	0x04, 0x0a
        /*0322*/ 	.short	(.L_1705 - .L_1704)
	.align		4
.L_1704:
        /*0324*/ 	.word	index@(.nv.constant0._ZN10layer_norm31ln_parallel_residual_bwd_kernelINS_13Kernel_traitsIf13__nv_bfloat16fS2_fjLj7168ELj1ELj1ELj8ELj8ENS_18Kernel_traits_baseILj7168EfS2_fS2_fjLj256EEEEELb1ELb0ELb0EEEvNS_9BwdParamsE)
        /*0328*/ 	.short	0x0380
        /*032a*/ 	.short	0x0128


	//----- nvinfo : EIATTR_SW_WAR
	.align		4
.L_1705:
        /*032c*/ 	.byte	0x04, 0x36
        /*032e*/ 	.short	(.L_1707 - .L_1706)
.L_1706:
        /*0330*/ 	.word	0x00000008
.L_1707:


//--------------------- .nv.info._ZN10layer_norm31ln_parallel_residual_bwd_kernelINS_13Kernel_traitsIf13__nv_bfloat16fS2_fjLj7168ELj1ELj1ELj8ELj8ENS_18Kernel_traits_baseILj7168EfS2_fS2_fjLj256EEEEELb1ELb0ELb1EEEvNS_9BwdParamsE --------------------------
	.section	.nv.info._ZN10layer_norm31ln_parallel_residual_bwd_kernelINS_13Kernel_traitsIf13__nv_bfloat16fS2_fjLj7168ELj1ELj1ELj8ELj8ENS_18Kernel_traits_baseILj7168EfS2_fS2_fjLj256EEEEELb1ELb0ELb1EEEvNS_9BwdParamsE,"",@"SHT_CUDA_INFO"
	.sectionflags	@""
	.align	4


	//----- nvinfo : EIATTR_CUDA_API_VERSION
	.align		4
        /*0000*/ 	.byte	0x04, 0x37
        /*0002*/ 	.short	(.L_1709 - .L_1708)
.L_1708:
        /*0004*/ 	.word	0x00000082


	//----- nvinfo : EIATTR_KPARAM_INFO
	.align		4
.L_1709:
        /*0008*/ 	.byte	0x04, 0x17
        /*000a*/ 	.short	(.L_1711 - .L_1710)
.L_1710:
        /*000c*/ 	.word	0x00000000
        /*0010*/ 	.short	0x0000
        /*0012*/ 	.short	0x0000
        /*0014*/ 	.byte	0x00, 0xf0, 0xa1, 0x04


	//----- nvinfo : EIATTR_SPARSE_MMA_MASK
	.align		4
.L_1711:
        /*0018*/ 	.byte	0x03, 0x50
        /*001a*/ 	.short	0x0000


	//----- nvinfo : EIATTR_MAXREG_COUNT
	.align		4
        /*001c*/ 	.byte	0x03, 0x1b
        /*001e*/ 	.short	0x00ff


	//----- nvinfo : EIATTR_NUM_BARRIERS
	.align		4
        /*0020*/ 	.byte	0x02, 0x4c
        /*0022*/ 	.byte	0x01
	.zero		1


	//----- nvinfo : EIATTR_ANNOTATIONS
	.align		4
        /*0024*/ 	.byte	0x04, 0x55
        /*0026*/ 	.short	(.L_1713 - .L_1712)


	//   ....[0]....
.L_1712:
        /* <DEDUP_REMOVED lines=81> */


	//----- nvinfo : EIATTR_MERCURY_ISA_VERSION
	.align		4
.L_1713:
        /*0528*/ 	.byte	0x03, 0x5f
        /*052a*/ 	.short	0x0101


	//----- nvinfo : EIATTR_COOP_GROUP_MASK_REGIDS
	.align		4
        /*052c*/ 	.byte	0x04, 0x29
        /*052e*/ 	.short	(.L_1715 - .L_1714)


	//   ....[0]....
.L_1714:
        /*0530*/ 	.word	0xffffffff


	//   ....[1]....
        /*0534*/ 	.word	0xffffffff


	//   ....[2]....
        /*0538*/ 	.word	0xffffffff


	//   ....[3]....
        /*053c*/ 	.word	0xffffffff


	//   ....[4]....
        /*0540*/ 	.word	0xffffffff


	//   ....[5]....
        /*0544*/ 	.word	0xffffffff


	//   ....[6]....
        /*0548*/ 	.word	0xffffffff


	//   ....[7]....
        /*054c*/ 	.word	0xffffffff


	//   ....[8]....
        /*0550*/ 	.word	0xffffffff


	//   ....[9]....
        /*0554*/ 	.word	0xffffffff


	//----- nvinfo : EIATTR_COOP_GROUP_INSTR_OFFSETS
	.align		4
.L_1715:
        /*0558*/ 	.byte	0x04, 0x28
        /*055a*/ 	.short	(.L_1717 - .L_1716)


	//   ....[0]....
.L_1716:
        /*055c*/ 	.word	0x00002e20


	//   ....[1]....
        /*0560*/ 	.word	0x00002ef0


	//   ....[2]....
        /*0564*/ 	.word	0x00002f10


	//   ....[3]....
        /*0568*/ 	.word	0x00002f30


	//   ....[4]....
        /*056c*/ 	.word	0x00002f50


	//   ....[5]....
        /*0570*/ 	.word	0x00002f70


	//   ....[6]....
        /*0574*/ 	.word	0x00002f90


	//   ....[7]....
        /*0578*/ 	.word	0x00002fc0


	//   ....[8]....
        /*057c*/ 	.word	0x00003000


	//   ....[9]....
        /*0580*/ 	.word	0x00003050


	//----- nvinfo : EIATTR_VRC_CTA_INIT_COUNT
	.align		4
.L_1717:
        /*0584*/ 	.byte	0x02, 0x4a
	.zero		1
	.zero		1


	//----- nvinfo : EIATTR_EXIT_INSTR_OFFSETS
	.align		4
        /*0588*/ 	.byte	0x04, 0x1c
        /*058a*/ 	.short	(.L_1719 - .L_1718)


	//   ....[0]....
.L_1718:
        /*058c*/ 	.word	0x0000d450


	//----- nvinfo : EIATTR_MAX_THREADS
	.align		4
.L_1719:
        /*0590*/ 	.byte	0x04, 0x05
        /*0592*/ 	.short	(.L_1721 - .L_1720)
.L_1720:
        /*0594*/ 	.word	0x00000100
        /*0598*/ 	.word	0x00000001
        /*059c*/ 	.word	0x00000001


	//----- nvinfo : EIATTR_CRS_STACK_SIZE
	.align		4
.L_1721:
        /*05a0*/ 	.byte	0x04, 0x1e
        /*05a2*/ 	.short	(.L_1723 - .L_1722)
.L_1722:
        /*05a4*/ 	.word	0x00000000


	//----- nvinfo : EIATTR_CBANK_PARAM_SIZE
	.align		4
.L_1723:
        /*05a8*/ 	.byte	0x03, 0x19
        /*05aa*/ 	.short	0x0128


	//----- nvinfo : EIATTR_PARAM_CBANK
	.align		4
        /*05ac*/ 	.byte	0x04, 0x0a
        /*05ae*/ 	.short	(.L_1725 - .L_1724)
	.align		4
.L_1724:
        /*05b0*/ 	.word	index@(.nv.constant0._ZN10layer_norm31ln_parallel_residual_bwd_kernelINS_13Kernel_traitsIf13__nv_bfloat16fS2_fjLj7168ELj1ELj1ELj8ELj8ENS_18Kernel_traits_baseILj7168EfS2_fS2_fjLj256EEEEELb1ELb0ELb1EEEvNS_9BwdParamsE)
        /*05b4*/ 	.short	0x0380
        /*05b6*/ 	.short	0x0128


	//----- nvinfo : EIATTR_SW_WAR
	.align		4
.L_1725:
        /*05b8*/ 	.byte	0x04, 0x36
        /*05ba*/ 	.short	(.L_1727 - .L_1726)
.L_1726:
        /*05bc*/ 	.word	0x00000008
.L_1727:


//--------------------- .nv.info._ZN10layer_norm22ln_bwd_finalize_kernelINS_22Kernel_traits_finalizeILj7168Ef13__nv_bfloat16fS2_fjLb0ELj1024ELj4ENS_18Kernel_traits_baseILj7168EfS2_fS2_fjLj1024EEEEELb0ELb0EEEvNS_9BwdParamsE --------------------------
	.section	.nv.info._ZN10layer_norm22ln_bwd_finalize_kernelINS_22Kernel_traits_finalizeILj7168Ef13__nv_bfloat16fS2_fjLb0ELj1024ELj4ENS_18Kernel_traits_baseILj7168EfS2_fS2_fjLj1024EEEEELb0ELb0EEEvNS_9BwdParamsE,"",@"SHT_CUDA_INFO"
	.sectionflags	@""
	.align	4


	//----- nvinfo : EIATTR_CUDA_API_VERSION
	.align		4
        /*0000*/ 	.byte	0x04, 0x37
        /*0002*/ 	.short	(.L_1729 - .L_1728)
.L_1728:
        /*0004*/ 	.word	0x00000082


	//----- nvinfo : EIATTR_KPARAM_INFO
	.align		4
.L_1729:
        /*0008*/ 	.byte	0x04, 0x17
        /*000a*/ 	.short	(.L_1731 - .L_1730)
.L_1730:
        /*000c*/ 	.word	0x00000000
        /*0010*/ 	.short	0x0000
        /*0012*/ 	.short	0x0000
        /*0014*/ 	.byte	0x00, 0xf0, 0xa1, 0x04


	//----- nvinfo : EIATTR_SPARSE_MMA_MASK
	.align		4
.L_1731:
        /*0018*/ 	.byte	0x03, 0x50
        /*001a*/ 	.short	0x0000


	//----- nvinfo : EIATTR_MAXREG_COUNT
	.align		4
        /*001c*/ 	.byte	0x03, 0x1b
        /*001e*/ 	.short	0x0040


	//----- nvinfo : EIATTR_NUM_BARRIERS
	.align		4
        /*0020*/ 	.byte	0x02, 0x4c
        /*0022*/ 	.byte	0x01
	.zero		1


	//----- nvinfo : EIATTR_MERCURY_ISA_VERSION
	.align		4
        /*0024*/ 	.byte	0x03, 0x5f
        /*0026*/ 	.short	0x0101


	//----- nvinfo : EIATTR_COOP_GROUP_MASK_REGIDS
	.align		4
        /*0028*/ 	.byte	0x04, 0x29
        /*002a*/ 	.short	(.L_1733 - .L_1732)


	//   ....[0]....
.L_1732:
        /*002c*/ 	.word	0xffffffff


	//   ....[1]....
        /*0030*/ 	.word	0xffffffff


	//   ....[2]....
        /*0034*/ 	.word	0xffffffff


	//   ....[3]....
        /*0038*/ 	.word	0xffffffff


	//   ....[4]....
        /*003c*/ 	.word	0xffffffff


	//   ....[5]....
        /*0040*/ 	.word	0xffffffff


	//   ....[6]....
        /*0044*/ 	.word	0xffffffff


	//   ....[7]....
        /*0048*/ 	.word	0xffffffff


	//   ....[8]....
        /*004c*/ 	.word	0xffffffff


	//   ....[9]....
        /*0050*/ 	.word	0xffffffff


	//----- nvinfo : EIATTR_COOP_GROUP_INSTR_OFFSETS
	.align		4
.L_1733:
        /*0054*/ 	.byte	0x04, 0x28
        /*0056*/ 	.short	(.L_1735 - .L_1734)


	//   ....[0]....
.L_1734:
        /*0058*/ 	.word	0x000015e0


	//   ....[1]....
        /*005c*/ 	.word	0x000015f0


	//   ....[2]....
        /*0060*/ 	.word	0x00001620


	//   ....[3]....
        /*0064*/ 	.word	0x00001630


	//   ....[4]....
        /*0068*/ 	.word	0x00001660


	//   ....[5]....
        /*006c*/ 	.word	0x00001670


	//   ....[6]....
        /*0070*/ 	.word	0x000016b0


	//   ....[7]....
        /*0074*/ 	.word	0x000016e0


	//   ....[8]....
        /*0078*/ 	.word	0x00001710


	//   ....[9]....
        /*007c*/ 	.word	0x00001720


	//----- nvinfo : EIATTR_VRC_CTA_INIT_COUNT
	.align		4
.L_1735:
        /*0080*/ 	.byte	0x02, 0x4a
	.zero		1
	.zero		1


	//----- nvinfo : EIATTR_EXIT_INSTR_OFFSETS
	.align		4
        /*0084*/ 	.byte	0x04, 0x1c
        /*0086*/ 	.short	(.L_1737 - .L_1736)


	//   ....[0]....
.L_1736:
        /*0088*/ 	.word	0x00000060


	//   ....[1]....
        /*008c*/ 	.word	0x00001780


	//   ....[2]....
        /*0090*/ 	.word	0x000017b0


	//   ....[3]....
        /*0094*/ 	.word	0x00001850


	//----- nvinfo : EIATTR_MAX_THREADS
	.align		4
.L_1737:
        /*0098*/ 	.byte	0x04, 0x05
        /*009a*/ 	.short	(.L_1739 - .L_1738)
.L_1738:
        /*009c*/ 	.word	0x00000400
        /*00a0*/ 	.word	0x00000001
        /*00a4*/ 	.word	0x00000001


	//----- nvinfo : EIATTR_CRS_STACK_SIZE
	.align		4
.L_1739:
        /*00a8*/ 	.byte	0x04, 0x1e
        /*00aa*/ 	.short	(.L_1741 - .L_1740)
.L_1740:
        /*00ac*/ 	.word	0x00000000


	//----- nvinfo : EIATTR_CBANK_PARAM_SIZE
	.align		4
.L_1741:
        /*00b0*/ 	.byte	0x03, 0x19
        /*00b2*/ 	.short	0x0128


	//----- nvinfo : EIATTR_PARAM_CBANK
	.align		4
        /*00b4*/ 	.byte	0x04, 0x0a
        /*00b6*/ 	.short	(.L_1743 - .L_1742)
	.align		4
.L_1742:
        /*00b8*/ 	.word	index@(.nv.constant0._ZN10layer_norm22ln_bwd_finalize_kernelINS_22Kernel_traits_finalizeILj7168Ef13__nv_bfloat16fS2_fjLb0ELj1024ELj4ENS_18Kernel_traits_baseILj7168EfS2_fS2_fjLj1024EEEEELb0ELb0EEEvNS_9BwdParamsE)
        /*00bc*/ 	.short	0x0380
        /*00be*/ 	.short	0x0128


	//----- nvinfo : EIATTR_SW_WAR
	.align		4
.L_1743:
        /*00c0*/ 	.byte	0x04, 0x36
        /*00c2*/ 	.short	(.L_1745 - .L_1744)
.L_1744:
        /*00c4*/ 	.word	0x00000008
.L_1745:


//--------------------- .nv.info._ZN10layer_norm40ln_parallel_residual_bwd_finalize_kernelINS_22Kernel_traits_finalizeILj7168Ef13__nv_bfloat16fS2_fjLb0ELj1024ELj4ENS_18Kernel_traits_baseILj7168EfS2_fS2_fjLj1024EEEEELb0EEEvNS_9BwdParamsE --------------------------
	.section	.nv.info._ZN10layer_norm40ln_parallel_residual_bwd_finalize_kernelINS_22Kernel_traits_finalizeILj7168Ef13__nv_bfloat16fS2_fjLb0ELj1024ELj4ENS_18Kernel_traits_baseILj7168EfS2_fS2_fjLj1024EEEEELb0EEEvNS_9BwdParamsE,"",@"SHT_CUDA_INFO"
	.sectionflags	@""
	.align	4


	//----- nvinfo : EIATTR_CUDA_API_VERSION
	.align		4
        /*0000*/ 	.byte	0x04, 0x37
        /*0002*/ 	.short	(.L_1747 - .L_1746)
.L_1746:
        /*0004*/ 	.word	0x00000082


	//----- nvinfo : EIATTR_KPARAM_INFO
	.align		4
.L_1747:
        /*0008*/ 	.byte	0x04, 0x17
        /*000a*/ 	.short	(.L_1749 - .L_1748)
.L_1748:
        /*000c*/ 	.word	0x00000000
        /*0010*/ 	.short	0x0000
        /*0012*/ 	.short	0x0000
        /*0014*/ 	.byte	0x00, 0xf0, 0xa1, 0x04


	//----- nvinfo : EIATTR_SPARSE_MMA_MASK
	.align		4
.L_1749:
        /*0018*/ 	.byte	0x03, 0x50
        /*001a*/ 	.short	0x0000


	//----- nvinfo : EIATTR_MAXREG_COUNT
	.align		4
        /*001c*/ 	.byte	0x03, 0x1b
        /*001e*/ 	.short	0x0040


	//----- nvinfo : EIATTR_NUM_BARRIERS
	.align		4
        /*0020*/ 	.byte	0x02, 0x4c
        /*0022*/ 	.byte	0x01
	.zero		1


	//----- nvinfo : EIATTR_MERCURY_ISA_VERSION
	.align		4
        /*0024*/ 	.byte	0x03, 0x5f
        /*0026*/ 	.short	0x0101


	//----- nvinfo : EIATTR_COOP_GROUP_MASK_REGIDS
	.align		4
        /*0028*/ 	.byte	0x04, 0x29
        /*002a*/ 	.short	(.L_1751 - .L_1750)


	//   ....[0]....
.L_1750:
        /*002c*/ 	.word	0xffffffff


	//   ....[1]....
        /*0030*/ 	.word	0xffffffff


	//   ....[2]....
        /*0034*/ 	.word	0xffffffff


	//   ....[3]....
        /*0038*/ 	.word	0xffffffff


	//   ....[4]....
        /*003c*/ 	.word	0xffffffff


	//   ....[5]....
        /*0040*/ 	.word	0xffffffff


	//   ....[6]....
        /*0044*/ 	.word	0xffffffff


	//   ....[7]....
        /*0048*/ 	.word	0xffffffff


	//   ....[8]....
        /*004c*/ 	.word	0xffffffff


	//   ....[9]....
        /*0050*/ 	.word	0xffffffff


	//   ....[10]....
        /*0054*/ 	.word	0xffffffff


	//   ....[11]....
        /*0058*/ 	.word	0xffffffff


	//   ....[12]....
        /*005c*/ 	.word	0xffffffff


	//   ....[13]....
        /*0060*/ 	.word	0xffffffff


	//   ....[14]....
        /*0064*/ 	.word	0xffffffff


	//   ....[15]....
        /*0068*/ 	.word	0xffffffff


	//   ....[16]....
        /*006c*/ 	.word	0xffffffff


	//   ....[17]....
        /*0070*/ 	.word	0xffffffff


	//   ....[18]....
        /*0074*/ 	.word	0xffffffff


	//   ....[19]....
        /*0078*/ 	.word	0xffffffff


	//----- nvinfo : EIATTR_COOP_GROUP_INSTR_OFFSETS
	.align		4
.L_1751:
        /*007c*/ 	.byte	0x04, 0x28
        /*007e*/ 	.short	(.L_1753 - .L_1752)


	//   ....[0]....
.L_1752:
        /*0080*/ 	.word	0x000013b0


	//   ....[1]....
        /*0084*/ 	.word	0x000013c0


	//   ....[2]....
        /*0088*/ 	.word	0x000013d0


	//   ....[3]....
        /*008c*/ 	.word	0x000013e0


	//   ....[4]....
        /*0090*/ 	.word	0x00001410


	//   ....[5]....
        /*0094*/ 	.word	0x00001430


	//   ....[6]....
        /*0098*/ 	.word	0x00001450


	//   ....[7]....
        /*009c*/ 	.word	0x00001460


	//   ....[8]....
        /*00a0*/ 	.word	0x000014a0


	//   ....[9]....
        /*00a4*/ 	.word	0x000014c0


	//   ....[10]....
        /*00a8*/ 	.word	0x000014d0


	//   ....[11]....
        /*00ac*/ 	.word	0x000014e0


	//   ....[12]....
        /*00b0*/ 	.word	0x00001510


	//   ....[13]....
        /*00b4*/ 	.word	0x00001530


	//   ....[14]....
        /*00b8*/ 	.word	0x00001550


	//   ....[15]....
        /*00bc*/ 	.word	0x00001560


	//   ....[16]....
        /*00c0*/ 	.word	0x000015a0


	//   ....[17]....
        /*00c4*/ 	.word	0x000015d0


	//   ....[18]....
        /*00c8*/ 	.word	0x00001600


	//   ....[19]....
        /*00cc*/ 	.word	0x00001610


	//----- nvinfo : EIATTR_VRC_CTA_INIT_COUNT
	.align		4
.L_1753:
        /*00d0*/ 	.byte	0x02, 0x4a
	.zero		1
	.zero		1


	//----- nvinfo : EIATTR_EXIT_INSTR_OFFSETS
	.align		4
        /*00d4*/ 	.byte	0x04, 0x1c
        /*00d6*/ 	.short	(.L_1755 - .L_1754)


	//   ....[0]....
.L_1754:
        /*00d8*/ 	.word	0x00000060


	//   ....[1]....
        /*00dc*/ 	.word	0x000016b0


	//   ....[2]....
        /*00e0*/ 	.word	0x000016e0


	//   ....[3]....
        /*00e4*/ 	.word	0x00001800


	//----- nvinfo : EIATTR_MAX_THREADS
	.align		4
.L_1755:
        /*00e8*/ 	.byte	0x04, 0x05
        /*00ea*/ 	.short	(.L_1757 - .L_1756)
.L_1756:
        /*00ec*/ 	.word	0x00000400
        /*00f0*/ 	.word	0x00000001
        /*00f4*/ 	.word	0x00000001


	//----- nvinfo : EIATTR_CRS_STACK_SIZE
	.align		4
.L_1757:
        /*00f8*/ 	.byte	0x04, 0x1e
        /*00fa*/ 	.short	(.L_1759 - .L_1758)
.L_1758:
        /*00fc*/ 	.word	0x00000000


	//----- nvinfo : EIATTR_CBANK_PARAM_SIZE
	.align		4
.L_1759:
        /*0100*/ 	.byte	0x03, 0x19
        /*0102*/ 	.short	0x0128


	//----- nvinfo : EIATTR_PARAM_CBANK
	.align		4
        /*0104*/ 	.byte	0x04, 0x0a
        /*0106*/ 	.short	(.L_1761 - .L_1760)
	.align		4
.L_1760:
        /*0108*/ 	.word	index@(.nv.constant0._ZN10layer_norm40ln_parallel_residual_bwd_finalize_kernelINS_22Kernel_traits_finalizeILj7168Ef13__nv_bfloat16fS2_fjLb0ELj1024ELj4ENS_18Kernel_traits_baseILj7168EfS2_fS2_fjLj1024EEEEELb0EEEvNS_9BwdParamsE)
        /*010c*/ 	.short	0x0380
        /*010e*/ 	.short	0x0128


	//----- nvinfo : EIATTR_SW_WAR
	.align		4
.L_1761:
        /*0110*/ 	.byte	0x04, 0x36
        /*0112*/ 	.short	(.L_1763 - .L_1762)
.L_1762:
        /*0114*/ 	.word	0x00000008
.L_1763:


//--------------------- .nv.info._ZN10layer_norm31ln_parallel_residual_bwd_kernelINS_13Kernel_traitsIf13__nv_bfloat16fS2_fjLj7168ELj1ELj1ELj8ELj8ENS_18Kernel_traits_baseILj7168EfS2_fS2_fjLj256EEEEELb1ELb1ELb0EEEvNS_9BwdParamsE --------------------------
	.section	.nv.info._ZN10layer_norm31ln_parallel_residual_bwd_kernelINS_13Kernel_traitsIf13__nv_bfloat16fS2_fjLj7168ELj1ELj1ELj8ELj8ENS_18Kernel_traits_baseILj7168EfS2_fS2_fjLj256EEEEELb1ELb1ELb0EEEvNS_9BwdParamsE,"",@"SHT_CUDA_INFO"
	.sectionflags	@""
	.align	4


	//----- nvinfo : EIATTR_CUDA_API_VERSION
	.align		4
        /*0000*/ 	.byte	0x04, 0x37
        /*0002*/ 	.short	(.L_1765 - .L_1764)
.L_1764:
        /*0004*/ 	.word	0x00000082


	//----- nvinfo : EIATTR_KPARAM_INFO
	.align		4
.L_1765:
        /*0008*/ 	.byte	0x04, 0x17
        /*000a*/ 	.short	(.L_1767 - .L_1766)
.L_1766:
        /*000c*/ 	.word	0x00000000
        /*0010*/ 	.short	0x0000
        /*0012*/ 	.short	0x0000
        /*0014*/ 	.byte	0x00, 0xf0, 0xa1, 0x04


	//----- nvinfo : EIATTR_SPARSE_MMA_MASK
	.align		4
.L_1767:
        /*0018*/ 	.byte	0x03, 0x50
        /*001a*/ 	.short	0x0000


	//----- nvinfo : EIATTR_MAXREG_COUNT
	.align		4
        /*001c*/ 	.byte	0x03, 0x1b
        /*001e*/ 	.short	0x00ff


	//----- nvinfo : EIATTR_NUM_BARRIERS
	.align		4
        /*0020*/ 	.byte	0x02, 0x4c
        /*0022*/ 	.byte	0x01
	.zero		1


	//----- nvinfo : EIATTR_MERCURY_ISA_VERSION
	.align		4
        /*0024*/ 	.byte	0x03, 0x5f
        /*0026*/ 	.short	0x0101


	//----- nvinfo : EIATTR_COOP_GROUP_MASK_REGIDS
	.align		4
        /*0028*/ 	.byte	0x04, 0x29
        /*002a*/ 	.short	(.L_1769 - .L_1768)


	//   ....[0]....
.L_1768:
        /*002c*/ 	.word	0xffffffff


	//   ....[1]....
        /*0030*/ 	.word	0xffffffff


	//   ....[2]....
        /*0034*/ 	.word	0xffffffff


	//   ....[3]....
        /*0038*/ 	.word	0xffffffff


	//   ....[4]....
        /*003c*/ 	.word	0xffffffff


	//   ....[5]....
        /*0040*/ 	.word	0xffffffff


	//   ....[6]....
        /*0044*/ 	.word	0xffffffff


	//   ....[7]....
        /*0048*/ 	.word	0xffffffff


	//   ....[8]....
        /*004c*/ 	.word	0xffffffff


	//   ....[9]....
        /*0050*/ 	.word	0xffffffff


	//----- nvinfo : EIATTR_COOP_GROUP_INSTR_OFFSETS
	.align		4
.L_1769:
        /*0054*/ 	.byte	0x04, 0x28
        /*0056*/ 	.short	(.L_1771 - .L_1770)


	//   ....[0]....
.L_1770:
        /*0058*/ 	.word	0x00002280


	//   ....[1]....
        /*005c*/ 	.word	0x000022a0


	//   ....[2]....
        /*0060*/ 	.word	0x000022e0


	//   ....[3]....
        /*0064*/ 	.word	0x000022f0


	//   ....[4]....
        /*0068*/ 	.word	0x00002330


	//   ....[5]....
        /*006c*/ 	.word	0x00002340


	//   ....[6]....
        /*0070*/ 	.word	0x00002370


	//   ....[7]....
        /*0074*/ 	.word	0x00002380


	//   ....[8]....
        /*0078*/ 	.word	0x000023b0


	//   ....[9]....
        /*007c*/ 	.word	0x000023c0


	//----- nvinfo : EIATTR_VRC_CTA_INIT_COUNT
	.align		4
.L_1771:
        /*0080*/ 	.byte	0x02, 0x4a
	.zero		1
	.zero		1


	//----- nvinfo : EIATTR_EXIT_INSTR_OFFSETS
	.align		4
        /*0084*/ 	.byte	0x04, 0x1c
        /*0086*/ 	.short	(.L_1773 - .L_1772)


	//   ....[0]....
.L_1772:
        /*0088*/ 	.word	0x0000c080


	//   ....[1]....
        /*008c*/ 	.word	0x0000c100


	//----- nvinfo : EIATTR_MAX_THREADS
	.align		4
.L_1773:
        /*0090*/ 	.byte	0x04, 0x05
        /*0092*/ 	.short	(.L_1775 - .L_1774)
.L_1774:
        /*0094*/ 	.word	0x00000100
        /*0098*/ 	.word	0x00000001
        /*009c*/ 	.word	0x00000001


	//----- nvinfo : EIATTR_CRS_STACK_SIZE
	.align		4
.L_1775:
        /*00a0*/ 	.byte	0x04, 0x1e
        /*00a2*/ 	.short	(.L_1777 - .L_1776)
.L_1776:
        /*00a4*/ 	.word	0x00000000


	//----- nvinfo : EIATTR_CBANK_PARAM_SIZE
	.align		4
.L_1777:
        /*00a8*/ 	.byte	0x03, 0x19
        /*00aa*/ 	.short	0x0128


	//----- nvinfo : EIATTR_PARAM_CBANK
	.align		4
        /*00ac*/ 	.byte	0x04, 0x0a
        /*00ae*/ 	.short	(.L_1779 - .L_1778)
	.align		4
.L_1778:
        /*00b0*/ 	.word	index@(.nv.constant0._ZN10layer_norm31ln_parallel_residual_bwd_kernelINS_13Kernel_traitsIf13__nv_bfloat16fS2_fjLj7168ELj1ELj1ELj8ELj8ENS_18Kernel_traits_baseILj7168EfS2_fS2_fjLj256EEEEELb1ELb1ELb0EEEvNS_9BwdParamsE)
        /*00b4*/ 	.short	0x0380
        /*00b6*/ 	.short	0x0128


	//----- nvinfo : EIATTR_SW_WAR
	.align		4
.L_1779:
        /*00b8*/ 	.byte	0x04, 0x36
        /*00ba*/ 	.short	(.L_1781 - .L_1780)
.L_1780:
        /*00bc*/ 	.word	0x00000008
.L_1781:


//--------------------- .nv.info._ZN10layer_norm22ln_bwd_finalize_kernelINS_22Kernel_traits_finalizeILj7168Ef13__nv_bfloat16fS2_fjLb0ELj1024ELj4ENS_18Kernel_traits_baseILj7168EfS2_fS2_fjLj1024EEEEELb0ELb1EEEvNS_9BwdParamsE --------------------------
	.section	.nv.info._ZN10layer_norm22ln_bwd_finalize_kernelINS_22Kernel_traits_finalizeILj7168Ef13__nv_bfloat16fS2_fjLb0ELj1024ELj4ENS_18Kernel_traits_baseILj7168EfS2_fS2_fjLj1024EEEEELb0ELb1EEEvNS_9BwdParamsE,"",@"SHT_CUDA_INFO"
	.sectionflags	@""
	.align	4


	//----- nvinfo : EIATTR_CUDA_API_VERSION
	.align		4
        /*0000*/ 	.byte	0x04, 0x37
        /*0002*/ 	.short	(.L_1783 - .L_1782)
.L_1782:
        /*0004*/ 	.word	0x00000082


	//----- nvinfo : EIATTR_KPARAM_INFO
	.align		4
.L_1783:
        /*0008*/ 	.byte	0x04, 0x17
        /*000a*/ 	.short	(.L_1785 - .L_1784)
.L_1784:
        /*000c*/ 	.word	0x00000000
        /*0010*/ 	.short	0x0000
        /*0012*/ 	.short	0x0000
        /*0014*/ 	.byte	0x00, 0xf0, 0xa1, 0x04


	//----- nvinfo : EIATTR_SPARSE_MMA_MASK
	.align		4
.L_1785:
        /*0018*/ 	.byte	0x03, 0x50
        /*001a*/ 	.short	0x0000


	//----- nvinfo : EIATTR_MAXREG_COUNT
	.align		4
        /*001c*/ 	.byte	0x03, 0x1b
        /*001e*/ 	.short	0x0040


	//----- nvinfo : EIATTR_NUM_BARRIERS
	.align		4
        /*0020*/ 	.byte	0x02, 0x4c
        /*0022*/ 	.byte	0x01
	.zero		1


	//----- nvinfo : EIATTR_MERCURY_ISA_VERSION
	.align		4
        /*0024*/ 	.byte	0x03, 0x5f
        /*0026*/ 	.short	0x0101


	//----- nvinfo : EIATTR_COOP_GROUP_MASK_REGIDS
	.align		4
        /*0028*/ 	.byte	0x04, 0x29
        /*002a*/ 	.short	(.L_1787 - .L_1786)


	//   ....[0]....
.L_1786:
        /*002c*/ 	.word	0xffffffff


	//   ....[1]....
        /*0030*/ 	.word	0xffffffff


	//   ....[2]....
        /*0034*/ 	.word	0xffffffff


	//   ....[3]....
        /*0038*/ 	.word	0xffffffff


	//   ....[4]....
        /*003c*/ 	.word	0xffffffff


	//   ....[5]....
        /*0040*/ 	.word	0xffffffff


	//   ....[6]....
        /*0044*/ 	.word	0xffffffff


	//   ....[7]....
        /*0048*/ 	.word	0xffffffff


	//   ....[8]....
        /*004c*/ 	.word	0xffffffff


	//   ....[9]....
        /*0050*/ 	.word	0xffffffff


	//----- nvinfo : EIATTR_COOP_GROUP_INSTR_OFFSETS
	.align		4
.L_1787:
        /*0054*/ 	.byte	0x04, 0x28
        /*0056*/ 	.short	(.L_1789 - .L_1788)


	//   ....[0]....
.L_1788:
        /*0058*/ 	.word	0x00001630


	//   ....[1]....
        /*005c*/ 	.word	0x00001640


	//   ....[2]....
        /*0060*/ 	.word	0x00001670


	//   ....[3]....
        /*0064*/ 	.word	0x00001680


	//   ....[4]....
        /*0068*/ 	.word	0x000016b0


	//   ....[5]....
        /*006c*/ 	.word	0x000016c0


	//   ....[6]....
        /*0070*/ 	.word	0x000016f0


	//   ....[7]....
        /*0074*/ 	.word	0x00001710


	//   ....[8]....
        /*0078*/ 	.word	0x00001740


	//   ....[9]....
        /*007c*/ 	.word	0x00001750


	//----- nvinfo : EIATTR_VRC_CTA_INIT_COUNT
	.align		4
.L_1789:
        /*0080*/ 	.byte	0x02, 0x4a
	.zero		1
	.zero		1


	//----- nvinfo : EIATTR_EXIT_INSTR_OFFSETS
	.align		4
        /*0084*/ 	.byte	0x04, 0x1c
        /*0086*/ 	.short	(.L_1791 - .L_1790)


	//   ....[0]....
.L_1790:
        /*0088*/ 	.word	0x00000070


	//   ....[1]....
        /*008c*/ 	.word	0x000017b0


	//   ....[2]....
        /*0090*/ 	.word	0x00001860


	//----- nvinfo : EIATTR_MAX_THREADS
	.align		4
.L_1791:
        /*0094*/ 	.byte	0x04, 0x05
        /*0096*/ 	.short	(.L_1793 - .L_1792)
.L_1792:
        /*0098*/ 	.word	0x00000400
        /*009c*/ 	.word	0x00000001
        /*00a0*/ 	.word	0x00000001


	//----- nvinfo : EIATTR_CRS_STACK_SIZE
	.align		4
.L_1793:
        /*00a4*/ 	.byte	0x04, 0x1e
        /*00a6*/ 	.short	(.L_1795 - .L_1794)
.L_1794:
        /*00a8*/ 	.word	0x00000000


	//----- nvinfo : EIATTR_CBANK_PARAM_SIZE
	.align		4
.L_1795:
        /*00ac*/ 	.byte	0x03, 0x19
        /*00ae*/ 	.short	0x0128


	//----- nvinfo : EIATTR_PARAM_CBANK
	.align		4
        /*00b0*/ 	.byte	0x04, 0x0a
        /*00b2*/ 	.short	(.L_1797 - .L_1796)
	.align		4
.L_1796:
        /*00b4*/ 	.word	index@(.nv.constant0._ZN10layer_norm22ln_bwd_finalize_kernelINS_22Kernel_traits_finalizeILj7168Ef13__nv_bfloat16fS2_fjLb0ELj1024ELj4ENS_18Kernel_traits_baseILj7168EfS2_fS2_fjLj1024EEEEELb0ELb1EEEvNS_9BwdParamsE)
        /*00b8*/ 	.short	0x0380
        /*00ba*/ 	.short	0x0128


	//----- nvinfo : EIATTR_SW_WAR
	.align		4
.L_1797:
        /*00bc*/ 	.byte	0x04, 0x36
        /*00be*/ 	.short	(.L_1799 - .L_1798)
.L_1798:
        /*00c0*/ 	.word	0x00000008
.L_1799:


//--------------------- .nv.info._ZN10layer_norm40ln_parallel_residual_bwd_finalize_kernelINS_22Kernel_traits_finalizeILj7168Ef13__nv_bfloat16fS2_fjLb0ELj1024ELj4ENS_18Kernel_traits_baseILj7168EfS2_fS2_fjLj1024EEEEELb1EEEvNS_9BwdParamsE --------------------------
	.section	.nv.info._ZN10layer_norm40ln_parallel_residual_bwd_finalize_kernelINS_22Kernel_traits_finalizeILj7168Ef13__nv_bfloat16fS2_fjLb0ELj1024ELj4ENS_18Kernel_traits_baseILj7168EfS2_fS2_fjLj1024EEEEELb1EEEvNS_9BwdParamsE,"",@"SHT_CUDA_INFO"
	.sectionflags	@""
	.align	4


	//----- nvinfo : EIATTR_CUDA_API_VERSION
	.align		4
        /*0000*/ 	.byte	0x04, 0x37
        /*0002*/ 	.short	(.L_1801 - .L_1800)
.L_1800:
        /*0004*/ 	.word	0x00000082


	//----- nvinfo : EIATTR_KPARAM_INFO
	.align		4
.L_1801:
        /*0008*/ 	.byte	0x04, 0x17
        /*000a*/ 	.short	(.L_1803 - .L_1802)
.L_1802:
        /*000c*/ 	.word	0x00000000
        /*0010*/ 	.short	0x0000
        /*0012*/ 	.short	0x0000
        /*0014*/ 	.byte	0x00, 0xf0, 0xa1, 0x04


	//----- nvinfo : EIATTR_SPARSE_MMA_MASK
	.align		4
.L_1803:
        /*0018*/ 	.byte	0x03, 0x50
        /*001a*/ 	.short	0x0000


	//----- nvinfo : EIATTR_MAXREG_COUNT
	.align		4
        /*001c*/ 	.byte	0x03, 0x1b
        /*001e*/ 	.short	0x0040


	//----- nvinfo : EIATTR_NUM_BARRIERS
	.align		4
        /*0020*/ 	.byte	0x02, 0x4c
        /*0022*/ 	.byte	0x01
	.zero		1


	//----- nvinfo : EIATTR_MERCURY_ISA_VERSION
	.align		4
        /*0024*/ 	.byte	0x03, 0x5f
        /*0026*/ 	.short	0x0101


	//----- nvinfo : EIATTR_COOP_GROUP_MASK_REGIDS
	.align		4
        /*0028*/ 	.byte	0x04, 0x29
        /*002a*/ 	.short	(.L_1805 - .L_1804)


	//   ....[0]....
.L_1804:
        /*002c*/ 	.word	0xffffffff


	//   ....[1]....
        /*0030*/ 	.word	0xffffffff


	//   ....[2]....
        /*0034*/ 	.word	0xffffffff


	//   ....[3]....
        /*0038*/ 	.word	0xffffffff


	//   ....[4]....
        /*003c*/ 	.word	0xffffffff


	//   ....[5]....
        /*0040*/ 	.word	0xffffffff


	//   ....[6]....
        /*0044*/ 	.word	0xffffffff


	//   ....[7]....
        /*0048*/ 	.word	0xffffffff


	//   ....[8]....
        /*004c*/ 	.word	0xffffffff


	//   ....[9]....
        /*0050*/ 	.word	0xffffffff


	//   ....[10]....
        /*0054*/ 	.word	0xffffffff


	//   ....[11]....
        /*0058*/ 	.word	0xffffffff


	//   ....[12]....
        /*005c*/ 	.word	0xffffffff


	//   ....[13]....
        /*0060*/ 	.word	0xffffffff


	//   ....[14]....
        /*0064*/ 	.word	0xffffffff


	//   ....[15]....
        /*0068*/ 	.word	0xffffffff


	//   ....[16]....
        /*006c*/ 	.word	0xffffffff


	//   ....[17]....
        /*0070*/ 	.word	0xffffffff


	//   ....[18]....
        /*0074*/ 	.word	0xffffffff


	//   ....[19]....
        /*0078*/ 	.word	0xffffffff


	//----- nvinfo : EIATTR_COOP_GROUP_INSTR_OFFSETS
	.align		4
.L_1805:
        /*007c*/ 	.byte	0x04, 0x28
        /*007e*/ 	.short	(.L_1807 - .L_1806)


	//   ....[0]....
.L_1806:
        /*0080*/ 	.word	0x00001410


	//   ....[1]....
        /*0084*/ 	.word	0x00001420


	//   ....[2]....
        /*0088*/ 	.word	0x00001430


	//   ....[3]....
        /*008c*/ 	.word	0x00001440


	//   ....[4]....
        /*0090*/ 	.word	0x00001470


	//   ....[5]....
        /*0094*/ 	.word	0x00001490


	//   ....[6]....
        /*0098*/ 	.word	0x000014b0


	//   ....[7]....
        /*009c*/ 	.word	0x000014c0


	//   ....[8]....
        /*00a0*/ 	.word	0x000014f0


	//   ....[9]....
        /*00a4*/ 	.word	0x00001510


	//   ....[10]....
        /*00a8*/ 	.word	0x00001530


	//   ....[11]....
        /*00ac*/ 	.word	0x00001540


	//   ....[12]....
        /*00b0*/ 	.word	0x00001570


	//   ....[13]....
        /*00b4*/ 	.word	0x00001590


	//   ....[14]....
        /*00b8*/ 	.word	0x000015b0


	//   ....[15]....
        /*00bc*/ 	.word	0x000015c0


	//   ....[16]....
        /*00c0*/ 	.word	0x000015f0


	//   ....[17]....
        /*00c4*/ 	.word	0x00001620


	//   ....[18]....
        /*00c8*/ 	.word	0x00001630


	//   ....[19]....
        /*00cc*/ 	.word	0x00001640


	//----- nvinfo : EIATTR_VRC_CTA_INIT_COUNT
	.align		4
.L_1807:
        /*00d0*/ 	.byte	0x02, 0x4a
	.zero		1
	.zero		1


	//----- nvinfo : EIATTR_EXIT_INSTR_OFFSETS
	.align		4
        /*00d4*/ 	.byte	0x04, 0x1c
        /*00d6*/ 	.short	(.L_1809 - .L_1808)


	//   ....[0]....
.L_1808:
        /*00d8*/ 	.word	0x00000060


	//   ....[1]....
        /*00dc*/ 	.word	0x000016e0


	//   ....[2]....
        /*00e0*/ 	.word	0x00001810


	//----- nvinfo : EIATTR_MAX_THREADS
	.align		4
.L_1809:
        /*00e4*/ 	.byte	0x04, 0x05
        /*00e6*/ 	.short	(.L_1811 - .L_1810)
.L_1810:
        /*00e8*/ 	.word	0x00000400
        /*00ec*/ 	.word	0x00000001
        /*00f0*/ 	.word	0x00000001


	//----- nvinfo : EIATTR_CRS_STACK_SIZE
	.align		4
.L_1811:
        /*00f4*/ 	.byte	0x04, 0x1e
        /*00f6*/ 	.short	(.L_1813 - .L_1812)
.L_1812:
        /*00f8*/ 	.word	0x00000000


	//----- nvinfo : EIATTR_CBANK_PARAM_SIZE
	.align		4
.L_1813:
        /*00fc*/ 	.byte	0x03, 0x19
        /*00fe*/ 	.short	0x0128


	//----- nvinfo : EIATTR_PARAM_CBANK
	.align		4
        /*0100*/ 	.byte	0x04, 0x0a
        /*0102*/ 	.short	(.L_1815 - .L_1814)
	.align		4
.L_1814:
        /*0104*/ 	.word	index@(.nv.constant0._ZN10layer_norm40ln_parallel_residual_bwd_finalize_kernelINS_22Kernel_traits_finalizeILj7168Ef13__nv_bfloat16fS2_fjLb0ELj1024ELj4ENS_18Kernel_traits_baseILj7168EfS2_fS2_fjLj1024EEEEELb1EEEvNS_9BwdParamsE)
        /*0108*/ 	.short	0x0380
        /*010a*/ 	.short	0x0128


	//----- nvinfo : EIATTR_SW_WAR
	.align		4
.L_1815:
        /*010c*/ 	.byte	0x04, 0x36
        /*010e*/ 	.short	(.L_1817 - .L_1816)
.L_1816:
        /*0110*/ 	.word	0x00000008
.L_1817:


//--------------------- .nv.info._ZN10layer_norm31ln_parallel_residual_bwd_kernelINS_13Kernel_traitsIf13__nv_bfloat16fS2_fjLj7168ELj1ELj1ELj8ELj8ENS_18Kernel_traits_baseILj7168EfS2_fS2_fjLj256EEEEELb1ELb1ELb1EEEvNS_9BwdParamsE --------------------------
	.section	.nv.info._ZN10layer_norm31ln_parallel_residual_bwd_kernelINS_13Kernel_traitsIf13__nv_bfloat16fS2_fjLj7168ELj1ELj1ELj8ELj8ENS_18Kernel_traits_baseILj7168EfS2_fS2_fjLj256EEEEELb1ELb1ELb1EEEvNS_9BwdParamsE,"",@"SHT_CUDA_INFO"
	.sectionflags	@""
	.align	4


	//----- nvinfo : EIATTR_CUDA_API_VERSION
	.align		4
        /*0000*/ 	.byte	0x04, 0x37
        /*0002*/ 	.short	(.L_1819 - .L_1818)
.L_1818:
        /*0004*/ 	.word	0x00000082


	//----- nvinfo : EIATTR_KPARAM_INFO
	.align		4
.L_1819:
        /*0008*/ 	.byte	0x04, 0x17
        /*000a*/ 	.short	(.L_1821 - .L_1820)
.L_1820:
        /*000c*/ 	.word	0x00000000
        /*0010*/ 	.short	0x0000
        /*0012*/ 	.short	0x0000
        /*0014*/ 	.byte	0x00, 0xf0, 0xa1, 0x04


	//----- nvinfo : EIATTR_SPARSE_MMA_MASK
	.align		4
.L_1821:
        /*0018*/ 	.byte	0x03, 0x50
        /*001a*/ 	.short	0x0000


	//----- nvinfo : EIATTR_MAXREG_COUNT
	.align		4
        /*001c*/ 	.byte	0x03, 0x1b
        /*001e*/ 	.short	0x00ff


	//----- nvinfo : EIATTR_NUM_BARRIERS
	.align		4
        /*0020*/ 	.byte	0x02, 0x4c
        /*0022*/ 	.byte	0x01
	.zero		1


	//----- nvinfo : EIATTR_MERCURY_ISA_VERSION
	.align		4
        /*0024*/ 	.byte	0x03, 0x5f
        /*0026*/ 	.short	0x0101


	//----- nvinfo : EIATTR_COOP_GROUP_MASK_REGIDS
	.align		4
        /*0028*/ 	.byte	0x04, 0x29
        /*002a*/ 	.short	(.L_1823 - .L_1822)


	//   ....[0]....
.L_1822:
        /*002c*/ 	.word	0xffffffff


	//   ....[1]....
        /*0030*/ 	.word	0xffffffff


	//   ....[2]....
        /*0034*/ 	.word	0xffffffff


	//   ....[3]....
        /*0038*/ 	.word	0xffffffff


	//   ....[4]....
        /*003c*/ 	.word	0xffffffff


	//   ....[5]....
        /*0040*/ 	.word	0xffffffff


	//   ....[6]....
        /*0044*/ 	.word	0xffffffff


	//   ....[7]....
        /*0048*/ 	.word	0xffffffff


	//   ....[8]....
        /*004c*/ 	.word	0xffffffff


	//   ....[9]....
        /*0050*/ 	.word	0xffffffff


	//----- nvinfo : EIATTR_COOP_GROUP_INSTR_OFFSETS
	.align		4
.L_1823:
        /*0054*/ 	.byte	0x04, 0x28
        /*0056*/ 	.short	(.L_1825 - .L_1824)


	//   ....[0]....
.L_1824:
        /*0058*/ 	.word	0x00001820


	//   ....[1]....
        /*005c*/ 	.word	0x00001830


	//   ....[2]....
        /*0060*/ 	.word	0x00001860


	//   ....[3]....
        /*0064*/ 	.word	0x00001870


	//   ....[4]....
        /*0068*/ 	.word	0x000018a0


	//   ....[5]....
        /*006c*/ 	.word	0x000018b0


	//   ....[6]....
        /*0070*/ 	.word	0x000018f0


	//   ....[7]....
        /*0074*/ 	.word	0x00001900


	//   ....[8]....
        /*0078*/ 	.word	0x00001930


	//   ....[9]....
        /*007c*/ 	.word	0x00001940


	//----- nvinfo : EIATTR_VRC_CTA_INIT_COUNT
	.align		4
.L_1825:
        /*0080*/ 	.byte	0x02, 0x4a
	.zero		1
	.zero		1


	//----- nvinfo : EIATTR_EXIT_INSTR_OFFSETS
	.align		4
        /*0084*/ 	.byte	0x04, 0x1c
        /*0086*/ 	.short	(.L_1827 - .L_1826)


	//   ....[0]....
.L_1826:
        /*0088*/ 	.word	0x0000b370


	//----- nvinfo : EIATTR_MAX_THREADS
	.align		4
.L_1827:
        /*008c*/ 	.byte	0x04, 0x05
        /*008e*/ 	.short	(.L_1829 - .L_1828)
.L_1828:
        /*0090*/ 	.word	0x00000100
        /*0094*/ 	.word	0x00000001
        /*0098*/ 	.word	0x00000001


	//----- nvinfo : EIATTR_CRS_STACK_SIZE
	.align		4
.L_1829:
        /*009c*/ 	.byte	0x04, 0x1e
        /*009e*/ 	.short	(.L_1831 - .L_1830)
.L_1830:
        /*00a0*/ 	.word	0x00000000


	//----- nvinfo : EIATTR_CBANK_PARAM_SIZE
	.align		4
.L_1831:
        /*00a4*/ 	.byte	0x03, 0x19
        /*00a6*/ 	.short	0x0128


	//----- nvinfo : EIATTR_PARAM_CBANK
	.align		4
        /*00a8*/ 	.byte	0x04, 0x0a
        /*00aa*/ 	.short	(.L_1833 - .L_1832)
	.align		4
.L_1832:
        /*00ac*/ 	.word	index@(.nv.constant0._ZN10layer_norm31ln_parallel_residual_bwd_kernelINS_13Kernel_traitsIf13__nv_bfloat16fS2_fjLj7168ELj1ELj1ELj8ELj8ENS_18Kernel_traits_baseILj7168EfS2_fS2_fjLj256EEEEELb1ELb1ELb1EEEvNS_9BwdParamsE)
        /*00b0*/ 	.short	0x0380
        /*00b2*/ 	.short	0x0128


	//----- nvinfo : EIATTR_SW_WAR
	.align		4
.L_1833:
        /*00b4*/ 	.byte	0x04, 0x36
        /*00b6*/ 	.short	(.L_1835 - .L_1834)
.L_1834:
        /*00b8*/ 	.word	0x00000008
.L_1835:


//--------------------- .nv.info._ZN10layer_norm31ln_parallel_residual_bwd_kernelINS_13Kernel_traitsIf6__halfS2_S2_fjLj7168ELj1ELj1ELj8ELj8ENS_18Kernel_traits_baseILj7168EfS2_S2_S2_fjLj256EEEEELb0ELb0ELb0EEEvNS_9BwdParamsE --------------------------
	.section	.nv.info._ZN10layer_norm31ln_parallel_residual_bwd_kernelINS_13Kernel_traitsIf6__halfS2_S2_fjLj7168ELj1ELj1ELj8ELj8ENS_18Kernel_traits_baseILj7168EfS2_S2_S2_fjLj256EEEEELb0ELb0ELb0EEEvNS_9BwdParamsE,"",@"SHT_CUDA_INFO"
	.sectionflags	@""
	.align	4


	//----- nvinfo : EIATTR_CUDA_API_VERSION
	.align		4
        /*0000*/ 	.byte	0x04, 0x37
        /*0002*/ 	.short	(.L_1837 - .L_1836)
.L_1836:
        /*0004*/ 	.word	0x00000082


	//----- nvinfo : EIATTR_KPARAM_INFO
	.align		4
.L_1837:
        /*0008*/ 	.byte	0x04, 0x17
        /*000a*/ 	.short	(.L_1839 - .L_1838)
.L_1838:
        /*000c*/ 	.word	0x00000000
        /*0010*/ 	.short	0x0000
        /*0012*/ 	.short	0x0000
        /*0014*/ 	.byte	0x00, 0xf0, 0xa1, 0x04


	//----- nvinfo : EIATTR_SPARSE_MMA_MASK
	.align		4
.L_1839:
        /*0018*/ 	.byte	0x03, 0x50
        /*001a*/ 	.short	0x0000


	//----- nvinfo : EIATTR_MAXREG_COUNT
	.align		4
        /*001c*/ 	.byte	0x03, 0x1b
        /*001e*/ 	.short	0x00ff


	//----- nvinfo : EIATTR_NUM_BARRIERS
	.align		4
        /*0020*/ 	.byte	0x02, 0x4c
        /*0022*/ 	.byte	0x01
	.zero		1


	//----- nvinfo : EIATTR_ANNOTATIONS
	.align		4
        /*0024*/ 	.byte	0x04, 0x55
        /*0026*/ 	.short	(.L_1841 - .L_1840)


	//   ....[0]....
.L_1840:
        /* <DEDUP_REMOVED lines=9> */


	//----- nvinfo : EIATTR_MERCURY_ISA_VERSION
	.align		4
.L_1841:
        /*00a8*/ 	.byte	0x03, 0x5f
        /*00aa*/ 	.short	0x0101


	//----- nvinfo : EIATTR_COOP_GROUP_MASK_REGIDS
	.align		4
        /*00ac*/ 	.byte	0x04, 0x29
        /*00ae*/ 	.short	(.L_1843 - .L_1842)


	//   ....[0]....
.L_1842:
        /*00b0*/ 	.word	0xffffffff


	//   ....[1]....
        /*00b4*/ 	.word	0xffffffff


	//   ....[2]....
        /*00b8*/ 	.word	0xffffffff


	//   ....[3]....
        /*00bc*/ 	.word	0xffffffff


	//   ....[4]....
        /*00c0*/ 	.word	0xffffffff


	//   ....[5]....
        /*00c4*/ 	.word	0xffffffff


	//   ....[6]....
        /*00c8*/ 	.word	0xffffffff


	//   ....[7]....
        /*00cc*/ 	.word	0xffffffff


	//   ....[8]....
        /*00d0*/ 	.word	0xffffffff


	//   ....[9]....
        /*00d4*/ 	.word	0xffffffff


	//----- nvinfo : EIATTR_COOP_GROUP_INSTR_OFFSETS
	.align		4
.L_1843:
        /*00d8*/ 	.byte	0x04, 0x28
        /*00da*/ 	.short	(.L_1845 - .L_1844)


	//   ....[0]....
.L_1844:
        /*00dc*/ 	.word	0x000031a0


	//   ....[1]....
        /*00e0*/ 	.word	0x000031c0


	//   ....[2]....
        /*00e4*/ 	.word	0x00003200


	//   ....[3]....
        /*00e8*/ 	.word	0x00003210


	//   ....[4]....
        /*00ec*/ 	.word	0x00003250


	//   ....[5]....
        /*00f0*/ 	.word	0x00003260


	//   ....[6]....
        /*00f4*/ 	.word	0x00003290


	//   ....[7]....
        /*00f8*/ 	.word	0x000032a0


	//   ....[8]....
        /*00fc*/ 	.word	0x000032d0


	//   ....[9]....
        /*0100*/ 	.word	0x000032f0


	//----- nvinfo : EIATTR_VRC_CTA_INIT_COUNT
	.align		4
.L_1845:
        /*0104*/ 	.byte	0x02, 0x4a
	.zero		1
	.zero		1


	//----- nvinfo : EIATTR_EXIT_INSTR_OFFSETS
	.align		4
        /*0108*/ 	.byte	0x04, 0x1c
        /*010a*/ 	.short	(.L_1847 - .L_1846)


	//   ....[0]....
.L_1846:
        /*010c*/ 	.word	0x0000bc90


	//   ....[1]....
        /*0110*/ 	.word	0x0000bd60


	//----- nvinfo : EIATTR_MAX_THREADS
	.align		4
.L_1847:
        /*0114*/ 	.byte	0x04, 0x05
        /*0116*/ 	.short	(.L_1849 - .L_1848)
.L_1848:
        /*0118*/ 	.word	0x00000100
        /*011c*/ 	.word	0x00000001
        /*0120*/ 	.word	0x00000001


	//----- nvinfo : EIATTR_CRS_STACK_SIZE
	.align		4
.L_1849:
        /*0124*/ 	.byte	0x04, 0x1e
        /*0126*/ 	.short	(.L_1851 - .L_1850)
.L_1850:
        /*0128*/ 	.word	0x00000000


	//----- nvinfo : EIATTR_CBANK_PARAM_SIZE
	.align		4
.L_1851:
        /*012c*/ 	.byte	0x03, 0x19
        /*012e*/ 	.short	0x0128


	//----- nvinfo : EIATTR_PARAM_CBANK
	.align		4
        /*0130*/ 	.byte	0x04, 0x0a
        /*0132*/ 	.short	(.L_1853 - .L_1852)
	.align		4
.L_1852:
        /*0134*/ 	.word	index@(.nv.constant0._ZN10layer_norm31ln_parallel_residual_bwd_kernelINS_13Kernel_traitsIf6__halfS2_S2_fjLj7168ELj1ELj1ELj8ELj8ENS_18Kernel_traits_baseILj7168EfS2_S2_S2_fjLj256EEEEELb0ELb0ELb0EEEvNS_9BwdParamsE)
        /*0138*/ 	.short	0x0380
        /*013a*/ 	.short	0x0128


	//----- nvinfo : EIATTR_SW_WAR
	.align		4
.L_1853:
        /*013c*/ 	.byte	0x04, 0x36
        /*013e*/ 	.short	(.L_1855 - .L_1854)
.L_1854:
        /*0140*/ 	.word	0x00000008
.L_1855:


//--------------------- .nv.info._ZN10layer_norm31ln_parallel_residual_bwd_kernelINS_13Kernel_traitsIf6__halfS2_S2_fjLj7168ELj1ELj1ELj8ELj8ENS_18Kernel_traits_baseILj7168EfS2_S2_S2_fjLj256EEEEELb0ELb0ELb1EEEvNS_9BwdParamsE --------------------------
	.section	.nv.info._ZN10layer_norm31ln_parallel_residual_bwd_kernelINS_13Kernel_traitsIf6__halfS2_S2_fjLj7168ELj1ELj1ELj8ELj8ENS_18Kernel_traits_baseILj7168EfS2_S2_S2_fjLj256EEEEELb0ELb0ELb1EEEvNS_9BwdParamsE,"",@"SHT_CUDA_INFO"
	.sectionflags	@""
	.align	4


	//----- nvinfo : EIATTR_CUDA_API_VERSION
	.align		4
        /*0000*/ 	.byte	0x04, 0x37
        /*0002*/ 	.short	(.L_1857 - .L_1856)
.L_1856:
        /*0004*/ 	.word	0x00000082


	//----- nvinfo : EIATTR_KPARAM_INFO
	.align		4
.L_1857:
        /*0008*/ 	.byte	0x04, 0x17
        /*000a*/ 	.short	(.L_1859 - .L_1858)
.L_1858:
        /*000c*/ 	.word	0x00000000
        /*0010*/ 	.short	0x0000
        /*0012*/ 	.short	0x0000
        /*0014*/ 	.byte	0x00, 0xf0, 0xa1, 0x04


	//----- nvinfo : EIATTR_SPARSE_MMA_MASK
	.align		4
.L_1859:
        /*0018*/ 	.byte	0x03, 0x50
        /*001a*/ 	.short	0x0000


	//----- nvinfo : EIATTR_MAXREG_COUNT
	.align		4
        /*001c*/ 	.byte	0x03, 0x1b
        /*001e*/ 	.short	0x00ff


	//----- nvinfo : EIATTR_NUM_BARRIERS
	.align		4
        /*0020*/ 	.byte	0x02, 0x4c
        /*0022*/ 	.byte	0x01
	.zero		1


	//----- nvinfo : EIATTR_ANNOTATIONS
	.align		4
        /*0024*/ 	.byte	0x04, 0x55
        /*0026*/ 	.short	(.L_1861 - .L_1860)


	//   ....[0]....
.L_1860:
        /* <DEDUP_REMOVED lines=12> */


	//----- nvinfo : EIATTR_MERCURY_ISA_VERSION
	.align		4
.L_1861:
        /*00d8*/ 	.byte	0x03, 0x5f
        /*00da*/ 	.short	0x0101


	//----- nvinfo : EIATTR_COOP_GROUP_MASK_REGIDS
	.align		4
        /*00dc*/ 	.byte	0x04, 0x29
        /*00de*/ 	.short	(.L_1863 - .L_1862)


	//   ....[0]....
.L_1862:
        /*00e0*/ 	.word	0xffffffff


	//   ....[1]....
        /*00e4*/ 	.word	0xffffffff


	//   ....[2]....
        /*00e8*/ 	.word	0xffffffff


	//   ....[3]....
        /*00ec*/ 	.word	0xffffffff


	//   ....[4]....
        /*00f0*/ 	.word	0xffffffff


	//   ....[5]....
        /*00f4*/ 	.word	0xffffffff


	//   ....[6]....
        /*00f8*/ 	.word	0xffffffff


	//   ....[7]....
        /*00fc*/ 	.word	0xffffffff


	//   ....[8]....
        /*0100*/ 	.word	0xffffffff


	//   ....[9]....
        /*0104*/ 	.word	0xffffffff


	//----- nvinfo : EIATTR_COOP_GROUP_INSTR_OFFSETS
	.align		4
.L_1863:
        /*0108*/ 	.byte	0x04, 0x28
        /*010a*/ 	.short	(.L_1865 - .L_1864)


	//   ....[0]....
.L_1864:
        /*010c*/ 	.word	0x00002920


	//   ....[1]....
        /*0110*/ 	.word	0x00002a00


	//   ....[2]....
        /*0114*/ 	.word	0x00002a20


	//   ....[3]....
        /*0118*/ 	.word	0x00002a70


	//   ....[4]....
        /*011c*/ 	.word	0x00002a90


	//   ....[5]....
        /*0120*/ 	.word	0x00002ab0


	//   ....[6]....
        /*0124*/ 	.word	0x00002ad0


	//   ....[7]....
        /*0128*/ 	.word	0x00002b00


	//   ....[8]....
        /*012c*/ 	.word	0x00002b10


	//   ....[9]....
        /*0130*/ 	.word	0x00002b50


	//----- nvinfo : EIATTR_VRC_CTA_INIT_COUNT
	.align		4
.L_1865:
        /*0134*/ 	.byte	0x02, 0x4a
	.zero		1
	.zero		1


	//----- nvinfo : EIATTR_EXIT_INSTR_OFFSETS
	.align		4
        /*0138*/ 	.byte	0x04, 0x1c
        /*013a*/ 	.short	(.L_1867 - .L_1866)


	//   ....[0]....
.L_1866:
        /*013c*/ 	.word	0x0000a8e0


	//----- nvinfo : EIATTR_MAX_THREADS
	.align		4
.L_1867:
        /*0140*/ 	.byte	0x04, 0x05
        /*0142*/ 	.short	(.L_1869 - .L_1868)
.L_1868:
        /*0144*/ 	.word	0x00000100
        /*0148*/ 	.word	0x00000001
        /*014c*/ 	.word	0x00000001


	//----- nvinfo : EIATTR_CRS_STACK_SIZE
	.align		4
.L_1869:
        /*0150*/ 	.byte	0x04, 0x1e
        /*0152*/ 	.short	(.L_1871 - .L_1870)
.L_1870:
        /*0154*/ 	.word	0x00000000


	//----- nvinfo : EIATTR_CBANK_PARAM_SIZE
	.align		4
.L_1871:
        /*0158*/ 	.byte	0x03, 0x19
        /*015a*/ 	.short	0x0128


	//----- nvinfo : EIATTR_PARAM_CBANK
	.align		4
        /*015c*/ 	.byte	0x04, 0x0a
        /*015e*/ 	.short	(.L_1873 - .L_1872)
	.align		4
.L_1872:
        /*0160*/ 	.word	index@(.nv.constant0._ZN10layer_norm31ln_parallel_residual_bwd_kernelINS_13Kernel_traitsIf6__halfS2_S2_fjLj7168ELj1ELj1ELj8ELj8ENS_18Kernel_traits_baseILj7168EfS2_S2_S2_fjLj256EEEEELb0ELb0ELb1EEEvNS_9BwdParamsE)
        /*0164*/ 	.short	0x0380
        /*0166*/ 	.short	0x0128


	//----- nvinfo : EIATTR_SW_WAR
	.align		4
.L_1873:
        /*0168*/ 	.byte	0x04, 0x36
        /*016a*/ 	.short	(.L_1875 - .L_1874)
.L_1874:
        /*016c*/ 	.word	0x00000008
.L_1875:


//--------------------- .nv.info._ZN10layer_norm31ln_parallel_residual_bwd_kernelINS_13Kernel_traitsIf6__halfS2_S2_fjLj7168ELj1ELj1ELj8ELj8ENS_18Kernel_traits_baseILj7168EfS2_S2_S2_fjLj256EEEEELb0ELb1ELb0EEEvNS_9BwdParamsE --------------------------
	.section	.nv.info._ZN10layer_norm31ln_parallel_residual_bwd_kernelINS_13Kernel_traitsIf6__halfS2_S2_fjLj7168ELj1ELj1ELj8ELj8ENS_18Kernel_traits_baseILj7168EfS2_S2_S2_fjLj256EEEEELb0ELb1ELb0EEEvNS_9BwdParamsE,"",@"SHT_CUDA_INFO"
	.sectionflags	@""
	.align	4


	//----- nvinfo : EIATTR_CUDA_API_VERSION
	.align		4
        /*0000*/ 	.byte	0x04, 0x37
        /*0002*/ 	.short	(.L_1877 - .L_1876)
.L_1876:
        /*0004*/ 	.word	0x00000082


	//----- nvinfo : EIATTR_KPARAM_INFO
	.align		4
.L_1877:
        /*0008*/ 	.byte	0x04, 0x17
        /*000a*/ 	.short	(.L_1879 - .L_1878)
.L_1878:
        /*000c*/ 	.word	0x00000000
        /*0010*/ 	.short	0x0000
        /*0012*/ 	.short	0x0000
        /*0014*/ 	.byte	0x00, 0xf0, 0xa1, 0x04


	//----- nvinfo : EIATTR_SPARSE_MMA_MASK
	.align		4
.L_1879:
        /*0018*/ 	.byte	0x03, 0x50
        /*001a*/ 	.short	0x0000


	//----- nvinfo : EIATTR_MAXREG_COUNT
	.align		4
        /*001c*/ 	.byte	0x03, 0x1b
        /*001e*/ 	.short	0x00ff


	//----- nvinfo : EIATTR_NUM_BARRIERS
	.align		4
        /*0020*/ 	.byte	0x02, 0x4c
        /*0022*/ 	.byte	0x01
	.zero		1


	//----- nvinfo : EIATTR_MERCURY_ISA_VERSION
	.align		4
        /*0024*/ 	.byte	0x03, 0x5f
        /*0026*/ 	.short	0x0101


	//----- nvinfo : EIATTR_COOP_GROUP_MASK_REGIDS
	.align		4
        /*0028*/ 	.byte	0x04, 0x29
        /*002a*/ 	.short	(.L_1881 - .L_1880)


	//   ....[0]....
.L_1880:
        /*002c*/ 	.word	0xffffffff


	//   ....[1]....
        /*0030*/ 	.word	0xffffffff


	//   ....[2]....
        /*0034*/ 	.word	0xffffffff


	//   ....[3]....
        /*0038*/ 	.word	0xffffffff


	//   ....[4]....
        /*003c*/ 	.word	0xffffffff


	//   ....[5]....
        /*0040*/ 	.word	0xffffffff


	//   ....[6]....
        /*0044*/ 	.word	0xffffffff


	//   ....[7]....
        /*0048*/ 	.word	0xffffffff


	//   ....[8]....
        /*004c*/ 	.word	0xffffffff


	//   ....[9]....
        /*0050*/ 	.word	0xffffffff


	//----- nvinfo : EIATTR_COOP_GROUP_INSTR_OFFSETS
	.align		4
.L_1881:
        /*0054*/ 	.byte	0x04, 0x28
        /*0056*/ 	.short	(.L_1883 - .L_1882)


	//   ....[0]....
.L_1882:
        /*0058*/ 	.word	0x00002180


	//   ....[1]....
        /*005c*/ 	.word	0x000021a0


	//   ....[2]....
        /*0060*/ 	.word	0x000021d0


	//   ....[3]....
        /*0064*/ 	.word	0x000021e0


	//   ....[4]....
        /*0068*/ 	.word	0x00002220


	//   ....[5]....
        /*006c*/ 	.word	0x00002230


	//   ....[6]....
        /*0070*/ 	.word	0x00002270


	//   ....[7]....
        /*0074*/ 	.word	0x00002280


	//   ....[8]....
        /*0078*/ 	.word	0x000022b0


	//   ....[9]....
        /*007c*/ 	.word	0x000022c0


	//----- nvinfo : EIATTR_VRC_CTA_INIT_COUNT
	.align		4
.L_1883:
        /*0080*/ 	.byte	0x02, 0x4a
	.zero		1
	.zero		1


	//----- nvinfo : EIATTR_EXIT_INSTR_OFFSETS
	.align		4
        /*0084*/ 	.byte	0x04, 0x1c
        /*0086*/ 	.short	(.L_1885 - .L_1884)


	//   ....[0]....
.L_1884:
        /*0088*/ 	.word	0x00009c90


	//   ....[1]....
        /*008c*/ 	.word	0x00009d10


	//----- nvinfo : EIATTR_MAX_THREADS
	.align		4
.L_1885:
        /*0090*/ 	.byte	0x04, 0x05
        /*0092*/ 	.short	(.L_1887 - .L_1886)
.L_1886:
        /*0094*/ 	.word	0x00000100
        /*0098*/ 	.word	0x00000001
        /*009c*/ 	.word	0x00000001


	//----- nvinfo : EIATTR_CRS_STACK_SIZE
	.align		4
.L_1887:
        /*00a0*/ 	.byte	0x04, 0x1e
        /*00a2*/ 	.short	(.L_1889 - .L_1888)
.L_1888:
        /*00a4*/ 	.word	0x00000000


	//----- nvinfo : EIATTR_CBANK_PARAM_SIZE
	.align		4
.L_1889:
        /*00a8*/ 	.byte	0x03, 0x19
        /*00aa*/ 	.short	0x0128


	//----- nvinfo : EIATTR_PARAM_CBANK
	.align		4
        /*00ac*/ 	.byte	0x04, 0x0a
        /*00ae*/ 	.short	(.L_1891 - .L_1890)
	.align		4
.L_1890:
        /*00b0*/ 	.word	index@(.nv.constant0._ZN10layer_norm31ln_parallel_residual_bwd_kernelINS_13Kernel_traitsIf6__halfS2_S2_fjLj7168ELj1ELj1ELj8ELj8ENS_18Kernel_traits_baseILj7168EfS2_S2_S2_fjLj256EEEEELb0ELb1ELb0EEEvNS_9BwdParamsE)
        /*00b4*/ 	.short	0x0380
        /*00b6*/ 	.short	0x0128


	//----- nvinfo : EIATTR_SW_WAR
	.align		4
.L_1891:
        /*00b8*/ 	.byte	0x04, 0x36
        /*00ba*/ 	.short	(.L_1893 - .L_1892)
.L_1892:
        /*00bc*/ 	.word	0x00000008
.L_1893:


//--------------------- .nv.info._ZN10layer_norm31ln_parallel_residual_bwd_kernelINS_13Kernel_traitsIf6__halfS2_S2_fjLj7168ELj1ELj1ELj8ELj8ENS_18Kernel_traits_baseILj7168EfS2_S2_S2_fjLj256EEEEELb0ELb1ELb1EEEvNS_9BwdParamsE --------------------------
	.section	.nv.info._ZN10layer_norm31ln_parallel_residual_bwd_kernelINS_13Kernel_traitsIf6__halfS2_S2_fjLj7168ELj1ELj1ELj8ELj8ENS_18Kernel_traits_baseILj7168EfS2_S2_S2_fjLj256EEEEELb0ELb1ELb1EEEvNS_9BwdParamsE,"",@"SHT_CUDA_INFO"
	.sectionflags	@""
	.align	4


	//----- nvinfo : EIATTR_CUDA_API_VERSION
	.align		4
        /*0000*/ 	.byte	0x04, 0x37
        /*0002*/ 	.short	(.L_1895 - .L_1894)
.L_1894:
        /*0004*/ 	.word	0x00000082


	//----- nvinfo : EIATTR_KPARAM_INFO
	.align		4
.L_1895:
        /*0008*/ 	.byte	0x04, 0x17
        /*000a*/ 	.short	(.L_1897 - .L_1896)
.L_1896:
        /*000c*/ 	.word	0x00000000
        /*0010*/ 	.short	0x0000
        /*0012*/ 	.short	0x0000
        /*0014*/ 	.byte	0x00, 0xf0, 0xa1, 0x04


	//----- nvinfo : EIATTR_SPARSE_MMA_MASK
	.align		4
.L_1897:
        /*0018*/ 	.byte	0x03, 0x50
        /*001a*/ 	.short	0x0000


	//----- nvinfo : EIATTR_MAXREG_COUNT
	.align		4
        /*001c*/ 	.byte	0x03, 0x1b
        /*001e*/ 	.short	0x00ff


	//----- nvinfo : EIATTR_NUM_BARRIERS
	.align		4
        /*0020*/ 	.byte	0x02, 0x4c
        /*0022*/ 	.byte	0x01
	.zero		1


	//----- nvinfo : EIATTR_MERCURY_ISA_VERSION
	.align		4
        /*0024*/ 	.byte	0x03, 0x5f
        /*0026*/ 	.short	0x0101


	//----- nvinfo : EIATTR_COOP_GROUP_MASK_REGIDS
	.align		4
        /*0028*/ 	.byte	0x04, 0x29
        /*002a*/ 	.short	(.L_1899 - .L_1898)


	//   ....[0]....
.L_1898:
        /*002c*/ 	.word	0xffffffff


	//   ....[1]....
        /*0030*/ 	.word	0xffffffff


	//   ....[2]....
        /*0034*/ 	.word	0xffffffff


	//   ....[3]....
        /*0038*/ 	.word	0xffffffff


	//   ....[4]....
        /*003c*/ 	.word	0xffffffff


	//   ....[5]....
        /*0040*/ 	.word	0xffffffff


	//   ....[6]....
        /*0044*/ 	.word	0xffffffff


	//   ....[7]....
        /*0048*/ 	.word	0xffffffff


	//   ....[8]....
        /*004c*/ 	.word	0xffffffff


	//   ....[9]....
        /*0050*/ 	.word	0xffffffff


	//----- nvinfo : EIATTR_COOP_GROUP_INSTR_OFFSETS
	.align		4
.L_1899:
        /*0054*/ 	.byte	0x04, 0x28
        /*0056*/ 	.short	(.L_1901 - .L_1900)


	//   ....[0]....
.L_1900:
        /*0058*/ 	.word	0x00002b10


	//   ....[1]....
        /*005c*/ 	.word	0x00002b40


	//   ....[2]....
        /*0060*/ 	.word	0x00002b70


	//   ....[3]....
        /*0064*/ 	.word	0x00002b80


	//   ....[4]....
        /*0068*/ 	.word	0x00002bb0


	//   ....[5]....
        /*006c*/ 	.word	0x00002bc0


	//   ....[6]....
        /*0070*/ 	.word	0x00002bf0


	//   ....[7]....
        /*0074*/ 	.word	0x00002c00


	//   ....[8]....
        /*0078*/ 	.word	0x00002c30


	//   ....[9]....
        /*007c*/ 	.word	0x00002c40


	//----- nvinfo : EIATTR_VRC_CTA_INIT_COUNT
	.align		4
.L_1901:
        /*0080*/ 	.byte	0x02, 0x4a
	.zero		1
	.zero		1


	//----- nvinfo : EIATTR_EXIT_INSTR_OFFSETS
	.align		4
        /*0084*/ 	.byte	0x04, 0x1c
        /*0086*/ 	.short	(.L_1903 - .L_1902)


	//   ....[0]....
.L_1902:
        /*0088*/ 	.word	0x0000a390


	//----- nvinfo : EIATTR_MAX_THREADS
	.align		4
.L_1903:
        /*008c*/ 	.byte	0x04, 0x05
        /*008e*/ 	.short	(.L_1905 - .L_1904)
.L_1904:
        /*0090*/ 	.word	0x00000100
        /*0094*/ 	.word	0x00000001
        /*0098*/ 	.word	0x00000001


	//----- nvinfo : EIATTR_CRS_STACK_SIZE
	.align		4
.L_1905:
        /*009c*/ 	.byte	0x04, 0x1e
        /*009e*/ 	.short	(.L_1907 - .L_1906)
.L_1906:
        /*00a0*/ 	.word	0x00000000


	//----- nvinfo : EIATTR_CBANK_PARAM_SIZE
	.align		4
.L_1907:
        /*00a4*/ 	.byte	0x03, 0x19
        /*00a6*/ 	.short	0x0128


	//----- nvinfo : EIATTR_PARAM_CBANK
	.align		4
        /*00a8*/ 	.byte	0x04, 0x0a
        /*00aa*/ 	.short	(.L_1909 - .L_1908)
	.align		4
.L_1908:
        /*00ac*/ 	.word	index@(.nv.constant0._ZN10layer_norm31ln_parallel_residual_bwd_kernelINS_13Kernel_traitsIf6__halfS2_S2_fjLj7168ELj1ELj1ELj8ELj8ENS_18Kernel_traits_baseILj7168EfS2_S2_S2_fjLj256EEEEELb0ELb1ELb1EEEvNS_9BwdParamsE)
        /*00b0*/ 	.short	0x0380
        /*00b2*/ 	.short	0x0128


	//----- nvinfo : EIATTR_SW_WAR
	.align		4
.L_1909:
        /*00b4*/ 	.byte	0x04, 0x36
        /*00b6*/ 	.short	(.L_1911 - .L_1910)
.L_1910:
        /*00b8*/ 	.word	0x00000008
.L_1911:


//--------------------- .nv.info._ZN10layer_norm31ln_parallel_residual_bwd_kernelINS_13Kernel_traitsIf6__halfS2_S2_fjLj7168ELj1ELj1ELj8ELj8ENS_18Kernel_traits_baseILj7168EfS2_S2_S2_fjLj256EEEEELb1ELb0ELb0EEEvNS_9BwdParamsE --------------------------
	.section	.nv.info._ZN10layer_norm31ln_parallel_residual_bwd_kernelINS_13Kernel_traitsIf6__halfS2_S2_fjLj7168ELj1ELj1ELj8ELj8ENS_18Kernel_traits_baseILj7168EfS2_S2_S2_fjLj256EEEEELb1ELb0ELb0EEEvNS_9BwdParamsE,"",@"SHT_CUDA_INFO"
	.sectionflags	@""
	.align	4


	//----- nvinfo : EIATTR_CUDA_API_VERSION
	.align		4
        /*0000*/ 	.byte	0x04, 0x37
        /*0002*/ 	.short	(.L_1913 - .L_1912)
.L_1912:
        /*0004*/ 	.word	0x00000082


	//----- nvinfo : EIATTR_KPARAM_INFO
	.align		4
.L_1913:
        /*0008*/ 	.byte	0x04, 0x17
        /*000a*/ 	.short	(.L_1915 - .L_1914)
.L_1914:
        /*000c*/ 	.word	0x00000000
        /*0010*/ 	.short	0x0000
        /*0012*/ 	.short	0x0000
        /*0014*/ 	.byte	0x00, 0xf0, 0xa1, 0x04


	//----- nvinfo : EIATTR_SPARSE_MMA_MASK
	.align		4
.L_1915:
        /*0018*/ 	.byte	0x03, 0x50
        /*001a*/ 	.short	0x0000


	//----- nvinfo : EIATTR_MAXREG_COUNT
	.align		4
        /*001c*/ 	.byte	0x03, 0x1b
        /*001e*/ 	.short	0x00ff


	//----- nvinfo : EIATTR_NUM_BARRIERS
	.align		4
        /*0020*/ 	.byte	0x02, 0x4c
        /*0022*/ 	.byte	0x01
	.zero		1


	//----- nvinfo : EIATTR_ANNOTATIONS
	.align		4
        /*0024*/ 	.byte	0x04, 0x55
        /*0026*/ 	.short	(.L_1917 - .L_1916)


	//   ....[0]....
.L_1916:
        /* <DEDUP_REMOVED lines=26> */


	//----- nvinfo : EIATTR_MERCURY_ISA_VERSION
	.align		4
.L_1917:
        /*01b8*/ 	.byte	0x03, 0x5f
        /*01ba*/ 	.short	0x0101


	//----- nvinfo : EIATTR_COOP_GROUP_MASK_REGIDS
	.align		4
        /*01bc*/ 	.byte	0x04, 0x29
        /*01be*/ 	.short	(.L_1919 - .L_1918)


	//   ....[0]....
.L_1918:
        /*01c0*/ 	.word	0xffffffff


	//   ....[1]....
        /*01c4*/ 	.word	0xffffffff


	//   ....[2]....
        /*01c8*/ 	.word	0xffffffff


	//   ....[3]....
        /*01cc*/ 	.word	0xffffffff


	//   ....[4]....
        /*01d0*/ 	.word	0xffffffff


	//   ....[5]....
        /*01d4*/ 	.word	0xffffffff


	//   ....[6]....
        /*01d8*/ 	.word	0xffffffff


	//   ....[7]....
        /*01dc*/ 	.word	0xffffffff


	//   ....[8]....
        /*01e0*/ 	.word	0xffffffff


	//   ....[9]....
        /*01e4*/ 	.word	0xffffffff


	//----- nvinfo : EIATTR_COOP_GROUP_INSTR_OFFSETS
	.align		4
.L_1919:
        /*01e8*/ 	.byte	0x04, 0x28
        /*01ea*/ 	.short	(.L_1921 - .L_1920)


	//   ....[0]....
.L_1920:
        /*01ec*/ 	.word	0x00003860


	//   ....[1]....
        /*01f0*/ 	.word	0x00003880


	//   ....[2]....
        /*01f4*/ 	.word	0x000038c0


	//   ....[3]....
        /*01f8*/ 	.word	0x000038d0


	//   ....[4]....
        /*01fc*/ 	.word	0x00003910


	//   ....[5]....
        /*0200*/ 	.word	0x00003920


	//   ....[6]....
        /*0204*/ 	.word	0x00003950


	//   ....[7]....
        /*0208*/ 	.word	0x00003960


	//   ....[8]....
        /*020c*/ 	.word	0x00003990


	//   ....[9]....
        /*0210*/ 	.word	0x000039b0


	//----- nvinfo : EIATTR_VRC_CTA_INIT_COUNT
	.align		4
.L_1921:
        /*0214*/ 	.byte	0x02, 0x4a
	.zero		1
	.zero		1


	//----- nvinfo : EIATTR_EXIT_INSTR_OFFSETS
	.align		4
        /*0218*/ 	.byte	0x04, 0x1c
        /*021a*/ 	.short	(.L_1923 - .L_1922)


	//   ....[0]....
.L_1922:
        /*021c*/ 	.word	0x0000fb30


	//   ....[1]....
        /*0220*/ 	.word	0x0000fc00


	//----- nvinfo : EIATTR_MAX_THREADS
	.align		4
.L_1923:
        /*0224*/ 	.byte	0x04, 0x05
        /*0226*/ 	.short	(.L_1925 - .L_1924)
.L_1924:
        /*0228*/ 	.word	0x00000100
        /*022c*/ 	.word	0x00000001
        /*0230*/ 	.word	0x00000001


	//----- nvinfo : EIATTR_CRS_STACK_SIZE
	.align		4
.L_1925:
        /*0234*/ 	.byte	0x04, 0x1e
        /*0236*/ 	.short	(.L_1927 - .L_1926)
.L_1926:
        /*0238*/ 	.word	0x00000000


	//----- nvinfo : EIATTR_CBANK_PARAM_SIZE
	.align		4
.L_1927:
        /*023c*/ 	.byte	0x03, 0x19
        /*023e*/ 	.short	0x0128


	//----- nvinfo : EIATTR_PARAM_CBANK
	.align		4
        /*0240*/ 	.byte	0x04, 0x0a
        /*0242*/ 	.short	(.L_1929 - .L_1928)
	.align		4
.L_1928:
        /*0244*/ 	.word	index@(.nv.constant0._ZN10layer_norm31ln_parallel_residual_bwd_kernelINS_13Kernel_traitsIf6__halfS2_S2_fjLj7168ELj1ELj1ELj8ELj8ENS_18Kernel_traits_baseILj7168EfS2_S2_S2_fjLj256EEEEELb1ELb0ELb0EEEvNS_9BwdParamsE)
        /*0248*/ 	.short	0x0380
        /*024a*/ 	.short	0x0128


	//----- nvinfo : EIATTR_SW_WAR
	.align		4
.L_1929:
        /*024c*/ 	.byte	0x04, 0x36
        /*024e*/ 	.short	(.L_1931 - .L_1930)
.L_1930:
        /*0250*/ 	.word	0x00000008
.L_1931:


//--------------------- .nv.info._ZN10layer_norm31ln_parallel_residual_bwd_kernelINS_13Kernel_traitsIf6__halfS2_S2_fjLj7168ELj1ELj1ELj8ELj8ENS_18Kernel_traits_baseILj7168EfS2_S2_S2_fjLj256EEEEELb1ELb0ELb1EEEvNS_9BwdParamsE --------------------------
	.section	.nv.info._ZN10layer_norm31ln_parallel_residual_bwd_kernelINS_13Kernel_traitsIf6__halfS2_S2_fjLj7168ELj1ELj1ELj8ELj8ENS_18Kernel_traits_baseILj7168EfS2_S2_S2_fjLj256EEEEELb1ELb0ELb1EEEvNS_9BwdParamsE,"",@"SHT_CUDA_INFO"
	.sectionflags	@""
	.align	4


	//----- nvinfo : EIATTR_CUDA_API_VERSION
	.align		4
        /*0000*/ 	.byte	0x04, 0x37
        /*0002*/ 	.short	(.L_1933 - .L_1932)
.L_1932:
        /*0004*/ 	.word	0x00000082


	//----- nvinfo : EIATTR_KPARAM_INFO
	.align		4
.L_1933:
        /*0008*/ 	.byte	0x04, 0x17
        /*000a*/ 	.short	(.L_1935 - .L_1934)
.L_1934:
        /*000c*/ 	.word	0x00000000
        /*0010*/ 	.short	0x0000
        /*0012*/ 	.short	0x0000
        /*0014*/ 	.byte	0x00, 0xf0, 0xa1, 0x04


	//----- nvinfo : EIATTR_SPARSE_MMA_MASK
	.align		4
.L_1935:
        /*0018*/ 	.byte	0x03, 0x50
        /*001a*/ 	.short	0x0000


	//----- nvinfo : EIATTR_MAXREG_COUNT
	.align		4
        /*001c*/ 	.byte	0x03, 0x1b
        /*001e*/ 	.short	0x00ff


	//----- nvinfo : EIATTR_NUM_BARRIERS
	.align		4
        /*0020*/ 	.byte	0x02, 0x4c
        /*0022*/ 	.byte	0x01
	.zero		1


	//----- nvinfo : EIATTR_ANNOTATIONS
	.align		4
        /*0024*/ 	.byte	0x04, 0x55
        /*0026*/ 	.short	(.L_1937 - .L_1936)


	//   ....[0]....
.L_1936:
        /* <DEDUP_REMOVED lines=52> */


	//----- nvinfo : EIATTR_MERCURY_ISA_VERSION
	.align		4
.L_1937:
        /*0358*/ 	.byte	0x03, 0x5f
        /*035a*/ 	.short	0x0101


	//----- nvinfo : EIATTR_COOP_GROUP_MASK_REGIDS
	.align		4
        /*035c*/ 	.byte	0x04, 0x29
        /*035e*/ 	.short	(.L_1939 - .L_1938)


	//   ....[0]....
.L_1938:
        /*0360*/ 	.word	0xffffffff


	//   ....[1]....
        /*0364*/ 	.word	0xffffffff


	//   ....[2]....
        /*0368*/ 	.word	0xffffffff


	//   ....[3]....
        /*036c*/ 	.word	0xffffffff


	//   ....[4]....
        /*0370*/ 	.word	0xffffffff


	//   ....[5]....
        /*0374*/ 	.word	0xffffffff


	//   ....[6]....
        /*0378*/ 	.word	0xffffffff


	//   ....[7]....
        /*037c*/ 	.word	0xffffffff


	//   ....[8]....
        /*0380*/ 	.word	0xffffffff


	//   ....[9]....
        /*0384*/ 	.word	0xffffffff


	//----- nvinfo : EIATTR_COOP_GROUP_INSTR_OFFSETS
	.align		4
.L_1939:
        /*0388*/ 	.byte	0x04, 0x28
        /*038a*/ 	.short	(.L_1941 - .L_1940)


	//   ....[0]....
.L_1940:
        /*038c*/ 	.word	0x00002f70


	//   ....[1]....
        /*0390*/ 	.word	0x00003000


	//   ....[2]....
        /*0394*/ 	.word	0x00003020


	//   ....[3]....
        /*0398*/ 	.word	0x00003040


	//   ....[4]....
        /*039c*/ 	.word	0x00003060


	//   ....[5]....
        /*03a0*/ 	.word	0x00003080


	//   ....[6]....
        /*03a4*/ 	.word	0x000030a0


	//   ....[7]....
        /*03a8*/ 	.word	0x000030d0


	//   ....[8]....
        /*03ac*/ 	.word	0x000030f0


	//   ....[9]....
        /*03b0*/ 	.word	0x00003130


	//----- nvinfo : EIATTR_VRC_CTA_INIT_COUNT
	.align		4
.L_1941:
        /*03b4*/ 	.byte	0x02, 0x4a
	.zero		1
	.zero		1


	//----- nvinfo : EIATTR_EXIT_INSTR_OFFSETS
	.align		4
        /*03b8*/ 	.byte	0x04, 0x1c
        /*03ba*/ 	.short	(.L_1943 - .L_1942)


	//   ....[0]....
.L_1942:
        /*03bc*/ 	.word	0x0000f130


	//----- nvinfo : EIATTR_MAX_THREADS
	.align		4
.L_1943:
        /*03c0*/ 	.byte	0x04, 0x05
        /*03c2*/ 	.short	(.L_1945 - .L_1944)
.L_1944:
        /*03c4*/ 	.word	0x00000100
        /*03c8*/ 	.word	0x00000001
        /*03cc*/ 	.word	0x00000001


	//----- nvinfo : EIATTR_CRS_STACK_SIZE
	.align		4
.L_1945:
        /*03d0*/ 	.byte	0x04, 0x1e
        /*03d2*/ 	.short	(.L_1947 - .L_1946)
.L_1946:
        /*03d4*/ 	.word	0x00000000


	//----- nvinfo : EIATTR_CBANK_PARAM_SIZE
	.align		4
.L_1947:
        /*03d8*/ 	.byte	0x03, 0x19
        /*03da*/ 	.short	0x0128


	//----- nvinfo : EIATTR_PARAM_CBANK
	.align		4
        /*03dc*/ 	.byte	0x04, 0x0a
        /*03de*/ 	.short	(.L_1949 - .L_1948)
	.align		4
.L_1948:
        /*03e0*/ 	.word	index@(.nv.constant0._ZN10layer_norm31ln_parallel_residual_bwd_kernelINS_13Kernel_traitsIf6__halfS2_S2_fjLj7168ELj1ELj1ELj8ELj8ENS_18Kernel_traits_baseILj7168EfS2_S2_S2_fjLj256EEEEELb1ELb0ELb1EEEvNS_9BwdParamsE)
        /*03e4*/ 	.short	0x0380
        /*03e6*/ 	.short	0x0128


	//----- nvinfo : EIATTR_SW_WAR
	.align		4
.L_1949:
        /*03e8*/ 	.byte	0x04, 0x36
        /*03ea*/ 	.short	(.L_1951 - .L_1950)
.L_1950:
        /*03ec*/ 	.word	0x00000008
.L_1951:


//--------------------- .nv.info._ZN10layer_norm22ln_bwd_finalize_kernelINS_22Kernel_traits_finalizeILj7168Ef6__halfS2_S2_fjLb0ELj1024ELj4ENS_18Kernel_traits_baseILj7168EfS2_S2_S2_fjLj1024EEEEELb0ELb0EEEvNS_9BwdParamsE --------------------------
	.section	.nv.info._ZN10layer_norm22ln_bwd_finalize_kernelINS_22Kernel_traits_finalizeILj7168Ef6__halfS2_S2_fjLb0ELj1024ELj4ENS_18Kernel_traits_baseILj7168EfS2_S2_S2_fjLj1024EEEEELb0ELb0EEEvNS_9BwdParamsE,"",@"SHT_CUDA_INFO"
	.sectionflags	@""
	.align	4


	//----- nvinfo : EIATTR_CUDA_API_VERSION
	.align		4
        /*0000*/ 	.byte	0x04, 0x37
        /*0002*/ 	.short	(.L_1953 - .L_1952)
.L_1952:
        /*0004*/ 	.word	0x00000082


	//----- nvinfo : EIATTR_KPARAM_INFO
	.align		4
.L_1953:
        /*0008*/ 	.byte	0x04, 0x17
        /*000a*/ 	.short	(.L_1955 - .L_1954)
.L_1954:
        /*000c*/ 	.word	0x00000000
        /*0010*/ 	.short	0x0000
        /*0012*/ 	.short	0x0000
        /*0014*/ 	.byte	0x00, 0xf0, 0xa1, 0x04


	//----- nvinfo : EIATTR_SPARSE_MMA_MASK
	.align		4
.L_1955:
        /*0018*/ 	.byte	0x03, 0x50
        /*001a*/ 	.short	0x0000


	//----- nvinfo : EIATTR_MAXREG_COUNT
	.align		4
        /*001c*/ 	.byte	0x03, 0x1b
        /*001e*/ 	.short	0x0040


	//----- nvinfo : EIATTR_NUM_BARRIERS
	.align		4
        /*0020*/ 	.byte	0x02, 0x4c
        /*0022*/ 	.byte	0x01
	.zero		1


	//----- nvinfo : EIATTR_MERCURY_ISA_VERSION
	.align		4
        /*0024*/ 	.byte	0x03, 0x5f
        /*0026*/ 	.short	0x0101


	//----- nvinfo : EIATTR_COOP_GROUP_MASK_REGIDS
	.align		4
        /*0028*/ 	.byte	0x04, 0x29
        /*002a*/ 	.short	(.L_1957 - .L_1956)


	//   ....[0]....
.L_1956:
        /*002c*/ 	.word	0xffffffff


	//   ....[1]....
        /*0030*/ 	.word	0xffffffff


	//   ....[2]....
        /*0034*/ 	.word	0xffffffff


	//   ....[3]....
        /*0038*/ 	.word	0xffffffff


	//   ....[4]....
        /*003c*/ 	.word	0xffffffff


	//   ....[5]....
        /*0040*/ 	.word	0xffffffff


	//   ....[6]....
        /*0044*/ 	.word	0xffffffff


	//   ....[7]....
        /*0048*/ 	.word	0xffffffff


	//   ....[8]....
        /*004c*/ 	.word	0xffffffff


	//   ....[9]....
        /*0050*/ 	.word	0xffffffff


	//----- nvinfo : EIATTR_COOP_GROUP_INSTR_OFFSETS
	.align		4
.L_1957:
        /*0054*/ 	.byte	0x04, 0x28
        /*0056*/ 	.short	(.L_1959 - .L_1958)


	//   ....[0]....
.L_1958:
        /*0058*/ 	.word	0x000015e0


	//   ....[1]....
        /*005c*/ 	.word	0x000015f0


	//   ....[2]....
        /*0060*/ 	.word	0x00001620


	//   ....[3]....
        /*0064*/ 	.word	0x00001630


	//   ....[4]....
        /*0068*/ 	.word	0x00001660


	//   ....[5]....
        /*006c*/ 	.word	0x00001670


	//   ....[6]....
        /*0070*/ 	.word	0x000016b0


	//   ....[7]....
        /*0074*/ 	.word	0x000016e0


	//   ....[8]....
        /*0078*/ 	.word	0x00001710


	//   ....[9]....
        /*007c*/ 	.word	0x00001720


	//----- nvinfo : EIATTR_VRC_CTA_INIT_COUNT
	.align		4
.L_1959:
        /*0080*/ 	.byte	0x02, 0x4a
	.zero		1
	.zero		1


	//----- nvinfo : EIATTR_EXIT_INSTR_OFFSETS
	.align		4
        /*0084*/ 	.byte	0x04, 0x1c
        /*0086*/ 	.short	(.L_1961 - .L_1960)


	//   ....[0]....
.L_1960:
        /*0088*/ 	.word	0x00000060


	//   ....[1]....
        /*008c*/ 	.word	0x00001780


	//   ....[2]....
        /*0090*/ 	.word	0x000017b0


	//   ....[3]....
        /*0094*/ 	.word	0x00001850


	//----- nvinfo : EIATTR_MAX_THREADS
	.align		4
.L_1961:
        /*0098*/ 	.byte	0x04, 0x05
        /*009a*/ 	.short	(.L_1963 - .L_1962)
.L_1962:
        /*009c*/ 	.word	0x00000400
        /*00a0*/ 	.word	0x00000001
        /*00a4*/ 	.word	0x00000001


	//----- nvinfo : EIATTR_CRS_STACK_SIZE
	.align		4
.L_1963:
        /*00a8*/ 	.byte	0x04, 0x1e
        /*00aa*/ 	.short	(.L_1965 - .L_1964)
.L_1964:
        /*00ac*/ 	.word	0x00000000


	//----- nvinfo : EIATTR_CBANK_PARAM_SIZE
	.align		4
.L_1965:
        /*00b0*/ 	.byte	0x03, 0x19
        /*00b2*/ 	.short	0x0128


	//----- nvinfo : EIATTR_PARAM_CBANK
	.align		4
        /*00b4*/ 	.byte	0x04, 0x0a
        /*00b6*/ 	.short	(.L_1967 - .L_1966)
	.align		4
.L_1966:
        /*00b8*/ 	.word	index@(.nv.constant0._ZN10layer_norm22ln_bwd_finalize_kernelINS_22Kernel_traits_finalizeILj7168Ef6__halfS2_S2_fjLb0ELj1024ELj4ENS_18Kernel_traits_baseILj7168EfS2_S2_S2_fjLj1024EEEEELb0ELb0EEEvNS_9BwdParamsE)
        /*00bc*/ 	.short	0x0380
        /*00be*/ 	.short	0x0128


	//----- nvinfo : EIATTR_SW_WAR
	.align		4
.L_1967:
        /*00c0*/ 	.byte	0x04, 0x36
        /*00c2*/ 	.short	(.L_1969 - .L_1968)
.L_1968:
        /*00c4*/ 	.word	0x00000008
.L_1969:


//--------------------- .nv.info._ZN10layer_norm40ln_parallel_residual_bwd_finalize_kernelINS_22Kernel_traits_finalizeILj7168Ef6__halfS2_S2_fjLb0ELj1024ELj4ENS_18Kernel_traits_baseILj7168EfS2_S2_S2_fjLj1024EEEEELb0EEEvNS_9BwdParamsE --------------------------
	.section	.nv.info._ZN10layer_norm40ln_parallel_residual_bwd_finalize_kernelINS_22Kernel_traits_finalizeILj7168Ef6__halfS2_S2_fjLb0ELj1024ELj4ENS_18Kernel_traits_baseILj7168EfS2_S2_S2_fjLj1024EEEEELb0EEEvNS_9BwdParamsE,"",@"SHT_CUDA_INFO"
	.sectionflags	@""
	.align	4


	//----- nvinfo : EIATTR_CUDA_API_VERSION
	.align		4
        /*0000*/ 	.byte	0x04, 0x37
        /*0002*/ 	.short	(.L_1971 - .L_1970)
.L_1970:
        /*0004*/ 	.word	0x00000082


	//----- nvinfo : EIATTR_KPARAM_INFO
	.align		4
.L_1971:
        /*0008*/ 	.byte	0x04, 0x17
        /*000a*/ 	.short	(.L_1973 - .L_1972)
.L_1972:
        /*000c*/ 	.word	0x00000000
        /*0010*/ 	.short	0x0000
        /*0012*/ 	.short	0x0000
        /*0014*/ 	.byte	0x00, 0xf0, 0xa1, 0x04


	//----- nvinfo : EIATTR_SPARSE_MMA_MASK
	.align		4
.L_1973:
        /*0018*/ 	.byte	0x03, 0x50
        /*001a*/ 	.short	0x0000


	//----- nvinfo : EIATTR_MAXREG_COUNT
	.align		4
        /*001c*/ 	.byte	0x03, 0x1b
        /*001e*/ 	.short	0x0040


	//----- nvinfo : EIATTR_NUM_BARRIERS
	.align		4
        /*0020*/ 	.byte	0x02, 0x4c
        /*0022*/ 	.byte	0x01
	.zero		1


	//----- nvinfo : EIATTR_MERCURY_ISA_VERSION
	.align		4
        /*0024*/ 	.byte	0x03, 0x5f
        /*0026*/ 	.short	0x0101


	//----- nvinfo : EIATTR_COOP_GROUP_MASK_REGIDS
	.align		4
        /*0028*/ 	.byte	0x04, 0x29
        /*002a*/ 	.short	(.L_1975 - .L_1974)


	//   ....[0]....
.L_1974:
        /*002c*/ 	.word	0xffffffff


	//   ....[1]....
        /*0030*/ 	.word	0xffffffff


	//   ....[2]....
        /*0034*/ 	.word	0xffffffff


	//   ....[3]....
        /*0038*/ 	.word	0xffffffff


	//   ....[4]....
        /*003c*/ 	.word	0xffffffff


	//   ....[5]....
        /*0040*/ 	.word	0xffffffff


	//   ....[6]....
        /*0044*/ 	.word	0xffffffff


	//   ....[7]....
        /*0048*/ 	.word	0xffffffff


	//   ....[8]....
        /*004c*/ 	.word	0xffffffff


	//   ....[9]....
        /*0050*/ 	.word	0xffffffff


	//   ....[10]....
        /*0054*/ 	.word	0xffffffff


	//   ....[11]....
        /*0058*/ 	.word	0xffffffff


	//   ....[12]....
        /*005c*/ 	.word	0xffffffff


	//   ....[13]....
        /*0060*/ 	.word	0xffffffff


	//   ....[14]....
        /*0064*/ 	.word	0xffffffff


	//   ....[15]....
        /*0068*/ 	.word	0xffffffff


	//   ....[16]....
        /*006c*/ 	.word	0xffffffff


	//   ....[17]....
        /*0070*/ 	.word	0xffffffff


	//   ....[18]....
        /*0074*/ 	.word	0xffffffff


	//   ....[19]....
        /*0078*/ 	.word	0xffffffff


	//----- nvinfo : EIATTR_COOP_GROUP_INSTR_OFFSETS
	.align		4
.L_1975:
        /*007c*/ 	.byte	0x04, 0x28
        /*007e*/ 	.short	(.L_1977 - .L_1976)


	//   ....[0]....
.L_1976:
        /*0080*/ 	.word	0x000013b0


	//   ....[1]....
        /*0084*/ 	.word	0x000013c0


	//   ....[2]....
        /*0088*/ 	.word	0x000013d0


	//   ....[3]....
        /*008c*/ 	.word	0x000013e0


	//   ....[4]....
        /*0090*/ 	.word	0x00001410


	//   ....[5]....
        /*0094*/ 	.word	0x00001430


	//   ....[6]....
        /*0098*/ 	.word	0x00001450


	//   ....[7]....
        /*009c*/ 	.word	0x00001460


	//   ....[8]....
        /*00a0*/ 	.word	0x000014a0


	//   ....[9]....
        /*00a4*/ 	.word	0x000014c0


	//   ....[10]....
        /*00a8*/ 	.word	0x000014d0


	//   ....[11]....
        /*00ac*/ 	.word	0x000014e0


	//   ....[12]....
        /*00b0*/ 	.word	0x00001510


	//   ....[13]....
        /*00b4*/ 	.word	0x00001530


	//   ....[14]....
        /*00b8*/ 	.word	0x00001550


	//   ....[15]....
        /*00bc*/ 	.word	0x00001560


	//   ....[16]....
        /*00c0*/ 	.word	0x000015a0


	//   ....[17]....
        /*00c4*/ 	.word	0x000015d0


	//   ....[18]....
        /*00c8*/ 	.word	0x00001600


	//   ....[19]....
        /*00cc*/ 	.word	0x00001610


	//----- nvinfo : EIATTR_VRC_CTA_INIT_COUNT
	.align		4
.L_1977:
        /*00d0*/ 	.byte	0x02, 0x4a
	.zero		1
	.zero		1


	//----- nvinfo : EIATTR_EXIT_INSTR_OFFSETS
	.align		4
        /*00d4*/ 	.byte	0x04, 0x1c
        /*00d6*/ 	.short	(.L_1979 - .L_1978)


	//   ....[0]....
.L_1978:
        /*00d8*/ 	.word	0x00000060


	//   ....[1]....
        /*00dc*/ 	.word	0x000016b0


	//   ....[2]....
        /*00e0*/ 	.word	0x000016e0


	//   ....[3]....
        /*00e4*/ 	.word	0x00001800


	//----- nvinfo : EIATTR_MAX_THREADS
	.align		4
.L_1979:
        /*00e8*/ 	.byte	0x04, 0x05
        /*00ea*/ 	.short	(.L_1981 - .L_1980)
.L_1980:
        /*00ec*/ 	.word	0x00000400
        /*00f0*/ 	.word	0x00000001
        /*00f4*/ 	.word	0x00000001


	//----- nvinfo : EIATTR_CRS_STACK_SIZE
	.align		4
.L_1981:
        /*00f8*/ 	.byte	0x04, 0x1e
        /*00fa*/ 	.short	(.L_1983 - .L_1982)
.L_1982:
        /*00fc*/ 	.word	0x00000000


	//----- nvinfo : EIATTR_CBANK_PARAM_SIZE
	.align		4
.L_1983:
        /*0100*/ 	.byte	0x03, 0x19
        /*0102*/ 	.short	0x0128


	//----- nvinfo : EIATTR_PARAM_CBANK
	.align		4
        /*0104*/ 	.byte	0x04, 0x0a
        /*0106*/ 	.short	(.L_1985 - .L_1984)
	.align		4
.L_1984:
        /*0108*/ 	.word	index@(.nv.constant0._ZN10layer_norm40ln_parallel_residual_bwd_finalize_kernelINS_22Kernel_traits_finalizeILj7168Ef6__halfS2_S2_fjLb0ELj1024ELj4ENS_18Kernel_traits_baseILj7168EfS2_S2_S2_fjLj1024EEEEELb0EEEvNS_9BwdParamsE)
        /*010c*/ 	.short	0x0380
        /*010e*/ 	.short	0x0128


	//----- nvinfo : EIATTR_SW_WAR
	.align		4
.L_1985:
        /*0110*/ 	.byte	0x04, 0x36
        /*0112*/ 	.short	(.L_1987 - .L_1986)
.L_1986:
        /*0114*/ 	.word	0x00000008
.L_1987:


//--------------------- .nv.info._ZN10layer_norm31ln_parallel_residual_bwd_kernelINS_13Kernel_traitsIf6__halfS2_S2_fjLj7168ELj1ELj1ELj8ELj8ENS_18Kernel_traits_baseILj7168EfS2_S2_S2_fjLj256EEEEELb1ELb1ELb0EEEvNS_9BwdParamsE --------------------------
	.section	.nv.info._ZN10layer_norm31ln_parallel_residual_bwd_kernelINS_13Kernel_traitsIf6__halfS2_S2_fjLj7168ELj1ELj1ELj8ELj8ENS_18Kernel_traits_baseILj7168EfS2_S2_S2_fjLj256EEEEELb1ELb1ELb0EEEvNS_9BwdParamsE,"",@"SHT_CUDA_INFO"
	.sectionflags	@""
	.align	4


	//----- nvinfo : EIATTR_CUDA_API_VERSION
	.align		4
        /*0000*/ 	.byte	0x04, 0x37
        /*0002*/ 	.short	(.L_1989 - .L_1988)
.L_1988:
        /*0004*/ 	.word	0x00000082


	//----- nvinfo : EIATTR_KPARAM_INFO
	.align		4
.L_1989:
        /*0008*/ 	.byte	0x04, 0x17
        /*000a*/ 	.short	(.L_1991 - .L_1990)
.L_1990:
        /*000c*/ 	.word	0x00000000
        /*0010*/ 	.short	0x0000
        /*0012*/ 	.short	0x0000
        /*0014*/ 	.byte	0x00, 0xf0, 0xa1, 0x04


	//----- nvinfo : EIATTR_SPARSE_MMA_MASK
	.align		4
.L_1991:
        /*0018*/ 	.byte	0x03, 0x50
        /*001a*/ 	.short	0x0000


	//----- nvinfo : EIATTR_MAXREG_COUNT
	.align		4
        /*001c*/ 	.byte	0x03, 0x1b
        /*001e*/ 	.short	0x00ff


	//----- nvinfo : EIATTR_NUM_BARRIERS
	.align		4
        /*0020*/ 	.byte	0x02, 0x4c
        /*0022*/ 	.byte	0x01
	.zero		1


	//----- nvinfo : EIATTR_MERCURY_ISA_VERSION
	.align		4
        /*0024*/ 	.byte	0x03, 0x5f
        /*0026*/ 	.short	0x0101


	//----- nvinfo : EIATTR_COOP_GROUP_MASK_REGIDS
	.align		4
        /*0028*/ 	.byte	0x04, 0x29
        /*002a*/ 	.short	(.L_1993 - .L_1992)


	//   ....[0]....
.L_1992:
        /*002c*/ 	.word	0xffffffff


	//   ....[1]....
        /*0030*/ 	.word	0xffffffff


	//   ....[2]....
        /*0034*/ 	.word	0xffffffff


	//   ....[3]....
        /*0038*/ 	.word	0xffffffff


	//   ....[4]....
        /*003c*/ 	.word	0xffffffff


	//   ....[5]....
        /*0040*/ 	.word	0xffffffff


	//   ....[6]....
        /*0044*/ 	.word	0xffffffff


	//   ....[7]....
        /*0048*/ 	.word	0xffffffff


	//   ....[8]....
        /*004c*/ 	.word	0xffffffff


	//   ....[9]....
        /*0050*/ 	.word	0xffffffff


	//----- nvinfo : EIATTR_COOP_GROUP_INSTR_OFFSETS
	.align		4
.L_1993:
        /*0054*/ 	.byte	0x04, 0x28
        /*0056*/ 	.short	(.L_1995 - .L_1994)


	//   ....[0]....
.L_1994:
        /*0058*/ 	.word	0x000025e0


	//   ....[1]....
        /*005c*/ 	.word	0x00002600


	//   ....[2]....
        /*0060*/ 	.word	0x00002640


	//   ....[3]....
        /*0064*/ 	.word	0x00002650


	//   ....[4]....
        /*0068*/ 	.word	0x00002690


	//   ....[5]....
        /*006c*/ 	.word	0x000026a0


	//   ....[6]....
        /*0070*/ 	.word	0x000026d0


	//   ....[7]....
        /*0074*/ 	.word	0x000026e0


	//   ....[8]....
        /*0078*/ 	.word	0x00002710


	//   ....[9]....
        /*007c*/ 	.word	0x00002720


	//----- nvinfo : EIATTR_VRC_CTA_INIT_COUNT
	.align		4
.L_1995:
        /*0080*/ 	.byte	0x02, 0x4a
	.zero		1
	.zero		1


	//----- nvinfo : EIATTR_EXIT_INSTR_OFFSETS
	.align		4
        /*0084*/ 	.byte	0x04, 0x1c
        /*0086*/ 	.short	(.L_1997 - .L_1996)


	//   ....[0]....
.L_1996:
        /*0088*/ 	.word	0x0000de20


	//   ....[1]....
        /*008c*/ 	.word	0x0000dea0


	//----- nvinfo : EIATTR_MAX_THREADS
	.align		4
.L_1997:
        /*0090*/ 	.byte	0x04, 0x05
        /*0092*/ 	.short	(.L_1999 - .L_1998)
.L_1998:
        /*0094*/ 	.word	0x00000100
        /*0098*/ 	.word	0x00000001
        /*009c*/ 	.word	0x00000001


	//----- nvinfo : EIATTR_CRS_STACK_SIZE
	.align		4
.L_1999:
        /*00a0*/ 	.byte	0x04, 0x1e
        /*00a2*/ 	.short	(.L_2001 - .L_2000)
.L_2000:
        /*00a4*/ 	.word	0x00000000


	//----- nvinfo : EIATTR_CBANK_PARAM_SIZE
	.align		4
.L_2001:
        /*00a8*/ 	.byte	0x03, 0x19
        /*00aa*/ 	.short	0x0128


	//----- nvinfo : EIATTR_PARAM_CBANK
	.align		4
        /*00ac*/ 	.byte	0x04, 0x0a
        /*00ae*/ 	.short	(.L_2003 - .L_2002)
	.align		4
.L_2002:
        /*00b0*/ 	.word	index@(.nv.constant0._ZN10layer_norm31ln_parallel_residual_bwd_kernelINS_13Kernel_traitsIf6__halfS2_S2_fjLj7168ELj1ELj1ELj8ELj8ENS_18Kernel_traits_baseILj7168EfS2_S2_S2_fjLj256EEEEELb1ELb1ELb0EEEvNS_9BwdParamsE)
        /*00b4*/ 	.short	0x0380
        /*00b6*/ 	.short	0x0128


	//----- nvinfo : EIATTR_SW_WAR
	.align		4
.L_2003:
        /*00b8*/ 	.byte	0x04, 0x36
        /*00ba*/ 	.short	(.L_2005 - .L_2004)
.L_2004:
        /*00bc*/ 	.word	0x00000008
.L_2005:


//--------------------- .nv.info._ZN10layer_norm22ln_bwd_finalize_kernelINS_22Kernel_traits_finalizeILj7168Ef6__halfS2_S2_fjLb0ELj1024ELj4ENS_18Kernel_traits_baseILj7168EfS2_S2_S2_fjLj1024EEEEELb0ELb1EEEvNS_9BwdParamsE --------------------------
	.section	.nv.info._ZN10layer_norm22ln_bwd_finalize_kernelINS_22Kernel_traits_finalizeILj7168Ef6__halfS2_S2_fjLb0ELj1024ELj4ENS_18Kernel_traits_baseILj7168EfS2_S2_S2_fjLj1024EEEEELb0ELb1EEEvNS_9BwdParamsE,"",@"SHT_CUDA_INFO"
	.sectionflags	@""
	.align	4


	//----- nvinfo : EIATTR_CUDA_API_VERSION
	.align		4
        /*0000*/ 	.byte	0x04, 0x37
        /*0002*/ 	.short	(.L_2007 - .L_2006)
.L_2006:
        /*0004*/ 	.word	0x00000082


	//----- nvinfo : EIATTR_KPARAM_INFO
	.align		4
.L_2007:
        /*0008*/ 	.byte	0x04, 0x17
        /*000a*/ 	.short	(.L_2009 - .L_2008)
.L_2008:
        /*000c*/ 	.word	0x00000000
        /*0010*/ 	.short	0x0000
        /*0012*/ 	.short	0x0000
        /*0014*/ 	.byte	0x00, 0xf0, 0xa1, 0x04


	//----- nvinfo : EIATTR_SPARSE_MMA_MASK
	.align		4
.L_2009:
        /*0018*/ 	.byte	0x03, 0x50
        /*001a*/ 	.short	0x0000


	//----- nvinfo : EIATTR_MAXREG_COUNT
	.align		4
        /*001c*/ 	.byte	0x03, 0x1b
        /*001e*/ 	.short	0x0040


	//----- nvinfo : EIATTR_NUM_BARRIERS
	.align		4
        /*0020*/ 	.byte	0x02, 0x4c
        /*0022*/ 	.byte	0x01
	.zero		1


	//----- nvinfo : EIATTR_MERCURY_ISA_VERSION
	.align		4
        /*0024*/ 	.byte	0x03, 0x5f
        /*0026*/ 	.short	0x0101


	//----- nvinfo : EIATTR_COOP_GROUP_MASK_REGIDS
	.align		4
        /*0028*/ 	.byte	0x04, 0x29
        /*002a*/ 	.short	(.L_2011 - .L_2010)


	//   ....[0]....
.L_2010:
        /*002c*/ 	.word	0xffffffff


	//   ....[1]....
        /*0030*/ 	.word	0xffffffff


	//   ....[2]....
        /*0034*/ 	.word	0xffffffff


	//   ....[3]....
        /*0038*/ 	.word	0xffffffff


	//   ....[4]....
        /*003c*/ 	.word	0xffffffff


	//   ....[5]....
        /*0040*/ 	.word	0xffffffff


	//   ....[6]....
        /*0044*/ 	.word	0xffffffff


	//   ....[7]....
        /*0048*/ 	.word	0xffffffff


	//   ....[8]....
        /*004c*/ 	.word	0xffffffff


	//   ....[9]....
        /*0050*/ 	.word	0xffffffff


	//----- nvinfo : EIATTR_COOP_GROUP_INSTR_OFFSETS
	.align		4
.L_2011:
        /*0054*/ 	.byte	0x04, 0x28
        /*0056*/ 	.short	(.L_2013 - .L_2012)


	//   ....[0]....
.L_2012:
        /*0058*/ 	.word	0x00001630


	//   ....[1]....
        /*005c*/ 	.word	0x00001640


	//   ....[2]....
        /*0060*/ 	.word	0x00001670


	//   ....[3]....
        /*0064*/ 	.word	0x00001680


	//   ....[4]....
        /*0068*/ 	.word	0x000016b0


	//   ....[5]....
        /*006c*/ 	.word	0x000016c0


	//   ....[6]....
        /*0070*/ 	.word	0x000016f0


	//   ....[7]....
        /*0074*/ 	.word	0x00001710


	//   ....[8]....
        /*0078*/ 	.word	0x00001740


	//   ....[9]....
        /*007c*/ 	.word	0x00001750


	//----- nvinfo : EIATTR_VRC_CTA_INIT_COUNT
	.align		4
.L_2013:
        /*0080*/ 	.byte	0x02, 0x4a
	.zero		1
	.zero		1


	//----- nvinfo : EIATTR_EXIT_INSTR_OFFSETS
	.align		4
        /*0084*/ 	.byte	0x04, 0x1c
        /*0086*/ 	.short	(.L_2015 - .L_2014)


	//   ....[0]....
.L_2014:
        /*0088*/ 	.word	0x00000070


	//   ....[1]....
        /*008c*/ 	.word	0x000017b0


	//   ....[2]....
        /*0090*/ 	.word	0x00001860


	//----- nvinfo : EIATTR_MAX_THREADS
	.align		4
.L_2015:
        /*0094*/ 	.byte	0x04, 0x05
        /*0096*/ 	.short	(.L_2017 - .L_2016)
.L_2016:
        /*0098*/ 	.word	0x00000400
        /*009c*/ 	.word	0x00000001
        /*00a0*/ 	.word	0x00000001


	//----- nvinfo : EIATTR_CRS_STACK_SIZE
	.align		4
.L_2017:
        /*00a4*/ 	.byte	0x04, 0x1e
        /*00a6*/ 	.short	(.L_2019 - .L_2018)
.L_2018:
        /*00a8*/ 	.word	0x00000000


	//----- nvinfo : EIATTR_CBANK_PARAM_SIZE
	.align		4
.L_2019:
        /*00ac*/ 	.byte	0x03, 0x19
        /*00ae*/ 	.short	0x0128


	//----- nvinfo : EIATTR_PARAM_CBANK
	.align		4
        /*00b0*/ 	.byte	0x04, 0x0a
        /*00b2*/ 	.short	(.L_2021 - .L_2020)
	.align		4
.L_2020:
        /*00b4*/ 	.word	index@(.nv.constant0._ZN10layer_norm22ln_bwd_finalize_kernelINS_22Kernel_traits_finalizeILj7168Ef6__halfS2_S2_fjLb0ELj1024ELj4ENS_18Kernel_traits_baseILj7168EfS2_S2_S2_fjLj1024EEEEELb0ELb1EEEvNS_9BwdParamsE)
        /*00b8*/ 	.short	0x0380
        /*00ba*/ 	.short	0x0128


	//----- nvinfo : EIATTR_SW_WAR
	.align		4
.L_2021:
        /*00bc*/ 	.byte	0x04, 0x36
        /*00be*/ 	.short	(.L_2023 - .L_2022)
.L_2022:
        /*00c0*/ 	.word	0x00000008
.L_2023:


//--------------------- .nv.info._ZN10layer_norm40ln_parallel_residual_bwd_finalize_kernelINS_22Kernel_traits_finalizeILj7168Ef6__halfS2_S2_fjLb0ELj1024ELj4ENS_18Kernel_traits_baseILj7168EfS2_S2_S2_fjLj1024EEEEELb1EEEvNS_9BwdParamsE --------------------------
	.section	.nv.info._ZN10layer_norm40ln_parallel_residual_bwd_finalize_kernelINS_22Kernel_traits_finalizeILj7168Ef6__halfS2_S2_fjLb0ELj1024ELj4ENS_18Kernel_traits_baseILj7168EfS2_S2_S2_fjLj1024EEEEELb1EEEvNS_9BwdParamsE,"",@"SHT_CUDA_INFO"
	.sectionflags	@""
	.align	4


	//----- nvinfo : EIATTR_CUDA_API_VERSION
	.align		4
        /*0000*/ 	.byte	0x04, 0x37
        /*0002*/ 	.short	(.L_2025 - .L_2024)
.L_2024:
        /*0004*/ 	.word	0x00000082


	//----- nvinfo : EIATTR_KPARAM_INFO
	.align		4
.L_2025:
        /*0008*/ 	.byte	0x04, 0x17
        /*000a*/ 	.short	(.L_2027 - .L_2026)
.L_2026:
        /*000c*/ 	.word	0x00000000
        /*0010*/ 	.short	0x0000
        /*0012*/ 	.short	0x0000
        /*0014*/ 	.byte	0x00, 0xf0, 0xa1, 0x04


	//----- nvinfo : EIATTR_SPARSE_MMA_MASK
	.align		4
.L_2027:
        /*0018*/ 	.byte	0x03, 0x50
        /*001a*/ 	.short	0x0000


	//----- nvinfo : EIATTR_MAXREG_COUNT
	.align		4
        /*001c*/ 	.byte	0x03, 0x1b
        /*001e*/ 	.short	0x0040


	//----- nvinfo : EIATTR_NUM_BARRIERS
	.align		4
        /*0020*/ 	.byte	0x02, 0x4c
        /*0022*/ 	.byte	0x01
	.zero		1


	//----- nvinfo : EIATTR_MERCURY_ISA_VERSION
	.align		4
        /*0024*/ 	.byte	0x03, 0x5f
        /*0026*/ 	.short	0x0101


	//----- nvinfo : EIATTR_COOP_GROUP_MASK_REGIDS
	.align		4
        /*0028*/ 	.byte	0x04, 0x29
        /*002a*/ 	.short	(.L_2029 - .L_2028)


	//   ....[0]....
.L_2028:
        /*002c*/ 	.word	0xffffffff


	//   ....[1]....
        /*0030*/ 	.word	0xffffffff


	//   ....[2]....
        /*0034*/ 	.word	0xffffffff


	//   ....[3]....
        /*0038*/ 	.word	0xffffffff


	//   ....[4]....
        /*003c*/ 	.word	0xffffffff


	//   ....[5]....
        /*0040*/ 	.word	0xffffffff


	//   ....[6]....
        /*0044*/ 	.word	0xffffffff


	//   ....[7]....
        /*0048*/ 	.word	0xffffffff


	//   ....[8]....
        /*004c*/ 	.word	0xffffffff


	//   ....[9]....
        /*0050*/ 	.word	0xffffffff


	//   ....[10]....
        /*0054*/ 	.word	0xffffffff


	//   ....[11]....
        /*0058*/ 	.word	0xffffffff


	//   ....[12]....
        /*005c*/ 	.word	0xffffffff


	//   ....[13]....
        /*0060*/ 	.word	0xffffffff


	//   ....[14]....
        /*0064*/ 	.word	0xffffffff


	//   ....[15]....
        /*0068*/ 	.word	0xffffffff


	//   ....[16]....
        /*006c*/ 	.word	0xffffffff


	//   ....[17]....
        /*0070*/ 	.word	0xffffffff


	//   ....[18]....
        /*0074*/ 	.word	0xffffffff


	//   ....[19]....
        /*0078*/ 	.word	0xffffffff


	//----- nvinfo : EIATTR_COOP_GROUP_INSTR_OFFSETS
	.align		4
.L_2029:
        /*007c*/ 	.byte	0x04, 0x28
        /*007e*/ 	.short	(.L_2031 - .L_2030)


	//   ....[0]....
.L_2030:
        /*0080*/ 	.word	0x00001410


	//   ....[1]....
        /*0084*/ 	.word	0x00001420


	//   ....[2]....
        /*0088*/ 	.word	0x00001430


	//   ....[3]....
        /*008c*/ 	.word	0x00001440


	//   ....[4]....
        /*0090*/ 	.word	0x00001470


	//   ....[5]....
        /*0094*/ 	.word	0x00001490


	//   ....[6]....
        /*0098*/ 	.word	0x000014b0


	//   ....[7]....
        /*009c*/ 	.word	0x000014c0


	//   ....[8]....
        /*00a0*/ 	.word	0x000014f0


	//   ....[9]....
        /*00a4*/ 	.word	0x00001510


	//   ....[10]....
        /*00a8*/ 	.word	0x00001530


	//   ....[11]....
        /*00ac*/ 	.word	0x00001540


	//   ....[12]....
        /*00b0*/ 	.word	0x00001570


	//   ....[13]....
        /*00b4*/ 	.word	0x00001590


	//   ....[14]....
        /*00b8*/ 	.word	0x000015b0


	//   ....[15]....
        /*00bc*/ 	.word	0x000015c0


	//   ....[16]....
        /*00c0*/ 	.word	0x000015f0


	//   ....[17]....
        /*00c4*/ 	.word	0x00001620


	//   ....[18]....
        /*00c8*/ 	.word	0x00001630


	//   ....[19]....
        /*00cc*/ 	.word	0x00001640


	//----- nvinfo : EIATTR_VRC_CTA_INIT_COUNT
	.align		4
.L_2031:
        /*00d0*/ 	.byte	0x02, 0x4a
	.zero		1
	.zero		1


	//----- nvinfo : EIATTR_EXIT_INSTR_OFFSETS
	.align		4
        /*00d4*/ 	.byte	0x04, 0x1c
        /*00d6*/ 	.short	(.L_2033 - .L_2032)


	//   ....[0]....
.L_2032:
        /*00d8*/ 	.word	0x00000060


	//   ....[1]....
        /*00dc*/ 	.word	0x000016e0


	//   ....[2]....
        /*00e0*/ 	.word	0x00001810


	//----- nvinfo : EIATTR_MAX_THREADS
	.align		4
.L_2033:
        /*00e4*/ 	.byte	0x04, 0x05
        /*00e6*/ 	.short	(.L_2035 - .L_2034)
.L_2034:
        /*00e8*/ 	.word	0x00000400
        /*00ec*/ 	.word	0x00000001
        /*00f0*/ 	.word	0x00000001


	//----- nvinfo : EIATTR_CRS_STACK_SIZE
	.align		4
.L_2035:
        /*00f4*/ 	.byte	0x04, 0x1e
        /*00f6*/ 	.short	(.L_2037 - .L_2036)
.L_2036:
        /*00f8*/ 	.word	0x00000000


	//----- nvinfo : EIATTR_CBANK_PARAM_SIZE
	.align		4
.L_2037:
        /*00fc*/ 	.byte	0x03, 0x19
        /*00fe*/ 	.short	0x0128


	//----- nvinfo : EIATTR_PARAM_CBANK
	.align		4
        /*0100*/ 	.byte	0x04, 0x0a
        /*0102*/ 	.short	(.L_2039 - .L_2038)
	.align		4
.L_2038:
        /*0104*/ 	.word	index@(.nv.constant0._ZN10layer_norm40ln_parallel_residual_bwd_finalize_kernelINS_22Kernel_traits_finalizeILj7168Ef6__halfS2_S2_fjLb0ELj1024ELj4ENS_18Kernel_traits_baseILj7168EfS2_S2_S2_fjLj1024EEEEELb1EEEvNS_9BwdParamsE)
        /*0108*/ 	.short	0x0380
        /*010a*/ 	.short	0x0128


	//----- nvinfo : EIATTR_SW_WAR
	.align		4
.L_2039:
        /*010c*/ 	.byte	0x04, 0x36
        /*010e*/ 	.short	(.L_2041 - .L_2040)
.L_2040:
        /*0110*/ 	.word	0x00000008
.L_2041:


//--------------------- .nv.info._ZN10layer_norm31ln_parallel_residual_bwd_kernelINS_13Kernel_traitsIf6__halfS2_S2_fjLj7168ELj1ELj1ELj8ELj8ENS_18Kernel_traits_baseILj7168EfS2_S2_S2_fjLj256EEEEELb1ELb1ELb1EEEvNS_9BwdParamsE --------------------------
	.section	.nv.info._ZN10layer_norm31ln_parallel_residual_bwd_kernelINS_13Kernel_traitsIf6__halfS2_S2_fjLj7168ELj1ELj1ELj8ELj8ENS_18Kernel_traits_baseILj7168EfS2_S2_S2_fjLj256EEEEELb1ELb1ELb1EEEvNS_9BwdParamsE,"",@"SHT_CUDA_INFO"
	.sectionflags	@""
	.align	4


	//----- nvinfo : EIATTR_CUDA_API_VERSION
	.align		4
        /*0000*/ 	.byte	0x04, 0x37
        /*0002*/ 	.short	(.L_2043 - .L_2042)
.L_2042:
        /*0004*/ 	.word	0x00000082


	//----- nvinfo : EIATTR_KPARAM_INFO
	.align		4
.L_2043:
        /*0008*/ 	.byte	0x04, 0x17
        /*000a*/ 	.short	(.L_2045 - .L_2044)
.L_2044:
        /*000c*/ 	.word	0x00000000
        /*0010*/ 	.short	0x0000
        /*0012*/ 	.short	0x0000
        /*0014*/ 	.byte	0x00, 0xf0, 0xa1, 0x04


	//----- nvinfo : EIATTR_SPARSE_MMA_MASK
	.align		4
.L_2045:
        /*0018*/ 	.byte	0x03, 0x50
        /*001a*/ 	.short	0x0000


	//----- nvinfo : EIATTR_MAXREG_COUNT
	.align		4
        /*001c*/ 	.byte	0x03, 0x1b
        /*001e*/ 	.short	0x00ff


	//----- nvinfo : EIATTR_NUM_BARRIERS
	.align		4
        /*0020*/ 	.byte	0x02, 0x4c
        /*0022*/ 	.byte	0x01
	.zero		1


	//----- nvinfo : EIATTR_MERCURY_ISA_VERSION
	.align		4
        /*0024*/ 	.byte	0x03, 0x5f
        /*0026*/ 	.short	0x0101


	//----- nvinfo : EIATTR_COOP_GROUP_MASK_REGIDS
	.align		4
        /*0028*/ 	.byte	0x04, 0x29
        /*002a*/ 	.short	(.L_2047 - .L_2046)


	//   ....[0]....
.L_2046:
        /*002c*/ 	.word	0xffffffff


	//   ....[1]....
        /*0030*/ 	.word	0xffffffff


	//   ....[2]....
        /*0034*/ 	.word	0xffffffff


	//   ....[3]....
        /*0038*/ 	.word	0xffffffff


	//   ....[4]....
        /*003c*/ 	.word	0xffffffff


	//   ....[5]....
        /*0040*/ 	.word	0xffffffff


	//   ....[6]....
        /*0044*/ 	.word	0xffffffff


	//   ....[7]....
        /*0048*/ 	.word	0xffffffff


	//   ....[8]....
        /*004c*/ 	.word	0xffffffff


	//   ....[9]....
        /*0050*/ 	.word	0xffffffff


	//----- nvinfo : EIATTR_COOP_GROUP_INSTR_OFFSETS
	.align		4
.L_2047:
        /*0054*/ 	.byte	0x04, 0x28
        /*0056*/ 	.short	(.L_2049 - .L_2048)


	//   ....[0]....
.L_2048:
        /*0058*/ 	.word	0x00001bb0


	//   ....[1]....
        /*005c*/ 	.word	0x00001bc0


	//   ....[2]....
        /*0060*/ 	.word	0x00001bf0


	//   ....[3]....
        /*0064*/ 	.word	0x00001c00


	//   ....[4]....
        /*0068*/ 	.word	0x00001c30


	//   ....[5]....
        /*006c*/ 	.word	0x00001c40


	//   ....[6]....
        /*0070*/ 	.word	0x00001c70


	//   ....[7]....
        /*0074*/ 	.word	0x00001c80


	//   ....[8]....
        /*0078*/ 	.word	0x00001cc0


	//   ....[9]....
        /*007c*/ 	.word	0x00001cd0


	//----- nvinfo : EIATTR_VRC_CTA_INIT_COUNT
	.align		4
.L_2049:
        /*0080*/ 	.byte	0x02, 0x4a
	.zero		1
	.zero		1


	//----- nvinfo : EIATTR_EXIT_INSTR_OFFSETS
	.align		4
        /*0084*/ 	.byte	0x04, 0x1c
        /*0086*/ 	.short	(.L_2051 - .L_2050)


	//   ....[0]....
.L_2050:
        /*0088*/ 	.word	0x0000d230


	//----- nvinfo : EIATTR_MAX_THREADS
	.align		4
.L_2051:
        /*008c*/ 	.byte	0x04, 0x05
        /*008e*/ 	.short	(.L_2053 - .L_2052)
.L_2052:
        /*0090*/ 	.word	0x00000100
        /*0094*/ 	.word	0x00000001
        /*0098*/ 	.word	0x00000001


	//----- nvinfo : EIATTR_CRS_STACK_SIZE
	.align		4
.L_2053:
        /*009c*/ 	.byte	0x04, 0x1e
        /*009e*/ 	.short	(.L_2055 - .L_2054)
.L_2054:
        /*00a0*/ 	.word	0x00000000


	//----- nvinfo : EIATTR_CBANK_PARAM_SIZE
	.align		4
.L_2055:
        /*00a4*/ 	.byte	0x03, 0x19
        /*00a6*/ 	.short	0x0128


	//----- nvinfo : EIATTR_PARAM_CBANK
	.align		4
        /*00a8*/ 	.byte	0x04, 0x0a
        /*00aa*/ 	.short	(.L_2057 - .L_2056)
	.align		4
.L_2056:
        /*00ac*/ 	.word	index@(.nv.constant0._ZN10layer_norm31ln_parallel_residual_bwd_kernelINS_13Kernel_traitsIf6__halfS2_S2_fjLj7168ELj1ELj1ELj8ELj8ENS_18Kernel_traits_baseILj7168EfS2_S2_S2_fjLj256EEEEELb1ELb1ELb1EEEvNS_9BwdParamsE)
        /*00b0*/ 	.short	0x0380
        /*00b2*/ 	.short	0x0128


	//----- nvinfo : EIATTR_SW_WAR
	.align		4
.L_2057:
        /*00b4*/ 	.byte	0x04, 0x36
        /*00b6*/ 	.short	(.L_2059 - .L_2058)
.L_2058:
        /*00b8*/ 	.word	0x00000008
.L_2059:


//--------------------- .nv.info._ZN10layer_norm31ln_parallel_residual_bwd_kernelINS_13Kernel_traitsI6__halfS2_fS2_fjLj7168ELj1ELj1ELj8ELj8ENS_18Kernel_traits_baseILj7168ES2_S2_fS2_fjLj256EEEEELb0ELb0ELb0EEEvNS_9BwdParamsE --------------------------
	.section	.nv.info._ZN10layer_norm31ln_parallel_residual_bwd_kernelINS_13Kernel_traitsI6__halfS2_fS2_fjLj7168ELj1ELj1ELj8ELj8ENS_18Kernel_traits_baseILj7168ES2_S2_fS2_fjLj256EEEEELb0ELb0ELb0EEEvNS_9BwdParamsE,"",@"SHT_CUDA_INFO"
	.sectionflags	@""
	.align	4


	//----- nvinfo : EIATTR_CUDA_API_VERSION
	.align		4
        /*0000*/ 	.byte	0x04, 0x37
        /*0002*/ 	.short	(.L_2061 - .L_2060)
.L_2060:
        /*0004*/ 	.word	0x00000082


	//----- nvinfo : EIATTR_KPARAM_INFO
	.align		4
.L_2061:
        /*0008*/ 	.byte	0x04, 0x17
        /*000a*/ 	.short	(.L_2063 - .L_2062)
.L_2062:
        /*000c*/ 	.word	0x00000000
        /*0010*/ 	.short	0x0000
        /*0012*/ 	.short	0x0000
        /*0014*/ 	.byte	0x00, 0xf0, 0xa1, 0x04


	//----- nvinfo : EIATTR_SPARSE_MMA_MASK
	.align		4
.L_2063:
        /*0018*/ 	.byte	0x03, 0x50
        /*001a*/ 	.short	0x0000


	//----- nvinfo : EIATTR_MAXREG_COUNT
	.align		4
        /*001c*/ 	.byte	0x03, 0x1b
        /*001e*/ 	.short	0x00ff


	//----- nvinfo : EIATTR_NUM_BARRIERS
	.align		4
        /*0020*/ 	.byte	0x02, 0x4c
        /*0022*/ 	.byte	0x01
	.zero		1


	//----- nvinfo : EIATTR_MERCURY_ISA_VERSION
	.align		4
        /*0024*/ 	.byte	0x03, 0x5f
        /*0026*/ 	.short	0x0101


	//----- nvinfo : EIATTR_COOP_GROUP_MASK_REGIDS
	.align		4
        /*0028*/ 	.byte	0x04, 0x29
        /*002a*/ 	.short	(.L_2065 - .L_2064)


	//   ....[0]....
.L_2064:
        /*002c*/ 	.word	0xffffffff


	//   ....[1]....
        /*0030*/ 	.word	0xffffffff


	//   ....[2]....
        /*0034*/ 	.word	0xffffffff


	//   ....[3]....
        /*0038*/ 	.word	0xffffffff


	//   ....[4]....
        /*003c*/ 	.word	0xffffffff


	//   ....[5]....
        /*0040*/ 	.word	0xffffffff


	//   ....[6]....
        /*0044*/ 	.word	0xffffffff


	//   ....[7]....
        /*0048*/ 	.word	0xffffffff


	//   ....[8]....
        /*004c*/ 	.word	0xffffffff


	//   ....[9]....
        /*0050*/ 	.word	0xffffffff


	//----- nvinfo : EIATTR_COOP_GROUP_INSTR_OFFSETS
	.align		4
.L_2065:
        /*0054*/ 	.byte	0x04, 0x28
        /*0056*/ 	.short	(.L_2067 - .L_2066)


	//   ....[0]....
.L_2066:
        /*0058*/ 	.word	0x00003700


	//   ....[1]....
        /*005c*/ 	.word	0x00003720


	//   ....[2]....
        /*0060*/ 	.word	0x00003760


	//   ....[3]....
        /*0064*/ 	.word	0x00003770


	//   ....[4]....
        /*0068*/ 	.word	0x000037b0


	//   ....[5]....
        /*006c*/ 	.word	0x000037c0


	//   ....[6]....
        /*0070*/ 	.word	0x000037f0


	//   ....[7]....
        /*0074*/ 	.word	0x00003800


	//   ....[8]....
        /*0078*/ 	.word	0x00003830


	//   ....[9]....
        /*007c*/ 	.word	0x00003840


	//----- nvinfo : EIATTR_VRC_CTA_INIT_COUNT
	.align		4
.L_2067:
        /*0080*/ 	.byte	0x02, 0x4a
	.zero		1
	.zero		1


	//----- nvinfo : EIATTR_EXIT_INSTR_OFFSETS
	.align		4
        /*0084*/ 	.byte	0x04, 0x1c
        /*0086*/ 	.short	(.L_2069 - .L_2068)


	//   ....[0]....
.L_2068:
        /*0088*/ 	.word	0x0000ad00


	//   ....[1]....
        /*008c*/ 	.word	0x0000add0


	//----- nvinfo : EIATTR_MAX_THREADS
	.align		4
.L_2069:
        /*0090*/ 	.byte	0x04, 0x05
        /*0092*/ 	.short	(.L_2071 - .L_2070)
.L_2070:
        /*0094*/ 	.word	0x00000100
        /*0098*/ 	.word	0x00000001
        /*009c*/ 	.word	0x00000001


	//----- nvinfo : EIATTR_CRS_STACK_SIZE
	.align		4
.L_2071:
        /*00a0*/ 	.byte	0x04, 0x1e
        /*00a2*/ 	.short	(.L_2073 - .L_2072)
.L_2072:
        /*00a4*/ 	.word	0x00000000


	//----- nvinfo : EIATTR_CBANK_PARAM_SIZE
	.align		4
.L_2073:
        /*00a8*/ 	.byte	0x03, 0x19
        /*00aa*/ 	.short	0x0128


	//----- nvinfo : EIATTR_PARAM_CBANK
	.align		4
        /*00ac*/ 	.byte	0x04, 0x0a
        /*00ae*/ 	.short	(.L_2075 - .L_2074)
	.align		4
.L_2074:
        /*00b0*/ 	.word	index@(.nv.constant0._ZN10layer_norm31ln_parallel_residual_bwd_kernelINS_13Kernel_traitsI6__halfS2_fS2_fjLj7168ELj1ELj1ELj8ELj8ENS_18Kernel_traits_baseILj7168ES2_S2_fS2_fjLj256EEEEELb0ELb0ELb0EEEvNS_9BwdParamsE)
        /*00b4*/ 	.short	0x0380
        /*00b6*/ 	.short	0x0128


	//----- nvinfo : EIATTR_SW_WAR
	.align		4
.L_2075:
        /*00b8*/ 	.byte	0x04, 0x36
        /*00ba*/ 	.short	(.L_2077 - .L_2076)
.L_2076:
        /*00bc*/ 	.word	0x00000008
.L_2077:


//--------------------- .nv.info._ZN10layer_norm31ln_parallel_residual_bwd_kernelINS_13Kernel_traitsI6__halfS2_fS2_fjLj7168ELj1ELj1ELj8ELj8ENS_18Kernel_traits_baseILj7168ES2_S2_fS2_fjLj256EEEEELb0ELb0ELb1EEEvNS_9BwdParamsE --------------------------
	.section	.nv.info._ZN10layer_norm31ln_parallel_residual_bwd_kernelINS_13Kernel_traitsI6__halfS2_fS2_fjLj7168ELj1ELj1ELj8ELj8ENS_18Kernel_traits_baseILj7168ES2_S2_fS2_fjLj256EEEEELb0ELb0ELb1EEEvNS_9BwdParamsE,"",@"SHT_CUDA_INFO"
	.sectionflags	@""
	.align	4


	//----- nvinfo : EIATTR_CUDA_API_VERSION
	.align		4
        /*0000*/ 	.byte	0x04, 0x37
        /*0002*/ 	.short	(.L_2079 - .L_2078)
.L_2078:
        /*0004*/ 	.word	0x00000082


	//----- nvinfo : EIATTR_KPARAM_INFO
	.align		4
.L_2079:
        /*0008*/ 	.byte	0x04, 0x17
        /*000a*/ 	.short	(.L_2081 - .L_2080)
.L_2080:
        /*000c*/ 	.word	0x00000000
        /*0010*/ 	.short	0x0000
        /*0012*/ 	.short	0x0000
        /*0014*/ 	.byte	0x00, 0xf0, 0xa1, 0x04


	//----- nvinfo : EIATTR_SPARSE_MMA_MASK
	.align		4
.L_2081:
        /*0018*/ 	.byte	0x03, 0x50
        /*001a*/ 	.short	0x0000


	//----- nvinfo : EIATTR_MAXREG_COUNT
	.align		4
        /*001c*/ 	.byte	0x03, 0x1b
        /*001e*/ 	.short	0x00ff


	//----- nvinfo : EIATTR_NUM_BARRIERS
	.align		4
        /*0020*/ 	.byte	0x02, 0x4c
        /*0022*/ 	.byte	0x01
	.zero		1


	//----- nvinfo : EIATTR_ANNOTATIONS
	.align		4
        /*0024*/ 	.byte	0x04, 0x55
        /*0026*/ 	.short	(.L_2083 - .L_2082)


	//   ....[0]....
.L_2082:
        /* <DEDUP_REMOVED lines=28> */


	//----- nvinfo : EIATTR_MERCURY_ISA_VERSION
	.align		4
.L_2083:
        /*01d8*/ 	.byte	0x03, 0x5f
        /*01da*/ 	.short	0x0101


	//----- nvinfo : EIATTR_COOP_GROUP_MASK_REGIDS
	.align		4
        /*01dc*/ 	.byte	0x04, 0x29
        /*01de*/ 	.short	(.L_2085 - .L_2084)


	//   ....[0]....
.L_2084:
        /*01e0*/ 	.word	0xffffffff


	//   ....[1]....
        /*01e4*/ 	.word	0xffffffff


	//   ....[2]....
        /*01e8*/ 	.word	0xffffffff


	//   ....[3]....
        /*01ec*/ 	.word	0xffffffff


	//   ....[4]....
        /*01f0*/ 	.word	0xffffffff


	//   ....[5]....
        /*01f4*/ 	.word	0xffffffff


	//   ....[6]....
        /*01f8*/ 	.word	0xffffffff


	//   ....[7]....
        /*01fc*/ 	.word	0xffffffff


	//   ....[8]....
        /*0200*/ 	.word	0xffffffff


	//   ....[9]....
        /*0204*/ 	.word	0xffffffff


	//----- nvinfo : EIATTR_COOP_GROUP_INSTR_OFFSETS
	.align		4
.L_2085:
        /*0208*/ 	.byte	0x04, 0x28
        /*020a*/ 	.short	(.L_2087 - .L_2086)


	//   ....[0]....
.L_2086:
        /*020c*/ 	.word	0x00002f20


	//   ....[1]....
        /*0210*/ 	.word	0x00002f40


	//   ....[2]....
        /*0214*/ 	.word	0x00002f70


	//   ....[3]....
        /*0218*/ 	.word	0x00002f90


	//   ....[4]....
        /*021c*/ 	.word	0x00002fb0


	//   ....[5]....
        /*0220*/ 	.word	0x00002fd0


	//   ....[6]....
        /*0224*/ 	.word	0x00002ff0


	//   ....[7]....
        /*0228*/ 	.word	0x00003040


	//   ....[8]....
        /*022c*/ 	.word	0x00003050


	//   ....[9]....
        /*0230*/ 	.word	0x00003090


	//----- nvinfo : EIATTR_VRC_CTA_INIT_COUNT
	.align		4
.L_2087:
        /*0234*/ 	.byte	0x02, 0x4a
	.zero		1
	.zero		1


	//----- nvinfo : EIATTR_EXIT_INSTR_OFFSETS
	.align		4
        /*0238*/ 	.byte	0x04, 0x1c
        /*023a*/ 	.short	(.L_2089 - .L_2088)


	//   ....[0]....
.L_2088:
        /*023c*/ 	.word	0x00009d00


	//----- nvinfo : EIATTR_MAX_THREADS
	.align		4
.L_2089:
        /*0240*/ 	.byte	0x04, 0x05
        /*0242*/ 	.short	(.L_2091 - .L_2090)
.L_2090:
        /*0244*/ 	.word	0x00000100
        /*0248*/ 	.word	0x00000001
        /*024c*/ 	.word	0x00000001


	//----- nvinfo : EIATTR_CRS_STACK_SIZE
	.align		4
.L_2091:
        /*0250*/ 	.byte	0x04, 0x1e
        /*0252*/ 	.short	(.L_2093 - .L_2092)
.L_2092:
        /*0254*/ 	.word	0x00000000


	//----- nvinfo : EIATTR_CBANK_PARAM_SIZE
	.align		4
.L_2093:
        /*0258*/ 	.byte	0x03, 0x19
        /*025a*/ 	.short	0x0128


	//----- nvinfo : EIATTR_PARAM_CBANK
	.align		4
        /*025c*/ 	.byte	0x04, 0x0a
        /*025e*/ 	.short	(.L_2095 - .L_2094)
	.align		4
.L_2094:
        /*0260*/ 	.word	index@(.nv.constant0._ZN10layer_norm31ln_parallel_residual_bwd_kernelINS_13Kernel_traitsI6__halfS2_fS2_fjLj7168ELj1ELj1ELj8ELj8ENS_18Kernel_traits_baseILj7168ES2_S2_fS2_fjLj256EEEEELb0ELb0ELb1EEEvNS_9BwdParamsE)
        /*0264*/ 	.short	0x0380
        /*0266*/ 	.short	0x0128


	//----- nvinfo : EIATTR_SW_WAR
	.align		4
.L_2095:
        /*0268*/ 	.byte	0x04, 0x36
        /*026a*/ 	.short	(.L_2097 - .L_2096)
.L_2096:
        /*026c*/ 	.word	0x00000008
.L_2097:


//--------------------- .nv.info._ZN10layer_norm31ln_parallel_residual_bwd_kernelINS_13Kernel_traitsI6__halfS2_fS2_fjLj7168ELj1ELj1ELj8ELj8ENS_18Kernel_traits_baseILj7168ES2_S2_fS2_fjLj256EEEEELb0ELb1ELb0EEEvNS_9BwdParamsE --------------------------
	.section	.nv.info._ZN10layer_norm31ln_parallel_residual_bwd_kernelINS_13Kernel_traitsI6__halfS2_fS2_fjLj7168ELj1ELj1ELj8ELj8ENS_18Kernel_traits_baseILj7168ES2_S2_fS2_fjLj256EEEEELb0ELb1ELb0EEEvNS_9BwdParamsE,"",@"SHT_CUDA_INFO"
	.sectionflags	@""
	.align	4


	//----- nvinfo : EIATTR_CUDA_API_VERSION
	.align		4
        /*0000*/ 	.byte	0x04, 0x37
        /*0002*/ 	.short	(.L_2099 - .L_2098)
.L_2098:
        /*0004*/ 	.word	0x00000082


	//----- nvinfo : EIATTR_KPARAM_INFO
	.align		4
.L_2099:
        /*0008*/ 	.byte	0x04, 0x17
        /*000a*/ 	.short	(.L_2101 - .L_2100)
.L_2100:
        /*000c*/ 	.word	0x00000000
        /*0010*/ 	.short	0x0000
        /*0012*/ 	.short	0x0000
        /*0014*/ 	.byte	0x00, 0xf0, 0xa1, 0x04


	//----- nvinfo : EIATTR_SPARSE_MMA_MASK
	.align		4
.L_2101:
        /*0018*/ 	.byte	0x03, 0x50
        /*001a*/ 	.short	0x0000


	//----- nvinfo : EIATTR_MAXREG_COUNT
	.align		4
        /*001c*/ 	.byte	0x03, 0x1b
        /*001e*/ 	.short	0x00ff


	//----- nvinfo : EIATTR_NUM_BARRIERS
	.align		4
        /*0020*/ 	.byte	0x02, 0x4c
        /*0022*/ 	.byte	0x01
	.zero		1


	//----- nvinfo : EIATTR_MERCURY_ISA_VERSION
	.align		4
        /*0024*/ 	.byte	0x03, 0x5f
        /*0026*/ 	.short	0x0101


	//----- nvinfo : EIATTR_COOP_GROUP_MASK_REGIDS
	.align		4
        /*0028*/ 	.byte	0x04, 0x29
        /*002a*/ 	.short	(.L_2103 - .L_2102)


	//   ....[0]....
.L_2102:
        /*002c*/ 	.word	0xffffffff


	//   ....[1]....
        /*0030*/ 	.word	0xffffffff


	//   ....[2]....
        /*0034*/ 	.word	0xffffffff


	//   ....[3]....
        /*0038*/ 	.word	0xffffffff


	//   ....[4]....
        /*003c*/ 	.word	0xffffffff


	//   ....[5]....
        /*0040*/ 	.word	0xffffffff


	//   ....[6]....
        /*0044*/ 	.word	0xffffffff


	//   ....[7]....
        /*0048*/ 	.word	0xffffffff


	//   ....[8]....
        /*004c*/ 	.word	0xffffffff


	//   ....[9]....
        /*0050*/ 	.word	0xffffffff


	//----- nvinfo : EIATTR_COOP_GROUP_INSTR_OFFSETS
	.align		4
.L_2103:
        /*0054*/ 	.byte	0x04, 0x28
        /*0056*/ 	.short	(.L_2105 - .L_2104)


	//   ....[0]....
.L_2104:
        /*0058*/ 	.word	0x00002390


	//   ....[1]....
        /*005c*/ 	.word	0x000023b0


	//   ....[2]....
        /*0060*/ 	.word	0x000023f0


	//   ....[3]....
        /*0064*/ 	.word	0x00002400


	//   ....[4]....
        /*0068*/ 	.word	0x00002440


	//   ....[5]....
        /*006c*/ 	.word	0x00002450


	//   ....[6]....
        /*0070*/ 	.word	0x00002480


	//   ....[7]....
        /*0074*/ 	.word	0x00002490


	//   ....[8]....
        /*0078*/ 	.word	0x000024c0


	//   ....[9]....
        /*007c*/ 	.word	0x000024d0


	//----- nvinfo : EIATTR_VRC_CTA_INIT_COUNT
	.align		4
.L_2105:
        /*0080*/ 	.byte	0x02, 0x4a
	.zero		1
	.zero		1


	//----- nvinfo : EIATTR_EXIT_INSTR_OFFSETS
	.align		4
        /*0084*/ 	.byte	0x04, 0x1c
        /*0086*/ 	.short	(.L_2107 - .L_2106)


	//   ....[0]....
.L_2106:
        /*0088*/ 	.word	0x000085f0


	//   ....[1]....
        /*008c*/ 	.word	0x00008670


	//----- nvinfo : EIATTR_MAX_THREADS
	.align		4
.L_2107:
        /*0090*/ 	.byte	0x04, 0x05
        /*0092*/ 	.short	(.L_2109 - .L_2108)
.L_2108:
        /*0094*/ 	.word	0x00000100
        /*0098*/ 	.word	0x00000001
        /*009c*/ 	.word	0x00000001


	//----- nvinfo : EIATTR_CRS_STACK_SIZE
	.align		4
.L_2109:
        /*00a0*/ 	.byte	0x04, 0x1e
        /*00a2*/ 	.short	(.L_2111 - .L_2110)
.L_2110:
        /*00a4*/ 	.word	0x00000000


	//----- nvinfo : EIATTR_CBANK_PARAM_SIZE
	.align		4
.L_2111:
        /*00a8*/ 	.byte	0x03, 0x19
        /*00aa*/ 	.short	0x0128


	//----- nvinfo : EIATTR_PARAM_CBANK
	.align		4
        /*00ac*/ 	.byte	0x04, 0x0a
        /*00ae*/ 	.short	(.L_2113 - .L_2112)
	.align		4
.L_2112:
        /*00b0*/ 	.word	index@(.nv.constant0._ZN10layer_norm31ln_parallel_residual_bwd_kernelINS_13Kernel_traitsI6__halfS2_fS2_fjLj7168ELj1ELj1ELj8ELj8ENS_18Kernel_traits_baseILj7168ES2_S2_fS2_fjLj256EEEEELb0ELb1ELb0EEEvNS_9BwdParamsE)
        /*00b4*/ 	.short	0x0380
        /*00b6*/ 	.short	0x0128


	//----- nvinfo : EIATTR_SW_WAR
	.align		4
.L_2113:
        /*00b8*/ 	.byte	0x04, 0x36
        /*00ba*/ 	.short	(.L_2115 - .L_2114)
.L_2114:
        /*00bc*/ 	.word	0x00000008
.L_2115:


//--------------------- .nv.info._ZN10layer_norm31ln_parallel_residual_bwd_kernelINS_13Kernel_traitsI6__halfS2_fS2_fjLj7168ELj1ELj1ELj8ELj8ENS_18Kernel_traits_baseILj7168ES2_S2_fS2_fjLj256EEEEELb0ELb1ELb1EEEvNS_9BwdParamsE --------------------------
	.section	.nv.info._ZN10layer_norm31ln_parallel_residual_bwd_kernelINS_13Kernel_traitsI6__halfS2_fS2_fjLj7168ELj1ELj1ELj8ELj8ENS_18Kernel_traits_baseILj7168ES2_S2_fS2_fjLj256EEEEELb0ELb1ELb1EEEvNS_9BwdParamsE,"",@"SHT_CUDA_INFO"
	.sectionflags	@""
	.align	4


	//----- nvinfo : EIATTR_CUDA_API_VERSION
	.align		4
        /*0000*/ 	.byte	0x04, 0x37
        /*0002*/ 	.short	(.L_2117 - .L_2116)
.L_2116:
        /*0004*/ 	.word	0x00000082


	//----- nvinfo : EIATTR_KPARAM_INFO
	.align		4
.L_2117:
        /*0008*/ 	.byte	0x04, 0x17
        /*000a*/ 	.short	(.L_2119 - .L_2118)
.L_2118:
        /*000c*/ 	.word	0x00000000
        /*0010*/ 	.short	0x0000
        /*0012*/ 	.short	0x0000
        /*0014*/ 	.byte	0x00, 0xf0, 0xa1, 0x04


	//----- nvinfo : EIATTR_SPARSE_MMA_MASK
	.align		4
.L_2119:
        /*0018*/ 	.byte	0x03, 0x50
        /*001a*/ 	.short	0x0000


	//----- nvinfo : EIATTR_MAXREG_COUNT
	.align		4
        /*001c*/ 	.byte	0x03, 0x1b
        /*001e*/ 	.short	0x00ff


	//----- nvinfo : EIATTR_NUM_BARRIERS
	.align		4
        /*0020*/ 	.byte	0x02, 0x4c
        /*0022*/ 	.byte	0x01
	.zero		1


	//----- nvinfo : EIATTR_MERCURY_ISA_VERSION
	.align		4
        /*0024*/ 	.byte	0x03, 0x5f
        /*0026*/ 	.short	0x0101


	//----- nvinfo : EIATTR_COOP_GROUP_MASK_REGIDS
	.align		4
        /*0028*/ 	.byte	0x04, 0x29
        /*002a*/ 	.short	(.L_2121 - .L_2120)


	//   ....[0]....
.L_2120:
        /*002c*/ 	.word	0xffffffff


	//   ....[1]....
        /*0030*/ 	.word	0xffffffff


	//   ....[2]....
        /*0034*/ 	.word	0xffffffff


	//   ....[3]....
        /*0038*/ 	.word	0xffffffff


	//   ....[4]....
        /*003c*/ 	.word	0xffffffff


	//   ....[5]....
        /*0040*/ 	.word	0xffffffff


	//   ....[6]....
        /*0044*/ 	.word	0xffffffff


	//   ....[7]....
        /*0048*/ 	.word	0xffffffff


	//   ....[8]....
        /*004c*/ 	.word	0xffffffff


	//   ....[9]....
        /*0050*/ 	.word	0xffffffff


	//----- nvinfo : EIATTR_COOP_GROUP_INSTR_OFFSETS
	.align		4
.L_2121:
        /*0054*/ 	.byte	0x04, 0x28
        /*0056*/ 	.short	(.L_2123 - .L_2122)


	//   ....[0]....
.L_2122:
        /*0058*/ 	.word	0x00001850


	//   ....[1]....
        /*005c*/ 	.word	0x00001860


	//   ....[2]....
        /*0060*/ 	.word	0x00001890


	//   ....[3]....
        /*0064*/ 	.word	0x000018a0


	//   ....[4]....
        /*0068*/ 	.word	0x000018d0


	//   ....[5]....
        /*006c*/ 	.word	0x000018e0


	//   ....[6]....
        /*0070*/ 	.word	0x00001910


	//   ....[7]....
        /*0074*/ 	.word	0x00001920


	//   ....[8]....
        /*0078*/ 	.word	0x00001960


	//   ....[9]....
        /*007c*/ 	.word	0x00001970


	//----- nvinfo : EIATTR_VRC_CTA_INIT_COUNT
	.align		4
.L_2123:
        /*0080*/ 	.byte	0x02, 0x4a
	.zero		1
	.zero		1


	//----- nvinfo : EIATTR_EXIT_INSTR_OFFSETS
	.align		4
        /*0084*/ 	.byte	0x04, 0x1c
        /*0086*/ 	.short	(.L_2125 - .L_2124)


	//   ....[0]....
.L_2124:
        /*0088*/ 	.word	0x000077a0


	//----- nvinfo : EIATTR_MAX_THREADS
	.align		4
.L_2125:
        /*008c*/ 	.byte	0x04, 0x05
        /*008e*/ 	.short	(.L_2127 - .L_2126)
.L_2126:
        /*0090*/ 	.word	0x00000100
        /*0094*/ 	.word	0x00000001
        /*0098*/ 	.word	0x00000001


	//----- nvinfo : EIATTR_CRS_STACK_SIZE
	.align		4
.L_2127:
        /*009c*/ 	.byte	0x04, 0x1e
        /*009e*/ 	.short	(.L_2129 - .L_2128)
.L_2128:
        /*00a0*/ 	.word	0x00000000


	//----- nvinfo : EIATTR_CBANK_PARAM_SIZE
	.align		4
.L_2129:
        /*00a4*/ 	.byte	0x03, 0x19
        /*00a6*/ 	.short	0x0128


	//----- nvinfo : EIATTR_PARAM_CBANK
	.align		4
        /*00a8*/ 	.byte	0x04, 0x0a
        /*00aa*/ 	.short	(.L_2131 - .L_2130)
	.align		4
.L_2130:
        /*00ac*/ 	.word	index@(.nv.constant0._ZN10layer_norm31ln_parallel_residual_bwd_kernelINS_13Kernel_traitsI6__halfS2_fS2_fjLj7168ELj1ELj1ELj8ELj8ENS_18Kernel_traits_baseILj7168ES2_S2_fS2_fjLj256EEEEELb0ELb1ELb1EEEvNS_9BwdParamsE)
        /*00b0*/ 	.short	0x0380
        /*00b2*/ 	.short	0x0128


	//----- nvinfo : EIATTR_SW_WAR
	.align		4
.L_2131:
        /*00b4*/ 	.byte	0x04, 0x36
        /*00b6*/ 	.short	(.L_2133 - .L_2132)
.L_2132:
        /*00b8*/ 	.word	0x00000008
.L_2133:


//--------------------- .nv.info._ZN10layer_norm31ln_parallel_residual_bwd_kernelINS_13Kernel_traitsI6__halfS2_fS2_fjLj7168ELj1ELj1ELj8ELj8ENS_18Kernel_traits_baseILj7168ES2_S2_fS2_fjLj256EEEEELb1ELb0ELb0EEEvNS_9BwdParamsE --------------------------
	.section	.nv.info._ZN10layer_norm31ln_parallel_residual_bwd_kernelINS_13Kernel_traitsI6__halfS2_fS2_fjLj7168ELj1ELj1ELj8ELj8ENS_18Kernel_traits_baseILj7168ES2_S2_fS2_fjLj256EEEEELb1ELb0ELb0EEEvNS_9BwdParamsE,"",@"SHT_CUDA_INFO"
	.sectionflags	@""
	.align	4


	//----- nvinfo : EIATTR_CUDA_API_VERSION
	.align		4
        /*0000*/ 	.byte	0x04, 0x37
        /*0002*/ 	.short	(.L_2135 - .L_2134)
.L_2134:
        /*0004*/ 	.word	0x00000082


	//----- nvinfo : EIATTR_KPARAM_INFO
	.align		4
.L_2135:
        /*0008*/ 	.byte	0x04, 0x17
        /*000a*/ 	.short	(.L_2137 - .L_2136)
.L_2136:
        /*000c*/ 	.word	0x00000000
        /*0010*/ 	.short	0x0000
        /*0012*/ 	.short	0x0000
        /*0014*/ 	.byte	0x00, 0xf0, 0xa1, 0x04


	//----- nvinfo : EIATTR_SPARSE_MMA_MASK
	.align		4
.L_2137:
        /*0018*/ 	.byte	0x03, 0x50
        /*001a*/ 	.short	0x0000


	//----- nvinfo : EIATTR_MAXREG_COUNT
	.align		4
        /*001c*/ 	.byte	0x03, 0x1b
        /*001e*/ 	.short	0x00ff


	//----- nvinfo : EIATTR_NUM_BARRIERS
	.align		4
        /*0020*/ 	.byte	0x02, 0x4c
        /*0022*/ 	.byte	0x01
	.zero		1


	//----- nvinfo : EIATTR_ANNOTATIONS
	.align		4
        /*0024*/ 	.byte	0x04, 0x55
        /*0026*/ 	.short	(.L_2139 - .L_2138)


	//   ....[0]....
.L_2138:
        /* <DEDUP_REMOVED lines=11> */


	//----- nvinfo : EIATTR_MERCURY_ISA_VERSION
	.align		4
.L_2139:
        /*00c8*/ 	.byte	0x03, 0x5f
        /*00ca*/ 	.short	0x0101


	//----- nvinfo : EIATTR_COOP_GROUP_MASK_REGIDS
	.align		4
        /*00cc*/ 	.byte	0x04, 0x29
        /*00ce*/ 	.short	(.L_2141 - .L_2140)


	//   ....[0]....
.L_2140:
        /*00d0*/ 	.word	0xffffffff


	//   ....[1]....
        /*00d4*/ 	.word	0xffffffff


	//   ....[2]....
        /*00d8*/ 	.word	0xffffffff


	//   ....[3]....
        /*00dc*/ 	.word	0xffffffff


	//   ....[4]....
        /*00e0*/ 	.word	0xffffffff


	//   ....[5]....
        /*00e4*/ 	.word	0xffffffff


	//   ....[6]....
        /*00e8*/ 	.word	0xffffffff


	//   ....[7]....
        /*00ec*/ 	.word	0xffffffff


	//   ....[8]....
        /*00f0*/ 	.word	0xffffffff


	//   ....[9]....
        /*00f4*/ 	.word	0xffffffff


	//----- nvinfo : EIATTR_COOP_GROUP_INSTR_OFFSETS
	.align		4
.L_2141:
        /*00f8*/ 	.byte	0x04, 0x28
        /*00fa*/ 	.short	(.L_2143 - .L_2142)


	//   ....[0]....
.L_2142:
        /*00fc*/ 	.word	0x00003b70


	//   ....[1]....
        /*0100*/ 	.word	0x00003b90


	//   ....[2]....
        /*0104*/ 	.word	0x00003bd0


	//   ....[3]....
        /*0108*/ 	.word	0x00003be0


	//   ....[4]....
        /*010c*/ 	.word	0x00003c20


	//   ....[5]....
        /*0110*/ 	.word	0x00003c30


	//   ....[6]....
        /*0114*/ 	.word	0x00003c60


	//   ....[7]....
        /*0118*/ 	.word	0x00003c70


	//   ....[8]....
        /*011c*/ 	.word	0x00003ca0


	//   ....[9]....
        /*0120*/ 	.word	0x00003cc0


	//----- nvinfo : EIATTR_VRC_CTA_INIT_COUNT
	.align		4
.L_2143:
        /*0124*/ 	.byte	0x02, 0x4a
	.zero		1
	.zero		1


	//----- nvinfo : EIATTR_EXIT_INSTR_OFFSETS
	.align		4
        /*0128*/ 	.byte	0x04, 0x1c
        /*012a*/ 	.short	(.L_2145 - .L_2144)


	//   ....[0]....
.L_2144:
        /*012c*/ 	.word	0x0000e3b0


	//   ....[1]....
        /*0130*/ 	.word	0x0000e480


	//----- nvinfo : EIATTR_MAX_THREADS
	.align		4
.L_2145:
        /*0134*/ 	.byte	0x04, 0x05
        /*0136*/ 	.short	(.L_2147 - .L_2146)
.L_2146:
        /*0138*/ 	.word	0x00000100
        /*013c*/ 	.word	0x00000001
        /*0140*/ 	.word	0x00000001


	//----- nvinfo : EIATTR_CRS_STACK_SIZE
	.align		4
.L_2147:
        /*0144*/ 	.byte	0x04, 0x1e
        /*0146*/ 	.short	(.L_2149 - .L_2148)
.L_2148:
        /*0148*/ 	.word	0x00000000


	//----- nvinfo : EIATTR_CBANK_PARAM_SIZE
	.align		4
.L_2149:
        /*014c*/ 	.byte	0x03, 0x19
        /*014e*/ 	.short	0x0128


	//----- nvinfo : EIATTR_PARAM_CBANK
	.align		4
        /*0150*/ 	.byte	0x04, 0x0a
        /*0152*/ 	.short	(.L_2151 - .L_2150)
	.align		4
.L_2150:
        /*0154*/ 	.word	index@(.nv.constant0._ZN10layer_norm31ln_parallel_residual_bwd_kernelINS_13Kernel_traitsI6__halfS2_fS2_fjLj7168ELj1ELj1ELj8ELj8ENS_18Kernel_traits_baseILj7168ES2_S2_fS2_fjLj256EEEEELb1ELb0ELb0EEEvNS_9BwdParamsE)
        /*0158*/ 	.short	0x0380
        /*015a*/ 	.short	0x0128


	//----- nvinfo : EIATTR_SW_WAR
	.align		4
.L_2151:
        /*015c*/ 	.byte	0x04, 0x36
        /*015e*/ 	.short	(.L_2153 - .L_2152)
.L_2152:
        /*0160*/ 	.word	0x00000008
.L_2153:


//--------------------- .nv.info._ZN10layer_norm31ln_parallel_residual_bwd_kernelINS_13Kernel_traitsI6__halfS2_fS2_fjLj7168ELj1ELj1ELj8ELj8ENS_18Kernel_traits_baseILj7168ES2_S2_fS2_fjLj256EEEEELb1ELb0ELb1EEEvNS_9BwdParamsE --------------------------
	.section	.nv.info._ZN10layer_norm31ln_parallel_residual_bwd_kernelINS_13Kernel_traitsI6__halfS2_fS2_fjLj7168ELj1ELj1ELj8ELj8ENS_18Kernel_traits_baseILj7168ES2_S2_fS2_fjLj256EEEEELb1ELb0ELb1EEEvNS_9BwdParamsE,"",@"SHT_CUDA_INFO"
	.sectionflags	@""
	.align	4


	//----- nvinfo : EIATTR_CUDA_API_VERSION
	.align		4
        /*0000*/ 	.byte	0x04, 0x37
        /*0002*/ 	.short	(.L_2155 - .L_2154)
.L_2154:
        /*0004*/ 	.word	0x00000082


	//----- nvinfo : EIATTR_KPARAM_INFO
	.align		4
.L_2155:
        /*0008*/ 	.byte	0x04, 0x17
        /*000a*/ 	.short	(.L_2157 - .L_2156)
.L_2156:
        /*000c*/ 	.word	0x00000000
        /*0010*/ 	.short	0x0000
        /*0012*/ 	.short	0x0000
        /*0014*/ 	.byte	0x00, 0xf0, 0xa1, 0x04


	//----- nvinfo : EIATTR_SPARSE_MMA_MASK
	.align		4
.L_2157:
        /*0018*/ 	.byte	0x03, 0x50
        /*001a*/ 	.short	0x0000


	//----- nvinfo : EIATTR_MAXREG_COUNT
	.align		4
        /*001c*/ 	.byte	0x03, 0x1b
        /*001e*/ 	.short	0x00ff


	//----- nvinfo : EIATTR_NUM_BARRIERS
	.align		4
        /*0020*/ 	.byte	0x02, 0x4c
        /*0022*/ 	.byte	0x01
	.zero		1


	//----- nvinfo : EIATTR_ANNOTATIONS
	.align		4
        /*0024*/ 	.byte	0x04, 0x55
        /*0026*/ 	.short	(.L_2159 - .L_2158)


	//   ....[0]....
.L_2158:
        /* <DEDUP_REMOVED lines=40> */


	//----- nvinfo : EIATTR_MERCURY_ISA_VERSION
	.align		4
.L_2159:
        /*0298*/ 	.byte	0x03, 0x5f
        /*029a*/ 	.short	0x0101


	//----- nvinfo : EIATTR_COOP_GROUP_MASK_REGIDS
	.align		4
        /*029c*/ 	.byte	0x04, 0x29
        /*029e*/ 	.short	(.L_2161 - .L_2160)


	//   ....[0]....
.L_2160:
        /*02a0*/ 	.word	0xffffffff


	//   ....[1]....
        /*02a4*/ 	.word	0xffffffff


	//   ....[2]....
        /*02a8*/ 	.word	0xffffffff


	//   ....[3]....
        /*02ac*/ 	.word	0xffffffff


	//   ....[4]....
        /*02b0*/ 	.word	0xffffffff


	//   ....[5]....
        /*02b4*/ 	.word	0xffffffff


	//   ....[6]....
        /*02b8*/ 	.word	0xffffffff


	//   ....[7]....
        /*02bc*/ 	.word	0xffffffff


	//   ....[8]....
        /*02c0*/ 	.word	0xffffffff


	//   ....[9]....
        /*02c4*/ 	.word	0xffffffff


	//----- nvinfo : EIATTR_COOP_GROUP_INSTR_OFFSETS
	.align		4
.L_2161:
        /*02c8*/ 	.byte	0x04, 0x28
        /*02ca*/ 	.short	(.L_2163 - .L_2162)


	//   ....[0]....
.L_2162:
        /*02cc*/ 	.word	0x000032e0


	//   ....[1]....
        /*02d0*/ 	.word	0x00003380


	//   ....[2]....
        /*02d4*/ 	.word	0x000033a0


	//   ....[3]....
        /*02d8*/ 	.word	0x000033c0


	//   ....[4]....
        /*02dc*/ 	.word	0x000033e0


	//   ....[5]....
        /*02e0*/ 	.word	0x00003400


	//   ....[6]....
        /*02e4*/ 	.word	0x00003420


	//   ....[7]....
        /*02e8*/ 	.word	0x00003460


	//   ....[8]....
        /*02ec*/ 	.word	0x00003470


	//   ....[9]....
        /*02f0*/ 	.word	0x000034b0


	//----- nvinfo : EIATTR_VRC_CTA_INIT_COUNT
	.align		4
.L_2163:
        /*02f4*/ 	.byte	0x02, 0x4a
	.zero		1
	.zero		1


	//----- nvinfo : EIATTR_EXIT_INSTR_OFFSETS
	.align		4
        /*02f8*/ 	.byte	0x04, 0x1c
        /*02fa*/ 	.short	(.L_2165 - .L_2164)


	//   ....[0]....
.L_2164:
        /*02fc*/ 	.word	0x0000d7f0


	//----- nvinfo : EIATTR_MAX_THREADS
	.align		4
.L_2165:
        /*0300*/ 	.byte	0x04, 0x05
        /*0302*/ 	.short	(.L_2167 - .L_2166)
.L_2166:
        /*0304*/ 	.word	0x00000100
        /*0308*/ 	.word	0x00000001
        /*030c*/ 	.word	0x00000001


	//----- nvinfo : EIATTR_CRS_STACK_SIZE
	.align		4
.L_2167:
        /*0310*/ 	.byte	0x04, 0x1e
        /*0312*/ 	.short	(.L_2169 - .L_2168)
.L_2168:
        /*0314*/ 	.word	0x00000000


	//----- nvinfo : EIATTR_CBANK_PARAM_SIZE
	.align		4
.L_2169:
        /*0318*/ 	.byte	0x03, 0x19
        /*031a*/ 	.short	0x0128


	//----- nvinfo : EIATTR_PARAM_CBANK
	.align		4
        /*031c*/ 	.byte	0x04, 0x0a
        /*031e*/ 	.short	(.L_2171 - .L_2170)
	.align		4
.L_2170:
        /*0320*/ 	.word	index@(.nv.constant0._ZN10layer_norm31ln_parallel_residual_bwd_kernelINS_13Kernel_traitsI6__halfS2_fS2_fjLj7168ELj1ELj1ELj8ELj8ENS_18Kernel_traits_baseILj7168ES2_S2_fS2_fjLj256EEEEELb1ELb0ELb1EEEvNS_9BwdParamsE)
        /*0324*/ 	.short	0x0380
        /*0326*/ 	.short	0x0128


	//----- nvinfo : EIATTR_SW_WAR
	.align		4
.L_2171:
        /*0328*/ 	.byte	0x04, 0x36
        /*032a*/ 	.short	(.L_2173 - .L_2172)
.L_2172:
        /*032c*/ 	.word	0x00000008
.L_2173:


//--------------------- .nv.info._ZN10layer_norm22ln_bwd_finalize_kernelINS_22Kernel_traits_finalizeILj7168E6__halfS2_fS2_fjLb0ELj1024ELj4ENS_18Kernel_traits_baseILj7168ES2_S2_fS2_fjLj1024EEEEELb0ELb0EEEvNS_9BwdParamsE --------------------------
	.section	.nv.info._ZN10layer_norm22ln_bwd_finalize_kernelINS_22Kernel_traits_finalizeILj7168E6__halfS2_fS2_fjLb0ELj1024ELj4ENS_18Kernel_traits_baseILj7168ES2_S2_fS2_fjLj1024EEEEELb0ELb0EEEvNS_9BwdParamsE,"",@"SHT_CUDA_INFO"
	.sectionflags	@""
	.align	4


	//----- nvinfo : EIATTR_CUDA_API_VERSION
	.align		4
        /*0000*/ 	.byte	0x04, 0x37
        /*0002*/ 	.short	(.L_2175 - .L_2174)
.L_2174:
        /*0004*/ 	.word	0x00000082


	//----- nvinfo : EIATTR_KPARAM_INFO
	.align		4
.L_2175:
        /*0008*/ 	.byte	0x04, 0x17
        /*000a*/ 	.short	(.L_2177 - .L_2176)
.L_2176:
        /*000c*/ 	.word	0x00000000
        /*0010*/ 	.short	0x0000
        /*0012*/ 	.short	0x0000
        /*0014*/ 	.byte	0x00, 0xf0, 0xa1, 0x04


	//----- nvinfo : EIATTR_SPARSE_MMA_MASK
	.align		4
.L_2177:
        /*0018*/ 	.byte	0x03, 0x50
        /*001a*/ 	.short	0x0000


	//----- nvinfo : EIATTR_MAXREG_COUNT
	.align		4
        /*001c*/ 	.byte	0x03, 0x1b
        /*001e*/ 	.short	0x0040


	//----- nvinfo : EIATTR_NUM_BARRIERS
	.align		4
        /*0020*/ 	.byte	0x02, 0x4c
        /*0022*/ 	.byte	0x01
	.zero		1


	//----- nvinfo : EIATTR_MERCURY_ISA_VERSION
	.align		4
        /*0024*/ 	.byte	0x03, 0x5f
        /*0026*/ 	.short	0x0101


	//----- nvinfo : EIATTR_COOP_GROUP_MASK_REGIDS
	.align		4
        /*0028*/ 	.byte	0x04, 0x29
        /*002a*/ 	.short	(.L_2179 - .L_2178)


	//   ....[0]....
.L_2178:
        /*002c*/ 	.word	0xffffffff


	//   ....[1]....
        /*0030*/ 	.word	0xffffffff


	//   ....[2]....
        /*0034*/ 	.word	0xffffffff


	//   ....[3]....
        /*0038*/ 	.word	0xffffffff


	//   ....[4]....
        /*003c*/ 	.word	0xffffffff


	//   ....[5]....
        /*0040*/ 	.word	0xffffffff


	//   ....[6]....
        /*0044*/ 	.word	0xffffffff


	//   ....[7]....
        /*0048*/ 	.word	0xffffffff


	//   ....[8]....
        /*004c*/ 	.word	0xffffffff


	//   ....[9]....
        /*0050*/ 	.word	0xffffffff


	//----- nvinfo : EIATTR_COOP_GROUP_INSTR_OFFSETS
	.align		4
.L_2179:
        /*0054*/ 	.byte	0x04, 0x28
        /*0056*/ 	.short	(.L_2181 - .L_2180)


	//   ....[0]....
.L_2180:
        /*0058*/ 	.word	0x000015e0


	//   ....[1]....
        /*005c*/ 	.word	0x000015f0


	//   ....[2]....
        /*0060*/ 	.word	0x00001620


	//   ....[3]....
        /*0064*/ 	.word	0x00001630


	//   ....[4]....
        /*0068*/ 	.word	0x00001660


	//   ....[5]....
        /*006c*/ 	.word	0x00001670


	//   ....[6]....
        /*0070*/ 	.word	0x000016b0


	//   ....[7]....
        /*0074*/ 	.word	0x000016e0


	//   ....[8]....
        /*0078*/ 	.word	0x00001710


	//   ....[9]....
        /*007c*/ 	.word	0x00001720


	//----- nvinfo : EIATTR_VRC_CTA_INIT_COUNT
	.align		4
.L_2181:
        /*0080*/ 	.byte	0x02, 0x4a
	.zero		1
	.zero		1


	//----- nvinfo : EIATTR_EXIT_INSTR_OFFSETS
	.align		4
        /*0084*/ 	.byte	0x04, 0x1c
        /*0086*/ 	.short	(.L_2183 - .L_2182)


	//   ....[0]....
.L_2182:
        /*0088*/ 	.word	0x00000060


	//   ....[1]....
        /*008c*/ 	.word	0x00001780


	//   ....[2]....
        /*0090*/ 	.word	0x000017b0


	//   ....[3]....
        /*0094*/ 	.word	0x00001870


	//----- nvinfo : EIATTR_MAX_THREADS
	.align		4
.L_2183:
        /*0098*/ 	.byte	0x04, 0x05
        /*009a*/ 	.short	(.L_2185 - .L_2184)
.L_2184:
        /*009c*/ 	.word	0x00000400
        /*00a0*/ 	.word	0x00000001
        /*00a4*/ 	.word	0x00000001


	//----- nvinfo : EIATTR_CRS_STACK_SIZE
	.align		4
.L_2185:
        /*00a8*/ 	.byte	0x04, 0x1e
        /*00aa*/ 	.short	(.L_2187 - .L_2186)
.L_2186:
        /*00ac*/ 	.word	0x00000000


	//----- nvinfo : EIATTR_CBANK_PARAM_SIZE
	.align		4
.L_2187:
        /*00b0*/ 	.byte	0x03, 0x19
        /*00b2*/ 	.short	0x0128


	//----- nvinfo : EIATTR_PARAM_CBANK
	.align		4
        /*00b4*/ 	.byte	0x04, 0x0a
        /*00b6*/ 	.short	(.L_2189 - .L_2188)
	.align		4
.L_2188:
        /*00b8*/ 	.word	index@(.nv.constant0._ZN10layer_norm22ln_bwd_finalize_kernelINS_22Kernel_traits_finalizeILj7168E6__halfS2_fS2_fjLb0ELj1024ELj4ENS_18Kernel_traits_baseILj7168ES2_S2_fS2_fjLj1024EEEEELb0ELb0EEEvNS_9BwdParamsE)
        /*00bc*/ 	.short	0x0380
        /*00be*/ 	.short	0x0128


	//----- nvinfo : EIATTR_SW_WAR
	.align		4
.L_2189:
        /*00c0*/ 	.byte	0x04, 0x36
        /*00c2*/ 	.short	(.L_2191 - .L_2190)
.L_2190:
        /*00c4*/ 	.word	0x00000008
.L_2191:


//--------------------- .nv.info._ZN10layer_norm40ln_parallel_residual_bwd_finalize_kernelINS_22Kernel_traits_finalizeILj7168E6__halfS2_fS2_fjLb0ELj1024ELj4ENS_18Kernel_traits_baseILj7168ES2_S2_fS2_fjLj1024EEEEELb0EEEvNS_9BwdParamsE --------------------------
	.section	.nv.info._ZN10layer_norm40ln_parallel_residual_bwd_finalize_kernelINS_22Kernel_traits_finalizeILj7168E6__halfS2_fS2_fjLb0ELj1024ELj4ENS_18Kernel_traits_baseILj7168ES2_S2_fS2_fjLj1024EEEEELb0EEEvNS_9BwdParamsE,"",@"SHT_CUDA_INFO"
	.sectionflags	@""
	.align	4


	//----- nvinfo : EIATTR_CUDA_API_VERSION
	.align		4
        /*0000*/ 	.byte	0x04, 0x37
        /*0002*/ 	.short	(.L_2193 - .L_2192)
.L_2192:
        /*0004*/ 	.word	0x00000082


	//----- nvinfo : EIATTR_KPARAM_INFO
	.align		4
.L_2193:
        /*0008*/ 	.byte	0x04, 0x17
        /*000a*/ 	.short	(.L_2195 - .L_2194)
.L_2194:
        /*000c*/ 	.word	0x00000000
        /*0010*/ 	.short	0x0000
        /*0012*/ 	.short	0x0000
        /*0014*/ 	.byte	0x00, 0xf0, 0xa1, 0x04


	//----- nvinfo : EIATTR_SPARSE_MMA_MASK
	.align		4
.L_2195:
        /*0018*/ 	.byte	0x03, 0x50
        /*001a*/ 	.short	0x0000


	//----- nvinfo : EIATTR_MAXREG_COUNT
	.align		4
        /*001c*/ 	.byte	0x03, 0x1b
        /*001e*/ 	.short	0x0040


	//----- nvinfo : EIATTR_NUM_BARRIERS
	.align		4
        /*0020*/ 	.byte	0x02, 0x4c
        /*0022*/ 	.byte	0x01
	.zero		1


	//----- nvinfo : EIATTR_MERCURY_ISA_VERSION
	.align		4
        /*0024*/ 	.byte	0x03, 0x5f
        /*0026*/ 	.short	0x0101


	//----- nvinfo : EIATTR_COOP_GROUP_MASK_REGIDS
	.align		4
        /*0028*/ 	.byte	0x04, 0x29
        /*002a*/ 	.short	(.L_2197 - .L_2196)


	//   ....[0]....
.L_2196:
        /*002c*/ 	.word	0xffffffff


	//   ....[1]....
        /*0030*/ 	.word	0xffffffff


	//   ....[2]....
        /*0034*/ 	.word	0xffffffff


	//   ....[3]....
        /*0038*/ 	.word	0xffffffff


	//   ....[4]....
        /*003c*/ 	.word	0xffffffff


	//   ....[5]....
        /*0040*/ 	.word	0xffffffff


	//   ....[6]....
        /*0044*/ 	.word	0xffffffff


	//   ....[7]....
        /*0048*/ 	.word	0xffffffff


	//   ....[8]....
        /*004c*/ 	.word	0xffffffff


	//   ....[9]....
        /*0050*/ 	.word	0xffffffff


	//   ....[10]....
        /*0054*/ 	.word	0xffffffff


	//   ....[11]....
        /*0058*/ 	.word	0xffffffff


	//   ....[12]....
        /*005c*/ 	.word	0xffffffff


	//   ....[13]....
        /*0060*/ 	.word	0xffffffff


	//   ....[14]....
        /*0064*/ 	.word	0xffffffff


	//   ....[15]....
        /*0068*/ 	.word	0xffffffff


	//   ....[16]....
        /*006c*/ 	.word	0xffffffff


	//   ....[17]....
        /*0070*/ 	.word	0xffffffff


	//   ....[18]....
        /*0074*/ 	.word	0xffffffff


	//   ....[19]....
        /*0078*/ 	.word	0xffffffff


	//----- nvinfo : EIATTR_COOP_GROUP_INSTR_OFFSETS
	.align		4
.L_2197:
        /*007c*/ 	.byte	0x04, 0x28
        /*007e*/ 	.short	(.L_2199 - .L_2198)


	//   ....[0]....
.L_2198:
        /*0080*/ 	.word	0x000013b0


	//   ....[1]....
        /*0084*/ 	.word	0x000013c0


	//   ....[2]....
        /*0088*/ 	.word	0x000013d0


	//   ....[3]....
        /*008c*/ 	.word	0x000013e0


	//   ....[4]....
        /*0090*/ 	.word	0x00001410


	//   ....[5]....
        /*0094*/ 	.word	0x00001430


	//   ....[6]....
        /*0098*/ 	.word	0x00001450


	//   ....[7]....
        /*009c*/ 	.word	0x00001460


	//   ....[8]....
        /*00a0*/ 	.word	0x000014a0


	//   ....[9]....
        /*00a4*/ 	.word	0x000014c0


	//   ....[10]....
        /*00a8*/ 	.word	0x000014d0


	//   ....[11]....
        /*00ac*/ 	.word	0x000014e0


	//   ....[12]....
        /*00b0*/ 	.word	0x00001510


	//   ....[13]....
        /*00b4*/ 	.word	0x00001530


	//   ....[14]....
        /*00b8*/ 	.word	0x00001550


	//   ....[15]....
        /*00bc*/ 	.word	0x00001560


	//   ....[16]....
        /*00c0*/ 	.word	0x000015a0


	//   ....[17]....
        /*00c4*/ 	.word	0x000015d0


	//   ....[18]....
        /*00c8*/ 	.word	0x00001600


	//   ....[19]....
        /*00cc*/ 	.word	0x00001610


	//----- nvinfo : EIATTR_VRC_CTA_INIT_COUNT
	.align		4
.L_2199:
        /*00d0*/ 	.byte	0x02, 0x4a
	.zero		1
	.zero		1


	//----- nvinfo : EIATTR_EXIT_INSTR_OFFSETS
	.align		4
        /*00d4*/ 	.byte	0x04, 0x1c
        /*00d6*/ 	.short	(.L_2201 - .L_2200)


	//   ....[0]....
.L_2200:
        /*00d8*/ 	.word	0x00000060


	//   ....[1]....
        /*00dc*/ 	.word	0x000016b0


	//   ....[2]....
        /*00e0*/ 	.word	0x000016e0


	//   ....[3]....
        /*00e4*/ 	.word	0x00001840


	//----- nvinfo : EIATTR_MAX_THREADS
	.align		4
.L_2201:
        /*00e8*/ 	.byte	0x04, 0x05
        /*00ea*/ 	.short	(.L_2203 - .L_2202)
.L_2202:
        /*00ec*/ 	.word	0x00000400
        /*00f0*/ 	.word	0x00000001
        /*00f4*/ 	.word	0x00000001


	//----- nvinfo : EIATTR_CRS_STACK_SIZE
	.align		4
.L_2203:
        /*00f8*/ 	.byte	0x04, 0x1e
        /*00fa*/ 	.short	(.L_2205 - .L_2204)
.L_2204:
        /*00fc*/ 	.word	0x00000000


	//----- nvinfo : EIATTR_CBANK_PARAM_SIZE
	.align		4
.L_2205:
        /*0100*/ 	.byte	0x03, 0x19
        /*0102*/ 	.short	0x0128


	//----- nvinfo : EIATTR_PARAM_CBANK
	.align		4
        /*0104*/ 	.byte	0x04, 0x0a
        /*0106*/ 	.short	(.L_2207 - .L_2206)
	.align		4
.L_2206:
        /*0108*/ 	.word	index@(.nv.constant0._ZN10layer_norm40ln_parallel_residual_bwd_finalize_kernelINS_22Kernel_traits_finalizeILj7168E6__halfS2_fS2_fjLb0ELj1024ELj4ENS_18Kernel_traits_baseILj7168ES2_S2_fS2_fjLj1024EEEEELb0EEEvNS_9BwdParamsE)
        /*010c*/ 	.short	0x0380
        /*010e*/ 	.short	0x0128


	//----- nvinfo : EIATTR_SW_WAR
	.align		4
.L_2207:
        /*0110*/ 	.byte	0x04, 0x36
        /*0112*/ 	.short	(.L_2209 - .L_2208)
.L_2208:
        /*0114*/ 	.word	0x00000008
.L_2209:


//--------------------- .nv.info._ZN10layer_norm31ln_parallel_residual_bwd_kernelINS_13Kernel_traitsI6__halfS2_fS2_fjLj7168ELj1ELj1ELj8ELj8ENS_18Kernel_traits_baseILj7168ES2_S2_fS2_fjLj256EEEEELb1ELb1ELb0EEEvNS_9BwdParamsE --------------------------
	.section	.nv.info._ZN10layer_norm31ln_parallel_residual_bwd_kernelINS_13Kernel_traitsI6__halfS2_fS2_fjLj7168ELj1ELj1ELj8ELj8ENS_18Kernel_traits_baseILj7168ES2_S2_fS2_fjLj256EEEEELb1ELb1ELb0EEEvNS_9BwdParamsE,"",@"SHT_CUDA_INFO"
	.sectionflags	@""
	.align	4


	//----- nvinfo : EIATTR_CUDA_API_VERSION
	.align		4
        /*0000*/ 	.byte	0x04, 0x37
        /*0002*/ 	.short	(.L_2211 - .L_2210)
.L_2210:
        /*0004*/ 	.word	0x00000082


	//----- nvinfo : EIATTR_KPARAM_INFO
	.align		4
.L_2211:
        /*0008*/ 	.byte	0x04, 0x17
        /*000a*/ 	.short	(.L_2213 - .L_2212)
.L_2212:
        /*000c*/ 	.word	0x00000000
        /*0010*/ 	.short	0x0000
        /*0012*/ 	.short	0x0000
        /*0014*/ 	.byte	0x00, 0xf0, 0xa1, 0x04


	//----- nvinfo : EIATTR_SPARSE_MMA_MASK
	.align		4
.L_2213:
        /*0018*/ 	.byte	0x03, 0x50
        /*001a*/ 	.short	0x0000


	//----- nvinfo : EIATTR_MAXREG_COUNT
	.align		4
        /*001c*/ 	.byte	0x03, 0x1b
        /*001e*/ 	.short	0x00ff


	//----- nvinfo : EIATTR_NUM_BARRIERS
	.align		4
        /*0020*/ 	.byte	0x02, 0x4c
        /*0022*/ 	.byte	0x01
	.zero		1


	//----- nvinfo : EIATTR_MERCURY_ISA_VERSION
	.align		4
        /*0024*/ 	.byte	0x03, 0x5f
        /*0026*/ 	.short	0x0101


	//----- nvinfo : EIATTR_COOP_GROUP_MASK_REGIDS
	.align		4
        /*0028*/ 	.byte	0x04, 0x29
        /*002a*/ 	.short	(.L_2215 - .L_2214)


	//   ....[0]....
.L_2214:
        /*002c*/ 	.word	0xffffffff


	//   ....[1]....
        /*0030*/ 	.word	0xffffffff


	//   ....[2]....
        /*0034*/ 	.word	0xffffffff


	//   ....[3]....
        /*0038*/ 	.word	0xffffffff


	//   ....[4]....
        /*003c*/ 	.word	0xffffffff


	//   ....[5]....
        /*0040*/ 	.word	0xffffffff


	//   ....[6]....
        /*0044*/ 	.word	0xffffffff


	//   ....[7]....
        /*0048*/ 	.word	0xffffffff


	//   ....[8]....
        /*004c*/ 	.word	0xffffffff


	//   ....[9]....
        /*0050*/ 	.word	0xffffffff


	//----- nvinfo : EIATTR_COOP_GROUP_INSTR_OFFSETS
	.align		4
.L_2215:
        /*0054*/ 	.byte	0x04, 0x28
        /*0056*/ 	.short	(.L_2217 - .L_2216)


	//   ....[0]....
.L_2216:
        /*0058*/ 	.word	0x000026f0


	//   ....[1]....
        /*005c*/ 	.word	0x00002710


	//   ....[2]....
        /*0060*/ 	.word	0x00002750


	//   ....[3]....
        /*0064*/ 	.word	0x00002760


	//   ....[4]....
        /*0068*/ 	.word	0x000027a0


	//   ....[5]....
        /*006c*/ 	.word	0x000027b0


	//   ....[6]....
        /*0070*/ 	.word	0x000027e0


	//   ....[7]....
        /*0074*/ 	.word	0x000027f0


	//   ....[8]....
        /*0078*/ 	.word	0x00002820


	//   ....[9]....
        /*007c*/ 	.word	0x00002830


	//----- nvinfo : EIATTR_VRC_CTA_INIT_COUNT
	.align		4
.L_2217:
        /*0080*/ 	.byte	0x02, 0x4a
	.zero		1
	.zero		1


	//----- nvinfo : EIATTR_EXIT_INSTR_OFFSETS
	.align		4
        /*0084*/ 	.byte	0x04, 0x1c
        /*0086*/ 	.short	(.L_2219 - .L_2218)


	//   ....[0]....
.L_2218:
        /*0088*/ 	.word	0x0000c890


	//   ....[1]....
        /*008c*/ 	.word	0x0000c910


	//----- nvinfo : EIATTR_MAX_THREADS
	.align		4
.L_2219:
        /*0090*/ 	.byte	0x04, 0x05
        /*0092*/ 	.short	(.L_2221 - .L_2220)
.L_2220:
        /*0094*/ 	.word	0x00000100
        /*0098*/ 	.word	0x00000001
        /*009c*/ 	.word	0x00000001


	//----- nvinfo : EIATTR_CRS_STACK_SIZE
	.align		4
.L_2221:
        /*00a0*/ 	.byte	0x04, 0x1e
        /*00a2*/ 	.short	(.L_2223 - .L_2222)
.L_2222:
        /*00a4*/ 	.word	0x00000000


	//----- nvinfo : EIATTR_CBANK_PARAM_SIZE
	.align		4
.L_2223:
        /*00a8*/ 	.byte	0x03, 0x19
        /*00aa*/ 	.short	0x0128


	//----- nvinfo : EIATTR_PARAM_CBANK
	.align		4
        /*00ac*/ 	.byte	0x04, 0x0a
        /*00ae*/ 	.short	(.L_2225 - .L_2224)
	.align		4
.L_2224:
        /*00b0*/ 	.word	index@(.nv.constant0._ZN10layer_norm31ln_parallel_residual_bwd_kernelINS_13Kernel_traitsI6__halfS2_fS2_fjLj7168ELj1ELj1ELj8ELj8ENS_18Kernel_traits_baseILj7168ES2_S2_fS2_fjLj256EEEEELb1ELb1ELb0EEEvNS_9BwdParamsE)
        /*00b4*/ 	.short	0x0380
        /*00b6*/ 	.short	0x0128


	//----- nvinfo : EIATTR_SW_WAR
	.align		4
.L_2225:
        /*00b8*/ 	.byte	0x04, 0x36
        /*00ba*/ 	.short	(.L_2227 - .L_2226)
.L_2226:
        /*00bc*/ 	.word	0x00000008
.L_2227:


//--------------------- .nv.info._ZN10layer_norm22ln_bwd_finalize_kernelINS_22Kernel_traits_finalizeILj7168E6__halfS2_fS2_fjLb0ELj1024ELj4ENS_18Kernel_traits_baseILj7168ES2_S2_fS2_fjLj1024EEEEELb0ELb1EEEvNS_9BwdParamsE --------------------------
	.section	.nv.info._ZN10layer_norm22ln_bwd_finalize_kernelINS_22Kernel_traits_finalizeILj7168E6__halfS2_fS2_fjLb0ELj1024ELj4ENS_18Kernel_traits_baseILj7168ES2_S2_fS2_fjLj1024EEEEELb0ELb1EEEvNS_9BwdParamsE,"",@"SHT_CUDA_INFO"
	.sectionflags	@""
	.align	4


	//----- nvinfo : EIATTR_CUDA_API_VERSION
	.align		4
        /*0000*/ 	.byte	0x04, 0x37
        /*0002*/ 	.short	(.L_2229 - .L_2228)
.L_2228:
        /*0004*/ 	.word	0x00000082


	//----- nvinfo : EIATTR_KPARAM_INFO
	.align		4
.L_2229:
        /*0008*/ 	.byte	0x04, 0x17
        /*000a*/ 	.short	(.L_2231 - .L_2230)
.L_2230:
        /*000c*/ 	.word	0x00000000
        /*0010*/ 	.short	0x0000
        /*0012*/ 	.short	0x0000
        /*0014*/ 	.byte	0x00, 0xf0, 0xa1, 0x04


	//----- nvinfo : EIATTR_SPARSE_MMA_MASK
	.align		4
.L_2231:
        /*0018*/ 	.byte	0x03, 0x50
        /*001a*/ 	.short	0x0000


	//----- nvinfo : EIATTR_MAXREG_COUNT
	.align		4
        /*001c*/ 	.byte	0x03, 0x1b
        /*001e*/ 	.short	0x0040


	//----- nvinfo : EIATTR_NUM_BARRIERS
	.align		4
        /*0020*/ 	.byte	0x02, 0x4c
        /*0022*/ 	.byte	0x01
	.zero		1


	//----- nvinfo : EIATTR_MERCURY_ISA_VERSION
	.align		4
        /*0024*/ 	.byte	0x03, 0x5f
        /*0026*/ 	.short	0x0101


	//----- nvinfo : EIATTR_COOP_GROUP_MASK_REGIDS
	.align		4
        /*0028*/ 	.byte	0x04, 0x29
        /*002a*/ 	.short	(.L_2233 - .L_2232)


	//   ....[0]....
.L_2232:
        /*002c*/ 	.word	0xffffffff


	//   ....[1]....
        /*0030*/ 	.word	0xffffffff


	//   ....[2]....
        /*0034*/ 	.word	0xffffffff


	//   ....[3]....
        /*0038*/ 	.word	0xffffffff


	//   ....[4]....
        /*003c*/ 	.word	0xffffffff


	//   ....[5]....
        /*0040*/ 	.word	0xffffffff


	//   ....[6]....
        /*0044*/ 	.word	0xffffffff


	//   ....[7]....
        /*0048*/ 	.word	0xffffffff


	//   ....[8]....
        /*004c*/ 	.word	0xffffffff


	//   ....[9]....
        /*0050*/ 	.word	0xffffffff


	//----- nvinfo : EIATTR_COOP_GROUP_INSTR_OFFSETS
	.align		4
.L_2233:
        /*0054*/ 	.byte	0x04, 0x28
        /*0056*/ 	.short	(.L_2235 - .L_2234)


	//   ....[0]....
.L_2234:
        /*0058*/ 	.word	0x00001630


	//   ....[1]....
        /*005c*/ 	.word	0x00001640


	//   ....[2]....
        /*0060*/ 	.word	0x00001670


	//   ....[3]....
        /*0064*/ 	.word	0x00001680


	//   ....[4]....
        /*0068*/ 	.word	0x000016b0


	//   ....[5]....
        /*006c*/ 	.word	0x000016d0


	//   ....[6]....
        /*0070*/ 	.word	0x00001700


	//   ....[7]....
        /*0074*/ 	.word	0x00001710


	//   ....[8]....
        /*0078*/ 	.word	0x00001740


	//   ....[9]....
        /*007c*/ 	.word	0x00001750


	//----- nvinfo : EIATTR_VRC_CTA_INIT_COUNT
	.align		4
.L_2235:
        /*0080*/ 	.byte	0x02, 0x4a
	.zero		1
	.zero		1


	//----- nvinfo : EIATTR_EXIT_INSTR_OFFSETS
	.align		4
        /*0084*/ 	.byte	0x04, 0x1c
        /*0086*/ 	.short	(.L_2237 - .L_2236)


	//   ....[0]....
.L_2236:
        /*0088*/ 	.word	0x00000070


	//   ....[1]....
        /*008c*/ 	.word	0x000017b0


	//   ....[2]....
        /*0090*/ 	.word	0x00001880


	//----- nvinfo : EIATTR_MAX_THREADS
	.align		4
.L_2237:
        /*0094*/ 	.byte	0x04, 0x05
        /*0096*/ 	.short	(.L_2239 - .L_2238)
.L_2238:
        /*0098*/ 	.word	0x00000400
        /*009c*/ 	.word	0x00000001
        /*00a0*/ 	.word	0x00000001


	//----- nvinfo : EIATTR_CRS_STACK_SIZE
	.align		4
.L_2239:
        /*00a4*/ 	.byte	0x04, 0x1e
        /*00a6*/ 	.short	(.L_2241 - .L_2240)
.L_2240:
        /*00a8*/ 	.word	0x00000000


	//----- nvinfo : EIATTR_CBANK_PARAM_SIZE
	.align		4
.L_2241:
        /*00ac*/ 	.byte	0x03, 0x19
        /*00ae*/ 	.short	0x0128


	//----- nvinfo : EIATTR_PARAM_CBANK
	.align		4
        /*00b0*/ 	.byte	0x04, 0x0a
        /*00b2*/ 	.short	(.L_2243 - .L_2242)
	.align		4
.L_2242:
        /*00b4*/ 	.word	index@(.nv.constant0._ZN10layer_norm22ln_bwd_finalize_kernelINS_22Kernel_traits_finalizeILj7168E6__halfS2_fS2_fjLb0ELj1024ELj4ENS_18Kernel_traits_baseILj7168ES2_S2_fS2_fjLj1024EEEEELb0ELb1EEEvNS_9BwdParamsE)
        /*00b8*/ 	.short	0x0380
        /*00ba*/ 	.short	0x0128


	//----- nvinfo : EIATTR_SW_WAR
	.align		4
.L_2243:
        /*00bc*/ 	.byte	0x04, 0x36
        /*00be*/ 	.short	(.L_2245 - .L_2244)
.L_2244:
        /*00c0*/ 	.word	0x00000008
.L_2245:


//--------------------- .nv.info._ZN10layer_norm40ln_parallel_residual_bwd_finalize_kernelINS_22Kernel_traits_finalizeILj7168E6__halfS2_fS2_fjLb0ELj1024ELj4ENS_18Kernel_traits_baseILj7168ES2_S2_fS2_fjLj1024EEEEELb1EEEvNS_9BwdParamsE --------------------------
	.section	.nv.info._ZN10layer_norm40ln_parallel_residual_bwd_finalize_kernelINS_22Kernel_traits_finalizeILj7168E6__halfS2_fS2_fjLb0ELj1024ELj4ENS_18Kernel_traits_baseILj7168ES2_S2_fS2_fjLj1024EEEEELb1EEEvNS_9BwdParamsE,"",@"SHT_CUDA_INFO"
	.sectionflags	@""
	.align	4


	//----- nvinfo : EIATTR_CUDA_API_VERSION
	.align		4
        /*0000*/ 	.byte	0x04, 0x37
        /*0002*/ 	.short	(.L_2247 - .L_2246)
.L_2246:
        /*0004*/ 	.word	0x00000082


	//----- nvinfo : EIATTR_KPARAM_INFO
	.align		4
.L_2247:
        /*0008*/ 	.byte	0x04, 0x17
        /*000a*/ 	.short	(.L_2249 - .L_2248)
.L_2248:
        /*000c*/ 	.word	0x00000000
        /*0010*/ 	.short	0x0000
        /*0012*/ 	.short	0x0000
        /*0014*/ 	.byte	0x00, 0xf0, 0xa1, 0x04


	//----- nvinfo : EIATTR_SPARSE_MMA_MASK
	.align		4
.L_2249:
        /*0018*/ 	.byte	0x03, 0x50
        /*001a*/ 	.short	0x0000


	//----- nvinfo : EIATTR_MAXREG_COUNT
	.align		4
        /*001c*/ 	.byte	0x03, 0x1b
        /*001e*/ 	.short	0x0040


	//----- nvinfo : EIATTR_NUM_BARRIERS
	.align		4
        /*0020*/ 	.byte	0x02, 0x4c
        /*0022*/ 	.byte	0x01
	.zero		1


	//----- nvinfo : EIATTR_MERCURY_ISA_VERSION
	.align		4
        /*0024*/ 	.byte	0x03, 0x5f
        /*0026*/ 	.short	0x0101


	//----- nvinfo : EIATTR_COOP_GROUP_MASK_REGIDS
	.align		4
        /*0028*/ 	.byte	0x04, 0x29
        /*002a*/ 	.short	(.L_2251 - .L_2250)


	//   ....[0]....
.L_2250:
        /*002c*/ 	.word	0xffffffff


	//   ....[1]....
        /*0030*/ 	.word	0xffffffff


	//   ....[2]....
        /*0034*/ 	.word	0xffffffff


	//   ....[3]....
        /*0038*/ 	.word	0xffffffff


	//   ....[4]....
        /*003c*/ 	.word	0xffffffff


	//   ....[5]....
        /*0040*/ 	.word	0xffffffff


	//   ....[6]....
        /*0044*/ 	.word	0xffffffff


	//   ....[7]....
        /*0048*/ 	.word	0xffffffff


	//   ....[8]....
        /*004c*/ 	.word	0xffffffff


	//   ....[9]....
        /*0050*/ 	.word	0xffffffff


	//   ....[10]....
        /*0054*/ 	.word	0xffffffff


	//   ....[11]....
        /*0058*/ 	.word	0xffffffff


	//   ....[12]....
        /*005c*/ 	.word	0xffffffff


	//   ....[13]....
        /*0060*/ 	.word	0xffffffff


	//   ....[14]....
        /*0064*/ 	.word	0xffffffff


	//   ....[15]....
        /*0068*/ 	.word	0xffffffff


	//   ....[16]....
        /*006c*/ 	.word	0xffffffff


	//   ....[17]....
        /*0070*/ 	.word	0xffffffff


	//   ....[18]....
        /*0074*/ 	.word	0xffffffff


	//   ....[19]....
        /*0078*/ 	.word	0xffffffff


	//----- nvinfo : EIATTR_COOP_GROUP_INSTR_OFFSETS
	.align		4
.L_2251:
        /*007c*/ 	.byte	0x04, 0x28
        /*007e*/ 	.short	(.L_2253 - .L_2252)


	//   ....[0]....
.L_2252:
        /*0080*/ 	.word	0x00001410


	//   ....[1]....
        /*0084*/ 	.word	0x00001420


	//   ....[2]....
        /*0088*/ 	.word	0x00001430


	//   ....[3]....
        /*008c*/ 	.word	0x00001440


	//   ....[4]....
        /*0090*/ 	.word	0x00001480


	//   ....[5]....
        /*0094*/ 	.word	0x000014a0


	//   ....[6]....
        /*0098*/ 	.word	0x000014b0


	//   ....[7]....
        /*009c*/ 	.word	0x000014c0


	//   ....[8]....
        /*00a0*/ 	.word	0x000014f0


	//   ....[9]....
        /*00a4*/ 	.word	0x00001520


	//   ....[10]....
        /*00a8*/ 	.word	0x00001530


	//   ....[11]....
        /*00ac*/ 	.word	0x00001540


	//   ....[12]....
        /*00b0*/ 	.word	0x00001560


	//   ....[13]....
        /*00b4*/ 	.word	0x00001590


	//   ....[14]....
        /*00b8*/ 	.word	0x000015b0


	//   ....[15]....
        /*00bc*/ 	.word	0x000015c0


	//   ....[16]....
        /*00c0*/ 	.word	0x000015e0


	//   ....[17]....
        /*00c4*/ 	.word	0x00001610


	//   ....[18]....
        /*00c8*/ 	.word	0x00001630


	//   ....[19]....
        /*00cc*/ 	.word	0x00001640


	//----- nvinfo : EIATTR_VRC_CTA_INIT_COUNT
	.align		4
.L_2253:
        /*00d0*/ 	.byte	0x02, 0x4a
	.zero		1
	.zero		1


	//----- nvinfo : EIATTR_EXIT_INSTR_OFFSETS
	.align		4
        /*00d4*/ 	.byte	0x04, 0x1c
        /*00d6*/ 	.short	(.L_2255 - .L_2254)


	//   ....[0]....
.L_2254:
        /*00d8*/ 	.word	0x00000060


	//   ....[1]....
        /*00dc*/ 	.word	0x000016e0


	//   ....[2]....
        /*00e0*/ 	.word	0x00001850


	//----- nvinfo : EIATTR_MAX_THREADS
	.align		4
.L_2255:
        /*00e4*/ 	.byte	0x04, 0x05
        /*00e6*/ 	.short	(.L_2257 - .L_2256)
.L_2256:
        /*00e8*/ 	.word	0x00000400
        /*00ec*/ 	.word	0x00000001
        /*00f0*/ 	.word	0x00000001


	//----- nvinfo : EIATTR_CRS_STACK_SIZE
	.align		4
.L_2257:
        /*00f4*/ 	.byte	0x04, 0x1e
        /*00f6*/ 	.short	(.L_2259 - .L_2258)
.L_2258:
        /*00f8*/ 	.word	0x00000000


	//----- nvinfo : EIATTR_CBANK_PARAM_SIZE
	.align		4
.L_2259:
        /*00fc*/ 	.byte	0x03, 0x19
        /*00fe*/ 	.short	0x0128


	//----- nvinfo : EIATTR_PARAM_CBANK
	.align		4
        /*0100*/ 	.byte	0x04, 0x0a
        /*0102*/ 	.short	(.L_2261 - .L_2260)
	.align		4
.L_2260:
        /*0104*/ 	.word	index@(.nv.constant0._ZN10layer_norm40ln_parallel_residual_bwd_finalize_kernelINS_22Kernel_traits_finalizeILj7168E6__halfS2_fS2_fjLb0ELj1024ELj4ENS_18Kernel_traits_baseILj7168ES2_S2_fS2_fjLj1024EEEEELb1EEEvNS_9BwdParamsE)
        /*0108*/ 	.short	0x0380
        /*010a*/ 	.short	0x0128


	//----- nvinfo : EIATTR_SW_WAR
	.align		4
.L_2261:
        /*010c*/ 	.byte	0x04, 0x36
        /*010e*/ 	.short	(.L_2263 - .L_2262)
.L_2262:
        /*0110*/ 	.word	0x00000008
.L_2263:


//--------------------- .nv.info._ZN10layer_norm31ln_parallel_residual_bwd_kernelINS_13Kernel_traitsI6__halfS2_fS2_fjLj7168ELj1ELj1ELj8ELj8ENS_18Kernel_traits_baseILj7168ES2_S2_fS2_fjLj256EEEEELb1ELb1ELb1EEEvNS_9BwdParamsE --------------------------
	.section	.nv.info._ZN10layer_norm31ln_parallel_residual_bwd_kernelINS_13Kernel_traitsI6__halfS2_fS2_fjLj7168ELj1ELj1ELj8ELj8ENS_18Kernel_traits_baseILj7168ES2_S2_fS2_fjLj256EEEEELb1ELb1ELb1EEEvNS_9BwdParamsE,"",@"SHT_CUDA_INFO"
	.sectionflags	@""
	.align	4


	//----- nvinfo : EIATTR_CUDA_API_VERSION
	.align		4
        /*0000*/ 	.byte	0x04, 0x37
        /*0002*/ 	.short	(.L_2265 - .L_2264)
.L_2264:
        /*0004*/ 	.word	0x00000082


	//----- nvinfo : EIATTR_KPARAM_INFO
	.align		4
.L_2265:
        /*0008*/ 	.byte	0x04, 0x17
        /*000a*/ 	.short	(.L_2267 - .L_2266)
.L_2266:
        /*000c*/ 	.word	0x00000000
        /*0010*/ 	.short	0x0000
        /*0012*/ 	.short	0x0000
        /*0014*/ 	.byte	0x00, 0xf0, 0xa1, 0x04


	//----- nvinfo : EIATTR_SPARSE_MMA_MASK
	.align		4
.L_2267:
        /*0018*/ 	.byte	0x03, 0x50
        /*001a*/ 	.short	0x0000


	//----- nvinfo : EIATTR_MAXREG_COUNT
	.align		4
        /*001c*/ 	.byte	0x03, 0x1b
        /*001e*/ 	.short	0x00ff


	//----- nvinfo : EIATTR_NUM_BARRIERS
	.align		4
        /*0020*/ 	.byte	0x02, 0x4c
        /*0022*/ 	.byte	0x01
	.zero		1


	//----- nvinfo : EIATTR_MERCURY_ISA_VERSION
	.align		4
        /*0024*/ 	.byte	0x03, 0x5f
        /*0026*/ 	.short	0x0101


	//----- nvinfo : EIATTR_COOP_GROUP_MASK_REGIDS
	.align		4
        /*0028*/ 	.byte	0x04, 0x29
        /*002a*/ 	.short	(.L_2269 - .L_2268)


	//   ....[0]....
.L_2268:
        /*002c*/ 	.word	0xffffffff


	//   ....[1]....
        /*0030*/ 	.word	0xffffffff


	//   ....[2]....
        /*0034*/ 	.word	0xffffffff


	//   ....[3]....
        /*0038*/ 	.word	0xffffffff


	//   ....[4]....
        /*003c*/ 	.word	0xffffffff


	//   ....[5]....
        /*0040*/ 	.word	0xffffffff


	//   ....[6]....
        /*0044*/ 	.word	0xffffffff


	//   ....[7]....
        /*0048*/ 	.word	0xffffffff


	//   ....[8]....
        /*004c*/ 	.word	0xffffffff


	//   ....[9]....
        /*0050*/ 	.word	0xffffffff


	//----- nvinfo : EIATTR_COOP_GROUP_INSTR_OFFSETS
	.align		4
.L_2269:
        /*0054*/ 	.byte	0x04, 0x28
        /*0056*/ 	.short	(.L_2271 - .L_2270)


	//   ....[0]....
.L_2270:
        /*0058*/ 	.word	0x00001ac0


	//   ....[1]....
        /*005c*/ 	.word	0x00001ad0


	//   ....[2]....
        /*0060*/ 	.word	0x00001b00


	//   ....[3]....
        /*0064*/ 	.word	0x00001b10


	//   ....[4]....
        /*0068*/ 	.word	0x00001b40


	//   ....[5]....
        /*006c*/ 	.word	0x00001b50


	//   ....[6]....
        /*0070*/ 	.word	0x00001b90


	//   ....[7]....
        /*0074*/ 	.word	0x00001ba0


	//   ....[8]....
        /*0078*/ 	.word	0x00001bd0


	//   ....[9]....
        /*007c*/ 	.word	0x00001be0


	//----- nvinfo : EIATTR_VRC_CTA_INIT_COUNT
	.align		4
.L_2271:
        /*0080*/ 	.byte	0x02, 0x4a
	.zero		1
	.zero		1


	//----- nvinfo : EIATTR_EXIT_INSTR_OFFSETS
	.align		4
        /*0084*/ 	.byte	0x04, 0x1c
        /*0086*/ 	.short	(.L_2273 - .L_2272)


	//   ....[0]....
.L_2272:
        /*0088*/ 	.word	0x0000b5c0


	//----- nvinfo : EIATTR_MAX_THREADS
	.align		4
.L_2273:
        /*008c*/ 	.byte	0x04, 0x05
        /*008e*/ 	.short	(.L_2275 - .L_2274)
.L_2274:
        /*0090*/ 	.word	0x00000100
        /*0094*/ 	.word	0x00000001
        /*0098*/ 	.word	0x00000001


	//----- nvinfo : EIATTR_CRS_STACK_SIZE
	.align		4
.L_2275:
        /*009c*/ 	.byte	0x04, 0x1e
        /*009e*/ 	.short	(.L_2277 - .L_2276)
.L_2276:
        /*00a0*/ 	.word	0x00000000


	//----- nvinfo : EIATTR_CBANK_PARAM_SIZE
	.align		4
.L_2277:
        /*00a4*/ 	.byte	0x03, 0x19
        /*00a6*/ 	.short	0x0128


	//----- nvinfo : EIATTR_PARAM_CBANK
	.align		4
        /*00a8*/ 	.byte	0x04, 0x0a
        /*00aa*/ 	.short	(.L_2279 - .L_2278)
	.align		4
.L_2278:
        /*00ac*/ 	.word	index@(.nv.constant0._ZN10layer_norm31ln_parallel_residual_bwd_kernelINS_13Kernel_traitsI6__halfS2_fS2_fjLj7168ELj1ELj1ELj8ELj8ENS_18Kernel_traits_baseILj7168ES2_S2_fS2_fjLj256EEEEELb1ELb1ELb1EEEvNS_9BwdParamsE)
        /*00b0*/ 	.short	0x0380
        /*00b2*/ 	.short	0x0128


	//----- nvinfo : EIATTR_SW_WAR
	.align		4
.L_2279:
        /*00b4*/ 	.byte	0x04, 0x36
        /*00b6*/ 	.short	(.L_2281 - .L_2280)
.L_2280:
        /*00b8*/ 	.word	0x00000008
.L_2281:


//--------------------- .nv.info._ZN10layer_norm31ln_parallel_residual_bwd_kernelINS_13Kernel_traitsIf6__halffS2_fjLj7168ELj1ELj1ELj8ELj8ENS_18Kernel_traits_baseILj7168EfS2_fS2_fjLj256EEEEELb0ELb0ELb0EEEvNS_9BwdParamsE --------------------------
	.section	.nv.info._ZN10layer_norm31ln_parallel_residual_bwd_kernelINS_13Kernel_traitsIf6__halffS2_fjLj7168ELj1ELj1ELj8ELj8ENS_18Kernel_traits_baseILj7168EfS2_fS2_fjLj256EEEEELb0ELb0ELb0EEEvNS_9BwdParamsE,"",@"SHT_CUDA_INFO"
	.sectionflags	@""
	.align	4


	//----- nvinfo : EIATTR_CUDA_API_VERSION
	.align		4
        /*0000*/ 	.byte	0x04, 0x37
        /*0002*/ 	.short	(.L_2283 - .L_2282)
.L_2282:
        /*0004*/ 	.word	0x00000082


	//----- nvinfo : EIATTR_KPARAM_INFO
	.align		4
.L_2283:
        /*0008*/ 	.byte	0x04, 0x17
        /*000a*/ 	.short	(.L_2285 - .L_2284)
.L_2284:
        /*000c*/ 	.word	0x00000000
        /*0010*/ 	.short	0x0000
        /*0012*/ 	.short	0x0000
        /*0014*/ 	.byte	0x00, 0xf0, 0xa1, 0x04


	//----- nvinfo : EIATTR_SPARSE_MMA_MASK
	.align		4
.L_2285:
        /*0018*/ 	.byte	0x03, 0x50
        /*001a*/ 	.short	0x0000


	//----- nvinfo : EIATTR_MAXREG_COUNT
	.align		4
        /*001c*/ 	.byte	0x03, 0x1b
        /*001e*/ 	.short	0x00ff


	//----- nvinfo : EIATTR_NUM_BARRIERS
	.align		4
        /*0020*/ 	.byte	0x02, 0x4c
        /*0022*/ 	.byte	0x01
	.zero		1


	//----- nvinfo : EIATTR_ANNOTATIONS
	.align		4
        /*0024*/ 	.byte	0x04, 0x55
        /*0026*/ 	.short	(.L_2287 - .L_2286)


	//   ....[0]....
.L_2286:
        /* <DEDUP_REMOVED lines=21> */


	//----- nvinfo : EIATTR_MERCURY_ISA_VERSION
	.align		4
.L_2287:
        /*0168*/ 	.byte	0x03, 0x5f
        /*016a*/ 	.short	0x0101


	//----- nvinfo : EIATTR_COOP_GROUP_MASK_REGIDS
	.align		4
        /*016c*/ 	.byte	0x04, 0x29
        /*016e*/ 	.short	(.L_2289 - .L_2288)


	//   ....[0]....
.L_2288:
        /*0170*/ 	.word	0xffffffff


	//   ....[1]....
        /*0174*/ 	.word	0xffffffff


	//   ....[2]....
        /*0178*/ 	.word	0xffffffff


	//   ....[3]....
        /*017c*/ 	.word	0xffffffff


	//   ....[4]....
        /*0180*/ 	.word	0xffffffff


	//   ....[5]....
        /*0184*/ 	.word	0xffffffff


	//   ....[6]....
        /*0188*/ 	.word	0xffffffff


	//   ....[7]....
        /*018c*/ 	.word	0xffffffff


	//   ....[8]....
        /*0190*/ 	.word	0xffffffff


	//   ....[9]....
        /*0194*/ 	.word	0xffffffff


	//----- nvinfo : EIATTR_COOP_GROUP_INSTR_OFFSETS
	.align		4
.L_2289:
        /*0198*/ 	.byte	0x04, 0x28
        /*019a*/ 	.short	(.L_2291 - .L_2290)


	//   ....[0]....
.L_2290:
        /*019c*/ 	.word	0x000030c0


	//   ....[1]....
        /*01a0*/ 	.word	0x000030e0


	//   ....[2]....
        /*01a4*/ 	.word	0x00003120


	//   ....[3]....
        /*01a8*/ 	.word	0x00003130


	//   ....[4]....
        /*01ac*/ 	.word	0x00003170


	//   ....[5]....
        /*01b0*/ 	.word	0x00003180


	//   ....[6]....
        /*01b4*/ 	.word	0x000031b0


	//   ....[7]....
        /*01b8*/ 	.word	0x000031c0


	//   ....[8]....
        /*01bc*/ 	.word	0x000031f0


	//   ....[9]....
        /*01c0*/ 	.word	0x00003210


	//----- nvinfo : EIATTR_VRC_CTA_INIT_COUNT
	.align		4
.L_2291:
        /*01c4*/ 	.byte	0x02, 0x4a
	.zero		1
	.zero		1


	//----- nvinfo : EIATTR_EXIT_INSTR_OFFSETS
	.align		4
        /*01c8*/ 	.byte	0x04, 0x1c
        /*01ca*/ 	.short	(.L_2293 - .L_2292)


	//   ....[0]....
.L_2292:
        /*01cc*/ 	.word	0x0000a500


	//   ....[1]....
        /*01d0*/ 	.word	0x0000a5d0


	//----- nvinfo : EIATTR_MAX_THREADS
	.align		4
.L_2293:
        /*01d4*/ 	.byte	0x04, 0x05
        /*01d6*/ 	.short	(.L_2295 - .L_2294)
.L_2294:
        /*01d8*/ 	.word	0x00000100
        /*01dc*/ 	.word	0x00000001
        /*01e0*/ 	.word	0x00000001


	//----- nvinfo : EIATTR_CRS_STACK_SIZE
	.align		4
.L_2295:
        /*01e4*/ 	.byte	0x04, 0x1e
        /*01e6*/ 	.short	(.L_2297 - .L_2296)
.L_2296:
        /*01e8*/ 	.word	0x00000000


	//----- nvinfo : EIATTR_CBANK_PARAM_SIZE
	.align		4
.L_2297:
        /*01ec*/ 	.byte	0x03, 0x19
        /*01ee*/ 	.short	0x0128


	//----- nvinfo : EIATTR_PARAM_CBANK
	.align		4
        /*01f0*/ 	.byte	0x04, 0x0a
        /*01f2*/ 	.short	(.L_2299 - .L_2298)
	.align		4
.L_2298:
        /*01f4*/ 	.word	index@(.nv.constant0._ZN10layer_norm31ln_parallel_residual_bwd_kernelINS_13Kernel_traitsIf6__halffS2_fjLj7168ELj1ELj1ELj8ELj8ENS_18Kernel_traits_baseILj7168EfS2_fS2_fjLj256EEEEELb0ELb0ELb0EEEvNS_9BwdParamsE)
        /*01f8*/ 	.short	0x0380
        /*01fa*/ 	.short	0x0128


	//----- nvinfo : EIATTR_SW_WAR
	.align		4
.L_2299:
        /*01fc*/ 	.byte	0x04, 0x36
        /*01fe*/ 	.short	(.L_2301 - .L_2300)
.L_2300:
        /*0200*/ 	.word	0x00000008
.L_2301:


//--------------------- .nv.info._ZN10layer_norm31ln_parallel_residual_bwd_kernelINS_13Kernel_traitsIf6__halffS2_fjLj7168ELj1ELj1ELj8ELj8ENS_18Kernel_traits_baseILj7168EfS2_fS2_fjLj256EEEEELb0ELb0ELb1EEEvNS_9BwdParamsE --------------------------
	.section	.nv.info._ZN10layer_norm31ln_parallel_residual_bwd_kernelINS_13Kernel_traitsIf6__halffS2_fjLj7168ELj1ELj1ELj8ELj8ENS_18Kernel_traits_baseILj7168EfS2_fS2_fjLj256EEEEELb0ELb0ELb1EEEvNS_9BwdParamsE,"",@"SHT_CUDA_INFO"
	.sectionflags	@""
	.align	4


	//----- nvinfo : EIATTR_CUDA_API_VERSION
	.align		4
        /*0000*/ 	.byte	0x04, 0x37
        /*0002*/ 	.short	(.L_2303 - .L_2302)
.L_2302:
        /*0004*/ 	.word	0x00000082


	//----- nvinfo : EIATTR_KPARAM_INFO
	.align		4
.L_2303:
        /*0008*/ 	.byte	0x04, 0x17
        /*000a*/ 	.short	(.L_2305 - .L_2304)
.L_2304:
        /*000c*/ 	.word	0x00000000
        /*0010*/ 	.short	0x0000
        /*0012*/ 	.short	0x0000
        /*0014*/ 	.byte	0x00, 0xf0, 0xa1, 0x04


	//----- nvinfo : EIATTR_SPARSE_MMA_MASK
	.align		4
.L_2305:
        /*0018*/ 	.byte	0x03, 0x50
        /*001a*/ 	.short	0x0000


	//----- nvinfo : EIATTR_MAXREG_COUNT
	.align		4
        /*001c*/ 	.byte	0x03, 0x1b
        /*001e*/ 	.short	0x00ff


	//----- nvinfo : EIATTR_NUM_BARRIERS
	.align		4
        /*0020*/ 	.byte	0x02, 0x4c
        /*0022*/ 	.byte	0x01
	.zero		1


	//----- nvinfo : EIATTR_ANNOTATIONS
	.align		4
        /*0024*/ 	.byte	0x04, 0x55
        /*0026*/ 	.short	(.L_2307 - .L_2306)


	//   ....[0]....
.L_2306:
        /* <DEDUP_REMOVED lines=51> */


	//----- nvinfo : EIATTR_MERCURY_ISA_VERSION
	.align		4
.L_2307:
        /*0348*/ 	.byte	0x03, 0x5f
        /*034a*/ 	.short	0x0101


	//----- nvinfo : EIATTR_COOP_GROUP_MASK_REGIDS
	.align		4
        /*034c*/ 	.byte	0x04, 0x29
        /*034e*/ 	.short	(.L_2309 - .L_2308)


	//   ....[0]....
.L_2308:
        /*0350*/ 	.word	0xffffffff


	//   ....[1]....
        /*0354*/ 	.word	0xffffffff


	//   ....[2]....
        /*0358*/ 	.word	0xffffffff


	//   ....[3]....
        /*035c*/ 	.word	0xffffffff


	//   ....[4]....
        /*0360*/ 	.word	0xffffffff


	//   ....[5]....
        /*0364*/ 	.word	0xffffffff


	//   ....[6]....
        /*0368*/ 	.word	0xffffffff


	//   ....[7]....
        /*036c*/ 	.word	0xffffffff


	//   ....[8]....
        /*0370*/ 	.word	0xffffffff


	//   ....[9]....
        /*0374*/ 	.word	0xffffffff


	//----- nvinfo : EIATTR_COOP_GROUP_INSTR_OFFSETS
	.align		4
.L_2309:
        /*0378*/ 	.byte	0x04, 0x28
        /*037a*/ 	.short	(.L_2311 - .L_2310)


	//   ....[0]....
.L_2310:
        /*037c*/ 	.word	0x00002930


	//   ....[1]....
        /*0380*/ 	.word	0x000029a0


	//   ....[2]....
        /*0384*/ 	.word	0x000029c0


	//   ....[3]....
        /*0388*/ 	.word	0x000029e0


	//   ....[4]....
        /*038c*/ 	.word	0x00002a00


	//   ....[5]....
        /*0390*/ 	.word	0x00002a20


	//   ....[6]....
        /*0394*/ 	.word	0x00002a40


	//   ....[7]....
        /*0398*/ 	.word	0x00002a70


	//   ....[8]....
        /*039c*/ 	.word	0x00002a90


	//   ....[9]....
        /*03a0*/ 	.word	0x00002ad0


	//----- nvinfo : EIATTR_VRC_CTA_INIT_COUNT
	.align		4
.L_2311:
        /*03a4*/ 	.byte	0x02, 0x4a
	.zero		1
	.zero		1


	//----- nvinfo : EIATTR_EXIT_INSTR_OFFSETS
	.align		4
        /*03a8*/ 	.byte	0x04, 0x1c
        /*03aa*/ 	.short	(.L_2313 - .L_2312)


	//   ....[0]....
.L_2312:
        /*03ac*/ 	.word	0x000097c0


	//----- nvinfo : EIATTR_MAX_THREADS
	.align		4
.L_2313:
        /*03b0*/ 	.byte	0x04, 0x05
        /*03b2*/ 	.short	(.L_2315 - .L_2314)
.L_2314:
        /*03b4*/ 	.word	0x00000100
        /*03b8*/ 	.word	0x00000001
        /*03bc*/ 	.word	0x00000001


	//----- nvinfo : EIATTR_CRS_STACK_SIZE
	.align		4
.L_2315:
        /*03c0*/ 	.byte	0x04, 0x1e
        /*03c2*/ 	.short	(.L_2317 - .L_2316)
.L_2316:
        /*03c4*/ 	.word	0x00000000


	//----- nvinfo : EIATTR_CBANK_PARAM_SIZE
	.align		4
.L_2317:
        /*03c8*/ 	.byte	0x03, 0x19
        /*03ca*/ 	.short	0x0128


	//----- nvinfo : EIATTR_PARAM_CBANK
	.align		4
        /*03cc*/ 	.byte	0x04, 0x0a
        /*03ce*/ 	.short	(.L_2319 - .L_2318)
	.align		4
.L_2318:
        /*03d0*/ 	.word	index@(.nv.constant0._ZN10layer_norm31ln_parallel_residual_bwd_kernelINS_13Kernel_traitsIf6__halffS2_fjLj7168ELj1ELj1ELj8ELj8ENS_18Kernel_traits_baseILj7168EfS2_fS2_fjLj256EEEEELb0ELb0ELb1EEEvNS_9BwdParamsE)
        /*03d4*/ 	.short	0x0380
        /*03d6*/ 	.short	0x0128


	//----- nvinfo : EIATTR_SW_WAR
	.align		4
.L_2319:
        /*03d8*/ 	.byte	0x04, 0x36
        /*03da*/ 	.short	(.L_2321 - .L_2320)
.L_2320:
        /*03dc*/ 	.word	0x00000008
.L_2321:


//--------------------- .nv.info._ZN10layer_norm31ln_parallel_residual_bwd_kernelINS_13Kernel_traitsIf6__halffS2_fjLj7168ELj1ELj1ELj8ELj8ENS_18Kernel_traits_baseILj7168EfS2_fS2_fjLj256EEEEELb0ELb1ELb0EEEvNS_9BwdParamsE --------------------------
	.section	.nv.info._ZN10layer_norm31ln_parallel_residual_bwd_kernelINS_13Kernel_traitsIf6__halffS2_fjLj7168ELj1ELj1ELj8ELj8ENS_18Kernel_traits_baseILj7168EfS2_fS2_fjLj256EEEEELb0ELb1ELb0EEEvNS_9BwdParamsE,"",@"SHT_CUDA_INFO"
	.sectionflags	@""
	.align	4


	//----- nvinfo : EIATTR_CUDA_API_VERSION
	.align		4
        /*0000*/ 	.byte	0x04, 0x37
        /*0002*/ 	.short	(.L_2323 - .L_2322)
.L_2322:
        /*0004*/ 	.word	0x00000082


	//----- nvinfo : EIATTR_KPARAM_INFO
	.align		4
.L_2323:
        /*0008*/ 	.byte	0x04, 0x17
        /*000a*/ 	.short	(.L_2325 - .L_2324)
.L_2324:
        /*000c*/ 	.word	0x00000000
        /*0010*/ 	.short	0x0000
        /*0012*/ 	.short	0x0000
        /*0014*/ 	.byte	0x00, 0xf0, 0xa1, 0x04


	//----- nvinfo : EIATTR_SPARSE_MMA_MASK
	.align		4
.L_2325:
        /*0018*/ 	.byte	0x03, 0x50
        /*001a*/ 	.short	0x0000


	//----- nvinfo : EIATTR_MAXREG_COUNT
	.align		4
        /*001c*/ 	.byte	0x03, 0x1b
        /*001e*/ 	.short	0x00ff


	//----- nvinfo : EIATTR_NUM_BARRIERS
	.align		4
        /*0020*/ 	.byte	0x02, 0x4c
        /*0022*/ 	.byte	0x01
	.zero		1


	//----- nvinfo : EIATTR_MERCURY_ISA_VERSION
	.align		4
        /*0024*/ 	.byte	0x03, 0x5f
        /*0026*/ 	.short	0x0101


	//----- nvinfo : EIATTR_COOP_GROUP_MASK_REGIDS
	.align		4
        /*0028*/ 	.byte	0x04, 0x29
        /*002a*/ 	.short	(.L_2327 - .L_2326)


	//   ....[0]....
.L_2326:
        /*002c*/ 	.word	0xffffffff


	//   ....[1]....
        /*0030*/ 	.word	0xffffffff


	//   ....[2]....
        /*0034*/ 	.word	0xffffffff


	//   ....[3]....
        /*0038*/ 	.word	0xffffffff


	//   ....[4]....
        /*003c*/ 	.word	0xffffffff


	//   ....[5]....
        /*0040*/ 	.word	0xffffffff


	//   ....[6]....
        /*0044*/ 	.word	0xffffffff


	//   ....[7]....
        /*0048*/ 	.word	0xffffffff


	//   ....[8]....
        /*004c*/ 	.word	0xffffffff


	//   ....[9]....
        /*0050*/ 	.word	0xffffffff


	//----- nvinfo : EIATTR_COOP_GROUP_INSTR_OFFSETS
	.align		4
.L_2327:
        /*0054*/ 	.byte	0x04, 0x28
        /*0056*/ 	.short	(.L_2329 - .L_2328)


	//   ....[0]....
.L_2328:
        /*0058*/ 	.word	0x00001f10


	//   ....[1]....
        /*005c*/ 	.word	0x00001f30


	//   ....[2]....
        /*0060*/ 	.word	0x00001f70


	//   ....[3]....
        /*0064*/ 	.word	0x00001f80


	//   ....[4]....
        /*0068*/ 	.word	0x00001fc0


	//   ....[5]....
        /*006c*/ 	.word	0x00001fd0


	//   ....[6]....
        /*0070*/ 	.word	0x00002000


	//   ....[7]....
        /*0074*/ 	.word	0x00002010


	//   ....[8]....
        /*0078*/ 	.word	0x00002040


	//   ....[9]....
        /*007c*/ 	.word	0x00002050


	//----- nvinfo : EIATTR_VRC_CTA_INIT_COUNT
	.align		4
.L_2329:
        /*0080*/ 	.byte	0x02, 0x4a
	.zero		1
	.zero		1


	//----- nvinfo : EIATTR_EXIT_INSTR_OFFSETS
	.align		4
        /*0084*/ 	.byte	0x04, 0x1c
        /*0086*/ 	.short	(.L_2331 - .L_2330)


	//   ....[0]....
.L_2330:
        /*0088*/ 	.word	0x00008160


	//   ....[1]....
        /*008c*/ 	.word	0x000081e0


	//----- nvinfo : EIATTR_MAX_THREADS
	.align		4
.L_2331:
        /*0090*/ 	.byte	0x04, 0x05
        /*0092*/ 	.short	(.L_2333 - .L_2332)
.L_2332:
        /*0094*/ 	.word	0x00000100
        /*0098*/ 	.word	0x00000001
        /*009c*/ 	.word	0x00000001


	//----- nvinfo : EIATTR_CRS_STACK_SIZE
	.align		4
.L_2333:
        /*00a0*/ 	.byte	0x04, 0x1e
        /*00a2*/ 	.short	(.L_2335 - .L_2334)
.L_2334:
        /*00a4*/ 	.word	0x00000000


	//----- nvinfo : EIATTR_CBANK_PARAM_SIZE
	.align		4
.L_2335:
        /*00a8*/ 	.byte	0x03, 0x19
        /*00aa*/ 	.short	0x0128


	//----- nvinfo : EIATTR_PARAM_CBANK
	.align		4
        /*00ac*/ 	.byte	0x04, 0x0a
        /*00ae*/ 	.short	(.L_2337 - .L_2336)
	.align		4
.L_2336:
        /*00b0*/ 	.word	index@(.nv.constant0._ZN10layer_norm31ln_parallel_residual_bwd_kernelINS_13Kernel_traitsIf6__halffS2_fjLj7168ELj1ELj1ELj8ELj8ENS_18Kernel_traits_baseILj7168EfS2_fS2_fjLj256EEEEELb0ELb1ELb0EEEvNS_9BwdParamsE)
        /*00b4*/ 	.short	0x0380
        /*00b6*/ 	.short	0x0128


	//----- nvinfo : EIATTR_SW_WAR
	.align		4
.L_2337:
        /*00b8*/ 	.byte	0x04, 0x36
        /*00ba*/ 	.short	(.L_2339 - .L_2338)
.L_2338:
        /*00bc*/ 	.word	0x00000008
.L_2339:


//--------------------- .nv.info._ZN10layer_norm31ln_parallel_residual_bwd_kernelINS_13Kernel_traitsIf6__halffS2_fjLj7168ELj1ELj1ELj8ELj8ENS_18Kernel_traits_baseILj7168EfS2_fS2_fjLj256EEEEELb0ELb1ELb1EEEvNS_9BwdParamsE --------------------------
	.section	.nv.info._ZN10layer_norm31ln_parallel_residual_bwd_kernelINS_13Kernel_traitsIf6__halffS2_fjLj7168ELj1ELj1ELj8ELj8ENS_18Kernel_traits_baseILj7168EfS2_fS2_fjLj256EEEEELb0ELb1ELb1EEEvNS_9BwdParamsE,"",@"SHT_CUDA_INFO"
	.sectionflags	@""
	.align	4


	//----- nvinfo : EIATTR_CUDA_API_VERSION
	.align		4
        /*0000*/ 	.byte	0x04, 0x37
        /*0002*/ 	.short	(.L_2341 - .L_2340)
.L_2340:
        /*0004*/ 	.word	0x00000082


	//----- nvinfo : EIATTR_KPARAM_INFO
	.align		4
.L_2341:
        /*0008*/ 	.byte	0x04, 0x17
        /*000a*/ 	.short	(.L_2343 - .L_2342)
.L_2342:
        /*000c*/ 	.word	0x00000000
        /*0010*/ 	.short	0x0000
        /*0012*/ 	.short	0x0000
        /*0014*/ 	.byte	0x00, 0xf0, 0xa1, 0x04


	//----- nvinfo : EIATTR_SPARSE_MMA_MASK
	.align		4
.L_2343:
        /*0018*/ 	.byte	0x03, 0x50
        /*001a*/ 	.short	0x0000


	//----- nvinfo : EIATTR_MAXREG_COUNT
	.align		4
        /*001c*/ 	.byte	0x03, 0x1b
        /*001e*/ 	.short	0x00ff


	//----- nvinfo : EIATTR_NUM_BARRIERS
	.align		4
        /*0020*/ 	.byte	0x02, 0x4c
        /*0022*/ 	.byte	0x01
	.zero		1


	//----- nvinfo : EIATTR_MERCURY_ISA_VERSION
	.align		4
        /*0024*/ 	.byte	0x03, 0x5f
        /*0026*/ 	.short	0x0101


	//----- nvinfo : EIATTR_COOP_GROUP_MASK_REGIDS
	.align		4
        /*0028*/ 	.byte	0x04, 0x29
        /*002a*/ 	.short	(.L_2345 - .L_2344)


	//   ....[0]....
.L_2344:
        /*002c*/ 	.word	0xffffffff


	//   ....[1]....
        /*0030*/ 	.word	0xffffffff


	//   ....[2]....
        /*0034*/ 	.word	0xffffffff


	//   ....[3]....
        /*0038*/ 	.word	0xffffffff


	//   ....[4]....
        /*003c*/ 	.word	0xffffffff


	//   ....[5]....
        /*0040*/ 	.word	0xffffffff


	//   ....[6]....
        /*0044*/ 	.word	0xffffffff


	//   ....[7]....
        /*0048*/ 	.word	0xffffffff


	//   ....[8]....
        /*004c*/ 	.word	0xffffffff


	//   ....[9]....
        /*0050*/ 	.word	0xffffffff


	//----- nvinfo : EIATTR_COOP_GROUP_INSTR_OFFSETS
	.align		4
.L_2345:
        /*0054*/ 	.byte	0x04, 0x28
        /*0056*/ 	.short	(.L_2347 - .L_2346)


	//   ....[0]....
.L_2346:
        /*0058*/ 	.word	0x000015e0


	//   ....[1]....
        /*005c*/ 	.word	0x000015f0


	//   ....[2]....
        /*0060*/ 	.word	0x00001620


	//   ....[3]....
        /*0064*/ 	.word	0x00001630


	//   ....[4]....
        /*0068*/ 	.word	0x00001660


	//   ....[5]....
        /*006c*/ 	.word	0x00001670


	//   ....[6]....
        /*0070*/ 	.word	0x000016b0


	//   ....[7]....
        /*0074*/ 	.word	0x000016c0


	//   ....[8]....
        /*0078*/ 	.word	0x000016f0


	//   ....[9]....
        /*007c*/ 	.word	0x00001700


	//----- nvinfo : EIATTR_VRC_CTA_INIT_COUNT
	.align		4
.L_2347:
        /*0080*/ 	.byte	0x02, 0x4a
	.zero		1
	.zero		1


	//----- nvinfo : EIATTR_EXIT_INSTR_OFFSETS
	.align		4
        /*0084*/ 	.byte	0x04, 0x1c
        /*0086*/ 	.short	(.L_2349 - .L_2348)


	//   ....[0]....
.L_2348:
        /*0088*/ 	.word	0x00007530


	//----- nvinfo : EIATTR_MAX_THREADS
	.align		4
.L_2349:
        /*008c*/ 	.byte	0x04, 0x05
        /*008e*/ 	.short	(.L_2351 - .L_2350)
.L_2350:
        /*0090*/ 	.word	0x00000100
        /*0094*/ 	.word	0x00000001
        /*0098*/ 	.word	0x00000001


	//----- nvinfo : EIATTR_CRS_STACK_SIZE
	.align		4
.L_2351:
        /*009c*/ 	.byte	0x04, 0x1e
        /*009e*/ 	.short	(.L_2353 - .L_2352)
.L_2352:
        /*00a0*/ 	.word	0x00000000


	//----- nvinfo : EIATTR_CBANK_PARAM_SIZE
	.align		4
.L_2353:
        /*00a4*/ 	.byte	0x03, 0x19
        /*00a6*/ 	.short	0x0128


	//----- nvinfo : EIATTR_PARAM_CBANK
	.align		4
        /*00a8*/ 	.byte	0x04, 0x0a
        /*00aa*/ 	.short	(.L_2355 - .L_2354)
	.align		4
.L_2354:
        /*00ac*/ 	.word	index@(.nv.constant0._ZN10layer_norm31ln_parallel_residual_bwd_kernelINS_13Kernel_traitsIf6__halffS2_fjLj7168ELj1ELj1ELj8ELj8ENS_18Kernel_traits_baseILj7168EfS2_fS2_fjLj256EEEEELb0ELb1ELb1EEEvNS_9BwdParamsE)
        /*00b0*/ 	.short	0x0380
        /*00b2*/ 	.short	0x0128


	//----- nvinfo : EIATTR_SW_WAR
	.align		4
.L_2355:
        /*00b4*/ 	.byte	0x04, 0x36
        /*00b6*/ 	.short	(.L_2357 - .L_2356)
.L_2356:
        /*00b8*/ 	.word	0x00000008
.L_2357:


//--------------------- .nv.info._ZN10layer_norm31ln_parallel_residual_bwd_kernelINS_13Kernel_traitsIf6__halffS2_fjLj7168ELj1ELj1ELj8ELj8ENS_18Kernel_traits_baseILj7168EfS2_fS2_fjLj256EEEEELb1ELb0ELb0EEEvNS_9BwdParamsE --------------------------
	.section	.nv.info._ZN10layer_norm31ln_parallel_residual_bwd_kernelINS_13Kernel_traitsIf6__halffS2_fjLj7168ELj1ELj1ELj8ELj8ENS_18Kernel_traits_baseILj7168EfS2_fS2_fjLj256EEEEELb1ELb0ELb0EEEvNS_9BwdParamsE,"",@"SHT_CUDA_INFO"
	.sectionflags	@""
	.align	4


	//----- nvinfo : EIATTR_CUDA_API_VERSION
	.align		4
        /*0000*/ 	.byte	0x04, 0x37
        /*0002*/ 	.short	(.L_2359 - .L_2358)
.L_2358:
        /*0004*/ 	.word	0x00000082


	//----- nvinfo : EIATTR_KPARAM_INFO
	.align		4
.L_2359:
        /*0008*/ 	.byte	0x04, 0x17
        /*000a*/ 	.short	(.L_2361 - .L_2360)
.L_2360:
        /*000c*/ 	.word	0x00000000
        /*0010*/ 	.short	0x0000
        /*0012*/ 	.short	0x0000
        /*0014*/ 	.byte	0x00, 0xf0, 0xa1, 0x04


	//----- nvinfo : EIATTR_SPARSE_MMA_MASK
	.align		4
.L_2361:
        /*0018*/ 	.byte	0x03, 0x50
        /*001a*/ 	.short	0x0000


	//----- nvinfo : EIATTR_MAXREG_COUNT
	.align		4
        /*001c*/ 	.byte	0x03, 0x1b
        /*001e*/ 	.short	0x00ff


	//----- nvinfo : EIATTR_NUM_BARRIERS
	.align		4
        /*0020*/ 	.byte	0x02, 0x4c
        /*0022*/ 	.byte	0x01
	.zero		1


	//----- nvinfo : EIATTR_ANNOTATIONS
	.align		4
        /*0024*/ 	.byte	0x04, 0x55
        /*0026*/ 	.short	(.L_2363 - .L_2362)


	//   ....[0]....
.L_2362:
        /* <DEDUP_REMOVED lines=40> */


	//----- nvinfo : EIATTR_MERCURY_ISA_VERSION
	.align		4
.L_2363:
        /*0298*/ 	.byte	0x03, 0x5f
        /*029a*/ 	.short	0x0101


	//----- nvinfo : EIATTR_COOP_GROUP_MASK_REGIDS
	.align		4
        /*029c*/ 	.byte	0x04, 0x29
        /*029e*/ 	.short	(.L_2365 - .L_2364)


	//   ....[0]....
.L_2364:
        /*02a0*/ 	.word	0xffffffff


	//   ....[1]....
        /*02a4*/ 	.word	0xffffffff


	//   ....[2]....
        /*02a8*/ 	.word	0xffffffff


	//   ....[3]....
        /*02ac*/ 	.word	0xffffffff


	//   ....[4]....
        /*02b0*/ 	.word	0xffffffff


	//   ....[5]....
        /*02b4*/ 	.word	0xffffffff


	//   ....[6]....
        /*02b8*/ 	.word	0xffffffff


	//   ....[7]....
        /*02bc*/ 	.word	0xffffffff


	//   ....[8]....
        /*02c0*/ 	.word	0xffffffff


	//   ....[9]....
        /*02c4*/ 	.word	0xffffffff


	//----- nvinfo : EIATTR_COOP_GROUP_INSTR_OFFSETS
	.align		4
.L_2365:
        /*02c8*/ 	.byte	0x04, 0x28
        /*02ca*/ 	.short	(.L_2367 - .L_2366)


	//   ....[0]....
.L_2366:
        /*02cc*/ 	.word	0x00003680


	//   ....[1]....
        /*02d0*/ 	.word	0x000036a0


	//   ....[2]....
        /*02d4*/ 	.word	0x000036e0


	//   ....[3]....
        /*02d8*/ 	.word	0x000036f0


	//   ....[4]....
        /*02dc*/ 	.word	0x00003730


	//   ....[5]....
        /*02e0*/ 	.word	0x00003740


	//   ....[6]....
        /*02e4*/ 	.word	0x00003770


	//   ....[7]....
        /*02e8*/ 	.word	0x00003780


	//   ....[8]....
        /*02ec*/ 	.word	0x000037b0


	//   ....[9]....
        /*02f0*/ 	.word	0x000037d0


	//----- nvinfo : EIATTR_VRC_CTA_INIT_COUNT
	.align		4
.L_2367:
        /*02f4*/ 	.byte	0x02, 0x4a
	.zero		1
	.zero		1


	//----- nvinfo : EIATTR_EXIT_INSTR_OFFSETS
	.align		4
        /*02f8*/ 	.byte	0x04, 0x1c
        /*02fa*/ 	.short	(.L_2369 - .L_2368)


	//   ....[0]....
.L_2368:
        /*02fc*/ 	.word	0x0000e400


	//   ....[1]....
        /*0300*/ 	.word	0x0000e4d0


	//----- nvinfo : EIATTR_MAX_THREADS
	.align		4
.L_2369:
        /*0304*/ 	.byte	0x04, 0x05
        /*0306*/ 	.short	(.L_2371 - .L_2370)
.L_2370:
        /*0308*/ 	.word	0x00000100
        /*030c*/ 	.word	0x00000001
        /*0310*/ 	.word	0x00000001


	//----- nvinfo : EIATTR_CRS_STACK_SIZE
	.align		4
.L_2371:
        /*0314*/ 	.byte	0x04, 0x1e
        /*0316*/ 	.short	(.L_2373 - .L_2372)
.L_2372:
        /*0318*/ 	.word	0x00000000


	//----- nvinfo : EIATTR_CBANK_PARAM_SIZE
	.align		4
.L_2373:
        /*031c*/ 	.byte	0x03, 0x19
        /*031e*/ 	.short	0x0128


	//----- nvinfo : EIATTR_PARAM_CBANK
	.align		4
        /*0320*/ 	.byte	0x04, 0x0a
        /*0322*/ 	.short	(.L_2375 - .L_2374)
	.align		4
.L_2374:
        /*0324*/ 	.word	index@(.nv.constant0._ZN10layer_norm31ln_parallel_residual_bwd_kernelINS_13Kernel_traitsIf6__halffS2_fjLj7168ELj1ELj1ELj8ELj8ENS_18Kernel_traits_baseILj7168EfS2_fS2_fjLj256EEEEELb1ELb0ELb0EEEvNS_9BwdParamsE)
        /*0328*/ 	.short	0x0380
        /*032a*/ 	.short	0x0128


	//----- nvinfo : EIATTR_SW_WAR
	.align		4
.L_2375:
        /*032c*/ 	.byte	0x04, 0x36
        /*032e*/ 	.short	(.L_2377 - .L_2376)
.L_2376:
        /*0330*/ 	.word	0x00000008
.L_2377:


//--------------------- .nv.info._ZN10layer_norm31ln_parallel_residual_bwd_kernelINS_13Kernel_traitsIf6__halffS2_fjLj7168ELj1ELj1ELj8ELj8ENS_18Kernel_traits_baseILj7168EfS2_fS2_fjLj256EEEEELb1ELb0ELb1EEEvNS_9BwdParamsE --------------------------
	.section	.nv.info._ZN10layer_norm31ln_parallel_residual_bwd_kernelINS_13Kernel_traitsIf6__halffS2_fjLj7168ELj1ELj1ELj8ELj8ENS_18Kernel_traits_baseILj7168EfS2_fS2_fjLj256EEEEELb1ELb0ELb1EEEvNS_9BwdParamsE,"",@"SHT_CUDA_INFO"
	.sectionflags	@""
	.align	4


	//----- nvinfo : EIATTR_CUDA_API_VERSION
	.align		4
        /*0000*/ 	.byte	0x04, 0x37
        /*0002*/ 	.short	(.L_2379 - .L_2378)
.L_2378:
        /*0004*/ 	.word	0x00000082


	//----- nvinfo : EIATTR_KPARAM_INFO
	.align		4
.L_2379:
        /*0008*/ 	.byte	0x04, 0x17
        /*000a*/ 	.short	(.L_2381 - .L_2380)
.L_2380:
        /*000c*/ 	.word	0x00000000
        /*0010*/ 	.short	0x0000
        /*0012*/ 	.short	0x0000
        /*0014*/ 	.byte	0x00, 0xf0, 0xa1, 0x04


	//----- nvinfo : EIATTR_SPARSE_MMA_MASK
	.align		4
.L_2381:
        /*0018*/ 	.byte	0x03, 0x50
        /*001a*/ 	.short	0x0000


	//----- nvinfo : EIATTR_MAXREG_COUNT
	.align		4
        /*001c*/ 	.byte	0x03, 0x1b
        /*001e*/ 	.short	0x00ff


	//----- nvinfo : EIATTR_NUM_BARRIERS
	.align		4
        /*0020*/ 	.byte	0x02, 0x4c
        /*0022*/ 	.byte	0x01
	.zero		1


	//----- nvinfo : EIATTR_ANNOTATIONS
	.align		4
        /*0024*/ 	.byte	0x04, 0x55
        /*0026*/ 	.short	(.L_2383 - .L_2382)


	//   ....[0]....
.L_2382:
        /* <DEDUP_REMOVED lines=81> */


	//----- nvinfo : EIATTR_MERCURY_ISA_VERSION
	.align		4
.L_2383:
        /*0528*/ 	.byte	0x03, 0x5f
        /*052a*/ 	.short	0x0101


	//----- nvinfo : EIATTR_COOP_GROUP_MASK_REGIDS
	.align		4
        /*052c*/ 	.byte	0x04, 0x29
        /*052e*/ 	.short	(.L_2385 - .L_2384)


	//   ....[0]....
.L_2384:
        /*0530*/ 	.word	0xffffffff


	//   ....[1]....
        /*0534*/ 	.word	0xffffffff


	//   ....[2]....
        /*0538*/ 	.word	0xffffffff


	//   ....[3]....
        /*053c*/ 	.word	0xffffffff


	//   ....[4]....
        /*0540*/ 	.word	0xffffffff


	//   ....[5]....
        /*0544*/ 	.word	0xffffffff


	//   ....[6]....
        /*0548*/ 	.word	0xffffffff


	//   ....[7]....
        /*054c*/ 	.word	0xffffffff


	//   ....[8]....
        /*0550*/ 	.word	0xffffffff


	//   ....[9]....
        /*0554*/ 	.word	0xffffffff


	//----- nvinfo : EIATTR_COOP_GROUP_INSTR_OFFSETS
	.align		4
.L_2385:
        /*0558*/ 	.byte	0x04, 0x28
        /*055a*/ 	.short	(.L_2387 - .L_2386)


	//   ....[0]....
.L_2386:
        /*055c*/ 	.word	0x00002e20


	//   ....[1]....
        /*0560*/ 	.word	0x00002ef0


	//   ....[2]....
        /*0564*/ 	.word	0x00002f10


	//   ....[3]....
        /*0568*/ 	.word	0x00002f30


	//   ....[4]....
        /*056c*/ 	.word	0x00002f50


	//   ....[5]....
        /*0570*/ 	.word	0x00002f70


	//   ....[6]....
        /*0574*/ 	.word	0x00002f90


	//   ....[7]....
        /*0578*/ 	.word	0x00002fc0


	//   ....[8]....
        /*057c*/ 	.word	0x00003000


	//   ....[9]....
        /*0580*/ 	.word	0x00003050


	//----- nvinfo : EIATTR_VRC_CTA_INIT_COUNT
	.align		4
.L_2387:
        /*0584*/ 	.byte	0x02, 0x4a
	.zero		1
	.zero		1


	//----- nvinfo : EIATTR_EXIT_INSTR_OFFSETS
	.align		4
        /*0588*/ 	.byte	0x04, 0x1c
        /*058a*/ 	.short	(.L_2389 - .L_2388)


	//   ....[0]....
.L_2388:
        /*058c*/ 	.word	0x0000d450


	//----- nvinfo : EIATTR_MAX_THREADS
	.align		4
.L_2389:
        /*0590*/ 	.byte	0x04, 0x05
        /*0592*/ 	.short	(.L_2391 - .L_2390)
.L_2390:
        /*0594*/ 	.word	0x00000100
        /*0598*/ 	.word	0x00000001
        /*059c*/ 	.word	0x00000001


	//----- nvinfo : EIATTR_CRS_STACK_SIZE
	.align		4
.L_2391:
        /*05a0*/ 	.byte	0x04, 0x1e
        /*05a2*/ 	.short	(.L_2393 - .L_2392)
.L_2392:
        /*05a4*/ 	.word	0x00000000


	//----- nvinfo : EIATTR_CBANK_PARAM_SIZE
	.align		4
.L_2393:
        /*05a8*/ 	.byte	0x03, 0x19
        /*05aa*/ 	.short	0x0128


	//----- nvinfo : EIATTR_PARAM_CBANK
	.align		4
        /*05ac*/ 	.byte	0x04, 0x0a
        /*05ae*/ 	.short	(.L_2395 - .L_2394)
	.align		4
.L_2394:
        /*05b0*/ 	.word	index@(.nv.constant0._ZN10layer_norm31ln_parallel_residual_bwd_kernelINS_13Kernel_traitsIf6__halffS2_fjLj7168ELj1ELj1ELj8ELj8ENS_18Kernel_traits_baseILj7168EfS2_fS2_fjLj256EEEEELb1ELb0ELb1EEEvNS_9BwdParamsE)
        /*05b4*/ 	.short	0x0380
        /*05b6*/ 	.short	0x0128


	//----- nvinfo : EIATTR_SW_WAR
	.align		4
.L_2395:
        /*05b8*/ 	.byte	0x04, 0x36
        /*05ba*/ 	.short	(.L_2397 - .L_2396)
.L_2396:
        /*05bc*/ 	.word	0x00000008
.L_2397:


//--------------------- .nv.info._ZN10layer_norm22ln_bwd_finalize_kernelINS_22Kernel_traits_finalizeILj7168Ef6__halffS2_fjLb0ELj1024ELj4ENS_18Kernel_traits_baseILj7168EfS2_fS2_fjLj1024EEEEELb0ELb0EEEvNS_9BwdParamsE --------------------------
	.section	.nv.info._ZN10layer_norm22ln_bwd_finalize_kernelINS_22Kernel_traits_finalizeILj7168Ef6__halffS2_fjLb0ELj1024ELj4ENS_18Kernel_traits_baseILj7168EfS2_fS2_fjLj1024EEEEELb0ELb0EEEvNS_9BwdParamsE,"",@"SHT_CUDA_INFO"
	.sectionflags	@""
	.align	4


	//----- nvinfo : EIATTR_CUDA_API_VERSION
	.align		4
        /*0000*/ 	.byte	0x04, 0x37
        /*0002*/ 	.short	(.L_2399 - .L_2398)
.L_2398:
        /*0004*/ 	.word	0x00000082


	//----- nvinfo : EIATTR_KPARAM_INFO
	.align		4
.L_2399:
        /*0008*/ 	.byte	0x04, 0x17
        /*000a*/ 	.short	(.L_2401 - .L_2400)
.L_2400:
        /*000c*/ 	.word	0x00000000
        /*0010*/ 	.short	0x0000
        /*0012*/ 	.short	0x0000
        /*0014*/ 	.byte	0x00, 0xf0, 0xa1, 0x04


	//----- nvinfo : EIATTR_SPARSE_MMA_MASK
	.align		4
.L_2401:
        /*0018*/ 	.byte	0x03, 0x50
        /*001a*/ 	.short	0x0000


	//----- nvinfo : EIATTR_MAXREG_COUNT
	.align		4
        /*001c*/ 	.byte	0x03, 0x1b
        /*001e*/ 	.short	0x0040


	//----- nvinfo : EIATTR_NUM_BARRIERS
	.align		4
        /*0020*/ 	.byte	0x02, 0x4c
        /*0022*/ 	.byte	0x01
	.zero		1


	//----- nvinfo : EIATTR_MERCURY_ISA_VERSION
	.align		4
        /*0024*/ 	.byte	0x03, 0x5f
        /*0026*/ 	.short	0x0101


	//----- nvinfo : EIATTR_COOP_GROUP_MASK_REGIDS
	.align		4
        /*0028*/ 	.byte	0x04, 0x29
        /*002a*/ 	.short	(.L_2403 - .L_2402)


	//   ....[0]....
.L_2402:
        /*002c*/ 	.word	0xffffffff


	//   ....[1]....
        /*0030*/ 	.word	0xffffffff


	//   ....[2]....
        /*0034*/ 	.word	0xffffffff


	//   ....[3]....
        /*0038*/ 	.word	0xffffffff


	//   ....[4]....
        /*003c*/ 	.word	0xffffffff


	//   ....[5]....
        /*0040*/ 	.word	0xffffffff


	//   ....[6]....
        /*0044*/ 	.word	0xffffffff


	//   ....[7]....
        /*0048*/ 	.word	0xffffffff


	//   ....[8]....
        /*004c*/ 	.word	0xffffffff


	//   ....[9]....
        /*0050*/ 	.word	0xffffffff


	//----- nvinfo : EIATTR_COOP_GROUP_INSTR_OFFSETS
	.align		4
.L_2403:
        /*0054*/ 	.byte	0x04, 0x28
        /*0056*/ 	.short	(.L_2405 - .L_2404)


	//   ....[0]....
.L_2404:
        /*0058*/ 	.word	0x000015e0


	//   ....[1]....
        /*005c*/ 	.word	0x000015f0


	//   ....[2]....
        /*0060*/ 	.word	0x00001620


	//   ....[3]....
        /*0064*/ 	.word	0x00001630


	//   ....[4]....
        /*0068*/ 	.word	0x00001660


	//   ....[5]....
        /*006c*/ 	.word	0x00001670


	//   ....[6]....
        /*0070*/ 	.word	0x000016b0


	//   ....[7]....
        /*0074*/ 	.word	0x000016e0


	//   ....[8]....
        /*0078*/ 	.word	0x00001710


	//   ....[9]....
        /*007c*/ 	.word	0x00001720


	//----- nvinfo : EIATTR_VRC_CTA_INIT_COUNT
	.align		4
.L_2405:
        /*0080*/ 	.byte	0x02, 0x4a
	.zero		1
	.zero		1


	//----- nvinfo : EIATTR_EXIT_INSTR_OFFSETS
	.align		4
        /*0084*/ 	.byte	0x04, 0x1c
        /*0086*/ 	.short	(.L_2407 - .L_2406)


	//   ....[0]....
.L_2406:
        /*0088*/ 	.word	0x00000060


	//   ....[1]....
        /*008c*/ 	.word	0x00001780


	//   ....[2]....
        /*0090*/ 	.word	0x000017b0


	//   ....[3]....
        /*0094*/ 	.word	0x00001850


	//----- nvinfo : EIATTR_MAX_THREADS
	.align		4
.L_2407:
        /*0098*/ 	.byte	0x04, 0x05
        /*009a*/ 	.short	(.L_2409 - .L_2408)
.L_2408:
        /*009c*/ 	.word	0x00000400
        /*00a0*/ 	.word	0x00000001
        /*00a4*/ 	.word	0x00000001


	//----- nvinfo : EIATTR_CRS_STACK_SIZE
	.align		4
.L_2409:
        /*00a8*/ 	.byte	0x04, 0x1e
        /*00aa*/ 	.short	(.L_2411 - .L_2410)
.L_2410:
        /*00ac*/ 	.word	0x00000000


	//----- nvinfo : EIATTR_CBANK_PARAM_SIZE
	.align		4
.L_2411:
        /*00b0*/ 	.byte	0x03, 0x19
        /*00b2*/ 	.short	0x0128


	//----- nvinfo : EIATTR_PARAM_CBANK
	.align		4
        /*00b4*/ 	.byte	0x04, 0x0a
        /*00b6*/ 	.short	(.L_2413 - .L_2412)
	.align		4
.L_2412:
        /*00b8*/ 	.word	index@(.nv.constant0._ZN10layer_norm22ln_bwd_finalize_kernelINS_22Kernel_traits_finalizeILj7168Ef6__halffS2_fjLb0ELj1024ELj4ENS_18Kernel_traits_baseILj7168EfS2_fS2_fjLj1024EEEEELb0ELb0EEEvNS_9BwdParamsE)
        /*00bc*/ 	.short	0x0380
        /*00be*/ 	.short	0x0128


	//----- nvinfo : EIATTR_SW_WAR
	.align		4
.L_2413:
        /*00c0*/ 	.byte	0x04, 0x36
        /*00c2*/ 	.short	(.L_2415 - .L_2414)
.L_2414:
        /*00c4*/ 	.word	0x00000008
.L_2415:


//--------------------- .nv.info._ZN10layer_norm40ln_parallel_residual_bwd_finalize_kernelINS_22Kernel_traits_finalizeILj7168Ef6__halffS2_fjLb0ELj1024ELj4ENS_18Kernel_traits_baseILj7168EfS2_fS2_fjLj1024EEEEELb0EEEvNS_9BwdParamsE --------------------------
	.section	.nv.info._ZN10layer_norm40ln_parallel_residual_bwd_finalize_kernelINS_22Kernel_traits_finalizeILj7168Ef6__halffS2_fjLb0ELj1024ELj4ENS_18Kernel_traits_baseILj7168EfS2_fS2_fjLj1024EEEEELb0EEEvNS_9BwdParamsE,"",@"SHT_CUDA_INFO"
	.sectionflags	@""
	.align	4


	//----- nvinfo : EIATTR_CUDA_API_VERSION
	.align		4
        /*0000*/ 	.byte	0x04, 0x37
        /*0002*/ 	.short	(.L_2417 - .L_2416)
.L_2416:
        /*0004*/ 	.word	0x00000082


	//----- nvinfo : EIATTR_KPARAM_INFO
	.align		4
.L_2417:
        /*0008*/ 	.byte	0x04, 0x17
        /*000a*/ 	.short	(.L_2419 - .L_2418)
.L_2418:
        /*000c*/ 	.word	0x00000000
        /*0010*/ 	.short	0x0000
        /*0012*/ 	.short	0x0000
        /*0014*/ 	.byte	0x00, 0xf0, 0xa1, 0x04


	//----- nvinfo : EIATTR_SPARSE_MMA_MASK
	.align		4
.L_2419:
        /*0018*/ 	.byte	0x03, 0x50
        /*001a*/ 	.short	0x0000


	//----- nvinfo : EIATTR_MAXREG_COUNT
	.align		4
        /*001c*/ 	.byte	0x03, 0x1b
        /*001e*/ 	.short	0x0040


	//----- nvinfo : EIATTR_NUM_BARRIERS
	.align		4
        /*0020*/ 	.byte	0x02, 0x4c
        /*0022*/ 	.byte	0x01
	.zero		1


	//----- nvinfo : EIATTR_MERCURY_ISA_VERSION
	.align		4
        /*0024*/ 	.byte	0x03, 0x5f
        /*0026*/ 	.short	0x0101


	//----- nvinfo : EIATTR_COOP_GROUP_MASK_REGIDS
	.align		4
        /*0028*/ 	.byte	0x04, 0x29
        /*002a*/ 	.short	(.L_2421 - .L_2420)


	//   ....[0]....
.L_2420:
        /*002c*/ 	.word	0xffffffff


	//   ....[1]....
        /*0030*/ 	.word	0xffffffff


	//   ....[2]....
        /*0034*/ 	.word	0xffffffff


	//   ....[3]....
        /*0038*/ 	.word	0xffffffff


	//   ....[4]....
        /*003c*/ 	.word	0xffffffff


	//   ....[5]....
        /*0040*/ 	.word	0xffffffff


	//   ....[6]....
        /*0044*/ 	.word	0xffffffff


	//   ....[7]....
        /*0048*/ 	.word	0xffffffff


	//   ....[8]....
        /*004c*/ 	.word	0xffffffff


	//   ....[9]....
        /*0050*/ 	.word	0xffffffff


	//   ....[10]....
        /*0054*/ 	.word	0xffffffff


	//   ....[11]....
        /*0058*/ 	.word	0xffffffff


	//   ....[12]....
        /*005c*/ 	.word	0xffffffff


	//   ....[13]....
        /*0060*/ 	.word	0xffffffff


	//   ....[14]....
        /*0064*/ 	.word	0xffffffff


	//   ....[15]....
        /*0068*/ 	.word	0xffffffff


	//   ....[16]....
        /*006c*/ 	.word	0xffffffff


	//   ....[17]....
        /*0070*/ 	.word	0xffffffff


	//   ....[18]....
        /*0074*/ 	.word	0xffffffff


	//   ....[19]....
        /*0078*/ 	.word	0xffffffff


	//----- nvinfo : EIATTR_COOP_GROUP_INSTR_OFFSETS
	.align		4
.L_2421:
        /*007c*/ 	.byte	0x04, 0x28
        /*007e*/ 	.short	(.L_2423 - .L_2422)


	//   ....[0]....
.L_2422:
        /*0080*/ 	.word	0x000013b0


	//   ....[1]....
        /*0084*/ 	.word	0x000013c0


	//   ....[2]....
        /*0088*/ 	.word	0x000013d0


	//   ....[3]....
        /*008c*/ 	.word	0x000013e0


	//   ....[4]....
        /*0090*/ 	.word	0x00001410


	//   ....[5]....
        /*0094*/ 	.word	0x00001430


	//   ....[6]....
        /*0098*/ 	.word	0x00001450


	//   ....[7]....
        /*009c*/ 	.word	0x00001460


	//   ....[8]....
        /*00a0*/ 	.word	0x000014a0


	//   ....[9]....
        /*00a4*/ 	.word	0x000014c0


	//   ....[10]....
        /*00a8*/ 	.word	0x000014d0


	//   ....[11]....
        /*00ac*/ 	.word	0x000014e0


	//   ....[12]....
        /*00b0*/ 	.word	0x00001510


	//   ....[13]....
        /*00b4*/ 	.word	0x00001530


	//   ....[14]....
        /*00b8*/ 	.word	0x00001550


	//   ....[15]....
        /*00bc*/ 	.word	0x00001560


	//   ....[16]....
        /*00c0*/ 	.word	0x000015a0


	//   ....[17]....
        /*00c4*/ 	.word	0x000015d0


	//   ....[18]....
        /*00c8*/ 	.word	0x00001600


	//   ....[19]....
        /*00cc*/ 	.word	0x00001610


	//----- nvinfo : EIATTR_VRC_CTA_INIT_COUNT
	.align		4
.L_2423:
        /*00d0*/ 	.byte	0x02, 0x4a
	.zero		1
	.zero		1


	//----- nvinfo : EIATTR_EXIT_INSTR_OFFSETS
	.align		4
        /*00d4*/ 	.byte	0x04, 0x1c
        /*00d6*/ 	.short	(.L_2425 - .L_2424)


	//   ....[0]....
.L_2424:
        /*00d8*/ 	.word	0x00000060


	//   ....[1]....
        /*00dc*/ 	.word	0x000016b0


	//   ....[2]....
        /*00e0*/ 	.word	0x000016e0


	//   ....[3]....
        /*00e4*/ 	.word	0x00001800


	//----- nvinfo : EIATTR_MAX_THREADS
	.align		4
.L_2425:
        /*00e8*/ 	.byte	0x04, 0x05
        /*00ea*/ 	.short	(.L_2427 - .L_2426)
.L_2426:
        /*00ec*/ 	.word	0x00000400
        /*00f0*/ 	.word	0x00000001
        /*00f4*/ 	.word	0x00000001


	//----- nvinfo : EIATTR_CRS_STACK_SIZE
	.align		4
.L_2427:
        /*00f8*/ 	.byte	0x04, 0x1e
        /*00fa*/ 	.short	(.L_2429 - .L_2428)
.L_2428:
        /*00fc*/ 	.word	0x00000000


	//----- nvinfo : EIATTR_CBANK_PARAM_SIZE
	.align		4
.L_2429:
        /*0100*/ 	.byte	0x03, 0x19
        /*0102*/ 	.short	0x0128


	//----- nvinfo : EIATTR_PARAM_CBANK
	.align		4
        /*0104*/ 	.byte	0x04, 0x0a
        /*0106*/ 	.short	(.L_2431 - .L_2430)
	.align		4
.L_2430:
        /*0108*/ 	.word	index@(.nv.constant0._ZN10layer_norm40ln_parallel_residual_bwd_finalize_kernelINS_22Kernel_traits_finalizeILj7168Ef6__halffS2_fjLb0ELj1024ELj4ENS_18Kernel_traits_baseILj7168EfS2_fS2_fjLj1024EEEEELb0EEEvNS_9BwdParamsE)
        /*010c*/ 	.short	0x0380
        /*010e*/ 	.short	0x0128


	//----- nvinfo : EIATTR_SW_WAR
	.align		4
.L_2431:
        /*0110*/ 	.byte	0x04, 0x36
        /*0112*/ 	.short	(.L_2433 - .L_2432)
.L_2432:
        /*0114*/ 	.word	0x00000008
.L_2433:


//--------------------- .nv.info._ZN10layer_norm31ln_parallel_residual_bwd_kernelINS_13Kernel_traitsIf6__halffS2_fjLj7168ELj1ELj1ELj8ELj8ENS_18Kernel_traits_baseILj7168EfS2_fS2_fjLj256EEEEELb1ELb1ELb0EEEvNS_9BwdParamsE --------------------------
	.section	.nv.info._ZN10layer_norm31ln_parallel_residual_bwd_kernelINS_13Kernel_traitsIf6__halffS2_fjLj7168ELj1ELj1ELj8ELj8ENS_18Kernel_traits_baseILj7168EfS2_fS2_fjLj256EEEEELb1ELb1ELb0EEEvNS_9BwdParamsE,"",@"SHT_CUDA_INFO"
	.sectionflags	@""
	.align	4


	//----- nvinfo : EIATTR_CUDA_API_VERSION
	.align		4
        /*0000*/ 	.byte	0x04, 0x37
        /*0002*/ 	.short	(.L_2435 - .L_2434)
.L_2434:
        /*0004*/ 	.word	0x00000082


	//----- nvinfo : EIATTR_KPARAM_INFO
	.align		4
.L_2435:
        /*0008*/ 	.byte	0x04, 0x17
        /*000a*/ 	.short	(.L_2437 - .L_2436)
.L_2436:
        /*000c*/ 	.word	0x00000000
        /*0010*/ 	.short	0x0000
        /*0012*/ 	.short	0x0000
        /*0014*/ 	.byte	0x00, 0xf0, 0xa1, 0x04


	//----- nvinfo : EIATTR_SPARSE_MMA_MASK
	.align		4
.L_2437:
        /*0018*/ 	.byte	0x03, 0x50
        /*001a*/ 	.short	0x0000


	//----- nvinfo : EIATTR_MAXREG_COUNT
	.align		4
        /*001c*/ 	.byte	0x03, 0x1b
        /*001e*/ 	.short	0x00ff


	//----- nvinfo : EIATTR_NUM_BARRIERS
	.align		4
        /*0020*/ 	.byte	0x02, 0x4c
        /*0022*/ 	.byte	0x01
	.zero		1


	//----- nvinfo : EIATTR_MERCURY_ISA_VERSION
	.align		4
        /*0024*/ 	.byte	0x03, 0x5f
        /*0026*/ 	.short	0x0101


	//----- nvinfo : EIATTR_COOP_GROUP_MASK_REGIDS
	.align		4
        /*0028*/ 	.byte	0x04, 0x29
        /*002a*/ 	.short	(.L_2439 - .L_2438)


	//   ....[0]....
.L_2438:
        /*002c*/ 	.word	0xffffffff


	//   ....[1]....
        /*0030*/ 	.word	0xffffffff


	//   ....[2]....
        /*0034*/ 	.word	0xffffffff


	//   ....[3]....
        /*0038*/ 	.word	0xffffffff


	//   ....[4]....
        /*003c*/ 	.word	0xffffffff


	//   ....[5]....
        /*0040*/ 	.word	0xffffffff


	//   ....[6]....
        /*0044*/ 	.word	0xffffffff


	//   ....[7]....
        /*0048*/ 	.word	0xffffffff


	//   ....[8]....
        /*004c*/ 	.word	0xffffffff


	//   ....[9]....
        /*0050*/ 	.word	0xffffffff


	//----- nvinfo : EIATTR_COOP_GROUP_INSTR_OFFSETS
	.align		4
.L_2439:
        /*0054*/ 	.byte	0x04, 0x28
        /*0056*/ 	.short	(.L_2441 - .L_2440)


	//   ....[0]....
.L_2440:
        /*0058*/ 	.word	0x00002280


	//   ....[1]....
        /*005c*/ 	.word	0x000022a0


	//   ....[2]....
        /*0060*/ 	.word	0x000022e0


	//   ....[3]....
        /*0064*/ 	.word	0x000022f0


	//   ....[4]....
        /*0068*/ 	.word	0x00002330


	//   ....[5]....
        /*006c*/ 	.word	0x00002340


	//   ....[6]....
        /*0070*/ 	.word	0x00002370


	//   ....[7]....
        /*0074*/ 	.word	0x00002380


	//   ....[8]....
        /*0078*/ 	.word	0x000023b0


	//   ....[9]....
        /*007c*/ 	.word	0x000023c0


	//----- nvinfo : EIATTR_VRC_CTA_INIT_COUNT
	.align		4
.L_2441:
        /*0080*/ 	.byte	0x02, 0x4a
	.zero		1
	.zero		1


	//----- nvinfo : EIATTR_EXIT_INSTR_OFFSETS
	.align		4
        /*0084*/ 	.byte	0x04, 0x1c
        /*0086*/ 	.short	(.L_2443 - .L_2442)


	//   ....[0]....
.L_2442:
        /*0088*/ 	.word	0x0000c080


	//   ....[1]....
        /*008c*/ 	.word	0x0000c100


	//----- nvinfo : EIATTR_MAX_THREADS
	.align		4
.L_2443:
        /*0090*/ 	.byte	0x04, 0x05
        /*0092*/ 	.short	(.L_2445 - .L_2444)
.L_2444:
        /*0094*/ 	.word	0x00000100
        /*0098*/ 	.word	0x00000001
        /*009c*/ 	.word	0x00000001


	//----- nvinfo : EIATTR_CRS_STACK_SIZE
	.align		4
.L_2445:
        /*00a0*/ 	.byte	0x04, 0x1e
        /*00a2*/ 	.short	(.L_2447 - .L_2446)
.L_2446:
        /*00a4*/ 	.word	0x00000000


	//----- nvinfo : EIATTR_CBANK_PARAM_SIZE
	.align		4
.L_2447:
        /*00a8*/ 	.byte	0x03, 0x19
        /*00aa*/ 	.short	0x0128


	//----- nvinfo : EIATTR_PARAM_CBANK
	.align		4
        /*00ac*/ 	.byte	0x04, 0x0a
        /*00ae*/ 	.short	(.L_2449 - .L_2448)
	.align		4
.L_2448:
        /*00b0*/ 	.word	index@(.nv.constant0._ZN10layer_norm31ln_parallel_residual_bwd_kernelINS_13Kernel_traitsIf6__halffS2_fjLj7168ELj1ELj1ELj8ELj8ENS_18Kernel_traits_baseILj7168EfS2_fS2_fjLj256EEEEELb1ELb1ELb0EEEvNS_9BwdParamsE)
        /*00b4*/ 	.short	0x0380
        /*00b6*/ 	.short	0x0128


	//----- nvinfo : EIATTR_SW_WAR
	.align		4
.L_2449:
        /*00b8*/ 	.byte	0x04, 0x36
        /*00ba*/ 	.short	(.L_2451 - .L_2450)
.L_2450:
        /*00bc*/ 	.word	0x00000008
.L_2451:


//--------------------- .nv.info._ZN10layer_norm22ln_bwd_finalize_kernelINS_22Kernel_traits_finalizeILj7168Ef6__halffS2_fjLb0ELj1024ELj4ENS_18Kernel_traits_baseILj7168EfS2_fS2_fjLj1024EEEEELb0ELb1EEEvNS_9BwdParamsE --------------------------
	.section	.nv.info._ZN10layer_norm22ln_bwd_finalize_kernelINS_22Kernel_traits_finalizeILj7168Ef6__halffS2_fjLb0ELj1024ELj4ENS_18Kernel_traits_baseILj7168EfS2_fS2_fjLj1024EEEEELb0ELb1EEEvNS_9BwdParamsE,"",@"SHT_CUDA_INFO"
	.sectionflags	@""
	.align	4


	//----- nvinfo : EIATTR_CUDA_API_VERSION
	.align		4
        /*0000*/ 	.byte	0x04, 0x37
        /*0002*/ 	.short	(.L_2453 - .L_2452)
.L_2452:
        /*0004*/ 	.word	0x00000082


	//----- nvinfo : EIATTR_KPARAM_INFO
	.align		4
.L_2453:
        /*0008*/ 	.byte	0x04, 0x17
        /*000a*/ 	.short	(.L_2455 - .L_2454)
.L_2454:
        /*000c*/ 	.word	0x00000000
        /*0010*/ 	.short	0x0000
        /*0012*/ 	.short	0x0000
        /*0014*/ 	.byte	0x00, 0xf0, 0xa1, 0x04


	//----- nvinfo : EIATTR_SPARSE_MMA_MASK
	.align		4
.L_2455:
        /*0018*/ 	.byte	0x03, 0x50
        /*001a*/ 	.short	0x0000


	//----- nvinfo : EIATTR_MAXREG_COUNT
	.align		4
        /*001c*/ 	.byte	0x03, 0x1b
        /*001e*/ 	.short	0x0040


	//----- nvinfo : EIATTR_NUM_BARRIERS
	.align		4
        /*0020*/ 	.byte	0x02, 0x4c
        /*0022*/ 	.byte	0x01
	.zero		1


	//----- nvinfo : EIATTR_MERCURY_ISA_VERSION
	.align		4
        /*0024*/ 	.byte	0x03, 0x5f
        /*0026*/ 	.short	0x0101


	//----- nvinfo : EIATTR_COOP_GROUP_MASK_REGIDS
	.align		4
        /*0028*/ 	.byte	0x04, 0x29
        /*002a*/ 	.short	(.L_2457 - .L_2456)


	//   ....[0]....
.L_2456:
        /*002c*/ 	.word	0xffffffff


	//   ....[1]....
        /*0030*/ 	.word	0xffffffff


	//   ....[2]....
        /*0034*/ 	.word	0xffffffff


	//   ....[3]....
        /*0038*/ 	.word	0xffffffff


	//   ....[4]....
        /*003c*/ 	.word	0xffffffff


	//   ....[5]....
        /*0040*/ 	.word	0xffffffff


	//   ....[6]....
        /*0044*/ 	.word	0xffffffff


	//   ....[7]....
        /*0048*/ 	.word	0xffffffff


	//   ....[8]....
        /*004c*/ 	.word	0xffffffff


	//   ....[9]....
        /*0050*/ 	.word	0xffffffff


	//----- nvinfo : EIATTR_COOP_GROUP_INSTR_OFFSETS
	.align		4
.L_2457:
        /*0054*/ 	.byte	0x04, 0x28
        /*0056*/ 	.short	(.L_2459 - .L_2458)


	//   ....[0]....
.L_2458:
        /*0058*/ 	.word	0x00001630


	//   ....[1]....
        /*005c*/ 	.word	0x00001640


	//   ....[2]....
        /*0060*/ 	.word	0x00001670


	//   ....[3]....
        /*0064*/ 	.word	0x00001680


	//   ....[4]....
        /*0068*/ 	.word	0x000016b0


	//   ....[5]....
        /*006c*/ 	.word	0x000016c0


	//   ....[6]....
        /*0070*/ 	.word	0x000016f0


	//   ....[7]....
        /*0074*/ 	.word	0x00001710


	//   ....[8]....
        /*0078*/ 	.word	0x00001740


	//   ....[9]....
        /*007c*/ 	.word	0x00001750


	//----- nvinfo : EIATTR_VRC_CTA_INIT_COUNT
	.align		4
.L_2459:
        /*0080*/ 	.byte	0x02, 0x4a
	.zero		1
	.zero		1


	//----- nvinfo : EIATTR_EXIT_INSTR_OFFSETS
	.align		4
        /*0084*/ 	.byte	0x04, 0x1c
        /*0086*/ 	.short	(.L_2461 - .L_2460)


	//   ....[0]....
.L_2460:
        /*0088*/ 	.word	0x00000070


	//   ....[1]....
        /*008c*/ 	.word	0x000017b0


	//   ....[2]....
        /*0090*/ 	.word	0x00001860


	//----- nvinfo : EIATTR_MAX_THREADS
	.align		4
.L_2461:
        /*0094*/ 	.byte	0x04, 0x05
        /*0096*/ 	.short	(.L_2463 - .L_2462)
.L_2462:
        /*0098*/ 	.word	0x00000400
        /*009c*/ 	.word	0x00000001
        /*00a0*/ 	.word	0x00000001


	//----- nvinfo : EIATTR_CRS_STACK_SIZE
	.align		4
.L_2463:
        /*00a4*/ 	.byte	0x04, 0x1e
        /*00a6*/ 	.short	(.L_2465 - .L_2464)
.L_2464:
        /*00a8*/ 	.word	0x00000000


	//----- nvinfo : EIATTR_CBANK_PARAM_SIZE
	.align		4
.L_2465:
        /*00ac*/ 	.byte	0x03, 0x19
        /*00ae*/ 	.short	0x0128


	//----- nvinfo : EIATTR_PARAM_CBANK
	.align		4
        /*00b0*/ 	.byte	0x04, 0x0a
        /*00b2*/ 	.short	(.L_2467 - .L_2466)
	.align		4
.L_2466:
        /*00b4*/ 	.word	index@(.nv.constant0._ZN10layer_norm22ln_bwd_finalize_kernelINS_22Kernel_traits_finalizeILj7168Ef6__halffS2_fjLb0ELj1024ELj4ENS_18Kernel_traits_baseILj7168EfS2_fS2_fjLj1024EEEEELb0ELb1EEEvNS_9BwdParamsE)
        /*00b8*/ 	.short	0x0380
        /*00ba*/ 	.short	0x0128


	//----- nvinfo : EIATTR_SW_WAR
	.align		4
.L_2467:
        /*00bc*/ 	.byte	0x04, 0x36
        /*00be*/ 	.short	(.L_2469 - .L_2468)
.L_2468:
        /*00c0*/ 	.word	0x00000008
.L_2469:


//--------------------- .nv.info._ZN10layer_norm40ln_parallel_residual_bwd_finalize_kernelINS_22Kernel_traits_finalizeILj7168Ef6__halffS2_fjLb0ELj1024ELj4ENS_18Kernel_traits_baseILj7168EfS2_fS2_fjLj1024EEEEELb1EEEvNS_9BwdParamsE --------------------------
	.section	.nv.info._ZN10layer_norm40ln_parallel_residual_bwd_finalize_kernelINS_22Kernel_traits_finalizeILj7168Ef6__halffS2_fjLb0ELj1024ELj4ENS_18Kernel_traits_baseILj7168EfS2_fS2_fjLj1024EEEEELb1EEEvNS_9BwdParamsE,"",@"SHT_CUDA_INFO"
	.sectionflags	@""
	.align	4


	//----- nvinfo : EIATTR_CUDA_API_VERSION
	.align		4
        /*0000*/ 	.byte	0x04, 0x37
        /*0002*/ 	.short	(.L_2471 - .L_2470)
.L_2470:
        /*0004*/ 	.word	0x00000082


	//----- nvinfo : EIATTR_KPARAM_INFO
	.align		4
.L_2471:
        /*0008*/ 	.byte	0x04, 0x17
        /*000a*/ 	.short	(.L_2473 - .L_2472)
.L_2472:
        /*000c*/ 	.word	0x00000000
        /*0010*/ 	.short	0x0000
        /*0012*/ 	.short	0x0000
        /*0014*/ 	.byte	0x00, 0xf0, 0xa1, 0x04


	//----- nvinfo : EIATTR_SPARSE_MMA_MASK
	.align		4
.L_2473:
        /*0018*/ 	.byte	0x03, 0x50
        /*001a*/ 	.short	0x0000


	//----- nvinfo : EIATTR_MAXREG_COUNT
	.align		4
        /*001c*/ 	.byte	0x03, 0x1b
        /*001e*/ 	.short	0x0040


	//----- nvinfo : EIATTR_NUM_BARRIERS
	.align		4
        /*0020*/ 	.byte	0x02, 0x4c
        /*0022*/ 	.byte	0x01
	.zero		1


	//----- nvinfo : EIATTR_MERCURY_ISA_VERSION
	.align		4
        /*0024*/ 	.byte	0x03, 0x5f
        /*0026*/ 	.short	0x0101


	//----- nvinfo : EIATTR_COOP_GROUP_MASK_REGIDS
	.align		4
        /*0028*/ 	.byte	0x04, 0x29
        /*002a*/ 	.short	(.L_2475 - .L_2474)


	//   ....[0]....
.L_2474:
        /*002c*/ 	.word	0xffffffff


	//   ....[1]....
        /*0030*/ 	.word	0xffffffff


	//   ....[2]....
        /*0034*/ 	.word	0xffffffff


	//   ....[3]....
        /*0038*/ 	.word	0xffffffff


	//   ....[4]....
        /*003c*/ 	.word	0xffffffff


	//   ....[5]....
        /*0040*/ 	.word	0xffffffff


	//   ....[6]....
        /*0044*/ 	.word	0xffffffff


	//   ....[7]....
        /*0048*/ 	.word	0xffffffff


	//   ....[8]....
        /*004c*/ 	.word	0xffffffff


	//   ....[9]....
        /*0050*/ 	.word	0xffffffff


	//   ....[10]....
        /*0054*/ 	.word	0xffffffff


	//   ....[11]....
        /*0058*/ 	.word	0xffffffff


	//   ....[12]....
        /*005c*/ 	.word	0xffffffff


	//   ....[13]....
        /*0060*/ 	.word	0xffffffff


	//   ....[14]....
        /*0064*/ 	.word	0xffffffff


	//   ....[15]....
        /*0068*/ 	.word	0xffffffff


	//   ....[16]....
        /*006c*/ 	.word	0xffffffff


	//   ....[17]....
        /*0070*/ 	.word	0xffffffff


	//   ....[18]....
        /*0074*/ 	.word	0xffffffff


	//   ....[19]....
        /*0078*/ 	.word	0xffffffff


	//----- nvinfo : EIATTR_COOP_GROUP_INSTR_OFFSETS
	.align		4
.L_2475:
        /*007c*/ 	.byte	0x04, 0x28
        /*007e*/ 	.short	(.L_2477 - .L_2476)


	//   ....[0]....
.L_2476:
        /*0080*/ 	.word	0x00001410


	//   ....[1]....
        /*0084*/ 	.word	0x00001420


	//   ....[2]....
        /*0088*/ 	.word	0x00001430


	//   ....[3]....
        /*008c*/ 	.word	0x00001440


	//   ....[4]....
        /*0090*/ 	.word	0x00001470


	//   ....[5]....
        /*0094*/ 	.word	0x00001490


	//   ....[6]....
        /*0098*/ 	.word	0x000014b0


	//   ....[7]....
        /*009c*/ 	.word	0x000014c0


	//   ....[8]....
        /*00a0*/ 	.word	0x000014f0


	//   ....[9]....
        /*00a4*/ 	.word	0x00001510


	//   ....[10]....
        /*00a8*/ 	.word	0x00001530


	//   ....[11]....
        /*00ac*/ 	.word	0x00001540


	//   ....[12]....
        /*00b0*/ 	.word	0x00001570


	//   ....[13]....
        /*00b4*/ 	.word	0x00001590


	//   ....[14]....
        /*00b8*/ 	.word	0x000015b0


	//   ....[15]....
        /*00bc*/ 	.word	0x000015c0


	//   ....[16]....
        /*00c0*/ 	.word	0x000015f0


	//   ....[17]....
        /*00c4*/ 	.word	0x00001620


	//   ....[18]....
        /*00c8*/ 	.word	0x00001630


	//   ....[19]....
        /*00cc*/ 	.word	0x00001640


	//----- nvinfo : EIATTR_VRC_CTA_INIT_COUNT
	.align		4
.L_2477:
        /*00d0*/ 	.byte	0x02, 0x4a
	.zero		1
	.zero		1


	//----- nvinfo : EIATTR_EXIT_INSTR_OFFSETS
	.align		4
        /*00d4*/ 	.byte	0x04, 0x1c
        /*00d6*/ 	.short	(.L_2479 - .L_2478)


	//   ....[0]....
.L_2478:
        /*00d8*/ 	.word	0x00000060


	//   ....[1]....
        /*00dc*/ 	.word	0x000016e0


	//   ....[2]....
        /*00e0*/ 	.word	0x00001810


	//----- nvinfo : EIATTR_MAX_THREADS
	.align		4
.L_2479:
        /*00e4*/ 	.byte	0x04, 0x05
        /*00e6*/ 	.short	(.L_2481 - .L_2480)
.L_2480:
        /*00e8*/ 	.word	0x00000400
        /*00ec*/ 	.word	0x00000001
        /*00f0*/ 	.word	0x00000001


	//----- nvinfo : EIATTR_CRS_STACK_SIZE
	.align		4
.L_2481:
        /*00f4*/ 	.byte	0x04, 0x1e
        /*00f6*/ 	.short	(.L_2483 - .L_2482)
.L_2482:
        /*00f8*/ 	.word	0x00000000


	//----- nvinfo : EIATTR_CBANK_PARAM_SIZE
	.align		4
.L_2483:
        /*00fc*/ 	.byte	0x03, 0x19
        /*00fe*/ 	.short	0x0128


	//----- nvinfo : EIATTR_PARAM_CBANK
	.align		4
        /*0100*/ 	.byte	0x04, 0x0a
        /*0102*/ 	.short	(.L_2485 - .L_2484)
	.align		4
.L_2484:
        /*0104*/ 	.word	index@(.nv.constant0._ZN10layer_norm40ln_parallel_residual_bwd_finalize_kernelINS_22Kernel_traits_finalizeILj7168Ef6__halffS2_fjLb0ELj1024ELj4ENS_18Kernel_traits_baseILj7168EfS2_fS2_fjLj1024EEEEELb1EEEvNS_9BwdParamsE)
        /*0108*/ 	.short	0x0380
        /*010a*/ 	.short	0x0128


	//----- nvinfo : EIATTR_SW_WAR
	.align		4
.L_2485:
        /*010c*/ 	.byte	0x04, 0x36
        /*010e*/ 	.short	(.L_2487 - .L_2486)
.L_2486:
        /*0110*/ 	.word	0x00000008
.L_2487:


//--------------------- .nv.info._ZN10layer_norm31ln_parallel_residual_bwd_kernelINS_13Kernel_traitsIf6__halffS2_fjLj7168ELj1ELj1ELj8ELj8ENS_18Kernel_traits_baseILj7168EfS2_fS2_fjLj256EEEEELb1ELb1ELb1EEEvNS_9BwdParamsE --------------------------
	.section	.nv.info._ZN10layer_norm31ln_parallel_residual_bwd_kernelINS_13Kernel_traitsIf6__halffS2_fjLj7168ELj1ELj1ELj8ELj8ENS_18Kernel_traits_baseILj7168EfS2_fS2_fjLj256EEEEELb1ELb1ELb1EEEvNS_9BwdParamsE,"",@"SHT_CUDA_INFO"
	.sectionflags	@""
	.align	4


	//----- nvinfo : EIATTR_CUDA_API_VERSION
	.align		4
        /*0000*/ 	.byte	0x04, 0x37
        /*0002*/ 	.short	(.L_2489 - .L_2488)
.L_2488:
        /*0004*/ 	.word	0x00000082


	//----- nvinfo : EIATTR_KPARAM_INFO
	.align		4
.L_2489:
        /*0008*/ 	.byte	0x04, 0x17
        /*000a*/ 	.short	(.L_2491 - .L_2490)
.L_2490:
        /*000c*/ 	.word	0x00000000
        /*0010*/ 	.short	0x0000
        /*0012*/ 	.short	0x0000
        /*0014*/ 	.byte	0x00, 0xf0, 0xa1, 0x04


	//----- nvinfo : EIATTR_SPARSE_MMA_MASK
	.align		4
.L_2491:
        /*0018*/ 	.byte	0x03, 0x50
        /*001a*/ 	.short	0x0000


	//----- nvinfo : EIATTR_MAXREG_COUNT
	.align		4
        /*001c*/ 	.byte	0x03, 0x1b
        /*001e*/ 	.short	0x00ff


	//----- nvinfo : EIATTR_NUM_BARRIERS
	.align		4
        /*0020*/ 	.byte	0x02, 0x4c
        /*0022*/ 	.byte	0x01
	.zero		1


	//----- nvinfo : EIATTR_MERCURY_ISA_VERSION
	.align		4
        /*0024*/ 	.byte	0x03, 0x5f
        /*0026*/ 	.short	0x0101


	//----- nvinfo : EIATTR_COOP_GROUP_MASK_REGIDS
	.align		4
        /*0028*/ 	.byte	0x04, 0x29
        /*002a*/ 	.short	(.L_2493 - .L_2492)


	//   ....[0]....
.L_2492:
        /*002c*/ 	.word	0xffffffff


	//   ....[1]....
        /*0030*/ 	.word	0xffffffff


	//   ....[2]....
        /*0034*/ 	.word	0xffffffff


	//   ....[3]....
        /*0038*/ 	.word	0xffffffff


	//   ....[4]....
        /*003c*/ 	.word	0xffffffff


	//   ....[5]....
        /*0040*/ 	.word	0xffffffff


	//   ....[6]....
        /*0044*/ 	.word	0xffffffff


	//   ....[7]....
        /*0048*/ 	.word	0xffffffff


	//   ....[8]....
        /*004c*/ 	.word	0xffffffff


	//   ....[9]....
        /*0050*/ 	.word	0xffffffff


	//----- nvinfo : EIATTR_COOP_GROUP_INSTR_OFFSETS
	.align		4
.L_2493:
        /*0054*/ 	.byte	0x04, 0x28
        /*0056*/ 	.short	(.L_2495 - .L_2494)


	//   ....[0]....
.L_2494:
        /*0058*/ 	.word	0x00001820


	//   ....[1]....
        /*005c*/ 	.word	0x00001830


	//   ....[2]....
        /*0060*/ 	.word	0x00001860


	//   ....[3]....
        /*0064*/ 	.word	0x00001870


	//   ....[4]....
        /*0068*/ 	.word	0x000018a0


	//   ....[5]....
        /*006c*/ 	.word	0x000018b0


	//   ....[6]....
        /*0070*/ 	.word	0x000018f0


	//   ....[7]....
        /*0074*/ 	.word	0x00001900


	//   ....[8]....
        /*0078*/ 	.word	0x00001930


	//   ....[9]....
        /*007c*/ 	.word	0x00001940


	//----- nvinfo : EIATTR_VRC_CTA_INIT_COUNT
	.align		4
.L_2495:
        /*0080*/ 	.byte	0x02, 0x4a
	.zero		1
	.zero		1


	//----- nvinfo : EIATTR_EXIT_INSTR_OFFSETS
	.align		4
        /*0084*/ 	.byte	0x04, 0x1c
        /*0086*/ 	.short	(.L_2497 - .L_2496)


	//   ....[0]....
.L_2496:
        /*0088*/ 	.word	0x0000b370


	//----- nvinfo : EIATTR_MAX_THREADS
	.align		4
.L_2497:
        /*008c*/ 	.byte	0x04, 0x05
        /*008e*/ 	.short	(.L_2499 - .L_2498)
.L_2498:
        /*0090*/ 	.word	0x00000100
        /*0094*/ 	.word	0x00000001
        /*0098*/ 	.word	0x00000001


	//----- nvinfo : EIATTR_CRS_STACK_SIZE
	.align		4
.L_2499:
        /*009c*/ 	.byte	0x04, 0x1e
        /*009e*/ 	.short	(.L_2501 - .L_2500)
.L_2500:
        /*00a0*/ 	.word	0x00000000


	//----- nvinfo : EIATTR_CBANK_PARAM_SIZE
	.align		4
.L_2501:
        /*00a4*/ 	.byte	0x03, 0x19
        /*00a6*/ 	.short	0x0128


	//----- nvinfo : EIATTR_PARAM_CBANK
	.align		4
        /*00a8*/ 	.byte	0x04, 0x0a
        /*00aa*/ 	.short	(.L_2503 - .L_2502)
	.align		4
.L_2502:
        /*00ac*/ 	.word	index@(.nv.constant0._ZN10layer_norm31ln_parallel_residual_bwd_kernelINS_13Kernel_traitsIf6__halffS2_fjLj7168ELj1ELj1ELj8ELj8ENS_18Kernel_traits_baseILj7168EfS2_fS2_fjLj256EEEEELb1ELb1ELb1EEEvNS_9BwdParamsE)
        /*00b0*/ 	.short	0x0380
        /*00b2*/ 	.short	0x0128


	//----- nvinfo : EIATTR_SW_WAR
	.align		4
.L_2503:
        /*00b4*/ 	.byte	0x04, 0x36
        /*00b6*/ 	.short	(.L_2505 - .L_2504)
.L_2504:
        /*00b8*/ 	.word	0x00000008
.L_2505:


//--------------------- .nv.info._ZN10layer_norm31ln_parallel_residual_bwd_kernelINS_13Kernel_traitsI6__halfffffjLj7168ELj1ELj1ELj8ELj16ENS_18Kernel_traits_baseILj7168ES2_ffffjLj256EEEEELb0ELb0ELb0EEEvNS_9BwdParamsE --------------------------
	.section	.nv.info._ZN10layer_norm31ln_parallel_residual_bwd_kernelINS_13Kernel_traitsI6__halfffffjLj7168ELj1ELj1ELj8ELj16ENS_18Kernel_traits_baseILj7168ES2_ffffjLj256EEEEELb0ELb0ELb0EEEvNS_9BwdParamsE,"",@"SHT_CUDA_INFO"
	.sectionflags	@""
	.align	4


	//----- nvinfo : EIATTR_CUDA_API_VERSION
	.align		4
        /*0000*/ 	.byte	0x04, 0x37
        /*0002*/ 	.short	(.L_2507 - .L_2506)
.L_2506:
        /*0004*/ 	.word	0x00000082


	//----- nvinfo : EIATTR_KPARAM_INFO
	.align		4
.L_2507:
        /*0008*/ 	.byte	0x04, 0x17
        /*000a*/ 	.short	(.L_2509 - .L_2508)
.L_2508:
        /*000c*/ 	.word	0x00000000
        /*0010*/ 	.short	0x0000
        /*0012*/ 	.short	0x0000
        /*0014*/ 	.byte	0x00, 0xf0, 0xa1, 0x04


	//----- nvinfo : EIATTR_SPARSE_MMA_MASK
	.align		4
.L_2509:
        /*0018*/ 	.byte	0x03, 0x50
        /*001a*/ 	.short	0x0000


	//----- nvinfo : EIATTR_MAXREG_COUNT
	.align		4
        /*001c*/ 	.byte	0x03, 0x1b
        /*001e*/ 	.short	0x00ff


	//----- nvinfo : EIATTR_NUM_BARRIERS
	.align		4
        /*0020*/ 	.byte	0x02, 0x4c
        /*0022*/ 	.byte	0x01
	.zero		1


	//----- nvinfo : EIATTR_ANNOTATIONS
	.align		4
        /*0024*/ 	.byte	0x04, 0x55
        /*0026*/ 	.short	(.L_2511 - .L_2510)


	//   ....[0]....
.L_2510:
        /*0028*/ 	.word	0x00000001
        /*002c*/ 	.byte	0x60, 0x08, 0x00, 0x00, 0x01, 0x00, 0x00, 0x00, 0xa0, 0x08, 0x00, 0x00, 0x01, 0x00, 0x00, 0x00
        /*003c*/ 	.byte	0xe0, 0x08, 0x00, 0x00, 0x01, 0x00, 0x00, 0x00, 0x20, 0x09, 0x00, 0x00, 0x01, 0x00, 0x00, 0x00
        /*004c*/ 	.byte	0xa0, 0x13, 0x00, 0x00, 0x01, 0x00, 0x00, 0x00, 0xb0, 0x13, 0x00, 0x00, 0x01, 0x00, 0x00, 0x00
        /*005c*/ 	.byte	0xd0, 0x13, 0x00, 0x00, 0x01, 0x00, 0x00, 0x00, 0xe0, 0x13, 0x00, 0x00


	//----- nvinfo : EIATTR_MERCURY_ISA_VERSION
	.align		4
.L_2511:
        /*0068*/ 	.byte	0x03, 0x5f
        /*006a*/ 	.short	0x0101


	//----- nvinfo : EIATTR_COOP_GROUP_MASK_REGIDS
	.align		4
        /*006c*/ 	.byte	0x04, 0x29
        /*006e*/ 	.short	(.L_2513 - .L_2512)


	//   ....[0]....
.L_2512:
        /*0070*/ 	.word	0xffffffff


	//   ....[1]....
        /*0074*/ 	.word	0xffffffff


	//   ....[2]....
        /*0078*/ 	.word	0xffffffff


	//   ....[3]....
        /*007c*/ 	.word	0xffffffff


	//   ....[4]....
        /*0080*/ 	.word	0xffffffff


	//   ....[5]....
        /*0084*/ 	.word	0xffffffff


	//   ....[6]....
        /*0088*/ 	.word	0xffffffff


	//   ....[7]....
        /*008c*/ 	.word	0xffffffff


	//   ....[8]....
        /*0090*/ 	.word	0xffffffff


	//   ....[9]....
        /*0094*/ 	.word	0xffffffff


	//----- nvinfo : EIATTR_COOP_GROUP_INSTR_OFFSETS
	.align		4
.L_2513:
        /*0098*/ 	.byte	0x04, 0x28
        /*009a*/ 	.short	(.L_2515 - .L_2514)


	//   ....[0]....
.L_2514:
        /*009c*/ 	.word	0x00003090


	//   ....[1]....
        /*00a0*/ 	.word	0x000030b0


	//   ....[2]....
        /*00a4*/ 	.word	0x000030f0


	//   ....[3]....
        /*00a8*/ 	.word	0x00003100


	//   ....[4]....
        /*00ac*/ 	.word	0x00003140


	//   ....[5]....
        /*00b0*/ 	.word	0x00003150


	//   ....[6]....
        /*00b4*/ 	.word	0x00003180


	//   ....[7]....
        /*00b8*/ 	.word	0x00003190


	//   ....[8]....
        /*00bc*/ 	.word	0x000031c0


	//   ....[9]....
        /*00c0*/ 	.word	0x000031d0


	//----- nvinfo : EIATTR_VRC_CTA_INIT_COUNT
	.align		4
.L_2515:
        /*00c4*/ 	.byte	0x02, 0x4a
	.zero		1
	.zero		1


	//----- nvinfo : EIATTR_EXIT_INSTR_OFFSETS
	.align		4
        /*00c8*/ 	.byte	0x04, 0x1c
        /*00ca*/ 	.short	(.L_2517 - .L_2516)


	//   ....[0]....
.L_2516:
        /*00cc*/ 	.word	0x00009720


	//   ....[1]....
        /*00d0*/ 	.word	0x000097f0


	//----- nvinfo : EIATTR_MAX_THREADS
	.align		4
.L_2517:
        /*00d4*/ 	.byte	0x04, 0x05
        /*00d6*/ 	.short	(.L_2519 - .L_2518)
.L_2518:
        /*00d8*/ 	.word	0x00000100
        /*00dc*/ 	.word	0x00000001
        /*00e0*/ 	.word	0x00000001


	//----- nvinfo : EIATTR_CRS_STACK_SIZE
	.align		4
.L_2519:
        /*00e4*/ 	.byte	0x04, 0x1e
        /*00e6*/ 	.short	(.L_2521 - .L_2520)
.L_2520:
        /*00e8*/ 	.word	0x00000000


	//----- nvinfo : EIATTR_CBANK_PARAM_SIZE
	.align		4
.L_2521:
        /*00ec*/ 	.byte	0x03, 0x19
        /*00ee*/ 	.short	0x0128


	//----- nvinfo : EIATTR_PARAM_CBANK
	.align		4
        /*00f0*/ 	.byte	0x04, 0x0a
        /*00f2*/ 	.short	(.L_2523 - .L_2522)
	.align		4
.L_2522:
        /*00f4*/ 	.word	index@(.nv.constant0._ZN10layer_norm31ln_parallel_residual_bwd_kernelINS_13Kernel_traitsI6__halfffffjLj7168ELj1ELj1ELj8ELj16ENS_18Kernel_traits_baseILj7168ES2_ffffjLj256EEEEELb0ELb0ELb0EEEvNS_9BwdParamsE)
        /*00f8*/ 	.short	0x0380
        /*00fa*/ 	.short	0x0128


	//----- nvinfo : EIATTR_SW_WAR
	.align		4
.L_2523:
        /*00fc*/ 	.byte	0x04, 0x36
        /*00fe*/ 	.short	(.L_2525 - .L_2524)
.L_2524:
        /*0100*/ 	.word	0x00000008
.L_2525:


//--------------------- .nv.info._ZN10layer_norm31ln_parallel_residual_bwd_kernelINS_13Kernel_traitsI6__halfffffjLj7168ELj1ELj1ELj8ELj16ENS_18Kernel_traits_baseILj7168ES2_ffffjLj256EEEEELb0ELb0ELb1EEEvNS_9BwdParamsE --------------------------
	.section	.nv.info._ZN10layer_norm31ln_parallel_residual_bwd_kernelINS_13Kernel_traitsI6__halfffffjLj7168ELj1ELj1ELj8ELj16ENS_18Kernel_traits_baseILj7168ES2_ffffjLj256EEEEELb0ELb0ELb1EEEvNS_9BwdParamsE,"",@"SHT_CUDA_INFO"
	.sectionflags	@""
	.align	4


	//----- nvinfo : EIATTR_CUDA_API_VERSION
	.align		4
        /*0000*/ 	.byte	0x04, 0x37
        /*0002*/ 	.short	(.L_2527 - .L_2526)
.L_2526:
        /*0004*/ 	.word	0x00000082


	//----- nvinfo : EIATTR_KPARAM_INFO
	.align		4
.L_2527:
        /*0008*/ 	.byte	0x04, 0x17
        /*000a*/ 	.short	(.L_2529 - .L_2528)
.L_2528:
        /*000c*/ 	.word	0x00000000
        /*0010*/ 	.short	0x0000
        /*0012*/ 	.short	0x0000
        /*0014*/ 	.byte	0x00, 0xf0, 0xa1, 0x04


	//----- nvinfo : EIATTR_SPARSE_MMA_MASK
	.align		4
.L_2529:
        /*0018*/ 	.byte	0x03, 0x50
        /*001a*/ 	.short	0x0000


	//----- nvinfo : EIATTR_MAXREG_COUNT
	.align		4
        /*001c*/ 	.byte	0x03, 0x1b
        /*001e*/ 	.short	0x00ff


	//----- nvinfo : EIATTR_NUM_BARRIERS
	.align		4
        /*0020*/ 	.byte	0x02, 0x4c
        /*0022*/ 	.byte	0x01
	.zero		1


	//----- nvinfo : EIATTR_ANNOTATIONS
	.align		4
        /*0024*/ 	.byte	0x04, 0x55
        /*0026*/ 	.short	(.L_2531 - .L_2530)


	//   ....[0]....
.L_2530:
        /* <DEDUP_REMOVED lines=34> */


	//----- nvinfo : EIATTR_MERCURY_ISA_VERSION
	.align		4
.L_2531:
        /*0238*/ 	.byte	0x03, 0x5f
        /*023a*/ 	.short	0x0101


	//----- nvinfo : EIATTR_COOP_GROUP_MASK_REGIDS
	.align		4
        /*023c*/ 	.byte	0x04, 0x29
        /*023e*/ 	.short	(.L_2533 - .L_2532)


	//   ....[0]....
.L_2532:
        /*0240*/ 	.word	0xffffffff


	//   ....[1]....
        /*0244*/ 	.word	0xffffffff


	//   ....[2]....
        /*0248*/ 	.word	0xffffffff


	//   ....[3]....
        /*024c*/ 	.word	0xffffffff


	//   ....[4]....
        /*0250*/ 	.word	0xffffffff


	//   ....[5]....
        /*0254*/ 	.word	0xffffffff


	//   ....[6]....
        /*0258*/ 	.word	0xffffffff


	//   ....[7]....
        /*025c*/ 	.word	0xffffffff


	//   ....[8]....
        /*0260*/ 	.word	0xffffffff


	//   ....[9]....
        /*0264*/ 	.word	0xffffffff


	//----- nvinfo : EIATTR_COOP_GROUP_INSTR_OFFSETS
	.align		4
.L_2533:
        /*0268*/ 	.byte	0x04, 0x28
        /*026a*/ 	.short	(.L_2535 - .L_2534)


	//   ....[0]....
.L_2534:
        /*026c*/ 	.word	0x00002770


	//   ....[1]....
        /*0270*/ 	.word	0x00002850


	//   ....[2]....
        /*0274*/ 	.word	0x00002870


	//   ....[3]....
        /*0278*/ 	.word	0x00002890


	//   ....[4]....
        /*027c*/ 	.word	0x000028b0


	//   ....[5]....
        /*0280*/ 	.word	0x000028d0


	//   ....[6]....
        /*0284*/ 	.word	0x000028f0


	//   ....[7]....
        /*0288*/ 	.word	0x00002940


	//   ....[8]....
        /*028c*/ 	.word	0x00002950


	//   ....[9]....
        /*0290*/ 	.word	0x00002990


	//----- nvinfo : EIATTR_VRC_CTA_INIT_COUNT
	.align		4
.L_2535:
        /*0294*/ 	.byte	0x02, 0x4a
	.zero		1
	.zero		1


	//----- nvinfo : EIATTR_EXIT_INSTR_OFFSETS
	.align		4
        /*0298*/ 	.byte	0x04, 0x1c
        /*029a*/ 	.short	(.L_2537 - .L_2536)


	//   ....[0]....
.L_2536:
        /*029c*/ 	.word	0x00008970


	//----- nvinfo : EIATTR_MAX_THREADS
	.align		4
.L_2537:
        /*02a0*/ 	.byte	0x04, 0x05
        /*02a2*/ 	.short	(.L_2539 - .L_2538)
.L_2538:
        /*02a4*/ 	.word	0x00000100
        /*02a8*/ 	.word	0x00000001
        /*02ac*/ 	.word	0x00000001


	//----- nvinfo : EIATTR_CRS_STACK_SIZE
	.align		4
.L_2539:
        /*02b0*/ 	.byte	0x04, 0x1e
        /*02b2*/ 	.short	(.L_2541 - .L_2540)
.L_2540:
        /*02b4*/ 	.word	0x00000000


	//----- nvinfo : EIATTR_CBANK_PARAM_SIZE
	.align		4
.L_2541:
        /*02b8*/ 	.byte	0x03, 0x19
        /*02ba*/ 	.short	0x0128


	//----- nvinfo : EIATTR_PARAM_CBANK
	.align		4
        /*02bc*/ 	.byte	0x04, 0x0a
        /*02be*/ 	.short	(.L_2543 - .L_2542)
	.align		4
.L_2542:
        /*02c0*/ 	.word	index@(.nv.constant0._ZN10layer_norm31ln_parallel_residual_bwd_kernelINS_13Kernel_traitsI6__halfffffjLj7168ELj1ELj1ELj8ELj16ENS_18Kernel_traits_baseILj7168ES2_ffffjLj256EEEEELb0ELb0ELb1EEEvNS_9BwdParamsE)
        /*02c4*/ 	.short	0x0380
        /*02c6*/ 	.short	0x0128


	//----- nvinfo : EIATTR_SW_WAR
	.align		4
.L_2543:
        /*02c8*/ 	.byte	0x04, 0x36
        /*02ca*/ 	.short	(.L_2545 - .L_2544)
.L_2544:
        /*02cc*/ 	.word	0x00000008
.L_2545:


//--------------------- .nv.info._ZN10layer_norm31ln_parallel_residual_bwd_kernelINS_13Kernel_traitsI6__halfffffjLj7168ELj1ELj1ELj8ELj16ENS_18Kernel_traits_baseILj7168ES2_ffffjLj256EEEEELb0ELb1ELb0EEEvNS_9BwdParamsE --------------------------
	.section	.nv.info._ZN10layer_norm31ln_parallel_residual_bwd_kernelINS_13Kernel_traitsI6__halfffffjLj7168ELj1ELj1ELj8ELj16ENS_18Kernel_traits_baseILj7168ES2_ffffjLj256EEEEELb0ELb1ELb0EEEvNS_9BwdParamsE,"",@"SHT_CUDA_INFO"
	.sectionflags	@""
	.align	4


	//----- nvinfo : EIATTR_CUDA_API_VERSION
	.align		4
        /*0000*/ 	.byte	0x04, 0x37
        /*0002*/ 	.short	(.L_2547 - .L_2546)
.L_2546:
        /*0004*/ 	.word	0x00000082


	//----- nvinfo : EIATTR_KPARAM_INFO
	.align		4
.L_2547:
        /*0008*/ 	.byte	0x04, 0x17
        /*000a*/ 	.short	(.L_2549 - .L_2548)
.L_2548:
        /*000c*/ 	.word	0x00000000
        /*0010*/ 	.short	0x0000
        /*0012*/ 	.short	0x0000
        /*0014*/ 	.byte	0x00, 0xf0, 0xa1, 0x04


	//----- nvinfo : EIATTR_SPARSE_MMA_MASK
	.align		4
.L_2549:
        /*0018*/ 	.byte	0x03, 0x50
        /*001a*/ 	.short	0x0000


	//----- nvinfo : EIATTR_MAXREG_COUNT
	.align		4
        /*001c*/ 	.byte	0x03, 0x1b
        /*001e*/ 	.short	0x00ff


	//----- nvinfo : EIATTR_NUM_BARRIERS
	.align		4
        /*0020*/ 	.byte	0x02, 0x4c
        /*0022*/ 	.byte	0x01
	.zero		1


	//----- nvinfo : EIATTR_MERCURY_ISA_VERSION
	.align		4
        /*0024*/ 	.byte	0x03, 0x5f
        /*0026*/ 	.short	0x0101


	//----- nvinfo : EIATTR_COOP_GROUP_MASK_REGIDS
	.align		4
        /*0028*/ 	.byte	0x04, 0x29
        /*002a*/ 	.short	(.L_2551 - .L_2550)


	//   ....[0]....
.L_2550:
        /*002c*/ 	.word	0xffffffff


	//   ....[1]....
        /*0030*/ 	.word	0xffffffff


	//   ....[2]....
        /*0034*/ 	.word	0xffffffff


	//   ....[3]....
        /*0038*/ 	.word	0xffffffff


	//   ....[4]....
        /*003c*/ 	.word	0xffffffff


	//   ....[5]....
        /*0040*/ 	.word	0xffffffff


	//   ....[6]....
        /*0044*/ 	.word	0xffffffff


	//   ....[7]....
        /*0048*/ 	.word	0xffffffff


	//   ....[8]....
        /*004c*/ 	.word	0xffffffff


	//   ....[9]....
        /*0050*/ 	.word	0xffffffff


	//----- nvinfo : EIATTR_COOP_GROUP_INSTR_OFFSETS
	.align		4
.L_2551:
        /*0054*/ 	.byte	0x04, 0x28
        /*0056*/ 	.short	(.L_2553 - .L_2552)


	//   ....[0]....
.L_2552:
        /*0058*/ 	.word	0x00002010


	//   ....[1]....
        /*005c*/ 	.word	0x00002030


	//   ....[2]....
        /*0060*/ 	.word	0x00002070


	//   ....[3]....
        /*0064*/ 	.word	0x00002080


	//   ....[4]....
        /*0068*/ 	.word	0x000020c0


	//   ....[5]....
        /*006c*/ 	.word	0x000020d0


	//   ....[6]....
        /*0070*/ 	.word	0x00002100


	//   ....[7]....
        /*0074*/ 	.word	0x00002110


	//   ....[8]....
        /*0078*/ 	.word	0x00002140


	//   ....[9]....
        /*007c*/ 	.word	0x00002150


	//----- nvinfo : EIATTR_VRC_CTA_INIT_COUNT
	.align		4
.L_2553:
        /*0080*/ 	.byte	0x02, 0x4a
	.zero		1
	.zero		1


	//----- nvinfo : EIATTR_EXIT_INSTR_OFFSETS
	.align		4
        /*0084*/ 	.byte	0x04, 0x1c
        /*0086*/ 	.short	(.L_2555 - .L_2554)


	//   ....[0]....
.L_2554:
        /*0088*/ 	.word	0x000074c0


	//   ....[1]....
        /*008c*/ 	.word	0x00007540


	//----- nvinfo : EIATTR_MAX_THREADS
	.align		4
.L_2555:
        /*0090*/ 	.byte	0x04, 0x05
        /*0092*/ 	.short	(.L_2557 - .L_2556)
.L_2556:
        /*0094*/ 	.word	0x00000100
        /*0098*/ 	.word	0x00000001
        /*009c*/ 	.word	0x00000001


	//----- nvinfo : EIATTR_CRS_STACK_SIZE
	.align		4
.L_2557:
        /*00a0*/ 	.byte	0x04, 0x1e
        /*00a2*/ 	.short	(.L_2559 - .L_2558)
.L_2558:
        /*00a4*/ 	.word	0x00000000


	//----- nvinfo : EIATTR_CBANK_PARAM_SIZE
	.align		4
.L_2559:
        /*00a8*/ 	.byte	0x03, 0x19
        /*00aa*/ 	.short	0x0128


	//----- nvinfo : EIATTR_PARAM_CBANK
	.align		4
        /*00ac*/ 	.byte	0x04, 0x0a
        /*00ae*/ 	.short	(.L_2561 - .L_2560)
	.align		4
.L_2560:
        /*00b0*/ 	.word	index@(.nv.constant0._ZN10layer_norm31ln_parallel_residual_bwd_kernelINS_13Kernel_traitsI6__halfffffjLj7168ELj1ELj1ELj8ELj16ENS_18Kernel_traits_baseILj7168ES2_ffffjLj256EEEEELb0ELb1ELb0EEEvNS_9BwdParamsE)
        /*00b4*/ 	.short	0x0380
        /*00b6*/ 	.short	0x0128


	//----- nvinfo : EIATTR_SW_WAR
	.align		4
.L_2561:
        /*00b8*/ 	.byte	0x04, 0x36
        /*00ba*/ 	.short	(.L_2563 - .L_2562)
.L_2562:
        /*00bc*/ 	.word	0x00000008
.L_2563:


//--------------------- .nv.info._ZN10layer_norm31ln_parallel_residual_bwd_kernelINS_13Kernel_traitsI6__halfffffjLj7168ELj1ELj1ELj8ELj16ENS_18Kernel_traits_baseILj7168ES2_ffffjLj256EEEEELb0ELb1ELb1EEEvNS_9BwdParamsE --------------------------
	.section	.nv.info._ZN10layer_norm31ln_parallel_residual_bwd_kernelINS_13Kernel_traitsI6__halfffffjLj7168ELj1ELj1ELj8ELj16ENS_18Kernel_traits_baseILj7168ES2_ffffjLj256EEEEELb0ELb1ELb1EEEvNS_9BwdParamsE,"",@"SHT_CUDA_INFO"
	.sectionflags	@""
	.align	4


	//----- nvinfo : EIATTR_CUDA_API_VERSION
	.align		4
        /*0000*/ 	.byte	0x04, 0x37
        /*0002*/ 	.short	(.L_2565 - .L_2564)
.L_2564:
        /*0004*/ 	.word	0x00000082


	//----- nvinfo : EIATTR_KPARAM_INFO
	.align		4
.L_2565:
        /*0008*/ 	.byte	0x04, 0x17
        /*000a*/ 	.short	(.L_2567 - .L_2566)
.L_2566:
        /*000c*/ 	.word	0x00000000
        /*0010*/ 	.short	0x0000
        /*0012*/ 	.short	0x0000
        /*0014*/ 	.byte	0x00, 0xf0, 0xa1, 0x04


	//----- nvinfo : EIATTR_SPARSE_MMA_MASK
	.align		4
.L_2567:
        /*0018*/ 	.byte	0x03, 0x50
        /*001a*/ 	.short	0x0000


	//----- nvinfo : EIATTR_MAXREG_COUNT
	.align		4
        /*001c*/ 	.byte	0x03, 0x1b
        /*001e*/ 	.short	0x00ff


	//----- nvinfo : EIATTR_NUM_BARRIERS
	.align		4
        /*0020*/ 	.byte	0x02, 0x4c
        /*0022*/ 	.byte	0x01
	.zero		1


	//----- nvinfo : EIATTR_MERCURY_ISA_VERSION
	.align		4
        /*0024*/ 	.byte	0x03, 0x5f
        /*0026*/ 	.short	0x0101


	//----- nvinfo : EIATTR_COOP_GROUP_MASK_REGIDS
	.align		4
        /*0028*/ 	.byte	0x04, 0x29
        /*002a*/ 	.short	(.L_2569 - .L_2568)


	//   ....[0]....
.L_2568:
        /*002c*/ 	.word	0xffffffff


	//   ....[1]....
        /*0030*/ 	.word	0xffffffff


	//   ....[2]....
        /*0034*/ 	.word	0xffffffff


	//   ....[3]....
        /*0038*/ 	.word	0xffffffff


	//   ....[4]....
        /*003c*/ 	.word	0xffffffff


	//   ....[5]....
        /*0040*/ 	.word	0xffffffff


	//   ....[6]....
        /*0044*/ 	.word	0xffffffff


	//   ....[7]....
        /*0048*/ 	.word	0xffffffff


	//   ....[8]....
        /*004c*/ 	.word	0xffffffff


	//   ....[9]....
        /*0050*/ 	.word	0xffffffff


	//----- nvinfo : EIATTR_COOP_GROUP_INSTR_OFFSETS
	.align		4
.L_2569:
        /*0054*/ 	.byte	0x04, 0x28
        /*0056*/ 	.short	(.L_2571 - .L_2570)


	//   ....[0]....
.L_2570:
        /*0058*/ 	.word	0x000015b0


	//   ....[1]....
        /*005c*/ 	.word	0x000015c0


	//   ....[2]....
        /*0060*/ 	.word	0x000015f0


	//   ....[3]....
        /*0064*/ 	.word	0x00001600


	//   ....[4]....
        /*0068*/ 	.word	0x00001630


	//   ....[5]....
        /*006c*/ 	.word	0x00001640


	//   ....[6]....
        /*0070*/ 	.word	0x00001680


	//   ....[7]....
        /*0074*/ 	.word	0x00001690


	//   ....[8]....
        /*0078*/ 	.word	0x000016c0


	//   ....[9]....
        /*007c*/ 	.word	0x000016d0


	//----- nvinfo : EIATTR_VRC_CTA_INIT_COUNT
	.align		4
.L_2571:
        /*0080*/ 	.byte	0x02, 0x4a
	.zero		1
	.zero		1


	//----- nvinfo : EIATTR_EXIT_INSTR_OFFSETS
	.align		4
        /*0084*/ 	.byte	0x04, 0x1c
        /*0086*/ 	.short	(.L_2573 - .L_2572)


	//   ....[0]....
.L_2572:
        /*0088*/ 	.word	0x000065b0


	//----- nvinfo : EIATTR_MAX_THREADS
	.align		4
.L_2573:
        /*008c*/ 	.byte	0x04, 0x05
        /*008e*/ 	.short	(.L_2575 - .L_2574)
.L_2574:
        /*0090*/ 	.word	0x00000100
        /*0094*/ 	.word	0x00000001
        /*0098*/ 	.word	0x00000001


	//----- nvinfo : EIATTR_CRS_STACK_SIZE
	.align		4
.L_2575:
        /*009c*/ 	.byte	0x04, 0x1e
        /*009e*/ 	.short	(.L_2577 - .L_2576)
.L_2576:
        /*00a0*/ 	.word	0x00000000


	//----- nvinfo : EIATTR_CBANK_PARAM_SIZE
	.align		4
.L_2577:
        /*00a4*/ 	.byte	0x03, 0x19
        /*00a6*/ 	.short	0x0128


	//----- nvinfo : EIATTR_PARAM_CBANK
	.align		4
        /*00a8*/ 	.byte	0x04, 0x0a
        /*00aa*/ 	.short	(.L_2579 - .L_2578)
	.align		4
.L_2578:
        /*00ac*/ 	.word	index@(.nv.constant0._ZN10layer_norm31ln_parallel_residual_bwd_kernelINS_13Kernel_traitsI6__halfffffjLj7168ELj1ELj1ELj8ELj16ENS_18Kernel_traits_baseILj7168ES2_ffffjLj256EEEEELb0ELb1ELb1EEEvNS_9BwdParamsE)
        /*00b0*/ 	.short	0x0380
        /*00b2*/ 	.short	0x0128


	//----- nvinfo : EIATTR_SW_WAR
	.align		4
.L_2579:
        /*00b4*/ 	.byte	0x04, 0x36
        /*00b6*/ 	.short	(.L_2581 - .L_2580)
.L_2580:
        /*00b8*/ 	.word	0x00000008
.L_2581:


//--------------------- .nv.info._ZN10layer_norm31ln_parallel_residual_bwd_kernelINS_13Kernel_traitsI6__halfffffjLj7168ELj1ELj1ELj8ELj16ENS_18Kernel_traits_baseILj7168ES2_ffffjLj256EEEEELb1ELb0ELb0EEEvNS_9BwdParamsE --------------------------
	.section	.nv.info._ZN10layer_norm31ln_parallel_residual_bwd_kernelINS_13Kernel_traitsI6__halfffffjLj7168ELj1ELj1ELj8ELj16ENS_18Kernel_traits_baseILj7168ES2_ffffjLj256EEEEELb1ELb0ELb0EEEvNS_9BwdParamsE,"",@"SHT_CUDA_INFO"
	.sectionflags	@""
	.align	4


	//----- nvinfo : EIATTR_CUDA_API_VERSION
	.align		4
        /*0000*/ 	.byte	0x04, 0x37
        /*0002*/ 	.short	(.L_2583 - .L_2582)
.L_2582:
        /*0004*/ 	.word	0x00000082


	//----- nvinfo : EIATTR_KPARAM_INFO
	.align		4
.L_2583:
        /*0008*/ 	.byte	0x04, 0x17
        /*000a*/ 	.short	(.L_2585 - .L_2584)
.L_2584:
        /*000c*/ 	.word	0x00000000
        /*0010*/ 	.short	0x0000
        /*0012*/ 	.short	0x0000
        /*0014*/ 	.byte	0x00, 0xf0, 0xa1, 0x04


	//----- nvinfo : EIATTR_SPARSE_MMA_MASK
	.align		4
.L_2585:
        /*0018*/ 	.byte	0x03, 0x50
        /*001a*/ 	.short	0x0000


	//----- nvinfo : EIATTR_MAXREG_COUNT
	.align		4
        /*001c*/ 	.byte	0x03, 0x1b
        /*001e*/ 	.short	0x00ff


	//----- nvinfo : EIATTR_NUM_BARRIERS
	.align		4
        /*0020*/ 	.byte	0x02, 0x4c
        /*0022*/ 	.byte	0x01
	.zero		1


	//----- nvinfo : EIATTR_ANNOTATIONS
	.align		4
        /*0024*/ 	.byte	0x04, 0x55
        /*0026*/ 	.short	(.L_2587 - .L_2586)


	//   ....[0]....
.L_2586:
        /* <DEDUP_REMOVED lines=25> */


	//----- nvinfo : EIATTR_MERCURY_ISA_VERSION
	.align		4
.L_2587:
        /*01a8*/ 	.byte	0x03, 0x5f
        /*01aa*/ 	.short	0x0101


	//----- nvinfo : EIATTR_COOP_GROUP_MASK_REGIDS
	.align		4
        /*01ac*/ 	.byte	0x04, 0x29
        /*01ae*/ 	.short	(.L_2589 - .L_2588)


	//   ....[0]....
.L_2588:
        /*01b0*/ 	.word	0xffffffff


	//   ....[1]....
        /*01b4*/ 	.word	0xffffffff


	//   ....[2]....
        /*01b8*/ 	.word	0xffffffff


	//   ....[3]....
        /*01bc*/ 	.word	0xffffffff


	//   ....[4]....
        /*01c0*/ 	.word	0xffffffff


	//   ....[5]....
        /*01c4*/ 	.word	0xffffffff


	//   ....[6]....
        /*01c8*/ 	.word	0xffffffff


	//   ....[7]....
        /*01cc*/ 	.word	0xffffffff


	//   ....[8]....
        /*01d0*/ 	.word	0xffffffff


	//   ....[9]....
        /*01d4*/ 	.word	0xffffffff


	//----- nvinfo : EIATTR_COOP_GROUP_INSTR_OFFSETS
	.align		4
.L_2589:
        /*01d8*/ 	.byte	0x04, 0x28
        /*01da*/ 	.short	(.L_2591 - .L_2590)


	//   ....[0]....
.L_2590:
        /*01dc*/ 	.word	0x000035c0


	//   ....[1]....
        /*01e0*/ 	.word	0x000035e0


	//   ....[2]....
        /*01e4*/ 	.word	0x00003620


	//   ....[3]....
        /*01e8*/ 	.word	0x00003630


	//   ....[4]....
        /*01ec*/ 	.word	0x00003670


	//   ....[5]....
        /*01f0*/ 	.word	0x00003680


	//   ....[6]....
        /*01f4*/ 	.word	0x000036b0


	//   ....[7]....
        /*01f8*/ 	.word	0x000036c0


	//   ....[8]....
        /*01fc*/ 	.word	0x000036f0


	//   ....[9]....
        /*0200*/ 	.word	0x00003710


	//----- nvinfo : EIATTR_VRC_CTA_INIT_COUNT
	.align		4
.L_2591:
        /*0204*/ 	.byte	0x02, 0x4a
	.zero		1
	.zero		1


	//----- nvinfo : EIATTR_EXIT_INSTR_OFFSETS
	.align		4
        /*0208*/ 	.byte	0x04, 0x1c
        /*020a*/ 	.short	(.L_2593 - .L_2592)


	//   ....[0]....
.L_2592:
        /*020c*/ 	.word	0x0000c450


	//   ....[1]....
        /*0210*/ 	.word	0x0000c520


	//----- nvinfo : EIATTR_MAX_THREADS
	.align		4
.L_2593:
        /*0214*/ 	.byte	0x04, 0x05
        /*0216*/ 	.short	(.L_2595 - .L_2594)
.L_2594:
        /*0218*/ 	.word	0x00000100
        /*021c*/ 	.word	0x00000001
        /*0220*/ 	.word	0x00000001


	//----- nvinfo : EIATTR_CRS_STACK_SIZE
	.align		4
.L_2595:
        /*0224*/ 	.byte	0x04, 0x1e
        /*0226*/ 	.short	(.L_2597 - .L_2596)
.L_2596:
        /*0228*/ 	.word	0x00000000


	//----- nvinfo : EIATTR_CBANK_PARAM_SIZE
	.align		4
.L_2597:
        /*022c*/ 	.byte	0x03, 0x19
        /*022e*/ 	.short	0x0128


	//----- nvinfo : EIATTR_PARAM_CBANK
	.align		4
        /*0230*/ 	.byte	0x04, 0x0a
        /*0232*/ 	.short	(.L_2599 - .L_2598)
	.align		4
.L_2598:
        /*0234*/ 	.word	index@(.nv.constant0._ZN10layer_norm31ln_parallel_residual_bwd_kernelINS_13Kernel_traitsI6__halfffffjLj7168ELj1ELj1ELj8ELj16ENS_18Kernel_traits_baseILj7168ES2_ffffjLj256EEEEELb1ELb0ELb0EEEvNS_9BwdParamsE)
        /*0238*/ 	.short	0x0380
        /*023a*/ 	.short	0x0128


	//----- nvinfo : EIATTR_SW_WAR
	.align		4
.L_2599:
        /*023c*/ 	.byte	0x04, 0x36
        /*023e*/ 	.short	(.L_2601 - .L_2600)
.L_2600:
        /*0240*/ 	.word	0x00000008
.L_2601:


//--------------------- .nv.info._ZN10layer_norm31ln_parallel_residual_bwd_kernelINS_13Kernel_traitsI6__halfffffjLj7168ELj1ELj1ELj8ELj16ENS_18Kernel_traits_baseILj7168ES2_ffffjLj256EEEEELb1ELb0ELb1EEEvNS_9BwdParamsE --------------------------
	.section	.nv.info._ZN10layer_norm31ln_parallel_residual_bwd_kernelINS_13Kernel_traitsI6__halfffffjLj7168ELj1ELj1ELj8ELj16ENS_18Kernel_traits_baseILj7168ES2_ffffjLj256EEEEELb1ELb0ELb1EEEvNS_9BwdParamsE,"",@"SHT_CUDA_INFO"
	.sectionflags	@""
	.align	4


	//----- nvinfo : EIATTR_CUDA_API_VERSION
	.align		4
        /*0000*/ 	.byte	0x04, 0x37
        /*0002*/ 	.short	(.L_2603 - .L_2602)
.L_2602:
        /*0004*/ 	.word	0x00000082


	//----- nvinfo : EIATTR_KPARAM_INFO
	.align		4
.L_2603:
        /*0008*/ 	.byte	0x04, 0x17
        /*000a*/ 	.short	(.L_2605 - .L_2604)
.L_2604:
        /*000c*/ 	.word	0x00000000
        /*0010*/ 	.short	0x0000
        /*0012*/ 	.short	0x0000
        /*0014*/ 	.byte	0x00, 0xf0, 0xa1, 0x04


	//----- nvinfo : EIATTR_SPARSE_MMA_MASK
	.align		4
.L_2605:
        /*0018*/ 	.byte	0x03, 0x50
        /*001a*/ 	.short	0x0000


	//----- nvinfo : EIATTR_MAXREG_COUNT
	.align		4
        /*001c*/ 	.byte	0x03, 0x1b
        /*001e*/ 	.short	0x00ff


	//----- nvinfo : EIATTR_NUM_BARRIERS
	.align		4
        /*0020*/ 	.byte	0x02, 0x4c
        /*0022*/ 	.byte	0x01
	.zero		1


	//----- nvinfo : EIATTR_ANNOTATIONS
	.align		4
        /*0024*/ 	.byte	0x04, 0x55
        /*0026*/ 	.short	(.L_2607 - .L_2606)


	//   ....[0]....
.L_2606:
        /* <DEDUP_REMOVED lines=44> */


	//----- nvinfo : EIATTR_MERCURY_ISA_VERSION
	.align		4
.L_2607:
        /*02d8*/ 	.byte	0x03, 0x5f
        /*02da*/ 	.short	0x0101


	//----- nvinfo : EIATTR_COOP_GROUP_MASK_REGIDS
	.align		4
        /*02dc*/ 	.byte	0x04, 0x29
        /*02de*/ 	.short	(.L_2609 - .L_2608)


	//   ....[0]....
.L_2608:
        /*02e0*/ 	.word	0xffffffff


	//   ....[1]....
        /*02e4*/ 	.word	0xffffffff


	//   ....[2]....
        /*02e8*/ 	.word	0xffffffff


	//   ....[3]....
        /*02ec*/ 	.word	0xffffffff


	//   ....[4]....
        /*02f0*/ 	.word	0xffffffff


	//   ....[5]....
        /*02f4*/ 	.word	0xffffffff


	//   ....[6]....
        /*02f8*/ 	.word	0xffffffff


	//   ....[7]....
        /*02fc*/ 	.word	0xffffffff


	//   ....[8]....
        /*0300*/ 	.word	0xffffffff


	//   ....[9]....
        /*0304*/ 	.word	0xffffffff


	//----- nvinfo : EIATTR_COOP_GROUP_INSTR_OFFSETS
	.align		4
.L_2609:
        /*0308*/ 	.byte	0x04, 0x28
        /*030a*/ 	.short	(.L_2611 - .L_2610)


	//   ....[0]....
.L_2610:
        /*030c*/ 	.word	0x00002c00


	//   ....[1]....
        /*0310*/ 	.word	0x00002cd0


	//   ....[2]....
        /*0314*/ 	.word	0x00002cf0


	//   ....[3]....
        /*0318*/ 	.word	0x00002d10


	//   ....[4]....
        /*031c*/ 	.word	0x00002d30


	//   ....[5]....
        /*0320*/ 	.word	0x00002d50


	//   ....[6]....
        /*0324*/ 	.word	0x00002d70


	//   ....[7]....
        /*0328*/ 	.word	0x00002dc0


	//   ....[8]....
        /*032c*/ 	.word	0x00002dd0


	//   ....[9]....
        /*0330*/ 	.word	0x00002e10


	//----- nvinfo : EIATTR_VRC_CTA_INIT_COUNT
	.align		4
.L_2611:
        /*0334*/ 	.byte	0x02, 0x4a
	.zero		1
	.zero		1


	//----- nvinfo : EIATTR_EXIT_INSTR_OFFSETS
	.align		4
        /*0338*/ 	.byte	0x04, 0x1c
        /*033a*/ 	.short	(.L_2613 - .L_2612)


	//   ....[0]....
.L_2612:
        /*033c*/ 	.word	0x0000b570


	//----- nvinfo : EIATTR_MAX_THREADS
	.align		4
.L_2613:
        /*0340*/ 	.byte	0x04, 0x05
        /*0342*/ 	.short	(.L_2615 - .L_2614)
.L_2614:
        /*0344*/ 	.word	0x00000100
        /*0348*/ 	.word	0x00000001
        /*034c*/ 	.word	0x00000001


	//----- nvinfo : EIATTR_CRS_STACK_SIZE
	.align		4
.L_2615:
        /*0350*/ 	.byte	0x04, 0x1e
        /*0352*/ 	.short	(.L_2617 - .L_2616)
.L_2616:
        /*0354*/ 	.word	0x00000000


	//----- nvinfo : EIATTR_CBANK_PARAM_SIZE
	.align		4
.L_2617:
        /*0358*/ 	.byte	0x03, 0x19
        /*035a*/ 	.short	0x0128


	//----- nvinfo : EIATTR_PARAM_CBANK
	.align		4
        /*035c*/ 	.byte	0x04, 0x0a
        /*035e*/ 	.short	(.L_2619 - .L_2618)
	.align		4
.L_2618:
        /*0360*/ 	.word	index@(.nv.constant0._ZN10layer_norm31ln_parallel_residual_bwd_kernelINS_13Kernel_traitsI6__halfffffjLj7168ELj1ELj1ELj8ELj16ENS_18Kernel_traits_baseILj7168ES2_ffffjLj256EEEEELb1ELb0ELb1EEEvNS_9BwdParamsE)
        /*0364*/ 	.short	0x0380
        /*0366*/ 	.short	0x0128


	//----- nvinfo : EIATTR_SW_WAR
	.align		4
.L_2619:
        /*0368*/ 	.byte	0x04, 0x36
        /*036a*/ 	.short	(.L_2621 - .L_2620)
.L_2620:
        /*036c*/ 	.word	0x00000008
.L_2621:


//--------------------- .nv.info._ZN10layer_norm22ln_bwd_finalize_kernelINS_22Kernel_traits_finalizeILj7168E6__halfffffjLb0ELj1024ELj4ENS_18Kernel_traits_baseILj7168ES2_ffffjLj1024EEEEELb0ELb0EEEvNS_9BwdParamsE --------------------------
	.section	.nv.info._ZN10layer_norm22ln_bwd_finalize_kernelINS_22Kernel_traits_finalizeILj7168E6__halfffffjLb0ELj1024ELj4ENS_18Kernel_traits_baseILj7168ES2_ffffjLj1024EEEEELb0ELb0EEEvNS_9BwdParamsE,"",@"SHT_CUDA_INFO"
	.sectionflags	@""
	.align	4


	//----- nvinfo : EIATTR_CUDA_API_VERSION
	.align		4
        /*0000*/ 	.byte	0x04, 0x37
        /*0002*/ 	.short	(.L_2623 - .L_2622)
.L_2622:
        /*0004*/ 	.word	0x00000082


	//----- nvinfo : EIATTR_KPARAM_INFO
	.align		4
.L_2623:
        /*0008*/ 	.byte	0x04, 0x17
        /*000a*/ 	.short	(.L_2625 - .L_2624)
.L_2624:
        /*000c*/ 	.word	0x00000000
        /*0010*/ 	.short	0x0000
        /*0012*/ 	.short	0x0000
        /*0014*/ 	.byte	0x00, 0xf0, 0xa1, 0x04


	//----- nvinfo : EIATTR_SPARSE_MMA_MASK
	.align		4
.L_2625:
        /*0018*/ 	.byte	0x03, 0x50
        /*001a*/ 	.short	0x0000


	//----- nvinfo : EIATTR_MAXREG_COUNT
	.align		4
        /*001c*/ 	.byte	0x03, 0x1b
        /*001e*/ 	.short	0x0040


	//----- nvinfo : EIATTR_NUM_BARRIERS
	.align		4
        /*0020*/ 	.byte	0x02, 0x4c
        /*0022*/ 	.byte	0x01
	.zero		1


	//----- nvinfo : EIATTR_MERCURY_ISA_VERSION
	.align		4
        /*0024*/ 	.byte	0x03, 0x5f
        /*0026*/ 	.short	0x0101


	//----- nvinfo : EIATTR_COOP_GROUP_MASK_REGIDS
	.align		4
        /*0028*/ 	.byte	0x04, 0x29
        /*002a*/ 	.short	(.L_2627 - .L_2626)


	//   ....[0]....
.L_2626:
        /*002c*/ 	.word	0xffffffff


	//   ....[1]....
        /*0030*/ 	.word	0xffffffff


	//   ....[2]....
        /*0034*/ 	.word	0xffffffff


	//   ....[3]....
        /*0038*/ 	.word	0xffffffff


	//   ....[4]....
        /*003c*/ 	.word	0xffffffff


	//   ....[5]....
        /*0040*/ 	.word	0xffffffff


	//   ....[6]....
        /*0044*/ 	.word	0xffffffff


	//   ....[7]....
        /*0048*/ 	.word	0xffffffff


	//   ....[8]....
        /*004c*/ 	.word	0xffffffff


	//   ....[9]....
        /*0050*/ 	.word	0xffffffff


	//----- nvinfo : EIATTR_COOP_GROUP_INSTR_OFFSETS
	.align		4
.L_2627:
        /*0054*/ 	.byte	0x04, 0x28
        /*0056*/ 	.short	(.L_2629 - .L_2628)


	//   ....[0]....
.L_2628:
        /*0058*/ 	.word	0x000015e0


	//   ....[1]....
        /*005c*/ 	.word	0x000015f0


	//   ....[2]....
        /*0060*/ 	.word	0x00001620


	//   ....[3]....
        /*0064*/ 	.word	0x00001630


	//   ....[4]....
        /*0068*/ 	.word	0x00001660


	//   ....[5]....
        /*006c*/ 	.word	0x00001670


	//   ....[6]....
        /*0070*/ 	.word	0x000016b0


	//   ....[7]....
        /*0074*/ 	.word	0x000016e0


	//   ....[8]....
        /*0078*/ 	.word	0x00001710


	//   ....[9]....
        /*007c*/ 	.word	0x00001720


	//----- nvinfo : EIATTR_VRC_CTA_INIT_COUNT
	.align		4
.L_2629:
        /*0080*/ 	.byte	0x02, 0x4a
	.zero		1
	.zero		1


	//----- nvinfo : EIATTR_EXIT_INSTR_OFFSETS
	.align		4
        /*0084*/ 	.byte	0x04, 0x1c
        /*0086*/ 	.short	(.L_2631 - .L_2630)


	//   ....[0]....
.L_2630:
        /*0088*/ 	.word	0x00000060


	//   ....[1]....
        /*008c*/ 	.word	0x00001780


	//   ....[2]....
        /*0090*/ 	.word	0x000017b0


	//   ....[3]....
        /*0094*/ 	.word	0x00001870


	//----- nvinfo : EIATTR_MAX_THREADS
	.align		4
.L_2631:
        /*0098*/ 	.byte	0x04, 0x05
        /*009a*/ 	.short	(.L_2633 - .L_2632)
.L_2632:
        /*009c*/ 	.word	0x00000400
        /*00a0*/ 	.word	0x00000001
        /*00a4*/ 	.word	0x00000001


	//----- nvinfo : EIATTR_CRS_STACK_SIZE
	.align		4
.L_2633:
        /*00a8*/ 	.byte	0x04, 0x1e
        /*00aa*/ 	.short	(.L_2635 - .L_2634)
.L_2634:
        /*00ac*/ 	.word	0x00000000


	//----- nvinfo : EIATTR_CBANK_PARAM_SIZE
	.align		4
.L_2635:
        /*00b0*/ 	.byte	0x03, 0x19
        /*00b2*/ 	.short	0x0128


	//----- nvinfo : EIATTR_PARAM_CBANK
	.align		4
        /*00b4*/ 	.byte	0x04, 0x0a
        /*00b6*/ 	.short	(.L_2637 - .L_2636)
	.align		4
.L_2636:
        /*00b8*/ 	.word	index@(.nv.constant0._ZN10layer_norm22ln_bwd_finalize_kernelINS_22Kernel_traits_finalizeILj7168E6__halfffffjLb0ELj1024ELj4ENS_18Kernel_traits_baseILj7168ES2_ffffjLj1024EEEEELb0ELb0EEEvNS_9BwdParamsE)
        /*00bc*/ 	.short	0x0380
        /*00be*/ 	.short	0x0128


	//----- nvinfo : EIATTR_SW_WAR
	.align		4
.L_2637:
        /*00c0*/ 	.byte	0x04, 0x36
        /*00c2*/ 	.short	(.L_2639 - .L_2638)
.L_2638:
        /*00c4*/ 	.word	0x00000008
.L_2639:


//--------------------- .nv.info._ZN10layer_norm40ln_parallel_residual_bwd_finalize_kernelINS_22Kernel_traits_finalizeILj7168E6__halfffffjLb0ELj1024ELj4ENS_18Kernel_traits_baseILj7168ES2_ffffjLj1024EEEEELb0EEEvNS_9BwdParamsE --------------------------
	.section	.nv.info._ZN10layer_norm40ln_parallel_residual_bwd_finalize_kernelINS_22Kernel_traits_finalizeILj7168E6__halfffffjLb0ELj1024ELj4ENS_18Kernel_traits_baseILj7168ES2_ffffjLj1024EEEEELb0EEEvNS_9BwdParamsE,"",@"SHT_CUDA_INFO"
	.sectionflags	@""
	.align	4


	//----- nvinfo : EIATTR_CUDA_API_VERSION
	.align		4
        /*0000*/ 	.byte	0x04, 0x37
        /*0002*/ 	.short	(.L_2641 - .L_2640)
.L_2640:
        /*0004*/ 	.word	0x00000082


	//----- nvinfo : EIATTR_KPARAM_INFO
	.align		4
.L_2641:
        /*0008*/ 	.byte	0x04, 0x17
        /*000a*/ 	.short	(.L_2643 - .L_2642)
.L_2642:
        /*000c*/ 	.word	0x00000000
        /*0010*/ 	.short	0x0000
        /*0012*/ 	.short	0x0000
        /*0014*/ 	.byte	0x00, 0xf0, 0xa1, 0x04


	//----- nvinfo : EIATTR_SPARSE_MMA_MASK
	.align		4
.L_2643:
        /*0018*/ 	.byte	0x03, 0x50
        /*001a*/ 	.short	0x0000


	//----- nvinfo : EIATTR_MAXREG_COUNT
	.align		4
        /*001c*/ 	.byte	0x03, 0x1b
        /*001e*/ 	.short	0x0040


	//----- nvinfo : EIATTR_NUM_BARRIERS
	.align		4
        /*0020*/ 	.byte	0x02, 0x4c
        /*0022*/ 	.byte	0x01
	.zero		1


	//----- nvinfo : EIATTR_MERCURY_ISA_VERSION
	.align		4
        /*0024*/ 	.byte	0x03, 0x5f
        /*0026*/ 	.short	0x0101


	//----- nvinfo : EIATTR_COOP_GROUP_MASK_REGIDS
	.align		4
        /*0028*/ 	.byte	0x04, 0x29
        /*002a*/ 	.short	(.L_2645 - .L_2644)


	//   ....[0]....
.L_2644:
        /*002c*/ 	.word	0xffffffff


	//   ....[1]....
        /*0030*/ 	.word	0xffffffff


	//   ....[2]....
        /*0034*/ 	.word	0xffffffff


	//   ....[3]....
        /*0038*/ 	.word	0xffffffff


	//   ....[4]....
        /*003c*/ 	.word	0xffffffff


	//   ....[5]....
        /*0040*/ 	.word	0xffffffff


	//   ....[6]....
        /*0044*/ 	.word	0xffffffff


	//   ....[7]....
        /*0048*/ 	.word	0xffffffff


	//   ....[8]....
        /*004c*/ 	.word	0xffffffff


	//   ....[9]....
        /*0050*/ 	.word	0xffffffff


	//   ....[10]....
        /*0054*/ 	.word	0xffffffff


	//   ....[11]....
        /*0058*/ 	.word	0xffffffff


	//   ....[12]....
        /*005c*/ 	.word	0xffffffff


	//   ....[13]....
        /*0060*/ 	.word	0xffffffff


	//   ....[14]....
        /*0064*/ 	.word	0xffffffff


	//   ....[15]....
        /*0068*/ 	.word	0xffffffff


	//   ....[16]....
        /*006c*/ 	.word	0xffffffff


	//   ....[17]....
        /*0070*/ 	.word	0xffffffff


	//   ....[18]....
        /*0074*/ 	.word	0xffffffff


	//   ....[19]....
        /*0078*/ 	.word	0xffffffff


	//----- nvinfo : EIATTR_COOP_GROUP_INSTR_OFFSETS
	.align		4
.L_2645:
        /*007c*/ 	.byte	0x04, 0x28
        /*007e*/ 	.short	(.L_2647 - .L_2646)


	//   ....[0]....
.L_2646:
        /*0080*/ 	.word	0x000013b0


	//   ....[1]....
        /*0084*/ 	.word	0x000013c0


	//   ....[2]....
        /*0088*/ 	.word	0x000013d0


	//   ....[3]....
        /*008c*/ 	.word	0x000013e0


	//   ....[4]....
        /*0090*/ 	.word	0x00001410


	//   ....[5]....
        /*0094*/ 	.word	0x00001430


	//   ....[6]....
        /*0098*/ 	.word	0x00001450


	//   ....[7]....
        /*009c*/ 	.word	0x00001460


	//   ....[8]....
        /*00a0*/ 	.word	0x000014a0


	//   ....[9]....
        /*00a4*/ 	.word	0x000014c0


	//   ....[10]....
        /*00a8*/ 	.word	0x000014d0


	//   ....[11]....
        /*00ac*/ 	.word	0x000014e0


	//   ....[12]....
        /*00b0*/ 	.word	0x00001510


	//   ....[13]....
        /*00b4*/ 	.word	0x00001530


	//   ....[14]....
        /*00b8*/ 	.word	0x00001550


	//   ....[15]....
        /*00bc*/ 	.word	0x00001560


	//   ....[16]....
        /*00c0*/ 	.word	0x000015a0


	//   ....[17]....
        /*00c4*/ 	.word	0x000015d0


	//   ....[18]....
        /*00c8*/ 	.word	0x00001600


	//   ....[19]....
        /*00cc*/ 	.word	0x00001610


	//----- nvinfo : EIATTR_VRC_CTA_INIT_COUNT
	.align		4
.L_2647:
        /*00d0*/ 	.byte	0x02, 0x4a
	.zero		1
	.zero		1


	//----- nvinfo : EIATTR_EXIT_INSTR_OFFSETS
	.align		4
        /*00d4*/ 	.byte	0x04, 0x1c
        /*00d6*/ 	.short	(.L_2649 - .L_2648)


	//   ....[0]....
.L_2648:
        /*00d8*/ 	.word	0x00000060


	//   ....[1]....
        /*00dc*/ 	.word	0x000016b0


	//   ....[2]....
        /*00e0*/ 	.word	0x000016e0


	//   ....[3]....
        /*00e4*/ 	.word	0x00001840


	//----- nvinfo : EIATTR_MAX_THREADS
	.align		4
.L_2649:
        /*00e8*/ 	.byte	0x04, 0x05
        /*00ea*/ 	.short	(.L_2651 - .L_2650)
.L_2650:
        /*00ec*/ 	.word	0x00000400
        /*00f0*/ 	.word	0x00000001
        /*00f4*/ 	.word	0x00000001


	//----- nvinfo : EIATTR_CRS_STACK_SIZE
	.align		4
.L_2651:
        /*00f8*/ 	.byte	0x04, 0x1e
        /*00fa*/ 	.short	(.L_2653 - .L_2652)
.L_2652:
        /*00fc*/ 	.word	0x00000000


	//----- nvinfo : EIATTR_CBANK_PARAM_SIZE
	.align		4
.L_2653:
        /*0100*/ 	.byte	0x03, 0x19
        /*0102*/ 	.short	0x0128


	//----- nvinfo : EIATTR_PARAM_CBANK
	.align		4
        /*0104*/ 	.byte	0x04, 0x0a
        /*0106*/ 	.short	(.L_2655 - .L_2654)
	.align		4
.L_2654:
        /*0108*/ 	.word	index@(.nv.constant0._ZN10layer_norm40ln_parallel_residual_bwd_finalize_kernelINS_22Kernel_traits_finalizeILj7168E6__halfffffjLb0ELj1024ELj4ENS_18Kernel_traits_baseILj7168ES2_ffffjLj1024EEEEELb0EEEvNS_9BwdParamsE)
        /*010c*/ 	.short	0x0380
        /*010e*/ 	.short	0x0128


	//----- nvinfo : EIATTR_SW_WAR
	.align		4
.L_2655:
        /*0110*/ 	.byte	0x04, 0x36
        /*0112*/ 	.short	(.L_2657 - .L_2656)
.L_2656:
        /*0114*/ 	.word	0x00000008
.L_2657:


//--------------------- .nv.info._ZN10layer_norm31ln_parallel_residual_bwd_kernelINS_13Kernel_traitsI6__halfffffjLj7168ELj1ELj1ELj8ELj16ENS_18Kernel_traits_baseILj7168ES2_ffffjLj256EEEEELb1ELb1ELb0EEEvNS_9BwdParamsE --------------------------
	.section	.nv.info._ZN10layer_norm31ln_parallel_residual_bwd_kernelINS_13Kernel_traitsI6__halfffffjLj7168ELj1ELj1ELj8ELj16ENS_18Kernel_traits_baseILj7168ES2_ffffjLj256EEEEELb1ELb1ELb0EEEvNS_9BwdParamsE,"",@"SHT_CUDA_INFO"
	.sectionflags	@""
	.align	4


	//----- nvinfo : EIATTR_CUDA_API_VERSION
	.align		4
        /*0000*/ 	.byte	0x04, 0x37
        /*0002*/ 	.short	(.L_2659 - .L_2658)
.L_2658:
        /*0004*/ 	.word	0x00000082


	//----- nvinfo : EIATTR_KPARAM_INFO
	.align		4
.L_2659:
        /*0008*/ 	.byte	0x04, 0x17
        /*000a*/ 	.short	(.L_2661 - .L_2660)
.L_2660:
        /*000c*/ 	.word	0x00000000
        /*0010*/ 	.short	0x0000
        /*0012*/ 	.short	0x0000
        /*0014*/ 	.byte	0x00, 0xf0, 0xa1, 0x04


	//----- nvinfo : EIATTR_SPARSE_MMA_MASK
	.align		4
.L_2661:
        /*0018*/ 	.byte	0x03, 0x50
        /*001a*/ 	.short	0x0000


	//----- nvinfo : EIATTR_MAXREG_COUNT
	.align		4
        /*001c*/ 	.byte	0x03, 0x1b
        /*001e*/ 	.short	0x00ff


	//----- nvinfo : EIATTR_NUM_BARRIERS
	.align		4
        /*0020*/ 	.byte	0x02, 0x4c
        /*0022*/ 	.byte	0x01
	.zero		1


	//----- nvinfo : EIATTR_MERCURY_ISA_VERSION
	.align		4
        /*0024*/ 	.byte	0x03, 0x5f
        /*0026*/ 	.short	0x0101


	//----- nvinfo : EIATTR_COOP_GROUP_MASK_REGIDS
	.align		4
        /*0028*/ 	.byte	0x04, 0x29
        /*002a*/ 	.short	(.L_2663 - .L_2662)


	//   ....[0]....
.L_2662:
        /*002c*/ 	.word	0xffffffff


	//   ....[1]....
        /*0030*/ 	.word	0xffffffff


	//   ....[2]....
        /*0034*/ 	.word	0xffffffff


	//   ....[3]....
        /*0038*/ 	.word	0xffffffff


	//   ....[4]....
        /*003c*/ 	.word	0xffffffff


	//   ....[5]....
        /*0040*/ 	.word	0xffffffff


	//   ....[6]....
        /*0044*/ 	.word	0xffffffff


	//   ....[7]....
        /*0048*/ 	.word	0xffffffff


	//   ....[8]....
        /*004c*/ 	.word	0xffffffff


	//   ....[9]....
        /*0050*/ 	.word	0xffffffff


	//----- nvinfo : EIATTR_COOP_GROUP_INSTR_OFFSETS
	.align		4
.L_2663:
        /*0054*/ 	.byte	0x04, 0x28
        /*0056*/ 	.short	(.L_2665 - .L_2664)


	//   ....[0]....
.L_2664:
        /*0058*/ 	.word	0x000023a0


	//   ....[1]....
        /*005c*/ 	.word	0x000023c0


	//   ....[2]....
        /*0060*/ 	.word	0x00002400


	//   ....[3]....
        /*0064*/ 	.word	0x00002410


	//   ....[4]....
        /*0068*/ 	.word	0x00002440


	//   ....[5]....
        /*006c*/ 	.word	0x00002460


	//   ....[6]....
        /*0070*/ 	.word	0x00002490


	//   ....[7]....
        /*0074*/ 	.word	0x000024a0


	//   ....[8]....
        /*0078*/ 	.word	0x000024d0


	//   ....[9]....
        /*007c*/ 	.word	0x000024e0


	//----- nvinfo : EIATTR_VRC_CTA_INIT_COUNT
	.align		4
.L_2665:
        /*0080*/ 	.byte	0x02, 0x4a
	.zero		1
	.zero		1


	//----- nvinfo : EIATTR_EXIT_INSTR_OFFSETS
	.align		4
        /*0084*/ 	.byte	0x04, 0x1c
        /*0086*/ 	.short	(.L_2667 - .L_2666)


	//   ....[0]....
.L_2666:
        /*0088*/ 	.word	0x0000a1d0


	//   ....[1]....
        /*008c*/ 	.word	0x0000a250


	//----- nvinfo : EIATTR_MAX_THREADS
	.align		4
.L_2667:
        /*0090*/ 	.byte	0x04, 0x05
        /*0092*/ 	.short	(.L_2669 - .L_2668)
.L_2668:
        /*0094*/ 	.word	0x00000100
        /*0098*/ 	.word	0x00000001
        /*009c*/ 	.word	0x00000001


	//----- nvinfo : EIATTR_CRS_STACK_SIZE
	.align		4
.L_2669:
        /*00a0*/ 	.byte	0x04, 0x1e
        /*00a2*/ 	.short	(.L_2671 - .L_2670)
.L_2670:
        /*00a4*/ 	.word	0x00000000


	//----- nvinfo : EIATTR_CBANK_PARAM_SIZE
	.align		4
.L_2671:
        /*00a8*/ 	.byte	0x03, 0x19
        /*00aa*/ 	.short	0x0128


	//----- nvinfo : EIATTR_PARAM_CBANK
	.align		4
        /*00ac*/ 	.byte	0x04, 0x0a
        /*00ae*/ 	.short	(.L_2673 - .L_2672)
	.align		4
.L_2672:
        /*00b0*/ 	.word	index@(.nv.constant0._ZN10layer_norm31ln_parallel_residual_bwd_kernelINS_13Kernel_traitsI6__halfffffjLj7168ELj1ELj1ELj8ELj16ENS_18Kernel_traits_baseILj7168ES2_ffffjLj256EEEEELb1ELb1ELb0EEEvNS_9BwdParamsE)
        /*00b4*/ 	.short	0x0380
        /*00b6*/ 	.short	0x0128


	//----- nvinfo : EIATTR_SW_WAR
	.align		4
.L_2673:
        /*00b8*/ 	.byte	0x04, 0x36
        /*00ba*/ 	.short	(.L_2675 - .L_2674)
.L_2674:
        /*00bc*/ 	.word	0x00000008
.L_2675:


//--------------------- .nv.info._ZN10layer_norm22ln_bwd_finalize_kernelINS_22Kernel_traits_finalizeILj7168E6__halfffffjLb0ELj1024ELj4ENS_18Kernel_traits_baseILj7168ES2_ffffjLj1024EEEEELb0ELb1EEEvNS_9BwdParamsE --------------------------
	.section	.nv.info._ZN10layer_norm22ln_bwd_finalize_kernelINS_22Kernel_traits_finalizeILj7168E6__halfffffjLb0ELj1024ELj4ENS_18Kernel_traits_baseILj7168ES2_ffffjLj1024EEEEELb0ELb1EEEvNS_9BwdParamsE,"",@"SHT_CUDA_INFO"
	.sectionflags	@""
	.align	4


	//----- nvinfo : EIATTR_CUDA_API_VERSION
	.align		4
        /*0000*/ 	.byte	0x04, 0x37
        /*0002*/ 	.short	(.L_2677 - .L_2676)
.L_2676:
        /*0004*/ 	.word	0x00000082


	//----- nvinfo : EIATTR_KPARAM_INFO
	.align		4
.L_2677:
        /*0008*/ 	.byte	0x04, 0x17
        /*000a*/ 	.short	(.L_2679 - .L_2678)
.L_2678:
        /*000c*/ 	.word	0x00000000
        /*0010*/ 	.short	0x0000
        /*0012*/ 	.short	0x0000
        /*0014*/ 	.byte	0x00, 0xf0, 0xa1, 0x04


	//----- nvinfo : EIATTR_SPARSE_MMA_MASK
	.align		4
.L_2679:
        /*0018*/ 	.byte	0x03, 0x50
        /*001a*/ 	.short	0x0000


	//----- nvinfo : EIATTR_MAXREG_COUNT
	.align		4
        /*001c*/ 	.byte	0x03, 0x1b
        /*001e*/ 	.short	0x0040


	//----- nvinfo : EIATTR_NUM_BARRIERS
	.align		4
        /*0020*/ 	.byte	0x02, 0x4c
        /*0022*/ 	.byte	0x01
	.zero		1


	//----- nvinfo : EIATTR_MERCURY_ISA_VERSION
	.align		4
        /*0024*/ 	.byte	0x03, 0x5f
        /*0026*/ 	.short	0x0101


	//----- nvinfo : EIATTR_COOP_GROUP_MASK_REGIDS
	.align		4
        /*0028*/ 	.byte	0x04, 0x29
        /*002a*/ 	.short	(.L_2681 - .L_2680)


	//   ....[0]....
.L_2680:
        /*002c*/ 	.word	0xffffffff


	//   ....[1]....
        /*0030*/ 	.word	0xffffffff


	//   ....[2]....
        /*0034*/ 	.word	0xffffffff


	//   ....[3]....
        /*0038*/ 	.word	0xffffffff


	//   ....[4]....
        /*003c*/ 	.word	0xffffffff


	//   ....[5]....
        /*0040*/ 	.word	0xffffffff


	//   ....[6]....
        /*0044*/ 	.word	0xffffffff


	//   ....[7]....
        /*0048*/ 	.word	0xffffffff


	//   ....[8]....
        /*004c*/ 	.word	0xffffffff


	//   ....[9]....
        /*0050*/ 	.word	0xffffffff


	//----- nvinfo : EIATTR_COOP_GROUP_INSTR_OFFSETS
	.align		4
.L_2681:
        /*0054*/ 	.byte	0x04, 0x28
        /*0056*/ 	.short	(.L_2683 - .L_2682)


	//   ....[0]....
.L_2682:
        /*0058*/ 	.word	0x00001630


	//   ....[1]....
        /*005c*/ 	.word	0x00001640


	//   ....[2]....
        /*0060*/ 	.word	0x00001670


	//   ....[3]....
        /*0064*/ 	.word	0x00001680


	//   ....[4]....
        /*0068*/ 	.word	0x000016b0


	//   ....[5]....
        /*006c*/ 	.word	0x000016d0


	//   ....[6]....
        /*0070*/ 	.word	0x00001700


	//   ....[7]....
        /*0074*/ 	.word	0x00001710


	//   ....[8]....
        /*0078*/ 	.word	0x00001740


	//   ....[9]....
        /*007c*/ 	.word	0x00001750


	//----- nvinfo : EIATTR_VRC_CTA_INIT_COUNT
	.align		4
.L_2683:
        /*0080*/ 	.byte	0x02, 0x4a
	.zero		1
	.zero		1


	//----- nvinfo : EIATTR_EXIT_INSTR_OFFSETS
	.align		4
        /*0084*/ 	.byte	0x04, 0x1c
        /*0086*/ 	.short	(.L_2685 - .L_2684)


	//   ....[0]....
.L_2684:
        /*0088*/ 	.word	0x00000070


	//   ....[1]....
        /*008c*/ 	.word	0x000017b0


	//   ....[2]....
        /*0090*/ 	.word	0x00001880


	//----- nvinfo : EIATTR_MAX_THREADS
	.align		4
.L_2685:
        /*0094*/ 	.byte	0x04, 0x05
        /*0096*/ 	.short	(.L_2687 - .L_2686)
.L_2686:
        /*0098*/ 	.word	0x00000400
        /*009c*/ 	.word	0x00000001
        /*00a0*/ 	.word	0x00000001


	//----- nvinfo : EIATTR_CRS_STACK_SIZE
	.align		4
.L_2687:
        /*00a4*/ 	.byte	0x04, 0x1e
        /*00a6*/ 	.short	(.L_2689 - .L_2688)
.L_2688:
        /*00a8*/ 	.word	0x00000000


	//----- nvinfo : EIATTR_CBANK_PARAM_SIZE
	.align		4
.L_2689:
        /*00ac*/ 	.byte	0x03, 0x19
        /*00ae*/ 	.short	0x0128


	//----- nvinfo : EIATTR_PARAM_CBANK
	.align		4
        /*00b0*/ 	.byte	0x04, 0x0a
        /*00b2*/ 	.short	(.L_2691 - .L_2690)
	.align		4
.L_2690:
        /*00b4*/ 	.word	index@(.nv.constant0._ZN10layer_norm22ln_bwd_finalize_kernelINS_22Kernel_traits_finalizeILj7168E6__halfffffjLb0ELj1024ELj4ENS_18Kernel_traits_baseILj7168ES2_ffffjLj1024EEEEELb0ELb1EEEvNS_9BwdParamsE)
        /*00b8*/ 	.short	0x0380
        /*00ba*/ 	.short	0x0128


	//----- nvinfo : EIATTR_SW_WAR
	.align		4
.L_2691:
        /*00bc*/ 	.byte	0x04, 0x36
        /*00be*/ 	.short	(.L_2693 - .L_2692)
.L_2692:
        /*00c0*/ 	.word	0x00000008
.L_2693:


//--------------------- .nv.info._ZN10layer_norm40ln_parallel_residual_bwd_finalize_kernelINS_22Kernel_traits_finalizeILj7168E6__halfffffjLb0ELj1024ELj4ENS_18Kernel_traits_baseILj7168ES2_ffffjLj1024EEEEELb1EEEvNS_9BwdParamsE --------------------------
	.section	.nv.info._ZN10layer_norm40ln_parallel_residual_bwd_finalize_kernelINS_22Kernel_traits_finalizeILj7168E6__halfffffjLb0ELj1024ELj4ENS_18Kernel_traits_baseILj7168ES2_ffffjLj1024EEEEELb1EEEvNS_9BwdParamsE,"",@"SHT_CUDA_INFO"
	.sectionflags	@""
	.align	4


	//----- nvinfo : EIATTR_CUDA_API_VERSION
	.align		4
        /*0000*/ 	.byte	0x04, 0x37
        /*0002*/ 	.short	(.L_2695 - .L_2694)
.L_2694:
        /*0004*/ 	.word	0x00000082


	//----- nvinfo : EIATTR_KPARAM_INFO
	.align		4
.L_2695:
        /*0008*/ 	.byte	0x04, 0x17
        /*000a*/ 	.short	(.L_2697 - .L_2696)
.L_2696:
        /*000c*/ 	.word	0x00000000
        /*0010*/ 	.short	0x0000
        /*0012*/ 	.short	0x0000
        /*0014*/ 	.byte	0x00, 0xf0, 0xa1, 0x04


	//----- nvinfo : EIATTR_SPARSE_MMA_MASK
	.align		4
.L_2697:
        /*0018*/ 	.byte	0x03, 0x50
        /*001a*/ 	.short	0x0000


	//----- nvinfo : EIATTR_MAXREG_COUNT
	.align		4
        /*001c*/ 	.byte	0x03, 0x1b
        /*001e*/ 	.short	0x0040


	//----- nvinfo : EIATTR_NUM_BARRIERS
	.align		4
        /*0020*/ 	.byte	0x02, 0x4c
        /*0022*/ 	.byte	0x01
	.zero		1


	//----- nvinfo : EIATTR_MERCURY_ISA_VERSION
	.align		4
        /*0024*/ 	.byte	0x03, 0x5f
        /*0026*/ 	.short	0x0101


	//----- nvinfo : EIATTR_COOP_GROUP_MASK_REGIDS
	.align		4
        /*0028*/ 	.byte	0x04, 0x29
        /*002a*/ 	.short	(.L_2699 - .L_2698)


	//   ....[0]....
.L_2698:
        /*002c*/ 	.word	0xffffffff


	//   ....[1]....
        /*0030*/ 	.word	0xffffffff


	//   ....[2]....
        /*0034*/ 	.word	0xffffffff


	//   ....[3]....
        /*0038*/ 	.word	0xffffffff


	//   ....[4]....
        /*003c*/ 	.word	0xffffffff


	//   ....[5]....
        /*0040*/ 	.word	0xffffffff


	//   ....[6]....
        /*0044*/ 	.word	0xffffffff


	//   ....[7]....
        /*0048*/ 	.word	0xffffffff


	//   ....[8]....
        /*004c*/ 	.word	0xffffffff


	//   ....[9]....
        /*0050*/ 	.word	0xffffffff


	//   ....[10]....
        /*0054*/ 	.word	0xffffffff


	//   ....[11]....
        /*0058*/ 	.word	0xffffffff


	//   ....[12]....
        /*005c*/ 	.word	0xffffffff


	//   ....[13]....
        /*0060*/ 	.word	0xffffffff


	//   ....[14]....
        /*0064*/ 	.word	0xffffffff


	//   ....[15]....
        /*0068*/ 	.word	0xffffffff


	//   ....[16]....
        /*006c*/ 	.word	0xffffffff


	//   ....[17]....
        /*0070*/ 	.word	0xffffffff


	//   ....[18]....
        /*0074*/ 	.word	0xffffffff


	//   ....[19]....
        /*0078*/ 	.word	0xffffffff


	//----- nvinfo : EIATTR_COOP_GROUP_INSTR_OFFSETS
	.align		4
.L_2699:
        /*007c*/ 	.byte	0x04, 0x28
        /*007e*/ 	.short	(.L_2701 - .L_2700)


	//   ....[0]....
.L_2700:
        /*0080*/ 	.word	0x00001410


	//   ....[1]....
        /*0084*/ 	.word	0x00001420


	//   ....[2]....
        /*0088*/ 	.word	0x00001430


	//   ....[3]....
        /*008c*/ 	.word	0x00001440


	//   ....[4]....
        /*0090*/ 	.word	0x00001480


	//   ....[5]....
        /*0094*/ 	.word	0x000014a0


	//   ....[6]....
        /*0098*/ 	.word	0x000014b0


	//   ....[7]....
        /*009c*/ 	.word	0x000014c0


	//   ....[8]....
        /*00a0*/ 	.word	0x000014f0


	//   ....[9]....
        /*00a4*/ 	.word	0x00001520


	//   ....[10]....
        /*00a8*/ 	.word	0x00001530


	//   ....[11]....
        /*00ac*/ 	.word	0x00001540


	//   ....[12]....
        /*00b0*/ 	.word	0x00001560


	//   ....[13]....
        /*00b4*/ 	.word	0x00001590


	//   ....[14]....
        /*00b8*/ 	.word	0x000015b0


	//   ....[15]....
        /*00bc*/ 	.word	0x000015c0


	//   ....[16]....
        /*00c0*/ 	.word	0x000015e0


	//   ....[17]....
        /*00c4*/ 	.word	0x00001610


	//   ....[18]....
        /*00c8*/ 	.word	0x00001630


	//   ....[19]....
        /*00cc*/ 	.word	0x00001640


	//----- nvinfo : EIATTR_VRC_CTA_INIT_COUNT
	.align		4
.L_2701:
        /*00d0*/ 	.byte	0x02, 0x4a
	.zero		1
	.zero		1


	//----- nvinfo : EIATTR_EXIT_INSTR_OFFSETS
	.align		4
        /*00d4*/ 	.byte	0x04, 0x1c
        /*00d6*/ 	.short	(.L_2703 - .L_2702)


	//   ....[0]....
.L_2702:
        /*00d8*/ 	.word	0x00000060


	//   ....[1]....
        /*00dc*/ 	.word	0x000016e0


	//   ....[2]....
        /*00e0*/ 	.word	0x00001850


	//----- nvinfo : EIATTR_MAX_THREADS
	.align		4
.L_2703:
        /*00e4*/ 	.byte	0x04, 0x05
        /*00e6*/ 	.short	(.L_2705 - .L_2704)
.L_2704:
        /*00e8*/ 	.word	0x00000400
        /*00ec*/ 	.word	0x00000001
        /*00f0*/ 	.word	0x00000001


	//----- nvinfo : EIATTR_CRS_STACK_SIZE
	.align		4
.L_2705:
        /*00f4*/ 	.byte	0x04, 0x1e
        /*00f6*/ 	.short	(.L_2707 - .L_2706)
.L_2706:
        /*00f8*/ 	.word	0x00000000


	//----- nvinfo : EIATTR_CBANK_PARAM_SIZE
	.align		4
.L_2707:
        /*00fc*/ 	.byte	0x03, 0x19
        /*00fe*/ 	.short	0x0128


	//----- nvinfo : EIATTR_PARAM_CBANK
	.align		4
        /*0100*/ 	.byte	0x04, 0x0a
        /*0102*/ 	.short	(.L_2709 - .L_2708)
	.align		4
.L_2708:
        /*0104*/ 	.word	index@(.nv.constant0._ZN10layer_norm40ln_parallel_residual_bwd_finalize_kernelINS_22Kernel_traits_finalizeILj7168E6__halfffffjLb0ELj1024ELj4ENS_18Kernel_traits_baseILj7168ES2_ffffjLj1024EEEEELb1EEEvNS_9BwdParamsE)
        /*0108*/ 	.short	0x0380
        /*010a*/ 	.short	0x0128


	//----- nvinfo : EIATTR_SW_WAR
	.align		4
.L_2709:
        /*010c*/ 	.byte	0x04, 0x36
        /*010e*/ 	.short	(.L_2711 - .L_2710)
.L_2710:
        /*0110*/ 	.word	0x00000008
.L_2711:


//--------------------- .nv.info._ZN10layer_norm31ln_parallel_residual_bwd_kernelINS_13Kernel_traitsI6__halfffffjLj7168ELj1ELj1ELj8ELj16ENS_18Kernel_traits_baseILj7168ES2_ffffjLj256EEEEELb1ELb1ELb1EEEvNS_9BwdParamsE --------------------------
	.section	.nv.info._ZN10layer_norm31ln_parallel_residual_bwd_kernelINS_13Kernel_traitsI6__halfffffjLj7168ELj1ELj1ELj8ELj16ENS_18Kernel_traits_baseILj7168ES2_ffffjLj256EEEEELb1ELb1ELb1EEEvNS_9BwdParamsE,"",@"SHT_CUDA_INFO"
	.sectionflags	@""
	.align	4


	//----- nvinfo : EIATTR_CUDA_API_VERSION
	.align		4
        /*0000*/ 	.byte	0x04, 0x37
        /*0002*/ 	.short	(.L_2713 - .L_2712)
.L_2712:
        /*0004*/ 	.word	0x00000082


	//----- nvinfo : EIATTR_KPARAM_INFO
	.align		4
.L_2713:
        /*0008*/ 	.byte	0x04, 0x17
        /*000a*/ 	.short	(.L_2715 - .L_2714)
.L_2714:
        /*000c*/ 	.word	0x00000000
        /*0010*/ 	.short	0x0000
        /*0012*/ 	.short	0x0000
        /*0014*/ 	.byte	0x00, 0xf0, 0xa1, 0x04


	//----- nvinfo : EIATTR_SPARSE_MMA_MASK
	.align		4
.L_2715:
        /*0018*/ 	.byte	0x03, 0x50
        /*001a*/ 	.short	0x0000


	//----- nvinfo : EIATTR_MAXREG_COUNT
	.align		4
        /*001c*/ 	.byte	0x03, 0x1b
        /*001e*/ 	.short	0x00ff


	//----- nvinfo : EIATTR_NUM_BARRIERS
	.align		4
        /*0020*/ 	.byte	0x02, 0x4c
        /*0022*/ 	.byte	0x01
	.zero		1


	//----- nvinfo : EIATTR_MERCURY_ISA_VERSION
	.align		4
        /*0024*/ 	.byte	0x03, 0x5f
        /*0026*/ 	.short	0x0101


	//----- nvinfo : EIATTR_COOP_GROUP_MASK_REGIDS
	.align		4
        /*0028*/ 	.byte	0x04, 0x29
        /*002a*/ 	.short	(.L_2717 - .L_2716)


	//   ....[0]....
.L_2716:
        /*002c*/ 	.word	0xffffffff


	//   ....[1]....
        /*0030*/ 	.word	0xffffffff


	//   ....[2]....
        /*0034*/ 	.word	0xffffffff


	//   ....[3]....
        /*0038*/ 	.word	0xffffffff


	//   ....[4]....
        /*003c*/ 	.word	0xffffffff


	//   ....[5]....
        /*0040*/ 	.word	0xffffffff


	//   ....[6]....
        /*0044*/ 	.word	0xffffffff


	//   ....[7]....
        /*0048*/ 	.word	0xffffffff


	//   ....[8]....
        /*004c*/ 	.word	0xffffffff


	//   ....[9]....
        /*0050*/ 	.word	0xffffffff


	//----- nvinfo : EIATTR_COOP_GROUP_INSTR_OFFSETS
	.align		4
.L_2717:
        /*0054*/ 	.byte	0x04, 0x28
        /*0056*/ 	.short	(.L_2719 - .L_2718)


	//   ....[0]....
.L_2718:
        /*0058*/ 	.word	0x00001820


	//   ....[1]....
        /*005c*/ 	.word	0x00001830


	//   ....[2]....
        /*0060*/ 	.word	0x00001860


	//   ....[3]....
        /*0064*/ 	.word	0x00001870


	//   ....[4]....
        /*0068*/ 	.word	0x000018a0


	//   ....[5]....
        /*006c*/ 	.word	0x000018b0


	//   ....[6]....
        /*0070*/ 	.word	0x000018f0


	//   ....[7]....
        /*0074*/ 	.word	0x00001900


	//   ....[8]....
        /*0078*/ 	.word	0x00001930


	//   ....[9]....
        /*007c*/ 	.word	0x00001940


	//----- nvinfo : EIATTR_VRC_CTA_INIT_COUNT
	.align		4
.L_2719:
        /*0080*/ 	.byte	0x02, 0x4a
	.zero		1
	.zero		1


	//----- nvinfo : EIATTR_EXIT_INSTR_OFFSETS
	.align		4
        /*0084*/ 	.byte	0x04, 0x1c
        /*0086*/ 	.short	(.L_2721 - .L_2720)


	//   ....[0]....
.L_2720:
        /*0088*/ 	.word	0x00009240


	//----- nvinfo : EIATTR_MAX_THREADS
	.align		4
.L_2721:
        /*008c*/ 	.byte	0x04, 0x05
        /*008e*/ 	.short	(.L_2723 - .L_2722)
.L_2722:
        /*0090*/ 	.word	0x00000100
        /*0094*/ 	.word	0x00000001
        /*0098*/ 	.word	0x00000001


	//----- nvinfo : EIATTR_CRS_STACK_SIZE
	.align		4
.L_2723:
        /*009c*/ 	.byte	0x04, 0x1e
        /*009e*/ 	.short	(.L_2725 - .L_2724)
.L_2724:
        /*00a0*/ 	.word	0x00000000


	//----- nvinfo : EIATTR_CBANK_PARAM_SIZE
	.align		4
.L_2725:
        /*00a4*/ 	.byte	0x03, 0x19
        /*00a6*/ 	.short	0x0128


	//----- nvinfo : EIATTR_PARAM_CBANK
	.align		4
        /*00a8*/ 	.byte	0x04, 0x0a
        /*00aa*/ 	.short	(.L_2727 - .L_2726)
	.align		4
.L_2726:
        /*00ac*/ 	.word	index@(.nv.constant0._ZN10layer_norm31ln_parallel_residual_bwd_kernelINS_13Kernel_traitsI6__halfffffjLj7168ELj1ELj1ELj8ELj16ENS_18Kernel_traits_baseILj7168ES2_ffffjLj256EEEEELb1ELb1ELb1EEEvNS_9BwdParamsE)
        /*00b0*/ 	.short	0x0380
        /*00b2*/ 	.short	0x0128


	//----- nvinfo : EIATTR_SW_WAR
	.align		4
.L_2727:
        /*00b4*/ 	.byte	0x04, 0x36
        /*00b6*/ 	.short	(.L_2729 - .L_2728)
.L_2728:
        /*00b8*/ 	.word	0x00000008
.L_2729:


//--------------------- .nv.info._ZN10layer_norm31ln_parallel_residual_bwd_kernelINS_13Kernel_traitsIfffffjLj7168ELj1ELj1ELj8ELj16ENS_18Kernel_traits_baseILj7168EfffffjLj256EEEEELb0ELb0ELb0EEEvNS_9BwdParamsE --------------------------
	.section	.nv.info._ZN10layer_norm31ln_parallel_residual_bwd_kernelINS_13Kernel_traitsIfffffjLj7168ELj1ELj1ELj8ELj16ENS_18Kernel_traits_baseILj7168EfffffjLj256EEEEELb0ELb0ELb0EEEvNS_9BwdParamsE,"",@"SHT_CUDA_INFO"
	.sectionflags	@""
	.align	4


	//----- nvinfo : EIATTR_CUDA_API_VERSION
	.align		4
        /*0000*/ 	.byte	0x04, 0x37
        /*0002*/ 	.short	(.L_2731 - .L_2730)
.L_2730:
        /*0004*/ 	.word	0x00000082


	//----- nvinfo : EIATTR_KPARAM_INFO
	.align		4
.L_2731:
        /*0008*/ 	.byte	0x04, 0x17
        /*000a*/ 	.short	(.L_2733 - .L_2732)
.L_2732:
        /*000c*/ 	.word	0x00000000
        /*0010*/ 	.short	0x0000
        /*0012*/ 	.short	0x0000
        /*0014*/ 	.byte	0x00, 0xf0, 0xa1, 0x04


	//----- nvinfo : EIATTR_SPARSE_MMA_MASK
	.align		4
.L_2733:
        /*0018*/ 	.byte	0x03, 0x50
        /*001a*/ 	.short	0x0000


	//----- nvinfo : EIATTR_MAXREG_COUNT
	.align		4
        /*001c*/ 	.byte	0x03, 0x1b
        /*001e*/ 	.short	0x00ff


	//----- nvinfo : EIATTR_NUM_BARRIERS
	.align		4
        /*0020*/ 	.byte	0x02, 0x4c
        /*0022*/ 	.byte	0x01
	.zero		1


	//----- nvinfo : EIATTR_ANNOTATIONS
	.align		4
        /*0024*/ 	.byte	0x04, 0x55
        /*0026*/ 	.short	(.L_2735 - .L_2734)


	//   ....[0]....
.L_2734:
        /* <DEDUP_REMOVED lines=33> */


	//----- nvinfo : EIATTR_MERCURY_ISA_VERSION
	.align		4
.L_2735:
        /*0228*/ 	.byte	0x03, 0x5f
        /*022a*/ 	.short	0x0101


	//----- nvinfo : EIATTR_COOP_GROUP_MASK_REGIDS
	.align		4
        /*022c*/ 	.byte	0x04, 0x29
        /*022e*/ 	.short	(.L_2737 - .L_2736)


	//   ....[0]....
.L_2736:
        /*0230*/ 	.word	0xffffffff


	//   ....[1]....
        /*0234*/ 	.word	0xffffffff


	//   ....[2]....
        /*0238*/ 	.word	0xffffffff


	//   ....[3]....
        /*023c*/ 	.word	0xffffffff


	//   ....[4]....
        /*0240*/ 	.word	0xffffffff


	//   ....[5]....
        /*0244*/ 	.word	0xffffffff


	//   ....[6]....
        /*0248*/ 	.word	0xffffffff


	//   ....[7]....
        /*024c*/ 	.word	0xffffffff


	//   ....[8]....
        /*0250*/ 	.word	0xffffffff


	//   ....[9]....
        /*0254*/ 	.word	0xffffffff


	//----- nvinfo : EIATTR_COOP_GROUP_INSTR_OFFSETS
	.align		4
.L_2737:
        /*0258*/ 	.byte	0x04, 0x28
        /*025a*/ 	.short	(.L_2739 - .L_2738)


	//   ....[0]....
.L_2738:
        /*025c*/ 	.word	0x00002b70


	//   ....[1]....
        /*0260*/ 	.word	0x00002b90


	//   ....[2]....
        /*0264*/ 	.word	0x00002bd0


	//   ....[3]....
        /*0268*/ 	.word	0x00002be0


	//   ....[4]....
        /*026c*/ 	.word	0x00002c20


	//   ....[5]....
        /*0270*/ 	.word	0x00002c30


	//   ....[6]....
        /*0274*/ 	.word	0x00002c60


	//   ....[7]....
        /*0278*/ 	.word	0x00002c70


	//   ....[8]....
        /*027c*/ 	.word	0x00002ca0


	//   ....[9]....
        /*0280*/ 	.word	0x00002cc0


	//----- nvinfo : EIATTR_VRC_CTA_INIT_COUNT
	.align		4
.L_2739:
        /*0284*/ 	.byte	0x02, 0x4a
	.zero		1
	.zero		1


	//----- nvinfo : EIATTR_EXIT_INSTR_OFFSETS
	.align		4
        /*0288*/ 	.byte	0x04, 0x1c
        /*028a*/ 	.short	(.L_2741 - .L_2740)


	//   ....[0]....
.L_2740:
        /*028c*/ 	.word	0x00009200


	//   ....[1]....
        /*0290*/ 	.word	0x000092d0


	//----- nvinfo : EIATTR_MAX_THREADS
	.align		4
.L_2741:
        /*0294*/ 	.byte	0x04, 0x05
        /*0296*/ 	.short	(.L_2743 - .L_2742)
.L_2742:
        /*0298*/ 	.word	0x00000100
        /*029c*/ 	.word	0x00000001
        /*02a0*/ 	.word	0x00000001


	//----- nvinfo : EIATTR_CRS_STACK_SIZE
	.align		4
.L_2743:
        /*02a4*/ 	.byte	0x04, 0x1e
        /*02a6*/ 	.short	(.L_2745 - .L_2744)
.L_2744:
        /*02a8*/ 	.word	0x00000000


	//----- nvinfo : EIATTR_CBANK_PARAM_SIZE
	.align		4
.L_2745:
        /*02ac*/ 	.byte	0x03, 0x19
        /*02ae*/ 	.short	0x0128


	//----- nvinfo : EIATTR_PARAM_CBANK
	.align		4
        /*02b0*/ 	.byte	0x04, 0x0a
        /*02b2*/ 	.short	(.L_2747 - .L_2746)
	.align		4
.L_2746:
        /*02b4*/ 	.word	index@(.nv.constant0._ZN10layer_norm31ln_parallel_residual_bwd_kernelINS_13Kernel_traitsIfffffjLj7168ELj1ELj1ELj8ELj16ENS_18Kernel_traits_baseILj7168EfffffjLj256EEEEELb0ELb0ELb0EEEvNS_9BwdParamsE)
        /*02b8*/ 	.short	0x0380
        /*02ba*/ 	.short	0x0128


	//----- nvinfo : EIATTR_SW_WAR
	.align		4
.L_2747:
        /*02bc*/ 	.byte	0x04, 0x36
        /*02be*/ 	.short	(.L_2749 - .L_2748)
.L_2748:
        /*02c0*/ 	.word	0x00000008
.L_2749:


//--------------------- .nv.info._ZN10layer_norm31ln_parallel_residual_bwd_kernelINS_13Kernel_traitsIfffffjLj7168ELj1ELj1ELj8ELj16ENS_18Kernel_traits_baseILj7168EfffffjLj256EEEEELb0ELb0ELb1EEEvNS_9BwdParamsE --------------------------
	.section	.nv.info._ZN10layer_norm31ln_parallel_residual_bwd_kernelINS_13Kernel_traitsIfffffjLj7168ELj1ELj1ELj8ELj16ENS_18Kernel_traits_baseILj7168EfffffjLj256EEEEELb0ELb0ELb1EEEvNS_9BwdParamsE,"",@"SHT_CUDA_INFO"
	.sectionflags	@""
	.align	4


	//----- nvinfo : EIATTR_CUDA_API_VERSION
	.align		4
        /*0000*/ 	.byte	0x04, 0x37
        /*0002*/ 	.short	(.L_2751 - .L_2750)
.L_2750:
        /*0004*/ 	.word	0x00000082


	//----- nvinfo : EIATTR_KPARAM_INFO
	.align		4
.L_2751:
        /*0008*/ 	.byte	0x04, 0x17
        /*000a*/ 	.short	(.L_2753 - .L_2752)
.L_2752:
        /*000c*/ 	.word	0x00000000
        /*0010*/ 	.short	0x0000
        /*0012*/ 	.short	0x0000
        /*0014*/ 	.byte	0x00, 0xf0, 0xa1, 0x04


	//----- nvinfo : EIATTR_SPARSE_MMA_MASK
	.align		4
.L_2753:
        /*0018*/ 	.byte	0x03, 0x50
        /*001a*/ 	.short	0x0000


	//----- nvinfo : EIATTR_MAXREG_COUNT
	.align		4
        /*001c*/ 	.byte	0x03, 0x1b
        /*001e*/ 	.short	0x00ff


	//----- nvinfo : EIATTR_NUM_BARRIERS
	.align		4
        /*0020*/ 	.byte	0x02, 0x4c
        /*0022*/ 	.byte	0x01
	.zero		1


	//----- nvinfo : EIATTR_ANNOTATIONS
	.align		4
        /*0024*/ 	.byte	0x04, 0x55
        /*0026*/ 	.short	(.L_2755 - .L_2754)


	//   ....[0]....
.L_2754:
        /* <DEDUP_REMOVED lines=62> */


	//----- nvinfo : EIATTR_MERCURY_ISA_VERSION
	.align		4
.L_2755:
        /*03f8*/ 	.byte	0x03, 0x5f
        /*03fa*/ 	.short	0x0101


	//----- nvinfo : EIATTR_COOP_GROUP_MASK_REGIDS
	.align		4
        /*03fc*/ 	.byte	0x04, 0x29
        /*03fe*/ 	.short	(.L_2757 - .L_2756)


	//   ....[0]....
.L_2756:
        /*0400*/ 	.word	0xffffffff


	//   ....[1]....
        /*0404*/ 	.word	0xffffffff


	//   ....[2]....
        /*0408*/ 	.word	0xffffffff


	//   ....[3]....
        /*040c*/ 	.word	0xffffffff


	//   ....[4]....
        /*0410*/ 	.word	0xffffffff


	//   ....[5]....
        /*0414*/ 	.word	0xffffffff


	//   ....[6]....
        /*0418*/ 	.word	0xffffffff


	//   ....[7]....
        /*041c*/ 	.word	0xffffffff


	//   ....[8]....
        /*0420*/ 	.word	0xffffffff


	//   ....[9]....
        /*0424*/ 	.word	0xffffffff


	//----- nvinfo : EIATTR_COOP_GROUP_INSTR_OFFSETS
	.align		4
.L_2757:
        /*0428*/ 	.byte	0x04, 0x28
        /*042a*/ 	.short	(.L_2759 - .L_2758)


	//   ....[0]....
.L_2758:
        /*042c*/ 	.word	0x000022b0


	//   ....[1]....
        /*0430*/ 	.word	0x00002390


	//   ....[2]....
        /*0434*/ 	.word	0x000023b0


	//   ....[3]....
        /*0438*/ 	.word	0x000023d0


	//   ....[4]....
        /*043c*/ 	.word	0x000023f0


	//   ....[5]....
        /*0440*/ 	.word	0x00002410


	//   ....[6]....
        /*0444*/ 	.word	0x00002430


	//   ....[7]....
        /*0448*/ 	.word	0x00002460


	//   ....[8]....
        /*044c*/ 	.word	0x00002470


	//   ....[9]....
        /*0450*/ 	.word	0x000024e0


	//----- nvinfo : EIATTR_VRC_CTA_INIT_COUNT
	.align		4
.L_2759:
        /*0454*/ 	.byte	0x02, 0x4a
	.zero		1
	.zero		1


	//----- nvinfo : EIATTR_EXIT_INSTR_OFFSETS
	.align		4
        /*0458*/ 	.byte	0x04, 0x1c
        /*045a*/ 	.short	(.L_2761 - .L_2760)


	//   ....[0]....
.L_2760:
        /*045c*/ 	.word	0x00008460


	//----- nvinfo : EIATTR_MAX_THREADS
	.align		4
.L_2761:
        /*0460*/ 	.byte	0x04, 0x05
        /*0462*/ 	.short	(.L_2763 - .L_2762)
.L_2762:
        /*0464*/ 	.word	0x00000100
        /*0468*/ 	.word	0x00000001
        /*046c*/ 	.word	0x00000001


	//----- nvinfo : EIATTR_CRS_STACK_SIZE
	.align		4
.L_2763:
        /*0470*/ 	.byte	0x04, 0x1e
        /*0472*/ 	.short	(.L_2765 - .L_2764)
.L_2764:
        /*0474*/ 	.word	0x00000000


	//----- nvinfo : EIATTR_CBANK_PARAM_SIZE
	.align		4
.L_2765:
        /*0478*/ 	.byte	0x03, 0x19
        /*047a*/ 	.short	0x0128


	//----- nvinfo : EIATTR_PARAM_CBANK
	.align		4
        /*047c*/ 	.byte	0x04, 0x0a
        /*047e*/ 	.short	(.L_2767 - .L_2766)
	.align		4
.L_2766:
        /*0480*/ 	.word	index@(.nv.constant0._ZN10layer_norm31ln_parallel_residual_bwd_kernelINS_13Kernel_traitsIfffffjLj7168ELj1ELj1ELj8ELj16ENS_18Kernel_traits_baseILj7168EfffffjLj256EEEEELb0ELb0ELb1EEEvNS_9BwdParamsE)
        /*0484*/ 	.short	0x0380
        /*0486*/ 	.short	0x0128


	//----- nvinfo : EIATTR_SW_WAR
	.align		4
.L_2767:
        /*0488*/ 	.byte	0x04, 0x36
        /*048a*/ 	.short	(.L_2769 - .L_2768)
.L_2768:
        /*048c*/ 	.word	0x00000008
.L_2769:


//--------------------- .nv.info._ZN10layer_norm31ln_parallel_residual_bwd_kernelINS_13Kernel_traitsIfffffjLj7168ELj1ELj1ELj8ELj16ENS_18Kernel_traits_baseILj7168EfffffjLj256EEEEELb0ELb1ELb0EEEvNS_9BwdParamsE --------------------------
	.section	.nv.info._ZN10layer_norm31ln_parallel_residual_bwd_kernelINS_13Kernel_traitsIfffffjLj7168ELj1ELj1ELj8ELj16ENS_18Kernel_traits_baseILj7168EfffffjLj256EEEEELb0ELb1ELb0EEEvNS_9BwdParamsE,"",@"SHT_CUDA_INFO"
	.sectionflags	@""
	.align	4


	//----- nvinfo : EIATTR_CUDA_API_VERSION
	.align		4
        /*0000*/ 	.byte	0x04, 0x37
        /*0002*/ 	.short	(.L_2771 - .L_2770)
.L_2770:
        /*0004*/ 	.word	0x00000082


	//----- nvinfo : EIATTR_KPARAM_INFO
	.align		4
.L_2771:
        /*0008*/ 	.byte	0x04, 0x17
        /*000a*/ 	.short	(.L_2773 - .L_2772)
.L_2772:
        /*000c*/ 	.word	0x00000000
        /*0010*/ 	.short	0x0000
        /*0012*/ 	.short	0x0000
        /*0014*/ 	.byte	0x00, 0xf0, 0xa1, 0x04


	//----- nvinfo : EIATTR_SPARSE_MMA_MASK
	.align		4
.L_2773:
        /*0018*/ 	.byte	0x03, 0x50
        /*001a*/ 	.short	0x0000


	//----- nvinfo : EIATTR_MAXREG_COUNT
	.align		4
        /*001c*/ 	.byte	0x03, 0x1b
        /*001e*/ 	.short	0x00ff


	//----- nvinfo : EIATTR_NUM_BARRIERS
	.align		4
        /*0020*/ 	.byte	0x02, 0x4c
        /*0022*/ 	.byte	0x01
	.zero		1


	//----- nvinfo : EIATTR_MERCURY_ISA_VERSION
	.align		4
        /*0024*/ 	.byte	0x03, 0x5f
        /*0026*/ 	.short	0x0101


	//----- nvinfo : EIATTR_COOP_GROUP_MASK_REGIDS
	.align		4
        /*0028*/ 	.byte	0x04, 0x29
        /*002a*/ 	.short	(.L_2775 - .L_2774)


	//   ....[0]....
.L_2774:
        /*002c*/ 	.word	0xffffffff


	//   ....[1]....
        /*0030*/ 	.word	0xffffffff


	//   ....[2]....
        /*0034*/ 	.word	0xffffffff


	//   ....[3]....
        /*0038*/ 	.word	0xffffffff


	//   ....[4]....
        /*003c*/ 	.word	0xffffffff


	//   ....[5]....
        /*0040*/ 	.word	0xffffffff


	//   ....[6]....
        /*0044*/ 	.word	0xffffffff


	//   ....[7]....
        /*0048*/ 	.word	0xffffffff


	//   ....[8]....
        /*004c*/ 	.word	0xffffffff


	//   ....[9]....
        /*0050*/ 	.word	0xffffffff


	//----- nvinfo : EIATTR_COOP_GROUP_INSTR_OFFSETS
	.align		4
.L_2775:
        /*0054*/ 	.byte	0x04, 0x28
        /*0056*/ 	.short	(.L_2777 - .L_2776)


	//   ....[0]....
.L_2776:
        /*0058*/ 	.word	0x00001bb0


	//   ....[1]....
        /*005c*/ 	.word	0x00001bd0


	//   ....[2]....
        /*0060*/ 	.word	0x00001c10


	//   ....[3]....
        /*0064*/ 	.word	0x00001c20


	//   ....[4]....
        /*0068*/ 	.word	0x00001c60


	//   ....[5]....
        /*006c*/ 	.word	0x00001c70


	//   ....[6]....
        /*0070*/ 	.word	0x00001ca0


	//   ....[7]....
        /*0074*/ 	.word	0x00001cb0


	//   ....[8]....
        /*0078*/ 	.word	0x00001ce0


	//   ....[9]....
        /*007c*/ 	.word	0x00001cf0


	//----- nvinfo : EIATTR_VRC_CTA_INIT_COUNT
	.align		4
.L_2777:
        /*0080*/ 	.byte	0x02, 0x4a
	.zero		1
	.zero		1


	//----- nvinfo : EIATTR_EXIT_INSTR_OFFSETS
	.align		4
        /*0084*/ 	.byte	0x04, 0x1c
        /*0086*/ 	.short	(.L_2779 - .L_2778)


	//   ....[0]....
.L_2778:
        /*0088*/ 	.word	0x00007060


	//   ....[1]....
        /*008c*/ 	.word	0x000070e0


	//----- nvinfo : EIATTR_MAX_THREADS
	.align		4
.L_2779:
        /*0090*/ 	.byte	0x04, 0x05
        /*0092*/ 	.short	(.L_2781 - .L_2780)
.L_2780:
        /*0094*/ 	.word	0x00000100
        /*0098*/ 	.word	0x00000001
        /*009c*/ 	.word	0x00000001


	//----- nvinfo : EIATTR_CRS_STACK_SIZE
	.align		4
.L_2781:
        /*00a0*/ 	.byte	0x04, 0x1e
        /*00a2*/ 	.short	(.L_2783 - .L_2782)
.L_2782:
        /*00a4*/ 	.word	0x00000000


	//----- nvinfo : EIATTR_CBANK_PARAM_SIZE
	.align		4
.L_2783:
        /*00a8*/ 	.byte	0x03, 0x19
        /*00aa*/ 	.short	0x0128


	//----- nvinfo : EIATTR_PARAM_CBANK
	.align		4
        /*00ac*/ 	.byte	0x04, 0x0a
        /*00ae*/ 	.short	(.L_2785 - .L_2784)
	.align		4
.L_2784:
        /*00b0*/ 	.word	index@(.nv.constant0._ZN10layer_norm31ln_parallel_residual_bwd_kernelINS_13Kernel_traitsIfffffjLj7168ELj1ELj1ELj8ELj16ENS_18Kernel_traits_baseILj7168EfffffjLj256EEEEELb0ELb1ELb0EEEvNS_9BwdParamsE)
        /*00b4*/ 	.short	0x0380
        /*00b6*/ 	.short	0x0128


	//----- nvinfo : EIATTR_SW_WAR
	.align		4
.L_2785:
        /*00b8*/ 	.byte	0x04, 0x36
        /*00ba*/ 	.short	(.L_2787 - .L_2786)
.L_2786:
        /*00bc*/ 	.word	0x00000008
.L_2787:


//--------------------- .nv.info._ZN10layer_norm31ln_parallel_residual_bwd_kernelINS_13Kernel_traitsIfffffjLj7168ELj1ELj1ELj8ELj16ENS_18Kernel_traits_baseILj7168EfffffjLj256EEEEELb0ELb1ELb1EEEvNS_9BwdParamsE --------------------------
	.section	.nv.info._ZN10layer_norm31ln_parallel_residual_bwd_kernelINS_13Kernel_traitsIfffffjLj7168ELj1ELj1ELj8ELj16ENS_18Kernel_traits_baseILj7168EfffffjLj256EEEEELb0ELb1ELb1EEEvNS_9BwdParamsE,"",@"SHT_CUDA_INFO"
	.sectionflags	@""
	.align	4


	//----- nvinfo : EIATTR_CUDA_API_VERSION
	.align		4
        /*0000*/ 	.byte	0x04, 0x37
        /*0002*/ 	.short	(.L_2789 - .L_2788)
.L_2788:
        /*0004*/ 	.word	0x00000082


	//----- nvinfo : EIATTR_KPARAM_INFO
	.align		4
.L_2789:
        /*0008*/ 	.byte	0x04, 0x17
        /*000a*/ 	.short	(.L_2791 - .L_2790)
.L_2790:
        /*000c*/ 	.word	0x00000000
        /*0010*/ 	.short	0x0000
        /*0012*/ 	.short	0x0000
        /*0014*/ 	.byte	0x00, 0xf0, 0xa1, 0x04


	//----- nvinfo : EIATTR_SPARSE_MMA_MASK
	.align		4
.L_2791:
        /*0018*/ 	.byte	0x03, 0x50
        /*001a*/ 	.short	0x0000


	//----- nvinfo : EIATTR_MAXREG_COUNT
	.align		4
        /*001c*/ 	.byte	0x03, 0x1b
        /*001e*/ 	.short	0x00ff


	//----- nvinfo : EIATTR_NUM_BARRIERS
	.align		4
        /*0020*/ 	.byte	0x02, 0x4c
        /*0022*/ 	.byte	0x01
	.zero		1


	//----- nvinfo : EIATTR_MERCURY_ISA_VERSION
	.align		4
        /*0024*/ 	.byte	0x03, 0x5f
        /*0026*/ 	.short	0x0101


	//----- nvinfo : EIATTR_COOP_GROUP_MASK_REGIDS
	.align		4
        /*0028*/ 	.byte	0x04, 0x29
        /*002a*/ 	.short	(.L_2793 - .L_2792)


	//   ....[0]....
.L_2792:
        /*002c*/ 	.word	0xffffffff


	//   ....[1]....
        /*0030*/ 	.word	0xffffffff


	//   ....[2]....
        /*0034*/ 	.word	0xffffffff


	//   ....[3]....
        /*0038*/ 	.word	0xffffffff


	//   ....[4]....
        /*003c*/ 	.word	0xffffffff


	//   ....[5]....
        /*0040*/ 	.word	0xffffffff


	//   ....[6]....
        /*0044*/ 	.word	0xffffffff


	//   ....[7]....
        /*0048*/ 	.word	0xffffffff


	//   ....[8]....
        /*004c*/ 	.word	0xffffffff


	//   ....[9]....
        /*0050*/ 	.word	0xffffffff


	//----- nvinfo : EIATTR_COOP_GROUP_INSTR_OFFSETS
	.align		4
.L_2793:
        /*0054*/ 	.byte	0x04, 0x28
        /*0056*/ 	.short	(.L_2795 - .L_2794)


	//   ....[0]....
.L_2794:
        /*0058*/ 	.word	0x00001230


	//   ....[1]....
        /*005c*/ 	.word	0x00001240


	//   ....[2]....
        /*0060*/ 	.word	0x00001270


	//   ....[3]....
        /*0064*/ 	.word	0x00001280


	//   ....[4]....
        /*0068*/ 	.word	0x000012b0


	//   ....[5]....
        /*006c*/ 	.word	0x000012c0


	//   ....[6]....
        /*0070*/ 	.word	0x00001300


	//   ....[7]....
        /*0074*/ 	.word	0x00001310


	//   ....[8]....
        /*0078*/ 	.word	0x00001340


	//   ....[9]....
        /*007c*/ 	.word	0x00001350


	//----- nvinfo : EIATTR_VRC_CTA_INIT_COUNT
	.align		4
.L_2795:
        /*0080*/ 	.byte	0x02, 0x4a
	.zero		1
	.zero		1


	//----- nvinfo : EIATTR_EXIT_INSTR_OFFSETS
	.align		4
        /*0084*/ 	.byte	0x04, 0x1c
        /*0086*/ 	.short	(.L_2797 - .L_2796)


	//   ....[0]....
.L_2796:
        /*0088*/ 	.word	0x00006230


	//----- nvinfo : EIATTR_MAX_THREADS
	.align		4
.L_2797:
        /*008c*/ 	.byte	0x04, 0x05
        /*008e*/ 	.short	(.L_2799 - .L_2798)
.L_2798:
        /*0090*/ 	.word	0x00000100
        /*0094*/ 	.word	0x00000001
        /*0098*/ 	.word	0x00000001


	//----- nvinfo : EIATTR_CRS_STACK_SIZE
	.align		4
.L_2799:
        /*009c*/ 	.byte	0x04, 0x1e
        /*009e*/ 	.short	(.L_2801 - .L_2800)
.L_2800:
        /*00a0*/ 	.word	0x00000000


	//----- nvinfo : EIATTR_CBANK_PARAM_SIZE
	.align		4
.L_2801:
        /*00a4*/ 	.byte	0x03, 0x19
        /*00a6*/ 	.short	0x0128


	//----- nvinfo : EIATTR_PARAM_CBANK
	.align		4
        /*00a8*/ 	.byte	0x04, 0x0a
        /*00aa*/ 	.short	(.L_2803 - .L_2802)
	.align		4
.L_2802:
        /*00ac*/ 	.word	index@(.nv.constant0._ZN10layer_norm31ln_parallel_residual_bwd_kernelINS_13Kernel_traitsIfffffjLj7168ELj1ELj1ELj8ELj16ENS_18Kernel_traits_baseILj7168EfffffjLj256EEEEELb0ELb1ELb1EEEvNS_9BwdParamsE)
        /*00b0*/ 	.short	0x0380
        /*00b2*/ 	.short	0x0128


	//----- nvinfo : EIATTR_SW_WAR
	.align		4
.L_2803:
        /*00b4*/ 	.byte	0x04, 0x36
        /*00b6*/ 	.short	(.L_2805 - .L_2804)
.L_2804:
        /*00b8*/ 	.word	0x00000008
.L_2805:


//--------------------- .nv.info._ZN10layer_norm31ln_parallel_residual_bwd_kernelINS_13Kernel_traitsIfffffjLj7168ELj1ELj1ELj8ELj16ENS_18Kernel_traits_baseILj7168EfffffjLj256EEEEELb1ELb0ELb0EEEvNS_9BwdParamsE --------------------------
	.section	.nv.info._ZN10layer_norm31ln_parallel_residual_bwd_kernelINS_13Kernel_traitsIfffffjLj7168ELj1ELj1ELj8ELj16ENS_18Kernel_traits_baseILj7168EfffffjLj256EEEEELb1ELb0ELb0EEEvNS_9BwdParamsE,"",@"SHT_CUDA_INFO"
	.sectionflags	@""
	.align	4


	//----- nvinfo : EIATTR_CUDA_API_VERSION
	.align		4
        /*0000*/ 	.byte	0x04, 0x37
        /*0002*/ 	.short	(.L_2807 - .L_2806)
.L_2806:
        /*0004*/ 	.word	0x00000082


	//----- nvinfo : EIATTR_KPARAM_INFO
	.align		4
.L_2807:
        /*0008*/ 	.byte	0x04, 0x17
        /*000a*/ 	.short	(.L_2809 - .L_2808)
.L_2808:
        /*000c*/ 	.word	0x00000000
        /*0010*/ 	.short	0x0000
        /*0012*/ 	.short	0x0000
        /*0014*/ 	.byte	0x00, 0xf0, 0xa1, 0x04


	//----- nvinfo : EIATTR_SPARSE_MMA_MASK
	.align		4
.L_2809:
        /*0018*/ 	.byte	0x03, 0x50
        /*001a*/ 	.short	0x0000


	//----- nvinfo : EIATTR_MAXREG_COUNT
	.align		4
        /*001c*/ 	.byte	0x03, 0x1b
        /*001e*/ 	.short	0x00ff


	//----- nvinfo : EIATTR_NUM_BARRIERS
	.align		4
        /*0020*/ 	.byte	0x02, 0x4c
        /*0022*/ 	.byte	0x01
	.zero		1


	//----- nvinfo : EIATTR_ANNOTATIONS
	.align		4
        /*0024*/ 	.byte	0x04, 0x55
        /*0026*/ 	.short	(.L_2811 - .L_2810)


	//   ....[0]....
.L_2810:
        /* <DEDUP_REMOVED lines=45> */


	//----- nvinfo : EIATTR_MERCURY_ISA_VERSION
	.align		4
.L_2811:
        /*02e8*/ 	.byte	0x03, 0x5f
        /*02ea*/ 	.short	0x0101


	//----- nvinfo : EIATTR_COOP_GROUP_MASK_REGIDS
	.align		4
        /*02ec*/ 	.byte	0x04, 0x29
        /*02ee*/ 	.short	(.L_2813 - .L_2812)


	//   ....[0]....
.L_2812:
        /*02f0*/ 	.word	0xffffffff


	//   ....[1]....
        /*02f4*/ 	.word	0xffffffff


	//   ....[2]....
        /*02f8*/ 	.word	0xffffffff


	//   ....[3]....
        /*02fc*/ 	.word	0xffffffff


	//   ....[4]....
        /*0300*/ 	.word	0xffffffff


	//   ....[5]....
        /*0304*/ 	.word	0xffffffff


	//   ....[6]....
        /*0308*/ 	.word	0xffffffff


	//   ....[7]....
        /*030c*/ 	.word	0xffffffff


	//   ....[8]....
        /*0310*/ 	.word	0xffffffff


	//   ....[9]....
        /*0314*/ 	.word	0xffffffff


	//----- nvinfo : EIATTR_COOP_GROUP_INSTR_OFFSETS
	.align		4
.L_2813:
        /*0318*/ 	.byte	0x04, 0x28
        /*031a*/ 	.short	(.L_2815 - .L_2814)


	//   ....[0]....
.L_2814:
        /*031c*/ 	.word	0x00003040


	//   ....[1]....
        /*0320*/ 	.word	0x00003060


	//   ....[2]....
        /*0324*/ 	.word	0x000030a0


	//   ....[3]....
        /*0328*/ 	.word	0x000030b0


	//   ....[4]....
        /*032c*/ 	.word	0x000030f0


	//   ....[5]....
        /*0330*/ 	.word	0x00003100


	//   ....[6]....
        /*0334*/ 	.word	0x00003130


	//   ....[7]....
        /*0338*/ 	.word	0x00003140


	//   ....[8]....
        /*033c*/ 	.word	0x00003170


	//   ....[9]....
        /*0340*/ 	.word	0x00003190


	//----- nvinfo : EIATTR_VRC_CTA_INIT_COUNT
	.align		4
.L_2815:
        /*0344*/ 	.byte	0x02, 0x4a
	.zero		1
	.zero		1


	//----- nvinfo : EIATTR_EXIT_INSTR_OFFSETS
	.align		4
        /*0348*/ 	.byte	0x04, 0x1c
        /*034a*/ 	.short	(.L_2817 - .L_2816)


	//   ....[0]....
.L_2816:
        /*034c*/ 	.word	0x0000bed0


	//   ....[1]....
        /*0350*/ 	.word	0x0000bfa0


	//----- nvinfo : EIATTR_MAX_THREADS
	.align		4
.L_2817:
        /*0354*/ 	.byte	0x04, 0x05
        /*0356*/ 	.short	(.L_2819 - .L_2818)
.L_2818:
        /*0358*/ 	.word	0x00000100
        /*035c*/ 	.word	0x00000001
        /*0360*/ 	.word	0x00000001


	//----- nvinfo : EIATTR_CRS_STACK_SIZE
	.align		4
.L_2819:
        /*0364*/ 	.byte	0x04, 0x1e
        /*0366*/ 	.short	(.L_2821 - .L_2820)
.L_2820:
        /*0368*/ 	.word	0x00000000


	//----- nvinfo : EIATTR_CBANK_PARAM_SIZE
	.align		4
.L_2821:
        /*036c*/ 	.byte	0x03, 0x19
        /*036e*/ 	.short	0x0128


	//----- nvinfo : EIATTR_PARAM_CBANK
	.align		4
        /*0370*/ 	.byte	0x04, 0x0a
        /*0372*/ 	.short	(.L_2823 - .L_2822)
	.align		4
.L_2822:
        /*0374*/ 	.word	index@(.nv.constant0._ZN10layer_norm31ln_parallel_residual_bwd_kernelINS_13Kernel_traitsIfffffjLj7168ELj1ELj1ELj8ELj16ENS_18Kernel_traits_baseILj7168EfffffjLj256EEEEELb1ELb0ELb0EEEvNS_9BwdParamsE)
        /*0378*/ 	.short	0x0380
        /*037a*/ 	.short	0x0128


	//----- nvinfo : EIATTR_SW_WAR
	.align		4
.L_2823:
        /*037c*/ 	.byte	0x04, 0x36
        /*037e*/ 	.short	(.L_2825 - .L_2824)
.L_2824:
        /*0380*/ 	.word	0x00000008
.L_2825:


//--------------------- .nv.info._ZN10layer_norm31ln_parallel_residual_bwd_kernelINS_13Kernel_traitsIfffffjLj7168ELj1ELj1ELj8ELj16ENS_18Kernel_traits_baseILj7168EfffffjLj256EEEEELb1ELb0ELb1EEEvNS_9BwdParamsE --------------------------
	.section	.nv.info._ZN10layer_norm31ln_parallel_residual_bwd_kernelINS_13Kernel_traitsIfffffjLj7168ELj1ELj1ELj8ELj16ENS_18Kernel_traits_baseILj7168EfffffjLj256EEEEELb1ELb0ELb1EEEvNS_9BwdParamsE,"",@"SHT_CUDA_INFO"
	.sectionflags	@""
	.align	4


	//----- nvinfo : EIATTR_CUDA_API_VERSION
	.align		4
        /*0000*/ 	.byte	0x04, 0x37
        /*0002*/ 	.short	(.L_2827 - .L_2826)
.L_2826:
        /*0004*/ 	.word	0x00000082


	//----- nvinfo : EIATTR_KPARAM_INFO
	.align		4
.L_2827:
        /*0008*/ 	.byte	0x04, 0x17
        /*000a*/ 	.short	(.L_2829 - .L_2828)
.L_2828:
        /*000c*/ 	.word	0x00000000
        /*0010*/ 	.short	0x0000
        /*0012*/ 	.short	0x0000
        /*0014*/ 	.byte	0x00, 0xf0, 0xa1, 0x04


	//----- nvinfo : EIATTR_SPARSE_MMA_MASK
	.align		4
.L_2829:
        /*0018*/ 	.byte	0x03, 0x50
        /*001a*/ 	.short	0x0000


	//----- nvinfo : EIATTR_MAXREG_COUNT
	.align		4
        /*001c*/ 	.byte	0x03, 0x1b
        /*001e*/ 	.short	0x00ff


	//----- nvinfo : EIATTR_NUM_BARRIERS
	.align		4
        /*0020*/ 	.byte	0x02, 0x4c
        /*0022*/ 	.byte	0x01
	.zero		1


	//----- nvinfo : EIATTR_ANNOTATIONS
	.align		4
        /*0024*/ 	.byte	0x04, 0x55
        /*0026*/ 	.short	(.L_2831 - .L_2830)


	//   ....[0]....
.L_2830:
        /* <DEDUP_REMOVED lines=85> */


	//----- nvinfo : EIATTR_MERCURY_ISA_VERSION
	.align		4
.L_2831:
        /*0568*/ 	.byte	0x03, 0x5f
        /*056a*/ 	.short	0x0101


	//----- nvinfo : EIATTR_COOP_GROUP_MASK_REGIDS
	.align		4
        /*056c*/ 	.byte	0x04, 0x29
        /*056e*/ 	.short	(.L_2833 - .L_2832)


	//   ....[0]....
.L_2832:
        /*0570*/ 	.word	0xffffffff


	//   ....[1]....
        /*0574*/ 	.word	0xffffffff


	//   ....[2]....
        /*0578*/ 	.word	0xffffffff


	//   ....[3]....
        /*057c*/ 	.word	0xffffffff


	//   ....[4]....
        /*0580*/ 	.word	0xffffffff


	//   ....[5]....
        /*0584*/ 	.word	0xffffffff


	//   ....[6]....
        /*0588*/ 	.word	0xffffffff


	//   ....[7]....
        /*058c*/ 	.word	0xffffffff


	//   ....[8]....
        /*0590*/ 	.word	0xffffffff


	//   ....[9]....
        /*0594*/ 	.word	0xffffffff


	//----- nvinfo : EIATTR_COOP_GROUP_INSTR_OFFSETS
	.align		4
.L_2833:
        /*0598*/ 	.byte	0x04, 0x28
        /*059a*/ 	.short	(.L_2835 - .L_2834)


	//   ....[0]....
.L_2834:
        /*059c*/ 	.word	0x00002790


	//   ....[1]....
        /*05a0*/ 	.word	0x00002800


	//   ....[2]....
        /*05a4*/ 	.word	0x00002820


	//   ....[3]....
        /*05a8*/ 	.word	0x00002840


	//   ....[4]....
        /*05ac*/ 	.word	0x00002860


	//   ....[5]....
        /*05b0*/ 	.word	0x00002880


	//   ....[6]....
        /*05b4*/ 	.word	0x000028a0


	//   ....[7]....
        /*05b8*/ 	.word	0x000028f0


	//   ....[8]....
        /*05bc*/ 	.word	0x00002900


	//   ....[9]....
        /*05c0*/ 	.word	0x00002940


	//----- nvinfo : EIATTR_VRC_CTA_INIT_COUNT
	.align		4
.L_2835:
        /*05c4*/ 	.byte	0x02, 0x4a
	.zero		1
	.zero		1


	//----- nvinfo : EIATTR_EXIT_INSTR_OFFSETS
	.align		4
        /*05c8*/ 	.byte	0x04, 0x1c
        /*05ca*/ 	.short	(.L_2837 - .L_2836)


	//   ....[0]....
.L_2836:
        /*05cc*/ 	.word	0x0000b100


	//----- nvinfo : EIATTR_MAX_THREADS
	.align		4
.L_2837:
        /*05d0*/ 	.byte	0x04, 0x05
        /*05d2*/ 	.short	(.L_2839 - .L_2838)
.L_2838:
        /*05d4*/ 	.word	0x00000100
        /*05d8*/ 	.word	0x00000001
        /*05dc*/ 	.word	0x00000001


	//----- nvinfo : EIATTR_CRS_STACK_SIZE
	.align		4
.L_2839:
        /*05e0*/ 	.byte	0x04, 0x1e
        /*05e2*/ 	.short	(.L_2841 - .L_2840)
.L_2840:
        /*05e4*/ 	.word	0x00000000


	//----- nvinfo : EIATTR_CBANK_PARAM_SIZE
	.align		4
.L_2841:
        /*05e8*/ 	.byte	0x03, 0x19
        /*05ea*/ 	.short	0x0128


	//----- nvinfo : EIATTR_PARAM_CBANK
	.align		4
        /*05ec*/ 	.byte	0x04, 0x0a
        /*05ee*/ 	.short	(.L_2843 - .L_2842)
	.align		4
.L_2842:
        /*05f0*/ 	.word	index@(.nv.constant0._ZN10layer_norm31ln_parallel_residual_bwd_kernelINS_13Kernel_traitsIfffffjLj7168ELj1ELj1ELj8ELj16ENS_18Kernel_traits_baseILj7168EfffffjLj256EEEEELb1ELb0ELb1EEEvNS_9BwdParamsE)
        /*05f4*/ 	.short	0x0380
        /*05f6*/ 	.short	0x0128


	//----- nvinfo : EIATTR_SW_WAR
	.align		4
.L_2843:
        /*05f8*/ 	.byte	0x04, 0x36
        /*05fa*/ 	.short	(.L_2845 - .L_2844)
.L_2844:
        /*05fc*/ 	.word	0x00000008
.L_2845:


//--------------------- .nv.info._ZN10layer_norm22ln_bwd_finalize_kernelINS_22Kernel_traits_finalizeILj7168EfffffjLb0ELj1024ELj4ENS_18Kernel_traits_baseILj7168EfffffjLj1024EEEEELb0ELb0EEEvNS_9BwdParamsE --------------------------
	.section	.nv.info._ZN10layer_norm22ln_bwd_finalize_kernelINS_22Kernel_traits_finalizeILj7168EfffffjLb0ELj1024ELj4ENS_18Kernel_traits_baseILj7168EfffffjLj1024EEEEELb0ELb0EEEvNS_9BwdParamsE,"",@"SHT_CUDA_INFO"
	.sectionflags	@""
	.align	4


	//----- nvinfo : EIATTR_CUDA_API_VERSION
	.align		4
        /*0000*/ 	.byte	0x04, 0x37
        /*0002*/ 	.short	(.L_2847 - .L_2846)
.L_2846:
        /*0004*/ 	.word	0x00000082


	//----- nvinfo : EIATTR_KPARAM_INFO
	.align		4
.L_2847:
        /*0008*/ 	.byte	0x04, 0x17
        /*000a*/ 	.short	(.L_2849 - .L_2848)
.L_2848:
        /*000c*/ 	.word	0x00000000
        /*0010*/ 	.short	0x0000
        /*0012*/ 	.short	0x0000
        /*0014*/ 	.byte	0x00, 0xf0, 0xa1, 0x04


	//----- nvinfo : EIATTR_SPARSE_MMA_MASK
	.align		4
.L_2849:
        /*0018*/ 	.byte	0x03, 0x50
        /*001a*/ 	.short	0x0000


	//----- nvinfo : EIATTR_MAXREG_COUNT
	.align		4
        /*001c*/ 	.byte	0x03, 0x1b
        /*001e*/ 	.short	0x0040


	//----- nvinfo : EIATTR_NUM_BARRIERS
	.align		4
        /*0020*/ 	.byte	0x02, 0x4c
        /*0022*/ 	.byte	0x01
	.zero		1


	//----- nvinfo : EIATTR_MERCURY_ISA_VERSION
	.align		4
        /*0024*/ 	.byte	0x03, 0x5f
        /*0026*/ 	.short	0x0101


	//----- nvinfo : EIATTR_COOP_GROUP_MASK_REGIDS
	.align		4
        /*0028*/ 	.byte	0x04, 0x29
        /*002a*/ 	.short	(.L_2851 - .L_2850)


	//   ....[0]....
.L_2850:
        /*002c*/ 	.word	0xffffffff


	//   ....[1]....
        /*0030*/ 	.word	0xffffffff


	//   ....[2]....
        /*0034*/ 	.word	0xffffffff


	//   ....[3]....
        /*0038*/ 	.word	0xffffffff


	//   ....[4]....
        /*003c*/ 	.word	0xffffffff


	//   ....[5]....
        /*0040*/ 	.word	0xffffffff


	//   ....[6]....
        /*0044*/ 	.word	0xffffffff


	//   ....[7]....
        /*0048*/ 	.word	0xffffffff


	//   ....[8]....
        /*004c*/ 	.word	0xffffffff


	//   ....[9]....
        /*0050*/ 	.word	0xffffffff


	//----- nvinfo : EIATTR_COOP_GROUP_INSTR_OFFSETS
	.align		4
.L_2851:
        /*0054*/ 	.byte	0x04, 0x28
        /*0056*/ 	.short	(.L_2853 - .L_2852)


	//   ....[0]....
.L_2852:
        /*0058*/ 	.word	0x000015e0


	//   ....[1]....
        /*005c*/ 	.word	0x000015f0


	//   ....[2]....
        /*0060*/ 	.word	0x00001620


	//   ....[3]....
        /*0064*/ 	.word	0x00001630


	//   ....[4]....
        /*0068*/ 	.word	0x00001660


	//   ....[5]....
        /*006c*/ 	.word	0x00001670


	//   ....[6]....
        /*0070*/ 	.word	0x000016b0


	//   ....[7]....
        /*0074*/ 	.word	0x000016e0


	//   ....[8]....
        /*0078*/ 	.word	0x00001710


	//   ....[9]....
        /*007c*/ 	.word	0x00001720


	//----- nvinfo : EIATTR_VRC_CTA_INIT_COUNT
	.align		4
.L_2853:
        /*0080*/ 	.byte	0x02, 0x4a
	.zero		1
	.zero		1


	//----- nvinfo : EIATTR_EXIT_INSTR_OFFSETS
	.align		4
        /*0084*/ 	.byte	0x04, 0x1c
        /*0086*/ 	.short	(.L_2855 - .L_2854)


	//   ....[0]....
.L_2854:
        /*0088*/ 	.word	0x00000060


	//   ....[1]....
        /*008c*/ 	.word	0x00001780


	//   ....[2]....
        /*0090*/ 	.word	0x000017b0


	//   ....[3]....
        /*0094*/ 	.word	0x00001850


	//----- nvinfo : EIATTR_MAX_THREADS
	.align		4
.L_2855:
        /*0098*/ 	.byte	0x04, 0x05
        /*009a*/ 	.short	(.L_2857 - .L_2856)
.L_2856:
        /*009c*/ 	.word	0x00000400
        /*00a0*/ 	.word	0x00000001
        /*00a4*/ 	.word	0x00000001


	//----- nvinfo : EIATTR_CRS_STACK_SIZE
	.align		4
.L_2857:
        /*00a8*/ 	.byte	0x04, 0x1e
        /*00aa*/ 	.short	(.L_2859 - .L_2858)
.L_2858:
        /*00ac*/ 	.word	0x00000000


	//----- nvinfo : EIATTR_CBANK_PARAM_SIZE
	.align		4
.L_2859:
        /*00b0*/ 	.byte	0x03, 0x19
        /*00b2*/ 	.short	0x0128


	//----- nvinfo : EIATTR_PARAM_CBANK
	.align		4
        /*00b4*/ 	.byte	0x04, 0x0a
        /*00b6*/ 	.short	(.L_2861 - .L_2860)
	.align		4
.L_2860:
        /*00b8*/ 	.word	index@(.nv.constant0._ZN10layer_norm22ln_bwd_finalize_kernelINS_22Kernel_traits_finalizeILj7168EfffffjLb0ELj1024ELj4ENS_18Kernel_traits_baseILj7168EfffffjLj1024EEEEELb0ELb0EEEvNS_9BwdParamsE)
        /*00bc*/ 	.short	0x0380
        /*00be*/ 	.short	0x0128


	//----- nvinfo : EIATTR_SW_WAR
	.align		4
.L_2861:
        /*00c0*/ 	.byte	0x04, 0x36
        /*00c2*/ 	.short	(.L_2863 - .L_2862)
.L_2862:
        /*00c4*/ 	.word	0x00000008
.L_2863:


//--------------------- .nv.info._ZN10layer_norm40ln_parallel_residual_bwd_finalize_kernelINS_22Kernel_traits_finalizeILj7168EfffffjLb0ELj1024ELj4ENS_18Kernel_traits_baseILj7168EfffffjLj1024EEEEELb0EEEvNS_9BwdParamsE --------------------------
	.section	.nv.info._ZN10layer_norm40ln_parallel_residual_bwd_finalize_kernelINS_22Kernel_traits_finalizeILj7168EfffffjLb0ELj1024ELj4ENS_18Kernel_traits_baseILj7168EfffffjLj1024EEEEELb0EEEvNS_9BwdParamsE,"",@"SHT_CUDA_INFO"
	.sectionflags	@""
	.align	4


	//----- nvinfo : EIATTR_CUDA_API_VERSION
	.align		4
        /*0000*/ 	.byte	0x04, 0x37
        /*0002*/ 	.short	(.L_2865 - .L_2864)
.L_2864:
        /*0004*/ 	.word	0x00000082


	//----- nvinfo : EIATTR_KPARAM_INFO
	.align		4
.L_2865:
        /*0008*/ 	.byte	0x04, 0x17
        /*000a*/ 	.short	(.L_2867 - .L_2866)
.L_2866:
        /*000c*/ 	.word	0x00000000
        /*0010*/ 	.short	0x0000
        /*0012*/ 	.short	0x0000
        /*0014*/ 	.byte	0x00, 0xf0, 0xa1, 0x04


	//----- nvinfo : EIATTR_SPARSE_MMA_MASK
	.align		4
.L_2867:
        /*0018*/ 	.byte	0x03, 0x50
        /*001a*/ 	.short	0x0000


	//----- nvinfo : EIATTR_MAXREG_COUNT
	.align		4
        /*001c*/ 	.byte	0x03, 0x1b
        /*001e*/ 	.short	0x0040


	//----- nvinfo : EIATTR_NUM_BARRIERS
	.align		4
        /*0020*/ 	.byte	0x02, 0x4c
        /*0022*/ 	.byte	0x01
	.zero		1


	//----- nvinfo : EIATTR_MERCURY_ISA_VERSION
	.align		4
        /*0024*/ 	.byte	0x03, 0x5f
        /*0026*/ 	.short	0x0101


	//----- nvinfo : EIATTR_COOP_GROUP_MASK_REGIDS
	.align		4
        /*0028*/ 	.byte	0x04, 0x29
        /*002a*/ 	.short	(.L_2869 - .L_2868)


	//   ....[0]....
.L_2868:
        /*002c*/ 	.word	0xffffffff


	//   ....[1]....
        /*0030*/ 	.word	0xffffffff


	//   ....[2]....
        /*0034*/ 	.word	0xffffffff


	//   ....[3]....
        /*0038*/ 	.word	0xffffffff


	//   ....[4]....
        /*003c*/ 	.word	0xffffffff


	//   ....[5]....
        /*0040*/ 	.word	0xffffffff


	//   ....[6]....
        /*0044*/ 	.word	0xffffffff


	//   ....[7]....
        /*0048*/ 	.word	0xffffffff


	//   ....[8]....
        /*004c*/ 	.word	0xffffffff


	//   ....[9]....
        /*0050*/ 	.word	0xffffffff


	//   ....[10]....
        /*0054*/ 	.word	0xffffffff


	//   ....[11]....
        /*0058*/ 	.word	0xffffffff


	//   ....[12]....
        /*005c*/ 	.word	0xffffffff


	//   ....[13]....
        /*0060*/ 	.word	0xffffffff


	//   ....[14]....
        /*0064*/ 	.word	0xffffffff


	//   ....[15]....
        /*0068*/ 	.word	0xffffffff


	//   ....[16]....
        /*006c*/ 	.word	0xffffffff


	//   ....[17]....
        /*0070*/ 	.word	0xffffffff


	//   ....[18]....
        /*0074*/ 	.word	0xffffffff


	//   ....[19]....
        /*0078*/ 	.word	0xffffffff


	//----- nvinfo : EIATTR_COOP_GROUP_INSTR_OFFSETS
	.align		4
.L_2869:
        /*007c*/ 	.byte	0x04, 0x28
        /*007e*/ 	.short	(.L_2871 - .L_2870)


	//   ....[0]....
.L_2870:
        /*0080*/ 	.word	0x000013b0


	//   ....[1]....
        /*0084*/ 	.word	0x000013c0


	//   ....[2]....
        /*0088*/ 	.word	0x000013d0


	//   ....[3]....
        /*008c*/ 	.word	0x000013e0


	//   ....[4]....
        /*0090*/ 	.word	0x00001410


	//   ....[5]....
        /*0094*/ 	.word	0x00001430


	//   ....[6]....
        /*0098*/ 	.word	0x00001450


	//   ....[7]....
        /*009c*/ 	.word	0x00001460


	//   ....[8]....
        /*00a0*/ 	.word	0x000014a0


	//   ....[9]....
        /*00a4*/ 	.word	0x000014c0


	//   ....[10]....
        /*00a8*/ 	.word	0x000014d0


	//   ....[11]....
        /*00ac*/ 	.word	0x000014e0


	//   ....[12]....
        /*00b0*/ 	.word	0x00001510


	//   ....[13]....
        /*00b4*/ 	.word	0x00001530


	//   ....[14]....
        /*00b8*/ 	.word	0x00001550


	//   ....[15]....
        /*00bc*/ 	.word	0x00001560


	//   ....[16]....
        /*00c0*/ 	.word	0x000015a0


	//   ....[17]....
        /*00c4*/ 	.word	0x000015d0


	//   ....[18]....
        /*00c8*/ 	.word	0x00001600


	//   ....[19]....
        /*00cc*/ 	.word	0x00001610


	//----- nvinfo : EIATTR_VRC_CTA_INIT_COUNT
	.align		4
.L_2871:
        /*00d0*/ 	.byte	0x02, 0x4a
	.zero		1
	.zero		1


	//----- nvinfo : EIATTR_EXIT_INSTR_OFFSETS
	.align		4
        /*00d4*/ 	.byte	0x04, 0x1c
        /*00d6*/ 	.short	(.L_2873 - .L_2872)


	//   ....[0]....
.L_2872:
        /*00d8*/ 	.word	0x00000060


	//   ....[1]....
        /*00dc*/ 	.word	0x000016b0


	//   ....[2]....
        /*00e0*/ 	.word	0x000016e0


	//   ....[3]....
        /*00e4*/ 	.word	0x00001800


	//----- nvinfo : EIATTR_MAX_THREADS
	.align		4
.L_2873:
        /*00e8*/ 	.byte	0x04, 0x05
        /*00ea*/ 	.short	(.L_2875 - .L_2874)
.L_2874:
        /*00ec*/ 	.word	0x00000400
        /*00f0*/ 	.word	0x00000001
        /*00f4*/ 	.word	0x00000001


	//----- nvinfo : EIATTR_CRS_STACK_SIZE
	.align		4
.L_2875:
        /*00f8*/ 	.byte	0x04, 0x1e
        /*00fa*/ 	.short	(.L_2877 - .L_2876)
.L_2876:
        /*00fc*/ 	.word	0x00000000


	//----- nvinfo : EIATTR_CBANK_PARAM_SIZE
	.align		4
.L_2877:
        /*0100*/ 	.byte	0x03, 0x19
        /*0102*/ 	.short	0x0128


	//----- nvinfo : EIATTR_PARAM_CBANK
	.align		4
        /*0104*/ 	.byte	0x04, 0x0a
        /*0106*/ 	.short	(.L_2879 - .L_2878)
	.align		4
.L_2878:
        /*0108*/ 	.word	index@(.nv.constant0._ZN10layer_norm40ln_parallel_residual_bwd_finalize_kernelINS_22Kernel_traits_finalizeILj7168EfffffjLb0ELj1024ELj4ENS_18Kernel_traits_baseILj7168EfffffjLj1024EEEEELb0EEEvNS_9BwdParamsE)
        /*010c*/ 	.short	0x0380
        /*010e*/ 	.short	0x0128


	//----- nvinfo : EIATTR_SW_WAR
	.align		4
.L_2879:
        /*0110*/ 	.byte	0x04, 0x36
        /*0112*/ 	.short	(.L_2881 - .L_2880)
.L_2880:
        /*0114*/ 	.word	0x00000008
.L_2881:


//--------------------- .nv.info._ZN10layer_norm31ln_parallel_residual_bwd_kernelINS_13Kernel_traitsIfffffjLj7168ELj1ELj1ELj8ELj16ENS_18Kernel_traits_baseILj7168EfffffjLj256EEEEELb1ELb1ELb0EEEvNS_9BwdParamsE --------------------------
	.section	.nv.info._ZN10layer_norm31ln_parallel_residual_bwd_kernelINS_13Kernel_traitsIfffffjLj7168ELj1ELj1ELj8ELj16ENS_18Kernel_traits_baseILj7168EfffffjLj256EEEEELb1ELb1ELb0EEEvNS_9BwdParamsE,"",@"SHT_CUDA_INFO"
	.sectionflags	@""
	.align	4


	//----- nvinfo : EIATTR_CUDA_API_VERSION
	.align		4
        /*0000*/ 	.byte	0x04, 0x37
        /*0002*/ 	.short	(.L_2883 - .L_2882)
.L_2882:
        /*0004*/ 	.word	0x00000082


	//----- nvinfo : EIATTR_KPARAM_INFO
	.align		4
.L_2883:
        /*0008*/ 	.byte	0x04, 0x17
        /*000a*/ 	.short	(.L_2885 - .L_2884)
.L_2884:
        /*000c*/ 	.word	0x00000000
        /*0010*/ 	.short	0x0000
        /*0012*/ 	.short	0x0000
        /*0014*/ 	.byte	0x00, 0xf0, 0xa1, 0x04


	//----- nvinfo : EIATTR_SPARSE_MMA_MASK
	.align		4
.L_2885:
        /*0018*/ 	.byte	0x03, 0x50
        /*001a*/ 	.short	0x0000


	//----- nvinfo : EIATTR_MAXREG_COUNT
	.align		4
        /*001c*/ 	.byte	0x03, 0x1b
        /*001e*/ 	.short	0x00ff


	//----- nvinfo : EIATTR_NUM_BARRIERS
	.align		4
        /*0020*/ 	.byte	0x02, 0x4c
        /*0022*/ 	.byte	0x01
	.zero		1


	//----- nvinfo : EIATTR_MERCURY_ISA_VERSION
	.align		4
        /*0024*/ 	.byte	0x03, 0x5f
        /*0026*/ 	.short	0x0101


	//----- nvinfo : EIATTR_COOP_GROUP_MASK_REGIDS
	.align		4
        /*0028*/ 	.byte	0x04, 0x29
        /*002a*/ 	.short	(.L_2887 - .L_2886)


	//   ....[0]....
.L_2886:
        /*002c*/ 	.word	0xffffffff


	//   ....[1]....
        /*0030*/ 	.word	0xffffffff


	//   ....[2]....
        /*0034*/ 	.word	0xffffffff


	//   ....[3]....
        /*0038*/ 	.word	0xffffffff


	//   ....[4]....
        /*003c*/ 	.word	0xffffffff


	//   ....[5]....
        /*0040*/ 	.word	0xffffffff


	//   ....[6]....
        /*0044*/ 	.word	0xffffffff


	//   ....[7]....
        /*0048*/ 	.word	0xffffffff


	//   ....[8]....
        /*004c*/ 	.word	0xffffffff


	//   ....[9]....
        /*0050*/ 	.word	0xffffffff


	//----- nvinfo : EIATTR_COOP_GROUP_INSTR_OFFSETS
	.align		4
.L_2887:
        /*0054*/ 	.byte	0x04, 0x28
        /*0056*/ 	.short	(.L_2889 - .L_2888)


	//   ....[0]....
.L_2888:
        /*0058*/ 	.word	0x00001f30


	//   ....[1]....
        /*005c*/ 	.word	0x00001f50


	//   ....[2]....
        /*0060*/ 	.word	0x00001f90


	//   ....[3]....
        /*0064*/ 	.word	0x00001fa0


	//   ....[4]....
        /*0068*/ 	.word	0x00001fe0


	//   ....[5]....
        /*006c*/ 	.word	0x00001ff0


	//   ....[6]....
        /*0070*/ 	.word	0x00002020


	//   ....[7]....
        /*0074*/ 	.word	0x00002030


	//   ....[8]....
        /*0078*/ 	.word	0x00002060


	//   ....[9]....
        /*007c*/ 	.word	0x00002070


	//----- nvinfo : EIATTR_VRC_CTA_INIT_COUNT
	.align		4
.L_2889:
        /*0080*/ 	.byte	0x02, 0x4a
	.zero		1
	.zero		1


	//----- nvinfo : EIATTR_EXIT_INSTR_OFFSETS
	.align		4
        /*0084*/ 	.byte	0x04, 0x1c
        /*0086*/ 	.short	(.L_2891 - .L_2890)


	//   ....[0]....
.L_2890:
        /*0088*/ 	.word	0x00009d60


	//   ....[1]....
        /*008c*/ 	.word	0x00009de0


	//----- nvinfo : EIATTR_MAX_THREADS
	.align		4
.L_2891:
        /*0090*/ 	.byte	0x04, 0x05
        /*0092*/ 	.short	(.L_2893 - .L_2892)
.L_2892:
        /*0094*/ 	.word	0x00000100
        /*0098*/ 	.word	0x00000001
        /*009c*/ 	.word	0x00000001


	//----- nvinfo : EIATTR_CRS_STACK_SIZE
	.align		4
.L_2893:
        /*00a0*/ 	.byte	0x04, 0x1e
        /*00a2*/ 	.short	(.L_2895 - .L_2894)
.L_2894:
        /*00a4*/ 	.word	0x00000000


	//----- nvinfo : EIATTR_CBANK_PARAM_SIZE
	.align		4
.L_2895:
        /*00a8*/ 	.byte	0x03, 0x19
        /*00aa*/ 	.short	0x0128


	//----- nvinfo : EIATTR_PARAM_CBANK
	.align		4
        /*00ac*/ 	.byte	0x04, 0x0a
        /*00ae*/ 	.short	(.L_2897 - .L_2896)
	.align		4
.L_2896:
        /*00b0*/ 	.word	index@(.nv.constant0._ZN10layer_norm31ln_parallel_residual_bwd_kernelINS_13Kernel_traitsIfffffjLj7168ELj1ELj1ELj8ELj16ENS_18Kernel_traits_baseILj7168EfffffjLj256EEEEELb1ELb1ELb0EEEvNS_9BwdParamsE)
        /*00b4*/ 	.short	0x0380
        /*00b6*/ 	.short	0x0128


	//----- nvinfo : EIATTR_SW_WAR
	.align		4
.L_2897:
        /*00b8*/ 	.byte	0x04, 0x36
        /*00ba*/ 	.short	(.L_2899 - .L_2898)
.L_2898:
        /*00bc*/ 	.word	0x00000008
.L_2899:


//--------------------- .nv.info._ZN10layer_norm22ln_bwd_finalize_kernelINS_22Kernel_traits_finalizeILj7168EfffffjLb0ELj1024ELj4ENS_18Kernel_traits_baseILj7168EfffffjLj1024EEEEELb0ELb1EEEvNS_9BwdParamsE --------------------------
	.section	.nv.info._ZN10layer_norm22ln_bwd_finalize_kernelINS_22Kernel_traits_finalizeILj7168EfffffjLb0ELj1024ELj4ENS_18Kernel_traits_baseILj7168EfffffjLj1024EEEEELb0ELb1EEEvNS_9BwdParamsE,"",@"SHT_CUDA_INFO"
	.sectionflags	@""
	.align	4


	//----- nvinfo : EIATTR_CUDA_API_VERSION
	.align		4
        /*0000*/ 	.byte	0x04, 0x37
        /*0002*/ 	.short	(.L_2901 - .L_2900)
.L_2900:
        /*0004*/ 	.word	0x00000082


	//----- nvinfo : EIATTR_KPARAM_INFO
	.align		4
.L_2901:
        /*0008*/ 	.byte	0x04, 0x17
        /*000a*/ 	.short	(.L_2903 - .L_2902)
.L_2902:
        /*000c*/ 	.word	0x00000000
        /*0010*/ 	.short	0x0000
        /*0012*/ 	.short	0x0000
        /*0014*/ 	.byte	0x00, 0xf0, 0xa1, 0x04


	//----- nvinfo : EIATTR_SPARSE_MMA_MASK
	.align		4
.L_2903:
        /*0018*/ 	.byte	0x03, 0x50
        /*001a*/ 	.short	0x0000


	//----- nvinfo : EIATTR_MAXREG_COUNT
	.align		4
        /*001c*/ 	.byte	0x03, 0x1b
        /*001e*/ 	.short	0x0040


	//----- nvinfo : EIATTR_NUM_BARRIERS
	.align		4
        /*0020*/ 	.byte	0x02, 0x4c
        /*0022*/ 	.byte	0x01
	.zero		1


	//----- nvinfo : EIATTR_MERCURY_ISA_VERSION
	.align		4
        /*0024*/ 	.byte	0x03, 0x5f
        /*0026*/ 	.short	0x0101


	//----- nvinfo : EIATTR_COOP_GROUP_MASK_REGIDS
	.align		4
        /*0028*/ 	.byte	0x04, 0x29
        /*002a*/ 	.short	(.L_2905 - .L_2904)


	//   ....[0]....
.L_2904:
        /*002c*/ 	.word	0xffffffff


	//   ....[1]....
        /*0030*/ 	.word	0xffffffff


	//   ....[2]....
        /*0034*/ 	.word	0xffffffff


	//   ....[3]....
        /*0038*/ 	.word	0xffffffff


	//   ....[4]....
        /*003c*/ 	.word	0xffffffff


	//   ....[5]....
        /*0040*/ 	.word	0xffffffff


	//   ....[6]....
        /*0044*/ 	.word	0xffffffff


	//   ....[7]....
        /*0048*/ 	.word	0xffffffff


	//   ....[8]....
        /*004c*/ 	.word	0xffffffff


	//   ....[9]....
        /*0050*/ 	.word	0xffffffff


	//----- nvinfo : EIATTR_COOP_GROUP_INSTR_OFFSETS
	.align		4
.L_2905:
        /*0054*/ 	.byte	0x04, 0x28
        /*0056*/ 	.short	(.L_2907 - .L_2906)


	//   ....[0]....
.L_2906:
        /*0058*/ 	.word	0x00001630


	//   ....[1]....
        /*005c*/ 	.word	0x00001640


	//   ....[2]....
        /*0060*/ 	.word	0x00001670


	//   ....[3]....
        /*0064*/ 	.word	0x00001680


	//   ....[4]....
        /*0068*/ 	.word	0x000016b0


	//   ....[5]....
        /*006c*/ 	.word	0x000016c0


	//   ....[6]....
        /*0070*/ 	.word	0x000016f0


	//   ....[7]....
        /*0074*/ 	.word	0x00001710


	//   ....[8]....
        /*0078*/ 	.word	0x00001740


	//   ....[9]....
        /*007c*/ 	.word	0x00001750


	//----- nvinfo : EIATTR_VRC_CTA_INIT_COUNT
	.align		4
.L_2907:
        /*0080*/ 	.byte	0x02, 0x4a
	.zero		1
	.zero		1


	//----- nvinfo : EIATTR_EXIT_INSTR_OFFSETS
	.align		4
        /*0084*/ 	.byte	0x04, 0x1c
        /*0086*/ 	.short	(.L_2909 - .L_2908)


	//   ....[0]....
.L_2908:
        /*0088*/ 	.word	0x00000070


	//   ....[1]....
        /*008c*/ 	.word	0x000017b0


	//   ....[2]....
        /*0090*/ 	.word	0x00001860


	//----- nvinfo : EIATTR_MAX_THREADS
	.align		4
.L_2909:
        /*0094*/ 	.byte	0x04, 0x05
        /*0096*/ 	.short	(.L_2911 - .L_2910)
.L_2910:
        /*0098*/ 	.word	0x00000400
        /*009c*/ 	.word	0x00000001
        /*00a0*/ 	.word	0x00000001


	//----- nvinfo : EIATTR_CRS_STACK_SIZE
	.align		4
.L_2911:
        /*00a4*/ 	.byte	0x04, 0x1e
        /*00a6*/ 	.short	(.L_2913 - .L_2912)
.L_2912:
        /*00a8*/ 	.word	0x00000000


	//----- nvinfo : EIATTR_CBANK_PARAM_SIZE
	.align		4
.L_2913:
        /*00ac*/ 	.byte	0x03, 0x19
        /*00ae*/ 	.short	0x0128


	//----- nvinfo : EIATTR_PARAM_CBANK
	.align		4
        /*00b0*/ 	.byte	0x04, 0x0a
        /*00b2*/ 	.short	(.L_2915 - .L_2914)
	.align		4
.L_2914:
        /*00b4*/ 	.word	index@(.nv.constant0._ZN10layer_norm22ln_bwd_finalize_kernelINS_22Kernel_traits_finalizeILj7168EfffffjLb0ELj1024ELj4ENS_18Kernel_traits_baseILj7168EfffffjLj1024EEEEELb0ELb1EEEvNS_9BwdParamsE)
        /*00b8*/ 	.short	0x0380
        /*00ba*/ 	.short	0x0128


	//----- nvinfo : EIATTR_SW_WAR
	.align		4
.L_2915:
        /*00bc*/ 	.byte	0x04, 0x36
        /*00be*/ 	.short	(.L_2917 - .L_2916)
.L_2916:
        /*00c0*/ 	.word	0x00000008
.L_2917:


//--------------------- .nv.info._ZN10layer_norm40ln_parallel_residual_bwd_finalize_kernelINS_22Kernel_traits_finalizeILj7168EfffffjLb0ELj1024ELj4ENS_18Kernel_traits_baseILj7168EfffffjLj1024EEEEELb1EEEvNS_9BwdParamsE --------------------------
	.section	.nv.info._ZN10layer_norm40ln_parallel_residual_bwd_finalize_kernelINS_22Kernel_traits_finalizeILj7168EfffffjLb0ELj1024ELj4ENS_18Kernel_traits_baseILj7168EfffffjLj1024EEEEELb1EEEvNS_9BwdParamsE,"",@"SHT_CUDA_INFO"
	.sectionflags	@""
	.align	4


	//----- nvinfo : EIATTR_CUDA_API_VERSION
	.align		4
        /*0000*/ 	.byte	0x04, 0x37
        /*0002*/ 	.short	(.L_2919 - .L_2918)
.L_2918:
        /*0004*/ 	.word	0x00000082


	//----- nvinfo : EIATTR_KPARAM_INFO
	.align		4
.L_2919:
        /*0008*/ 	.byte	0x04, 0x17
        /*000a*/ 	.short	(.L_2921 - .L_2920)
.L_2920:
        /*000c*/ 	.word	0x00000000
        /*0010*/ 	.short	0x0000
        /*0012*/ 	.short	0x0000
        /*0014*/ 	.byte	0x00, 0xf0, 0xa1, 0x04


	//----- nvinfo : EIATTR_SPARSE_MMA_MASK
	.align		4
.L_2921:
        /*0018*/ 	.byte	0x03, 0x50
        /*001a*/ 	.short	0x0000


	//----- nvinfo : EIATTR_MAXREG_COUNT
	.align		4
        /*001c*/ 	.byte	0x03, 0x1b
        /*001e*/ 	.short	0x0040


	//----- nvinfo : EIATTR_NUM_BARRIERS
	.align		4
        /*0020*/ 	.byte	0x02, 0x4c
        /*0022*/ 	.byte	0x01
	.zero		1


	//----- nvinfo : EIATTR_MERCURY_ISA_VERSION
	.align		4
        /*0024*/ 	.byte	0x03, 0x5f
        /*0026*/ 	.short	0x0101


	//----- nvinfo : EIATTR_COOP_GROUP_MASK_REGIDS
	.align		4
        /*0028*/ 	.byte	0x04, 0x29
        /*002a*/ 	.short	(.L_2923 - .L_2922)


	//   ....[0]....
.L_2922:
        /*002c*/ 	.word	0xffffffff


	//   ....[1]....
        /*0030*/ 	.word	0xffffffff


	//   ....[2]....
        /*0034*/ 	.word	0xffffffff


	//   ....[3]....
        /*0038*/ 	.word	0xffffffff


	//   ....[4]....
        /*003c*/ 	.word	0xffffffff


	//   ....[5]....
        /*0040*/ 	.word	0xffffffff


	//   ....[6]....
        /*0044*/ 	.word	0xffffffff


	//   ....[7]....
        /*0048*/ 	.word	0xffffffff


	//   ....[8]....
        /*004c*/ 	.word	0xffffffff


	//   ....[9]....
        /*0050*/ 	.word	0xffffffff


	//   ....[10]....
        /*0054*/ 	.word	0xffffffff


	//   ....[11]....
        /*0058*/ 	.word	0xffffffff


	//   ....[12]....
        /*005c*/ 	.word	0xffffffff


	//   ....[13]....
        /*0060*/ 	.word	0xffffffff


	//   ....[14]....
        /*0064*/ 	.word	0xffffffff


	//   ....[15]....
        /*0068*/ 	.word	0xffffffff


	//   ....[16]....
        /*006c*/ 	.word	0xffffffff


	//   ....[17]....
        /*0070*/ 	.word	0xffffffff


	//   ....[18]....
        /*0074*/ 	.word	0xffffffff


	//   ....[19]....
        /*0078*/ 	.word	0xffffffff


	//----- nvinfo : EIATTR_COOP_GROUP_INSTR_OFFSETS
	.align		4
.L_2923:
        /*007c*/ 	.byte	0x04, 0x28
        /*007e*/ 	.short	(.L_2925 - .L_2924)


	//   ....[0]....
.L_2924:
        /*0080*/ 	.word	0x00001410


	//   ....[1]....
        /*0084*/ 	.word	0x00001420


	//   ....[2]....
        /*0088*/ 	.word	0x00001430


	//   ....[3]....
        /*008c*/ 	.word	0x00001440


	//   ....[4]....
        /*0090*/ 	.word	0x00001470


	//   ....[5]....
        /*0094*/ 	.word	0x00001490


	//   ....[6]....
        /*0098*/ 	.word	0x000014b0


	//   ....[7]....
        /*009c*/ 	.word	0x000014c0


	//   ....[8]....
        /*00a0*/ 	.word	0x000014f0


	//   ....[9]....
        /*00a4*/ 	.word	0x00001510


	//   ....[10]....
        /*00a8*/ 	.word	0x00001530


	//   ....[11]....
        /*00ac*/ 	.word	0x00001540


	//   ....[12]....
        /*00b0*/ 	.word	0x00001570


	//   ....[13]....
        /*00b4*/ 	.word	0x00001590


	//   ....[14]....
        /*00b8*/ 	.word	0x000015b0


	//   ....[15]....
        /*00bc*/ 	.word	0x000015c0


	//   ....[16]....
        /*00c0*/ 	.word	0x000015f0


	//   ....[17]....
        /*00c4*/ 	.word	0x00001620


	//   ....[18]....
        /*00c8*/ 	.word	0x00001630


	//   ....[19]....
        /*00cc*/ 	.word	0x00001640


	//----- nvinfo : EIATTR_VRC_CTA_INIT_COUNT
	.align		4
.L_2925:
        /*00d0*/ 	.byte	0x02, 0x4a
	.zero		1
	.zero		1


	//----- nvinfo : EIATTR_EXIT_INSTR_OFFSETS
	.align		4
        /*00d4*/ 	.byte	0x04, 0x1c
        /*00d6*/ 	.short	(.L_2927 - .L_2926)


	//   ....[0]....
.L_2926:
        /*00d8*/ 	.word	0x00000060


	//   ....[1]....
        /*00dc*/ 	.word	0x000016e0


	//   ....[2]....
        /*00e0*/ 	.word	0x00001810


	//----- nvinfo : EIATTR_MAX_THREADS
	.align		4
.L_2927:
        /*00e4*/ 	.byte	0x04, 0x05
        /*00e6*/ 	.short	(.L_2929 - .L_2928)
.L_2928:
        /*00e8*/ 	.word	0x00000400
        /*00ec*/ 	.word	0x00000001
        /*00f0*/ 	.word	0x00000001


	//----- nvinfo : EIATTR_CRS_STACK_SIZE
	.align		4
.L_2929:
        /*00f4*/ 	.byte	0x04, 0x1e
        /*00f6*/ 	.short	(.L_2931 - .L_2930)
.L_2930:
        /*00f8*/ 	.word	0x00000000


	//----- nvinfo : EIATTR_CBANK_PARAM_SIZE
	.align		4
.L_2931:
        /*00fc*/ 	.byte	0x03, 0x19
        /*00fe*/ 	.short	0x0128


	//----- nvinfo : EIATTR_PARAM_CBANK
	.align		4
        /*0100*/ 	.byte	0x04, 0x0a
        /*0102*/ 	.short	(.L_2933 - .L_2932)
	.align		4
.L_2932:
        /*0104*/ 	.word	index@(.nv.constant0._ZN10layer_norm40ln_parallel_residual_bwd_finalize_kernelINS_22Kernel_traits_finalizeILj7168EfffffjLb0ELj1024ELj4ENS_18Kernel_traits_baseILj7168EfffffjLj1024EEEEELb1EEEvNS_9BwdParamsE)
        /*0108*/ 	.short	0x0380
        /*010a*/ 	.short	0x0128


	//----- nvinfo : EIATTR_SW_WAR
	.align		4
.L_2933:
        /*010c*/ 	.byte	0x04, 0x36
        /*010e*/ 	.short	(.L_2935 - .L_2934)
.L_2934:
        /*0110*/ 	.word	0x00000008
.L_2935:


//--------------------- .nv.info._ZN10layer_norm31ln_parallel_residual_bwd_kernelINS_13Kernel_traitsIfffffjLj7168ELj1ELj1ELj8ELj16ENS_18Kernel_traits_baseILj7168EfffffjLj256EEEEELb1ELb1ELb1EEEvNS_9BwdParamsE --------------------------
	.section	.nv.info._ZN10layer_norm31ln_parallel_residual_bwd_kernelINS_13Kernel_traitsIfffffjLj7168ELj1ELj1ELj8ELj16ENS_18Kernel_traits_baseILj7168EfffffjLj256EEEEELb1ELb1ELb1EEEvNS_9BwdParamsE,"",@"SHT_CUDA_INFO"
	.sectionflags	@""
	.align	4


	//----- nvinfo : EIATTR_CUDA_API_VERSION
	.align		4
        /*0000*/ 	.byte	0x04, 0x37
        /*0002*/ 	.short	(.L_2937 - .L_2936)
.L_2936:
        /*0004*/ 	.word	0x00000082


	//----- nvinfo : EIATTR_KPARAM_INFO
	.align		4
.L_2937:
        /*0008*/ 	.byte	0x04, 0x17
        /*000a*/ 	.short	(.L_2939 - .L_2938)
.L_2938:
        /*000c*/ 	.word	0x00000000
        /*0010*/ 	.short	0x0000
        /*0012*/ 	.short	0x0000
        /*0014*/ 	.byte	0x00, 0xf0, 0xa1, 0x04


	//----- nvinfo : EIATTR_SPARSE_MMA_MASK
	.align		4
.L_2939:
        /*0018*/ 	.byte	0x03, 0x50
        /*001a*/ 	.short	0x0000


	//----- nvinfo : EIATTR_MAXREG_COUNT
	.align		4
        /*001c*/ 	.byte	0x03, 0x1b
        /*001e*/ 	.short	0x00ff


	//----- nvinfo : EIATTR_NUM_BARRIERS
	.align		4
        /*0020*/ 	.byte	0x02, 0x4c
        /*0022*/ 	.byte	0x01
	.zero		1


	//----- nvinfo : EIATTR_MERCURY_ISA_VERSION
	.align		4
        /*0024*/ 	.byte	0x03, 0x5f
        /*0026*/ 	.short	0x0101


	//----- nvinfo : EIATTR_COOP_GROUP_MASK_REGIDS
	.align		4
        /*0028*/ 	.byte	0x04, 0x29
        /*002a*/ 	.short	(.L_2941 - .L_2940)


	//   ....[0]....
.L_2940:
        /*002c*/ 	.word	0xffffffff


	//   ....[1]....
        /*0030*/ 	.word	0xffffffff


	//   ....[2]....
        /*0034*/ 	.word	0xffffffff


	//   ....[3]....
        /*0038*/ 	.word	0xffffffff


	//   ....[4]....
        /*003c*/ 	.word	0xffffffff


	//   ....[5]....
        /*0040*/ 	.word	0xffffffff


	//   ....[6]....
        /*0044*/ 	.word	0xffffffff


	//   ....[7]....
        /*0048*/ 	.word	0xffffffff


	//   ....[8]....
        /*004c*/ 	.word	0xffffffff


	//   ....[9]....
        /*0050*/ 	.word	0xffffffff


	//----- nvinfo : EIATTR_COOP_GROUP_INSTR_OFFSETS
	.align		4
.L_2941:
        /*0054*/ 	.byte	0x04, 0x28
        /*0056*/ 	.short	(.L_2943 - .L_2942)


	//   ....[0]....
.L_2942:
        /*0058*/ 	.word	0x000014b0


	//   ....[1]....
        /*005c*/ 	.word	0x000014c0


	//   ....[2]....
        /*0060*/ 	.word	0x000014f0


	//   ....[3]....
        /*0064*/ 	.word	0x00001500


	//   ....[4]....
        /*0068*/ 	.word	0x00001530


	//   ....[5]....
        /*006c*/ 	.word	0x00001540


	//   ....[6]....
        /*0070*/ 	.word	0x00001580


	//   ....[7]....
        /*0074*/ 	.word	0x00001590


	//   ....[8]....
        /*0078*/ 	.word	0x000015c0


	//   ....[9]....
        /*007c*/ 	.word	0x000015d0


	//----- nvinfo : EIATTR_VRC_CTA_INIT_COUNT
	.align		4
.L_2943:
        /*0080*/ 	.byte	0x02, 0x4a
	.zero		1
	.zero		1


	//----- nvinfo : EIATTR_EXIT_INSTR_OFFSETS
	.align		4
        /*0084*/ 	.byte	0x04, 0x1c
        /*0086*/ 	.short	(.L_2945 - .L_2944)


	//   ....[0]....
.L_2944:
        /*0088*/ 	.word	0x00008ed0


	//----- nvinfo : EIATTR_MAX_THREADS
	.align		4
.L_2945:
        /*008c*/ 	.byte	0x04, 0x05
        /*008e*/ 	.short	(.L_2947 - .L_2946)
.L_2946:
        /*0090*/ 	.word	0x00000100
        /*0094*/ 	.word	0x00000001
        /*0098*/ 	.word	0x00000001


	//----- nvinfo : EIATTR_CRS_STACK_SIZE
	.align		4
.L_2947:
        /*009c*/ 	.byte	0x04, 0x1e
        /*009e*/ 	.short	(.L_2949 - .L_2948)
.L_2948:
        /*00a0*/ 	.word	0x00000000


	//----- nvinfo : EIATTR_CBANK_PARAM_SIZE
	.align		4
.L_2949:
        /*00a4*/ 	.byte	0x03, 0x19
        /*00a6*/ 	.short	0x0128


	//----- nvinfo : EIATTR_PARAM_CBANK
	.align		4
        /*00a8*/ 	.byte	0x04, 0x0a
        /*00aa*/ 	.short	(.L_2951 - .L_2950)
	.align		4
.L_2950:
        /*00ac*/ 	.word	index@(.nv.constant0._ZN10layer_norm31ln_parallel_residual_bwd_kernelINS_13Kernel_traitsIfffffjLj7168ELj1ELj1ELj8ELj16ENS_18Kernel_traits_baseILj7168EfffffjLj256EEEEELb1ELb1ELb1EEEvNS_9BwdParamsE)
        /*00b0*/ 	.short	0x0380
        /*00b2*/ 	.short	0x0128


	//----- nvinfo : EIATTR_SW_WAR
	.align		4
.L_2951:
        /*00b4*/ 	.byte	0x04, 0x36
        /*00b6*/ 	.short	(.L_2953 - .L_2952)
.L_2952:
        /*00b8*/ 	.word	0x00000008
.L_2953:


//--------------------- .nv.callgraph             --------------------------
	.section	.nv.callgraph,"",@"SHT_CUDA_CALLGRAPH"
	.align	4
	.sectionentsize	8
	.align		4
        /*0000*/ 	.word	0x00000000
	.align		4
        /*0004*/ 	.word	0xffffffff
	.align		4
        /*0008*/ 	.word	0x00000000
	.align		4
        /*000c*/ 	.word	0xfffffffe
	.align		4
        /*0010*/ 	.word	0x00000000
	.align		4
        /*0014*/ 	.word	0xfffffffd
	.align		4
        /*0018*/ 	.word	0x00000000
	.align		4
        /*001c*/ 	.word	0xfffffffc


//--------------------- .text._ZN10layer_norm31ln_parallel_residual_bwd_kernelINS_13Kernel_traitsI13__nv_bfloat16S2_S2_S2_fjLj7168ELj1ELj1ELj8ELj8ENS_18Kernel_traits_baseILj7168ES2_S2_S2_S2_fjLj256EEEEELb0ELb0ELb0EEEvNS_9BwdParamsE --------------------------
	.section	.text._ZN10layer_norm31ln_parallel_residual_bwd_kernelINS_13Kernel_traitsI13__nv_bfloat16S2_S2_S2_fjLj7168ELj1ELj1ELj8ELj8ENS_18Kernel_traits_baseILj7168ES2_S2_S2_S2_fjLj256EEEEELb0ELb0ELb0EEEvNS_9BwdParamsE,"ax",@progbits
	.align	128
        .global         _ZN10layer_norm31ln_parallel_residual_bwd_kernelINS_13Kernel_traitsI13__nv_bfloat16S2_S2_S2_fjLj7168ELj1ELj1ELj8ELj8ENS_18Kernel_traits_baseILj7168ES2_S2_S2_S2_fjLj256EEEEELb0ELb0ELb0EEEvNS_9BwdParamsE
        .type           _ZN10layer_norm31ln_parallel_residual_bwd_kernelINS_13Kernel_traitsI13__nv_bfloat16S2_S2_S2_fjLj7168ELj1ELj1ELj8ELj8ENS_18Kernel_traits_baseILj7168ES2_S2_S2_S2_fjLj256EEEEELb0ELb0ELb0EEEvNS_9BwdParamsE,@function
        .size           _ZN10layer_norm31ln_parallel_residual_bwd_kernelINS_13Kernel_traitsI13__nv_bfloat16S2_S2_S2_fjLj7168ELj1ELj1ELj8ELj8ENS_18Kernel_traits_baseILj7168ES2_S2_S2_S2_fjLj256EEEEELb0ELb0ELb0EEEvNS_9BwdParamsE,(.L_x_7212 - _ZN10layer_norm31ln_parallel_residual_bwd_kernelINS_13Kernel_traitsI13__nv_bfloat16S2_S2_S2_fjLj7168ELj1ELj1ELj8ELj8ENS_18Kernel_traits_baseILj7168ES2_S2_S2_S2_fjLj256EEEEELb0ELb0ELb0EEEvNS_9BwdParamsE)
        .other          _ZN10layer_norm31ln_parallel_residual_bwd_kernelINS_13Kernel_traitsI13__nv_bfloat16S2_S2_S2_fjLj7168ELj1ELj1ELj8ELj8ENS_18Kernel_traits_baseILj7168ES2_S2_S2_S2_fjLj256EEEEELb0ELb0ELb0EEEvNS_9BwdParamsE,@"STO_CUDA_ENTRY STV_DEFAULT"
_ZN10layer_norm31ln_parallel_residual_bwd_kernelINS_13Kernel_traitsI13__nv_bfloat16S2_S2_S2_fjLj7168ELj1ELj1ELj8ELj8ENS_18Kernel_traits_baseILj7168ES2_S2_S2_S2_fjLj256EEEEELb0ELb0ELb0EEEvNS_9BwdParamsE:
.text._ZN10layer_norm31ln_parallel_residual_bwd_kernelINS_13Kernel_traitsI13__nv_bfloat16S2_S2_S2_fjLj7168ELj1ELj1ELj8ELj8ENS_18Kernel_traits_baseILj7168ES2_S2_S2_S2_fjLj256EEEEELb0ELb0ELb0EEEvNS_9BwdParamsE:
[----:B------:R-:W0:Y:S01]  /*0000*/  LDC R1, c[0x0][0x37c] ;  /* 0x0000df00ff017b82 */ /* 0x000e220000000800 */
[----:B------:R-:W1:Y:S01]  /*0010*/  S2R R0, SR_TID.X ;  /* 0x0000000000007919 */ /* 0x000e620000002100 */
[----:B------:R-:W2:Y:S06]  /*0020*/  LDCU UR6, c[0x0][0x388] ;  /* 0x00007100ff0677ac */ /* 0x000eac0008000800 */
[----:B------:R-:W3:Y:S01]  /*0030*/  LDC.64 R22, c[0x0][0x3d0] ;  /* 0x0000f400ff167b82 */ /* 0x000ee20000000a00 */
[----:B0-----:R-:W-:Y:S01]  /*0040*/  IADD3 R1, PT, PT, R1, -0x18, RZ ;  /* 0xffffffe801017810 */ /* 0x001fe20007ffe0ff */
[----:B------:R-:W0:Y:S06]  /*0050*/  LDCU.64 UR14, c[0x0][0x358] ;  /* 0x00006b00ff0e77ac */ /* 0x000e2c0008000a00 */
[----:B------:R-:W4:Y:S08]  /*0060*/  LDC.64 R26, c[0x0][0x3d8] ;  /* 0x0000f600ff1a7b82 */ /* 0x000f300000000a00 */
[----:B------:R-:W0:Y:S01]  /*0070*/  LDC.64 R36, c[0x0][0x3d0] ;  /* 0x0000f400ff247b82 */ /* 0x000e220000000a00 */
[----:B--2---:R-:W-:-:S04]  /*0080*/  USHF.R.S32.HI UR4, URZ, 0x1f, UR6 ;  /* 0x0000001fff047899 */ /* 0x004fc80008011406 */
[----:B------:R-:W-:-:S03]  /*0090*/  ULEA.HI UR4, UR4, UR6, URZ, 0x2 ;  /* 0x0000000604047291 */ /* 0x000fc6000f8f10ff */
[----:B------:R-:W2:Y:S03]  /*00a0*/  LDC.64 R38, c[0x0][0x3d8] ;  /* 0x0000f600ff267b82 */ /* 0x000ea60000000a00 */
[----:B------:R-:W-:Y:S01]  /*00b0*/  IMAD.U32 R19, RZ, RZ, UR4 ;  /* 0x00000004ff137e24 */ /* 0x000fe2000f8e00ff */
[----:B-1----:R-:W-:-:S04]  /*00c0*/  LOP3.LUT R18, R0, 0xff, RZ, 0x3c, !PT ;  /* 0x000000ff00127812 */ /* 0x002fc800078e3cff */
[----:B------:R-:W1:Y:S01]  /*00d0*/  LDC.64 R40, c[0x0][0x3d0] ;  /* 0x0000f400ff287b82 */ /* 0x000e620000000a00 */
[----:B------:R-:W1:Y:S01]  /*00e0*/  LDCU UR4, c[0x0][0x384] ;  /* 0x00007080ff0477ac */ /* 0x000e620008000800 */
[----:B------:R-:W-:Y:S02]  /*00f0*/  LEA.HI.SX32 R18, R19, R18, 0x1e ;  /* 0x0000001213127211 */ /* 0x000fe400078ff2ff */
[----:B------:R-:W-:Y:S02]  /*0100*/  MOV R19, R0 ;  /* 0x0000000000137202 */ /* 0x000fe40000000f00 */
[C---:B------:R-:W-:Y:S02]  /*0110*/  ISETP.GE.U32.AND P0, PT, R18.reuse, 0x100, PT ;  /* 0x000001001200780c */ /* 0x040fe40003f06070 */
[----:B------:R-:W1:Y:S01]  /*0120*/  LDC.64 R42, c[0x0][0x3d8] ;  /* 0x0000f600ff2a7b82 */ /* 0x000e620000000a00 */
[C---:B------:R-:W-:Y:S02]  /*0130*/  ISETP.GE.U32.AND P1, PT, R18.reuse, 0x200, PT ;  /* 0x000002001200780c */ /* 0x040fe40003f26070 */
[----:B------:R-:W-:-:S02]  /*0140*/  ISETP.GE.U32.AND P2, PT, R18, 0x300, PT ;  /* 0x000003001200780c */ /* 0x000fc40003f46070 */
[C---:B------:R-:W-:Y:S02]  /*0150*/  ISETP.GE.U32.AND P3, PT, R18.reuse, 0x400, PT ;  /* 0x000004001200780c */ /* 0x040fe40003f66070 */
[C---:B------:R-:W-:Y:S01]  /*0160*/  ISETP.GE.U32.AND P4, PT, R18.reuse, 0x500, PT ;  /* 0x000005001200780c */ /* 0x040fe20003f86070 */
[----:B------:R-:W1:Y:S01]  /*0170*/  LDC.64 R44, c[0x0][0x3d0] ;  /* 0x0000f400ff2c7b82 */ /* 0x000e620000000a00 */
[----:B------:R-:W-:Y:S02]  /*0180*/  ISETP.GE.U32.AND P5, PT, R18, 0x600, PT ;  /* 0x000006001200780c */ /* 0x000fe40003fa6070 */
[----:B---3--:R-:W-:-:S04]  /*0190*/  @P0 IMAD.WIDE.U32 R22, R19, 0x8, R22 ;  /* 0x0000000813160825 */ /* 0x008fc800078e0016 */
[C---:B----4-:R-:W-:Y:S01]  /*01a0*/  @P0 IMAD.WIDE.U32 R26, R19.reuse, 0x8, R26 ;  /* 0x00000008131a0825 */ /* 0x050fe200078e001a */
[----:B------:R-:W3:Y:S01]  /*01b0*/  LDC.64 R46, c[0x0][0x3d8] ;  /* 0x0000f600ff2e7b82 */ /* 0x000ee20000000a00 */
[----:B------:R-:W-:Y:S01]  /*01c0*/  @P0 LOP3.LUT R19, R19, 0x100, RZ, 0xfc, !PT ;  /* 0x0000010013130812 */ /* 0x000fe200078efcff */
[----:B0-----:R0:W5:Y:S04]  /*01d0*/  @P0 LDG.E.64 R24, desc[UR14][R22.64] ;  /* 0x0000000e16180981 */ /* 0x001168000c1e1b00 */
[C---:B------:R-:W-:Y:S02]  /*01e0*/  @P1 IMAD.WIDE.U32 R36, R19.reuse, 0x8, R36 ;  /* 0x0000000813241825 */ /* 0x040fe400078e0024 */
[----:B------:R-:W4:Y:S08]  /*01f0*/  LDC.64 R48, c[0x0][0x3d0] ;  /* 0x0000f400ff307b82 */ /* 0x000f300000000a00 */
[----:B------:R-:W0:Y:S01]  /*0200*/  LDC.64 R50, c[0x0][0x3d8] ;  /* 0x0000f600ff327b82 */ /* 0x000e220000000a00 */
[----:B--2---:R-:W-:-:S07]  /*0210*/  @P1 IMAD.WIDE.U32 R38, R19, 0x8, R38 ;  /* 0x0000000813261825 */ /* 0x004fce00078e0026 */
[----:B------:R-:W2:Y:S01]  /*0220*/  LDC.64 R52, c[0x0][0x3d0] ;  /* 0x0000f400ff347b82 */ /* 0x000ea20000000a00 */
[----:B------:R-:W-:-:S07]  /*0230*/  @P1 VIADD R19, R19, 0x100 ;  /* 0x0000010013131836 */ /* 0x000fce0000000000 */
[----:B------:R-:W2:Y:S01]  /*0240*/  LDC.64 R54, c[0x0][0x3d8] ;  /* 0x0000f600ff367b82 */ /* 0x000ea20000000a00 */
[----:B-1----:R-:W-:-:S07]  /*0250*/  @P2 IMAD.WIDE.U32 R40, R19, 0x8, R40 ;  /* 0x0000000813282825 */ /* 0x002fce00078e0028 */
[----:B------:R-:W1:Y:S01]  /*0260*/  LDC.64 R56, c[0x0][0x3d0] ;  /* 0x0000f400ff387b82 */ /* 0x000e620000000a00 */
[C---:B------:R-:W-:Y:S01]  /*0270*/  @P2 IMAD.WIDE.U32 R42, R19.reuse, 0x8, R42 ;  /* 0x00000008132a2825 */ /* 0x040fe200078e002a */
[----:B------:R-:W-:Y:S01]  /*0280*/  @P2 IADD3 R19, PT, PT, R19, 0x100, RZ ;  /* 0x0000010013132810 */ /* 0x000fe20007ffe0ff */
[----:B------:R-:W5:Y:S05]  /*0290*/  @P0 LDG.E.64 R28, desc[UR14][R26.64] ;  /* 0x0000000e1a1c0981 */ /* 0x000f6a000c1e1b00 */
[----:B------:R-:W1:Y:S01]  /*02a0*/  LDC.64 R58, c[0x0][0x3d8] ;  /* 0x0000f600ff3a7b82 */ /* 0x000e620000000a00 */
[C---:B------:R-:W-:Y:S01]  /*02b0*/  @P3 IMAD.WIDE.U32 R44, R19.reuse, 0x8, R44 ;  /* 0x00000008132c3825 */ /* 0x040fe200078e002c */
[----:B------:R-:W-:Y:S01]  /*02c0*/  ISETP.GE.U32.AND P6, PT, R18, 0x700, PT ;  /* 0x000007001200780c */ /* 0x000fe20003fc6070 */
[----:B------:R1:W5:Y:S02]  /*02d0*/  @P1 LDG.E.64 R30, desc[UR14][R36.64] ;  /* 0x0000000e241e1981 */ /* 0x000364000c1e1b00 */
[----:B---3--:R-:W-:-:S03]  /*02e0*/  @P3 IMAD.WIDE.U32 R46, R19, 0x8, R46 ;  /* 0x00000008132e3825 */ /* 0x008fc600078e002e */
[----:B------:R-:W3:Y:S01]  /*02f0*/  S2UR UR9, SR_CTAID.X ;  /* 0x00000000000979c3 */ /* 0x000ee20000002500 */
[----:B------:R-:W-:Y:S01]  /*0300*/  @P3 VIADD R19, R19, 0x100 ;  /* 0x0000010013133836 */ /* 0x000fe20000000000 */
[----:B------:R1:W5:Y:S03]  /*0310*/  @P1 LDG.E.64 R32, desc[UR14][R38.64] ;  /* 0x0000000e26201981 */ /* 0x000366000c1e1b00 */
[C---:B----4-:R-:W-:Y:S01]  /*0320*/  @P4 IMAD.WIDE.U32 R48, R19.reuse, 0x8, R48 ;  /* 0x0000000813304825 */ /* 0x050fe200078e0030 */
[----:B------:R4:W5:Y:S03]  /*0330*/  @P2 LDG.E.64 R34, desc[UR14][R40.64] ;  /* 0x0000000e28222981 */ /* 0x000966000c1e1b00 */
[C---:B0-----:R-:W-:Y:S01]  /*0340*/  @P4 IMAD.WIDE.U32 R50, R19.reuse, 0x8, R50 ;  /* 0x0000000813324825 */ /* 0x041fe200078e0032 */
[----:B------:R-:W-:Y:S01]  /*0350*/  @P4 IADD3 R19, PT, PT, R19, 0x100, RZ ;  /* 0x0000010013134810 */ /* 0x000fe20007ffe0ff */
[----:B------:R0:W5:Y:S04]  /*0360*/  @P2 LDG.E.64 R6, desc[UR14][R42.64] ;  /* 0x0000000e2a062981 */ /* 0x000168000c1e1b00 */
[C---:B--2---:R-:W-:Y:S01]  /*0370*/  @P5 IMAD.WIDE.U32 R52, R19.reuse, 0x8, R52 ;  /* 0x0000000813345825 */ /* 0x044fe200078e0034 */
[----:B------:R2:W5:Y:S03]  /*0380*/  @P3 LDG.E.64 R12, desc[UR14][R44.64] ;  /* 0x0000000e2c0c3981 */ /* 0x000566000c1e1b00 */
[C---:B------:R-:W-:Y:S01]  /*0390*/  @P5 IMAD.WIDE.U32 R54, R19.reuse, 0x8, R54 ;  /* 0x0000000813365825 */ /* 0x040fe200078e0036 */
[----:B------:R2:W5:Y:S03]  /*03a0*/  @P3 LDG.E.64 R2, desc[UR14][R46.64] ;  /* 0x0000000e2e023981 */ /* 0x000566000c1e1b00 */
[----:B------:R-:W-:Y:S01]  /*03b0*/  @P5 VIADD R19, R19, 0x100 ;  /* 0x0000010013135836 */ /* 0x000fe20000000000 */
[----:B---3--:R-:W-:Y:S01]  /*03c0*/  UISETP.GE.AND UP0, UPT, UR9, UR4, UPT ;  /* 0x000000040900728c */ /* 0x008fe2000bf06270 */
[----:B------:R3:W5:Y:S02]  /*03d0*/  @P4 LDG.E.64 R10, desc[UR14][R48.64] ;  /* 0x0000000e300a4981 */ /* 0x000764000c1e1b00 */
[C---:B-1----:R-:W-:Y:S01]  /*03e0*/  @P6 IMAD.WIDE.U32 R22, R19.reuse, 0x8, R56 ;  /* 0x0000000813166825 */ /* 0x042fe200078e0038 */
[----:B------:R-:W-:Y:S01]  /*03f0*/  CS2R R36, SRZ ;  /* 0x0000000000247805 */ /* 0x000fe2000001ff00 */
[----:B------:R1:W5:Y:S02]  /*0400*/  @P4 LDG.E.64 R4, desc[UR14][R50.64] ;  /* 0x0000000e32044981 */ /* 0x000364000c1e1b00 */
[----:B------:R-:W-:-:S02]  /*0410*/  @P6 IMAD.WIDE.U32 R26, R19, 0x8, R58 ;  /* 0x00000008131a6825 */ /* 0x000fc400078e003a */
[----:B------:R-:W5:Y:S04]  /*0420*/  @P6 LDG.E.64 R20, desc[UR14][R22.64] ;  /* 0x0000000e16146981 */ /* 0x000f68000c1e1b00 */
[----:B------:R-:W5:Y:S01]  /*0430*/  @P6 LDG.E.64 R8, desc[UR14][R26.64] ;  /* 0x0000000e1a086981 */ /* 0x000f62000c1e1b00 */
[----:B------:R-:W-:Y:S02]  /*0440*/  CS2R R38, SRZ ;  /* 0x0000000000267805 */ /* 0x000fe4000001ff00 */
[----:B----4-:R-:W-:Y:S02]  /*0450*/  CS2R R40, SRZ ;  /* 0x0000000000287805 */ /* 0x010fe4000001ff00 */
[----:B0-----:R-:W-:Y:S01]  /*0460*/  CS2R R42, SRZ ;  /* 0x00000000002a7805 */ /* 0x001fe2000001ff00 */
[----:B------:R0:W5:Y:S01]  /*0470*/  @P5 LDG.E.64 R16, desc[UR14][R52.64] ;  /* 0x0000000e34105981 */ /* 0x000162000c1e1b00 */
[----:B--2---:R-:W-:-:S02]  /*0480*/  CS2R R44, SRZ ;  /* 0x00000000002c7805 */ /* 0x004fc4000001ff00 */
[----:B------:R-:W-:Y:S02]  /*0490*/  CS2R R46, SRZ ;  /* 0x00000000002e7805 */ /* 0x000fe4000001ff00 */
[----:B---3--:R-:W-:Y:S01]  /*04a0*/  CS2R R48, SRZ ;  /* 0x0000000000307805 */ /* 0x008fe2000001ff00 */
[----:B------:R2:W5:Y:S01]  /*04b0*/  @P5 LDG.E.64 R14, desc[UR14][R54.64] ;  /* 0x0000000e360e5981 */ /* 0x000562000c1e1b00 */
[----:B-1----:R-:W-:Y:S02]  /*04c0*/  CS2R R50, SRZ ;  /* 0x0000000000327805 */ /* 0x002fe4000001ff00 */
[----:B------:R-:W-:Y:S02]  /*04d0*/  CS2R R56, SRZ ;  /* 0x0000000000387805 */ /* 0x000fe4000001ff00 */
[----:B------:R-:W-:Y:S02]  /*04e0*/  CS2R R58, SRZ ;  /* 0x00000000003a7805 */ /* 0x000fe4000001ff00 */
[----:B------:R-:W-:-:S02]  /*04f0*/  CS2R R60, SRZ ;  /* 0x00000000003c7805 */ /* 0x000fc4000001ff00 */
[----:B------:R-:W-:Y:S02]  /*0500*/  CS2R R62, SRZ ;  /* 0x00000000003e7805 */ /* 0x000fe4000001ff00 */
[----:B0-----:R-:W-:Y:S02]  /*0510*/  CS2R R52, SRZ ;  /* 0x0000000000347805 */ /* 0x001fe4000001ff00 */
[----:B------:R-:W-:Y:S02]  /*0520*/  CS2R R64, SRZ ;  /* 0x0000000000407805 */ /* 0x000fe4000001ff00 */
[----:B------:R-:W-:Y:S02]  /*0530*/  CS2R R66, SRZ ;  /* 0x0000000000427805 */ /* 0x000fe4000001ff00 */
[----:B------:R-:W-:Y:S02]  /*0540*/  CS2R R68, SRZ ;  /* 0x0000000000447805 */ /* 0x000fe4000001ff00 */
[----:B--2---:R-:W-:-:S02]  /*0550*/  CS2R R54, SRZ ;  /* 0x0000000000367805 */ /* 0x004fc4000001ff00 */
[----:B------:R-:W-:Y:S02]  /*0560*/  CS2R R70, SRZ ;  /* 0x0000000000467805 */ /* 0x000fe4000001ff00 */
[----:B------:R-:W-:Y:S02]  /*0570*/  CS2R R72, SRZ ;  /* 0x0000000000487805 */ /* 0x000fe4000001ff00 */
[----:B------:R-:W-:Y:S02]  /*0580*/  CS2R R74, SRZ ;  /* 0x00000000004a7805 */ /* 0x000fe4000001ff00 */
[----:B------:R-:W-:Y:S02]  /*0590*/  CS2R R76, SRZ ;  /* 0x00000000004c7805 */ /* 0x000fe4000001ff00 */
[----:B------:R-:W-:Y:S02]  /*05a0*/  CS2R R78, SRZ ;  /* 0x00000000004e7805 */ /* 0x000fe4000001ff00 */
[----:B------:R-:W-:-:S02]  /*05b0*/  CS2R R80, SRZ ;  /* 0x0000000000507805 */ /* 0x000fc4000001ff00 */
        /* <DEDUP_REMOVED lines=32> */
[----:B------:R-:W-:Y:S01]  /*07c0*/  CS2R R146, SRZ ;  /* 0x0000000000927805 */ /* 0x000fe2000001ff00 */
[----:B------:R-:W-:Y:S06]  /*07d0*/  BRA.U UP0, `(.L_x_0) ;  /* 0x000000b500c07547 */ /* 0x000fec000b800000 */
[----:B-----5:R-:W-:Y:S01]  /*07e0*/  MOV R0, R24 ;  /* 0x0000001800007202 */ /* 0x020fe20000000f00 */
[--C-:B------:R-:W-:Y:S01]  /*07f0*/  IMAD.MOV.U32 R26, RZ, RZ, R25.reuse ;  /* 0x000000ffff1a7224 */ /* 0x100fe200078e0019 */
[----:B------:R-:W-:Y:S01]  /*0800*/  SHF.R.U64 R22, R24, 0x10, R25 ;  /* 0x0000001018167819 */ /* 0x000fe20000001219 */
[----:B------:R-:W-:Y:S01]  /*0810*/  IMAD.MOV.U32 R220, RZ, RZ, R5 ;  /* 0x000000ffffdc7224 */ /* 0x000fe200078e0005 */
[----:B------:R-:W-:Y:S01]  /*0820*/  MOV R19, R28 ;  /* 0x0000001c00137202 */ /* 0x000fe20000000f00 */
[----:B------:R-:W-:Y:S01]  /*0830*/  IMAD.MOV.U32 R228, RZ, RZ, R3 ;  /* 0x000000ffffe47224 */ /* 0x000fe200078e0003 */
[--C-:B------:R-:W-:Y:S01]  /*0840*/  SHF.R.U64 R222, R4, 0x10, R5.reuse ;  /* 0x0000001004de7819 */ /* 0x100fe20000001205 */
[----:B------:R-:W0:Y:S01]  /*0850*/  LDCU.U8 UR4, c[0x0][0x410] ;  /* 0x00008200ff0477ac */ /* 0x000e220008000000 */
[----:B------:R-:W-:Y:S01]  /*0860*/  SHF.R.U32.HI R218, RZ, 0x10, R5 ;  /* 0x00000010ffda7819 */ /* 0x000fe20000011605 */
[--C-:B------:R-:W-:Y:S01]  /*0870*/  IMAD.MOV.U32 R252, RZ, RZ, R29.reuse ;  /* 0x000000fffffc7224 */ /* 0x100fe200078e001d */
[----:B------:R-:W-:Y:S01]  /*0880*/  SHF.R.U64 R23, R28, 0x10, R29 ;  /* 0x000000101c177819 */ /* 0x000fe2000000121d */
[----:B------:R-:W-:Y:S01]  /*0890*/  IMAD.MOV.U32 R245, RZ, RZ, R31 ;  /* 0x000000fffff57224 */ /* 0x000fe200078e001f */
[----:B------:R-:W-:Y:S01]  /*08a0*/  MOV R224, R4 ;  /* 0x0000000400e07202 */ /* 0x000fe20000000f00 */
[----:B------:R-:W-:Y:S01]  /*08b0*/  IMAD.MOV.U32 R244, RZ, RZ, R33 ;  /* 0x000000fffff47224 */ /* 0x000fe200078e0021 */
[----:B------:R-:W-:Y:S01]  /*08c0*/  PRMT R5, R0, 0x7610, R5 ;  /* 0x0000761000057816 */ /* 0x000fe20000000005 */
[----:B------:R-:W-:Y:S01]  /*08d0*/  IMAD.MOV.U32 R237, RZ, RZ, R35 ;  /* 0x000000ffffed7224 */ /* 0x000fe200078e0023 */
[----:B------:R-:W-:Y:S01]  /*08e0*/  SHF.R.U64 R230, R2, 0x10, R3 ;  /* 0x0000001002e67819 */ /* 0x000fe20000001203 */
[----:B------:R-:W-:Y:S01]  /*08f0*/  IMAD.MOV.U32 R236, RZ, RZ, R7 ;  /* 0x000000ffffec7224 */ /* 0x000fe200078e0007 */
[----:B------:R-:W-:Y:S01]  /*0900*/  SHF.R.U32.HI R226, RZ, 0x10, R3 ;  /* 0x00000010ffe27819 */ /* 0x000fe20000011603 */
[----:B------:R1:W-:Y:S01]  /*0910*/  STL.S16 [R1+0x10], R5 ;  /* 0x0000100501007387 */ /* 0x0003e20000100600 */
[----:B------:R-:W-:Y:S01]  /*0920*/  PRMT R4, R22, 0x7610, R4 ;  /* 0x0000761016047816 */ /* 0x000fe20000000004 */
[----:B------:R-:W-:Y:S01]  /*0930*/  IMAD.MOV.U32 R229, RZ, RZ, R13 ;  /* 0x000000ffffe57224 */ /* 0x000fe200078e000d */
[----:B------:R-:W-:Y:S01]  /*0940*/  MOV R232, R2 ;  /* 0x0000000200e87202 */ /* 0x000fe20000000f00 */
[----:B------:R-:W-:Y:S01]  /*0950*/  IMAD.MOV.U32 R221, RZ, RZ, R11 ;  /* 0x000000ffffdd7224 */ /* 0x000fe200078e000b */
[----:B------:R-:W-:Y:S01]  /*0960*/  PRMT R3, R26, 0x7610, R3 ;  /* 0x000076101a037816 */ /* 0x000fe20000000003 */
[----:B------:R1:W-:Y:S01]  /*0970*/  STL.S16 [R1+0x8], R4 ;  /* 0x0000080401007387 */ /* 0x0003e20000100600 */
[----:B------:R-:W-:Y:S01]  /*0980*/  PRMT R2, R19, 0x7610, R2 ;  /* 0x0000761013027816 */ /* 0x000fe20000000002 */
[----:B------:R-:W-:Y:S01]  /*0990*/  IMAD.MOV.U32 R213, RZ, RZ, R17 ;  /* 0x000000ffffd57224 */ /* 0x000fe200078e0011 */
[----:B------:R-:W-:Y:S01]  /*09a0*/  PRMT R0, R23, 0x7610, R0 ;  /* 0x0000761017007816 */ /* 0x000fe20000000000 */
[----:B------:R1:W-:Y:S01]  /*09b0*/  STL.S16 [R1], R3 ;  /* 0x0000000301007387 */ /* 0x0003e20000100600 */
[----:B------:R-:W-:Y:S01]  /*09c0*/  SHF.R.U32.HI R251, RZ, 0x10, R25 ;  /* 0x00000010fffb7819 */ /* 0x000fe20000011619 */
[----:B------:R-:W-:Y:S01]  /*09d0*/  IMAD.MOV.U32 R212, RZ, RZ, R15 ;  /* 0x000000ffffd47224 */ /* 0x000fe200078e000f */
[----:B------:R-:W-:Y:S01]  /*09e0*/  SHF.R.U32.HI R250, RZ, 0x10, R29 ;  /* 0x00000010fffa7819 */ /* 0x000fe2000001161d */
[----:B------:R1:W-:Y:S01]  /*09f0*/  STL.S16 [R1+0xc], R2 ;  /* 0x00000c0201007387 */ /* 0x0003e20000100600 */
[----:B------:R-:W-:Y:S01]  /*0a00*/  MOV R249, R30 ;  /* 0x0000001e00f97202 */ /* 0x000fe20000000f00 */
[----:B------:R-:W-:Y:S01]  /*0a10*/  IMAD.MOV.U32 R205, RZ, RZ, R21 ;  /* 0x000000ffffcd7224 */ /* 0x000fe200078e0015 */
[--C-:B------:R-:W-:Y:S01]  /*0a20*/  SHF.R.U64 R247, R30, 0x10, R31.reuse ;  /* 0x000000101ef77819 */ /* 0x100fe2000000121f */
[----:B------:R1:W-:Y:S01]  /*0a30*/  STL.S16 [R1+0x4], R0 ;  /* 0x0000040001007387 */ /* 0x0003e20000100600 */
[----:B------:R-:W-:Y:S01]  /*0a40*/  SHF.R.U32.HI R243, RZ, 0x10, R31 ;  /* 0x00000010fff37819 */ /* 0x000fe2000001161f */
[----:B------:R-:W-:Y:S01]  /*0a50*/  IMAD.MOV.U32 R204, RZ, RZ, R9 ;  /* 0x000000ffffcc7224 */ /* 0x000fe200078e0009 */
[----:B------:R-:W-:-:S02]  /*0a60*/  MOV R248, R32 ;  /* 0x0000002000f87202 */ /* 0x000fc40000000f00 */
[----:B------:R-:W-:Y:S02]  /*0a70*/  CS2R R36, SRZ ;  /* 0x0000000000247805 */ /* 0x000fe4000001ff00 */
[--C-:B------:R-:W-:Y:S02]  /*0a80*/  SHF.R.U64 R246, R32, 0x10, R33.reuse ;  /* 0x0000001020f67819 */ /* 0x100fe40000001221 */
[----:B------:R-:W-:Y:S02]  /*0a90*/  CS2R R38, SRZ ;  /* 0x0000000000267805 */ /* 0x000fe4000001ff00 */
[----:B------:R-:W-:Y:S02]  /*0aa0*/  SHF.R.U32.HI R242, RZ, 0x10, R33 ;  /* 0x00000010fff27819 */ /* 0x000fe40000011621 */
[----:B------:R-:W-:Y:S02]  /*0ab0*/  CS2R R40, SRZ ;  /* 0x0000000000287805 */ /* 0x000fe4000001ff00 */
        /* <DEDUP_REMOVED lines=76> */
[----:B------:R-:W-:Y:S01]  /*0f80*/  CS2R R146, SRZ ;  /* 0x0000000000927805 */ /* 0x000fe2000001ff00 */
[----:B------:R-:W-:Y:S01]  /*0f90*/  UPLOP3.LUT UP3, UPT, UPT, UPT, UPT, 0x40, 0x4 ;  /* 0x000000000004789c */ /* 0x000fe20003f6e870 */
[----:B------:R-:W2:Y:S01]  /*0fa0*/  LDCU UR6, c[0x0][0x388] ;  /* 0x00007100ff0677ac */ /* 0x000ea20008000800 */
[----:B------:R-:W3:Y:S01]  /*0fb0*/  LDCU.U8 UR28, c[0x0][0x410] ;  /* 0x00008200ff1c77ac */ /* 0x000ee20008000000 */
[----:B------:R-:W4:Y:S01]  /*0fc0*/  LDCU UR24, c[0x0][0x400] ;  /* 0x00008000ff1877ac */ /* 0x000f220008000800 */
[----:B------:R-:W1:Y:S01]  /*0fd0*/  LDCU.64 UR12, c[0x0][0x470] ;  /* 0x00008e00ff0c77ac */ /* 0x000e620008000a00 */
[----:B------:R-:W1:Y:S01]  /*0fe0*/  LDCU.64 UR22, c[0x0][0x438] ;  /* 0x00008700ff1677ac */ /* 0x000e620008000a00 */
[----:B------:R-:W1:Y:S01]  /*0ff0*/  LDCU.64 UR10, c[0x0][0x478] ;  /* 0x00008f00ff0a77ac */ /* 0x000e620008000a00 */
[----:B------:R-:W1:Y:S01]  /*1000*/  LDCU.128 UR16, c[0x0][0x3c0] ;  /* 0x00007800ff1077ac */ /* 0x000e620008000c00 */
[----:B------:R-:W1:Y:S01]  /*1010*/  LDCU.64 UR20, c[0x0][0x380] ;  /* 0x00007000ff1477ac */ /* 0x000e620008000a00 */
[----:B0-----:R-:W-:-:S11]  /*1020*/  UISETP.NE.AND UP2, UPT, UR4, URZ, UPT ;  /* 0x000000ff0400728c */ /* 0x001fd6000bf45270 */
.L_x_100:
[----:B-1----:R-:W-:-:S06]  /*1030*/  UIMAD.WIDE UR4, UR9, 0x4, UR16 ;  /* 0x00000004090478a5 */ /* 0x002fcc000f8e0210 */
[----:B0-2-4-:R-:W-:Y:S01]  /*1040*/  MOV R148, UR4 ;  /* 0x0000000400947c02 */ /* 0x015fe20008000f00 */
[----:B------:R-:W-:Y:S01]  /*1050*/  IMAD.U32 R149, RZ, RZ, UR5 ;  /* 0x00000005ff957e24 */ /* 0x000fe2000f8e00ff */
[----:B------:R-:W-:-:S04]  /*1060*/  UIMAD.WIDE UR4, UR9, 0x4, UR18 ;  /* 0x00000004090478a5 */ /* 0x000fc8000f8e0212 */
[----:B-----5:R0:W5:Y:S02]  /*1070*/  LDG.E R17, desc[UR14][R148.64] ;  /* 0x0000000e94117981 */ /* 0x020164000c1e1900 */
[----:B0-----:R-:W-:Y:S01]  /*1080*/  MOV R148, UR4 ;  /* 0x0000000400947c02 */ /* 0x001fe20008000f00 */
[----:B------:R-:W-:-:S05]  /*1090*/  IMAD.U32 R149, RZ, RZ, UR5 ;  /* 0x00000005ff957e24 */ /* 0x000fca000f8e00ff */
[----:B---3--:R-:W3:Y:S01]  /*10a0*/  LDG.E R150, desc[UR14][R148.64] ;  /* 0x0000000e94967981 */ /* 0x008ee2000c1e1900 */
[----:B--2---:R-:W-:Y:S01]  /*10b0*/  UIMAD UR4, UR9, UR6, URZ ;  /* 0x00000006090472a4 */ /* 0x004fe2000f8e02ff */
[----:B------:R-:W-:Y:S01]  /*10c0*/  PLOP3.LUT P1, PT, PT, PT, UP2, 0x40, 0x4 ;  /* 0x000000000004781c */ /* 0x000fe20003f2e828 */
[----:B------:R-:W-:Y:S01]  /*10d0*/  BSSY.RECONVERGENT B0, `(.L_x_1) ;  /* 0x000006d000007945 */ /* 0x000fe20003800200 */
[----:B------:R-:W0:Y:S01]  /*10e0*/  S2R R151, SR_TID.X ;  /* 0x0000000000977919 */ /* 0x000e220000002100 */
[----:B------:R-:W-:Y:S01]  /*10f0*/  USHF.R.S32.HI UR5, URZ, 0x1f, UR4 ;  /* 0x0000001fff057899 */ /* 0x000fe20008011404 */
[----:B------:R-:W-:Y:S01]  /*1100*/  HFMA2 R197, -RZ, RZ, 0, 0 ;  /* 0x00000000ffc57431 */ /* 0x000fe200000001ff */
[C---:B------:R-:W-:Y:S02]  /*1110*/  ISETP.GE.U32.AND P2, PT, R18.reuse, 0x300, PT ;  /* 0x000003001200780c */ /* 0x040fe40003f46070 */
[----:B------:R-:W-:Y:S01]  /*1120*/  ULEA.HI UR5, UR5, UR4, URZ, 0x2 ;  /* 0x0000000405057291 */ /* 0x000fe2000f8f10ff */
[----:B------:R-:W-:-:S02]  /*1130*/  ISETP.GE.U32.AND P3, PT, R18, 0x400, PT ;  /* 0x000004001200780c */ /* 0x000fc40003f66070 */
[C---:B------:R-:W-:Y:S02]  /*1140*/  ISETP.GE.U32.AND P4, PT, R18.reuse, 0x500, PT ;  /* 0x000005001200780c */ /* 0x040fe40003f86070 */
[C---:B------:R-:W-:Y:S02]  /*1150*/  ISETP.GE.U32.AND P5, PT, R18.reuse, 0x600, PT ;  /* 0x000006001200780c */ /* 0x040fe40003fa6070 */
[C---:B------:R-:W-:Y:S02]  /*1160*/  ISETP.GE.U32.AND P6, PT, R18.reuse, 0x700, PT ;  /* 0x000007001200780c */ /* 0x040fe40003fc6070 */
[----:B-----5:R-:W-:Y:S02]  /*1170*/  FSEL R17, R17, RZ, P1 ;  /* 0x000000ff11117208 */ /* 0x020fe40000800000 */
[----:B------:R-:W-:Y:S02]  /*1180*/  ISETP.GE.U32.AND P1, PT, R18, 0x200, PT ;  /* 0x000002001200780c */ /* 0x000fe40003f26070 */
[----:B------:R-:W-:-:S02]  /*1190*/  R2UR UR7, R17 ;  /* 0x00000000110772ca */ /* 0x000fc400000e0000 */
[----:B------:R-:W-:-:S04]  /*11a0*/  MOV R17, UR5 ;  /* 0x0000000500117c02 */ /* 0x000fc80008000f00 */
[----:B0-----:R-:W-:-:S05]  /*11b0*/  LEA.HI.SX32 R17, R17, R151, 0x1e ;  /* 0x0000009711117211 */ /* 0x001fca00078ff2ff */
[----:B------:R-:W-:Y:S01]  /*11c0*/  IMAD.MOV.U32 R151, RZ, RZ, R17 ;  /* 0x000000ffff977224 */ /* 0x000fe200078e0011 */
[----:B---3--:R-:W-:Y:S01]  /*11d0*/  R2UR UR25, R150 ;  /* 0x00000000961972ca */ /* 0x008fe200000e0000 */
[----:B------:R-:W-:Y:S01]  /*11e0*/  IMAD.MOV.U32 R150, RZ, RZ, RZ ;  /* 0x000000ffff967224 */ /* 0x000fe200078e00ff */
[----:B------:R-:W-:-:S13]  /*11f0*/  @!P0 BRA `(.L_x_2) ;  /* 0x0000000400688947 */ /* 0x000fda0003800000 */
[----:B------:R-:W2:Y:S01]  /*1200*/  LDL R199, [R1+0xc] ;  /* 0x00000c0001c77983 */ /* 0x000ea20000100800 */
[----:B------:R-:W0:Y:S03]  /*1210*/  LDC.64 R164, c[0x0][0x428] ;  /* 0x00010a00ffa47b82 */ /* 0x000e260000000a00 */
[----:B------:R-:W3:Y:S04]  /*1220*/  LDL R198, [R1+0x10] ;  /* 0x0000100001c67983 */ /* 0x000ee80000100800 */
[----:B------:R-:W4:Y:S01]  /*1230*/  LDL R201, [R1+0x4] ;  /* 0x0000040001c97983 */ /* 0x000f220000100800 */
[----:B------:R-:W1:Y:S03]  /*1240*/  LDC.64 R150, c[0x0][0x430] ;  /* 0x00010c00ff967b82 */ /* 0x000e660000000a00 */
[----:B------:R-:W4:Y:S05]  /*1250*/  LDL R200, [R1+0x8] ;  /* 0x0000080001c87983 */ /* 0x000f2a0000100800 */
[----:B------:R-:W1:Y:S01]  /*1260*/  LDC.64 R148, c[0x0][0x3a8] ;  /* 0x0000ea00ff947b82 */ /* 0x000e620000000a00 */
[----:B0-----:R-:W-:-:S06]  /*1270*/  IMAD.WIDE.U32 R164, R17, 0x8, R164 ;  /* 0x0000000811a47825 */ /* 0x001fcc00078e00a4 */
[----:B------:R-:W3:Y:S01]  /*1280*/  LDG.E.64 R164, desc[UR14][R164.64] ;  /* 0x0000000ea4a47981 */ /* 0x000ee2000c1e1b00 */
[----:B-1----:R-:W-:-:S06]  /*1290*/  IMAD.WIDE.U32 R150, R17, 0x8, R150 ;  /* 0x0000000811967825 */ /* 0x002fcc00078e0096 */
[----:B------:R-:W4:Y:S01]  /*12a0*/  LDG.E.64 R150, desc[UR14][R150.64] ;  /* 0x0000000e96967981 */ /* 0x000f22000c1e1b00 */
[----:B------:R-:W-:-:S06]  /*12b0*/  IMAD.WIDE.U32 R148, R17, 0x8, R148 ;  /* 0x0000000811947825 */ /* 0x000fcc00078e0094 */
[----:B------:R-:W4:Y:S01]  /*12c0*/  LDG.E.64 R148, desc[UR14][R148.64] ;  /* 0x0000000e94947981 */ /* 0x000f22000c1e1b00 */
[----:B------:R-:W-:-:S04]  /*12d0*/  ISETP.NE.U32.AND P0, PT, RZ, UR22, PT ;  /* 0x00000016ff007c0c */ /* 0x000fc8000bf05070 */
[----:B------:R-:W-:-:S13]  /*12e0*/  ISETP.NE.AND.EX P0, PT, RZ, UR23, PT, P0 ;  /* 0x00000017ff007c0c */ /* 0x000fda000bf05300 */
[----:B------:R-:W0:Y:S01]  /*12f0*/  @P0 LDC.64 R166, c[0x0][0x438] ;  /* 0x00010e00ffa60b82 */ /* 0x000e220000000a00 */
[----:B--2---:R-:W-:Y:S02]  /*1300*/  IMAD.U32 R16, R199, 0x10000, RZ ;  /* 0x00010000c7107824 */ /* 0x004fe400078e00ff */
[----:B------:R-:W2:Y:S01]  /*1310*/  LDL R199, [R1] ;  /* 0x0000000001c77983 */ /* 0x000ea20000100800 */
[----:B0-----:R-:W-:-:S05]  /*1320*/  @P0 IMAD.WIDE.U32 R166, R17, 0x8, R166 ;  /* 0x0000000811a60825 */ /* 0x001fca00078e00a6 */
[----:B------:R0:W5:Y:S01]  /*1330*/  @P0 LDG.E.64 R174, desc[UR14][R166.64] ;  /* 0x0000000ea6ae0981 */ /* 0x000162000c1e1b00 */
[----:B---3--:R-:W-:-:S04]  /*1340*/  MOV R0, R164 ;  /* 0x000000a400007202 */ /* 0x008fc80000000f00 */
[----:B0-----:R-:W-:Y:S02]  /*1350*/  SHF.L.U32 R167, R0, 0x10, RZ ;  /* 0x0000001000a77819 */ /* 0x001fe400000006ff */
[----:B----4-:R-:W-:-:S04]  /*1360*/  MOV R169, R150 ;  /* 0x0000009600a97202 */ /* 0x010fc80000000f00 */
[----:B------:R-:W-:Y:S02]  /*1370*/  SHF.L.U32 R169, R169, 0x10, RZ ;  /* 0x00000010a9a97819 */ /* 0x000fe400000006ff */
[C---:B------:R-:W-:Y:S02]  /*1380*/  SHF.L.U32 R0, R148.reuse, 0x10, RZ ;  /* 0x0000001094007819 */ /* 0x040fe400000006ff */
[----:B------:R-:W-:-:S03]  /*1390*/  SHF.R.U64 R148, R148, 0x10, R149 ;  /* 0x0000001094947819 */ /* 0x000fc60000001295 */
[----:B------:R-:W-:Y:S02]  /*13a0*/  FADD.FTZ R0, R0, -UR7 ;  /* 0x8000000700007e21 */ /* 0x000fe40008010000 */
[----:B------:R-:W-:Y:S01]  /*13b0*/  IMAD.U32 R148, R148, 0x10000, RZ ;  /* 0x0001000094947824 */ /* 0x000fe200078e00ff */
[--C-:B------:R-:W-:Y:S01]  /*13c0*/  SHF.R.U64 R166, R164, 0x10, R165.reuse ;  /* 0x00000010a4a67819 */ /* 0x100fe200000012a5 */
[----:B------:R-:W-:Y:S01]  /*13d0*/  FMUL.FTZ R197, R16, R169 ;  /* 0x000000a910c57220 */ /* 0x000fe20000410000 */
[--C-:B------:R-:W-:Y:S01]  /*13e0*/  IMAD.MOV.U32 R164, RZ, RZ, R165.reuse ;  /* 0x000000ffffa47224 */ /* 0x100fe200078e00a5 */
[----:B------:R-:W-:Y:S01]  /*13f0*/  SHF.R.U32.HI R168, RZ, 0x10, R165 ;  /* 0x00000010ffa87819 */ /* 0x000fe200000116a5 */
[----:B------:R-:W-:Y:S02]  /*1400*/  IMAD.U32 R16, R198, 0x10000, RZ ;  /* 0x00010000c6107824 */ /* 0x000fe400078e00ff */
[----:B------:R-:W-:Y:S01]  /*1410*/  FMUL.FTZ R0, R0, UR25 ;  /* 0x0000001900007c20 */ /* 0x000fe20008410000 */
[----:B------:R-:W-:Y:S01]  /*1420*/  SHF.R.U64 R165, R150, 0x10, R151 ;  /* 0x0000001096a57819 */ /* 0x000fe20000001297 */
[----:B------:R-:W-:Y:S01]  /*1430*/  FADD.FTZ R148, R148, -UR7 ;  /* 0x8000000794947e21 */ /* 0x000fe20008010000 */
[-C--:B------:R-:W-:Y:S01]  /*1440*/  FFMA.FTZ R16, R16, R167.reuse, R197 ;  /* 0x000000a710107223 */ /* 0x080fe200000100c5 */
[----:B------:R-:W-:Y:S01]  /*1450*/  FADD.FTZ R64, R64, R167 ;  /* 0x000000a740407221 */ /* 0x000fe20000010000 */
[----:B------:R-:W-:Y:S01]  /*1460*/  FFMA.FTZ R36, R0, R167, R36 ;  /* 0x000000a700247223 */ /* 0x000fe20000010024 */
[----:B------:R-:W-:Y:S01]  /*1470*/  SHF.L.U32 R198, R165, 0x10, RZ ;  /* 0x00000010a5c67819 */ /* 0x000fe200000006ff */
[----:B------:R-:W-:Y:S01]  /*1480*/  FMUL.FTZ R167, R148, UR25 ;  /* 0x0000001994a77c20 */ /* 0x000fe20008410000 */
[----:B------:R-:W-:Y:S01]  /*1490*/  SHF.L.U32 R148, R201, 0x10, RZ ;  /* 0x00000010c9947819 */ /* 0x000fe200000006ff */
[----:B------:R-:W-:-:S02]  /*14a0*/  IMAD.MOV.U32 R150, RZ, RZ, R151 ;  /* 0x000000ffff967224 */ /* 0x000fc400078e0097 */
[----:B------:R-:W-:Y:S01]  /*14b0*/  FADD.FTZ R120, R120, R169 ;  /* 0x000000a978787221 */ /* 0x000fe20000010000 */
[----:B------:R-:W-:Y:S01]  /*14c0*/  FADD.FTZ R121, R121, R198 ;  /* 0x000000c679797221 */ /* 0x000fe20000010000 */
[-C--:B------:R-:W-:Y:S01]  /*14d0*/  FFMA.FTZ R93, R167, R198.reuse, R93 ;  /* 0x000000c6a75d7223 */ /* 0x080fe2000001005d */
[----:B------:R-:W-:Y:S01]  /*14e0*/  FFMA.FTZ R92, R0, R169, R92 ;  /* 0x000000a9005c7223 */ /* 0x000fe2000001005c */
[----:B------:R-:W-:Y:S01]  /*14f0*/  FMUL.FTZ R198, R148, R198 ;  /* 0x000000c694c67220 */ /* 0x000fe20000410000 */
[----:B------:R-:W-:Y:S01]  /*1500*/  SHF.L.U32 R165, R200, 0x10, RZ ;  /* 0x00000010c8a57819 */ /* 0x000fe200000006ff */
[----:B------:R-:W-:Y:S01]  /*1510*/  IMAD.U32 R148, R166, 0x10000, RZ ;  /* 0x00010000a6947824 */ /* 0x000fe200078e00ff */
[----:B------:R-:W-:Y:S01]  /*1520*/  SHF.L.U32 R169, R150, 0x10, RZ ;  /* 0x0000001096a97819 */ /* 0x000fe200000006ff */
[----:B------:R-:W-:Y:S02]  /*1530*/  IMAD.U32 R150, R252, 0x10000, RZ ;  /* 0x00010000fc967824 */ /* 0x000fe400078e00ff */
[-C--:B------:R-:W-:Y:S01]  /*1540*/  FFMA.FTZ R166, R165, R148.reuse, R198 ;  /* 0x00000094a5a67223 */ /* 0x080fe200000100c6 */
[----:B------:R-:W-:Y:S01]  /*1550*/  SHF.L.U32 R197, R164, 0x10, RZ ;  /* 0x00000010a4c57819 */ /* 0x000fe200000006ff */
[----:B------:R-:W-:Y:S01]  /*1560*/  FMUL.FTZ R165, R150, R169 ;  /* 0x000000a996a57220 */ /* 0x000fe20000410000 */
[----:B------:R-:W-:Y:S01]  /*1570*/  SHF.R.U32.HI R151, RZ, 0x10, R151 ;  /* 0x00000010ff977819 */ /* 0x000fe20000011697 */
[----:B------:R-:W-:Y:S01]  /*1580*/  FADD.FTZ R65, R65, R148 ;  /* 0x0000009441417221 */ /* 0x000fe20000010000 */
[----:B------:R-:W-:Y:S01]  /*1590*/  FFMA.FTZ R37, R167, R148, R37 ;  /* 0x00000094a7257223 */ /* 0x000fe20000010025 */
[----:B------:R-:W-:Y:S01]  /*15a0*/  FADD.FTZ R122, R122, R169 ;  /* 0x000000a97a7a7221 */ /* 0x000fe20000010000 */
[----:B------:R-:W-:-:S02]  /*15b0*/  SHF.L.U32 R148, R151, 0x10, RZ ;  /* 0x0000001097947819 */ /* 0x000fc400000006ff */
[----:B------:R-:W-:-:S03]  /*15c0*/  SHF.L.U32 R198, R251, 0x10, RZ ;  /* 0x00000010fbc67819 */ /* 0x000fc600000006ff */
[----:B------:R-:W-:Y:S01]  /*15d0*/  FADD.FTZ R123, R123, R148 ;  /* 0x000000947b7b7221 */ /* 0x000fe20000010000 */
[----:B------:R-:W-:Y:S01]  /*15e0*/  FADD.FTZ R66, R66, R197 ;  /* 0x000000c542427221 */ /* 0x000fe20000010000 */
[----:B------:R-:W-:Y:S01]  /*15f0*/  VIADD R151, R17, 0x100 ;  /* 0x0000010011977836 */ /* 0x000fe20000000000 */
[----:B--2---:R-:W-:-:S05]  /*1600*/  SHF.L.U32 R150, R199, 0x10, RZ ;  /* 0x00000010c7967819 */ /* 0x004fca00000006ff */
[----:B------:R-:W-:Y:S01]  /*1610*/  FFMA.FTZ R165, R150, R197, R165 ;  /* 0x000000c596a57223 */ /* 0x000fe200000100a5 */
[----:B------:R-:W-:Y:S01]  /*1620*/  IMAD.U32 R150, R149, 0x10000, RZ ;  /* 0x0001000095967824 */ /* 0x000fe200078e00ff */
[----:B------:R-:W-:-:S03]  /*1630*/  SHF.R.U32.HI R149, RZ, 0x10, R149 ;  /* 0x00000010ff957819 */ /* 0x000fc60000011695 */
[----:B------:R-:W-:Y:S01]  /*1640*/  FADD.FTZ R150, R150, -UR7 ;  /* 0x8000000796967e21 */ /* 0x000fe20008010000 */
[----:B------:R-:W-:-:S03]  /*1650*/  SHF.L.U32 R149, R149, 0x10, RZ ;  /* 0x0000001095957819 */ /* 0x000fc600000006ff */
[----:B------:R-:W-:Y:S02]  /*1660*/  FMUL.FTZ R164, R150, UR25 ;  /* 0x0000001996a47c20 */ /* 0x000fe40008410000 */
[----:B------:R-:W-:Y:S01]  /*1670*/  FADD.FTZ R149, R149, -UR7 ;  /* 0x8000000795957e21 */ /* 0x000fe20008010000 */
[----:B------:R-:W-:Y:S01]  /*1680*/  SHF.L.U32 R150, R168, 0x10, RZ ;  /* 0x00000010a8967819 */ /* 0x000fe200000006ff */
[----:B------:R-:W-:Y:S01]  /*1690*/  FFMA.FTZ R94, R164, R169, R94 ;  /* 0x000000a9a45e7223 */ /* 0x000fe2000001005e */
[----:B------:R-:W-:Y:S02]  /*16a0*/  IMAD.U32 R169, R250, 0x10000, RZ ;  /* 0x00010000faa97824 */ /* 0x000fe400078e00ff */
[----:B------:R-:W-:Y:S01]  /*16b0*/  FMUL.FTZ R168, R149, UR25 ;  /* 0x0000001995a87c20 */ /* 0x000fe20008410000 */
[----:B------:R-:W-:Y:S01]  /*16c0*/  FADD.FTZ R149, RZ, R16 ;  /* 0x00000010ff957221 */ /* 0x000fe20000010000 */
[-C--:B------:R-:W-:Y:S02]  /*16d0*/  FMUL.FTZ R169, R169, R148.reuse ;  /* 0x00000094a9a97220 */ /* 0x080fe40000410000 */
[----:B------:R-:W-:Y:S01]  /*16e0*/  FFMA.FTZ R95, R168, R148, R95 ;  /* 0x00000094a85f7223 */ /* 0x000fe2000001005f */
[----:B------:R-:W-:Y:S01]  /*16f0*/  FFMA.FTZ R148, R0, R16, RZ ;  /* 0x0000001000947223 */ /* 0x000fe200000100ff */
[----:B------:R-:W-:Y:S01]  /*1700*/  FADD.FTZ R67, R67, R150 ;  /* 0x0000009643437221 */ /* 0x000fe20000010000 */
[-C--:B------:R-:W-:Y:S01]  /*1710*/  FFMA.FTZ R169, R198, R150.reuse, R169 ;  /* 0x00000096c6a97223 */ /* 0x080fe200000100a9 */
[----:B------:R-:W-:Y:S01]  /*1720*/  FFMA.FTZ R39, R168, R150, R39 ;  /* 0x00000096a8277223 */ /* 0x000fe20000010027 */
[----:B------:R-:W-:Y:S01]  /*1730*/  FADD.FTZ R150, R149, R166 ;  /* 0x000000a695967221 */ /* 0x000fe20000010000 */
[----:B------:R-:W-:-:S03]  /*1740*/  FFMA.FTZ R149, R167, R166, R148 ;  /* 0x000000a6a7957223 */ /* 0x000fc60000010094 */
[----:B------:R-:W-:Y:S01]  /*1750*/  FADD.FTZ R150, R150, R165 ;  /* 0x000000a596967221 */ /* 0x000fe20000010000 */
[C---:B------:R-:W-:Y:S01]  /*1760*/  FFMA.FTZ R149, R164.reuse, R165, R149 ;  /* 0x000000a5a4957223 */ /* 0x040fe20000010095 */
[----:B------:R-:W-:Y:S02]  /*1770*/  FFMA.FTZ R38, R164, R197, R38 ;  /* 0x000000c5a4267223 */ /* 0x000fe40000010026 */
[----:B------:R-:W-:Y:S01]  /*1780*/  FADD.FTZ R150, R150, R169 ;  /* 0x000000a996967221 */ /* 0x000fe20000010000 */
[----:B------:R-:W-:-:S07]  /*1790*/  FFMA.FTZ R197, R168, R169, R149 ;  /* 0x000000a9a8c57223 */ /* 0x000fce0000010095 */
.L_x_2:
[----:B----4-:R-:W-:Y:S05]  /*17a0*/  BSYNC.RECONVERGENT B0 ;  /* 0x0000000000007941 */ /* 0x010fea0003800200 */
.L_x_1:
[----:B------:R-:W-:Y:S04]  /*17b0*/  BSSY.RECONVERGENT B0, `(.L_x_3) ;  /* 0x0000057000007945 */ /* 0x000fe80003800200 */
[----:B------:R-:W-:Y:S05]  /*17c0*/  @!P1 BRA `(.L_x_4) ;  /* 0x0000000400549947 */ /* 0x000fea0003800000 */
[----:B------:R-:W0:Y:S08]  /*17d0*/  LDC.64 R14, c[0x0][0x428] ;  /* 0x00010a00ff0e7b82 */ /* 0x000e300000000a00 */
[----:B------:R-:W1:Y:S08]  /*17e0*/  LDC.64 R160, c[0x0][0x430] ;  /* 0x00010c00ffa07b82 */ /* 0x000e700000000a00 */
[----:B------:R-:W2:Y:S01]  /*17f0*/  LDC.64 R148, c[0x0][0x3a8] ;  /* 0x0000ea00ff947b82 */ /* 0x000ea20000000a00 */
[----:B0-----:R-:W-:-:S06]  /*1800*/  IMAD.WIDE.U32 R14, R151, 0x8, R14 ;  /* 0x00000008970e7825 */ /* 0x001fcc00078e000e */
[----:B------:R-:W3:Y:S01]  /*1810*/  LDG.E.64 R14, desc[UR14][R14.64] ;  /* 0x0000000e0e0e7981 */ /* 0x000ee2000c1e1b00 */
[----:B-1----:R-:W-:-:S06]  /*1820*/  IMAD.WIDE.U32 R160, R151, 0x8, R160 ;  /* 0x0000000897a07825 */ /* 0x002fcc00078e00a0 */
[----:B------:R-:W4:Y:S01]  /*1830*/  LDG.E.64 R160, desc[UR14][R160.64] ;  /* 0x0000000ea0a07981 */ /* 0x000f22000c1e1b00 */
[----:B--2---:R-:W-:-:S06]  /*1840*/  IMAD.WIDE.U32 R148, R151, 0x8, R148 ;  /* 0x0000000897947825 */ /* 0x004fcc00078e0094 */
[----:B------:R-:W2:Y:S01]  /*1850*/  LDG.E.64 R148, desc[UR14][R148.64] ;  /* 0x0000000e94947981 */ /* 0x000ea2000c1e1b00 */
[----:B------:R-:W-:-:S04]  /*1860*/  ISETP.NE.U32.AND P0, PT, RZ, UR22, PT ;  /* 0x00000016ff007c0c */ /* 0x000fc8000bf05070 */
[----:B------:R-:W-:-:S13]  /*1870*/  ISETP.NE.AND.EX P0, PT, RZ, UR23, PT, P0 ;  /* 0x00000017ff007c0c */ /* 0x000fda000bf05300 */
[----:B------:R-:W0:Y:S02]  /*1880*/  @P0 LDC.64 R162, c[0x0][0x438] ;  /* 0x00010e00ffa20b82 */ /* 0x000e240000000a00 */
[----:B0-----:R-:W-:-:S05]  /*1890*/  @P0 IMAD.WIDE.U32 R162, R151, 0x8, R162 ;  /* 0x0000000897a20825 */ /* 0x001fca00078e00a2 */
[----:B------:R0:W5:Y:S01]  /*18a0*/  @P0 LDG.E.64 R172, desc[UR14][R162.64] ;  /* 0x0000000ea2ac0981 */ /* 0x000162000c1e1b00 */
[----:B------:R-:W-:Y:S02]  /*18b0*/  IADD3 R151, PT, PT, R151, 0x100, RZ ;  /* 0x0000010097977810 */ /* 0x000fe40007ffe0ff */
[----:B---3--:R-:W-:Y:S02]  /*18c0*/  MOV R199, R14 ;  /* 0x0000000e00c77202 */ /* 0x008fe40000000f00 */
[----:B0-----:R-:W-:Y:S01]  /*18d0*/  SHF.R.U64 R162, R14, 0x10, R15 ;  /* 0x000000100ea27819 */ /* 0x001fe2000000120f */
[----:B----4-:R-:W-:Y:S01]  /*18e0*/  IMAD.MOV.U32 R14, RZ, RZ, R160 ;  /* 0x000000ffff0e7224 */ /* 0x010fe200078e00a0 */
[--C-:B------:R-:W-:Y:S02]  /*18f0*/  SHF.R.U64 R163, R160, 0x10, R161.reuse ;  /* 0x00000010a0a37819 */ /* 0x100fe400000012a1 */
[----:B------:R-:W-:Y:S02]  /*1900*/  MOV R160, R161 ;  /* 0x000000a100a07202 */ /* 0x000fe40000000f00 */
[----:B------:R-:W-:-:S02]  /*1910*/  SHF.R.U32.HI R198, RZ, 0x10, R161 ;  /* 0x00000010ffc67819 */ /* 0x000fc400000116a1 */
[----:B------:R-:W-:Y:S01]  /*1920*/  SHF.L.U32 R161, R14, 0x10, RZ ;  /* 0x000000100ea17819 */ /* 0x000fe200000006ff */
[----:B------:R-:W-:Y:S01]  /*1930*/  IMAD.U32 R14, R248, 0x10000, RZ ;  /* 0x00010000f80e7824 */ /* 0x000fe200078e00ff */
[----:B------:R-:W-:Y:S02]  /*1940*/  MOV R170, R15 ;  /* 0x0000000f00aa7202 */ /* 0x000fe40000000f00 */
[----:B------:R-:W-:Y:S01]  /*1950*/  SHF.R.U32.HI R171, RZ, 0x10, R15 ;  /* 0x00000010ffab7819 */ /* 0x000fe2000001160f */
[----:B------:R-:W-:Y:S01]  /*1960*/  FMUL.FTZ R14, R14, R161 ;  /* 0x000000a10e0e7220 */ /* 0x000fe20000410000 */
[----:B------:R-:W-:Y:S02]  /*1970*/  SHF.L.U32 R199, R199, 0x10, RZ ;  /* 0x00000010c7c77819 */ /* 0x000fe400000006ff */
[----:B------:R-:W-:-:S05]  /*1980*/  SHF.L.U32 R15, R249, 0x10, RZ ;  /* 0x00000010f90f7819 */ /* 0x000fca00000006ff */
[----:B------:R-:W-:Y:S01]  /*1990*/  FFMA.FTZ R15, R15, R199, R14 ;  /* 0x000000c70f0f7223 */ /* 0x000fe2000001000e */
[C---:B--2---:R-:W-:Y:S01]  /*19a0*/  IMAD.U32 R14, R148.reuse, 0x10000, RZ ;  /* 0x00010000940e7824 */ /* 0x044fe200078e00ff */
[----:B------:R-:W-:-:S03]  /*19b0*/  SHF.R.U64 R148, R148, 0x10, R149 ;  /* 0x0000001094947819 */ /* 0x000fc60000001295 */
[----:B------:R-:W-:Y:S01]  /*19c0*/  FADD.FTZ R14, R14, -UR7 ;  /* 0x800000070e0e7e21 */ /* 0x000fe20008010000 */
[----:B------:R-:W-:-:S03]  /*19d0*/  SHF.L.U32 R148, R148, 0x10, RZ ;  /* 0x0000001094947819 */ /* 0x000fc600000006ff */
[----:B------:R-:W-:Y:S02]  /*19e0*/  FMUL.FTZ R14, R14, UR25 ;  /* 0x000000190e0e7c20 */ /* 0x000fe40008410000 */
[----:B------:R-:W-:Y:S01]  /*19f0*/  FADD.FTZ R148, R148, -UR7 ;  /* 0x8000000794947e21 */ /* 0x000fe20008010000 */
[----:B------:R-:W-:Y:S01]  /*1a00*/  FADD.FTZ R124, R124, R161 ;  /* 0x000000a17c7c7221 */ /* 0x000fe20000010000 */
[----:B------:R-:W-:Y:S01]  /*1a10*/  FFMA.FTZ R96, R14, R161, R96 ;  /* 0x000000a10e607223 */ /* 0x000fe20000010060 */
[----:B------:R-:W-:Y:S01]  /*1a20*/  SHF.L.U32 R161, R163, 0x10, RZ ;  /* 0x00000010a3a17819 */ /* 0x000fe200000006ff */
[----:B------:R-:W-:Y:S01]  /*1a30*/  FMUL.FTZ R163, R148, UR25 ;  /* 0x0000001994a37c20 */ /* 0x000fe20008410000 */
[----:B------:R-:W-:Y:S02]  /*1a40*/  IMAD.U32 R148, R246, 0x10000, RZ ;  /* 0x00010000f6947824 */ /* 0x000fe400078e00ff */
[----:B------:R-:W-:Y:S01]  /*1a50*/  FADD.FTZ R68, R68, R199 ;  /* 0x000000c744447221 */ /* 0x000fe20000010000 */
[----:B------:R-:W-:Y:S01]  /*1a60*/  FADD.FTZ R125, R125, R161 ;  /* 0x000000a17d7d7221 */ /* 0x000fe20000010000 */
[-C--:B------:R-:W-:Y:S01]  /*1a70*/  FFMA.FTZ R97, R163, R161.reuse, R97 ;  /* 0x000000a1a3617223 */ /* 0x080fe20000010061 */
[----:B------:R-:W-:Y:S01]  /*1a80*/  FMUL.FTZ R161, R148, R161 ;  /* 0x000000a194a17220 */ /* 0x000fe20000410000 */
[----:B------:R-:W-:Y:S01]  /*1a90*/  FFMA.FTZ R40, R14, R199, R40 ;  /* 0x000000c70e287223 */ /* 0x000fe20000010028 */
[----:B------:R-:W-:Y:S01]  /*1aa0*/  SHF.L.U32 R148, R162, 0x10, RZ ;  /* 0x00000010a2947819 */ /* 0x000fe200000006ff */
[----:B------:R-:W-:Y:S01]  /*1ab0*/  IMAD.U32 R199, R160, 0x10000, RZ ;  /* 0x00010000a0c77824 */ /* 0x000fe200078e00ff */
[----:B------:R-:W-:-:S02]  /*1ac0*/  SHF.L.U32 R162, R247, 0x10, RZ ;  /* 0x00000010f7a27819 */ /* 0x000fc400000006ff */
[----:B------:R-:W-:Y:S02]  /*1ad0*/  SHF.L.U32 R160, R244, 0x10, RZ ;  /* 0x00000010f4a07819 */ /* 0x000fe400000006ff */
[----:B------:R-:W-:Y:S01]  /*1ae0*/  SHF.L.U32 R170, R170, 0x10, RZ ;  /* 0x00000010aaaa7819 */ /* 0x000fe200000006ff */
[----:B------:R-:W-:Y:S01]  /*1af0*/  FFMA.FTZ R162, R162, R148, R161 ;  /* 0x00000094a2a27223 */ /* 0x000fe200000100a1 */
[----:B------:R-:W-:Y:S02]  /*1b00*/  IMAD.U32 R161, R245, 0x10000, RZ ;  /* 0x00010000f5a17824 */ /* 0x000fe400078e00ff */
[----:B------:R-:W-:-:S04]  /*1b10*/  FMUL.FTZ R160, R160, R199 ;  /* 0x000000c7a0a07220 */ /* 0x000fc80000410000 */
[----:B------:R-:W-:Y:S01]  /*1b20*/  FFMA.FTZ R161, R161, R170, R160 ;  /* 0x000000aaa1a17223 */ /* 0x000fe200000100a0 */
[----:B------:R-:W-:-:S05]  /*1b30*/  SHF.L.U32 R160, R149, 0x10, RZ ;  /* 0x0000001095a07819 */ /* 0x000fca00000006ff */
[----:B------:R-:W-:Y:S01]  /*1b40*/  FADD.FTZ R160, R160, -UR7 ;  /* 0x80000007a0a07e21 */ /* 0x000fe20008010000 */
[----:B------:R-:W-:-:S03]  /*1b50*/  SHF.R.U32.HI R149, RZ, 0x10, R149 ;  /* 0x00000010ff957819 */ /* 0x000fc60000011695 */
[----:B------:R-:W-:Y:S01]  /*1b60*/  FMUL.FTZ R160, R160, UR25 ;  /* 0x00000019a0a07c20 */ /* 0x000fe20008410000 */
[----:B------:R-:W-:Y:S01]  /*1b70*/  FADD.FTZ R70, R70, R170 ;  /* 0x000000aa46467221 */ /* 0x000fe20000010000 */
[----:B------:R-:W-:Y:S02]  /*1b80*/  SHF.L.U32 R198, R198, 0x10, RZ ;  /* 0x00000010c6c67819 */ /* 0x000fe400000006ff */
[----:B------:R-:W-:Y:S01]  /*1b90*/  FFMA.FTZ R42, R160, R170, R42 ;  /* 0x000000aaa02a7223 */ /* 0x000fe2000001002a */
[----:B------:R-:W-:Y:S01]  /*1ba0*/  SHF.L.U32 R170, R242, 0x10, RZ ;  /* 0x00000010f2aa7819 */ /* 0x000fe200000006ff */
[----:B------:R-:W-:Y:S02]  /*1bb0*/  IMAD.U32 R149, R149, 0x10000, RZ ;  /* 0x0001000095957824 */ /* 0x000fe400078e00ff */
[----:B------:R-:W-:Y:S01]  /*1bc0*/  FADD.FTZ R69, R69, R148 ;  /* 0x0000009445457221 */ /* 0x000fe20000010000 */
[----:B------:R-:W-:Y:S01]  /*1bd0*/  FFMA.FTZ R41, R163, R148, R41 ;  /* 0x00000094a3297223 */ /* 0x000fe20000010029 */
[----:B------:R-:W-:Y:S01]  /*1be0*/  SHF.L.U32 R148, R171, 0x10, RZ ;  /* 0x00000010ab947819 */ /* 0x000fe200000006ff */
[----:B------:R-:W-:Y:S01]  /*1bf0*/  FMUL.FTZ R171, R170, R198 ;  /* 0x000000c6aaab7220 */ /* 0x000fe20000410000 */
[----:B------:R-:W-:Y:S01]  /*1c00*/  FADD.FTZ R170, R149, -UR7 ;  /* 0x8000000795aa7e21 */ /* 0x000fe20008010000 */
[----:B------:R-:W-:-:S03]  /*1c10*/  IMAD.U32 R149, R243, 0x10000, RZ ;  /* 0x00010000f3957824 */ /* 0x000fc600078e00ff */
[----:B------:R-:W-:Y:S01]  /*1c20*/  FMUL.FTZ R170, R170, UR25 ;  /* 0x00000019aaaa7c20 */ /* 0x000fe20008410000 */
[-C--:B------:R-:W-:Y:S01]  /*1c30*/  FFMA.FTZ R171, R149, R148.reuse, R171 ;  /* 0x0000009495ab7223 */ /* 0x080fe200000100ab */
[----:B------:R-:W-:Y:S01]  /*1c40*/  FADD.FTZ R71, R71, R148 ;  /* 0x0000009447477221 */ /* 0x000fe20000010000 */
[----:B------:R-:W-:Y:S01]  /*1c50*/  FADD.FTZ R149, R150, R15 ;  /* 0x0000000f96957221 */ /* 0x000fe20000010000 */
[----:B------:R-:W-:Y:S01]  /*1c60*/  FFMA.FTZ R43, R170, R148, R43 ;  /* 0x00000094aa2b7223 */ /* 0x000fe2000001002b */
[----:B------:R-:W-:Y:S02]  /*1c70*/  FFMA.FTZ R148, R14, R15, R197 ;  /* 0x0000000f0e947223 */ /* 0x000fe400000100c5 */
[----:B------:R-:W-:Y:S02]  /*1c80*/  FADD.FTZ R150, R149, R162 ;  /* 0x000000a295967221 */ /* 0x000fe40000010000 */
[----:B------:R-:W-:Y:S02]  /*1c90*/  FFMA.FTZ R149, R163, R162, R148 ;  /* 0x000000a2a3957223 */ /* 0x000fe40000010094 */
[----:B------:R-:W-:-:S02]  /*1ca0*/  FADD.FTZ R150, R150, R161 ;  /* 0x000000a196967221 */ /* 0x000fc40000010000 */
[----:B------:R-:W-:Y:S01]  /*1cb0*/  FFMA.FTZ R149, R160, R161, R149 ;  /* 0x000000a1a0957223 */ /* 0x000fe20000010095 */
[----:B------:R-:W-:Y:S01]  /*1cc0*/  FADD.FTZ R126, R126, R199 ;  /* 0x000000c77e7e7221 */ /* 0x000fe20000010000 */
[----:B------:R-:W-:Y:S01]  /*1cd0*/  FFMA.FTZ R98, R160, R199, R98 ;  /* 0x000000c7a0627223 */ /* 0x000fe20000010062 */
[----:B------:R-:W-:Y:S01]  /*1ce0*/  FADD.FTZ R127, R127, R198 ;  /* 0x000000c67f7f7221 */ /* 0x000fe20000010000 */
[----:B------:R-:W-:Y:S01]  /*1cf0*/  FFMA.FTZ R99, R170, R198, R99 ;  /* 0x000000c6aa637223 */ /* 0x000fe20000010063 */
[----:B------:R-:W-:Y:S01]  /*1d00*/  FADD.FTZ R150, R150, R171 ;  /* 0x000000ab96967221 */ /* 0x000fe20000010000 */
[----:B------:R-:W-:-:S07]  /*1d10*/  FFMA.FTZ R197, R170, R171, R149 ;  /* 0x000000abaac57223 */ /* 0x000fce0000010095 */
.L_x_4:
[----:B------:R-:W-:Y:S05]  /*1d20*/  BSYNC.RECONVERGENT B0 ;  /* 0x0000000000007941 */ /* 0x000fea0003800200 */
.L_x_3:
        /* <DEDUP_REMOVED lines=18> */
[----:B0-----:R-:W-:Y:S02]  /*1e50*/  SHF.R.U64 R159, R12, 0x10, R13 ;  /* 0x000000100c9f7819 */ /* 0x001fe4000000120d */
[----:B------:R-:W-:Y:S01]  /*1e60*/  SHF.L.U32 R12, R240, 0x10, RZ ;  /* 0x00000010f00c7819 */ /* 0x000fe200000006ff */
[----:B------:R-:W-:Y:S01]  /*1e70*/  IMAD.U32 R199, R199, 0x10000, RZ ;  /* 0x00010000c7c77824 */ /* 0x000fe200078e00ff */
[----:B----4-:R-:W-:Y:S02]  /*1e80*/  MOV R198, R156 ;  /* 0x0000009c00c67202 */ /* 0x010fe40000000f00 */
[--C-:B------:R-:W-:Y:S01]  /*1e90*/  SHF.R.U64 R158, R156, 0x10, R157.reuse ;  /* 0x000000109c9e7819 */ /* 0x100fe2000000129d */
[--C-:B------:R-:W-:Y:S01]  /*1ea0*/  IMAD.MOV.U32 R156, RZ, RZ, R157.reuse ;  /* 0x000000ffff9c7224 */ /* 0x100fe200078e009d */
[----:B------:R-:W-:Y:S01]  /*1eb0*/  SHF.R.U32.HI R186, RZ, 0x10, R157 ;  /* 0x00000010ffba7819 */ /* 0x000fe2000001169d */
[----:B------:R-:W-:Y:S01]  /*1ec0*/  FMUL.FTZ R12, R12, R199 ;  /* 0x000000c70c0c7220 */ /* 0x000fe20000410000 */
[----:B------:R-:W-:-:S02]  /*1ed0*/  MOV R157, R13 ;  /* 0x0000000d009d7202 */ /* 0x000fc40000000f00 */
[----:B------:R-:W-:Y:S01]  /*1ee0*/  SHF.R.U32.HI R187, RZ, 0x10, R13 ;  /* 0x00000010ffbb7819 */ /* 0x000fe2000001160d */
[----:B------:R-:W-:Y:S01]  /*1ef0*/  IMAD.U32 R13, R241, 0x10000, RZ ;  /* 0x00010000f10d7824 */ /* 0x000fe200078e00ff */
[----:B------:R-:W-:-:S05]  /*1f00*/  SHF.L.U32 R198, R198, 0x10, RZ ;  /* 0x00000010c6c67819 */ /* 0x000fca00000006ff */
[----:B------:R-:W-:Y:S01]  /*1f10*/  FFMA.FTZ R13, R13, R198, R12 ;  /* 0x000000c60d0d7223 */ /* 0x000fe2000001000c */
[C---:B--2---:R-:W-:Y:S02]  /*1f20*/  SHF.L.U32 R12, R148.reuse, 0x10, RZ ;  /* 0x00000010940c7819 */ /* 0x044fe400000006ff */
[----:B------:R-:W-:-:S03]  /*1f30*/  SHF.R.U64 R148, R148, 0x10, R149 ;  /* 0x0000001094947819 */ /* 0x000fc60000001295 */
[----:B------:R-:W-:Y:S01]  /*1f40*/  FADD.FTZ R12, R12, -UR7 ;  /* 0x800000070c0c7e21 */ /* 0x000fe20008010000 */
[----:B------:R-:W-:-:S03]  /*1f50*/  SHF.L.U32 R148, R148, 0x10, RZ ;  /* 0x0000001094947819 */ /* 0x000fc600000006ff */
[----:B------:R-:W-:Y:S02]  /*1f60*/  FMUL.FTZ R12, R12, UR25 ;  /* 0x000000190c0c7c20 */ /* 0x000fe40008410000 */
[----:B------:R-:W-:Y:S01]  /*1f70*/  FADD.FTZ R148, R148, -UR7 ;  /* 0x8000000794947e21 */ /* 0x000fe20008010000 */
[----:B------:R-:W-:Y:S01]  /*1f80*/  FADD.FTZ R72, R72, R198 ;  /* 0x000000c648487221 */ /* 0x000fe20000010000 */
[----:B------:R-:W-:Y:S01]  /*1f90*/  FFMA.FTZ R44, R12, R198, R44 ;  /* 0x000000c60c2c7223 */ /* 0x000fe2000001002c */
[----:B------:R-:W-:Y:S02]  /*1fa0*/  IMAD.U32 R198, R159, 0x10000, RZ ;  /* 0x000100009fc67824 */ /* 0x000fe400078e00ff */
[----:B------:R-:W-:Y:S01]  /*1fb0*/  FMUL.FTZ R159, R148, UR25 ;  /* 0x00000019949f7c20 */ /* 0x000fe20008410000 */
[----:B------:R-:W-:Y:S01]  /*1fc0*/  SHF.L.U32 R148, R238, 0x10, RZ ;  /* 0x00000010ee947819 */ /* 0x000fe200000006ff */
[----:B------:R-:W-:Y:S02]  /*1fd0*/  FADD.FTZ R129, R129, R198 ;  /* 0x000000c681817221 */ /* 0x000fe40000010000 */
[----:B------:R-:W-:-:S02]  /*1fe0*/  FFMA.FTZ R101, R159, R198, R101 ;  /* 0x000000c69f657223 */ /* 0x000fc40000010065 */
[----:B------:R-:W-:Y:S01]  /*1ff0*/  FMUL.FTZ R198, R148, R198 ;  /* 0x000000c694c67220 */ /* 0x000fe20000410000 */
[----:B------:R-:W-:Y:S01]  /*2000*/  SHF.L.U32 R148, R158, 0x10, RZ ;  /* 0x000000109e947819 */ /* 0x000fe200000006ff */
[----:B------:R-:W-:-:S04]  /*2010*/  IMAD.U32 R158, R239, 0x10000, RZ ;  /* 0x00010000ef9e7824 */ /* 0x000fc800078e00ff */
[----:B------:R-:W-:Y:S01]  /*2020*/  FFMA.FTZ R158, R158, R148, R198 ;  /* 0x000000949e9e7223 */ /* 0x000fe200000100c6 */
[----:B------:R-:W-:Y:S02]  /*2030*/  SHF.L.U32 R198, R157, 0x10, RZ ;  /* 0x000000109dc67819 */ /* 0x000fe400000006ff */
[----:B------:R-:W-:Y:S01]  /*2040*/  SHF.L.U32 R157, R236, 0x10, RZ ;  /* 0x00000010ec9d7819 */ /* 0x000fe200000006ff */
[----:B------:R-:W-:Y:S01]  /*2050*/  FADD.FTZ R128, R128, R199 ;  /* 0x000000c780807221 */ /* 0x000fe20000010000 */
[----:B------:R-:W-:Y:S01]  /*2060*/  FFMA.FTZ R100, R12, R199, R100 ;  /* 0x000000c70c647223 */ /* 0x000fe20000010064 */
[----:B------:R-:W-:Y:S01]  /*2070*/  IMAD.U32 R199, R156, 0x10000, RZ ;  /* 0x000100009cc77824 */ /* 0x000fe200078e00ff */
[----:B------:R-:W-:Y:S01]  /*2080*/  SHF.L.U32 R156, R237, 0x10, RZ ;  /* 0x00000010ed9c7819 */ /* 0x000fe200000006ff */
[----:B------:R-:W-:-:S04]  /*2090*/  FMUL.FTZ R157, R157, R198 ;  /* 0x000000c69d9d7220 */ /* 0x000fc80000410000 */
[----:B------:R-:W-:Y:S01]  /*20a0*/  FFMA.FTZ R157, R156, R199, R157 ;  /* 0x000000c79c9d7223 */ /* 0x000fe2000001009d */
[----:B------:R-:W-:-:S05]  /*20b0*/  SHF.L.U32 R156, R149, 0x10, RZ ;  /* 0x00000010959c7819 */ /* 0x000fca00000006ff */
[----:B------:R-:W-:-:S04]  /*20c0*/  FADD.FTZ R156, R156, -UR7 ;  /* 0x800000079c9c7e21 */ /* 0x000fc80008010000 */
[----:B------:R-:W-:Y:S01]  /*20d0*/  FMUL.FTZ R156, R156, UR25 ;  /* 0x000000199c9c7c20 */ /* 0x000fe20008410000 */
[----:B------:R-:W-:-:S03]  /*20e0*/  FADD.FTZ R130, R130, R198 ;  /* 0x000000c682827221 */ /* 0x000fc60000010000 */
[----:B------:R-:W-:Y:S01]  /*20f0*/  FFMA.FTZ R102, R156, R198, R102 ;  /* 0x000000c69c667223 */ /* 0x000fe20000010066 */
[----:B------:R-:W-:Y:S01]  /*2100*/  SHF.R.U32.HI R198, RZ, 0x10, R149 ;  /* 0x00000010ffc67819 */ /* 0x000fe20000011695 */
[----:B------:R-:W-:Y:S01]  /*2110*/  FADD.FTZ R73, R73, R148 ;  /* 0x0000009449497221 */ /* 0x000fe20000010000 */
[----:B------:R-:W-:Y:S02]  /*2120*/  FFMA.FTZ R45, R159, R148, R45 ;  /* 0x000000949f2d7223 */ /* 0x000fe4000001002d */
[----:B------:R-:W-:Y:S01]  /*2130*/  SHF.L.U32 R198, R198, 0x10, RZ ;  /* 0x00000010c6c67819 */ /* 0x000fe200000006ff */
[----:B------:R-:W-:Y:S01]  /*2140*/  IMAD.U32 R148, R187, 0x10000, RZ ;  /* 0x00010000bb947824 */ /* 0x000fe200078e00ff */
[----:B------:R-:W-:Y:S01]  /*2150*/  SHF.L.U32 R187, R234, 0x10, RZ ;  /* 0x00000010eabb7819 */ /* 0x000fe200000006ff */
[----:B------:R-:W-:Y:S02]  /*2160*/  IMAD.U32 R149, R186, 0x10000, RZ ;  /* 0x00010000ba957824 */ /* 0x000fe400078e00ff */
[----:B------:R-:W-:Y:S01]  /*2170*/  FADD.FTZ R186, R198, -UR7 ;  /* 0x80000007c6ba7e21 */ /* 0x000fe20008010000 */
[----:B------:R-:W-:Y:S01]  /*2180*/  SHF.L.U32 R198, R235, 0x10, RZ ;  /* 0x00000010ebc67819 */ /* 0x000fe200000006ff */
[----:B------:R-:W-:-:S02]  /*2190*/  FMUL.FTZ R187, R187, R148 ;  /* 0x00000094bbbb7220 */ /* 0x000fc40000410000 */
[----:B------:R-:W-:Y:S01]  /*21a0*/  FMUL.FTZ R186, R186, UR25 ;  /* 0x00000019baba7c20 */ /* 0x000fe20008410000 */
[----:B------:R-:W-:Y:S01]  /*21b0*/  FADD.FTZ R75, R75, R149 ;  /* 0x000000954b4b7221 */ /* 0x000fe20000010000 */
[-C--:B------:R-:W-:Y:S01]  /*21c0*/  FFMA.FTZ R187, R198, R149.reuse, R187 ;  /* 0x00000095c6bb7223 */ /* 0x080fe200000100bb */
[----:B------:R-:W-:Y:S01]  /*21d0*/  FADD.FTZ R131, R131, R148 ;  /* 0x0000009483837221 */ /* 0x000fe20000010000 */
[C---:B------:R-:W-:Y:S01]  /*21e0*/  FFMA.FTZ R47, R186.reuse, R149, R47 ;  /* 0x00000095ba2f7223 */ /* 0x040fe2000001002f */
[----:B------:R-:W-:Y:S01]  /*21f0*/  FFMA.FTZ R103, R186, R148, R103 ;  /* 0x00000094ba677223 */ /* 0x000fe20000010067 */
[----:B------:R-:W-:Y:S01]  /*2200*/  FADD.FTZ R149, R150, R13 ;  /* 0x0000000d96957221 */ /* 0x000fe20000010000 */
[----:B------:R-:W-:-:S03]  /*2210*/  FFMA.FTZ R148, R12, R13, R197 ;  /* 0x0000000d0c947223 */ /* 0x000fc600000100c5 */
[----:B------:R-:W-:Y:S01]  /*2220*/  FADD.FTZ R150, R149, R158 ;  /* 0x0000009e95967221 */ /* 0x000fe20000010000 */
[----:B------:R-:W-:-:S03]  /*2230*/  FFMA.FTZ R149, R159, R158, R148 ;  /* 0x0000009e9f957223 */ /* 0x000fc60000010094 */
[----:B------:R-:W-:Y:S01]  /*2240*/  FADD.FTZ R150, R150, R157 ;  /* 0x0000009d96967221 */ /* 0x000fe20000010000 */
[----:B------:R-:W-:Y:S01]  /*2250*/  FFMA.FTZ R149, R156, R157, R149 ;  /* 0x0000009d9c957223 */ /* 0x000fe20000010095 */
[----:B------:R-:W-:Y:S01]  /*2260*/  FADD.FTZ R74, R74, R199 ;  /* 0x000000c74a4a7221 */ /* 0x000fe20000010000 */
[----:B------:R-:W-:Y:S01]  /*2270*/  FFMA.FTZ R46, R156, R199, R46 ;  /* 0x000000c79c2e7223 */ /* 0x000fe2000001002e */
[----:B------:R-:W-:Y:S01]  /*2280*/  FADD.FTZ R150, R150, R187 ;  /* 0x000000bb96967221 */ /* 0x000fe20000010000 */
[----:B------:R-:W-:-:S07]  /*2290*/  FFMA.FTZ R197, R186, R187, R149 ;  /* 0x000000bbbac57223 */ /* 0x000fce0000010095 */
.L_x_6:
[----:B------:R-:W-:Y:S05]  /*22a0*/  BSYNC.RECONVERGENT B0 ;  /* 0x0000000000007941 */ /* 0x000fea0003800200 */
.L_x_5:
        /* <DEDUP_REMOVED lines=16> */
[----:B------:R-:W-:Y:S01]  /*23b0*/  VIADD R151, R151, 0x100 ;  /* 0x0000010097977836 */ /* 0x000fe20000000000 */
[----:B---3--:R-:W-:Y:S02]  /*23c0*/  MOV R199, R10 ;  /* 0x0000000a00c77202 */ /* 0x008fe40000000f00 */
[----:B0-----:R-:W-:Y:S02]  /*23d0*/  SHF.R.U64 R155, R10, 0x10, R11 ;  /* 0x000000100a9b7819 */ /* 0x001fe4000000120b */
[----:B------:R-:W-:Y:S02]  /*23e0*/  SHF.L.U32 R199, R199, 0x10, RZ ;  /* 0x00000010c7c77819 */ /* 0x000fe400000006ff */
[----:B------:R-:W-:Y:S01]  /*23f0*/  SHF.L.U32 R10, R232, 0x10, RZ ;  /* 0x00000010e80a7819 */ /* 0x000fe200000006ff */
[----:B----4-:R-:W-:Y:S01]  /*2400*/  IMAD.MOV.U32 R198, RZ, RZ, R152 ;  /* 0x000000ffffc67224 */ /* 0x010fe200078e0098 */
[----:B------:R-:W-:-:S02]  /*2410*/  SHF.R.U64 R154, R152, 0x10, R153 ;  /* 0x00000010989a7819 */ /* 0x000fc40000001299 */
[----:B------:R-:W-:Y:S02]  /*2420*/  MOV R152, R153 ;  /* 0x0000009900987202 */ /* 0x000fe40000000f00 */
[----:B------:R-:W-:Y:S01]  /*2430*/  SHF.R.U32.HI R188, RZ, 0x10, R153 ;  /* 0x00000010ffbc7819 */ /* 0x000fe20000011699 */
[--C-:B------:R-:W-:Y:S01]  /*2440*/  IMAD.MOV.U32 R153, RZ, RZ, R11.reuse ;  /* 0x000000ffff997224 */ /* 0x100fe200078e000b */
[----:B------:R-:W-:Y:S01]  /*2450*/  SHF.R.U32.HI R189, RZ, 0x10, R11 ;  /* 0x00000010ffbd7819 */ /* 0x000fe2000001160b */
[----:B------:R-:W-:Y:S01]  /*2460*/  IMAD.U32 R198, R198, 0x10000, RZ ;  /* 0x00010000c6c67824 */ /* 0x000fe200078e00ff */
[----:B------:R-:W-:Y:S01]  /*2470*/  SHF.L.U32 R11, R233, 0x10, RZ ;  /* 0x00000010e90b7819 */ /* 0x000fe200000006ff */
[----:B------:R-:W-:-:S04]  /*2480*/  FMUL.FTZ R10, R10, R199 ;  /* 0x000000c70a0a7220 */ /* 0x000fc80000410000 */
[----:B------:R-:W-:Y:S01]  /*2490*/  FFMA.FTZ R11, R11, R198, R10 ;  /* 0x000000c60b0b7223 */ /* 0x000fe2000001000a */
[C---:B--2---:R-:W-:Y:S02]  /*24a0*/  SHF.L.U32 R10, R148.reuse, 0x10, RZ ;  /* 0x00000010940a7819 */ /* 0x044fe400000006ff */
[----:B------:R-:W-:-:S03]  /*24b0*/  SHF.R.U64 R148, R148, 0x10, R149 ;  /* 0x0000001094947819 */ /* 0x000fc60000001295 */
[----:B------:R-:W-:Y:S02]  /*24c0*/  FADD.FTZ R10, R10, -UR7 ;  /* 0x800000070a0a7e21 */ /* 0x000fe40008010000 */
[----:B------:R-:W-:Y:S02]  /*24d0*/  IMAD.U32 R148, R148, 0x10000, RZ ;  /* 0x0001000094947824 */ /* 0x000fe400078e00ff */
[----:B------:R-:W-:Y:S02]  /*24e0*/  FMUL.FTZ R10, R10, UR25 ;  /* 0x000000190a0a7c20 */ /* 0x000fe40008410000 */
[----:B------:R-:W-:Y:S01]  /*24f0*/  FADD.FTZ R148, R148, -UR7 ;  /* 0x8000000794947e21 */ /* 0x000fe20008010000 */
[----:B------:R-:W-:Y:S01]  /*2500*/  FADD.FTZ R76, R76, R198 ;  /* 0x000000c64c4c7221 */ /* 0x000fe20000010000 */
[----:B------:R-:W-:Y:S01]  /*2510*/  FFMA.FTZ R48, R10, R198, R48 ;  /* 0x000000c60a307223 */ /* 0x000fe20000010030 */
[----:B------:R-:W-:Y:S01]  /*2520*/  SHF.L.U32 R198, R155, 0x10, RZ ;  /* 0x000000109bc67819 */ /* 0x000fe200000006ff */
[----:B------:R-:W-:Y:S01]  /*2530*/  FMUL.FTZ R155, R148, UR25 ;  /* 0x00000019949b7c20 */ /* 0x000fe20008410000 */
[----:B------:R-:W-:-:S03]  /*2540*/  SHF.L.U32 R148, R230, 0x10, RZ ;  /* 0x00000010e6947819 */ /* 0x000fc600000006ff */
[----:B------:R-:W-:Y:S01]  /*2550*/  FADD.FTZ R133, R133, R198 ;  /* 0x000000c685857221 */ /* 0x000fe20000010000 */
[-C--:B------:R-:W-:Y:S01]  /*2560*/  FFMA.FTZ R105, R155, R198.reuse, R105 ;  /* 0x000000c69b697223 */ /* 0x080fe20000010069 */
[----:B------:R-:W-:Y:S01]  /*2570*/  FMUL.FTZ R198, R148, R198 ;  /* 0x000000c694c67220 */ /* 0x000fe20000410000 */
[----:B------:R-:W-:Y:S01]  /*2580*/  IMAD.U32 R148, R154, 0x10000, RZ ;  /* 0x000100009a947824 */ /* 0x000fe200078e00ff */
[----:B------:R-:W-:Y:S01]  /*2590*/  SHF.L.U32 R154, R231, 0x10, RZ ;  /* 0x00000010e79a7819 */ /* 0x000fe200000006ff */
[----:B------:R-:W-:Y:S01]  /*25a0*/  FADD.FTZ R132, R132, R199 ;  /* 0x000000c784847221 */ /* 0x000fe20000010000 */
[----:B------:R-:W-:-:S03]  /*25b0*/  FFMA.FTZ R104, R10, R199, R104 ;  /* 0x000000c70a687223 */ /* 0x000fc60000010068 */
[----:B------:R-:W-:Y:S01]  /*25c0*/  FFMA.FTZ R154, R154, R148, R198 ;  /* 0x000000949a9a7223 */ /* 0x000fe200000100c6 */
[----:B------:R-:W-:Y:S01]  /*25d0*/  SHF.L.U32 R198, R153, 0x10, RZ ;  /* 0x0000001099c67819 */ /* 0x000fe200000006ff */
[----:B------:R-:W-:Y:S01]  /*25e0*/  IMAD.U32 R153, R228, 0x10000, RZ ;  /* 0x00010000e4997824 */ /* 0x000fe200078e00ff */
[----:B------:R-:W-:Y:S02]  /*25f0*/  SHF.L.U32 R199, R152, 0x10, RZ ;  /* 0x0000001098c77819 */ /* 0x000fe400000006ff */
[----:B------:R-:W-:Y:S01]  /*2600*/  SHF.L.U32 R152, R229, 0x10, RZ ;  /* 0x00000010e5987819 */ /* 0x000fe200000006ff */
[----:B------:R-:W-:-:S04]  /*2610*/  FMUL.FTZ R153, R153, R198 ;  /* 0x000000c699997220 */ /* 0x000fc80000410000 */
[----:B------:R-:W-:Y:S01]  /*2620*/  FFMA.FTZ R153, R152, R199, R153 ;  /* 0x000000c798997223 */ /* 0x000fe20000010099 */
[----:B------:R-:W-:-:S04]  /*2630*/  IMAD.U32 R152, R149, 0x10000, RZ ;  /* 0x0001000095987824 */ /* 0x000fc800078e00ff */
[----:B------:R-:W-:-:S04]  /*2640*/  FADD.FTZ R152, R152, -UR7 ;  /* 0x8000000798987e21 */ /* 0x000fc80008010000 */
[----:B------:R-:W-:Y:S01]  /*2650*/  FMUL.FTZ R152, R152, UR25 ;  /* 0x0000001998987c20 */ /* 0x000fe20008410000 */
[----:B------:R-:W-:-:S03]  /*2660*/  FADD.FTZ R134, R134, R198 ;  /* 0x000000c686867221 */ /* 0x000fc60000010000 */
[----:B------:R-:W-:Y:S01]  /*2670*/  FFMA.FTZ R106, R152, R198, R106 ;  /* 0x000000c6986a7223 */ /* 0x000fe2000001006a */
[----:B------:R-:W-:Y:S01]  /*2680*/  SHF.R.U32.HI R198, RZ, 0x10, R149 ;  /* 0x00000010ffc67819 */ /* 0x000fe20000011695 */
[----:B------:R-:W-:-:S03]  /*2690*/  FADD.FTZ R77, R77, R148 ;  /* 0x000000944d4d7221 */ /* 0x000fc60000010000 */
[----:B------:R-:W-:Y:S01]  /*26a0*/  SHF.L.U32 R198, R198, 0x10, RZ ;  /* 0x00000010c6c67819 */ /* 0x000fe200000006ff */
[----:B------:R-:W-:Y:S01]  /*26b0*/  FFMA.FTZ R49, R155, R148, R49 ;  /* 0x000000949b317223 */ /* 0x000fe20000010031 */
[----:B------:R-:W-:Y:S01]  /*26c0*/  SHF.L.U32 R148, R189, 0x10, RZ ;  /* 0x00000010bd947819 */ /* 0x000fe200000006ff */
[----:B------:R-:W-:Y:S01]  /*26d0*/  IMAD.U32 R189, R226, 0x10000, RZ ;  /* 0x00010000e2bd7824 */ /* 0x000fe200078e00ff */
[----:B------:R-:W-:Y:S01]  /*26e0*/  SHF.L.U32 R149, R188, 0x10, RZ ;  /* 0x00000010bc957819 */ /* 0x000fe200000006ff */
[----:B------:R-:W-:Y:S01]  /*26f0*/  FADD.FTZ R188, R198, -UR7 ;  /* 0x80000007c6bc7e21 */ /* 0x000fe20008010000 */
[----:B------:R-:W-:Y:S01]  /*2700*/  SHF.L.U32 R198, R227, 0x10, RZ ;  /* 0x00000010e3c67819 */ /* 0x000fe200000006ff */
[-C--:B------:R-:W-:Y:S02]  /*2710*/  FMUL.FTZ R189, R189, R148.reuse ;  /* 0x00000094bdbd7220 */ /* 0x080fe40000410000 */
        /* <DEDUP_REMOVED lines=16> */
.L_x_8:
[----:B------:R-:W-:Y:S05]  /*2820*/  BSYNC.RECONVERGENT B0 ;  /* 0x0000000000007941 */ /* 0x000fea0003800200 */
.L_x_7:
        /* <DEDUP_REMOVED lines=16> */
[----:B------:R-:W-:Y:S01]  /*2930*/  IADD3 R151, PT, PT, R151, 0x100, RZ ;  /* 0x0000010097977810 */ /* 0x000fe20007ffe0ff */
[----:B---3--:R-:W-:Y:S01]  /*2940*/  IMAD.MOV.U32 R199, RZ, RZ, R8 ;  /* 0x000000ffffc77224 */ /* 0x008fe200078e0008 */
[----:B0-----:R-:W-:Y:S01]  /*2950*/  SHF.R.U64 R35, R8, 0x10, R9 ;  /* 0x0000001008237819 */ /* 0x001fe20000001209 */
[----:B------:R-:W-:-:S03]  /*2960*/  IMAD.U32 R8, R224, 0x10000, RZ ;  /* 0x00010000e0087824 */ /* 0x000fc600078e00ff */
[----:B------:R-:W-:Y:S02]  /*2970*/  SHF.L.U32 R199, R199, 0x10, RZ ;  /* 0x00000010c7c77819 */ /* 0x000fe400000006ff */
[----:B----4-:R-:W-:Y:S02]  /*2980*/  MOV R198, R32 ;  /* 0x0000002000c67202 */ /* 0x010fe40000000f00 */
[--C-:B------:R-:W-:Y:S02]  /*2990*/  SHF.R.U64 R34, R32, 0x10, R33.reuse ;  /* 0x0000001020227819 */ /* 0x100fe40000001221 */
[----:B------:R-:W-:Y:S02]  /*29a0*/  MOV R32, R33 ;  /* 0x0000002100207202 */ /* 0x000fe40000000f00 */
[----:B------:R-:W-:Y:S02]  /*29b0*/  SHF.R.U32.HI R190, RZ, 0x10, R33 ;  /* 0x00000010ffbe7819 */ /* 0x000fe40000011621 */
[----:B------:R-:W-:-:S02]  /*29c0*/  MOV R33, R9 ;  /* 0x0000000900217202 */ /* 0x000fc40000000f00 */
        /* <DEDUP_REMOVED lines=15> */
[----:B------:R-:W-:-:S03]  /*2ac0*/  IMAD.U32 R148, R222, 0x10000, RZ ;  /* 0x00010000de947824 */ /* 0x000fc600078e00ff */
[----:B------:R-:W-:Y:S01]  /*2ad0*/  FADD.FTZ R137, R137, R198 ;  /* 0x000000c689897221 */ /* 0x000fe20000010000 */
[-C--:B------:R-:W-:Y:S01]  /*2ae0*/  FFMA.FTZ R109, R35, R198.reuse, R109 ;  /* 0x000000c6236d7223 */ /* 0x080fe2000001006d */
[----:B------:R-:W-:Y:S01]  /*2af0*/  FMUL.FTZ R198, R148, R198 ;  /* 0x000000c694c67220 */ /* 0x000fe20000410000 */
[----:B------:R-:W-:Y:S02]  /*2b00*/  SHF.L.U32 R148, R34, 0x10, RZ ;  /* 0x0000001022947819 */ /* 0x000fe400000006ff */
[----:B------:R-:W-:-:S05]  /*2b10*/  SHF.L.U32 R34, R223, 0x10, RZ ;  /* 0x00000010df227819 */ /* 0x000fca00000006ff */
[----:B------:R-:W-:Y:S01]  /*2b20*/  FFMA.FTZ R34, R34, R148, R198 ;  /* 0x0000009422227223 */ /* 0x000fe200000100c6 */
[----:B------:R-:W-:Y:S01]  /*2b30*/  IMAD.U32 R198, R33, 0x10000, RZ ;  /* 0x0001000021c67824 */ /* 0x000fe200078e00ff */
[----:B------:R-:W-:Y:S01]  /*2b40*/  SHF.L.U32 R33, R220, 0x10, RZ ;  /* 0x00000010dc217819 */ /* 0x000fe200000006ff */
[----:B------:R-:W-:Y:S01]  /*2b50*/  FADD.FTZ R136, R136, R199 ;  /* 0x000000c788887221 */ /* 0x000fe20000010000 */
[----:B------:R-:W-:Y:S01]  /*2b60*/  FFMA.FTZ R108, R8, R199, R108 ;  /* 0x000000c7086c7223 */ /* 0x000fe2000001006c */
[----:B------:R-:W-:Y:S01]  /*2b70*/  SHF.L.U32 R199, R32, 0x10, RZ ;  /* 0x0000001020c77819 */ /* 0x000fe200000006ff */
[----:B------:R-:W-:Y:S02]  /*2b80*/  IMAD.U32 R32, R221, 0x10000, RZ ;  /* 0x00010000dd207824 */ /* 0x000fe400078e00ff */
        /* <DEDUP_REMOVED lines=9> */
[----:B------:R-:W-:Y:S01]  /*2c20*/  FFMA.FTZ R53, R35, R148, R53 ;  /* 0x0000009423357223 */ /* 0x000fe20000010035 */
[----:B------:R-:W-:Y:S02]  /*2c30*/  SHF.L.U32 R148, R191, 0x10, RZ ;  /* 0x00000010bf947819 */ /* 0x000fe400000006ff */
[----:B------:R-:W-:Y:S01]  /*2c40*/  IMAD.U32 R198, R198, 0x10000, RZ ;  /* 0x00010000c6c67824 */ /* 0x000fe200078e00ff */
[----:B------:R-:W-:Y:S02]  /*2c50*/  SHF.L.U32 R191, R218, 0x10, RZ ;  /* 0x00000010dabf7819 */ /* 0x000fe400000006ff */
[----:B------:R-:W-:Y:S01]  /*2c60*/  SHF.L.U32 R149, R190, 0x10, RZ ;  /* 0x00000010be957819 */ /* 0x000fe200000006ff */
[----:B------:R-:W-:Y:S01]  /*2c70*/  FADD.FTZ R190, R198, -UR7 ;  /* 0x80000007c6be7e21 */ /* 0x000fe20008010000 */
[----:B------:R-:W-:-:S02]  /*2c80*/  IMAD.U32 R198, R219, 0x10000, RZ ;  /* 0x00010000dbc67824 */ /* 0x000fc400078e00ff */
[-C--:B------:R-:W-:Y:S01]  /*2c90*/  FMUL.FTZ R191, R191, R148.reuse ;  /* 0x00000094bfbf7220 */ /* 0x080fe20000410000 */
[----:B------:R-:W-:Y:S01]  /*2ca0*/  FMUL.FTZ R190, R190, UR25 ;  /* 0x00000019bebe7c20 */ /* 0x000fe20008410000 */
[----:B------:R-:W-:Y:S02]  /*2cb0*/  FADD.FTZ R83, R83, R149 ;  /* 0x0000009553537221 */ /* 0x000fe40000010000 */
        /* <DEDUP_REMOVED lines=14> */
.L_x_10:
[----:B------:R-:W-:Y:S05]  /*2da0*/  BSYNC.RECONVERGENT B0 ;  /* 0x0000000000007941 */ /* 0x000fea0003800200 */
.L_x_9:
        /* <DEDUP_REMOVED lines=18> */
[----:B----4-:R-:W-:Y:S01]  /*2ed0*/  MOV R199, R30 ;  /* 0x0000001e00c77202 */ /* 0x010fe20000000f00 */
[--C-:B------:R-:W-:Y:S01]  /*2ee0*/  IMAD.MOV.U32 R29, RZ, RZ, R31.reuse ;  /* 0x000000ffff1d7224 */ /* 0x100fe200078e001f */
[--C-:B------:R-:W-:Y:S02]  /*2ef0*/  SHF.R.U64 R30, R30, 0x10, R31.reuse ;  /* 0x000000101e1e7819 */ /* 0x100fe4000000121f */
[----:B------:R-:W-:Y:S02]  /*2f00*/  SHF.R.U32.HI R193, RZ, 0x10, R31 ;  /* 0x00000010ffc17819 */ /* 0x000fe4000001161f */
[----:B------:R-:W-:Y:S01]  /*2f10*/  SHF.R.U64 R31, R6, 0x10, R7 ;  /* 0x00000010061f7819 */ /* 0x000fe20000001207 */
[----:B------:R-:W-:Y:S01]  /*2f20*/  IMAD.U32 R192, R192, 0x10000, RZ ;  /* 0x00010000c0c07824 */ /* 0x000fe200078e00ff */
[----:B------:R-:W-:-:S02]  /*2f30*/  SHF.L.U32 R6, R216, 0x10, RZ ;  /* 0x00000010d8067819 */ /* 0x000fc400000006ff */
[----:B------:R-:W-:Y:S02]  /*2f40*/  MOV R194, R7 ;  /* 0x0000000700c27202 */ /* 0x000fe40000000f00 */
[----:B------:R-:W-:Y:S01]  /*2f50*/  SHF.R.U32.HI R198, RZ, 0x10, R7 ;  /* 0x00000010ffc67819 */ /* 0x000fe20000011607 */
[----:B------:R-:W-:Y:S01]  /*2f60*/  FMUL.FTZ R6, R6, R192 ;  /* 0x000000c006067220 */ /* 0x000fe20000410000 */
[----:B------:R-:W-:Y:S01]  /*2f70*/  SHF.L.U32 R199, R199, 0x10, RZ ;  /* 0x00000010c7c77819 */ /* 0x000fe200000006ff */
[----:B------:R-:W-:-:S04]  /*2f80*/  IMAD.U32 R7, R217, 0x10000, RZ ;  /* 0x00010000d9077824 */ /* 0x000fc800078e00ff */
        /* <DEDUP_REMOVED lines=16> */
[----:B------:R-:W-:Y:S01]  /*3090*/  IMAD.U32 R30, R215, 0x10000, RZ ;  /* 0x00010000d71e7824 */ /* 0x000fe200078e00ff */
[----:B------:R-:W-:-:S03]  /*30a0*/  SHF.L.U32 R194, R194, 0x10, RZ ;  /* 0x00000010c2c27819 */ /* 0x000fc600000006ff */
[----:B------:R-:W-:Y:S01]  /*30b0*/  FFMA.FTZ R31, R30, R148, R31 ;  /* 0x000000941e1f7223 */ /* 0x000fe2000001001f */
[----:B------:R-:W-:Y:S01]  /*30c0*/  SHF.L.U32 R30, R212, 0x10, RZ ;  /* 0x00000010d41e7819 */ /* 0x000fe200000006ff */
[----:B------:R-:W-:Y:S01]  /*30d0*/  FADD.FTZ R84, R84, R199 ;  /* 0x000000c754547221 */ /* 0x000fe20000010000 */
[----:B------:R-:W-:Y:S01]  /*30e0*/  FFMA.FTZ R56, R6, R199, R56 ;  /* 0x000000c706387223 */ /* 0x000fe20000010038 */
[----:B------:R-:W-:Y:S01]  /*30f0*/  IMAD.U32 R199, R29, 0x10000, RZ ;  /* 0x000100001dc77824 */ /* 0x000fe200078e00ff */
[----:B------:R-:W-:Y:S01]  /*3100*/  SHF.L.U32 R29, R213, 0x10, RZ ;  /* 0x00000010d51d7819 */ /* 0x000fe200000006ff */
[----:B------:R-:W-:-:S04]  /*3110*/  FMUL.FTZ R30, R30, R194 ;  /* 0x000000c21e1e7220 */ /* 0x000fc80000410000 */
[----:B------:R-:W-:Y:S01]  /*3120*/  FFMA.FTZ R30, R29, R199, R30 ;  /* 0x000000c71d1e7223 */ /* 0x000fe2000001001e */
[----:B------:R-:W-:Y:S02]  /*3130*/  SHF.L.U32 R29, R149, 0x10, RZ ;  /* 0x00000010951d7819 */ /* 0x000fe400000006ff */
[----:B------:R-:W-:-:S03]  /*3140*/  SHF.R.U32.HI R149, RZ, 0x10, R149 ;  /* 0x00000010ff957819 */ /* 0x000fc60000011695 */
[----:B------:R-:W-:Y:S01]  /*3150*/  FADD.FTZ R29, R29, -UR7 ;  /* 0x800000071d1d7e21 */ /* 0x000fe20008010000 */
[----:B------:R-:W-:-:S03]  /*3160*/  SHF.L.U32 R149, R149, 0x10, RZ ;  /* 0x0000001095957819 */ /* 0x000fc600000006ff */
[----:B------:R-:W-:Y:S01]  /*3170*/  FMUL.FTZ R29, R29, UR25 ;  /* 0x000000191d1d7c20 */ /* 0x000fe20008410000 */
[----:B------:R-:W-:Y:S01]  /*3180*/  FADD.FTZ R142, R142, R194 ;  /* 0x000000c28e8e7221 */ /* 0x000fe20000010000 */
[----:B------:R-:W-:Y:S01]  /*3190*/  FADD.FTZ R85, R85, R148 ;  /* 0x0000009455557221 */ /* 0x000fe20000010000 */
[----:B------:R-:W-:Y:S01]  /*31a0*/  FFMA.FTZ R57, R192, R148, R57 ;  /* 0x00000094c0397223 */ /* 0x000fe20000010039 */
[----:B------:R-:W-:Y:S01]  /*31b0*/  FFMA.FTZ R114, R29, R194, R114 ;  /* 0x000000c21d727223 */ /* 0x000fe20000010072 */
[----:B------:R-:W-:Y:S01]  /*31c0*/  SHF.L.U32 R194, R210, 0x10, RZ ;  /* 0x00000010d2c27819 */ /* 0x000fe200000006ff */
[----:B------:R-:W-:Y:S02]  /*31d0*/  IMAD.U32 R148, R193, 0x10000, RZ ;  /* 0x00010000c1947824 */ /* 0x000fe400078e00ff */
[----:B------:R-:W-:Y:S01]  /*31e0*/  FADD.FTZ R193, R149, -UR7 ;  /* 0x8000000795c17e21 */ /* 0x000fe20008010000 */
[----:B------:R-:W-:Y:S01]  /*31f0*/  IMAD.U32 R198, R198, 0x10000, RZ ;  /* 0x00010000c6c67824 */ /* 0x000fe200078e00ff */
[----:B------:R-:W-:Y:S01]  /*3200*/  SHF.L.U32 R149, R211, 0x10, RZ ;  /* 0x00000010d3957819 */ /* 0x000fe200000006ff */
[----:B------:R-:W-:Y:S01]  /*3210*/  FADD.FTZ R150, R150, R7 ;  /* 0x0000000796967221 */ /* 0x000fe20000010000 */
[----:B------:R-:W-:Y:S01]  /*3220*/  FMUL.FTZ R193, R193, UR25 ;  /* 0x00000019c1c17c20 */ /* 0x000fe20008410000 */
[----:B------:R-:W-:Y:S01]  /*3230*/  FMUL.FTZ R194, R194, R198 ;  /* 0x000000c6c2c27220 */ /* 0x000fe20000410000 */
[----:B------:R-:W-:Y:S01]  /*3240*/  FFMA.FTZ R197, R6, R7, R197 ;  /* 0x0000000706c57223 */ /* 0x000fe200000100c5 */
[----:B------:R-:W-:Y:S01]  /*3250*/  FADD.FTZ R87, R87, R148 ;  /* 0x0000009457577221 */ /* 0x000fe20000010000 */
[-C--:B------:R-:W-:Y:S01]  /*3260*/  FFMA.FTZ R59, R193, R148.reuse, R59 ;  /* 0x00000094c13b7223 */ /* 0x080fe2000001003b */
[----:B------:R-:W-:Y:S01]  /*3270*/  FFMA.FTZ R194, R149, R148, R194 ;  /* 0x0000009495c27223 */ /* 0x000fe200000100c2 */
[----:B------:R-:W-:Y:S01]  /*3280*/  FADD.FTZ R149, R150, R31 ;  /* 0x0000001f96957221 */ /* 0x000fe20000010000 */
[----:B------:R-:W-:-:S03]  /*3290*/  FFMA.FTZ R148, R192, R31, R197 ;  /* 0x0000001fc0947223 */ /* 0x000fc600000100c5 */
[----:B------:R-:W-:Y:S01]  /*32a0*/  FADD.FTZ R149, R149, R30 ;  /* 0x0000001e95957221 */ /* 0x000fe20000010000 */
[C---:B------:R-:W-:Y:S01]  /*32b0*/  FFMA.FTZ R148, R29.reuse, R30, R148 ;  /* 0x0000001e1d947223 */ /* 0x040fe20000010094 */
[----:B------:R-:W-:Y:S01]  /*32c0*/  FADD.FTZ R86, R86, R199 ;  /* 0x000000c756567221 */ /* 0x000fe20000010000 */
[----:B------:R-:W-:Y:S01]  /*32d0*/  FFMA.FTZ R58, R29, R199, R58 ;  /* 0x000000c71d3a7223 */ /* 0x000fe2000001003a */
[----:B------:R-:W-:Y:S01]  /*32e0*/  FADD.FTZ R143, R143, R198 ;  /* 0x000000c68f8f7221 */ /* 0x000fe20000010000 */
[----:B------:R-:W-:Y:S01]  /*32f0*/  FFMA.FTZ R115, R193, R198, R115 ;  /* 0x000000c6c1737223 */ /* 0x000fe20000010073 */
[----:B------:R-:W-:Y:S01]  /*3300*/  FADD.FTZ R150, R149, R194 ;  /* 0x000000c295967221 */ /* 0x000fe20000010000 */
[----:B------:R-:W-:-:S07]  /*3310*/  FFMA.FTZ R197, R193, R194, R148 ;  /* 0x000000c2c1c57223 */ /* 0x000fce0000010094 */
.L_x_12:
[----:B------:R-:W-:Y:S05]  /*3320*/  BSYNC.RECONVERGENT B0 ;  /* 0x0000000000007941 */ /* 0x000fea0003800200 */
.L_x_11:
        /* <DEDUP_REMOVED lines=15> */
[----:B------:R0:W5:Y:S02]  /*3420*/  @P0 LDG.E.64 R184, desc[UR14][R198.64] ;  /* 0x0000000ec6b80981 */ /* 0x000164000c1e1b00 */
[----:B0-----:R-:W-:Y:S01]  /*3430*/  SHF.L.U32 R199, R209, 0x10, RZ ;  /* 0x00000010d1c77819 */ /* 0x001fe200000006ff */
[----:B---3--:R-:W-:Y:S01]  /*3440*/  IMAD.MOV.U32 R196, RZ, RZ, R2 ;  /* 0x000000ffffc47224 */ /* 0x008fe200078e0002 */
[--C-:B------:R-:W-:Y:S02]  /*3450*/  SHF.R.U64 R27, R2, 0x10, R3.reuse ;  /* 0x00000010021b7819 */ /* 0x100fe40000001203 */
[----:B------:R-:W-:Y:S02]  /*3460*/  MOV R2, R3 ;  /* 0x0000000300027202 */ /* 0x000fe40000000f00 */
[----:B------:R-:W-:Y:S02]  /*3470*/  SHF.R.U32.HI R151, RZ, 0x10, R3 ;  /* 0x00000010ff977819 */ /* 0x000fe40000011603 */
[--C-:B----4-:R-:W-:Y:S01]  /*3480*/  SHF.R.U64 R28, R4, 0x10, R5.reuse ;  /* 0x00000010041c7819 */ /* 0x110fe20000001205 */
[--C-:B------:R-:W-:Y:S01]  /*3490*/  IMAD.MOV.U32 R3, RZ, RZ, R5.reuse ;  /* 0x000000ffff037224 */ /* 0x100fe200078e0005 */
[----:B------:R-:W-:-:S02]  /*34a0*/  SHF.R.U32.HI R195, RZ, 0x10, R5 ;  /* 0x00000010ffc37819 */ /* 0x000fc40000011605 */
[----:B------:R-:W-:Y:S02]  /*34b0*/  MOV R198, R4 ;  /* 0x0000000400c67202 */ /* 0x000fe40000000f00 */
[----:B--2---:R-:W-:Y:S01]  /*34c0*/  SHF.L.U32 R5, R148, 0x10, RZ ;  /* 0x0000001094057819 */ /* 0x004fe200000006ff */
[----:B------:R-:W-:Y:S01]  /*34d0*/  IMAD.U32 R4, R208, 0x10000, RZ ;  /* 0x00010000d0047824 */ /* 0x000fe200078e00ff */
[----:B------:R-:W-:-:S03]  /*34e0*/  SHF.L.U32 R198, R198, 0x10, RZ ;  /* 0x00000010c6c67819 */ /* 0x000fc600000006ff */
[----:B------:R-:W-:Y:S01]  /*34f0*/  FADD.FTZ R5, R5, -UR7 ;  /* 0x8000000705057e21 */ /* 0x000fe20008010000 */
[----:B------:R-:W-:Y:S01]  /*3500*/  SHF.L.U32 R196, R196, 0x10, RZ ;  /* 0x00000010c4c47819 */ /* 0x000fe200000006ff */
[----:B------:R-:W-:Y:S02]  /*3510*/  FMUL.FTZ R4, R4, R198 ;  /* 0x000000c604047220 */ /* 0x000fe40000410000 */
[----:B------:R-:W-:Y:S02]  /*3520*/  FMUL.FTZ R5, R5, UR25 ;  /* 0x0000001905057c20 */ /* 0x000fe40008410000 */
[-C--:B------:R-:W-:Y:S01]  /*3530*/  FFMA.FTZ R4, R199, R196.reuse, R4 ;  /* 0x000000c4c7047223 */ /* 0x080fe20000010004 */
[----:B------:R-:W-:Y:S01]  /*3540*/  FADD.FTZ R88, R88, R196 ;  /* 0x000000c458587221 */ /* 0x000fe20000010000 */
[----:B------:R-:W-:Y:S01]  /*3550*/  FFMA.FTZ R60, R5, R196, R60 ;  /* 0x000000c4053c7223 */ /* 0x000fe2000001003c */
[----:B------:R-:W-:Y:S01]  /*3560*/  IMAD.U32 R196, R3, 0x10000, RZ ;  /* 0x0001000003c47824 */ /* 0x000fe200078e00ff */
[----:B------:R-:W-:-:S02]  /*3570*/  SHF.L.U32 R3, R149, 0x10, RZ ;  /* 0x0000001095037819 */ /* 0x000fc400000006ff */
[----:B------:R-:W-:-:S03]  /*3580*/  SHF.L.U32 R199, R204, 0x10, RZ ;  /* 0x00000010ccc77819 */ /* 0x000fc600000006ff */
[----:B------:R-:W-:Y:S01]  /*3590*/  FADD.FTZ R3, R3, -UR7 ;  /* 0x8000000703037e21 */ /* 0x000fe20008010000 */
[----:B------:R-:W-:Y:S01]  /*35a0*/  FADD.FTZ R144, R144, R198 ;  /* 0x000000c690907221 */ /* 0x000fe20000010000 */
[----:B------:R-:W-:Y:S02]  /*35b0*/  FFMA.FTZ R116, R5, R198, R116 ;  /* 0x000000c605747223 */ /* 0x000fe40000010074 */
[----:B------:R-:W-:Y:S01]  /*35c0*/  FMUL.FTZ R3, R3, UR25 ;  /* 0x0000001903037c20 */ /* 0x000fe20008410000 */
[----:B------:R-:W-:Y:S02]  /*35d0*/  IMAD.U32 R198, R2, 0x10000, RZ ;  /* 0x0001000002c67824 */ /* 0x000fe400078e00ff */
[-C--:B------:R-:W-:Y:S01]  /*35e0*/  FMUL.FTZ R2, R199, R196.reuse ;  /* 0x000000c4c7027220 */ /* 0x080fe20000410000 */
[----:B------:R-:W-:Y:S01]  /*35f0*/  FADD.FTZ R146, R146, R196 ;  /* 0x000000c492927221 */ /* 0x000fe20000010000 */
[----:B------:R-:W-:Y:S01]  /*3600*/  FFMA.FTZ R118, R3, R196, R118 ;  /* 0x000000c403767223 */ /* 0x000fe20000010076 */
[----:B------:R-:W-:-:S02]  /*3610*/  SHF.R.U64 R196, R148, 0x10, R149 ;  /* 0x0000001094c47819 */ /* 0x000fc40000001295 */
[----:B------:R-:W-:Y:S02]  /*3620*/  SHF.L.U32 R199, R205, 0x10, RZ ;  /* 0x00000010cdc77819 */ /* 0x000fe400000006ff */
[----:B------:R-:W-:Y:S01]  /*3630*/  SHF.L.U32 R148, R28, 0x10, RZ ;  /* 0x000000101c947819 */ /* 0x000fe200000006ff */
[----:B------:R-:W-:Y:S02]  /*3640*/  IMAD.U32 R28, R196, 0x10000, RZ ;  /* 0x00010000c41c7824 */ /* 0x000fe400078e00ff */
[----:B------:R-:W-:Y:S01]  /*3650*/  FADD.FTZ R90, R90, R198 ;  /* 0x000000c65a5a7221 */ /* 0x000fe20000010000 */
[-C--:B------:R-:W-:Y:S01]  /*3660*/  FFMA.FTZ R2, R199, R198.reuse, R2 ;  /* 0x000000c6c7027223 */ /* 0x080fe20000010002 */
[----:B------:R-:W-:Y:S01]  /*3670*/  FFMA.FTZ R62, R3, R198, R62 ;  /* 0x000000c6033e7223 */ /* 0x000fe2000001003e */
[----:B------:R-:W-:Y:S01]  /*3680*/  SHF.L.U32 R198, R206, 0x10, RZ ;  /* 0x00000010cec67819 */ /* 0x000fe200000006ff */
[----:B------:R-:W-:Y:S01]  /*3690*/  FADD.FTZ R28, R28, -UR7 ;  /* 0x800000071c1c7e21 */ /* 0x000fe20008010000 */
[----:B------:R-:W-:-:S02]  /*36a0*/  SHF.R.U32.HI R149, RZ, 0x10, R149 ;  /* 0x00000010ff957819 */ /* 0x000fc40000011695 */
[----:B------:R-:W-:Y:S01]  /*36b0*/  SHF.L.U32 R196, R27, 0x10, RZ ;  /* 0x000000101bc47819 */ /* 0x000fe200000006ff */
[-C--:B------:R-:W-:Y:S01]  /*36c0*/  FMUL.FTZ R27, R198, R148.reuse ;  /* 0x00000094c61b7220 */ /* 0x080fe20000410000 */
[----:B------:R-:W-:Y:S01]  /*36d0*/  FMUL.FTZ R28, R28, UR25 ;  /* 0x000000191c1c7c20 */ /* 0x000fe20008410000 */
[----:B------:R-:W-:Y:S01]  /*36e0*/  IMAD.U32 R198, R207, 0x10000, RZ ;  /* 0x00010000cfc67824 */ /* 0x000fe200078e00ff */
[----:B------:R-:W-:Y:S01]  /*36f0*/  SHF.L.U32 R149, R149, 0x10, RZ ;  /* 0x0000001095957819 */ /* 0x000fe200000006ff */
[----:B------:R-:W-:Y:S01]  /*3700*/  FADD.FTZ R145, R145, R148 ;  /* 0x0000009491917221 */ /* 0x000fe20000010000 */
[----:B------:R-:W-:Y:S01]  /*3710*/  FFMA.FTZ R117, R28, R148, R117 ;  /* 0x000000941c757223 */ /* 0x000fe20000010075 */
[-C--:B------:R-:W-:Y:S01]  /*3720*/  FFMA.FTZ R27, R198, R196.reuse, R27 ;  /* 0x000000c4c61b7223 */ /* 0x080fe2000001001b */
[----:B------:R-:W-:Y:S01]  /*3730*/  FADD.FTZ R89, R89, R196 ;  /* 0x000000c459597221 */ /* 0x000fe20000010000 */
[----:B------:R-:W-:Y:S01]  /*3740*/  FFMA.FTZ R61, R28, R196, R61 ;  /* 0x000000c41c3d7223 */ /* 0x000fe2000001003d */
[----:B------:R-:W-:Y:S01]  /*3750*/  SHF.L.U32 R148, R195, 0x10, RZ ;  /* 0x00000010c3947819 */ /* 0x000fe200000006ff */
[----:B------:R-:W-:-:S02]  /*3760*/  IMAD.U32 R196, R202, 0x10000, RZ ;  /* 0x00010000cac47824 */ /* 0x000fc400078e00ff */
[----:B------:R-:W-:Y:S01]  /*3770*/  FADD.FTZ R195, R149, -UR7 ;  /* 0x8000000795c37e21 */ /* 0x000fe20008010000 */
[----:B------:R-:W-:Y:S02]  /*3780*/  SHF.L.U32 R151, R151, 0x10, RZ ;  /* 0x0000001097977819 */ /* 0x000fe400000006ff */
[----:B------:R-:W-:Y:S01]  /*3790*/  SHF.L.U32 R149, R203, 0x10, RZ ;  /* 0x00000010cb957819 */ /* 0x000fe200000006ff */
[----:B------:R-:W-:Y:S01]  /*37a0*/  FMUL.FTZ R196, R196, R148 ;  /* 0x00000094c4c47220 */ /* 0x000fe20000410000 */
[----:B------:R-:W-:Y:S01]  /*37b0*/  FMUL.FTZ R195, R195, UR25 ;  /* 0x00000019c3c37c20 */ /* 0x000fe20008410000 */
[----:B------:R-:W-:Y:S01]  /*37c0*/  FADD.FTZ R150, R150, R4 ;  /* 0x0000000496967221 */ /* 0x000fe20000010000 */
[----:B------:R-:W-:Y:S01]  /*37d0*/  FFMA.FTZ R197, R5, R4, R197 ;  /* 0x0000000405c57223 */ /* 0x000fe200000100c5 */
[----:B------:R-:W-:Y:S01]  /*37e0*/  FFMA.FTZ R196, R149, R151, R196 ;  /* 0x0000009795c47223 */ /* 0x000fe200000100c4 */
[----:B------:R-:W-:Y:S01]  /*37f0*/  FADD.FTZ R147, R147, R148 ;  /* 0x0000009493937221 */ /* 0x000fe20000010000 */
[----:B------:R-:W-:Y:S01]  /*3800*/  FFMA.FTZ R119, R195, R148, R119 ;  /* 0x00000094c3777223 */ /* 0x000fe20000010077 */
        /* <DEDUP_REMOVED lines=8> */
.L_x_14:
[----:B------:R-:W-:Y:S05]  /*3890*/  BSYNC.RECONVERGENT B0 ;  /* 0x0000000000007941 */ /* 0x000fea0003800200 */
.L_x_13:
[----:B------:R-:W0:Y:S01]  /*38a0*/  SHFL.DOWN PT, R149, R150, 0x10, 0x1f ;  /* 0x0a001f0096957f89 */ /* 0x000e2200000e0000 */
[----:B------:R-:W-:Y:S03]  /*38b0*/  BSSY.RECONVERGENT B0, `(.L_x_15) ;  /* 0x000001f000007945 */ /* 0x000fe60003800200 */
[----:B------:R-:W1:Y:S01]  /*38c0*/  SHFL.DOWN PT, R148, R197, 0x10, 0x1f ;  /* 0x0a001f00c5947f89 */ /* 0x000e6200000e0000 */
[----:B------:R-:W2:Y:S01]  /*38d0*/  S2R R199, SR_TID.X ;  /* 0x0000000000c77919 */ /* 0x000ea20000002100 */
[----:B0-----:R-:W-:Y:S01]  /*38e0*/  FADD.FTZ R150, R149, R150 ;  /* 0x0000009695967221 */ /* 0x001fe20000010000 */
[----:B-1----:R-:W-:-:S04]  /*38f0*/  FADD.FTZ R148, R148, R197 ;  /* 0x000000c594947221 */ /* 0x002fc80000010000 */
[----:B------:R-:W0:Y:S04]  /*3900*/  SHFL.DOWN PT, R149, R150, 0x8, 0x1f ;  /* 0x09001f0096957f89 */ /* 0x000e2800000e0000 */
[----:B------:R-:W1:Y:S01]  /*3910*/  SHFL.DOWN PT, R151, R148, 0x8, 0x1f ;  /* 0x09001f0094977f89 */ /* 0x000e6200000e0000 */
[----:B--2---:R-:W-:Y:S01]  /*3920*/  LOP3.LUT P0, RZ, R199, 0x1f, RZ, 0xc0, !PT ;  /* 0x0000001fc7ff7812 */ /* 0x004fe2000780c0ff */
[----:B0-----:R-:W-:Y:S01]  /*3930*/  FADD.FTZ R150, R150, R149 ;  /* 0x0000009596967221 */ /* 0x001fe20000010000 */
[----:B-1----:R-:W-:-:S04]  /*3940*/  FADD.FTZ R151, R148, R151 ;  /* 0x0000009794977221 */ /* 0x002fc80000010000 */
[----:B------:R-:W0:Y:S04]  /*3950*/  SHFL.DOWN PT, R149, R150, 0x4, 0x1f ;  /* 0x08801f0096957f89 */ /* 0x000e2800000e0000 */
[----:B------:R-:W1:Y:S01]  /*3960*/  SHFL.DOWN PT, R148, R151, 0x4, 0x1f ;  /* 0x08801f0097947f89 */ /* 0x000e6200000e0000 */
        /* <DEDUP_REMOVED lines=9> */
[----:B-1----:R-:W-:Y:S01]  /*3a00*/  FADD.FTZ R149, R151, R198 ;  /* 0x000000c697957221 */ /* 0x002fe20000010000 */
[----:B------:R-:W-:Y:S06]  /*3a10*/  @P0 BRA `(.L_x_16) ;  /* 0x0000000000200947 */ /* 0x000fec0003800000 */
[----:B------:R-:W0:Y:S01]  /*3a20*/  S2UR UR5, SR_CgaCtaId ;  /* 0x00000000000579c3 */ /* 0x000e220000008800 */
[----:B------:R-:W-:Y:S01]  /*3a30*/  UMOV UR4, 0x400 ;  /* 0x0000040000047882 */ /* 0x000fe20000000000 */
[----:B------:R-:W-:-:S04]  /*3a40*/  SHF.R.U32.HI R150, RZ, 0x2, R199 ;  /* 0x00000002ff967819 */ /* 0x000fc800000116c7 */
[----:B------:R-:W-:Y:S01]  /*3a50*/  LOP3.LUT R150, R150, 0x38, RZ, 0xc0, !PT ;  /* 0x0000003896967812 */ /* 0x000fe200078ec0ff */
[----:B0-----:R-:W-:-:S04]  /*3a60*/  ULEA UR4, UR5, UR4, 0x18 ;  /* 0x0000000405047291 */ /* 0x001fc8000f8ec0ff */
[----:B------:R-:W-:Y:S02]  /*3a70*/  UIADD3 UR5, UPT, UPT, UR4, 0x7040, URZ ;  /* 0x0000704004057890 */ /* 0x000fe4000fffe0ff */
[----:B------:R-:W-:-:S09]  /*3a80*/  @!UP3 UIADD3 UR5, UPT, UPT, UR4, 0x7000, URZ ;  /* 0x000070000405b890 */ /* 0x000fd2000fffe0ff */
[----:B------:R0:W-:Y:S03]  /*3a90*/  STS.64 [R150+UR5], R148 ;  /* 0x0000009496007988 */ /* 0x0001e60008000a05 */
.L_x_16:
[----:B------:R-:W-:Y:S05]  /*3aa0*/  BSYNC.RECONVERGENT B0 ;  /* 0x0000000000007941 */ /* 0x000fea0003800200 */
.L_x_15:
[----:B------:R-:W1:Y:S08]  /*3ab0*/  S2UR UR5, SR_CgaCtaId ;  /* 0x00000000000579c3 */ /* 0x000e700000008800 */
[----:B------:R-:W-:Y:S01]  /*3ac0*/  BAR.SYNC.DEFER_BLOCKING 0x0 ;  /* 0x0000000000007b1d */ /* 0x000fe20000010000 */
[----:B------:R-:W-:Y:S02]  /*3ad0*/  UISETP.NE.AND UP2, UPT, UR28, URZ, UPT ;  /* 0x000000ff1c00728c */ /* 0x000fe4000bf45270 */
[----:B------:R-:W-:-:S03]  /*3ae0*/  UIADD3 UR9, UPT, UPT, UR9, UR20, URZ ;  /* 0x0000001409097290 */ /* 0x000fc6000fffe0ff */
[----:B------:R-:W-:Y:S01]  /*3af0*/  UMOV UR4, 0x400 ;  /* 0x0000040000047882 */ /* 0x000fe20000000000 */
[----:B------:R-:W-:Y:S01]  /*3b00*/  PLOP3.LUT P0, PT, PT, PT, UP2, 0x40, 0x4 ;  /* 0x000000000004781c */ /* 0x000fe20003f0e828 */
[----:B------:R-:W-:Y:S01]  /*3b10*/  UISETP.GE.AND UP1, UPT, UR9, UR21, UPT ;  /* 0x000000150900728c */ /* 0x000fe2000bf26270 */
[----:B------:R-:W-:Y:S01]  /*3b20*/  BSSY.RECONVERGENT B0, `(.L_x_17) ;  /* 0x0000156000007945 */ /* 0x000fe20003800200 */
[----:B-1----:R-:W-:-:S04]  /*3b30*/  ULEA UR4, UR5, UR4, 0x18 ;  /* 0x0000000405047291 */ /* 0x002fc8000f8ec0ff */
[----:B------:R-:W-:Y:S02]  /*3b40*/  UIADD3 UR5, UPT, UPT, UR4, 0x7040, URZ ;  /* 0x0000704004057890 */ /* 0x000fe4000fffe0ff */
[----:B------:R-:W-:-:S09]  /*3b50*/  @!UP3 UIADD3 UR5, UPT, UPT, UR4, 0x7000, URZ ;  /* 0x000070000405b890 */ /* 0x000fd2000fffe0ff */
[----:B0-----:R-:W0:Y:S01]  /*3b60*/  LDS.128 R148, [UR5] ;  /* 0x00000005ff947984 */ /* 0x001e220008000c00 */
[----:B------:R-:W-:Y:S02]  /*3b70*/  UIADD3 UR5, UPT, UPT, UR4, 0x7050, URZ ;  /* 0x0000705004057890 */ /* 0x000fe4000fffe0ff */
[----:B------:R-:W-:Y:S01]  /*3b80*/  @!UP3 UIADD3 UR5, UPT, UPT, UR4, 0x7010, URZ ;  /* 0x000070100405b890 */ /* 0x000fe2000fffe0ff */
[----:B0-----:R-:W-:Y:S01]  /*3b90*/  FADD.FTZ R148, RZ, R148 ;  /* 0x00000094ff947221 */ /* 0x001fe20000010000 */
[----:B------:R-:W-:-:S03]  /*3ba0*/  FADD.FTZ R198, RZ, R149 ;  /* 0x00000095ffc67221 */ /* 0x000fc60000010000 */
[----:B------:R-:W-:Y:S01]  /*3bb0*/  FADD.FTZ R197, R150, R148 ;  /* 0x0000009496c57221 */ /* 0x000fe20000010000 */
[----:B------:R-:W-:-:S03]  /*3bc0*/  FADD.FTZ R198, R151, R198 ;  /* 0x000000c697c67221 */ /* 0x000fc60000010000 */
[----:B------:R-:W0:Y:S01]  /*3bd0*/  LDS.128 R148, [UR5] ;  /* 0x00000005ff947984 */ /* 0x000e220008000c00 */
[----:B------:R-:W-:Y:S02]  /*3be0*/  UIADD3 UR5, UPT, UPT, UR4, 0x7060, URZ ;  /* 0x0000706004057890 */ /* 0x000fe4000fffe0ff */
[----:B------:R-:W-:Y:S01]  /*3bf0*/  @!UP3 UIADD3 UR5, UPT, UPT, UR4, 0x7020, URZ ;  /* 0x000070200405b890 */ /* 0x000fe2000fffe0ff */
[----:B0-----:R-:W-:Y:S01]  /*3c00*/  FADD.FTZ R197, R197, R148 ;  /* 0x00000094c5c57221 */ /* 0x001fe20000010000 */
[----:B------:R-:W-:-:S03]  /*3c10*/  FADD.FTZ R198, R198, R149 ;  /* 0x00000095c6c67221 */ /* 0x000fc60000010000 */
        /* <DEDUP_REMOVED lines=9> */
[----:B------:R-:W0:Y:S02]  /*3cb0*/  LDS.128 R148, [UR5] ;  /* 0x00000005ff947984 */ /* 0x000e240008000c00 */
[----:B0-----:R-:W-:Y:S01]  /*3cc0*/  FADD.FTZ R148, R197, R148 ;  /* 0x00000094c5947221 */ /* 0x001fe20000010000 */
[----:B------:R-:W-:-:S03]  /*3cd0*/  FADD.FTZ R149, R198, R149 ;  /* 0x00000095c6957221 */ /* 0x000fc60000010000 */
[----:B------:R-:W-:Y:S01]  /*3ce0*/  FADD.FTZ R148, R150, R148 ;  /* 0x0000009496947221 */ /* 0x000fe20000010000 */
[----:B------:R-:W-:-:S03]  /*3cf0*/  FADD.FTZ R149, R151, R149 ;  /* 0x0000009597957221 */ /* 0x000fc60000010000 */
[----:B------:R-:W-:Y:S01]  /*3d00*/  FMUL.FTZ R148, R148, UR24 ;  /* 0x0000001894947c20 */ /* 0x000fe20008410000 */
[----:B------:R-:W-:-:S04]  /*3d10*/  FMUL.FTZ R149, R149, UR24 ;  /* 0x0000001895957c20 */ /* 0x000fc80008410000 */
[----:B------:R-:W-:Y:S02]  /*3d20*/  FSEL R148, R148, RZ, P0 ;  /* 0x000000ff94947208 */ /* 0x000fe40000000000 */
[----:B------:R-:W-:Y:S02]  /*3d30*/  ISETP.GE.U32.AND P0, PT, R18, 0x100, PT ;  /* 0x000001001200780c */ /* 0x000fe40003f06070 */
[----:B------:R-:W-:Y:S02]  /*3d40*/  R2UR UR26, R149 ;  /* 0x00000000951a72ca */ /* 0x000fe400000e0000 */
[----:B------:R-:W-:-:S09]  /*3d50*/  R2UR UR27, R148 ;  /* 0x00000000941b72ca */ /* 0x000fd200000e0000 */
[----:B------:R-:W-:Y:S06]  /*3d60*/  @!P0 BRA `(.L_x_18) ;  /* 0x0000001000c48947 */ /* 0x000fec0003800000 */
[----:B------:R-:W-:-:S04]  /*3d70*/  UISETP.NE.U32.AND UP0, UPT, UR22, URZ, UPT ;  /* 0x000000ff1600728c */ /* 0x000fc8000bf05070 */
[----:B------:R-:W-:-:S09]  /*3d80*/  UISETP.NE.AND.EX UP0, UPT, UR23, URZ, UPT, UP0 ;  /* 0x000000ff1700728c */ /* 0x000fd2000bf05300 */
[----:B------:R-:W-:Y:S05]  /*3d90*/  BRA.U UP0, `(.L_x_19) ;  /* 0x0000000500dc7547 */ /* 0x000fea000b800000 */
[----:B------:R-:W-:Y:S01]  /*3da0*/  UMOV UR4, UR10 ;  /* 0x0000000a00047c82 */ /* 0x000fe20008000000 */
[----:B------:R-:W-:Y:S01]  /*3db0*/  UMOV UR5, UR11 ;  /* 0x0000000b00057c82 */ /* 0x000fe20008000000 */
        /* <DEDUP_REMOVED lines=8> */
[----:B------:R-:W-:Y:S01]  /*3e40*/  MOV R148, UR26 ;  /* 0x0000001a00947c02 */ /* 0x000fe20008000f00 */
[----:B------:R-:W-:-:S04]  /*3e50*/  IMAD.U32 R149, RZ, RZ, UR26 ;  /* 0x0000001aff957e24 */ /* 0x000fc8000f8e00ff */
[----:B------:R-:W-:Y:S01]  /*3e60*/  FFMA.FTZ R149, R0, R149, UR27 ;  /* 0x0000001b00957e23 */ /* 0x000fe20008010095 */
[----:B------:R-:W-:-:S03]  /*3e70*/  FFMA.FTZ R151, R167, R148, UR27 ;  /* 0x0000001ba7977e23 */ /* 0x000fc60008010094 */
[----:B------:R-:W-:Y:S01]  /*3e80*/  FADD.FTZ R149, R16, -R149 ;  /* 0x8000009510957221 */ /* 0x000fe20000010000 */
[----:B------:R-:W-:-:S03]  /*3e90*/  FADD.FTZ R151, R166, -R151 ;  /* 0x80000097a6977221 */ /* 0x000fc60000010000 */
[----:B------:R-:W-:Y:S01]  /*3ea0*/  FMUL.FTZ R150, R149, UR25 ;  /* 0x0000001995967c20 */ /* 0x000fe20008410000 */
[----:B------:R-:W-:Y:S01]  /*3eb0*/  FMUL.FTZ R151, R151, UR25 ;  /* 0x0000001997977c20 */ /* 0x000fe20008410000 */
[----:B------:R-:W-:-:S04]  /*3ec0*/  IMAD.U32 R149, RZ, RZ, UR26 ;  /* 0x0000001aff957e24 */ /* 0x000fc8000f8e00ff */
[----:B------:R-:W-:Y:S01]  /*3ed0*/  F2FP.BF16.F32.PACK_AB R150, R151, R150 ;  /* 0x000000969796723e */ /* 0x000fe200000010ff */
[----:B------:R-:W-:Y:S01]  /*3ee0*/  FFMA.FTZ R198, R168, R149, UR27 ;  /* 0x0000001ba8c67e23 */ /* 0x000fe20008010095 */
[----:B------:R-:W-:-:S03]  /*3ef0*/  MOV R151, UR26 ;  /* 0x0000001a00977c02 */ /* 0x000fc60008000f00 */
[----:B------:R-:W-:Y:S02]  /*3f00*/  FADD.FTZ R198, R169, -R198 ;  /* 0x800000c6a9c67221 */ /* 0x000fe40000010000 */
[----:B------:R-:W-:Y:S02]  /*3f10*/  FFMA.FTZ R148, R164, R151, UR27 ;  /* 0x0000001ba4947e23 */ /* 0x000fe40008010097 */
[----:B------:R-:W-:Y:S02]  /*3f20*/  FMUL.FTZ R198, R198, UR25 ;  /* 0x00000019c6c67c20 */ /* 0x000fe40008410000 */
[----:B------:R-:W-:-:S04]  /*3f30*/  FADD.FTZ R148, R165, -R148 ;  /* 0x80000094a5947221 */ /* 0x000fc80000010000 */
[----:B------:R-:W-:Y:S01]  /*3f40*/  FMUL.FTZ R149, R148, UR25 ;  /* 0x0000001994957c20 */ /* 0x000fe20008410000 */
[----:B------:R-:W-:-:S04]  /*3f50*/  PRMT R148, R150, 0x7632, R148 ;  /* 0x0000763296947816 */ /* 0x000fc80000000094 */
[----:B------:R-:W-:-:S04]  /*3f60*/  F2FP.BF16.F32.PACK_AB R149, R198, R149 ;  /* 0x00000095c695723e */ /* 0x000fc800000010ff */
[----:B------:R-:W-:Y:S01]  /*3f70*/  PRMT R151, R149, 0x7632, R151 ;  /* 0x0000763295977816 */ /* 0x000fe20000000097 */
[----:B------:R-:W-:Y:S06]  /*3f80*/  BRA `(.L_x_22) ;  /* 0x0000000c00c07947 */ /* 0x000fec0003800000 */
.L_x_21:
[----:B------:R-:W-:Y:S01]  /*3f90*/  MOV R21, UR26 ;  /* 0x0000001a00157c02 */ /* 0x000fe20008000f00 */
[----:B------:R-:W-:Y:S01]  /*3fa0*/  IMAD.U32 R19, RZ, RZ, UR26 ;  /* 0x0000001aff137e24 */ /* 0x000fe2000f8e00ff */
[----:B------:R-:W-:Y:S02]  /*3fb0*/  MOV R149, UR26 ;  /* 0x0000001a00957c02 */ /* 0x000fe40008000f00 */
[----:B------:R-:W-:Y:S01]  /*3fc0*/  MOV R148, UR26 ;  /* 0x0000001a00947c02 */ /* 0x000fe20008000f00 */
[----:B------:R-:W-:Y:S01]  /*3fd0*/  FFMA.FTZ R20, R164, R21, UR27 ;  /* 0x0000001ba4147e23 */ /* 0x000fe20008010015 */
[----:B------:R-:W-:Y:S01]  /*3fe0*/  FFMA.FTZ R19, R0, R19, UR27 ;  /* 0x0000001b00137e23 */ /* 0x000fe20008010013 */
[----:B------:R-:W-:Y:S02]  /*3ff0*/  FFMA.FTZ R22, R168, R149, UR27 ;  /* 0x0000001ba8167e23 */ /* 0x000fe40008010095 */
[----:B------:R-:W-:Y:S01]  /*4000*/  FFMA.FTZ R21, R167, R148, UR27 ;  /* 0x0000001ba7157e23 */ /* 0x000fe20008010094 */
[----:B------:R-:W-:Y:S01]  /*4010*/  FADD.FTZ R20, R165, -R20 ;  /* 0x80000014a5147221 */ /* 0x000fe20000010000 */
[----:B------:R-:W-:Y:S01]  /*4020*/  FADD.FTZ R148, R169, -R22 ;  /* 0x80000016a9947221 */ /* 0x000fe20000010000 */
[----:B------:R-:W-:Y:S01]  /*4030*/  FADD.FTZ R19, R16, -R19 ;  /* 0x8000001310137221 */ /* 0x000fe20000010000 */
[----:B------:R-:W-:Y:S01]  /*4040*/  FADD.FTZ R21, R166, -R21 ;  /* 0x80000015a6157221 */ /* 0x000fe20000010000 */
[----:B------:R-:W-:Y:S01]  /*4050*/  FMUL.FTZ R22, R20, UR25 ;  /* 0x0000001914167c20 */ /* 0x000fe20008410000 */
[----:B------:R-:W-:Y:S01]  /*4060*/  FMUL.FTZ R149, R148, UR25 ;  /* 0x0000001994957c20 */ /* 0x000fe20008410000 */
[----:B------:R-:W-:Y:S01]  /*4070*/  FMUL.FTZ R19, R19, UR25 ;  /* 0x0000001913137c20 */ /* 0x000fe20008410000 */
[----:B------:R-:W-:-:S03]  /*4080*/  FMUL.FTZ R20, R21, UR25 ;  /* 0x0000001915147c20 */ /* 0x000fc60008410000 */
[----:B------:R-:W-:Y:S02]  /*4090*/  F2FP.BF16.F32.PACK_AB R149, R149, R22 ;  /* 0x000000169595723e */ /* 0x000fe400000010ff */
[----:B------:R-:W-:Y:S02]  /*40a0*/  F2FP.BF16.F32.PACK_AB R19, R20, R19 ;  /* 0x000000131413723e */ /* 0x000fe400000010ff */
[----:B------:R-:W-:Y:S02]  /*40b0*/  PRMT R151, R149, 0x7632, R151 ;  /* 0x0000763295977816 */ /* 0x000fe40000000097 */
[C---:B------:R-:W-:Y:S02]  /*40c0*/  PRMT R148, R19.reuse, 0x7632, R148 ;  /* 0x0000763213947816 */ /* 0x040fe40000000094 */
[----:B------:R-:W-:Y:S02]  /*40d0*/  PRMT R150, R19, 0x7610, R150 ;  /* 0x0000761013967816 */ /* 0x000fe40000000096 */
[----:B------:R-:W-:-:S02]  /*40e0*/  PRMT R19, R151, 0x7610, R19 ;  /* 0x0000761097137816 */ /* 0x000fc40000000013 */
[----:B------:R-:W-:Y:S02]  /*40f0*/  PRMT R20, R149, 0x7610, R20 ;  /* 0x0000761095147816 */ /* 0x000fe40000000014 */
[----:B------:R-:W-:Y:S02]  /*4100*/  PRMT R21, R148, 0x7610, R21 ;  /* 0x0000761094157816 */ /* 0x000fe40000000015 */
[----:B------:R-:W-:Y:S01]  /*4110*/  PRMT R22, R150, 0x7610, R22 ;  /* 0x0000761096167816 */ /* 0x000fe20000000016 */
[----:B------:R-:W-:Y:S06]  /*4120*/  BRA `(.L_x_22) ;  /* 0x0000000c00587947 */ /* 0x000fec0003800000 */
.L_x_20:
[----:B------:R-:W-:Y:S01]  /*4130*/  UMOV UR7, UR12 ;  /* 0x0000000c00077c82 */ /* 0x000fe20008000000 */
[----:B------:R-:W-:Y:S01]  /*4140*/  UMOV UR8, UR13 ;  /* 0x0000000d00087c82 */ /* 0x000fe20008000000 */
[----:B------:R-:W-:-:S04]  /*4150*/  UISETP.NE.U32.AND UP0, UPT, UR7, URZ, UPT ;  /* 0x000000ff0700728c */ /* 0x000fc8000bf05070 */
[----:B------:R-:W-:-:S09]  /*4160*/  UISETP.NE.AND.EX UP0, UPT, UR8, URZ, UPT, UP0 ;  /* 0x000000ff0800728c */ /* 0x000fd2000bf05300 */
[----:B------:R-:W-:Y:S05]  /*4170*/  BRA.U UP0, `(.L_x_23) ;  /* 0x0000000100687547 */ /* 0x000fea000b800000 */
        /* <DEDUP_REMOVED lines=26> */
.L_x_23:
[----:B------:R-:W-:Y:S01]  /*4320*/  IMAD.U32 R21, RZ, RZ, UR26 ;  /* 0x0000001aff157e24 */ /* 0x000fe2000f8e00ff */
[----:B------:R-:W-:Y:S01]  /*4330*/  MOV R23, UR26 ;  /* 0x0000001a00177c02 */ /* 0x000fe20008000f00 */
[----:B------:R-:W-:Y:S01]  /*4340*/  IMAD.U32 R24, RZ, RZ, UR26 ;  /* 0x0000001aff187e24 */ /* 0x000fe2000f8e00ff */
[----:B------:R-:W-:Y:S01]  /*4350*/  MOV R19, UR26 ;  /* 0x0000001a00137c02 */ /* 0x000fe20008000f00 */
[----:B------:R-:W-:Y:S02]  /*4360*/  FFMA.FTZ R20, R164, R21, UR27 ;  /* 0x0000001ba4147e23 */ /* 0x000fe40008010015 */
[----:B------:R-:W-:Y:S01]  /*4370*/  FFMA.FTZ R22, R168, R23, UR27 ;  /* 0x0000001ba8167e23 */ /* 0x000fe20008010017 */
[----:B------:R-:W-:Y:S01]  /*4380*/  FFMA.FTZ R21, R167, R24, UR27 ;  /* 0x0000001ba7157e23 */ /* 0x000fe20008010018 */
        /* <DEDUP_REMOVED lines=11> */
[C---:B------:R-:W-:Y:S02]  /*4440*/  PRMT R151, R22.reuse, 0x7632, R151 ;  /* 0x0000763216977816 */ /* 0x040fe40000000097 */
[----:B------:R-:W-:Y:S02]  /*4450*/  PRMT R149, R22, 0x7610, R149 ;  /* 0x0000761016957816 */ /* 0x000fe40000000095 */
[C---:B------:R-:W-:Y:S02]  /*4460*/  PRMT R148, R19.reuse, 0x7632, R148 ;  /* 0x0000763213947816 */ /* 0x040fe40000000094 */
[----:B------:R-:W-:-:S02]  /*4470*/  PRMT R150, R19, 0x7610, R150 ;  /* 0x0000761013967816 */ /* 0x000fc40000000096 */
[----:B------:R-:W-:Y:S02]  /*4480*/  PRMT R19, R151, 0x7610, R19 ;  /* 0x0000761097137816 */ /* 0x000fe40000000013 */
[----:B------:R-:W-:Y:S02]  /*4490*/  PRMT R20, R149, 0x7610, R20 ;  /* 0x0000761095147816 */ /* 0x000fe40000000014 */
[----:B------:R-:W-:Y:S02]  /*44a0*/  PRMT R21, R148, 0x7610, R21 ;  /* 0x0000761094157816 */ /* 0x000fe40000000015 */
[----:B------:R-:W-:Y:S02]  /*44b0*/  PRMT R22, R150, 0x7610, R22 ;  /* 0x0000761096167816 */ /* 0x000fe40000000016 */
[----:B------:R-:W-:Y:S02]  /*44c0*/  PRMT R23, R151, 0x7610, R23 ;  /* 0x0000761097177816 */ /* 0x000fe40000000017 */
[----:B------:R-:W-:-:S02]  /*44d0*/  PRMT R24, R149, 0x7610, R24 ;  /* 0x0000761095187816 */ /* 0x000fc40000000018 */
[----:B------:R-:W-:Y:S02]  /*44e0*/  PRMT R25, R148, 0x7610, R25 ;  /* 0x0000761094197816 */ /* 0x000fe40000000019 */
[----:B------:R-:W-:Y:S01]  /*44f0*/  PRMT R26, R150, 0x7610, R26 ;  /* 0x00007610961a7816 */ /* 0x000fe2000000001a */
[----:B------:R-:W-:Y:S06]  /*4500*/  BRA `(.L_x_22) ;  /* 0x0000000800607947 */ /* 0x000fec0003800000 */
.L_x_19:
        /* <DEDUP_REMOVED lines=11> */
[----:B------:R-:W-:Y:S01]  /*45c0*/  IMAD.U32 R151, RZ, RZ, UR26 ;  /* 0x0000001aff977e24 */ /* 0x000fe2000f8e00ff */
[----:B-----5:R-:W-:-:S03]  /*45d0*/  MOV R148, R174 ;  /* 0x000000ae00947202 */ /* 0x020fc60000000f00 */
[----:B------:R-:W-:Y:S02]  /*45e0*/  FFMA.FTZ R149, R0, R149, UR27 ;  /* 0x0000001b00957e23 */ /* 0x000fe40008010095 */
[----:B------:R-:W-:Y:S01]  /*45f0*/  IMAD.U32 R150, R148, 0x10000, RZ ;  /* 0x0001000094967824 */ /* 0x000fe200078e00ff */
[----:B------:R-:W-:Y:S01]  /*4600*/  MOV R148, UR26 ;  /* 0x0000001a00947c02 */ /* 0x000fe20008000f00 */
[----:B------:R-:W-:-:S04]  /*4610*/  FADD.FTZ R149, R16, -R149 ;  /* 0x8000009510957221 */ /* 0x000fc80000010000 */
[----:B------:R-:W-:Y:S01]  /*4620*/  FFMA.FTZ R150, R149, UR25, R150 ;  /* 0x0000001995967c23 */ /* 0x000fe20008010096 */
[----:B------:R-:W-:Y:S01]  /*4630*/  FFMA.FTZ R149, R167, R148, UR27 ;  /* 0x0000001ba7957e23 */ /* 0x000fe20008010094 */
[----:B------:R-:W-:-:S03]  /*4640*/  SHF.R.U64 R148, R174, 0x10, R175 ;  /* 0x00000010ae947819 */ /* 0x000fc600000012af */
[----:B------:R-:W-:Y:S01]  /*4650*/  FADD.FTZ R149, R166, -R149 ;  /* 0x80000095a6957221 */ /* 0x000fe20000010000 */
[----:B------:R-:W-:-:S05]  /*4660*/  SHF.L.U32 R148, R148, 0x10, RZ ;  /* 0x0000001094947819 */ /* 0x000fca00000006ff */
[----:B------:R-:W-:-:S05]  /*4670*/  FFMA.FTZ R149, R149, UR25, R148 ;  /* 0x0000001995957c23 */ /* 0x000fca0008010094 */
[----:B------:R-:W-:Y:S01]  /*4680*/  F2FP.BF16.F32.PACK_AB R150, R149, R150 ;  /* 0x000000969596723e */ /* 0x000fe200000010ff */
[----:B------:R-:W-:-:S04]  /*4690*/  IMAD.U32 R149, RZ, RZ, UR26 ;  /* 0x0000001aff957e24 */ /* 0x000fc8000f8e00ff */
[----:B------:R-:W-:Y:S01]  /*46a0*/  FFMA.FTZ R148, R164, R149, UR27 ;  /* 0x0000001ba4947e23 */ /* 0x000fe20008010095 */
[----:B------:R-:W-:-:S03]  /*46b0*/  MOV R149, R175 ;  /* 0x000000af00957202 */ /* 0x000fc60000000f00 */
[----:B------:R-:W-:Y:S01]  /*46c0*/  FADD.FTZ R148, R165, -R148 ;  /* 0x80000094a5947221 */ /* 0x000fe20000010000 */
[----:B------:R-:W-:-:S05]  /*46d0*/  SHF.L.U32 R149, R149, 0x10, RZ ;  /* 0x0000001095957819 */ /* 0x000fca00000006ff */
[----:B------:R-:W-:Y:S01]  /*46e0*/  FFMA.FTZ R149, R148, UR25, R149 ;  /* 0x0000001994957c23 */ /* 0x000fe20008010095 */
[----:B------:R-:W-:Y:S01]  /*46f0*/  FFMA.FTZ R148, R168, R151, UR27 ;  /* 0x0000001ba8947e23 */ /* 0x000fe20008010097 */
[----:B------:R-:W-:-:S03]  /*4700*/  SHF.R.U32.HI R151, RZ, 0x10, R175 ;  /* 0x00000010ff977819 */ /* 0x000fc600000116af */
[----:B------:R-:W-:Y:S01]  /*4710*/  FADD.FTZ R148, R169, -R148 ;  /* 0x80000094a9947221 */ /* 0x000fe20000010000 */
[----:B------:R-:W-:-:S05]  /*4720*/  SHF.L.U32 R151, R151, 0x10, RZ ;  /* 0x0000001097977819 */ /* 0x000fca00000006ff */
[----:B------:R-:W-:-:S05]  /*4730*/  FFMA.FTZ R148, R148, UR25, R151 ;  /* 0x0000001994947c23 */ /* 0x000fca0008010097 */
[----:B------:R-:W-:Y:S02]  /*4740*/  F2FP.BF16.F32.PACK_AB R149, R148, R149 ;  /* 0x000000959495723e */ /* 0x000fe400000010ff */
[----:B------:R-:W-:Y:S02]  /*4750*/  PRMT R148, R150, 0x7632, R148 ;  /* 0x0000763296947816 */ /* 0x000fe40000000094 */
[----:B------:R-:W-:Y:S01]  /*4760*/  PRMT R151, R149, 0x7632, R151 ;  /* 0x0000763295977816 */ /* 0x000fe20000000097 */
[----:B------:R-:W-:Y:S06]  /*4770*/  BRA `(.L_x_22) ;  /* 0x0000000400c47947 */ /* 0x000fec0003800000 */
.L_x_25:
[----:B------:R-:W-:Y:S01]  /*4780*/  MOV R19, UR26 ;  /* 0x0000001a00137c02 */ /* 0x000fe20008000f00 */
[----:B-----5:R-:W-:Y:S01]  /*4790*/  IMAD.MOV.U32 R20, RZ, RZ, R174 ;  /* 0x000000ffff147224 */ /* 0x020fe200078e00ae */
[----:B------:R-:W-:Y:S01]  /*47a0*/  SHF.R.U64 R21, R174, 0x10, R175 ;  /* 0x00000010ae157819 */ /* 0x000fe200000012af */
[----:B------:R-:W-:Y:S02]  /*47b0*/  IMAD.U32 R151, RZ, RZ, UR26 ;  /* 0x0000001aff977e24 */ /* 0x000fe4000f8e00ff */
[----:B------:R-:W-:Y:S01]  /*47c0*/  FFMA.FTZ R19, R0, R19, UR27 ;  /* 0x0000001b00137e23 */ /* 0x000fe20008010013 */
[----:B------:R-:W-:Y:S01]  /*47d0*/  SHF.L.U32 R20, R20, 0x10, RZ ;  /* 0x0000001014147819 */ /* 0x000fe200000006ff */
[----:B------:R-:W-:Y:S01]  /*47e0*/  FFMA.FTZ R22, R164, R151, UR27 ;  /* 0x0000001ba4167e23 */ /* 0x000fe20008010097 */
[----:B------:R-:W-:Y:S01]  /*47f0*/  SHF.L.U32 R21, R21, 0x10, RZ ;  /* 0x0000001015157819 */ /* 0x000fe200000006ff */
[----:B------:R-:W-:-:S04]  /*4800*/  FADD.FTZ R19, R16, -R19 ;  /* 0x8000001310137221 */ /* 0x000fc80000010000 */
[----:B------:R-:W-:Y:S01]  /*4810*/  FFMA.FTZ R19, R19, UR25, R20 ;  /* 0x0000001913137c23 */ /* 0x000fe20008010014 */
[----:B------:R-:W-:-:S05]  /*4820*/  MOV R20, UR26 ;  /* 0x0000001a00147c02 */ /* 0x000fca0008000f00 */
[----:B------:R-:W-:Y:S01]  /*4830*/  FFMA.FTZ R149, R167, R20, UR27 ;  /* 0x0000001ba7957e23 */ /* 0x000fe20008010014 */
[----:B------:R-:W-:-:S03]  /*4840*/  MOV R20, R175 ;  /* 0x000000af00147202 */ /* 0x000fc60000000f00 */
[----:B------:R-:W-:Y:S01]  /*4850*/  FADD.FTZ R148, R166, -R149 ;  /* 0x80000095a6947221 */ /* 0x000fe20000010000 */
[----:B------:R-:W-:Y:S01]  /*4860*/  FADD.FTZ R149, R165, -R22 ;  /* 0x80000016a5957221 */ /* 0x000fe20000010000 */
[----:B------:R-:W-:Y:S02]  /*4870*/  IMAD.U32 R20, R20, 0x10000, RZ ;  /* 0x0001000014147824 */ /* 0x000fe400078e00ff */
[----:B------:R-:W-:Y:S01]  /*4880*/  FFMA.FTZ R22, R148, UR25, R21 ;  /* 0x0000001994167c23 */ /* 0x000fe20008010015 */
[----:B------:R-:W-:Y:S01]  /*4890*/  MOV R21, UR26 ;  /* 0x0000001a00157c02 */ /* 0x000fe20008000f00 */
[----:B------:R-:W-:-:S03]  /*48a0*/  FFMA.FTZ R20, R149, UR25, R20 ;  /* 0x0000001995147c23 */ /* 0x000fc60008010014 */
[----:B------:R-:W-:Y:S01]  /*48b0*/  F2FP.BF16.F32.PACK_AB R19, R22, R19 ;  /* 0x000000131613723e */ /* 0x000fe200000010ff */
[----:B------:R-:W-:Y:S01]  /*48c0*/  FFMA.FTZ R148, R168, R21, UR27 ;  /* 0x0000001ba8947e23 */ /* 0x000fe20008010015 */
[----:B------:R-:W-:Y:S02]  /*48d0*/  SHF.R.U32.HI R21, RZ, 0x10, R175 ;  /* 0x00000010ff157819 */ /* 0x000fe400000116af */
[----:B------:R-:W-:Y:S01]  /*48e0*/  PRMT R150, R19, 0x7610, R150 ;  /* 0x0000761013967816 */ /* 0x000fe20000000096 */
[----:B------:R-:W-:Y:S01]  /*48f0*/  FADD.FTZ R148, R169, -R148 ;  /* 0x80000094a9947221 */ /* 0x000fe20000010000 */
[----:B------:R-:W-:Y:S02]  /*4900*/  SHF.L.U32 R21, R21, 0x10, RZ ;  /* 0x0000001015157819 */ /* 0x000fe400000006ff */
[----:B------:R-:W-:-:S03]  /*4910*/  PRMT R22, R150, 0x7610, R22 ;  /* 0x0000761096167816 */ /* 0x000fc60000000016 */
[----:B------:R-:W-:Y:S01]  /*4920*/  FFMA.FTZ R21, R148, UR25, R21 ;  /* 0x0000001994157c23 */ /* 0x000fe20008010015 */
[----:B------:R-:W-:-:S04]  /*4930*/  PRMT R148, R19, 0x7632, R148 ;  /* 0x0000763213947816 */ /* 0x000fc80000000094 */
[----:B------:R-:W-:Y:S02]  /*4940*/  F2FP.BF16.F32.PACK_AB R20, R21, R20 ;  /* 0x000000141514723e */ /* 0x000fe400000010ff */
[----:B------:R-:W-:Y:S02]  /*4950*/  PRMT R21, R148, 0x7610, R21 ;  /* 0x0000761094157816 */ /* 0x000fe40000000015 */
[C---:B------:R-:W-:Y:S02]  /*4960*/  PRMT R151, R20.reuse, 0x7632, R151 ;  /* 0x0000763214977816 */ /* 0x040fe40000000097 */
[----:B------:R-:W-:Y:S02]  /*4970*/  PRMT R149, R20, 0x7610, R149 ;  /* 0x0000761014957816 */ /* 0x000fe40000000095 */
[----:B------:R-:W-:Y:S02]  /*4980*/  PRMT R19, R151, 0x7610, R19 ;  /* 0x0000761097137816 */ /* 0x000fe40000000013 */
[----:B------:R-:W-:Y:S01]  /*4990*/  PRMT R20, R149, 0x7610, R20 ;  /* 0x0000761095147816 */ /* 0x000fe20000000014 */
[----:B------:R-:W-:Y:S06]  /*49a0*/  BRA `(.L_x_22) ;  /* 0x0000000400387947 */ /* 0x000fec0003800000 */
.L_x_24:
[----:B------:R-:W-:Y:S01]  /*49b0*/  UMOV UR7, UR12 ;  /* 0x0000000c00077c82 */ /* 0x000fe20008000000 */
[----:B------:R-:W-:Y:S01]  /*49c0*/  UMOV UR8, UR13 ;  /* 0x0000000d00087c82 */ /* 0x000fe20008000000 */
[----:B------:R-:W-:-:S04]  /*49d0*/  UISETP.NE.U32.AND UP0, UPT, UR7, URZ, UPT ;  /* 0x000000ff0700728c */ /* 0x000fc8000bf05070 */
[----:B------:R-:W-:-:S09]  /*49e0*/  UISETP.NE.AND.EX UP0, UPT, UR8, URZ, UPT, UP0 ;  /* 0x000000ff0800728c */ /* 0x000fd2000bf05300 */
[----:B------:R-:W-:Y:S05]  /*49f0*/  BRA.U UP0, `(.L_x_26) ;  /* 0x00000001008c7547 */ /* 0x000fea000b800000 */
[----:B------:R-:W-:Y:S01]  /*4a00*/  IMAD.U32 R23, RZ, RZ, UR26 ;  /* 0x0000001aff177e24 */ /* 0x000fe2000f8e00ff */
[----:B-----5:R-:W-:Y:S02]  /*4a10*/  MOV R24, R174 ;  /* 0x000000ae00187202 */ /* 0x020fe40000000f00 */
[----:B------:R-:W-:Y:S01]  /*4a20*/  MOV R151, UR26 ;  /* 0x0000001a00977c02 */ /* 0x000fe20008000f00 */
[----:B------:R-:W-:Y:S01]  /*4a30*/  FFMA.FTZ R23, R0, R23, UR27 ;  /* 0x0000001b00177e23 */ /* 0x000fe20008010017 */
[----:B------:R-:W-:Y:S02]  /*4a40*/  SHF.L.U32 R24, R24, 0x10, RZ ;  /* 0x0000001018187819 */ /* 0x000fe400000006ff */
[----:B------:R-:W-:Y:S01]  /*4a50*/  SHF.R.U64 R25, R174, 0x10, R175 ;  /* 0x00000010ae197819 */ /* 0x000fe200000012af */
[----:B------:R-:W-:Y:S01]  /*4a60*/  FADD.FTZ R23, R16, -R23 ;  /* 0x8000001710177221 */ /* 0x000fe20000010000 */
[----:B------:R-:W-:-:S03]  /*4a70*/  FFMA.FTZ R26, R164, R151, UR27 ;  /* 0x0000001ba41a7e23 */ /* 0x000fc60008010097 */
[----:B------:R-:W-:Y:S01]  /*4a80*/  FFMA.FTZ R23, R23, UR25, R24 ;  /* 0x0000001917177c23 */ /* 0x000fe20008010018 */
[----:B------:R-:W-:Y:S02]  /*4a90*/  IMAD.U32 R24, RZ, RZ, UR26 ;  /* 0x0000001aff187e24 */ /* 0x000fe4000f8e00ff */
[----:B------:R-:W-:Y:S02]  /*4aa0*/  IMAD.U32 R25, R25, 0x10000, RZ ;  /* 0x0001000019197824 */ /* 0x000fe400078e00ff */
[----:B------:R-:W-:Y:S01]  /*4ab0*/  FFMA.FTZ R149, R167, R24, UR27 ;  /* 0x0000001ba7957e23 */ /* 0x000fe20008010018 */
[----:B------:R-:W-:-:S03]  /*4ac0*/  MOV R24, R175 ;  /* 0x000000af00187202 */ /* 0x000fc60000000f00 */
[----:B------:R-:W-:Y:S01]  /*4ad0*/  FADD.FTZ R148, R166, -R149 ;  /* 0x80000095a6947221 */ /* 0x000fe20000010000 */
[----:B------:R-:W-:Y:S01]  /*4ae0*/  FADD.FTZ R149, R165, -R26 ;  /* 0x8000001aa5957221 */ /* 0x000fe20000010000 */
[----:B------:R-:W-:Y:S02]  /*4af0*/  SHF.L.U32 R24, R24, 0x10, RZ ;  /* 0x0000001018187819 */ /* 0x000fe400000006ff */
[----:B------:R-:W-:Y:S01]  /*4b00*/  FFMA.FTZ R26, R148, UR25, R25 ;  /* 0x00000019941a7c23 */ /* 0x000fe20008010019 */
[----:B------:R-:W-:Y:S02]  /*4b10*/  MOV R25, UR26 ;  /* 0x0000001a00197c02 */ /* 0x000fe40008000f00 */
[----:B------:R-:W-:Y:S02]  /*4b20*/  FFMA.FTZ R24, R149, UR25, R24 ;  /* 0x0000001995187c23 */ /* 0x000fe40008010018 */
[----:B------:R-:W-:Y:S01]  /*4b30*/  F2FP.BF16.F32.PACK_AB R23, R26, R23 ;  /* 0x000000171a17723e */ /* 0x000fe200000010ff */
[----:B------:R-:W-:Y:S01]  /*4b40*/  FFMA.FTZ R148, R168, R25, UR27 ;  /* 0x0000001ba8947e23 */ /* 0x000fe20008010019 */
[----:B------:R-:W-:-:S02]  /*4b50*/  SHF.R.U32.HI R25, RZ, 0x10, R175 ;  /* 0x00000010ff197819 */ /* 0x000fc400000116af */
[----:B------:R-:W-:Y:S01]  /*4b60*/  PRMT R150, R23, 0x7610, R150 ;  /* 0x0000761017967816 */ /* 0x000fe20000000096 */
[----:B------:R-:W-:Y:S02]  /*4b70*/  FADD.FTZ R148, R169, -R148 ;  /* 0x80000094a9947221 */ /* 0x000fe40000010000 */
[----:B------:R-:W-:Y:S01]  /*4b80*/  IMAD.U32 R25, R25, 0x10000, RZ ;  /* 0x0001000019197824 */ /* 0x000fe200078e00ff */
        /* <DEDUP_REMOVED lines=10> */
.L_x_26:
[----:B------:R-:W-:Y:S02]  /*4c30*/  MOV R19, UR26 ;  /* 0x0000001a00137c02 */ /* 0x000fe40008000f00 */
[----:B------:R-:W-:Y:S02]  /*4c40*/  MOV R23, UR26 ;  /* 0x0000001a00177c02 */ /* 0x000fe40008000f00 */
[--C-:B-----5:R-:W-:Y:S01]  /*4c50*/  SHF.R.U32.HI R21, RZ, 0x10, R175.reuse ;  /* 0x00000010ff157819 */ /* 0x120fe200000116af */
[----:B------:R-:W-:Y:S01]  /*4c60*/  FFMA.FTZ R20, R164, R19, UR27 ;  /* 0x0000001ba4147e23 */ /* 0x000fe20008010013 */
[----:B------:R-:W-:Y:S02]  /*4c70*/  IMAD.MOV.U32 R19, RZ, RZ, R175 ;  /* 0x000000ffff137224 */ /* 0x000fe400078e00af */
[----:B------:R-:W-:Y:S01]  /*4c80*/  FFMA.FTZ R24, R168, R23, UR27 ;  /* 0x0000001ba8187e23 */ /* 0x000fe20008010017 */
[----:B------:R-:W-:Y:S02]  /*4c90*/  SHF.L.U32 R21, R21, 0x10, RZ ;  /* 0x0000001015157819 */ /* 0x000fe400000006ff */
[----:B------:R-:W-:-:S02]  /*4ca0*/  MOV R26, UR26 ;  /* 0x0000001a001a7c02 */ /* 0x000fc40008000f00 */
[----:B------:R-:W-:Y:S01]  /*4cb0*/  SHF.L.U32 R22, R19, 0x10, RZ ;  /* 0x0000001013167819 */ /* 0x000fe200000006ff */
[----:B------:R-:W-:Y:S01]  /*4cc0*/  FADD.FTZ R19, R165, -R20 ;  /* 0x80000014a5137221 */ /* 0x000fe20000010000 */
[----:B------:R-:W-:Y:S01]  /*4cd0*/  FADD.FTZ R20, R169, -R24 ;  /* 0x80000018a9147221 */ /* 0x000fe20000010000 */
[----:B------:R-:W-:Y:S01]  /*4ce0*/  SHF.R.U64 R24, R174, 0x10, R175 ;  /* 0x00000010ae187819 */ /* 0x000fe200000012af */
[----:B------:R-:W-:Y:S01]  /*4cf0*/  FFMA.FTZ R23, R167, R26, UR27 ;  /* 0x0000001ba7177e23 */ /* 0x000fe2000801001a */
[----:B------:R-:W-:Y:S01]  /*4d00*/  FFMA.FTZ R19, R19, UR25, R22 ;  /* 0x0000001913137c23 */ /* 0x000fe20008010016 */
[----:B------:R-:W-:Y:S01]  /*4d10*/  FFMA.FTZ R20, R20, UR25, R21 ;  /* 0x0000001914147c23 */ /* 0x000fe20008010015 */
[----:B------:R-:W-:Y:S01]  /*4d20*/  IMAD.U32 R21, RZ, RZ, UR26 ;  /* 0x0000001aff157e24 */ /* 0x000fe2000f8e00ff */
[----:B------:R-:W-:Y:S01]  /*4d30*/  MOV R22, R174 ;  /* 0x000000ae00167202 */ /* 0x000fe20000000f00 */
[----:B------:R-:W-:Y:S01]  /*4d40*/  FADD.FTZ R23, R166, -R23 ;  /* 0x80000017a6177221 */ /* 0x000fe20000010000 */
[----:B------:R-:W-:Y:S01]  /*4d50*/  SHF.L.U32 R24, R24, 0x10, RZ ;  /* 0x0000001018187819 */ /* 0x000fe200000006ff */
[----:B------:R-:W-:Y:S01]  /*4d60*/  FFMA.FTZ R21, R0, R21, UR27 ;  /* 0x0000001b00157e23 */ /* 0x000fe20008010015 */
[----:B------:R-:W-:Y:S01]  /*4d70*/  F2FP.BF16.F32.PACK_AB R19, R20, R19 ;  /* 0x000000131413723e */ /* 0x000fe200000010ff */
[----:B------:R-:W-:-:S02]  /*4d80*/  IMAD.U32 R22, R22, 0x10000, RZ ;  /* 0x0001000016167824 */ /* 0x000fc400078e00ff */
[----:B------:R-:W-:Y:S01]  /*4d90*/  FADD.FTZ R21, R16, -R21 ;  /* 0x8000001510157221 */ /* 0x000fe20000010000 */
[----:B------:R-:W-:Y:S01]  /*4da0*/  FFMA.FTZ R24, R23, UR25, R24 ;  /* 0x0000001917187c23 */ /* 0x000fe20008010018 */
[----:B------:R-:W-:Y:S02]  /*4db0*/  PRMT R151, R19, 0x7632, R151 ;  /* 0x0000763213977816 */ /* 0x000fe40000000097 */
[----:B------:R-:W-:Y:S01]  /*4dc0*/  FFMA.FTZ R21, R21, UR25, R22 ;  /* 0x0000001915157c23 */ /* 0x000fe20008010016 */
[----:B------:R-:W-:Y:S02]  /*4dd0*/  PRMT R149, R19, 0x7610, R149 ;  /* 0x0000761013957816 */ /* 0x000fe40000000095 */
[----:B------:R-:W-:Y:S02]  /*4de0*/  PRMT R19, R151, 0x7610, R19 ;  /* 0x0000761097137816 */ /* 0x000fe40000000013 */
[----:B------:R-:W-:Y:S02]  /*4df0*/  F2FP.BF16.F32.PACK_AB R21, R24, R21 ;  /* 0x000000151815723e */ /* 0x000fe400000010ff */
[----:B------:R-:W-:-:S02]  /*4e00*/  PRMT R20, R149, 0x7610, R20 ;  /* 0x0000761095147816 */ /* 0x000fc40000000014 */
[C---:B------:R-:W-:Y:S02]  /*4e10*/  PRMT R148, R21.reuse, 0x7632, R148 ;  /* 0x0000763215947816 */ /* 0x040fe40000000094 */
[----:B------:R-:W-:Y:S02]  /*4e20*/  PRMT R150, R21, 0x7610, R150 ;  /* 0x0000761015967816 */ /* 0x000fe40000000096 */
[----:B------:R-:W-:Y:S02]  /*4e30*/  PRMT R21, R148, 0x7610, R21 ;  /* 0x0000761094157816 */ /* 0x000fe40000000015 */
[----:B------:R-:W-:Y:S02]  /*4e40*/  PRMT R22, R150, 0x7610, R22 ;  /* 0x0000761096167816 */ /* 0x000fe40000000016 */
[----:B------:R-:W-:Y:S02]  /*4e50*/  PRMT R23, R151, 0x7610, R23 ;  /* 0x0000761097177816 */ /* 0x000fe40000000017 */
[----:B------:R-:W-:-:S02]  /*4e60*/  PRMT R24, R149, 0x7610, R24 ;  /* 0x0000761095187816 */ /* 0x000fc40000000018 */
[----:B------:R-:W-:Y:S02]  /*4e70*/  PRMT R25, R148, 0x7610, R25 ;  /* 0x0000761094197816 */ /* 0x000fe40000000019 */
[----:B------:R-:W-:-:S07]  /*4e80*/  PRMT R26, R150, 0x7610, R26 ;  /* 0x00007610961a7816 */ /* 0x000fce000000001a */
.L_x_22:
[----:B------:R-:W0:Y:S01]  /*4e90*/  LDC.64 R200, c[0x0][0x468] ;  /* 0x00011a00ffc87b82 */ /* 0x000e220000000a00 */
[----:B------:R-:W-:Y:S01]  /*4ea0*/  UISETP.NE.U32.AND UP0, UPT, UR4, URZ, UPT ;  /* 0x000000ff0400728c */ /* 0x000fe2000bf05070 */
[----:B------:R-:W-:Y:S02]  /*4eb0*/  LOP3.LUT R148, R148, 0xffff, RZ, 0xc0, !PT ;  /* 0x0000ffff94947812 */ /* 0x000fe400078ec0ff */
[----:B------:R-:W-:Y:S01]  /*4ec0*/  PRMT R151, R149, 0x5410, R151 ;  /* 0x0000541095977816 */ /* 0x000fe20000000097 */
[----:B------:R-:W-:Y:S02]  /*4ed0*/  UISETP.NE.AND.EX UP0, UPT, UR5, URZ, UPT, UP0 ;  /* 0x000000ff0500728c */ /* 0x000fe4000bf05300 */
[----:B------:R-:W-:-:S05]  /*4ee0*/  IMAD.WIDE.U32 R148, R148, 0x10000, RZ ;  /* 0x0001000094947825 */ /* 0x000fca00078e00ff */
[----:B------:R-:W-:Y:S02]  /*4ef0*/  LOP3.LUT R151, R151, R149, RZ, 0xfc, !PT ;  /* 0x0000009597977212 */ /* 0x000fe400078efcff */
[----:B------:R-:W-:Y:S01]  /*4f00*/  LOP3.LUT R150, R148, 0xffff, R150, 0xf8, !PT ;  /* 0x0000ffff94967812 */ /* 0x000fe200078ef896 */
[----:B0-----:R-:W-:Y:S01]  /*4f10*/  IMAD.WIDE.U32 R200, R17, 0x8, R200 ;  /* 0x0000000811c87825 */ /* 0x001fe200078e00c8 */
[----:B------:R-:W-:Y:S06]  /*4f20*/  BRA.U !UP0, `(.L_x_27) ;  /* 0x0000000108207547 */ /* 0x000fec000b800000 */
[----:B------:R-:W0:Y:S01]  /*4f30*/  LDC.64 R198, c[0x0][0x478] ;  /* 0x00011e00ffc67b82 */ /* 0x000e220000000a00 */
[----:B------:R-:W-:Y:S02]  /*4f40*/  LOP3.LUT R148, R25, 0xffff, RZ, 0xc0, !PT ;  /* 0x0000ffff19947812 */ /* 0x000fe400078ec0ff */
[----:B------:R-:W-:-:S03]  /*4f50*/  PRMT R197, R24, 0x5410, R23 ;  /* 0x0000541018c57816 */ /* 0x000fc60000000017 */
[----:B------:R-:W-:-:S05]  /*4f60*/  IMAD.WIDE.U32 R148, R148, 0x10000, RZ ;  /* 0x0001000094947825 */ /* 0x000fca00078e00ff */
[----:B------:R-:W-:Y:S02]  /*4f70*/  LOP3.LUT R149, R197, R149, RZ, 0xfc, !PT ;  /* 0x00000095c5957212 */ /* 0x000fe400078efcff */
[----:B------:R-:W-:Y:S01]  /*4f80*/  LOP3.LUT R148, R148, 0xffff, R26, 0xf8, !PT ;  /* 0x0000ffff94947812 */ /* 0x000fe200078ef81a */
[----:B0-----:R-:W-:-:S05]  /*4f90*/  IMAD.WIDE.U32 R198, R17, 0x8, R198 ;  /* 0x0000000811c67825 */ /* 0x001fca00078e00c6 */
[----:B------:R0:W-:Y:S02]  /*4fa0*/  STG.E.64 desc[UR14][R198.64], R148 ;  /* 0x00000094c6007986 */ /* 0x0001e4000c101b0e */
.L_x_27:
[----:B------:R1:W-:Y:S01]  /*4fb0*/  STG.E.64 desc[UR14][R200.64], R150 ;  /* 0x00000096c8007986 */ /* 0x0003e2000c101b0e */
[----:B------:R-:W-:-:S04]  /*4fc0*/  UISETP.NE.U32.AND UP0, UPT, UR7, URZ, UPT ;  /* 0x000000ff0700728c */ /* 0x000fc8000bf05070 */
[----:B------:R-:W-:-:S09]  /*4fd0*/  UISETP.NE.AND.EX UP0, UPT, UR8, URZ, UPT, UP0 ;  /* 0x000000ff0800728c */ /* 0x000fd2000bf05300 */
[----:B-1----:R-:W-:Y:S05]  /*4fe0*/  BRA.U !UP0, `(.L_x_28) ;  /* 0x0000000108207547 */ /* 0x002fea000b800000 */
[----:B0-----:R-:W-:Y:S02]  /*4ff0*/  LOP3.LUT R148, R21, 0xffff, RZ, 0xc0, !PT ;  /* 0x0000ffff15947812 */ /* 0x001fe400078ec0ff */
[----:B------:R-:W-:-:S03]  /*5000*/  PRMT R151, R20, 0x5410, R19 ;  /* 0x0000541014977816 */ /* 0x000fc60000000013 */
[----:B------:R-:W-:-:S05]  /*5010*/  IMAD.WIDE.U32 R148, R148, 0x10000, RZ ;  /* 0x0001000094947825 */ /* 0x000fca00078e00ff */
[----:B------:R-:W-:Y:S02]  /*5020*/  LOP3.LUT R149, R151, R149, RZ, 0xfc, !PT ;  /* 0x0000009597957212 */ /* 0x000fe400078efcff */
[----:B------:R-:W0:Y:S01]  /*5030*/  LDC.64 R150, c[0x0][0x470] ;  /* 0x00011c00ff967b82 */ /* 0x000e220000000a00 */
[----:B------:R-:W-:Y:S01]  /*5040*/  LOP3.LUT R148, R148, 0xffff, R22, 0xf8, !PT ;  /* 0x0000ffff94947812 */ /* 0x000fe200078ef816 */
[----:B0-----:R-:W-:-:S05]  /*5050*/  IMAD.WIDE.U32 R150, R17, 0x8, R150 ;  /* 0x0000000811967825 */ /* 0x001fca00078e0096 */
[----:B------:R1:W-:Y:S02]  /*5060*/  STG.E.64 desc[UR14][R150.64], R148 ;  /* 0x0000009496007986 */ /* 0x0003e4000c101b0e */
.L_x_28:
[----:B------:R-:W-:-:S07]  /*5070*/  IADD3 R17, PT, PT, R17, 0x100, RZ ;  /* 0x0000010011117810 */ /* 0x000fce0007ffe0ff */
.L_x_18:
[----:B------:R-:W-:Y:S05]  /*5080*/  BSYNC.RECONVERGENT B0 ;  /* 0x0000000000007941 */ /* 0x000fea0003800200 */
.L_x_17:
[----:B------:R-:W-:Y:S04]  /*5090*/  BSSY.RECONVERGENT B0, `(.L_x_29) ;  /* 0x0000125000007945 */ /* 0x000fe80003800200 */
[----:B------:R-:W-:Y:S05]  /*50a0*/  @!P1 BRA `(.L_x_30) ;  /* 0x00000010008c9947 */ /* 0x000fea0003800000 */
[----:B------:R-:W-:-:S04]  /*50b0*/  UISETP.NE.U32.AND UP0, UPT, UR22, URZ, UPT ;  /* 0x000000ff1600728c */ /* 0x000fc8000bf05070 */
[----:B------:R-:W-:-:S09]  /*50c0*/  UISETP.NE.AND.EX UP0, UPT, UR23, URZ, UPT, UP0 ;  /* 0x000000ff1700728c */ /* 0x000fd2000bf05300 */
[----:B------:R-:W-:Y:S05]  /*50d0*/  BRA.U !UP0, `(.L_x_31) ;  /* 0x00000009084c7547 */ /* 0x000fea000b800000 */
[----:B------:R-:W-:-:S04]  /*50e0*/  UISETP.NE.U32.AND UP0, UPT, UR10, URZ, UPT ;  /* 0x000000ff0a00728c */ /* 0x000fc8000bf05070 */
[----:B------:R-:W-:-:S09]  /*50f0*/  UISETP.NE.AND.EX UP0, UPT, UR11, URZ, UPT, UP0 ;  /* 0x000000ff0b00728c */ /* 0x000fd2000bf05300 */
[----:B------:R-:W-:Y:S05]  /*5100*/  BRA.U !UP0, `(.L_x_32) ;  /* 0x0000000508347547 */ /* 0x000fea000b800000 */
[----:B------:R-:W-:-:S04]  /*5110*/  UISETP.NE.U32.AND UP4, UPT, UR12, URZ, UPT ;  /* 0x000000ff0c00728c */ /* 0x000fc8000bf85070 */
[----:B------:R-:W-:-:S09]  /*5120*/  UISETP.NE.AND.EX UP4, UPT, UR13, URZ, UPT, UP4 ;  /* 0x000000ff0d00728c */ /* 0x000fd2000bf85340 */
[----:B------:R-:W-:Y:S05]  /*5130*/  BRA.U !UP4, `(.L_x_33) ;  /* 0x000000010c9c7547 */ /* 0x000fea000b800000 */
[----:B------:R-:W-:Y:S01]  /*5140*/  IMAD.U32 R19, RZ, RZ, UR26 ;  /* 0x0000001aff137e24 */ /* 0x000fe2000f8e00ff */
[----:B------:R-:W-:Y:S01]  /*5150*/  MOV R23, UR26 ;  /* 0x0000001a00177c02 */ /* 0x000fe20008000f00 */
[----:B------:R-:W-:Y:S01]  /*5160*/  IMAD.U32 R26, RZ, RZ, UR26 ;  /* 0x0000001aff1a7e24 */ /* 0x000fe2000f8e00ff */
[----:B-----5:R-:W-:Y:S01]  /*5170*/  SHF.R.U32.HI R21, RZ, 0x10, R173 ;  /* 0x00000010ff157819 */ /* 0x020fe200000116ad */
[----:B------:R-:W-:Y:S01]  /*5180*/  FFMA.FTZ R20, R160, R19, UR27 ;  /* 0x0000001ba0147e23 */ /* 0x000fe20008010013 */
[----:B------:R-:W-:Y:S01]  /*5190*/  MOV R19, R173 ;  /* 0x000000ad00137202 */ /* 0x000fe20000000f00 */
[----:B------:R-:W-:Y:S01]  /*51a0*/  FFMA.FTZ R24, R170, R23, UR27 ;  /* 0x0000001baa187e23 */ /* 0x000fe20008010017 */
[----:B------:R-:W-:Y:S01]  /*51b0*/  SHF.L.U32 R21, R21, 0x10, RZ ;  /* 0x0000001015157819 */ /* 0x000fe200000006ff */
[----:B------:R-:W-:Y:S02]  /*51c0*/  FFMA.FTZ R23, R163, R26, UR27 ;  /* 0x0000001ba3177e23 */ /* 0x000fe4000801001a */
[----:B------:R-:W-:-:S02]  /*51d0*/  IMAD.U32 R22, R19, 0x10000, RZ ;  /* 0x0001000013167824 */ /* 0x000fc400078e00ff */
[----:B------:R-:W-:Y:S01]  /*51e0*/  FADD.FTZ R19, R161, -R20 ;  /* 0x80000014a1137221 */ /* 0x000fe20000010000 */
[----:B------:R-:W-:Y:S01]  /*51f0*/  FADD.FTZ R20, R171, -R24 ;  /* 0x80000018ab147221 */ /* 0x000fe20000010000 */
[----:B------:R-:W-:Y:S01]  /*5200*/  SHF.R.U64 R24, R172, 0x10, R173 ;  /* 0x00000010ac187819 */ /* 0x000fe200000012ad */
[----:B------:R-:W-:Y:S01]  /*5210*/  FADD.FTZ R23, R162, -R23 ;  /* 0x80000017a2177221 */ /* 0x000fe20000010000 */
[----:B------:R-:W-:Y:S01]  /*5220*/  FFMA.FTZ R19, R19, UR25, R22 ;  /* 0x0000001913137c23 */ /* 0x000fe20008010016 */
[----:B------:R-:W-:Y:S01]  /*5230*/  FFMA.FTZ R20, R20, UR25, R21 ;  /* 0x0000001914147c23 */ /* 0x000fe20008010015 */
[----:B------:R-:W-:Y:S01]  /*5240*/  MOV R21, UR26 ;  /* 0x0000001a00157c02 */ /* 0x000fe20008000f00 */
[----:B------:R-:W-:-:S03]  /*5250*/  IMAD.U32 R24, R24, 0x10000, RZ ;  /* 0x0001000018187824 */ /* 0x000fc600078e00ff */
[----:B------:R-:W-:Y:S01]  /*5260*/  F2FP.BF16.F32.PACK_AB R19, R20, R19 ;  /* 0x000000131413723e */ /* 0x000fe200000010ff */
[----:B------:R-:W-:Y:S01]  /*5270*/  FFMA.FTZ R22, R14, R21, UR27 ;  /* 0x0000001b0e167e23 */ /* 0x000fe20008010015 */
[----:B------:R-:W-:Y:S01]  /*5280*/  MOV R21, R172 ;  /* 0x000000ac00157202 */ /* 0x000fe20000000f00 */
[----:B------:R-:W-:Y:S01]  /*5290*/  FFMA.FTZ R24, R23, UR25, R24 ;  /* 0x0000001917187c23 */ /* 0x000fe20008010018 */
[----:B-1----:R-:W-:Y:S01]  /*52a0*/  PRMT R151, R19, 0x7632, R151 ;  /* 0x0000763213977816 */ /* 0x002fe20000000097 */
[----:B------:R-:W-:Y:S01]  /*52b0*/  FADD.FTZ R22, R15, -R22 ;  /* 0x800000160f167221 */ /* 0x000fe20000010000 */
[----:B------:R-:W-:Y:S02]  /*52c0*/  SHF.L.U32 R21, R21, 0x10, RZ ;  /* 0x0000001015157819 */ /* 0x000fe400000006ff */
[----:B0-----:R-:W-:Y:S02]  /*52d0*/  PRMT R149, R19, 0x7610, R149 ;  /* 0x0000761013957816 */ /* 0x001fe40000000095 */
[----:B------:R-:W-:Y:S01]  /*52e0*/  PRMT R19, R151, 0x7610, R19 ;  /* 0x0000761097137816 */ /* 0x000fe20000000013 */
[----:B------:R-:W-:Y:S01]  /*52f0*/  FFMA.FTZ R21, R22, UR25, R21 ;  /* 0x0000001916157c23 */ /* 0x000fe20008010015 */
[----:B------:R-:W-:-:S02]  /*5300*/  PRMT R20, R149, 0x7610, R20 ;  /* 0x0000761095147816 */ /* 0x000fc40000000014 */
[----:B------:R-:W-:Y:S02]  /*5310*/  PRMT R23, R151, 0x7610, R23 ;  /* 0x0000761097177816 */ /* 0x000fe40000000017 */
        /* <DEDUP_REMOVED lines=9> */
.L_x_33:
[----:B------:R-:W-:Y:S02]  /*53b0*/  MOV R23, UR26 ;  /* 0x0000001a00177c02 */ /* 0x000fe40008000f00 */
[----:B-1----:R-:W-:Y:S02]  /*53c0*/  MOV R151, UR26 ;  /* 0x0000001a00977c02 */ /* 0x002fe40008000f00 */
[----:B-----5:R-:W-:Y:S01]  /*53d0*/  SHF.R.U64 R25, R172, 0x10, R173 ;  /* 0x00000010ac197819 */ /* 0x020fe200000012ad */
[----:B------:R-:W-:Y:S01]  /*53e0*/  FFMA.FTZ R24, R14, R23, UR27 ;  /* 0x0000001b0e187e23 */ /* 0x000fe20008010017 */
[----:B------:R-:W-:Y:S02]  /*53f0*/  MOV R23, R172 ;  /* 0x000000ac00177202 */ /* 0x000fe40000000f00 */
[----:B------:R-:W-:-:S03]  /*5400*/  SHF.L.U32 R25, R25, 0x10, RZ ;  /* 0x0000001019197819 */ /* 0x000fc600000006ff */
[----:B------:R-:W-:Y:S02]  /*5410*/  IMAD.U32 R26, R23, 0x10000, RZ ;  /* 0x00010000171a7824 */ /* 0x000fe400078e00ff */
[----:B------:R-:W-:Y:S01]  /*5420*/  FADD.FTZ R23, R15, -R24 ;  /* 0x800000180f177221 */ /* 0x000fe20000010000 */
[----:B------:R-:W-:-:S03]  /*5430*/  MOV R24, UR26 ;  /* 0x0000001a00187c02 */ /* 0x000fc60008000f00 */
[----:B------:R-:W-:Y:S01]  /*5440*/  FFMA.FTZ R23, R23, UR25, R26 ;  /* 0x0000001917177c23 */ /* 0x000fe2000801001a */
[----:B------:R-:W-:Y:S01]  /*5450*/  FFMA.FTZ R26, R160, R151, UR27 ;  /* 0x0000001ba01a7e23 */ /* 0x000fe20008010097 */
[----:B0-----:R-:W-:Y:S01]  /*5460*/  FFMA.FTZ R149, R163, R24, UR27 ;  /* 0x0000001ba3957e23 */ /* 0x001fe20008010018 */
[----:B------:R-:W-:-:S03]  /*5470*/  IMAD.MOV.U32 R24, RZ, RZ, R173 ;  /* 0x000000ffff187224 */ /* 0x000fc600078e00ad */
[----:B------:R-:W-:Y:S01]  /*5480*/  FADD.FTZ R148, R162, -R149 ;  /* 0x80000095a2947221 */ /* 0x000fe20000010000 */
[----:B------:R-:W-:Y:S01]  /*5490*/  FADD.FTZ R149, R161, -R26 ;  /* 0x8000001aa1957221 */ /* 0x000fe20000010000 */
[----:B------:R-:W-:Y:S02]  /*54a0*/  SHF.L.U32 R24, R24, 0x10, RZ ;  /* 0x0000001018187819 */ /* 0x000fe400000006ff */
[----:B------:R-:W-:Y:S01]  /*54b0*/  FFMA.FTZ R26, R148, UR25, R25 ;  /* 0x00000019941a7c23 */ /* 0x000fe20008010019 */
[----:B------:R-:W-:Y:S02]  /*54c0*/  IMAD.U32 R25, RZ, RZ, UR26 ;  /* 0x0000001aff197e24 */ /* 0x000fe4000f8e00ff */
[----:B------:R-:W-:Y:S02]  /*54d0*/  FFMA.FTZ R24, R149, UR25, R24 ;  /* 0x0000001995187c23 */ /* 0x000fe40008010018 */
[----:B------:R-:W-:Y:S01]  /*54e0*/  FFMA.FTZ R148, R170, R25, UR27 ;  /* 0x0000001baa947e23 */ /* 0x000fe20008010019 */
[----:B------:R-:W-:-:S02]  /*54f0*/  SHF.R.U32.HI R25, RZ, 0x10, R173 ;  /* 0x00000010ff197819 */ /* 0x000fc400000116ad */
[----:B------:R-:W-:Y:S01]  /*5500*/  F2FP.BF16.F32.PACK_AB R23, R26, R23 ;  /* 0x000000171a17723e */ /* 0x000fe200000010ff */
[----:B------:R-:W-:Y:S01]  /*5510*/  FADD.FTZ R148, R171, -R148 ;  /* 0x80000094ab947221 */ /* 0x000fe20000010000 */
[----:B------:R-:W-:Y:S02]  /*5520*/  SHF.L.U32 R25, R25, 0x10, RZ ;  /* 0x0000001019197819 */ /* 0x000fe400000006ff */
[----:B------:R-:W-:-:S03]  /*5530*/  PRMT R150, R23, 0x7610, R150 ;  /* 0x0000761017967816 */ /* 0x000fc60000000096 */
[----:B------:R-:W-:Y:S01]  /*5540*/  FFMA.FTZ R25, R148, UR25, R25 ;  /* 0x0000001994197c23 */ /* 0x000fe20008010019 */
[----:B------:R-:W-:Y:S02]  /*5550*/  PRMT R148, R23, 0x7632, R148 ;  /* 0x0000763217947816 */ /* 0x000fe40000000094 */
[----:B------:R-:W-:Y:S02]  /*5560*/  PRMT R26, R150, 0x7610, R26 ;  /* 0x00007610961a7816 */ /* 0x000fe4000000001a */
[----:B------:R-:W-:Y:S02]  /*5570*/  F2FP.BF16.F32.PACK_AB R24, R25, R24 ;  /* 0x000000181918723e */ /* 0x000fe400000010ff */
[----:B------:R-:W-:Y:S02]  /*5580*/  PRMT R25, R148, 0x7610, R25 ;  /* 0x0000761094197816 */ /* 0x000fe40000000019 */
[C---:B------:R-:W-:Y:S02]  /*5590*/  PRMT R151, R24.reuse, 0x7632, R151 ;  /* 0x0000763218977816 */ /* 0x040fe40000000097 */
[----:B------:R-:W-:-:S02]  /*55a0*/  PRMT R149, R24, 0x7610, R149 ;  /* 0x0000761018957816 */ /* 0x000fc40000000095 */
[----:B------:R-:W-:Y:S02]  /*55b0*/  PRMT R23, R151, 0x7610, R23 ;  /* 0x0000761097177816 */ /* 0x000fe40000000017 */
[----:B------:R-:W-:Y:S01]  /*55c0*/  PRMT R24, R149, 0x7610, R24 ;  /* 0x0000761095187816 */ /* 0x000fe20000000018 */
[----:B------:R-:W-:Y:S06]  /*55d0*/  BRA `(.L_x_34) ;  /* 0x0000000800d47947 */ /* 0x000fec0003800000 */
.L_x_32:
[----:B------:R-:W-:-:S04]  /*55e0*/  UISETP.NE.U32.AND UP4, UPT, UR12, URZ, UPT ;  /* 0x000000ff0c00728c */ /* 0x000fc8000bf85070 */
[----:B------:R-:W-:-:S09]  /*55f0*/  UISETP.NE.AND.EX UP4, UPT, UR13, URZ, UPT, UP4 ;  /* 0x000000ff0d00728c */ /* 0x000fd2000bf85340 */
[----:B------:R-:W-:Y:S05]  /*5600*/  BRA.U !UP4, `(.L_x_35) ;  /* 0x000000010c8c7547 */ /* 0x000fea000b800000 */
[----:B------:R-:W-:Y:S01]  /*5610*/  MOV R19, UR26 ;  /* 0x0000001a00137c02 */ /* 0x000fe20008000f00 */
[----:B-1----:R-:W-:Y:S01]  /*5620*/  IMAD.U32 R151, RZ, RZ, UR26 ;  /* 0x0000001aff977e24 */ /* 0x002fe2000f8e00ff */
[----:B-----5:R-:W-:-:S03]  /*5630*/  SHF.R.U64 R21, R172, 0x10, R173 ;  /* 0x00000010ac157819 */ /* 0x020fc600000012ad */
[----:B------:R-:W-:Y:S01]  /*5640*/  FFMA.FTZ R20, R14, R19, UR27 ;  /* 0x0000001b0e147e23 */ /* 0x000fe20008010013 */
[----:B------:R-:W-:Y:S01]  /*5650*/  IMAD.MOV.U32 R19, RZ, RZ, R172 ;  /* 0x000000ffff137224 */ /* 0x000fe200078e00ac */
[----:B------:R-:W-:-:S04]  /*5660*/  SHF.L.U32 R21, R21, 0x10, RZ ;  /* 0x0000001015157819 */ /* 0x000fc800000006ff */
[----:B------:R-:W-:Y:S01]  /*5670*/  SHF.L.U32 R22, R19, 0x10, RZ ;  /* 0x0000001013167819 */ /* 0x000fe200000006ff */
[----:B------:R-:W-:Y:S01]  /*5680*/  FADD.FTZ R19, R15, -R20 ;  /* 0x800000140f137221 */ /* 0x000fe20000010000 */
[----:B------:R-:W-:-:S03]  /*5690*/  MOV R20, UR26 ;  /* 0x0000001a00147c02 */ /* 0x000fc60008000f00 */
[----:B------:R-:W-:Y:S01]  /*56a0*/  FFMA.FTZ R19, R19, UR25, R22 ;  /* 0x0000001913137c23 */ /* 0x000fe20008010016 */
[----:B------:R-:W-:Y:S01]  /*56b0*/  FFMA.FTZ R22, R160, R151, UR27 ;  /* 0x0000001ba0167e23 */ /* 0x000fe20008010097 */
[----:B0-----:R-:W-:Y:S01]  /*56c0*/  FFMA.FTZ R149, R163, R20, UR27 ;  /* 0x0000001ba3957e23 */ /* 0x001fe20008010014 */
        /* <DEDUP_REMOVED lines=23> */
.L_x_35:
[----:B01----:R-:W-:Y:S01]  /*5840*/  IMAD.U32 R149, RZ, RZ, UR26 ;  /* 0x0000001aff957e24 */ /* 0x003fe2000f8e00ff */
[----:B------:R-:W-:-:S03]  /*5850*/  MOV R151, UR26 ;  /* 0x0000001a00977c02 */ /* 0x000fc60008000f00 */
[----:B------:R-:W-:Y:S01]  /*5860*/  FFMA.FTZ R148, R14, R149, UR27 ;  /* 0x0000001b0e947e23 */ /* 0x000fe20008010095 */
[----:B-----5:R-:W-:-:S03]  /*5870*/  MOV R149, R172 ;  /* 0x000000ac00957202 */ /* 0x020fc60000000f00 */
[----:B------:R-:W-:Y:S01]  /*5880*/  FADD.FTZ R148, R15, -R148 ;  /* 0x800000940f947221 */ /* 0x000fe20000010000 */
[----:B------:R-:W-:-:S05]  /*5890*/  SHF.L.U32 R149, R149, 0x10, RZ ;  /* 0x0000001095957819 */ /* 0x000fca00000006ff */
[----:B------:R-:W-:Y:S01]  /*58a0*/  FFMA.FTZ R150, R148, UR25, R149 ;  /* 0x0000001994967c23 */ /* 0x000fe20008010095 */
[----:B------:R-:W-:-:S04]  /*58b0*/  IMAD.U32 R148, RZ, RZ, UR26 ;  /* 0x0000001aff947e24 */ /* 0x000fc8000f8e00ff */
[----:B------:R-:W-:Y:S01]  /*58c0*/  FFMA.FTZ R149, R163, R148, UR27 ;  /* 0x0000001ba3957e23 */ /* 0x000fe20008010094 */
[----:B------:R-:W-:-:S03]  /*58d0*/  SHF.R.U64 R148, R172, 0x10, R173 ;  /* 0x00000010ac947819 */ /* 0x000fc600000012ad */
[----:B------:R-:W-:Y:S01]  /*58e0*/  FADD.FTZ R149, R162, -R149 ;  /* 0x80000095a2957221 */ /* 0x000fe20000010000 */
[----:B------:R-:W-:-:S05]  /*58f0*/  SHF.L.U32 R148, R148, 0x10, RZ ;  /* 0x0000001094947819 */ /* 0x000fca00000006ff */
[----:B------:R-:W-:-:S05]  /*5900*/  FFMA.FTZ R149, R149, UR25, R148 ;  /* 0x0000001995957c23 */ /* 0x000fca0008010094 */
[----:B------:R-:W-:Y:S02]  /*5910*/  F2FP.BF16.F32.PACK_AB R150, R149, R150 ;  /* 0x000000969596723e */ /* 0x000fe400000010ff */
[----:B------:R-:W-:-:S05]  /*5920*/  MOV R149, UR26 ;  /* 0x0000001a00957c02 */ /* 0x000fca0008000f00 */
[----:B------:R-:W-:Y:S01]  /*5930*/  FFMA.FTZ R148, R160, R149, UR27 ;  /* 0x0000001ba0947e23 */ /* 0x000fe20008010095 */
[----:B------:R-:W-:-:S03]  /*5940*/  IMAD.MOV.U32 R149, RZ, RZ, R173 ;  /* 0x000000ffff957224 */ /* 0x000fc600078e00ad */
[----:B------:R-:W-:Y:S02]  /*5950*/  FADD.FTZ R148, R161, -R148 ;  /* 0x80000094a1947221 */ /* 0x000fe40000010000 */
[----:B------:R-:W-:-:S05]  /*5960*/  SHF.L.U32 R149, R149, 0x10, RZ ;  /* 0x0000001095957819 */ /* 0x000fca00000006ff */
[----:B------:R-:W-:Y:S01]  /*5970*/  FFMA.FTZ R149, R148, UR25, R149 ;  /* 0x0000001994957c23 */ /* 0x000fe20008010095 */
[----:B------:R-:W-:Y:S01]  /*5980*/  FFMA.FTZ R148, R170, R151, UR27 ;  /* 0x0000001baa947e23 */ /* 0x000fe20008010097 */
[----:B------:R-:W-:-:S03]  /*5990*/  SHF.R.U32.HI R151, RZ, 0x10, R173 ;  /* 0x00000010ff977819 */ /* 0x000fc600000116ad */
[----:B------:R-:W-:Y:S02]  /*59a0*/  FADD.FTZ R148, R171, -R148 ;  /* 0x80000094ab947221 */ /* 0x000fe40000010000 */
[----:B------:R-:W-:-:S04]  /*59b0*/  IMAD.U32 R151, R151, 0x10000, RZ ;  /* 0x0001000097977824 */ /* 0x000fc800078e00ff */
[----:B------:R-:W-:-:S05]  /*59c0*/  FFMA.FTZ R148, R148, UR25, R151 ;  /* 0x0000001994947c23 */ /* 0x000fca0008010097 */
[----:B------:R-:W-:Y:S02]  /*59d0*/  F2FP.BF16.F32.PACK_AB R149, R148, R149 ;  /* 0x000000959495723e */ /* 0x000fe400000010ff */
[----:B------:R-:W-:Y:S02]  /*59e0*/  PRMT R148, R150, 0x7632, R148 ;  /* 0x0000763296947816 */ /* 0x000fe40000000094 */
[----:B------:R-:W-:Y:S01]  /*59f0*/  PRMT R151, R149, 0x7632, R151 ;  /* 0x0000763295977816 */ /* 0x000fe20000000097 */
[----:B------:R-:W-:Y:S06]  /*5a00*/  BRA `(.L_x_34) ;  /* 0x0000000400c87947 */ /* 0x000fec0003800000 */
.L_x_31:
[----:B------:R-:W-:-:S04]  /*5a10*/  UISETP.NE.U32.AND UP0, UPT, UR10, URZ, UPT ;  /* 0x000000ff0a00728c */ /* 0x000fc8000bf05070 */
[----:B------:R-:W-:-:S09]  /*5a20*/  UISETP.NE.AND.EX UP0, UPT, UR11, URZ, UPT, UP0 ;  /* 0x000000ff0b00728c */ /* 0x000fd2000bf05300 */
[----:B------:R-:W-:Y:S05]  /*5a30*/  BRA.U !UP0, `(.L_x_36) ;  /* 0x0000000108f47547 */ /* 0x000fea000b800000 */
[----:B------:R-:W-:-:S04]  /*5a40*/  UISETP.NE.U32.AND UP4, UPT, UR12, URZ, UPT ;  /* 0x000000ff0c00728c */ /* 0x000fc8000bf85070 */
[----:B------:R-:W-:-:S09]  /*5a50*/  UISETP.NE.AND.EX UP4, UPT, UR13, URZ, UPT, UP4 ;  /* 0x000000ff0d00728c */ /* 0x000fd2000bf85340 */
[----:B------:R-:W-:Y:S05]  /*5a60*/  BRA.U !UP4, `(.L_x_37) ;  /* 0x000000010c7c7547 */ /* 0x000fea000b800000 */
        /* <DEDUP_REMOVED lines=15> */
[----:B------:R-:W-:-:S04]  /*5b60*/  FMUL.FTZ R20, R20, UR25 ;  /* 0x0000001914147c20 */ /* 0x000fc80008410000 */
[----:B------:R-:W-:Y:S02]  /*5b70*/  F2FP.BF16.F32.PACK_AB R21, R22, R21 ;  /* 0x000000151615723e */ /* 0x000fe400000010ff */
[----:B------:R-:W-:Y:S02]  /*5b80*/  F2FP.BF16.F32.PACK_AB R19, R20, R19 ;  /* 0x000000131413723e */ /* 0x000fe400000010ff */
[C---:B-1----:R-:W-:Y:S02]  /*5b90*/  PRMT R151, R21.reuse, 0x7632, R151 ;  /* 0x0000763215977816 */ /* 0x042fe40000000097 */
[----:B0-----:R-:W-:Y:S02]  /*5ba0*/  PRMT R149, R21, 0x7610, R149 ;  /* 0x0000761015957816 */ /* 0x001fe40000000095 */
        /* <DEDUP_REMOVED lines=11> */
.L_x_37:
[----:B------:R-:W-:Y:S01]  /*5c60*/  MOV R23, UR26 ;  /* 0x0000001a00177c02 */ /* 0x000fe20008000f00 */
[----:B01----:R-:W-:Y:S01]  /*5c70*/  IMAD.U32 R149, RZ, RZ, UR26 ;  /* 0x0000001aff957e24 */ /* 0x003fe2000f8e00ff */
        /* <DEDUP_REMOVED lines=23> */
[----:B------:R-:W-:Y:S01]  /*5df0*/  PRMT R26, R150, 0x7610, R26 ;  /* 0x00007610961a7816 */ /* 0x000fe2000000001a */
[----:B------:R-:W-:Y:S06]  /*5e00*/  BRA `(.L_x_34) ;  /* 0x0000000000c87947 */ /* 0x000fec0003800000 */
.L_x_36:
[----:B------:R-:W-:-:S04]  /*5e10*/  UISETP.NE.U32.AND UP4, UPT, UR12, URZ, UPT ;  /* 0x000000ff0c00728c */ /* 0x000fc8000bf85070 */
[----:B------:R-:W-:-:S09]  /*5e20*/  UISETP.NE.AND.EX UP4, UPT, UR13, URZ, UPT, UP4 ;  /* 0x000000ff0d00728c */ /* 0x000fd2000bf85340 */
[----:B------:R-:W-:Y:S05]  /*5e30*/  BRA.U !UP4, `(.L_x_38) ;  /* 0x000000010c6c7547 */ /* 0x000fea000b800000 */
[----:B------:R-:W-:Y:S01]  /*5e40*/  MOV R19, UR26 ;  /* 0x0000001a00137c02 */ /* 0x000fe20008000f00 */
[----:B------:R-:W-:Y:S01]  /*5e50*/  IMAD.U32 R21, RZ, RZ, UR26 ;  /* 0x0000001aff157e24 */ /* 0x000fe2000f8e00ff */
[----:B01----:R-:W-:Y:S01]  /*5e60*/  MOV R149, UR26 ;  /* 0x0000001a00957c02 */ /* 0x003fe20008000f00 */
[----:B------:R-:W-:Y:S02]  /*5e70*/  IMAD.U32 R150, RZ, RZ, UR26 ;  /* 0x0000001aff967e24 */ /* 0x000fe4000f8e00ff */
[----:B------:R-:W-:Y:S01]  /*5e80*/  FFMA.FTZ R20, R14, R19, UR27 ;  /* 0x0000001b0e147e23 */ /* 0x000fe20008010013 */
        /* <DEDUP_REMOVED lines=22> */
.L_x_38:
[----:B01----:R-:W-:Y:S01]  /*5ff0*/  MOV R149, UR26 ;  /* 0x0000001a00957c02 */ /* 0x003fe20008000f00 */
[----:B------:R-:W-:Y:S01]  /*6000*/  IMAD.U32 R151, RZ, RZ, UR26 ;  /* 0x0000001aff977e24 */ /* 0x000fe2000f8e00ff */
[----:B------:R-:W-:-:S03]  /*6010*/  MOV R150, UR26 ;  /* 0x0000001a00967c02 */ /* 0x000fc60008000f00 */
[----:B------:R-:W-:Y:S02]  /*6020*/  FFMA.FTZ R148, R14, R149, UR27 ;  /* 0x0000001b0e947e23 */ /* 0x000fe40008010095 */
[----:B------:R-:W-:Y:S02]  /*6030*/  FFMA.FTZ R149, R163, R150, UR27 ;  /* 0x0000001ba3957e23 */ /* 0x000fe40008010096 */
[----:B------:R-:W-:Y:S02]  /*6040*/  FADD.FTZ R148, R15, -R148 ;  /* 0x800000940f947221 */ /* 0x000fe40000010000 */
[----:B------:R-:W-:Y:S02]  /*6050*/  FADD.FTZ R149, R162, -R149 ;  /* 0x80000095a2957221 */ /* 0x000fe40000010000 */
[----:B------:R-:W-:Y:S01]  /*6060*/  FMUL.FTZ R150, R148, UR25 ;  /* 0x0000001994967c20 */ /* 0x000fe20008410000 */
[----:B------:R-:W-:Y:S01]  /*6070*/  FFMA.FTZ R148, R160, R151, UR27 ;  /* 0x0000001ba0947e23 */ /* 0x000fe20008010097 */
[----:B------:R-:W-:-:S03]  /*6080*/  FMUL.FTZ R149, R149, UR25 ;  /* 0x0000001995957c20 */ /* 0x000fc60008410000 */
[----:B------:R-:W-:Y:S02]  /*6090*/  FADD.FTZ R148, R161, -R148 ;  /* 0x80000094a1947221 */ /* 0x000fe40000010000 */
[----:B------:R-:W-:Y:S02]  /*60a0*/  F2FP.BF16.F32.PACK_AB R150, R149, R150 ;  /* 0x000000969596723e */ /* 0x000fe400000010ff */
[----:B------:R-:W-:-:S05]  /*60b0*/  MOV R149, UR26 ;  /* 0x0000001a00957c02 */ /* 0x000fca0008000f00 */
[----:B------:R-:W-:Y:S01]  /*60c0*/  FFMA.FTZ R198, R170, R149, UR27 ;  /* 0x0000001baac67e23 */ /* 0x000fe20008010095 */
[----:B------:R-:W-:Y:S01]  /*60d0*/  FMUL.FTZ R149, R148, UR25 ;  /* 0x0000001994957c20 */ /* 0x000fe20008410000 */
[----:B------:R-:W-:Y:S02]  /*60e0*/  PRMT R148, R150, 0x7632, R148 ;  /* 0x0000763296947816 */ /* 0x000fe40000000094 */
[----:B------:R-:W-:-:S04]  /*60f0*/  FADD.FTZ R198, R171, -R198 ;  /* 0x800000c6abc67221 */ /* 0x000fc80000010000 */
[----:B------:R-:W-:-:S05]  /*6100*/  FMUL.FTZ R198, R198, UR25 ;  /* 0x00000019c6c67c20 */ /* 0x000fca0008410000 */
[----:B------:R-:W-:-:S04]  /*6110*/  F2FP.BF16.F32.PACK_AB R149, R198, R149 ;  /* 0x00000095c695723e */ /* 0x000fc800000010ff */
[----:B------:R-:W-:-:S07]  /*6120*/  PRMT R151, R149, 0x7632, R151 ;  /* 0x0000763295977816 */ /* 0x000fce0000000097 */
.L_x_34:
[----:B------:R-:W0:Y:S01]  /*6130*/  LDC.64 R200, c[0x0][0x468] ;  /* 0x00011a00ffc87b82 */ /* 0x000e220000000a00 */
[----:B------:R-:W-:Y:S02]  /*6140*/  LOP3.LUT R148, R148, 0xffff, RZ, 0xc0, !PT ;  /* 0x0000ffff94947812 */ /* 0x000fe400078ec0ff */
[----:B------:R-:W-:-:S03]  /*6150*/  PRMT R151, R149, 0x5410, R151 ;  /* 0x0000541095977816 */ /* 0x000fc60000000097 */
        /* <DEDUP_REMOVED lines=13> */
.L_x_39:
[----:B------:R1:W-:Y:S01]  /*6230*/  STG.E.64 desc[UR14][R200.64], R150 ;  /* 0x00000096c8007986 */ /* 0x0003e2000c101b0e */
[----:B------:R-:W-:Y:S05]  /*6240*/  BRA.U !UP4, `(.L_x_40) ;  /* 0x000000010c207547 */ /* 0x000fea000b800000 */
[----:B0-----:R-:W-:Y:S02]  /*6250*/  LOP3.LUT R148, R21, 0xffff, RZ, 0xc0, !PT ;  /* 0x0000ffff15947812 */ /* 0x001fe400078ec0ff */
[----:B-1----:R-:W-:-:S03]  /*6260*/  PRMT R151, R20, 0x5410, R19 ;  /* 0x0000541014977816 */ /* 0x002fc60000000013 */
[----:B------:R-:W-:-:S05]  /*6270*/  IMAD.WIDE.U32 R148, R148, 0x10000, RZ ;  /* 0x0001000094947825 */ /* 0x000fca00078e00ff */
[----:B------:R-:W-:Y:S02]  /*6280*/  LOP3.LUT R149, R151, R149, RZ, 0xfc, !PT ;  /* 0x0000009597957212 */ /* 0x000fe400078efcff */
[----:B------:R-:W0:Y:S01]  /*6290*/  LDC.64 R150, c[0x0][0x470] ;  /* 0x00011c00ff967b82 */ /* 0x000e220000000a00 */
[----:B------:R-:W-:Y:S01]  /*62a0*/  LOP3.LUT R148, R148, 0xffff, R22, 0xf8, !PT ;  /* 0x0000ffff94947812 */ /* 0x000fe200078ef816 */
[----:B0-----:R-:W-:-:S05]  /*62b0*/  IMAD.WIDE.U32 R150, R17, 0x8, R150 ;  /* 0x0000000811967825 */ /* 0x001fca00078e0096 */
[----:B------:R2:W-:Y:S02]  /*62c0*/  STG.E.64 desc[UR14][R150.64], R148 ;  /* 0x0000009496007986 */ /* 0x0005e4000c101b0e */
.L_x_40:
[----:B------:R-:W-:-:S07]  /*62d0*/  IADD3 R17, PT, PT, R17, 0x100, RZ ;  /* 0x0000010011117810 */ /* 0x000fce0007ffe0ff */
.L_x_30:
[----:B------:R-:W-:Y:S05]  /*62e0*/  BSYNC.RECONVERGENT B0 ;  /* 0x0000000000007941 */ /* 0x000fea0003800200 */
.L_x_29:
        /* <DEDUP_REMOVED lines=33> */
[----:B-12---:R-:W-:Y:S01]  /*6500*/  PRMT R151, R19, 0x7632, R151 ;  /* 0x0000763213977816 */ /* 0x006fe20000000097 */
        /* <DEDUP_REMOVED lines=16> */
.L_x_45:
[----:B------:R-:W-:Y:S02]  /*6610*/  MOV R23, UR26 ;  /* 0x0000001a00177c02 */ /* 0x000fe40008000f00 */
[----:B-12---:R-:W-:Y:S02]  /*6620*/  MOV R151, UR26 ;  /* 0x0000001a00977c02 */ /* 0x006fe40008000f00 */
        /* <DEDUP_REMOVED lines=33> */
.L_x_44:
[----:B------:R-:W-:-:S04]  /*6840*/  UISETP.NE.U32.AND UP4, UPT, UR12, URZ, UPT ;  /* 0x000000ff0c00728c */ /* 0x000fc8000bf85070 */
[----:B------:R-:W-:-:S09]  /*6850*/  UISETP.NE.AND.EX UP4, UPT, UR13, URZ, UPT, UP4 ;  /* 0x000000ff0d00728c */ /* 0x000fd2000bf85340 */
[----:B------:R-:W-:Y:S05]  /*6860*/  BRA.U !UP4, `(.L_x_47) ;  /* 0x000000010c8c7547 */ /* 0x000fea000b800000 */
[----:B------:R-:W-:Y:S01]  /*6870*/  MOV R19, UR26 ;  /* 0x0000001a00137c02 */ /* 0x000fe20008000f00 */
[----:B-12---:R-:W-:Y:S01]  /*6880*/  IMAD.U32 R151, RZ, RZ, UR26 ;  /* 0x0000001aff977e24 */ /* 0x006fe2000f8e00ff */
        /* <DEDUP_REMOVED lines=33> */
.L_x_47:
[----:B012---:R-:W-:Y:S01]  /*6aa0*/  IMAD.U32 R149, RZ, RZ, UR26 ;  /* 0x0000001aff957e24 */ /* 0x007fe2000f8e00ff */
        /* <DEDUP_REMOVED lines=28> */
.L_x_43:
        /* <DEDUP_REMOVED lines=24> */
[C---:B-12---:R-:W-:Y:S02]  /*6df0*/  PRMT R151, R21.reuse, 0x7632, R151 ;  /* 0x0000763215977816 */ /* 0x046fe40000000097 */
        /* <DEDUP_REMOVED lines=12> */
.L_x_49:
[----:B------:R-:W-:Y:S01]  /*6ec0*/  MOV R23, UR26 ;  /* 0x0000001a00177c02 */ /* 0x000fe20008000f00 */
[----:B012---:R-:W-:Y:S01]  /*6ed0*/  IMAD.U32 R149, RZ, RZ, UR26 ;  /* 0x0000001aff957e24 */ /* 0x007fe2000f8e00ff */
        /* <DEDUP_REMOVED lines=25> */
.L_x_48:
[----:B------:R-:W-:-:S04]  /*7070*/  UISETP.NE.U32.AND UP4, UPT, UR12, URZ, UPT ;  /* 0x000000ff0c00728c */ /* 0x000fc8000bf85070 */
[----:B------:R-:W-:-:S09]  /*7080*/  UISETP.NE.AND.EX UP4, UPT, UR13, URZ, UPT, UP4 ;  /* 0x000000ff0d00728c */ /* 0x000fd2000bf85340 */
[----:B------:R-:W-:Y:S05]  /*7090*/  BRA.U !UP4, `(.L_x_50) ;  /* 0x000000010c6c7547 */ /* 0x000fea000b800000 */
[----:B------:R-:W-:Y:S01]  /*70a0*/  MOV R19, UR26 ;  /* 0x0000001a00137c02 */ /* 0x000fe20008000f00 */
[----:B------:R-:W-:Y:S01]  /*70b0*/  IMAD.U32 R21, RZ, RZ, UR26 ;  /* 0x0000001aff157e24 */ /* 0x000fe2000f8e00ff */
[----:B012---:R-:W-:Y:S01]  /*70c0*/  MOV R149, UR26 ;  /* 0x0000001a00957c02 */ /* 0x007fe20008000f00 */
        /* <DEDUP_REMOVED lines=24> */
.L_x_50:
[----:B012---:R-:W-:Y:S01]  /*7250*/  MOV R149, UR26 ;  /* 0x0000001a00957c02 */ /* 0x007fe20008000f00 */
        /* <DEDUP_REMOVED lines=19> */
.L_x_46:
        /* <DEDUP_REMOVED lines=16> */
.L_x_51:
        /* <DEDUP_REMOVED lines=10> */
.L_x_52:
[----:B------:R-:W-:-:S07]  /*7530*/  IADD3 R17, PT, PT, R17, 0x100, RZ ;  /* 0x0000010011117810 */ /* 0x000fce0007ffe0ff */
.L_x_42:
[----:B------:R-:W-:Y:S05]  /*7540*/  BSYNC.RECONVERGENT B0 ;  /* 0x0000000000007941 */ /* 0x000fea0003800200 */
.L_x_41:
        /* <DEDUP_REMOVED lines=50> */
.L_x_57:
        /* <DEDUP_REMOVED lines=35> */
.L_x_56:
        /* <DEDUP_REMOVED lines=38> */
.L_x_59:
        /* <DEDUP_REMOVED lines=29> */
.L_x_55:
        /* <DEDUP_REMOVED lines=37> */
.L_x_61:
        /* <DEDUP_REMOVED lines=27> */
.L_x_60:
        /* <DEDUP_REMOVED lines=30> */
.L_x_62:
        /* <DEDUP_REMOVED lines=20> */
.L_x_58:
        /* <DEDUP_REMOVED lines=16> */
.L_x_63:
        /* <DEDUP_REMOVED lines=10> */
.L_x_64:
[----:B------:R-:W-:-:S07]  /*8790*/  IADD3 R17, PT, PT, R17, 0x100, RZ ;  /* 0x0000010011117810 */ /* 0x000fce0007ffe0ff */
.L_x_54:
[----:B------:R-:W-:Y:S05]  /*87a0*/  BSYNC.RECONVERGENT B0 ;  /* 0x0000000000007941 */ /* 0x000fea0003800200 */
.L_x_53:
        /* <DEDUP_REMOVED lines=50> */
.L_x_69:
        /* <DEDUP_REMOVED lines=35> */
.L_x_68:
        /* <DEDUP_REMOVED lines=38> */
.L_x_71:
        /* <DEDUP_REMOVED lines=29> */
.L_x_67:
        /* <DEDUP_REMOVED lines=37> */
.L_x_73:
        /* <DEDUP_REMOVED lines=27> */
.L_x_72:
        /* <DEDUP_REMOVED lines=30> */
.L_x_74:
        /* <DEDUP_REMOVED lines=20> */
.L_x_70:
        /* <DEDUP_REMOVED lines=16> */
.L_x_75:
        /* <DEDUP_REMOVED lines=10> */
.L_x_76:
[----:B------:R-:W-:-:S07]  /*99f0*/  IADD3 R17, PT, PT, R17, 0x100, RZ ;  /* 0x0000010011117810 */ /* 0x000fce0007ffe0ff */
.L_x_66:
[----:B------:R-:W-:Y:S05]  /*9a00*/  BSYNC.RECONVERGENT B0 ;  /* 0x0000000000007941 */ /* 0x000fea0003800200 */
.L_x_65:
        /* <DEDUP_REMOVED lines=19> */
[----:B------:R-:W-:Y:S01]  /*9b40*/  FADD.FTZ R19, R30, -R19 ;  /* 0x800000131e137221 */ /* 0x000fe20000010000 */
[----:B------:R-:W-:Y:S01]  /*9b50*/  SHF.R.U64 R23, R182, 0x10, R183 ;  /* 0x00000010b6177819 */ /* 0x000fe200000012b7 */
[----:B------:R-:W-:-:S02]  /*9b60*/  IMAD.U32 R20, R20, 0x10000, RZ ;  /* 0x0001000014147824 */ /* 0x000fc400078e00ff */
[----:B------:R-:W-:Y:S01]  /*9b70*/  FADD.FTZ R21, R194, -R21 ;  /* 0x80000015c2157221 */ /* 0x000fe20000010000 */
[----:B------:R-:W-:Y:S01]  /*9b80*/  FFMA.FTZ R24, R192, R25, UR27 ;  /* 0x0000001bc0187e23 */ /* 0x000fe20008010019 */
[----:B------:R-:W-:Y:S02]  /*9b90*/  FFMA.FTZ R19, R19, UR25, R20 ;  /* 0x0000001913137c23 */ /* 0x000fe40008010014 */
[----:B------:R-:W-:Y:S01]  /*9ba0*/  FFMA.FTZ R20, R21, UR25, R22 ;  /* 0x0000001915147c23 */ /* 0x000fe20008010016 */
[----:B------:R-:W-:Y:S01]  /*9bb0*/  MOV R21, UR26 ;  /* 0x0000001a00157c02 */ /* 0x000fe20008000f00 */
[----:B------:R-:W-:Y:S02]  /*9bc0*/  IMAD.U32 R23, R23, 0x10000, RZ ;  /* 0x0001000017177824 */ /* 0x000fe400078e00ff */
[----:B------:R-:W-:Y:S01]  /*9bd0*/  FADD.FTZ R24, R31, -R24 ;  /* 0x800000181f187221 */ /* 0x000fe20000010000 */
[----:B------:R-:W-:Y:S01]  /*9be0*/  F2FP.BF16.F32.PACK_AB R19, R20, R19 ;  /* 0x000000131413723e */ /* 0x000fe200000010ff */
[----:B------:R-:W-:Y:S01]  /*9bf0*/  FFMA.FTZ R22, R6, R21, UR27 ;  /* 0x0000001b06167e23 */ /* 0x000fe20008010015 */
[----:B------:R-:W-:Y:S01]  /*9c00*/  MOV R21, R182 ;  /* 0x000000b600157202 */ /* 0x000fe20000000f00 */
[----:B------:R-:W-:Y:S01]  /*9c10*/  FFMA.FTZ R24, R24, UR25, R23 ;  /* 0x0000001918187c23 */ /* 0x000fe20008010017 */
[----:B-12---:R-:W-:Y:S01]  /*9c20*/  PRMT R151, R19, 0x7632, R151 ;  /* 0x0000763213977816 */ /* 0x006fe20000000097 */
[----:B------:R-:W-:Y:S01]  /*9c30*/  FADD.FTZ R22, R7, -R22 ;  /* 0x8000001607167221 */ /* 0x000fe20000010000 */
[----:B------:R-:W-:-:S02]  /*9c40*/  SHF.L.U32 R21, R21, 0x10, RZ ;  /* 0x0000001015157819 */ /* 0x000fc400000006ff */
[----:B0-----:R-:W-:Y:S02]  /*9c50*/  PRMT R149, R19, 0x7610, R149 ;  /* 0x0000761013957816 */ /* 0x001fe40000000095 */
[----:B------:R-:W-:Y:S01]  /*9c60*/  PRMT R19, R151, 0x7610, R19 ;  /* 0x0000761097137816 */ /* 0x000fe20000000013 */
        /* <DEDUP_REMOVED lines=10> */
[----:B------:R-:W-:Y:S01]  /*9d10*/  PRMT R26, R150, 0x7610, R26 ;  /* 0x00007610961a7816 */ /* 0x000fe2000000001a */
[----:B------:R-:W-:Y:S06]  /*9d20*/  BRA `(.L_x_82) ;  /* 0x0000000c00607947 */ /* 0x000fec0003800000 */
.L_x_81:
[----:B------:R-:W-:Y:S02]  /*9d30*/  MOV R23, UR26 ;  /* 0x0000001a00177c02 */ /* 0x000fe40008000f00 */
[----:B------:R-:W-:Y:S02]  /*9d40*/  MOV R25, UR26 ;  /* 0x0000001a00197c02 */ /* 0x000fe40008000f00 */
[----:B-12---:R-:W-:Y:S01]  /*9d50*/  MOV R150, UR26 ;  /* 0x0000001a00967c02 */ /* 0x006fe20008000f00 */
[----:B------:R-:W-:Y:S01]  /*9d60*/  FFMA.FTZ R24, R6, R23, UR27 ;  /* 0x0000001b06187e23 */ /* 0x000fe20008010017 */
[----:B-----5:R-:W-:Y:S01]  /*9d70*/  MOV R23, R182 ;  /* 0x000000b600177202 */ /* 0x020fe20000000f00 */
[----:B0-----:R-:W-:Y:S02]  /*9d80*/  FFMA.FTZ R148, R192, R25, UR27 ;  /* 0x0000001bc0947e23 */ /* 0x001fe40008010019 */
[----:B------:R-:W-:Y:S02]  /*9d90*/  FFMA.FTZ R25, R29, R150, UR27 ;  /* 0x0000001b1d197e23 */ /* 0x000fe40008010096 */
[----:B------:R-:W-:-:S02]  /*9da0*/  IMAD.U32 R26, R23, 0x10000, RZ ;  /* 0x00010000171a7824 */ /* 0x000fc400078e00ff */
[----:B------:R-:W-:Y:S01]  /*9db0*/  FADD.FTZ R23, R7, -R24 ;  /* 0x8000001807177221 */ /* 0x000fe20000010000 */
[----:B------:R-:W-:Y:S02]  /*9dc0*/  IMAD.MOV.U32 R24, RZ, RZ, R183 ;  /* 0x000000ffff187224 */ /* 0x000fe400078e00b7 */
[----:B------:R-:W-:Y:S01]  /*9dd0*/  FADD.FTZ R149, R31, -R148 ;  /* 0x800000941f957221 */ /* 0x000fe20000010000 */
[----:B------:R-:W-:Y:S01]  /*9de0*/  FADD.FTZ R25, R30, -R25 ;  /* 0x800000191e197221 */ /* 0x000fe20000010000 */
[----:B------:R-:W-:Y:S02]  /*9df0*/  IMAD.U32 R148, RZ, RZ, UR26 ;  /* 0x0000001aff947e24 */ /* 0x000fe4000f8e00ff */
[----:B------:R-:W-:Y:S01]  /*9e00*/  FFMA.FTZ R23, R23, UR25, R26 ;  /* 0x0000001917177c23 */ /* 0x000fe2000801001a */
[----:B------:R-:W-:Y:S02]  /*9e10*/  SHF.L.U32 R24, R24, 0x10, RZ ;  /* 0x0000001018187819 */ /* 0x000fe400000006ff */
[----:B------:R-:W-:-:S03]  /*9e20*/  SHF.R.U64 R26, R182, 0x10, R183 ;  /* 0x00000010b61a7819 */ /* 0x000fc600000012b7 */
[----:B------:R-:W-:Y:S01]  /*9e30*/  FFMA.FTZ R24, R25, UR25, R24 ;  /* 0x0000001919187c23 */ /* 0x000fe20008010018 */
[----:B------:R-:W-:Y:S01]  /*9e40*/  FFMA.FTZ R25, R193, R148, UR27 ;  /* 0x0000001bc1197e23 */ /* 0x000fe20008010094 */
[----:B------:R-:W-:Y:S02]  /*9e50*/  SHF.R.U32.HI R148, RZ, 0x10, R183 ;  /* 0x00000010ff947819 */ /* 0x000fe400000116b7 */
[----:B------:R-:W-:Y:S01]  /*9e60*/  SHF.L.U32 R26, R26, 0x10, RZ ;  /* 0x000000101a1a7819 */ /* 0x000fe200000006ff */
[----:B------:R-:W-:Y:S01]  /*9e70*/  FADD.FTZ R25, R194, -R25 ;  /* 0x80000019c2197221 */ /* 0x000fe20000010000 */
[----:B------:R-:W-:-:S03]  /*9e80*/  SHF.L.U32 R148, R148, 0x10, RZ ;  /* 0x0000001094947819 */ /* 0x000fc600000006ff */
[----:B------:R-:W-:Y:S02]  /*9e90*/  FFMA.FTZ R26, R149, UR25, R26 ;  /* 0x00000019951a7c23 */ /* 0x000fe4000801001a */
[----:B------:R-:W-:-:S03]  /*9ea0*/  FFMA.FTZ R25, R25, UR25, R148 ;  /* 0x0000001919197c23 */ /* 0x000fc60008010094 */
[----:B------:R-:W-:Y:S02]  /*9eb0*/  F2FP.BF16.F32.PACK_AB R23, R26, R23 ;  /* 0x000000171a17723e */ /* 0x000fe400000010ff */
[----:B------:R-:W-:Y:S02]  /*9ec0*/  F2FP.BF16.F32.PACK_AB R24, R25, R24 ;  /* 0x000000181918723e */ /* 0x000fe400000010ff */
[C---:B------:R-:W-:Y:S02]  /*9ed0*/  PRMT R148, R23.reuse, 0x7632, R148 ;  /* 0x0000763217947816 */ /* 0x040fe40000000094 */
[C---:B------:R-:W-:Y:S02]  /*9ee0*/  PRMT R151, R24.reuse, 0x7632, R151 ;  /* 0x0000763218977816 */ /* 0x040fe40000000097 */
[----:B------:R-:W-:Y:S02]  /*9ef0*/  PRMT R149, R24, 0x7610, R149 ;  /* 0x0000761018957816 */ /* 0x000fe40000000095 */
[----:B------:R-:W-:-:S02]  /*9f00*/  PRMT R150, R23, 0x7610, R150 ;  /* 0x0000761017967816 */ /* 0x000fc40000000096 */
[----:B------:R-:W-:Y:S02]  /*9f10*/  PRMT R23, R151, 0x7610, R23 ;  /* 0x0000761097177816 */ /* 0x000fe40000000017 */
[----:B------:R-:W-:Y:S02]  /*9f20*/  PRMT R24, R149, 0x7610, R24 ;  /* 0x0000761095187816 */ /* 0x000fe40000000018 */
[----:B------:R-:W-:Y:S02]  /*9f30*/  PRMT R25, R148, 0x7610, R25 ;  /* 0x0000761094197816 */ /* 0x000fe40000000019 */
[----:B------:R-:W-:Y:S01]  /*9f40*/  PRMT R26, R150, 0x7610, R26 ;  /* 0x00007610961a7816 */ /* 0x000fe2000000001a */
[----:B------:R-:W-:Y:S06]  /*9f50*/  BRA `(.L_x_82) ;  /* 0x0000000800d47947 */ /* 0x000fec0003800000 */
.L_x_80:
[----:B------:R-:W-:-:S04]  /*9f60*/  UISETP.NE.U32.AND UP4, UPT, UR12, URZ, UPT ;  /* 0x000000ff0c00728c */ /* 0x000fc8000bf85070 */
[----:B------:R-:W-:-:S09]  /*9f70*/  UISETP.NE.AND.EX UP4, UPT, UR13, URZ, UPT, UP4 ;  /* 0x000000ff0d00728c */ /* 0x000fd2000bf85340 */
[----:B------:R-:W-:Y:S05]  /*9f80*/  BRA.U !UP4, `(.L_x_83) ;  /* 0x000000010c8c7547 */ /* 0x000fea000b800000 */
[----:B------:R-:W-:Y:S01]  /*9f90*/  MOV R19, UR26 ;  /* 0x0000001a00137c02 */ /* 0x000fe20008000f00 */
[----:B-12---:R-:W-:Y:S01]  /*9fa0*/  IMAD.U32 R150, RZ, RZ, UR26 ;  /* 0x0000001aff967e24 */ /* 0x006fe2000f8e00ff */
[----:B------:R-:W-:-:S03]  /*9fb0*/  MOV R21, UR26 ;  /* 0x0000001a00157c02 */ /* 0x000fc60008000f00 */
[----:B------:R-:W-:Y:S01]  /*9fc0*/  FFMA.FTZ R20, R6, R19, UR27 ;  /* 0x0000001b06147e23 */ /* 0x000fe20008010013 */
[----:B-----5:R-:W-:Y:S02]  /*9fd0*/  IMAD.MOV.U32 R19, RZ, RZ, R182 ;  /* 0x000000ffff137224 */ /* 0x020fe400078e00b6 */
[----:B0-----:R-:W-:Y:S01]  /*9fe0*/  FFMA.FTZ R148, R192, R21, UR27 ;  /* 0x0000001bc0947e23 */ /* 0x001fe20008010015 */
[----:B------:R-:W-:Y:S02]  /*9ff0*/  FFMA.FTZ R21, R29, R150, UR27 ;  /* 0x0000001b1d157e23 */ /* 0x000fe40008010096 */
[----:B------:R-:W-:Y:S01]  /*a000*/  SHF.L.U32 R22, R19, 0x10, RZ ;  /* 0x0000001013167819 */ /* 0x000fe200000006ff */
[----:B------:R-:W-:Y:S01]  /*a010*/  FADD.FTZ R19, R7, -R20 ;  /* 0x8000001407137221 */ /* 0x000fe20000010000 */
[----:B------:R-:W-:Y:S01]  /*a020*/  MOV R20, R183 ;  /* 0x000000b700147202 */ /* 0x000fe20000000f00 */
[----:B------:R-:W-:Y:S01]  /*a030*/  FADD.FTZ R149, R31, -R148 ;  /* 0x800000941f957221 */ /* 0x000fe20000010000 */
[----:B------:R-:W-:Y:S01]  /*a040*/  FADD.FTZ R21, R30, -R21 ;  /* 0x800000151e157221 */ /* 0x000fe20000010000 */
[----:B------:R-:W-:Y:S01]  /*a050*/  MOV R148, UR26 ;  /* 0x0000001a00947c02 */ /* 0x000fe20008000f00 */
[----:B------:R-:W-:Y:S01]  /*a060*/  FFMA.FTZ R19, R19, UR25, R22 ;  /* 0x0000001913137c23 */ /* 0x000fe20008010016 */
[----:B------:R-:W-:Y:S01]  /*a070*/  IMAD.U32 R20, R20, 0x10000, RZ ;  /* 0x0001000014147824 */ /* 0x000fe200078e00ff */
        /* <DEDUP_REMOVED lines=20> */
.L_x_83:
[----:B012---:R-:W-:-:S04]  /*a1c0*/  IMAD.U32 R149, RZ, RZ, UR26 ;  /* 0x0000001aff957e24 */ /* 0x007fc8000f8e00ff */
[----:B------:R-:W-:Y:S01]  /*a1d0*/  FFMA.FTZ R148, R6, R149, UR27 ;  /* 0x0000001b06947e23 */ /* 0x000fe20008010095 */
[----:B-----5:R-:W-:-:S03]  /*a1e0*/  MOV R149, R182 ;  /* 0x000000b600957202 */ /* 0x020fc60000000f00 */
[----:B------:R-:W-:Y:S01]  /*a1f0*/  FADD.FTZ R148, R7, -R148 ;  /* 0x8000009407947221 */ /* 0x000fe20000010000 */
[----:B------:R-:W-:-:S05]  /*a200*/  SHF.L.U32 R149, R149, 0x10, RZ ;  /* 0x0000001095957819 */ /* 0x000fca00000006ff */
[----:B------:R-:W-:Y:S01]  /*a210*/  FFMA.FTZ R150, R148, UR25, R149 ;  /* 0x0000001994967c23 */ /* 0x000fe20008010095 */
[----:B------:R-:W-:Y:S01]  /*a220*/  IMAD.U32 R149, RZ, RZ, UR26 ;  /* 0x0000001aff957e24 */ /* 0x000fe2000f8e00ff */
[----:B------:R-:W-:-:S03]  /*a230*/  SHF.R.U64 R148, R182, 0x10, R183 ;  /* 0x00000010b6947819 */ /* 0x000fc600000012b7 */
[----:B------:R-:W-:Y:S01]  /*a240*/  FFMA.FTZ R198, R192, R149, UR27 ;  /* 0x0000001bc0c67e23 */ /* 0x000fe20008010095 */
[----:B------:R-:W-:-:S03]  /*a250*/  SHF.L.U32 R148, R148, 0x10, RZ ;  /* 0x0000001094947819 */ /* 0x000fc600000006ff */
[----:B------:R-:W-:-:S04]  /*a260*/  FADD.FTZ R149, R31, -R198 ;  /* 0x800000c61f957221 */ /* 0x000fc80000010000 */
[----:B------:R-:W-:Y:S01]  /*a270*/  FFMA.FTZ R149, R149, UR25, R148 ;  /* 0x0000001995957c23 */ /* 0x000fe20008010094 */
[----:B------:R-:W-:-:S04]  /*a280*/  MOV R148, UR26 ;  /* 0x0000001a00947c02 */ /* 0x000fc80008000f00 */
[----:B------:R-:W-:Y:S01]  /*a290*/  F2FP.BF16.F32.PACK_AB R150, R149, R150 ;  /* 0x000000969596723e */ /* 0x000fe200000010ff */
[----:B------:R-:W-:Y:S01]  /*a2a0*/  FFMA.FTZ R151, R29, R148, UR27 ;  /* 0x0000001b1d977e23 */ /* 0x000fe20008010094 */
[----:B------:R-:W-:-:S05]  /*a2b0*/  IMAD.MOV.U32 R148, RZ, RZ, R183 ;  /* 0x000000ffff947224 */ /* 0x000fca00078e00b7 */
[----:B------:R-:W-:Y:S01]  /*a2c0*/  SHF.L.U32 R149, R148, 0x10, RZ ;  /* 0x0000001094957819 */ /* 0x000fe200000006ff */
[----:B------:R-:W-:Y:S01]  /*a2d0*/  FADD.FTZ R148, R30, -R151 ;  /* 0x800000971e947221 */ /* 0x000fe20000010000 */
[----:B------:R-:W-:-:S03]  /*a2e0*/  SHF.R.U32.HI R151, RZ, 0x10, R183 ;  /* 0x00000010ff977819 */ /* 0x000fc600000116b7 */
[----:B------:R-:W-:Y:S01]  /*a2f0*/  FFMA.FTZ R149, R148, UR25, R149 ;  /* 0x0000001994957c23 */ /* 0x000fe20008010095 */
[----:B------:R-:W-:Y:S01]  /*a300*/  MOV R148, UR26 ;  /* 0x0000001a00947c02 */ /* 0x000fe20008000f00 */
[----:B------:R-:W-:-:S04]  /*a310*/  IMAD.U32 R151, R151, 0x10000, RZ ;  /* 0x0001000097977824 */ /* 0x000fc800078e00ff */
[----:B------:R-:W-:-:S04]  /*a320*/  FFMA.FTZ R148, R193, R148, UR27 ;  /* 0x0000001bc1947e23 */ /* 0x000fc80008010094 */
[----:B------:R-:W-:-:S04]  /*a330*/  FADD.FTZ R148, R194, -R148 ;  /* 0x80000094c2947221 */ /* 0x000fc80000010000 */
[----:B------:R-:W-:-:S05]  /*a340*/  FFMA.FTZ R148, R148, UR25, R151 ;  /* 0x0000001994947c23 */ /* 0x000fca0008010097 */
[----:B------:R-:W-:Y:S02]  /*a350*/  F2FP.BF16.F32.PACK_AB R149, R148, R149 ;  /* 0x000000959495723e */ /* 0x000fe400000010ff */
[----:B------:R-:W-:Y:S02]  /*a360*/  PRMT R148, R150, 0x7632, R148 ;  /* 0x0000763296947816 */ /* 0x000fe40000000094 */
[----:B------:R-:W-:Y:S01]  /*a370*/  PRMT R151, R149, 0x7632, R151 ;  /* 0x0000763295977816 */ /* 0x000fe20000000097 */
[----:B------:R-:W-:Y:S06]  /*a380*/  BRA `(.L_x_82) ;  /* 0x0000000400c87947 */ /* 0x000fec0003800000 */
.L_x_79:
        /* <DEDUP_REMOVED lines=37> */
.L_x_85:
[----:B------:R-:W-:Y:S01]  /*a5e0*/  MOV R24, UR26 ;  /* 0x0000001a00187c02 */ /* 0x000fe20008000f00 */
[----:B------:R-:W-:Y:S01]  /*a5f0*/  IMAD.U32 R26, RZ, RZ, UR26 ;  /* 0x0000001aff1a7e24 */ /* 0x000fe2000f8e00ff */
[----:B012---:R-:W-:Y:S02]  /*a600*/  MOV R149, UR26 ;  /* 0x0000001a00957c02 */ /* 0x007fe40008000f00 */
        /* <DEDUP_REMOVED lines=24> */
.L_x_84:
        /* <DEDUP_REMOVED lines=30> */
.L_x_86:
[----:B012---:R-:W-:Y:S01]  /*a970*/  MOV R149, UR26 ;  /* 0x0000001a00957c02 */ /* 0x007fe20008000f00 */
[----:B------:R-:W-:Y:S01]  /*a980*/  IMAD.U32 R198, RZ, RZ, UR26 ;  /* 0x0000001affc67e24 */ /* 0x000fe2000f8e00ff */
[----:B------:R-:W-:-:S03]  /*a990*/  MOV R151, UR26 ;  /* 0x0000001a00977c02 */ /* 0x000fc60008000f00 */
[----:B------:R-:W-:Y:S02]  /*a9a0*/  FFMA.FTZ R148, R6, R149, UR27 ;  /* 0x0000001b06947e23 */ /* 0x000fe40008010095 */
[----:B------:R-:W-:Y:S01]  /*a9b0*/  FFMA.FTZ R150, R192, R151, UR27 ;  /* 0x0000001bc0967e23 */ /* 0x000fe20008010097 */
[----:B------:R-:W-:Y:S01]  /*a9c0*/  FFMA.FTZ R151, R29, R198, UR27 ;  /* 0x0000001b1d977e23 */ /* 0x000fe200080100c6 */
[----:B------:R-:W-:Y:S02]  /*a9d0*/  FADD.FTZ R148, R7, -R148 ;  /* 0x8000009407947221 */ /* 0x000fe40000010000 */
[----:B------:R-:W-:Y:S02]  /*a9e0*/  FADD.FTZ R149, R31, -R150 ;  /* 0x800000961f957221 */ /* 0x000fe40000010000 */
[----:B------:R-:W-:Y:S01]  /*a9f0*/  FMUL.FTZ R150, R148, UR25 ;  /* 0x0000001994967c20 */ /* 0x000fe20008410000 */
[----:B------:R-:W-:Y:S01]  /*aa00*/  MOV R148, UR26 ;  /* 0x0000001a00947c02 */ /* 0x000fe20008000f00 */
[----:B------:R-:W-:-:S05]  /*aa10*/  FMUL.FTZ R149, R149, UR25 ;  /* 0x0000001995957c20 */ /* 0x000fca0008410000 */
[----:B------:R-:W-:Y:S01]  /*aa20*/  F2FP.BF16.F32.PACK_AB R150, R149, R150 ;  /* 0x000000969596723e */ /* 0x000fe200000010ff */
[----:B------:R-:W-:Y:S01]  /*aa30*/  FFMA.FTZ R149, R193, R148, UR27 ;  /* 0x0000001bc1957e23 */ /* 0x000fe20008010094 */
[----:B------:R-:W-:-:S03]  /*aa40*/  FADD.FTZ R148, R30, -R151 ;  /* 0x800000971e947221 */ /* 0x000fc60000010000 */
[----:B------:R-:W-:Y:S01]  /*aa50*/  FADD.FTZ R149, R194, -R149 ;  /* 0x80000095c2957221 */ /* 0x000fe20000010000 */
[----:B------:R-:W-:-:S03]  /*aa60*/  FMUL.FTZ R148, R148, UR25 ;  /* 0x0000001994947c20 */ /* 0x000fc60008410000 */
[----:B------:R-:W-:-:S05]  /*aa70*/  FMUL.FTZ R149, R149, UR25 ;  /* 0x0000001995957c20 */ /* 0x000fca0008410000 */
[----:B------:R-:W-:Y:S02]  /*aa80*/  F2FP.BF16.F32.PACK_AB R149, R149, R148 ;  /* 0x000000949595723e */ /* 0x000fe400000010ff */
[----:B------:R-:W-:Y:S02]  /*aa90*/  PRMT R148, R150, 0x7632, R148 ;  /* 0x0000763296947816 */ /* 0x000fe40000000094 */
[----:B------:R-:W-:-:S07]  /*aaa0*/  PRMT R151, R149, 0x7632, R151 ;  /* 0x0000763295977816 */ /* 0x000fce0000000097 */
.L_x_82:
        /* <DEDUP_REMOVED lines=16> */
.L_x_87:
        /* <DEDUP_REMOVED lines=10> */
.L_x_88:
[----:B------:R-:W-:-:S07]  /*ac50*/  IADD3 R17, PT, PT, R17, 0x100, RZ ;  /* 0x0000010011117810 */ /* 0x000fce0007ffe0ff */
.L_x_78:
[----:B------:R-:W-:Y:S05]  /*ac60*/  BSYNC.RECONVERGENT B0 ;  /* 0x0000000000007941 */ /* 0x000fea0003800200 */
.L_x_77:
        /* <DEDUP_REMOVED lines=50> */
.L_x_93:
[----:B------:R-:W-:Y:S02]  /*af90*/  MOV R24, UR26 ;  /* 0x0000001a00187c02 */ /* 0x000fe40008000f00 */
[----:B------:R-:W-:Y:S02]  /*afa0*/  MOV R25, UR26 ;  /* 0x0000001a00197c02 */ /* 0x000fe40008000f00 */
[----:B-12---:R-:W-:Y:S01]  /*afb0*/  MOV R150, UR26 ;  /* 0x0000001a00967c02 */ /* 0x006fe20008000f00 */
[----:B------:R-:W-:Y:S01]  /*afc0*/  FFMA.FTZ R23, R5, R24, UR27 ;  /* 0x0000001b05177e23 */ /* 0x000fe20008010018 */
[----:B-----5:R-:W-:Y:S01]  /*afd0*/  MOV R24, R184 ;  /* 0x000000b800187202 */ /* 0x020fe20000000f00 */
[----:B0-----:R-:W-:Y:S01]  /*afe0*/  FFMA.FTZ R148, R28, R25, UR27 ;  /* 0x0000001b1c947e23 */ /* 0x001fe20008010019 */
[----:B------:R-:W-:Y:S01]  /*aff0*/  SHF.R.U64 R26, R184, 0x10, R185 ;  /* 0x00000010b81a7819 */ /* 0x000fe200000012b9 */
[----:B------:R-:W-:Y:S01]  /*b000*/  FADD.FTZ R23, R4, -R23 ;  /* 0x8000001704177221 */ /* 0x000fe20000010000 */
[----:B------:R-:W-:Y:S01]  /*b010*/  FFMA.FTZ R25, R3, R150, UR27 ;  /* 0x0000001b03197e23 */ /* 0x000fe20008010096 */
[----:B------:R-:W-:-:S02]  /*b020*/  IMAD.U32 R24, R24, 0x10000, RZ ;  /* 0x0001000018187824 */ /* 0x000fc400078e00ff */
[----:B------:R-:W-:Y:S01]  /*b030*/  FADD.FTZ R149, R27, -R148 ;  /* 0x800000941b957221 */ /* 0x000fe20000010000 */
[----:B------:R-:W-:Y:S02]  /*b040*/  IMAD.U32 R148, RZ, RZ, UR26 ;  /* 0x0000001aff947e24 */ /* 0x000fe4000f8e00ff */
[----:B------:R-:W-:Y:S01]  /*b050*/  FADD.FTZ R25, R2, -R25 ;  /* 0x8000001902197221 */ /* 0x000fe20000010000 */
[----:B------:R-:W-:Y:S01]  /*b060*/  FFMA.FTZ R23, R23, UR25, R24 ;  /* 0x0000001917177c23 */ /* 0x000fe20008010018 */
[----:B------:R-:W-:Y:S01]  /*b070*/  IMAD.MOV.U32 R24, RZ, RZ, R185 ;  /* 0x000000ffff187224 */ /* 0x000fe200078e00b9 */
[----:B------:R-:W-:-:S04]  /*b080*/  SHF.L.U32 R26, R26, 0x10, RZ ;  /* 0x000000101a1a7819 */ /* 0x000fc800000006ff */
[----:B------:R-:W-:Y:S01]  /*b090*/  SHF.L.U32 R24, R24, 0x10, RZ ;  /* 0x0000001018187819 */ /* 0x000fe200000006ff */
[----:B------:R-:W-:-:S04]  /*b0a0*/  FFMA.FTZ R26, R149, UR25, R26 ;  /* 0x00000019951a7c23 */ /* 0x000fc8000801001a */
[----:B------:R-:W-:Y:S01]  /*b0b0*/  FFMA.FTZ R24, R25, UR25, R24 ;  /* 0x0000001919187c23 */ /* 0x000fe20008010018 */
[----:B------:R-:W-:Y:S01]  /*b0c0*/  FFMA.FTZ R25, R195, R148, UR27 ;  /* 0x0000001bc3197e23 */ /* 0x000fe20008010094 */
[----:B------:R-:W-:Y:S02]  /*b0d0*/  SHF.R.U32.HI R148, RZ, 0x10, R185 ;  /* 0x00000010ff947819 */ /* 0x000fe400000116b9 */
[----:B------:R-:W-:Y:S01]  /*b0e0*/  F2FP.BF16.F32.PACK_AB R23, R26, R23 ;  /* 0x000000171a17723e */ /* 0x000fe200000010ff */
[----:B------:R-:W-:Y:S01]  /*b0f0*/  FADD.FTZ R25, R196, -R25 ;  /* 0x80000019c4197221 */ /* 0x000fe20000010000 */
[----:B------:R-:W-:Y:S02]  /*b100*/  SHF.L.U32 R148, R148, 0x10, RZ ;  /* 0x0000001094947819 */ /* 0x000fe400000006ff */
[----:B------:R-:W-:-:S03]  /*b110*/  PRMT R150, R23, 0x7610, R150 ;  /* 0x0000761017967816 */ /* 0x000fc60000000096 */
[--C-:B------:R-:W-:Y:S01]  /*b120*/  FFMA.FTZ R25, R25, UR25, R148.reuse ;  /* 0x0000001919197c23 */ /* 0x100fe20008010094 */
        /* <DEDUP_REMOVED lines=9> */
.L_x_92:
[----:B------:R-:W-:-:S04]  /*b1c0*/  UISETP.NE.U32.AND UP4, UPT, UR12, URZ, UPT ;  /* 0x000000ff0c00728c */ /* 0x000fc8000bf85070 */
[----:B------:R-:W-:-:S09]  /*b1d0*/  UISETP.NE.AND.EX UP4, UPT, UR13, URZ, UPT, UP4 ;  /* 0x000000ff0d00728c */ /* 0x000fd2000bf85340 */
[----:B------:R-:W-:Y:S05]  /*b1e0*/  BRA.U !UP4, `(.L_x_95) ;  /* 0x000000010c8c7547 */ /* 0x000fea000b800000 */
[----:B------:R-:W-:Y:S01]  /*b1f0*/  MOV R20, UR26 ;  /* 0x0000001a00147c02 */ /* 0x000fe20008000f00 */
[----:B-12---:R-:W-:Y:S01]  /*b200*/  IMAD.U32 R150, RZ, RZ, UR26 ;  /* 0x0000001aff967e24 */ /* 0x006fe2000f8e00ff */
[----:B------:R-:W-:Y:S02]  /*b210*/  MOV R21, UR26 ;  /* 0x0000001a00157c02 */ /* 0x000fe40008000f00 */
[----:B-----5:R-:W-:Y:S01]  /*b220*/  SHF.R.U64 R22, R184, 0x10, R185 ;  /* 0x00000010b8167819 */ /* 0x020fe200000012b9 */
[----:B------:R-:W-:Y:S01]  /*b230*/  FFMA.FTZ R19, R5, R20, UR27 ;  /* 0x0000001b05137e23 */ /* 0x000fe20008010014 */
[----:B------:R-:W-:Y:S02]  /*b240*/  IMAD.MOV.U32 R20, RZ, RZ, R184 ;  /* 0x000000ffff147224 */ /* 0x000fe400078e00b8 */
[----:B0-----:R-:W-:Y:S01]  /*b250*/  FFMA.FTZ R148, R28, R21, UR27 ;  /* 0x0000001b1c947e23 */ /* 0x001fe20008010015 */
[----:B------:R-:W-:Y:S01]  /*b260*/  FFMA.FTZ R21, R3, R150, UR27 ;  /* 0x0000001b03157e23 */ /* 0x000fe20008010096 */
[----:B------:R-:W-:Y:S01]  /*b270*/  FADD.FTZ R19, R4, -R19 ;  /* 0x8000001304137221 */ /* 0x000fe20000010000 */
[----:B------:R-:W-:Y:S01]  /*b280*/  SHF.L.U32 R22, R22, 0x10, RZ ;  /* 0x0000001016167819 */ /* 0x000fe200000006ff */
[----:B------:R-:W-:Y:S01]  /*b290*/  FADD.FTZ R149, R27, -R148 ;  /* 0x800000941b957221 */ /* 0x000fe20000010000 */
[----:B------:R-:W-:Y:S01]  /*b2a0*/  SHF.L.U32 R20, R20, 0x10, RZ ;  /* 0x0000001014147819 */ /* 0x000fe200000006ff */
[----:B------:R-:W-:Y:S01]  /*b2b0*/  FADD.FTZ R21, R2, -R21 ;  /* 0x8000001502157221 */ /* 0x000fe20000010000 */
[----:B------:R-:W-:Y:S01]  /*b2c0*/  MOV R148, UR26 ;  /* 0x0000001a00947c02 */ /* 0x000fe20008000f00 */
[----:B------:R-:W-:-:S02]  /*b2d0*/  FFMA.FTZ R22, R149, UR25, R22 ;  /* 0x0000001995167c23 */ /* 0x000fc40008010016 */
[----:B------:R-:W-:Y:S01]  /*b2e0*/  FFMA.FTZ R19, R19, UR25, R20 ;  /* 0x0000001913137c23 */ /* 0x000fe20008010014 */
[----:B------:R-:W-:-:S04]  /*b2f0*/  MOV R20, R185 ;  /* 0x000000b900147202 */ /* 0x000fc80000000f00 */
[----:B------:R-:W-:Y:S01]  /*b300*/  F2FP.BF16.F32.PACK_AB R19, R22, R19 ;  /* 0x000000131613723e */ /* 0x000fe200000010ff */
[----:B------:R-:W-:-:S03]  /*b310*/  IMAD.U32 R20, R20, 0x10000, RZ ;  /* 0x0001000014147824 */ /* 0x000fc600078e00ff */
[----:B------:R-:W-:Y:S01]  /*b320*/  PRMT R150, R19, 0x7610, R150 ;  /* 0x0000761013967816 */ /* 0x000fe20000000096 */
[----:B------:R-:W-:Y:S01]  /*b330*/  FFMA.FTZ R20, R21, UR25, R20 ;  /* 0x0000001915147c23 */ /* 0x000fe20008010014 */
[----:B------:R-:W-:Y:S01]  /*b340*/  FFMA.FTZ R21, R195, R148, UR27 ;  /* 0x0000001bc3157e23 */ /* 0x000fe20008010094 */
[----:B------:R-:W-:Y:S02]  /*b350*/  SHF.R.U32.HI R148, RZ, 0x10, R185 ;  /* 0x00000010ff947819 */ /* 0x000fe400000116b9 */
[----:B------:R-:W-:Y:S01]  /*b360*/  PRMT R22, R150, 0x7610, R22 ;  /* 0x0000761096167816 */ /* 0x000fe20000000016 */
[----:B------:R-:W-:Y:S01]  /*b370*/  FADD.FTZ R21, R196, -R21 ;  /* 0x80000015c4157221 */ /* 0x000fe20000010000 */
[----:B------:R-:W-:-:S05]  /*b380*/  SHF.L.U32 R148, R148, 0x10, RZ ;  /* 0x0000001094947819 */ /* 0x000fca00000006ff */
[--C-:B------:R-:W-:Y:S01]  /*b390*/  FFMA.FTZ R21, R21, UR25, R148.reuse ;  /* 0x0000001915157c23 */ /* 0x100fe20008010094 */
        /* <DEDUP_REMOVED lines=8> */
.L_x_95:
[----:B012---:R-:W-:-:S04]  /*b420*/  IMAD.U32 R148, RZ, RZ, UR26 ;  /* 0x0000001aff947e24 */ /* 0x007fc8000f8e00ff */
[----:B------:R-:W-:Y:S01]  /*b430*/  FFMA.FTZ R149, R5, R148, UR27 ;  /* 0x0000001b05957e23 */ /* 0x000fe20008010094 */
[----:B-----5:R-:W-:-:S03]  /*b440*/  MOV R148, R184 ;  /* 0x000000b800947202 */ /* 0x020fc60000000f00 */
[----:B------:R-:W-:Y:S01]  /*b450*/  FADD.FTZ R149, R4, -R149 ;  /* 0x8000009504957221 */ /* 0x000fe20000010000 */
[----:B------:R-:W-:Y:S02]  /*b460*/  SHF.L.U32 R150, R148, 0x10, RZ ;  /* 0x0000001094967819 */ /* 0x000fe400000006ff */
[----:B------:R-:W-:-:S03]  /*b470*/  SHF.R.U64 R148, R184, 0x10, R185 ;  /* 0x00000010b8947819 */ /* 0x000fc600000012b9 */
[----:B------:R-:W-:Y:S01]  /*b480*/  FFMA.FTZ R150, R149, UR25, R150 ;  /* 0x0000001995967c23 */ /* 0x000fe20008010096 */
[----:B------:R-:W-:Y:S01]  /*b490*/  IMAD.U32 R149, RZ, RZ, UR26 ;  /* 0x0000001aff957e24 */ /* 0x000fe2000f8e00ff */
[----:B------:R-:W-:-:S03]  /*b4a0*/  SHF.L.U32 R148, R148, 0x10, RZ ;  /* 0x0000001094947819 */ /* 0x000fc600000006ff */
[----:B------:R-:W-:-:S04]  /*b4b0*/  FFMA.FTZ R198, R28, R149, UR27 ;  /* 0x0000001b1cc67e23 */ /* 0x000fc80008010095 */
        /* <DEDUP_REMOVED lines=19> */
.L_x_91:
        /* <DEDUP_REMOVED lines=37> */
.L_x_97:
        /* <DEDUP_REMOVED lines=27> */
.L_x_96:
        /* <DEDUP_REMOVED lines=30> */
.L_x_98:
        /* <DEDUP_REMOVED lines=8> */
[----:B------:R-:W-:Y:S02]  /*bc50*/  FMUL.FTZ R150, R149, UR25 ;  /* 0x0000001995967c20 */ /* 0x000fe40008410000 */
[----:B------:R-:W-:Y:S01]  /*bc60*/  FMUL.FTZ R149, R148, UR25 ;  /* 0x0000001994957c20 */ /* 0x000fe20008410000 */
[----:B------:R-:W-:-:S04]  /*bc70*/  MOV R148, UR26 ;  /* 0x0000001a00947c02 */ /* 0x000fc80008000f00 */
        /* <DEDUP_REMOVED lines=9> */
.L_x_94:
        /* <DEDUP_REMOVED lines=16> */
.L_x_99:
[----:B------:R3:W-:Y:S01]  /*be10*/  STG.E.64 desc[UR14][R200.64], R150 ;  /* 0x00000096c8007986 */ /* 0x0007e2000c101b0e */
[----:B------:R-:W-:Y:S05]  /*be20*/  BRA.U !UP4, `(.L_x_90) ;  /* 0x000000010c207547 */ /* 0x000fea000b800000 */
[----:B0-----:R-:W-:Y:S02]  /*be30*/  LOP3.LUT R148, R21, 0xffff, RZ, 0xc0, !PT ;  /* 0x0000ffff15947812 */ /* 0x001fe400078ec0ff */
[----:B---3--:R-:W-:-:S03]  /*be40*/  PRMT R151, R20, 0x5410, R19 ;  /* 0x0000541014977816 */ /* 0x008fc60000000013 */
[----:B------:R-:W-:-:S05]  /*be50*/  IMAD.WIDE.U32 R148, R148, 0x10000, RZ ;  /* 0x0001000094947825 */ /* 0x000fca00078e00ff */
[----:B------:R-:W-:Y:S02]  /*be60*/  LOP3.LUT R149, R151, R149, RZ, 0xfc, !PT ;  /* 0x0000009597957212 */ /* 0x000fe400078efcff */
[----:B------:R-:W0:Y:S01]  /*be70*/  LDC.64 R150, c[0x0][0x470] ;  /* 0x00011c00ff967b82 */ /* 0x000e220000000a00 */
[----:B------:R-:W-:Y:S01]  /*be80*/  LOP3.LUT R148, R148, 0xffff, R22, 0xf8, !PT ;  /* 0x0000ffff94947812 */ /* 0x000fe200078ef816 */
[----:B0-----:R-:W-:-:S05]  /*be90*/  IMAD.WIDE.U32 R150, R17, 0x8, R150 ;  /* 0x0000000811967825 */ /* 0x001fca00078e0096 */
[----:B------:R4:W-:Y:S02]  /*bea0*/  STG.E.64 desc[UR14][R150.64], R148 ;  /* 0x0000009496007986 */ /* 0x0009e4000c101b0e */
.L_x_90:
[----:B------:R-:W-:Y:S05]  /*beb0*/  BSYNC.RECONVERGENT B0 ;  /* 0x0000000000007941 */ /* 0x000fea0003800200 */
.L_x_89:
[----:B------:R-:W-:Y:S01]  /*bec0*/  UPLOP3.LUT UP3, UPT, UPT, UPT, UP3, 0x40, 0x4 ;  /* 0x000000000004789c */ /* 0x000fe20003f6e830 */
[----:B------:R-:W-:Y:S10]  /*bed0*/  BRA.U !UP1, `(.L_x_100) ;  /* 0xffffff5109547547 */ /* 0x000ff4000b83ffff */
.L_x_0:
[----:B------:R-:W0:Y:S01]  /*bee0*/  S2UR UR4, SR_CTAID.X ;  /* 0x00000000000479c3 */ /* 0x000e220000002500 */
[----:B-----5:R-:W1:Y:S01]  /*bef0*/  S2R R17, SR_TID.X ;  /* 0x0000000000117919 */ /* 0x020e620000002100 */
[----:B------:R-:W-:Y:S01]  /*bf00*/  BSSY.RECONVERGENT B0, `(.L_x_101) ;  /* 0x0000012000007945 */ /* 0x000fe20003800200 */
[----:B0-----:R-:W-:-:S06]  /*bf10*/  UIMAD UR4, UR4, UR6, URZ ;  /* 0x00000006040472a4 */ /* 0x001fcc000f8e02ff */
[----:B------:R-:W-:-:S04]  /*bf20*/  MOV R11, UR4 ;  /* 0x00000004000b7c02 */ /* 0x000fc80008000f00 */
[----:B-1----:R-:W-:Y:S01]  /*bf30*/  LEA.HI R11, R11, R17, RZ, 0x1e ;  /* 0x000000110b0b7211 */ /* 0x002fe200078ff0ff */
[----:B------:R-:W-:Y:S06]  /*bf40*/  @!P0 BRA `(.L_x_102) ;  /* 0x0000000000348947 */ /* 0x000fec0003800000 */
[----:B------:R-:W0:Y:S08]  /*bf50*/  LDC.64 R2, c[0x0][0x440] ;  /* 0x00011000ff027b82 */ /* 0x000e300000000a00 */
[----:B------:R-:W1:Y:S08]  /*bf60*/  LDC.64 R4, c[0x0][0x448] ;  /* 0x00011200ff047b82 */ /* 0x000e700000000a00 */
[----:B------:R-:W5:Y:S08]  /*bf70*/  LDC.64 R6, c[0x0][0x450] ;  /* 0x00011400ff067b82 */ /* 0x000f700000000a00 */
[----:B------:R-:W2:Y:S01]  /*bf80*/  LDC.64 R8, c[0x0][0x458] ;  /* 0x00011600ff087b82 */ /* 0x000ea20000000a00 */
[----:B0-----:R-:W-:-:S05]  /*bf90*/  IMAD.WIDE.U32 R2, R11, 0x10, R2 ;  /* 0x000000100b027825 */ /* 0x001fca00078e0002 */
[----:B------:R0:W-:Y:S01]  /*bfa0*/  STG.E.128 desc[UR14][R2.64], R64 ;  /* 0x0000004002007986 */ /* 0x0001e2000c101d0e */
[----:B-1----:R-:W-:-:S05]  /*bfb0*/  IMAD.WIDE.U32 R4, R11, 0x10, R4 ;  /* 0x000000100b047825 */ /* 0x002fca00078e0004 */
[----:B------:R0:W-:Y:S01]  /*bfc0*/  STG.E.128 desc[UR14][R4.64], R36 ;  /* 0x0000002404007986 */ /* 0x0001e2000c101d0e */
[----:B-----5:R-:W-:-:S05]  /*bfd0*/  IMAD.WIDE.U32 R6, R11, 0x10, R6 ;  /* 0x000000100b067825 */ /* 0x020fca00078e0006 */
[----:B------:R0:W-:Y:S01]  /*bfe0*/  STG.E.128 desc[UR14][R6.64], R120 ;  /* 0x0000007806007986 */ /* 0x0001e2000c101d0e */
[----:B--2---:R-:W-:-:S04]  /*bff0*/  IMAD.WIDE.U32 R8, R11, 0x10, R8 ;  /* 0x000000100b087825 */ /* 0x004fc800078e0008 */
[----:B------:R-:W-:Y:S01]  /*c000*/  VIADD R11, R11, 0x100 ;  /* 0x000001000b0b7836 */ /* 0x000fe20000000000 */
[----:B------:R0:W-:Y:S06]  /*c010*/  STG.E.128 desc[UR14][R8.64], R92 ;  /* 0x0000005c08007986 */ /* 0x0001ec000c101d0e */
.L_x_102:
[----:B------:R-:W-:Y:S05]  /*c020*/  BSYNC.RECONVERGENT B0 ;  /* 0x0000000000007941 */ /* 0x000fea0003800200 */
.L_x_101:
[----:B------:R-:W-:Y:S04]  /*c030*/  BSSY.RECONVERGENT B0, `(.L_x_103) ;  /* 0x000000f000007945 */ /* 0x000fe80003800200 */
[----:B------:R-:W-:Y:S05]  /*c040*/  @!P1 BRA `(.L_x_104) ;  /* 0x0000000000349947 */ /* 0x000fea0003800000 */
[----:B0-----:R-:W0:Y:S08]  /*c050*/  LDC.64 R2, c[0x0][0x440] ;  /* 0x00011000ff027b82 */ /* 0x001e300000000a00 */
        /* <DEDUP_REMOVED lines=9> */
[C---:B--2---:R-:W-:Y:S01]  /*c0f0*/  IMAD.WIDE.U32 R8, R11.reuse, 0x10, R8 ;  /* 0x000000100b087825 */ /* 0x044fe200078e0008 */
[----:B------:R-:W-:-:S04]  /*c100*/  IADD3 R11, PT, PT, R11, 0x100, RZ ;  /* 0x000001000b0b7810 */ /* 0x000fc80007ffe0ff */
[----:B------:R0:W-:Y:S03]  /*c110*/  STG.E.128 desc[UR14][R8.64], R96 ;  /* 0x0000006008007986 */ /* 0x0001e6000c101d0e */
.L_x_104:
[----:B------:R-:W-:Y:S05]  /*c120*/  BSYNC.RECONVERGENT B0 ;  /* 0x0000000000007941 */ /* 0x000fea0003800200 */
.L_x_103:
        /* <DEDUP_REMOVED lines=15> */
.L_x_106:
[----:B------:R-:W-:Y:S05]  /*c220*/  BSYNC.RECONVERGENT B0 ;  /* 0x0000000000007941 */ /* 0x000fea0003800200 */
.L_x_105:
        /* <DEDUP_REMOVED lines=15> */
.L_x_108:
[----:B------:R-:W-:Y:S05]  /*c320*/  BSYNC.RECONVERGENT B0 ;  /* 0x0000000000007941 */ /* 0x000fea0003800200 */
.L_x_107:
        /* <DEDUP_REMOVED lines=15> */
.L_x_110:
[----:B------:R-:W-:Y:S05]  /*c420*/  BSYNC.RECONVERGENT B0 ;  /* 0x0000000000007941 */ /* 0x000fea0003800200 */
.L_x_109:
        /* <DEDUP_REMOVED lines=15> */
.L_x_112:
[----:B------:R-:W-:Y:S05]  /*c520*/  BSYNC.RECONVERGENT B0 ;  /* 0x0000000000007941 */ /* 0x000fea0003800200 */
.L_x_111:
[----:B------:R-:W-:Y:S05]  /*c530*/  @!P6 EXIT ;  /* 0x000000000000e94d */ /* 0x000fea0003800000 */
[----:B0-----:R-:W0:Y:S08]  /*c540*/  LDC.64 R2, c[0x0][0x440] ;  /* 0x00011000ff027b82 */ /* 0x001e300000000a00 */
[----:B------:R-:W1:Y:S08]  /*c550*/  LDC.64 R4, c[0x0][0x448] ;  /* 0x00011200ff047b82 */ /* 0x000e700000000a00 */
[----:B------:R-:W5:Y:S08]  /*c560*/  LDC.64 R6, c[0x0][0x450] ;  /* 0x00011400ff067b82 */ /* 0x000f700000000a00 */
[----:B------:R-:W2:Y:S01]  /*c570*/  LDC.64 R8, c[0x0][0x458] ;  /* 0x00011600ff087b82 */ /* 0x000ea20000000a00 */
[----:B0-----:R-:W-:-:S05]  /*c580*/  IMAD.WIDE.U32 R2, R11, 0x10, R2 ;  /* 0x000000100b027825 */ /* 0x001fca00078e0002 */
[----:B------:R-:W-:Y:S01]  /*c590*/  STG.E.128 desc[UR14][R2.64], R88 ;  /* 0x0000005802007986 */ /* 0x000fe2000c101d0e */
[----:B-1----:R-:W-:-:S05]  /*c5a0*/  IMAD.WIDE.U32 R4, R11, 0x10, R4 ;  /* 0x000000100b047825 */ /* 0x002fca00078e0004 */
[----:B------:R-:W-:Y:S01]  /*c5b0*/  STG.E.128 desc[UR14][R4.64], R60 ;  /* 0x0000003c04007986 */ /* 0x000fe2000c101d0e */
[----:B-----5:R-:W-:-:S05]  /*c5c0*/  IMAD.WIDE.U32 R6, R11, 0x10, R6 ;  /* 0x000000100b067825 */ /* 0x020fca00078e0006 */
[----:B------:R-:W-:Y:S01]  /*c5d0*/  STG.E.128 desc[UR14][R6.64], R144 ;  /* 0x0000009006007986 */ /* 0x000fe2000c101d0e */
[----:B--2---:R-:W-:-:S05]  /*c5e0*/  IMAD.WIDE.U32 R8, R11, 0x10, R8 ;  /* 0x000000100b087825 */ /* 0x004fca00078e0008 */
[----:B------:R-:W-:Y:S01]  /*c5f0*/  STG.E.128 desc[UR14][R8.64], R116 ;  /* 0x0000007408007986 */ /* 0x000fe2000c101d0e */
[----:B------:R-:W-:Y:S05]  /*c600*/  EXIT ;  /* 0x000000000000794d */ /* 0x000fea0003800000 */
.L_x_113:
[----:B------:R-:W-:-:S00]  /*c610*/  BRA `(.L_x_113) ;  /* 0xfffffffc00fc7947 */ /* 0x000fc0000383ffff */
[----:B------:R-:W-:-:S00]  /*c620*/  NOP ;  /* 0x0000000000007918 */ /* 0x000fc00000000000 */
        /* <DEDUP_REMOVED lines=13> */
.L_x_7212:


//--------------------- .text._ZN10layer_norm31ln_parallel_residual_bwd_kernelINS_13Kernel_traitsI13__nv_bfloat16S2_S2_S2_fjLj7168ELj1ELj1ELj8ELj8ENS_18Kernel_traits_baseILj7168ES2_S2_S2_S2_fjLj256EEEEELb0ELb0ELb1EEEvNS_9BwdParamsE --------------------------
	.section	.text._ZN10layer_norm31ln_parallel_residual_bwd_kernelINS_13Kernel_traitsI13__nv_bfloat16S2_S2_S2_fjLj7168ELj1ELj1ELj8ELj8ENS_18Kernel_traits_baseILj7168ES2_S2_S2_S2_fjLj256EEEEELb0ELb0ELb1EEEvNS_9BwdParamsE,"ax",@progbits
	.align	128
        .global         _ZN10layer_norm31ln_parallel_residual_bwd_kernelINS_13Kernel_traitsI13__nv_bfloat16S2_S2_S2_fjLj7168ELj1ELj1ELj8ELj8ENS_18Kernel_traits_baseILj7168ES2_S2_S2_S2_fjLj256EEEEELb0ELb0ELb1EEEvNS_9BwdParamsE
        .type           _ZN10layer_norm31ln_parallel_residual_bwd_kernelINS_13Kernel_traitsI13__nv_bfloat16S2_S2_S2_fjLj7168ELj1ELj1ELj8ELj8ENS_18Kernel_traits_baseILj7168ES2_S2_S2_S2_fjLj256EEEEELb0ELb0ELb1EEEvNS_9BwdParamsE,@function
        .size           _ZN10layer_norm31ln_parallel_residual_bwd_kernelINS_13Kernel_traitsI13__nv_bfloat16S2_S2_S2_fjLj7168ELj1ELj1ELj8ELj8ENS_18Kernel_traits_baseILj7168ES2_S2_S2_S2_fjLj256EEEEELb0ELb0ELb1EEEvNS_9BwdParamsE,(.L_x_7213 - _ZN10layer_norm31ln_parallel_residual_bwd_kernelINS_13Kernel_traitsI13__nv_bfloat16S2_S2_S2_fjLj7168ELj1ELj1ELj8ELj8ENS_18Kernel_traits_baseILj7168ES2_S2_S2_S2_fjLj256EEEEELb0ELb0ELb1EEEvNS_9BwdParamsE)
        .other          _ZN10layer_norm31ln_parallel_residual_bwd_kernelINS_13Kernel_traitsI13__nv_bfloat16S2_S2_S2_fjLj7168ELj1ELj1ELj8ELj8ENS_18Kernel_traits_baseILj7168ES2_S2_S2_S2_fjLj256EEEEELb0ELb0ELb1EEEvNS_9BwdParamsE,@"STO_CUDA_ENTRY STV_DEFAULT"
_ZN10layer_norm31ln_parallel_residual_bwd_kernelINS_13Kernel_traitsI13__nv_bfloat16S2_S2_S2_fjLj7168ELj1ELj1ELj8ELj8ENS_18Kernel_traits_baseILj7168ES2_S2_S2_S2_fjLj256EEEEELb0ELb0ELb1EEEvNS_9BwdParamsE:
.text._ZN10layer_norm31ln_parallel_residual_bwd_kernelINS_13Kernel_traitsI13__nv_bfloat16S2_S2_S2_fjLj7168ELj1ELj1ELj8ELj8ENS_18Kernel_traits_baseILj7168ES2_S2_S2_S2_fjLj256EEEEELb0ELb0ELb1EEEvNS_9BwdParamsE:
[----:B------:R-:W0:Y:S08]  /*0000*/  LDC R1, c[0x0][0x37c] ;  /* 0x0000df00ff017b82 */ /* 0x000e300000000800 */
[----:B------:R-:W1:Y:S01]  /*0010*/  S2UR UR4, SR_CTAID.X ;  /* 0x00000000000479c3 */ /* 0x000e620000002500 */
[----:B------:R-:W1:Y:S01]  /*0020*/  LDCU UR5, c[0x0][0x384] ;  /* 0x00007080ff0577ac */ /* 0x000e620008000800 */
[----:B------:R-:W2:Y:S01]  /*0030*/  S2R R0, SR_TID.X ;  /* 0x0000000000007919 */ /* 0x000ea20000002100 */
[----:B0-----:R-:W-:-:S02]  /*0040*/  IADD3 R1, PT, PT, R1, -0x38, RZ ;  /* 0xffffffc801017810 */ /* 0x001fc40007ffe0ff */
        /* <DEDUP_REMOVED lines=19> */
[----:B------:R-:W-:Y:S01]  /*0180*/  CS2R R76, SRZ ;  /* 0x00000000004c7805 */ /* 0x000fe2000001ff00 */
[----:B-1----:R-:W-:Y:S01]  /*0190*/  UISETP.GE.AND UP0, UPT, UR4, UR5, UPT ;  /* 0x000000050400728c */ /* 0x002fe2000bf06270 */
        /* <DEDUP_REMOVED lines=36> */
[----:B------:R-:W0:Y:S01]  /*03e0*/  LDCU.64 UR14, c[0x0][0x358] ;  /* 0x00006b00ff0e77ac */ /* 0x000e220008000a00 */
[----:B--2---:R-:W-:Y:S05]  /*03f0*/  BRA.U UP0, `(.L_x_114) ;  /* 0x000000a900207547 */ /* 0x004fea000b800000 */
[----:B------:R-:W1:Y:S08]  /*0400*/  LDC.64 R4, c[0x0][0x3d8] ;  /* 0x0000f600ff047b82 */ /* 0x000e700000000a00 */
[----:B------:R-:W2:Y:S01]  /*0410*/  LDC.64 R2, c[0x0][0x3d0] ;  /* 0x0000f400ff027b82 */ /* 0x000ea20000000a00 */
[----:B------:R-:W-:Y:S01]  /*0420*/  HFMA2 R198, -RZ, RZ, 0, 0 ;  /* 0x00000000ffc67431 */ /* 0x000fe200000001ff */
[----:B------:R-:W-:Y:S01]  /*0430*/  UPLOP3.LUT UP1, UPT, UPT, UPT, UPT, 0x40, 0x4 ;  /* 0x000000000004789c */ /* 0x000fe20003f2e870 */
[----:B------:R-:W-:Y:S01]  /*0440*/  HFMA2 R157, -RZ, RZ, 0, 0 ;  /* 0x00000000ff9d7431 */ /* 0x000fe200000001ff */
[----:B------:R-:W-:-:S02]  /*0450*/  MOV R184, RZ ;  /* 0x000000ff00b87202 */ /* 0x000fc40000000f00 */
        /* <DEDUP_REMOVED lines=10> */
[----:B------:R-:W-:Y:S01]  /*0500*/  CS2R R26, SRZ ;  /* 0x00000000001a7805 */ /* 0x000fe2000001ff00 */
[----:B-1----:R-:W-:Y:S01]  /*0510*/  IMAD.WIDE.U32 R4, R0, 0x8, R4 ;  /* 0x0000000800047825 */ /* 0x002fe200078e0004 */
[----:B------:R-:W-:-:S02]  /*0520*/  CS2R R28, SRZ ;  /* 0x00000000001c7805 */ /* 0x000fc4000001ff00 */
[----:B------:R-:W-:Y:S02]  /*0530*/  CS2R R30, SRZ ;  /* 0x00000000001e7805 */ /* 0x000fe4000001ff00 */
[----:B------:R-:W-:Y:S02]  /*0540*/  CS2R R32, SRZ ;  /* 0x0000000000207805 */ /* 0x000fe4000001ff00 */
[----:B------:R-:W-:Y:S01]  /*0550*/  CS2R R34, SRZ ;  /* 0x0000000000227805 */ /* 0x000fe2000001ff00 */
[----:B0-----:R-:W3:Y:S01]  /*0560*/  LDG.E.64 R64, desc[UR14][R4.64+0x800] ;  /* 0x0008000e04407981 */ /* 0x001ee2000c1e1b00 */
[----:B------:R-:W-:Y:S02]  /*0570*/  CS2R R36, SRZ ;  /* 0x0000000000247805 */ /* 0x000fe4000001ff00 */
[----:B------:R-:W-:Y:S01]  /*0580*/  CS2R R38, SRZ ;  /* 0x0000000000267805 */ /* 0x000fe2000001ff00 */
[----:B--2---:R-:W-:Y:S01]  /*0590*/  IMAD.WIDE.U32 R2, R0, 0x8, R2 ;  /* 0x0000000800027825 */ /* 0x004fe200078e0002 */
[----:B------:R-:W2:Y:S01]  /*05a0*/  LDG.E.64 R100, desc[UR14][R4.64] ;  /* 0x0000000e04647981 */ /* 0x000ea2000c1e1b00 */
[----:B------:R-:W-:-:S02]  /*05b0*/  CS2R R40, SRZ ;  /* 0x0000000000287805 */ /* 0x000fc4000001ff00 */
[----:B------:R-:W-:Y:S02]  /*05c0*/  CS2R R42, SRZ ;  /* 0x00000000002a7805 */ /* 0x000fe4000001ff00 */
[----:B------:R-:W-:Y:S01]  /*05d0*/  CS2R R44, SRZ ;  /* 0x00000000002c7805 */ /* 0x000fe2000001ff00 */
[----:B------:R-:W4:Y:S01]  /*05e0*/  LDG.E.64 R16, desc[UR14][R2.64+0x800] ;  /* 0x0008000e02107981 */ /* 0x000f22000c1e1b00 */
[----:B------:R-:W-:Y:S02]  /*05f0*/  CS2R R46, SRZ ;  /* 0x00000000002e7805 */ /* 0x000fe4000001ff00 */
[----:B------:R-:W-:Y:S02]  /*0600*/  CS2R R48, SRZ ;  /* 0x0000000000307805 */ /* 0x000fe4000001ff00 */
[----:B------:R-:W-:Y:S01]  /*0610*/  CS2R R50, SRZ ;  /* 0x0000000000327805 */ /* 0x000fe2000001ff00 */
[----:B------:R-:W5:Y:S01]  /*0620*/  LDG.E.64 R18, desc[UR14][R2.64] ;  /* 0x0000000e02127981 */ /* 0x000f62000c1e1b00 */
[----:B------:R-:W-:-:S02]  /*0630*/  CS2R R52, SRZ ;  /* 0x0000000000347805 */ /* 0x000fc4000001ff00 */
[----:B------:R-:W-:Y:S02]  /*0640*/  CS2R R54, SRZ ;  /* 0x0000000000367805 */ /* 0x000fe4000001ff00 */
[----:B------:R-:W-:Y:S01]  /*0650*/  CS2R R56, SRZ ;  /* 0x0000000000387805 */ /* 0x000fe2000001ff00 */
[----:B------:R-:W5:Y:S01]  /*0660*/  LDG.E.64 R238, desc[UR14][R4.64+0x1800] ;  /* 0x0018000e04ee7981 */ /* 0x000f62000c1e1b00 */
        /* <DEDUP_REMOVED lines=15> */
[----:B------:R0:W5:Y:S01]  /*0760*/  LDG.E.64 R246, desc[UR14][R4.64+0x1000] ;  /* 0x0010000e04f67981 */ /* 0x000162000c1e1b00 */
        /* <DEDUP_REMOVED lines=8> */
[----:B------:R-:W-:Y:S01]  /*07f0*/  CS2R R98, SRZ ;  /* 0x0000000000627805 */ /* 0x000fe2000001ff00 */
[----:B------:R-:W1:Y:S02]  /*0800*/  LDCU UR17, c[0x0][0x388] ;  /* 0x00007100ff1177ac */ /* 0x000e640008000800 */
[----:B------:R-:W5:Y:S01]  /*0810*/  LDG.E.64 R8, desc[UR14][R2.64+0x2800] ;  /* 0x0028000e02087981 */ /* 0x000f62000c1e1b00 */
[----:B------:R-:W1:Y:S03]  /*0820*/  LDCU.U8 UR16, c[0x0][0x410] ;  /* 0x00008200ff1077ac */ /* 0x000e660008000000 */
[----:B------:R-:W5:Y:S01]  /*0830*/  LDG.E.64 R10, desc[UR14][R2.64+0x2000] ;  /* 0x0020000e020a7981 */ /* 0x000f62000c1e1b00 */
[----:B------:R-:W1:Y:S03]  /*0840*/  LDCU UR22, c[0x0][0x400] ;  /* 0x00008000ff1677ac */ /* 0x000e660008000800 */
[----:B------:R2:W5:Y:S01]  /*0850*/  LDG.E.64 R14, desc[UR14][R2.64+0x1000] ;  /* 0x0010000e020e7981 */ /* 0x000562000c1e1b00 */
[----:B0-----:R-:W-:Y:S01]  /*0860*/  CS2R R4, SRZ ;  /* 0x0000000000047805 */ /* 0x001fe2000001ff00 */
[----:B------:R-:W0:Y:S01]  /*0870*/  LDCU.64 UR26, c[0x0][0x470] ;  /* 0x00008e00ff1a77ac */ /* 0x000e220008000a00 */
[----:B------:R-:W0:Y:S01]  /*0880*/  LDCU.64 UR24, c[0x0][0x478] ;  /* 0x00008f00ff1877ac */ /* 0x000e220008000a00 */
[----:B------:R-:W0:Y:S01]  /*0890*/  LDCU.128 UR8, c[0x0][0x3c0] ;  /* 0x00007800ff0877ac */ /* 0x000e220008000c00 */
[----:B------:R-:W0:Y:S01]  /*08a0*/  LDCU.64 UR18, c[0x0][0x438] ;  /* 0x00008700ff1277ac */ /* 0x000e220008000a00 */
[----:B------:R-:W0:Y:S01]  /*08b0*/  LDCU.64 UR20, c[0x0][0x380] ;  /* 0x00007000ff1477ac */ /* 0x000e220008000a00 */
[----:B---3--:R-:W-:-:S02]  /*08c0*/  SHF.L.U32 R0, R64, 0x10, RZ ;  /* 0x0000001040007819 */ /* 0x008fc400000006ff */
[----:B--2---:R-:W-:-:S03]  /*08d0*/  SHF.L.U32 R2, R100, 0x10, RZ ;  /* 0x0000001064027819 */ /* 0x004fc600000006ff */
[----:B------:R2:W-:Y:S04]  /*08e0*/  STL [R1+0xc], R0 ;  /* 0x00000c0001007387 */ /* 0x0005e80000100800 */
[----:B------:R4:W-:Y:S01]  /*08f0*/  STL [R1+0x2c], R2 ;  /* 0x00002c0201007387 */ /* 0x0009e20000100800 */
[----:B--2---:R-:W-:Y:S02]  /*0900*/  SHF.L.U32 R0, R101, 0x10, RZ ;  /* 0x0000001065007819 */ /* 0x004fe400000006ff */
[----:B----4-:R-:W-:-:S03]  /*0910*/  SHF.L.U32 R2, R16, 0x10, RZ ;  /* 0x0000001010027819 */ /* 0x010fc600000006ff */
[----:B------:R2:W-:Y:S01]  /*0920*/  STL [R1+0x1c], R0 ;  /* 0x00001c0001007387 */ /* 0x0005e20000100800 */
[----:B------:R-:W-:-:S03]  /*0930*/  SHF.R.U64 R64, R64, 0x10, R65 ;  /* 0x0000001040407819 */ /* 0x000fc60000001241 */
[----:B------:R5:W-:Y:S01]  /*0940*/  STL [R1+0x10], R2 ;  /* 0x0000100201007387 */ /* 0x000be20000100800 */
[----:B--2---:R-:W-:Y:S02]  /*0950*/  SHF.L.U32 R0, R17, 0x10, RZ ;  /* 0x0000001011007819 */ /* 0x004fe400000006ff */
[----:B------:R-:W-:Y:S02]  /*0960*/  SHF.L.U32 R64, R64, 0x10, RZ ;  /* 0x0000001040407819 */ /* 0x000fe400000006ff */
[----:B-----5:R-:W-:Y:S01]  /*0970*/  SHF.L.U32 R2, R18, 0x10, RZ ;  /* 0x0000001012027819 */ /* 0x020fe200000006ff */
[----:B------:R2:W-:Y:S01]  /*0980*/  STL [R1], R0 ;  /* 0x0000000001007387 */ /* 0x0005e20000100800 */
[--C-:B------:R-:W-:Y:S02]  /*0990*/  SHF.R.U64 R100, R100, 0x10, R101.reuse ;  /* 0x0000001064647819 */ /* 0x100fe40000001265 */
[----:B------:R-:W-:Y:S01]  /*09a0*/  SHF.R.U32.HI R66, RZ, 0x10, R101 ;  /* 0x00000010ff427819 */ /* 0x000fe20000011665 */
[----:B------:R-:W-:Y:S01]  /*09b0*/  STL [R1+0x30], R2 ;  /* 0x0000300201007387 */ /* 0x000fe20000100800 */
[----:B--2---:R-:W-:-:S02]  /*09c0*/  SHF.L.U32 R0, R19, 0x10, RZ ;  /* 0x0000001013007819 */ /* 0x004fc400000006ff */
[----:B------:R-:W-:-:S03]  /*09d0*/  SHF.L.U32 R100, R100, 0x10, RZ ;  /* 0x0000001064647819 */ /* 0x000fc600000006ff */
[----:B------:R-:W-:Y:S01]  /*09e0*/  STL [R1+0x20], R0 ;  /* 0x0000200001007387 */ /* 0x000fe20000100800 */
[----:B------:R-:W-:-:S03]  /*09f0*/  SHF.L.U32 R252, R65, 0x10, RZ ;  /* 0x0000001041fc7819 */ /* 0x000fc600000006ff */
[----:B------:R2:W-:Y:S01]  /*0a00*/  STL [R1+0x4], R64 ;  /* 0x0000044001007387 */ /* 0x0005e20000100800 */
[----:B------:R-:W-:Y:S02]  /*0a10*/  SHF.R.U32.HI R250, RZ, 0x10, R65 ;  /* 0x00000010fffa7819 */ /* 0x000fe40000011641 */
[----:B------:R-:W-:Y:S01]  /*0a20*/  SHF.R.U64 R65, R16, 0x10, R17 ;  /* 0x0000001010417819 */ /* 0x000fe20000001211 */
[----:B------:R-:W-:Y:S01]  /*0a30*/  STL [R1+0x24], R100 ;  /* 0x0000246401007387 */ /* 0x000fe20000100800 */
[----:B--2---:R-:W-:Y:S02]  /*0a40*/  SHF.L.U32 R64, R66, 0x10, RZ ;  /* 0x0000001042407819 */ /* 0x004fe400000006ff */
[----:B------:R-:W-:-:S03]  /*0a50*/  SHF.R.U64 R101, R18, 0x10, R19 ;  /* 0x0000001012657819 */ /* 0x000fc60000001213 */
[----:B------:R2:W-:Y:S01]  /*0a60*/  STL [R1+0x14], R64 ;  /* 0x0000144001007387 */ /* 0x0005e20000100800 */
[----:B------:R-:W-:Y:S02]  /*0a70*/  SHF.R.U32.HI R67, RZ, 0x10, R19 ;  /* 0x00000010ff437819 */ /* 0x000fe40000011613 */
[----:B--2---:R-:W-:Y:S02]  /*0a80*/  SHF.L.U32 R64, R65, 0x10, RZ ;  /* 0x0000001041407819 */ /* 0x004fe400000006ff */
[----:B------:R-:W-:-:S03]  /*0a90*/  SHF.L.U32 R65, R101, 0x10, RZ ;  /* 0x0000001065417819 */ /* 0x000fc600000006ff */
[----:B------:R2:W-:Y:S04]  /*0aa0*/  STL [R1+0x8], R64 ;  /* 0x0000084001007387 */ /* 0x0005e80000100800 */
[----:B------:R3:W-:Y:S01]  /*0ab0*/  STL [R1+0x28], R65 ;  /* 0x0000284101007387 */ /* 0x0007e20000100800 */
[----:B--2---:R-:W-:-:S05]  /*0ac0*/  SHF.L.U32 R64, R67, 0x10, RZ ;  /* 0x0000001043407819 */ /* 0x004fca00000006ff */
[----:B------:R3:W-:Y:S01]  /*0ad0*/  STL [R1+0x18], R64 ;  /* 0x0000184001007387 */ /* 0x0007e20000100800 */
[----:B------:R-:W-:Y:S02]  /*0ae0*/  SHF.L.U32 R240, R238, 0x10, RZ ;  /* 0x00000010eef07819 */ /* 0x000fe400000006ff */
[----:B------:R-:W-:Y:S02]  /*0af0*/  SHF.L.U32 R216, R214, 0x10, RZ ;  /* 0x00000010d6d87819 */ /* 0x000fe400000006ff */
[----:B------:R-:W-:Y:S02]  /*0b00*/  SHF.L.U32 R224, R222, 0x10, RZ ;  /* 0x00000010dee07819 */ /* 0x000fe400000006ff */
[----:B------:R-:W-:Y:S02]  /*0b10*/  SHF.L.U32 R232, R230, 0x10, RZ ;  /* 0x00000010e6e87819 */ /* 0x000fe400000006ff */
[----:B------:R-:W-:Y:S02]  /*0b20*/  SHF.R.U64 R238, R238, 0x10, R239 ;  /* 0x00000010eeee7819 */ /* 0x000fe400000012ef */
[----:B------:R-:W-:-:S02]  /*0b30*/  SHF.L.U32 R236, R239, 0x10, RZ ;  /* 0x00000010efec7819 */ /* 0x000fc400000006ff */
[----:B------:R-:W-:Y:S02]  /*0b40*/  SHF.R.U32.HI R234, RZ, 0x10, R239 ;  /* 0x00000010ffea7819 */ /* 0x000fe400000116ef */
[----:B------:R-:W-:Y:S02]  /*0b50*/  SHF.L.U32 R248, R246, 0x10, RZ ;  /* 0x00000010f6f87819 */ /* 0x000fe400000006ff */
[--C-:B------:R-:W-:Y:S02]  /*0b60*/  SHF.R.U64 R214, R214, 0x10, R215.reuse ;  /* 0x00000010d6d67819 */ /* 0x100fe400000012d7 */
[----:B------:R-:W-:Y:S02]  /*0b70*/  SHF.L.U32 R212, R215, 0x10, RZ ;  /* 0x00000010d7d47819 */ /* 0x000fe400000006ff */
[----:B------:R-:W-:Y:S02]  /*0b80*/  SHF.R.U32.HI R210, RZ, 0x10, R215 ;  /* 0x00000010ffd27819 */ /* 0x000fe400000116d7 */
[----:B------:R-:W-:-:S02]  /*0b90*/  SHF.R.U64 R222, R222, 0x10, R223 ;  /* 0x00000010dede7819 */ /* 0x000fc400000012df */
[----:B------:R-:W-:Y:S02]  /*0ba0*/  SHF.L.U32 R220, R223, 0x10, RZ ;  /* 0x00000010dfdc7819 */ /* 0x000fe400000006ff */
[----:B------:R-:W-:Y:S02]  /*0bb0*/  SHF.R.U32.HI R218, RZ, 0x10, R223 ;  /* 0x00000010ffda7819 */ /* 0x000fe400000116df */
[--C-:B------:R-:W-:Y:S02]  /*0bc0*/  SHF.R.U64 R230, R230, 0x10, R231.reuse ;  /* 0x00000010e6e67819 */ /* 0x100fe400000012e7 */
[----:B------:R-:W-:Y:S02]  /*0bd0*/  SHF.L.U32 R228, R231, 0x10, RZ ;  /* 0x00000010e7e47819 */ /* 0x000fe400000006ff */
[----:B------:R-:W-:Y:S02]  /*0be0*/  SHF.R.U32.HI R226, RZ, 0x10, R231 ;  /* 0x00000010ffe27819 */ /* 0x000fe400000116e7 */
[----:B------:R-:W-:-:S02]  /*0bf0*/  SHF.R.U64 R246, R246, 0x10, R247 ;  /* 0x00000010f6f67819 */ /* 0x000fc400000012f7 */
[----:B------:R-:W-:Y:S02]  /*0c00*/  SHF.L.U32 R244, R247, 0x10, RZ ;  /* 0x00000010f7f47819 */ /* 0x000fe400000006ff */
[----:B------:R-:W-:Y:S02]  /*0c10*/  SHF.R.U32.HI R242, RZ, 0x10, R247 ;  /* 0x00000010fff27819 */ /* 0x000fe400000116f7 */
[----:B------:R-:W-:Y:S02]  /*0c20*/  SHF.R.U64 R239, R12, 0x10, R13 ;  /* 0x000000100cef7819 */ /* 0x000fe4000000120d */
[--C-:B------:R-:W-:Y:S02]  /*0c30*/  SHF.R.U64 R215, R6, 0x10, R7.reuse ;  /* 0x0000001006d77819 */ /* 0x100fe40000001207 */
[----:B------:R-:W-:Y:S02]  /*0c40*/  SHF.R.U32.HI R211, RZ, 0x10, R7 ;  /* 0x00000010ffd37819 */ /* 0x000fe40000011607 */
[----:B------:R-:W-:-:S02]  /*0c50*/  SHF.R.U64 R223, R8, 0x10, R9 ;  /* 0x0000001008df7819 */ /* 0x000fc40000001209 */
[----:B------:R-:W-:Y:S02]  /*0c60*/  SHF.R.U32.HI R219, RZ, 0x10, R9 ;  /* 0x00000010ffdb7819 */ /* 0x000fe40000011609 */
[--C-:B------:R-:W-:Y:S02]  /*0c70*/  SHF.R.U64 R231, R10, 0x10, R11.reuse ;  /* 0x000000100ae77819 */ /* 0x100fe4000000120b */
[----:B------:R-:W-:Y:S02]  /*0c80*/  SHF.R.U32.HI R227, RZ, 0x10, R11 ;  /* 0x00000010ffe37819 */ /* 0x000fe4000001160b */
[----:B------:R-:W-:Y:S02]  /*0c90*/  SHF.R.U32.HI R235, RZ, 0x10, R13 ;  /* 0x00000010ffeb7819 */ /* 0x000fe4000001160d */
[--C-:B------:R-:W-:Y:S02]  /*0ca0*/  SHF.R.U64 R247, R14, 0x10, R15.reuse ;  /* 0x000000100ef77819 */ /* 0x100fe4000000120f */
[----:B------:R-:W-:-:S02]  /*0cb0*/  SHF.R.U32.HI R243, RZ, 0x10, R15 ;  /* 0x00000010fff37819 */ /* 0x000fc4000001160f */
[----:B------:R-:W-:Y:S01]  /*0cc0*/  SHF.R.U32.HI R251, RZ, 0x10, R17 ;  /* 0x00000010fffb7819 */ /* 0x000fe20000011611 */
[----:B------:R-:W-:Y:S01]  /*0cd0*/  IMAD.U32 R225, R8, 0x10000, RZ ;  /* 0x0001000008e17824 */ /* 0x000fe200078e00ff */
[----:B------:R-:W-:Y:S02]  /*0ce0*/  SHF.L.U32 R217, R6, 0x10, RZ ;  /* 0x0000001006d97819 */ /* 0x000fe400000006ff */
[----:B------:R-:W-:Y:S02]  /*0cf0*/  CS2R R2, SRZ ;  /* 0x0000000000027805 */ /* 0x000fe4000001ff00 */
[----:B------:R-:W-:Y:S02]  /*0d00*/  SHF.L.U32 R213, R7, 0x10, RZ ;  /* 0x0000001007d57819 */ /* 0x000fe400000006ff */
[----:B------:R-:W-:Y:S02]  /*0d10*/  CS2R R6, SRZ ;  /* 0x0000000000067805 */ /* 0x000fe4000001ff00 */
[----:B------:R-:W-:-:S02]  /*0d20*/  SHF.L.U32 R221, R9, 0x10, RZ ;  /* 0x0000001009dd7819 */ /* 0x000fc400000006ff */
[----:B------:R-:W-:Y:S02]  /*0d30*/  CS2R R8, SRZ ;  /* 0x0000000000087805 */ /* 0x000fe4000001ff00 */
        /* <DEDUP_REMOVED lines=8> */
[----:B------:R-:W-:Y:S01]  /*0dc0*/  SHF.L.U32 R249, R14, 0x10, RZ ;  /* 0x000000100ef97819 */ /* 0x000fe200000006ff */
[----:B------:R-:W-:Y:S01]  /*0dd0*/  IMAD.U32 R222, R222, 0x10000, RZ ;  /* 0x00010000dede7824 */ /* 0x000fe200078e00ff */
[----:B------:R-:W-:Y:S02]  /*0de0*/  SHF.L.U32 R245, R15, 0x10, RZ ;  /* 0x000000100ff57819 */ /* 0x000fe400000006ff */
[----:B------:R-:W-:-:S02]  /*0df0*/  CS2R R14, SRZ ;  /* 0x00000000000e7805 */ /* 0x000fc4000001ff00 */
[----:B------:R-:W-:Y:S01]  /*0e00*/  MOV R0, RZ ;  /* 0x000000ff00007202 */ /* 0x000fe20000000f00 */
[----:B------:R-:W-:Y:S01]  /*0e10*/  IMAD.U32 R239, R239, 0x10000, RZ ;  /* 0x00010000efef7824 */ /* 0x000fe200078e00ff */
[----:B------:R-:W-:Y:S02]  /*0e20*/  SHF.L.U32 R214, R214, 0x10, RZ ;  /* 0x00000010d6d67819 */ /* 0x000fe400000006ff */
[----:B------:R-:W-:Y:S02]  /*0e30*/  SHF.L.U32 R210, R210, 0x10, RZ ;  /* 0x00000010d2d27819 */ /* 0x000fe400000006ff */
[----:B------:R-:W-:Y:S02]  /*0e40*/  SHF.L.U32 R218, R218, 0x10, RZ ;  /* 0x00000010dada7819 */ /* 0x000fe400000006ff */
[----:B------:R-:W-:Y:S02]  /*0e50*/  SHF.L.U32 R230, R230, 0x10, RZ ;  /* 0x00000010e6e67819 */ /* 0x000fe400000006ff */
[----:B------:R-:W-:-:S02]  /*0e60*/  SHF.L.U32 R226, R226, 0x10, RZ ;  /* 0x00000010e2e27819 */ /* 0x000fc400000006ff */
[----:B------:R-:W-:Y:S02]  /*0e70*/  SHF.L.U32 R238, R238, 0x10, RZ ;  /* 0x00000010eeee7819 */ /* 0x000fe400000006ff */
        /* <DEDUP_REMOVED lines=13> */
[----:B01-3--:R-:W-:-:S07]  /*0f50*/  SHF.L.U32 R251, R251, 0x10, RZ ;  /* 0x00000010fbfb7819 */ /* 0x00bfce00000006ff */
.L_x_163:
[----:B01234-:R-:W0:Y:S01]  /*0f60*/  S2R R64, SR_TID.X ;  /* 0x0000000000407919 */ /* 0x01fe220000002100 */
[----:B------:R-:W-:Y:S01]  /*0f70*/  UIMAD UR5, UR4, UR17, URZ ;  /* 0x00000011040572a4 */ /* 0x000fe2000f8e02ff */
[----:B------:R-:W1:Y:S01]  /*0f80*/  LDC.64 R162, c[0x0][0x3a8] ;  /* 0x0000ea00ffa27b82 */ /* 0x000e620000000a00 */
[----:B------:R-:W-:Y:S01]  /*0f90*/  UIMAD.WIDE UR12, UR4, 0x4, UR8 ;  /* 0x00000004040c78a5 */ /* 0x000fe2000f8e0208 */
[----:B------:R-:W2:Y:S01]  /*0fa0*/  LDL R170, [R1+0x2c] ;  /* 0x00002c0001aa7983 */ /* 0x000ea20000100800 */
[----:B------:R-:W-:-:S03]  /*0fb0*/  USHF.R.S32.HI UR6, URZ, 0x1f, UR5 ;  /* 0x0000001fff067899 */ /* 0x000fc60008011405 */
[----:B------:R-:W3:Y:S01]  /*0fc0*/  LDL R178, [R1+0x24] ;  /* 0x0000240001b27983 */ /* 0x000ee20000100800 */
[----:B------:R-:W-:Y:S01]  /*0fd0*/  ULEA.HI UR6, UR6, UR5, URZ, 0x2 ;  /* 0x0000000506067291 */ /* 0x000fe2000f8f10ff */
[----:B------:R-:W4:Y:S01]  /*0fe0*/  LDC.64 R172, c[0x0][0x430] ;  /* 0x00010c00ffac7b82 */ /* 0x000f220000000a00 */
[----:B------:R-:W-:Y:S01]  /*0ff0*/  MOV R66, UR12 ;  /* 0x0000000c00427c02 */ /* 0x000fe20008000f00 */
[----:B------:R-:W3:Y:S01]  /*1000*/  LDL R169, [R1+0x30] ;  /* 0x0000300001a97983 */ /* 0x000ee20000100800 */
[----:B------:R-:W-:Y:S02]  /*1010*/  MOV R67, UR13 ;  /* 0x0000000d00437c02 */ /* 0x000fe40008000f00 */
[----:B------:R-:W-:Y:S01]  /*1020*/  MOV R152, UR6 ;  /* 0x0000000600987c02 */ /* 0x000fe20008000f00 */
[----:B------:R-:W-:Y:S01]  /*1030*/  UIMAD.WIDE UR6, UR4, 0x4, UR10 ;  /* 0x00000004040678a5 */ /* 0x000fe2000f8e020a */
[----:B------:R-:W3:Y:S01]  /*1040*/  LDL R177, [R1+0x1c] ;  /* 0x00001c0001b17983 */ /* 0x000ee20000100800 */
[----:B------:R-:W4:Y:S03]  /*1050*/  LDC.64 R164, c[0x0][0x428] ;  /* 0x00010a00ffa47b82 */ /* 0x000f260000000a00 */
[----:B------:R4:W2:Y:S01]  /*1060*/  LDG.E R136, desc[UR14][R66.64] ;  /* 0x0000000e42887981 */ /* 0x0008a2000c1e1900 */
[----:B------:R-:W-:-:S03]  /*1070*/  MOV R65, UR7 ;  /* 0x0000000700417c02 */ /* 0x000fc60008000f00 */
[----:B------:R-:W3:Y:S04]  /*1080*/  LDL R176, [R1+0x28] ;  /* 0x0000280001b07983 */ /* 0x000ee80000100800 */
[----:B------:R-:W3:Y:S01]  /*1090*/  LDL R175, [R1+0x20] ;  /* 0x0000200001af7983 */ /* 0x000ee20000100800 */
[----:B0-----:R-:W-:-:S03]  /*10a0*/  LEA.HI.SX32 R152, R152, R64, 0x1e ;  /* 0x0000004098987211 */ /* 0x001fc600078ff2ff */
[----:B------:R-:W3:Y:S01]  /*10b0*/  LDL R174, [R1+0x14] ;  /* 0x0000140001ae7983 */ /* 0x000ee20000100800 */
[----:B------:R-:W-:Y:S01]  /*10c0*/  MOV R64, UR6 ;  /* 0x0000000600407c02 */ /* 0x000fe20008000f00 */
[----:B-1----:R-:W-:Y:S01]  /*10d0*/  IMAD.WIDE.U32 R140, R152, 0x8, R162 ;  /* 0x00000008988c7825 */ /* 0x002fe200078e00a2 */
[----:B------:R-:W-:-:S03]  /*10e0*/  ISETP.NE.AND P1, PT, RZ, UR16, PT ;  /* 0x00000010ff007c0c */ /* 0x000fc6000bf25270 */
[----:B------:R-:W3:Y:S01]  /*10f0*/  LDG.E R137, desc[UR14][R64.64] ;  /* 0x0000000e40897981 */ /* 0x000ee2000c1e1900 */
[----:B----4-:R-:W-:-:S03]  /*1100*/  IMAD.WIDE.U32 R122, R152, 0x8, R172 ;  /* 0x00000008987a7825 */ /* 0x010fc600078e00ac */
[----:B------:R-:W4:Y:S04]  /*1110*/  LDG.E.64 R140, desc[UR14][R140.64] ;  /* 0x0000000e8c8c7981 */ /* 0x000f28000c1e1b00 */
[----:B------:R-:W4:Y:S01]  /*1120*/  LDG.E.64 R122, desc[UR14][R122.64] ;  /* 0x0000000e7a7a7981 */ /* 0x000f22000c1e1b00 */
[----:B------:R-:W-:-:S03]  /*1130*/  IMAD.WIDE.U32 R66, R152, 0x8, R164 ;  /* 0x0000000898427825 */ /* 0x000fc600078e00a4 */
[----:B------:R-:W4:Y:S04]  /*1140*/  LDL R180, [R1+0xc] ;  /* 0x00000c0001b47983 */ /* 0x000f280000100800 */
[----:B------:R-:W4:Y:S01]  /*1150*/  LDG.E.64 R66, desc[UR14][R66.64] ;  /* 0x0000000e42427981 */ /* 0x000f22000c1e1b00 */
[----:B------:R-:W-:-:S03]  /*1160*/  IADD3 R142, PT, PT, R152, 0x100, RZ ;  /* 0x00000100988e7810 */ /* 0x000fc60007ffe0ff */
[----:B------:R-:W4:Y:S02]  /*1170*/  LDL R179, [R1+0x10] ;  /* 0x0000100001b37983 */ /* 0x000f240000100800 */
[----:B------:R-:W-:-:S04]  /*1180*/  IMAD.WIDE.U32 R120, R142, 0x8, R172 ;  /* 0x000000088e787825 */ /* 0x000fc800078e00ac */
[C---:B------:R-:W-:Y:S02]  /*1190*/  IMAD.WIDE.U32 R128, R142.reuse, 0x8, R164 ;  /* 0x000000088e807825 */ /* 0x040fe400078e00a4 */
[----:B------:R-:W4:Y:S02]  /*11a0*/  LDG.E.64 R120, desc[UR14][R120.64] ;  /* 0x0000000e78787981 */ /* 0x000f24000c1e1b00 */
[----:B------:R-:W-:Y:S02]  /*11b0*/  IMAD.WIDE.U32 R130, R142, 0x8, R162 ;  /* 0x000000088e827825 */ /* 0x000fe400078e00a2 */
[----:B------:R-:W4:Y:S04]  /*11c0*/  LDG.E.64 R128, desc[UR14][R128.64] ;  /* 0x0000000e80807981 */ /* 0x000f28000c1e1b00 */
[----:B------:R-:W4:Y:S01]  /*11d0*/  LDG.E.64 R130, desc[UR14][R130.64] ;  /* 0x0000000e82827981 */ /* 0x000f22000c1e1b00 */
[----:B------:R-:W-:-:S05]  /*11e0*/  IADD3 R146, PT, PT, R152, 0x200, RZ ;  /* 0x0000020098927810 */ /* 0x000fca0007ffe0ff */
[----:B------:R-:W-:-:S04]  /*11f0*/  IMAD.WIDE.U32 R126, R146, 0x8, R164 ;  /* 0x00000008927e7825 */ /* 0x000fc800078e00a4 */
[C---:B------:R-:W-:Y:S02]  /*1200*/  IMAD.WIDE.U32 R118, R146.reuse, 0x8, R172 ;  /* 0x0000000892767825 */ /* 0x040fe400078e00ac */
[----:B------:R-:W4:Y:S02]  /*1210*/  LDG.E.64 R126, desc[UR14][R126.64] ;  /* 0x0000000e7e7e7981 */ /* 0x000f24000c1e1b00 */
[----:B------:R-:W-:Y:S02]  /*1220*/  IMAD.WIDE.U32 R132, R146, 0x8, R162 ;  /* 0x0000000892847825 */ /* 0x000fe400078e00a2 */
[----:B------:R-:W4:Y:S04]  /*1230*/  LDG.E.64 R118, desc[UR14][R118.64] ;  /* 0x0000000e76767981 */ /* 0x000f28000c1e1b00 */
[----:B------:R-:W4:Y:S01]  /*1240*/  LDG.E.64 R132, desc[UR14][R132.64] ;  /* 0x0000000e84847981 */ /* 0x000f22000c1e1b00 */
[----:B--2---:R-:W-:-:S04]  /*1250*/  FSEL R136, R136, RZ, !P1 ;  /* 0x000000ff88887208 */ /* 0x004fc80004800000 */
[----:B------:R-:W-:Y:S02]  /*1260*/  R2UR UR5, R136 ;  /* 0x00000000880572ca */ /* 0x000fe400000e0000 */
[----:B---3--:R-:W-:Y:S02]  /*1270*/  R2UR UR7, R137 ;  /* 0x00000000890772ca */ /* 0x008fe400000e0000 */
[----:B----4-:R-:W-:Y:S02]  /*1280*/  SHF.L.U32 R160, R140, 0x10, RZ ;  /* 0x000000108ca07819 */ /* 0x010fe400000006ff */
[----:B------:R-:W-:-:S07]  /*1290*/  MOV R166, R122 ;  /* 0x0000007a00a67202 */ /* 0x000fce0000000f00 */
[----:B------:R-:W-:Y:S01]  /*12a0*/  FADD.FTZ R160, R160, -UR5 ;  /* 0x80000005a0a07e21 */ /* 0x000fe20008010000 */
[----:B------:R-:W-:-:S03]  /*12b0*/  SHF.L.U32 R166, R166, 0x10, RZ ;  /* 0x00000010a6a67819 */ /* 0x000fc600000006ff */
[----:B------:R-:W-:Y:S02]  /*12c0*/  FMUL.FTZ R160, R160, UR7 ;  /* 0x00000007a0a07c20 */ /* 0x000fe40008410000 */
[----:B------:R-:W-:Y:S02]  /*12d0*/  FADD.FTZ R157, R166, R157 ;  /* 0x0000009da69d7221 */ /* 0x000fe40000010000 */
[-C--:B------:R-:W-:Y:S01]  /*12e0*/  FFMA.FTZ R39, R160, R166.reuse, R39 ;  /* 0x000000a6a0277223 */ /* 0x080fe20000010027 */
[----:B------:R-:W-:Y:S02]  /*12f0*/  FMUL.FTZ R171, R170, R166 ;  /* 0x000000a6aaab7220 */ /* 0x000fe40000410000 */
[----:B------:R-:W2:Y:S01]  /*1300*/  LDL R166, [R1+0x18] ;  /* 0x0000180001a67983 */ /* 0x000ea20000100800 */
[----:B------:R-:W-:Y:S02]  /*1310*/  SHF.R.U64 R151, R122, 0x10, R123 ;  /* 0x000000107a977819 */ /* 0x000fe4000000127b */
[----:B------:R-:W-:-:S02]  /*1320*/  MOV R161, R66 ;  /* 0x0000004200a17202 */ /* 0x000fc40000000f00 */
[----:B------:R-:W-:Y:S02]  /*1330*/  SHF.R.U64 R168, R140, 0x10, R141 ;  /* 0x000000108ca87819 */ /* 0x000fe4000000128d */
[----:B------:R-:W-:Y:S02]  /*1340*/  SHF.L.U32 R151, R151, 0x10, RZ ;  /* 0x0000001097977819 */ /* 0x000fe400000006ff */
[----:B------:R-:W-:Y:S02]  /*1350*/  SHF.L.U32 R140, R161, 0x10, RZ ;  /* 0x00000010a18c7819 */ /* 0x000fe400000006ff */
[----:B------:R-:W-:Y:S01]  /*1360*/  SHF.L.U32 R161, R168, 0x10, RZ ;  /* 0x00000010a8a17819 */ /* 0x000fe200000006ff */
[----:B------:R-:W-:Y:S02]  /*1370*/  FMUL.FTZ R168, R178, R151 ;  /* 0x00000097b2a87220 */ /* 0x000fe40000410000 */
[----:B------:R-:W3:Y:S01]  /*1380*/  LDL R178, [R1] ;  /* 0x0000000001b27983 */ /* 0x000ee20000100800 */
[----:B------:R-:W-:-:S04]  /*1390*/  ISETP.NE.U32.AND P0, PT, RZ, UR18, PT ;  /* 0x00000012ff007c0c */ /* 0x000fc8000bf05070 */
[----:B------:R-:W-:Y:S02]  /*13a0*/  ISETP.NE.AND.EX P0, PT, RZ, UR19, PT, P0 ;  /* 0x00000013ff007c0c */ /* 0x000fe4000bf05300 */
[----:B------:R-:W-:Y:S02]  /*13b0*/  IADD3 R147, PT, PT, R152, 0x300, RZ ;  /* 0x0000030098937810 */ /* 0x000fe40007ffe0ff */
[----:B------:R-:W-:Y:S02]  /*13c0*/  SHF.L.U32 R167, R141, 0x10, RZ ;  /* 0x000000108da77819 */ /* 0x000fe400000006ff */
[----:B------:R-:W-:Y:S01]  /*13d0*/  SHF.R.U64 R144, R66, 0x10, R67 ;  /* 0x0000001042907819 */ /* 0x000fe20000001243 */
[----:B------:R-:W-:Y:S01]  /*13e0*/  IMAD.WIDE.U32 R124, R147, 0x8, R164 ;  /* 0x00000008937c7825 */ /* 0x000fe200078e00a4 */
[----:B------:R-:W-:-:S03]  /*13f0*/  MOV R145, R123 ;  /* 0x0000007b00917202 */ /* 0x000fc60000000f00 */
[----:B------:R-:W-:Y:S01]  /*1400*/  FADD.FTZ R170, R167, -UR5 ;  /* 0x80000005a7aa7e21 */ /* 0x000fe20008010000 */
[----:B------:R-:W-:Y:S01]  /*1410*/  SHF.L.U32 R167, R144, 0x10, RZ ;  /* 0x0000001090a77819 */ /* 0x000fe200000006ff */
[----:B------:R-:W-:Y:S01]  /*1420*/  IMAD.WIDE.U32 R64, R147, 0x8, R172 ;  /* 0x0000000893407825 */ /* 0x000fe200078e00ac */
[----:B------:R-:W-:-:S03]  /*1430*/  MOV R143, R67 ;  /* 0x00000043008f7202 */ /* 0x000fc60000000f00 */
[----:B------:R-:W-:Y:S01]  /*1440*/  FADD.FTZ R161, R161, -UR5 ;  /* 0x80000005a1a17e21 */ /* 0x000fe20008010000 */
[----:B------:R-:W-:Y:S01]  /*1450*/  SHF.L.U32 R144, R145, 0x10, RZ ;  /* 0x0000001091907819 */ /* 0x000fe200000006ff */
[----:B------:R-:W-:Y:S01]  /*1460*/  IMAD.WIDE.U32 R134, R147, 0x8, R162 ;  /* 0x0000000893867825 */ /* 0x000fe200078e00a2 */
[----:B------:R-:W0:Y:S01]  /*1470*/  @P0 LDC.64 R138, c[0x0][0x438] ;  /* 0x00010e00ff8a0b82 */ /* 0x000e220000000a00 */
[----:B------:R-:W4:Y:S02]  /*1480*/  LDG.E.64 R124, desc[UR14][R124.64] ;  /* 0x0000000e7c7c7981 */ /* 0x000f24000c1e1b00 */
[----:B------:R-:W-:Y:S01]  /*1490*/  FADD.FTZ R71, R140, R71 ;  /* 0x000000478c477221 */ /* 0x000fe20000010000 */
[-C--:B------:R-:W-:Y:S01]  /*14a0*/  FFMA.FTZ R99, R160, R140.reuse, R99 ;  /* 0x0000008ca0637223 */ /* 0x080fe20000010063 */
[----:B------:R-:W-:Y:S01]  /*14b0*/  FFMA.FTZ R171, R169, R140, R171 ;  /* 0x0000008ca9ab7223 */ /* 0x000fe200000100ab */
[----:B------:R-:W4:Y:S01]  /*14c0*/  LDG.E.64 R64, desc[UR14][R64.64] ;  /* 0x0000000e40407981 */ /* 0x000f22000c1e1b00 */
[----:B------:R-:W-:Y:S01]  /*14d0*/  SHF.R.U32.HI R150, RZ, 0x10, R123 ;  /* 0x00000010ff967819 */ /* 0x000fe2000001167b */
[----:B------:R-:W-:Y:S01]  /*14e0*/  FMUL.FTZ R169, R161, UR7 ;  /* 0x00000007a1a97c20 */ /* 0x000fe20008410000 */
[----:B------:R-:W-:Y:S01]  /*14f0*/  SHF.L.U32 R140, R143, 0x10, RZ ;  /* 0x000000108f8c7819 */ /* 0x000fe200000006ff */
[----:B------:R-:W-:Y:S01]  /*1500*/  FMUL.FTZ R143, R177, R144 ;  /* 0x00000090b18f7220 */ /* 0x000fe20000410000 */
[----:B------:R-:W4:Y:S01]  /*1510*/  LDG.E.64 R134, desc[UR14][R134.64] ;  /* 0x0000000e86867981 */ /* 0x000f22000c1e1b00 */
[----:B------:R-:W-:Y:S01]  /*1520*/  FADD.FTZ R70, R167, R70 ;  /* 0x00000046a7467221 */ /* 0x000fe20000010000 */
[-C--:B------:R-:W-:Y:S01]  /*1530*/  FFMA.FTZ R98, R169, R167.reuse, R98 ;  /* 0x000000a7a9627223 */ /* 0x080fe20000010062 */
[----:B------:R-:W-:Y:S01]  /*1540*/  FFMA.FTZ R168, R176, R167, R168 ;  /* 0x000000a7b0a87223 */ /* 0x000fe200000100a8 */
[----:B------:R-:W-:Y:S01]  /*1550*/  SHF.L.U32 R161, R150, 0x10, RZ ;  /* 0x0000001096a17819 */ /* 0x000fe200000006ff */
[----:B------:R-:W-:-:S02]  /*1560*/  FFMA.FTZ R167, R175, R140, R143 ;  /* 0x0000008cafa77223 */ /* 0x000fc4000001008f */
[----:B------:R-:W4:Y:S02]  /*1570*/  LDL R175, [R1+0x4] ;  /* 0x0000040001af7983 */ /* 0x000f240000100800 */
[----:B------:R-:W-:Y:S02]  /*1580*/  FMUL.FTZ R150, R174, R161 ;  /* 0x000000a1ae967220 */ /* 0x000fe40000410000 */
[----:B------:R-:W4:Y:S01]  /*1590*/  LDL R174, [R1+0x8] ;  /* 0x0000080001ae7983 */ /* 0x000f220000100800 */
[----:B0-----:R-:W-:-:S04]  /*15a0*/  @P0 IMAD.WIDE.U32 R138, R142, 0x8, R138 ;  /* 0x000000088e8a0825 */ /* 0x001fc800078e008a */
[----:B------:R-:W-:Y:S01]  /*15b0*/  FMUL.FTZ R170, R170, UR7 ;  /* 0x00000007aaaa7c20 */ /* 0x000fe20008410000 */
[----:B------:R-:W-:Y:S01]  /*15c0*/  FADD.FTZ R2, R144, R2 ;  /* 0x0000000290027221 */ /* 0x000fe20000010000 */
[----:B------:R-:W-:Y:S01]  /*15d0*/  SHF.R.U32.HI R141, RZ, 0x10, R141 ;  /* 0x00000010ff8d7819 */ /* 0x000fe2000001168d */
[----:B------:R-:W-:Y:S01]  /*15e0*/  FADD.FTZ R0, R151, R0 ;  /* 0x0000000097007221 */ /* 0x000fe20000010000 */
[----:B-----5:R0:W5:Y:S01]  /*15f0*/  @P0 LDG.E.64 R104, desc[UR14][R138.64] ;  /* 0x0000000e8a680981 */ /* 0x020162000c1e1b00 */
[----:B------:R-:W-:Y:S01]  /*1600*/  FFMA.FTZ R37, R170, R144, R37 ;  /* 0x00000090aa257223 */ /* 0x000fe20000010025 */
[----:B------:R-:W-:Y:S01]  /*1610*/  FFMA.FTZ R38, R169, R151, R38 ;  /* 0x00000097a9267223 */ /* 0x000fe20000010026 */
[----:B------:R-:W1:Y:S08]  /*1620*/  @P0 LDC.64 R144, c[0x0][0x438] ;  /* 0x00010e00ff900b82 */ /* 0x000e700000000a00 */
[----:B0-----:R-:W0:Y:S01]  /*1630*/  @P0 LDC.64 R138, c[0x0][0x438] ;  /* 0x00010e00ff8a0b82 */ /* 0x001e220000000a00 */
[----:B------:R-:W-:Y:S01]  /*1640*/  SHF.L.U32 R151, R141, 0x10, RZ ;  /* 0x000000108d977819 */ /* 0x000fe200000006ff */
[----:B------:R-:W-:Y:S01]  /*1650*/  VIADD R148, R152, 0x400 ;  /* 0x0000040098947836 */ /* 0x000fe20000000000 */
[----:B------:R-:W-:-:S03]  /*1660*/  SHF.R.U32.HI R149, RZ, 0x10, R67 ;  /* 0x00000010ff957819 */ /* 0x000fc60000011643 */
[----:B------:R-:W-:-:S04]  /*1670*/  IMAD.WIDE.U32 R122, R148, 0x8, R164 ;  /* 0x00000008947a7825 */ /* 0x000fc800078e00a4 */
[----:B------:R-:W-:Y:S01]  /*1680*/  FADD.FTZ R151, R151, -UR5 ;  /* 0x8000000597977e21 */ /* 0x000fe20008010000 */
[----:B------:R-:W0:Y:S01]  /*1690*/  @P0 LDC.64 R142, c[0x0][0x438] ;  /* 0x00010e00ff8e0b82 */ /* 0x000e220000000a00 */
[----:B------:R-:W-:Y:S01]  /*16a0*/  IMAD.WIDE.U32 R66, R148, 0x8, R172 ;  /* 0x0000000894427825 */ /* 0x000fe200078e00ac */
[----:B------:R-:W-:-:S03]  /*16b0*/  SHF.L.U32 R149, R149, 0x10, RZ ;  /* 0x0000001095957819 */ /* 0x000fc600000006ff */
[----:B------:R-:W-:Y:S01]  /*16c0*/  FMUL.FTZ R176, R151, UR7 ;  /* 0x0000000797b07c20 */ /* 0x000fe20008410000 */
[----:B------:R-:W4:Y:S01]  /*16d0*/  LDG.E.64 R122, desc[UR14][R122.64] ;  /* 0x0000000e7a7a7981 */ /* 0x000f22000c1e1b00 */
[----:B------:R-:W-:-:S04]  /*16e0*/  IMAD.WIDE.U32 R136, R148, 0x8, R162 ;  /* 0x0000000894887825 */ /* 0x000fc800078e00a2 */
[----:B------:R-:W-:Y:S01]  /*16f0*/  FADD.FTZ R68, R149, R68 ;  /* 0x0000004495447221 */ /* 0x000fe20000010000 */
[----:B------:R-:W4:Y:S01]  /*1700*/  LDG.E.64 R66, desc[UR14][R66.64] ;  /* 0x0000000e42427981 */ /* 0x000f22000c1e1b00 */
[----:B------:R-:W-:Y:S01]  /*1710*/  FFMA.FTZ R96, R176, R149, R96 ;  /* 0x00000095b0607223 */ /* 0x000fe20000010060 */
[----:B-1----:R-:W-:Y:S02]  /*1720*/  @P0 IMAD.WIDE.U32 R144, R147, 0x8, R144 ;  /* 0x0000000893900825 */ /* 0x002fe400078e0090 */
[----:B------:R-:W4:Y:S02]  /*1730*/  LDG.E.64 R136, desc[UR14][R136.64] ;  /* 0x0000000e88887981 */ /* 0x000f24000c1e1b00 */
[----:B0-----:R-:W-:Y:S02]  /*1740*/  @P0 IMAD.WIDE.U32 R138, R148, 0x8, R138 ;  /* 0x00000008948a0825 */ /* 0x001fe400078e008a */
[----:B------:R-:W5:Y:S04]  /*1750*/  @P0 LDG.E.64 R108, desc[UR14][R144.64] ;  /* 0x0000000e906c0981 */ /* 0x000f68000c1e1b00 */
[----:B------:R-:W5:Y:S01]  /*1760*/  @P0 LDG.E.64 R110, desc[UR14][R138.64] ;  /* 0x0000000e8a6e0981 */ /* 0x000f62000c1e1b00 */
[----:B------:R-:W-:-:S04]  /*1770*/  @P0 IMAD.WIDE.U32 R142, R146, 0x8, R142 ;  /* 0x00000008928e0825 */ /* 0x000fc800078e008e */
[----:B------:R-:W-:Y:S01]  /*1780*/  FADD.FTZ R69, R140, R69 ;  /* 0x000000458c457221 */ /* 0x000fe20000010000 */
[----:B------:R-:W-:Y:S02]  /*1790*/  FFMA.FTZ R97, R170, R140, R97 ;  /* 0x0000008caa617223 */ /* 0x000fe40000010061 */
[----:B------:R-:W0:Y:S01]  /*17a0*/  @P0 LDC.64 R140, c[0x0][0x438] ;  /* 0x00010e00ff8c0b82 */ /* 0x000e220000000a00 */
[----:B------:R-:W-:Y:S01]  /*17b0*/  FADD.FTZ R3, R161, R3 ;  /* 0x00000003a1037221 */ /* 0x000fe20000010000 */
[----:B------:R-:W-:Y:S01]  /*17c0*/  FFMA.FTZ R36, R176, R161, R36 ;  /* 0x000000a1b0247223 */ /* 0x000fe20000010024 */
[----:B------:R-:W-:Y:S01]  /*17d0*/  IADD3 R161, PT, PT, R152, 0x600, RZ ;  /* 0x0000060098a17810 */ /* 0x000fe20007ffe0ff */
[----:B------:R1:W5:Y:S04]  /*17e0*/  @P0 LDG.E.64 R106, desc[UR14][R142.64] ;  /* 0x0000000e8e6a0981 */ /* 0x000368000c1e1b00 */
[----:B-1----:R-:W-:-:S06]  /*17f0*/  IMAD.WIDE.U32 R142, R161, 0x8, R164 ;  /* 0x00000008a18e7825 */ /* 0x002fcc00078e00a4 */
[----:B------:R-:W4:Y:S01]  /*1800*/  LDG.E.64 R142, desc[UR14][R142.64] ;  /* 0x0000000e8e8e7981 */ /* 0x000f22000c1e1b00 */
[----:B--2---:R-:W-:Y:S01]  /*1810*/  FFMA.FTZ R177, R166, R149, R150 ;  /* 0x00000095a6b17223 */ /* 0x004fe20000010096 */
[----:B------:R-:W-:Y:S01]  /*1820*/  IADD3 R149, PT, PT, R152, 0x500, RZ ;  /* 0x0000050098957810 */ /* 0x000fe20007ffe0ff */
[----:B------:R-:W1:Y:S04]  /*1830*/  @P0 LDC.64 R150, c[0x0][0x438] ;  /* 0x00010e00ff960b82 */ /* 0x000e680000000a00 */
[----:B------:R-:W-:-:S04]  /*1840*/  IMAD.WIDE.U32 R138, R149, 0x8, R162 ;  /* 0x00000008958a7825 */ /* 0x000fc800078e00a2 */
[C---:B------:R-:W-:Y:S02]  /*1850*/  IMAD.WIDE.U32 R144, R149.reuse, 0x8, R172 ;  /* 0x0000000895907825 */ /* 0x040fe400078e00ac */
[----:B------:R-:W2:Y:S04]  /*1860*/  LDG.E.64 R138, desc[UR14][R138.64] ;  /* 0x0000000e8a8a7981 */ /* 0x000ea8000c1e1b00 */
[----:B------:R-:W2:Y:S01]  /*1870*/  LDG.E.64 R144, desc[UR14][R144.64] ;  /* 0x0000000e90907981 */ /* 0x000ea2000c1e1b00 */
[----:B------:R-:W-:-:S06]  /*1880*/  IMAD.WIDE.U32 R146, R149, 0x8, R164 ;  /* 0x0000000895927825 */ /* 0x000fcc00078e00a4 */
[----:B------:R-:W2:Y:S01]  /*1890*/  LDG.E.64 R146, desc[UR14][R146.64] ;  /* 0x0000000e92927981 */ /* 0x000ea2000c1e1b00 */
[----:B0-----:R-:W-:-:S05]  /*18a0*/  @P0 IMAD.WIDE.U32 R140, R149, 0x8, R140 ;  /* 0x00000008958c0825 */ /* 0x001fca00078e008c */
[----:B------:R0:W5:Y:S01]  /*18b0*/  @P0 LDG.E.64 R112, desc[UR14][R140.64] ;  /* 0x0000000e8c700981 */ /* 0x000162000c1e1b00 */
[----:B------:R-:W-:-:S06]  /*18c0*/  IMAD.WIDE.U32 R148, R161, 0x8, R172 ;  /* 0x00000008a1947825 */ /* 0x000fcc00078e00ac */
[----:B------:R-:W2:Y:S01]  /*18d0*/  LDG.E.64 R148, desc[UR14][R148.64] ;  /* 0x0000000e94947981 */ /* 0x000ea2000c1e1b00 */
[----:B0-----:R-:W-:-:S06]  /*18e0*/  IMAD.WIDE.U32 R140, R161, 0x8, R162 ;  /* 0x00000008a18c7825 */ /* 0x001fcc00078e00a2 */
[----:B------:R-:W2:Y:S01]  /*18f0*/  LDG.E.64 R140, desc[UR14][R140.64] ;  /* 0x0000000e8c8c7981 */ /* 0x000ea2000c1e1b00 */
[----:B------:R-:W-:Y:S02]  /*1900*/  MOV R166, R120 ;  /* 0x0000007800a67202 */ /* 0x000fe40000000f00 */
[----:B------:R-:W-:Y:S02]  /*1910*/  MOV R162, R128 ;  /* 0x0000008000a27202 */ /* 0x000fe40000000f00 */
[----:B------:R-:W-:Y:S02]  /*1920*/  SHF.R.U64 R164, R120, 0x10, R121 ;  /* 0x0000001078a47819 */ /* 0x000fe40000001279 */
[----:B------:R-:W-:Y:S01]  /*1930*/  SHF.L.U32 R166, R166, 0x10, RZ ;  /* 0x00000010a6a67819 */ /* 0x000fe200000006ff */
[----:B-1----:R-:W-:Y:S01]  /*1940*/  @P0 IMAD.WIDE.U32 R150, R161, 0x8, R150 ;  /* 0x00000008a1960825 */ /* 0x002fe200078e0096 */
[----:B------:R-:W-:Y:S02]  /*1950*/  MOV R172, R121 ;  /* 0x0000007900ac7202 */ /* 0x000fe40000000f00 */
[----:B------:R-:W-:Y:S01]  /*1960*/  SHF.L.U32 R120, R131, 0x10, RZ ;  /* 0x0000001083787819 */ /* 0x000fe200000006ff */
[--C-:B------:R-:W-:Y:S01]  /*1970*/  IMAD.MOV.U32 R161, RZ, RZ, R129.reuse ;  /* 0x000000ffffa17224 */ /* 0x100fe200078e0081 */
[----:B------:R-:W-:Y:S01]  /*1980*/  SHF.R.U64 R128, R128, 0x10, R129 ;  /* 0x0000001080807819 */ /* 0x000fe20000001281 */
[----:B------:R0:W5:Y:S01]  /*1990*/  @P0 LDG.E.64 R114, desc[UR14][R150.64] ;  /* 0x0000000e96720981 */ /* 0x000162000c1e1b00 */
[----:B------:R-:W-:Y:S01]  /*19a0*/  SHF.R.U32.HI R163, RZ, 0x10, R121 ;  /* 0x00000010ffa37819 */ /* 0x000fe20000011679 */
[----:B------:R-:W-:Y:S01]  /*19b0*/  FMUL.FTZ R121, R180, R166 ;  /* 0x000000a6b4797220 */ /* 0x000fe20000410000 */
[----:B------:R-:W-:Y:S01]  /*19c0*/  SHF.L.U32 R162, R162, 0x10, RZ ;  /* 0x00000010a2a27819 */ /* 0x000fe200000006ff */
[----:B------:R-:W-:Y:S01]  /*19d0*/  FADD.FTZ R120, R120, -UR5 ;  /* 0x8000000578787e21 */ /* 0x000fe20008010000 */
[----:B------:R-:W-:-:S02]  /*19e0*/  SHF.L.U32 R172, R172, 0x10, RZ ;  /* 0x00000010acac7819 */ /* 0x000fc400000006ff */
[----:B------:R-:W-:Y:S01]  /*19f0*/  SHF.L.U32 R194, R161, 0x10, RZ ;  /* 0x00000010a1c27819 */ /* 0x000fe200000006ff */
[----:B------:R-:W-:Y:S01]  /*1a00*/  FFMA.FTZ R192, R179, R162, R121 ;  /* 0x000000a2b3c07223 */ /* 0x000fe20000010079 */
[----:B0-----:R-:W-:Y:S01]  /*1a10*/  SHF.L.U32 R151, R128, 0x10, RZ ;  /* 0x0000001080977819 */ /* 0x001fe200000006ff */
[----:B------:R-:W-:Y:S01]  /*1a20*/  FMUL.FTZ R191, R120, UR7 ;  /* 0x0000000778bf7c20 */ /* 0x000fe20008410000 */
[----:B------:R-:W-:Y:S01]  /*1a30*/  SHF.R.U32.HI R128, RZ, 0x10, R131 ;  /* 0x00000010ff807819 */ /* 0x000fe20000011683 */
[----:B------:R-:W-:Y:S01]  /*1a40*/  FMUL.FTZ R121, R252, R172 ;  /* 0x000000acfc797220 */ /* 0x000fe20000410000 */
[----:B------:R-:W-:Y:S01]  /*1a50*/  SHF.L.U32 R165, R130, 0x10, RZ ;  /* 0x0000001082a57819 */ /* 0x000fe200000006ff */
[----:B------:R-:W-:Y:S01]  /*1a60*/  FADD.FTZ R61, R194, R61 ;  /* 0x0000003dc23d7221 */ /* 0x000fe20000010000 */
[----:B------:R-:W-:Y:S01]  /*1a70*/  SHF.L.U32 R128, R128, 0x10, RZ ;  /* 0x0000001080807819 */ /* 0x000fe200000006ff */
[-C--:B------:R-:W-:Y:S01]  /*1a80*/  FFMA.FTZ R93, R191, R194.reuse, R93 ;  /* 0x000000c2bf5d7223 */ /* 0x080fe2000001005d */
[----:B------:R-:W-:Y:S01]  /*1a90*/  SHF.R.U64 R130, R130, 0x10, R131 ;  /* 0x0000001082827819 */ /* 0x000fe20000001283 */
[----:B---3--:R-:W-:-:S02]  /*1aa0*/  FFMA.FTZ R194, R178, R194, R121 ;  /* 0x000000c2b2c27223 */ /* 0x008fc40000010079 */
[----:B------:R-:W0:Y:S01]  /*1ab0*/  @P0 LDC.64 R120, c[0x0][0x438] ;  /* 0x00010e00ff780b82 */ /* 0x000e220000000a00 */
[----:B------:R-:W-:Y:S01]  /*1ac0*/  SHF.R.U32.HI R129, RZ, 0x10, R129 ;  /* 0x00000010ff817819 */ /* 0x000fe20000011681 */
[----:B------:R-:W-:Y:S01]  /*1ad0*/  FADD.FTZ R128, R128, -UR5 ;  /* 0x8000000580807e21 */ /* 0x000fe20008010000 */
[----:B------:R-:W-:Y:S02]  /*1ae0*/  SHF.L.U32 R130, R130, 0x10, RZ ;  /* 0x0000001082827819 */ /* 0x000fe400000006ff */
[----:B------:R-:W-:Y:S01]  /*1af0*/  SHF.L.U32 R163, R163, 0x10, RZ ;  /* 0x00000010a3a37819 */ /* 0x000fe200000006ff */
[----:B------:R-:W-:Y:S01]  /*1b00*/  FMUL.FTZ R197, R128, UR7 ;  /* 0x0000000780c57c20 */ /* 0x000fe20008410000 */
[----:B------:R-:W-:Y:S01]  /*1b10*/  SHF.L.U32 R129, R129, 0x10, RZ ;  /* 0x0000001081817819 */ /* 0x000fe200000006ff */
[----:B------:R-:W-:Y:S02]  /*1b20*/  FADD.FTZ R130, R130, -UR5 ;  /* 0x8000000582827e21 */ /* 0x000fe40008010000 */
[----:B------:R-:W-:-:S02]  /*1b30*/  FMUL.FTZ R128, R250, R163 ;  /* 0x000000a3fa807220 */ /* 0x000fc40000410000 */
[----:B------:R-:W-:Y:S01]  /*1b40*/  FMUL.FTZ R195, R130, UR7 ;  /* 0x0000000782c37c20 */ /* 0x000fe20008410000 */
[--C-:B------:R-:W-:Y:S01]  /*1b50*/  SHF.R.U64 R130, R126, 0x10, R127.reuse ;  /* 0x000000107e827819 */ /* 0x100fe2000000127f */
[-C--:B------:R-:W-:Y:S01]  /*1b60*/  FFMA.FTZ R199, R251, R129.reuse, R128 ;  /* 0x00000081fbc77223 */ /* 0x080fe20000010080 */
[----:B------:R-:W-:Y:S01]  /*1b70*/  MOV R128, R126 ;  /* 0x0000007e00807202 */ /* 0x000fe20000000f00 */
[----:B------:R-:W-:Y:S01]  /*1b80*/  FADD.FTZ R60, R129, R60 ;  /* 0x0000003c813c7221 */ /* 0x000fe20000010000 */
[----:B------:R-:W-:Y:S01]  /*1b90*/  FFMA.FTZ R92, R197, R129, R92 ;  /* 0x00000081c55c7223 */ /* 0x000fe2000001005c */
[----:B------:R-:W-:Y:S02]  /*1ba0*/  MOV R131, R127 ;  /* 0x0000007f00837202 */ /* 0x000fe40000000f00 */
[----:B------:R-:W-:Y:S01]  /*1bb0*/  SHF.R.U32.HI R126, RZ, 0x10, R127 ;  /* 0x00000010ff7e7819 */ /* 0x000fe2000001167f */
[----:B------:R-:W-:Y:S01]  /*1bc0*/  IMAD.MOV.U32 R150, RZ, RZ, R119 ;  /* 0x000000ffff967224 */ /* 0x000fe200078e0077 */
[----:B------:R-:W-:-:S02]  /*1bd0*/  MOV R129, R118 ;  /* 0x0000007600817202 */ /* 0x000fc40000000f00 */
[--C-:B------:R-:W-:Y:S02]  /*1be0*/  SHF.R.U64 R127, R118, 0x10, R119.reuse ;  /* 0x00000010767f7819 */ /* 0x100fe40000001277 */
[----:B------:R-:W-:Y:S02]  /*1bf0*/  SHF.R.U32.HI R118, RZ, 0x10, R119 ;  /* 0x00000010ff767819 */ /* 0x000fe40000011677 */
[----:B------:R-:W-:Y:S01]  /*1c00*/  SHF.L.U32 R119, R132, 0x10, RZ ;  /* 0x0000001084777819 */ /* 0x000fe200000006ff */
[----:B0-----:R-:W-:-:S04]  /*1c10*/  @P0 IMAD.WIDE.U32 R120, R152, 0x8, R120 ;  /* 0x0000000898780825 */ /* 0x001fc800078e0078 */
[----:B------:R-:W-:Y:S01]  /*1c20*/  FADD.FTZ R119, R119, -UR5 ;  /* 0x8000000577777e21 */ /* 0x000fe20008010000 */
[----:B------:R-:W-:Y:S01]  /*1c30*/  SHF.L.U32 R129, R129, 0x10, RZ ;  /* 0x0000001081817819 */ /* 0x000fe200000006ff */
[----:B------:R0:W5:Y:S02]  /*1c40*/  @P0 LDG.E.64 R116, desc[UR14][R120.64] ;  /* 0x0000000e78740981 */ /* 0x000164000c1e1b00 */
[----:B------:R-:W-:Y:S01]  /*1c50*/  FMUL.FTZ R185, R119, UR7 ;  /* 0x0000000777b97c20 */ /* 0x000fe20008410000 */
[----:B------:R-:W-:Y:S02]  /*1c60*/  SHF.L.U32 R119, R133, 0x10, RZ ;  /* 0x0000001085777819 */ /* 0x000fe400000006ff */
[----:B------:R-:W-:Y:S01]  /*1c70*/  SHF.L.U32 R128, R128, 0x10, RZ ;  /* 0x0000001080807819 */ /* 0x000fe200000006ff */
[----:B------:R-:W-:Y:S02]  /*1c80*/  FADD.FTZ R8, R129, R8 ;  /* 0x0000000881087221 */ /* 0x000fe40000010000 */
[----:B------:R-:W-:Y:S01]  /*1c90*/  FADD.FTZ R119, R119, -UR5 ;  /* 0x8000000577777e21 */ /* 0x000fe20008010000 */
[-C--:B0-----:R-:W-:Y:S01]  /*1ca0*/  FMUL.FTZ R120, R248, R129.reuse ;  /* 0x00000081f8787220 */ /* 0x081fe20000410000 */
[C---:B------:R-:W-:Y:S01]  /*1cb0*/  FFMA.FTZ R31, R185.reuse, R129, R31 ;  /* 0x00000081b91f7223 */ /* 0x040fe2000001001f */
[----:B------:R-:W-:Y:S01]  /*1cc0*/  FADD.FTZ R59, R128, R59 ;  /* 0x0000003b803b7221 */ /* 0x000fe20000010000 */
[-C--:B------:R-:W-:Y:S01]  /*1cd0*/  FFMA.FTZ R91, R185, R128.reuse, R91 ;  /* 0x00000080b95b7223 */ /* 0x080fe2000001005b */
[----:B------:R-:W-:Y:S01]  /*1ce0*/  FFMA.FTZ R129, R249, R128, R120 ;  /* 0x00000080f9817223 */ /* 0x000fe20000010078 */
[----:B------:R-:W-:Y:S01]  /*1cf0*/  FMUL.FTZ R128, R119, UR7 ;  /* 0x0000000777807c20 */ /* 0x000fe20008410000 */
[----:B------:R-:W-:-:S04]  /*1d00*/  SHF.R.U64 R119, R132, 0x10, R133 ;  /* 0x0000001084777819 */ /* 0x000fc80000001285 */
[----:B------:R-:W-:Y:S02]  /*1d10*/  SHF.L.U32 R119, R119, 0x10, RZ ;  /* 0x0000001077777819 */ /* 0x000fe400000006ff */
[----:B------:R-:W-:-:S03]  /*1d20*/  SHF.R.U32.HI R133, RZ, 0x10, R133 ;  /* 0x00000010ff857819 */ /* 0x000fc60000011685 */
[----:B------:R-:W-:Y:S01]  /*1d30*/  FADD.FTZ R119, R119, -UR5 ;  /* 0x8000000577777e21 */ /* 0x000fe20008010000 */
[----:B------:R-:W-:-:S03]  /*1d40*/  SHF.L.U32 R121, R150, 0x10, RZ ;  /* 0x0000001096797819 */ /* 0x000fc600000006ff */
[----:B------:R-:W-:Y:S01]  /*1d50*/  FMUL.FTZ R187, R119, UR7 ;  /* 0x0000000777bb7c20 */ /* 0x000fe20008410000 */
[----:B------:R-:W-:Y:S01]  /*1d60*/  SHF.L.U32 R119, R133, 0x10, RZ ;  /* 0x0000001085777819 */ /* 0x000fe200000006ff */
[----:B------:R-:W-:Y:S01]  /*1d70*/  FADD.FTZ R10, R121, R10 ;  /* 0x0000000a790a7221 */ /* 0x000fe20000010000 */
[-C--:B------:R-:W-:Y:S01]  /*1d80*/  FFMA.FTZ R29, R128, R121.reuse, R29 ;  /* 0x00000079801d7223 */ /* 0x080fe2000001001d */
[----:B------:R-:W-:Y:S01]  /*1d90*/  FMUL.FTZ R120, R244, R121 ;  /* 0x00000079f4787220 */ /* 0x000fe20000410000 */
[----:B------:R-:W-:Y:S01]  /*1da0*/  SHF.L.U32 R121, R118, 0x10, RZ ;  /* 0x0000001076797819 */ /* 0x000fe200000006ff */
[----:B------:R-:W-:Y:S01]  /*1db0*/  FADD.FTZ R119, R119, -UR5 ;  /* 0x8000000577777e21 */ /* 0x000fe20008010000 */
[----:B------:R-:W-:Y:S02]  /*1dc0*/  SHF.L.U32 R186, R131, 0x10, RZ ;  /* 0x0000001083ba7819 */ /* 0x000fe400000006ff */
[----:B------:R-:W-:Y:S01]  /*1dd0*/  SHF.L.U32 R126, R126, 0x10, RZ ;  /* 0x000000107e7e7819 */ /* 0x000fe200000006ff */
[----:B------:R-:W-:Y:S01]  /*1de0*/  FMUL.FTZ R189, R119, UR7 ;  /* 0x0000000777bd7c20 */ /* 0x000fe20008410000 */
[-C--:B------:R-:W-:Y:S01]  /*1df0*/  FMUL.FTZ R190, R242, R121.reuse ;  /* 0x00000079f2be7220 */ /* 0x080fe20000410000 */
[----:B------:R-:W-:Y:S01]  /*1e00*/  FADD.FTZ R57, R186, R57 ;  /* 0x00000039ba397221 */ /* 0x000fe20000010000 */
[-C--:B------:R-:W-:Y:S01]  /*1e10*/  FFMA.FTZ R89, R128, R186.reuse, R89 ;  /* 0x000000ba80597223 */ /* 0x080fe20000010059 */
[----:B------:R-:W-:Y:S01]  /*1e20*/  FFMA.FTZ R186, R245, R186, R120 ;  /* 0x000000baf5ba7223 */ /* 0x000fe20000010078 */
[----:B------:R-:W-:Y:S01]  /*1e30*/  FADD.FTZ R56, R126, R56 ;  /* 0x000000387e387221 */ /* 0x000fe20000010000 */
[-C--:B------:R-:W-:Y:S01]  /*1e40*/  FFMA.FTZ R88, R189, R126.reuse, R88 ;  /* 0x0000007ebd587223 */ /* 0x080fe20000010058 */
[----:B------:R-:W-:Y:S01]  /*1e50*/  FFMA.FTZ R190, R243, R126, R190 ;  /* 0x0000007ef3be7223 */ /* 0x000fe200000100be */
[----:B------:R-:W-:Y:S01]  /*1e60*/  FADD.FTZ R11, R121, R11 ;  /* 0x0000000b790b7221 */ /* 0x000fe20000010000 */
[----:B------:R-:W-:Y:S01]  /*1e70*/  FFMA.FTZ R28, R189, R121, R28 ;  /* 0x00000079bd1c7223 */ /* 0x000fe2000001001c */
[----:B----4-:R-:W-:-:S02]  /*1e80*/  SHF.R.U64 R118, R124, 0x10, R125 ;  /* 0x000000107c767819 */ /* 0x010fc4000000127d */
[----:B------:R-:W-:Y:S02]  /*1e90*/  MOV R120, R125 ;  /* 0x0000007d00787202 */ /* 0x000fe40000000f00 */
[----:B------:R-:W-:Y:S02]  /*1ea0*/  SHF.R.U32.HI R119, RZ, 0x10, R125 ;  /* 0x00000010ff777819 */ /* 0x000fe4000001167d */
[----:B------:R-:W-:Y:S02]  /*1eb0*/  MOV R126, R124 ;  /* 0x0000007c007e7202 */ /* 0x000fe40000000f00 */
[----:B------:R-:W-:Y:S02]  /*1ec0*/  MOV R125, R64 ;  /* 0x00000040007d7202 */ /* 0x000fe40000000f00 */
[----:B------:R-:W-:Y:S02]  /*1ed0*/  SHF.R.U64 R121, R64, 0x10, R65 ;  /* 0x0000001040797819 */ /* 0x000fe40000001241 */
[----:B------:R-:W-:-:S02]  /*1ee0*/  SHF.L.U32 R164, R164, 0x10, RZ ;  /* 0x00000010a4a47819 */ /* 0x000fc400000006ff */
[----:B------:R-:W-:Y:S02]  /*1ef0*/  MOV R124, R65 ;  /* 0x00000041007c7202 */ /* 0x000fe40000000f00 */
[----:B------:R-:W-:Y:S02]  /*1f00*/  SHF.R.U32.HI R64, RZ, 0x10, R65 ;  /* 0x00000010ff407819 */ /* 0x000fe40000011641 */
[----:B------:R-:W-:Y:S01]  /*1f10*/  SHF.L.U32 R65, R134, 0x10, RZ ;  /* 0x0000001086417819 */ /* 0x000fe200000006ff */
[----:B------:R-:W-:-:S04]  /*1f20*/  FMUL.FTZ R196, R175, R164 ;  /* 0x000000a4afc47220 */ /* 0x000fc80000410000 */
[----:B------:R-:W-:Y:S01]  /*1f30*/  FADD.FTZ R65, R65, -UR5 ;  /* 0x8000000541417e21 */ /* 0x000fe20008010000 */
[----:B------:R-:W-:-:S03]  /*1f40*/  FFMA.FTZ R196, R174, R151, R196 ;  /* 0x00000097aec47223 */ /* 0x000fc600000100c4 */
[----:B------:R-:W-:Y:S01]  /*1f50*/  FMUL.FTZ R174, R65, UR7 ;  /* 0x0000000741ae7c20 */ /* 0x000fe20008410000 */
[----:B------:R-:W-:Y:S01]  /*1f60*/  SHF.L.U32 R65, R135, 0x10, RZ ;  /* 0x0000001087417819 */ /* 0x000fe200000006ff */
[----:B------:R-:W-:Y:S01]  /*1f70*/  FADD.FTZ R6, R172, R6 ;  /* 0x00000006ac067221 */ /* 0x000fe20000010000 */
[----:B------:R-:W-:-:S03]  /*1f80*/  FFMA.FTZ R33, R191, R172, R33 ;  /* 0x000000acbf217223 */ /* 0x000fc60000010021 */
[----:B------:R-:W-:-:S04]  /*1f90*/  FADD.FTZ R65, R65, -UR5 ;  /* 0x8000000541417e21 */ /* 0x000fc80008010000 */
[----:B------:R-:W-:Y:S01]  /*1fa0*/  FMUL.FTZ R172, R65, UR7 ;  /* 0x0000000741ac7c20 */ /* 0x000fe20008410000 */
[----:B------:R-:W-:-:S04]  /*1fb0*/  SHF.R.U64 R65, R134, 0x10, R135 ;  /* 0x0000001086417819 */ /* 0x000fc80000001287 */
[----:B------:R-:W-:Y:S02]  /*1fc0*/  SHF.L.U32 R65, R65, 0x10, RZ ;  /* 0x0000001041417819 */ /* 0x000fe400000006ff */
[----:B------:R-:W-:Y:S02]  /*1fd0*/  SHF.L.U32 R127, R127, 0x10, RZ ;  /* 0x000000107f7f7819 */ /* 0x000fe400000006ff */
[----:B------:R-:W-:Y:S01]  /*1fe0*/  SHF.R.U32.HI R135, RZ, 0x10, R135 ;  /* 0x00000010ff877819 */ /* 0x000fe20000011687 */
[----:B------:R-:W-:Y:S01]  /*1ff0*/  FADD.FTZ R65, R65, -UR5 ;  /* 0x8000000541417e21 */ /* 0x000fe20008010000 */
[----:B------:R-:W-:Y:S01]  /*2000*/  SHF.L.U32 R121, R121, 0x10, RZ ;  /* 0x0000001079797819 */ /* 0x000fe200000006ff */
[----:B------:R-:W-:Y:S01]  /*2010*/  FMUL.FTZ R188, R246, R127 ;  /* 0x0000007ff6bc7220 */ /* 0x000fe20000410000 */
[----:B------:R-:W-:Y:S01]  /*2020*/  SHF.L.U32 R130, R130, 0x10, RZ ;  /* 0x0000001082827819 */ /* 0x000fe200000006ff */
[----:B------:R-:W-:Y:S01]  /*2030*/  FMUL.FTZ R178, R65, UR7 ;  /* 0x0000000741b27c20 */ /* 0x000fe20008410000 */
[----:B------:R-:W-:Y:S01]  /*2040*/  SHF.L.U32 R65, R135, 0x10, RZ ;  /* 0x0000001087417819 */ /* 0x000fe200000006ff */
[----:B------:R-:W-:Y:S01]  /*2050*/  IMAD.U32 R125, R125, 0x10000, RZ ;  /* 0x000100007d7d7824 */ /* 0x000fe200078e00ff */
[----:B------:R-:W-:Y:S01]  /*2060*/  SHF.L.U32 R179, R118, 0x10, RZ ;  /* 0x0000001076b37819 */ /* 0x000fe200000006ff */
[-C--:B------:R-:W-:Y:S01]  /*2070*/  FMUL.FTZ R118, R238, R121.reuse ;  /* 0x00000079ee767220 */ /* 0x080fe20000410000 */
[----:B------:R-:W-:Y:S01]  /*2080*/  FADD.FTZ R158, R121, R158 ;  /* 0x0000009e799e7221 */ /* 0x000fe20000010000 */
[----:B------:R-:W-:Y:S01]  /*2090*/  FFMA.FTZ R26, R178, R121, R26 ;  /* 0x00000079b21a7223 */ /* 0x000fe2000001001a */
[----:B------:R-:W-:Y:S01]  /*20a0*/  FADD.FTZ R58, R130, R58 ;  /* 0x0000003a823a7221 */ /* 0x000fe20000010000 */
[-C--:B------:R-:W-:Y:S01]  /*20b0*/  FFMA.FTZ R90, R187, R130.reuse, R90 ;  /* 0x00000082bb5a7223 */ /* 0x080fe2000001005a */
[----:B------:R-:W-:Y:S01]  /*20c0*/  FFMA.FTZ R188, R247, R130, R188 ;  /* 0x00000082f7bc7223 */ /* 0x000fe200000100bc */
[----:B------:R-:W-:Y:S01]  /*20d0*/  SHF.L.U32 R121, R64, 0x10, RZ ;  /* 0x0000001040797819 */ /* 0x000fe200000006ff */
[----:B------:R-:W-:Y:S01]  /*20e0*/  FADD.FTZ R159, R125, R159 ;  /* 0x0000009f7d9f7221 */ /* 0x000fe20000010000 */
[-C--:B------:R-:W-:Y:S01]  /*20f0*/  FFMA.FTZ R27, R174, R125.reuse, R27 ;  /* 0x0000007dae1b7223 */ /* 0x080fe2000001001b */
[----:B------:R-:W-:Y:S01]  /*2100*/  FMUL.FTZ R130, R240, R125 ;  /* 0x0000007df0827220 */ /* 0x000fe20000410000 */
[----:B------:R-:W-:Y:S01]  /*2110*/  FADD.FTZ R65, R65, -UR5 ;  /* 0x8000000541417e21 */ /* 0x000fe20008010000 */
[----:B------:R-:W-:Y:S01]  /*2120*/  SHF.L.U32 R125, R124, 0x10, RZ ;  /* 0x000000107c7d7819 */ /* 0x000fe200000006ff */
[----:B------:R-:W-:Y:S01]  /*2130*/  FMUL.FTZ R64, R234, R121 ;  /* 0x00000079ea407220 */ /* 0x000fe20000410000 */
[----:B------:R-:W-:Y:S01]  /*2140*/  SHF.L.U32 R119, R119, 0x10, RZ ;  /* 0x0000001077777819 */ /* 0x000fe200000006ff */
[----:B------:R-:W-:Y:S01]  /*2150*/  FMUL.FTZ R180, R65, UR7 ;  /* 0x0000000741b47c20 */ /* 0x000fe20008410000 */
[----:B------:R-:W-:Y:S01]  /*2160*/  SHF.L.U32 R120, R120, 0x10, RZ ;  /* 0x0000001078787819 */ /* 0x000fe200000006ff */
[----:B------:R-:W-:Y:S01]  /*2170*/  FMUL.FTZ R124, R236, R125 ;  /* 0x0000007dec7c7220 */ /* 0x000fe20000410000 */
[----:B------:R-:W-:Y:S01]  /*2180*/  FADD.FTZ R13, R121, R13 ;  /* 0x0000000d790d7221 */ /* 0x000fe20000010000 */
[----:B------:R-:W-:Y:S01]  /*2190*/  FFMA.FTZ R181, R235, R119, R64 ;  /* 0x00000077ebb57223 */ /* 0x000fe20000010040 */
[C---:B------:R-:W-:Y:S01]  /*21a0*/  FFMA.FTZ R184, R180.reuse, R121, R184 ;  /* 0x00000079b4b87223 */ /* 0x040fe200000100b8 */
[----:B------:R-:W-:Y:S01]  /*21b0*/  FADD.FTZ R52, R119, R52 ;  /* 0x0000003477347221 */ /* 0x000fe20000010000 */
[----:B------:R-:W-:Y:S01]  /*21c0*/  FFMA.FTZ R84, R180, R119, R84 ;  /* 0x00000077b4547223 */ /* 0x000fe20000010054 */
[----:B------:R-:W-:Y:S01]  /*21d0*/  MOV R121, R122 ;  /* 0x0000007a00797202 */ /* 0x000fe20000000f00 */
[----:B------:R-:W-:Y:S01]  /*21e0*/  FADD.FTZ R53, R120, R53 ;  /* 0x0000003578357221 */ /* 0x000fe20000010000 */
[----:B------:R-:W-:Y:S01]  /*21f0*/  SHF.R.U64 R64, R122, 0x10, R123 ;  /* 0x000000107a407819 */ /* 0x000fe2000000127b */
[-C--:B------:R-:W-:Y:S01]  /*2200*/  FFMA.FTZ R85, R172, R120.reuse, R85 ;  /* 0x00000078ac557223 */ /* 0x080fe20000010055 */
[----:B------:R-:W-:Y:S01]  /*2210*/  FFMA.FTZ R175, R237, R120, R124 ;  /* 0x00000078edaf7223 */ /* 0x000fe2000001007c */
[----:B------:R-:W-:-:S02]  /*2220*/  MOV R122, R66 ;  /* 0x00000042007a7202 */ /* 0x000fc40000000f00 */
[--C-:B------:R-:W-:Y:S02]  /*2230*/  SHF.R.U64 R119, R66, 0x10, R67.reuse ;  /* 0x0000001042777819 */ /* 0x100fe40000001243 */
[----:B------:R-:W-:Y:S02]  /*2240*/  MOV R120, R67 ;  /* 0x0000004300787202 */ /* 0x000fe40000000f00 */
[----:B------:R-:W-:Y:S02]  /*2250*/  SHF.R.U32.HI R66, RZ, 0x10, R67 ;  /* 0x00000010ff427819 */ /* 0x000fe40000011643 */
[----:B------:R-:W-:Y:S02]  /*2260*/  SHF.L.U32 R67, R136, 0x10, RZ ;  /* 0x0000001088437819 */ /* 0x000fe400000006ff */
[----:B------:R-:W-:-:S03]  /*2270*/  SHF.L.U32 R126, R126, 0x10, RZ ;  /* 0x000000107e7e7819 */ /* 0x000fc600000006ff */
[----:B------:R-:W-:Y:S01]  /*2280*/  FADD.FTZ R67, R67, -UR5 ;  /* 0x8000000543437e21 */ /* 0x000fe20008010000 */
[----:B------:R-:W-:Y:S01]  /*2290*/  FADD.FTZ R165, R165, -UR5 ;  /* 0x80000005a5a57e21 */ /* 0x000fe20008010000 */
[----:B------:R-:W-:Y:S02]  /*22a0*/  FADD.FTZ R54, R179, R54 ;  /* 0x00000036b3367221 */ /* 0x000fe40000010000 */
[----:B------:R-:W-:Y:S01]  /*22b0*/  FMUL.FTZ R150, R67, UR7 ;  /* 0x0000000743967c20 */ /* 0x000fe20008410000 */
[----:B------:R-:W-:Y:S02]  /*22c0*/  IMAD.U32 R67, R137, 0x10000, RZ ;  /* 0x0001000089437824 */ /* 0x000fe400078e00ff */
[-C--:B------:R-:W-:Y:S01]  /*22d0*/  FFMA.FTZ R86, R178, R179.reuse, R86 ;  /* 0x000000b3b2567223 */ /* 0x080fe20000010056 */
[----:B------:R-:W-:Y:S01]  /*22e0*/  FFMA.FTZ R173, R241, R126, R130 ;  /* 0x0000007ef1ad7223 */ /* 0x000fe20000010082 */
[----:B------:R-:W-:Y:S01]  /*22f0*/  FFMA.FTZ R179, R239, R179, R118 ;  /* 0x000000b3efb37223 */ /* 0x000fe20000010076 */
[----:B------:R-:W-:Y:S01]  /*2300*/  FMUL.FTZ R193, R165, UR7 ;  /* 0x00000007a5c17c20 */ /* 0x000fe20008410000 */
[----:B------:R-:W-:Y:S01]  /*2310*/  MOV R118, R123 ;  /* 0x0000007b00767202 */ /* 0x000fe20000000f00 */
[----:B------:R-:W-:Y:S01]  /*2320*/  FADD.FTZ R67, R67, -UR5 ;  /* 0x8000000543437e21 */ /* 0x000fe20008010000 */
[----:B------:R-:W-:-:S02]  /*2330*/  SHF.R.U32.HI R65, RZ, 0x10, R123 ;  /* 0x00000010ff417819 */ /* 0x000fc4000001167b */
[----:B------:R-:W-:Y:S02]  /*2340*/  SHF.L.U32 R120, R120, 0x10, RZ ;  /* 0x0000001078787819 */ /* 0x000fe400000006ff */
[----:B------:R-:W-:Y:S01]  /*2350*/  SHF.L.U32 R123, R122, 0x10, RZ ;  /* 0x000000107a7b7819 */ /* 0x000fe200000006ff */
[----:B------:R-:W-:Y:S01]  /*2360*/  FADD.FTZ R63, R162, R63 ;  /* 0x0000003fa23f7221 */ /* 0x000fe20000010000 */
[----:B------:R-:W-:Y:S01]  /*2370*/  FFMA.FTZ R95, R193, R162, R95 ;  /* 0x000000a2c15f7223 */ /* 0x000fe2000001005f */
[----:B------:R-:W-:Y:S01]  /*2380*/  SHF.L.U32 R118, R118, 0x10, RZ ;  /* 0x0000001076767819 */ /* 0x000fe200000006ff */
[----:B------:R-:W-:Y:S01]  /*2390*/  FMUL.FTZ R161, R67, UR7 ;  /* 0x0000000743a17c20 */ /* 0x000fe20008410000 */
[----:B------:R-:W-:Y:S01]  /*23a0*/  FMUL.FTZ R162, R228, R120 ;  /* 0x00000078e4a27220 */ /* 0x000fe20000410000 */
[----:B------:R-:W-:Y:S01]  /*23b0*/  FADD.FTZ R14, R123, R14 ;  /* 0x0000000e7b0e7221 */ /* 0x000fe20000010000 */
[-C--:B------:R-:W-:Y:S01]  /*23c0*/  FFMA.FTZ R207, R150, R123.reuse, R207 ;  /* 0x0000007b96cf7223 */ /* 0x080fe200000100cf */
[----:B------:R-:W-:Y:S01]  /*23d0*/  FMUL.FTZ R124, R232, R123 ;  /* 0x0000007be87c7220 */ /* 0x000fe20000410000 */
[----:B------:R-:W-:Y:S01]  /*23e0*/  FADD.FTZ R49, R118, R49 ;  /* 0x0000003176317221 */ /* 0x000fe20000010000 */
[-C--:B------:R-:W-:Y:S01]  /*23f0*/  FFMA.FTZ R81, R161, R118.reuse, R81 ;  /* 0x00000076a1517223 */ /* 0x080fe20000010051 */
[----:B------:R-:W-:Y:S01]  /*2400*/  FFMA.FTZ R162, R229, R118, R162 ;  /* 0x00000076e5a27223 */ /* 0x000fe200000100a2 */
[----:B------:R-:W-:Y:S01]  /*2410*/  SHF.R.U64 R67, R136, 0x10, R137 ;  /* 0x0000001088437819 */ /* 0x000fe20000001289 */
[----:B------:R-:W-:Y:S01]  /*2420*/  FADD.FTZ R12, R125, R12 ;  /* 0x0000000c7d0c7221 */ /* 0x000fe20000010000 */
[----:B------:R-:W-:-:S02]  /*2430*/  FFMA.FTZ R198, R172, R125, R198 ;  /* 0x0000007dacc67223 */ /* 0x000fc400000100c6 */
[----:B------:R-:W-:Y:S02]  /*2440*/  SHF.L.U32 R67, R67, 0x10, RZ ;  /* 0x0000001043437819 */ /* 0x000fe400000006ff */
[C---:B--2---:R-:W-:Y:S02]  /*2450*/  SHF.L.U32 R131, R138.reuse, 0x10, RZ ;  /* 0x000000108a837819 */ /* 0x044fe400000006ff */
[----:B------:R-:W-:Y:S02]  /*2460*/  SHF.R.U64 R138, R138, 0x10, R139 ;  /* 0x000000108a8a7819 */ /* 0x000fe4000000128b */
[----:B------:R-:W-:Y:S02]  /*2470*/  MOV R130, R144 ;  /* 0x0000009000827202 */ /* 0x000fe40000000f00 */
[----:B------:R-:W-:-:S03]  /*2480*/  SHF.L.U32 R138, R138, 0x10, RZ ;  /* 0x000000108a8a7819 */ /* 0x000fc600000006ff */
[----:B------:R-:W-:Y:S02]  /*2490*/  IMAD.U32 R132, R130, 0x10000, RZ ;  /* 0x0001000082847824 */ /* 0x000fe400078e00ff */
[----:B------:R-:W-:Y:S01]  /*24a0*/  FADD.FTZ R130, R131, -UR5 ;  /* 0x8000000583827e21 */ /* 0x000fe20008010000 */
[----:B------:R-:W-:Y:S01]  /*24b0*/  SHF.R.U64 R123, R144, 0x10, R145 ;  /* 0x00000010907b7819 */ /* 0x000fe20000001291 */
[----:B------:R-:W-:Y:S01]  /*24c0*/  FADD.FTZ R134, R138, -UR5 ;  /* 0x800000058a867e21 */ /* 0x000fe20008010000 */
[----:B------:R-:W-:Y:S01]  /*24d0*/  SHF.R.U64 R118, R146, 0x10, R147 ;  /* 0x0000001092767819 */ /* 0x000fe20000001293 */
[----:B------:R-:W-:Y:S01]  /*24e0*/  FMUL.FTZ R130, R130, UR7 ;  /* 0x0000000782827c20 */ /* 0x000fe20008410000 */
[----:B------:R-:W-:Y:S01]  /*24f0*/  SHF.L.U32 R123, R123, 0x10, RZ ;  /* 0x000000107b7b7819 */ /* 0x000fe200000006ff */
[----:B------:R-:W-:Y:S01]  /*2500*/  FMUL.FTZ R134, R134, UR7 ;  /* 0x0000000786867c20 */ /* 0x000fe20008410000 */
[-C--:B------:R-:W-:Y:S01]  /*2510*/  FMUL.FTZ R131, R224, R132.reuse ;  /* 0x00000084e0837220 */ /* 0x080fe20000410000 */
[----:B------:R-:W-:Y:S01]  /*2520*/  FADD.FTZ R18, R132, R18 ;  /* 0x0000001284127221 */ /* 0x000fe20000010000 */
[----:B------:R-:W-:Y:S01]  /*2530*/  FFMA.FTZ R209, R130, R132, R209 ;  /* 0x0000008482d17223 */ /* 0x000fe200000100d1 */
[----:B------:R-:W-:Y:S01]  /*2540*/  SHF.L.U32 R135, R118, 0x10, RZ ;  /* 0x0000001076877819 */ /* 0x000fe200000006ff */
[-C--:B------:R-:W-:Y:S01]  /*2550*/  FMUL.FTZ R118, R222, R123.reuse ;  /* 0x0000007bde767220 */ /* 0x080fe20000410000 */
[----:B------:R-:W-:Y:S01]  /*2560*/  SHF.L.U32 R132, R139, 0x10, RZ ;  /* 0x000000108b847819 */ /* 0x000fe200000006ff */
[----:B------:R-:W-:Y:S01]  /*2570*/  FADD.FTZ R19, R123, R19 ;  /* 0x000000137b137221 */ /* 0x000fe20000010000 */
[C---:B------:R-:W-:Y:S01]  /*2580*/  FFMA.FTZ R208, R134.reuse, R123, R208 ;  /* 0x0000007b86d07223 */ /* 0x040fe200000100d0 */
[----:B------:R-:W-:Y:S01]  /*2590*/  FADD.FTZ R123, RZ, R171 ;  /* 0x000000abff7b7221 */ /* 0x000fe20000010000 */
[----:B------:R-:W-:Y:S01]  /*25a0*/  MOV R125, R145 ;  /* 0x00000091007d7202 */ /* 0x000fe20000000f00 */
[----:B------:R-:W-:Y:S01]  /*25b0*/  FADD.FTZ R46, R135, R46 ;  /* 0x0000002e872e7221 */ /* 0x000fe20000010000 */
[-C--:B------:R-:W-:Y:S01]  /*25c0*/  FFMA.FTZ R78, R134, R135.reuse, R78 ;  /* 0x00000087864e7223 */ /* 0x080fe2000001004e */
[----:B------:R-:W-:Y:S01]  /*25d0*/  FADD.FTZ R132, R132, -UR5 ;  /* 0x8000000584847e21 */ /* 0x000fe20008010000 */
[----:B------:R-:W-:Y:S01]  /*25e0*/  FFMA.FTZ R135, R223, R135, R118 ;  /* 0x00000087df877223 */ /* 0x000fe20000010076 */
[----:B------:R-:W-:Y:S01]  /*25f0*/  FADD.FTZ R118, R168, R123 ;  /* 0x0000007ba8767221 */ /* 0x000fe20000010000 */
[----:B------:R-:W-:Y:S01]  /*2600*/  SHF.L.U32 R122, R121, 0x10, RZ ;  /* 0x00000010797a7819 */ /* 0x000fe200000006ff */
[----:B------:R-:W-:Y:S01]  /*2610*/  FADD.FTZ R67, R67, -UR5 ;  /* 0x8000000543437e21 */ /* 0x000fe20008010000 */
[----:B------:R-:W-:Y:S01]  /*2620*/  SHF.L.U32 R125, R125, 0x10, RZ ;  /* 0x000000107d7d7819 */ /* 0x000fe200000006ff */
[----:B------:R-:W-:Y:S01]  /*2630*/  FMUL.FTZ R132, R132, UR7 ;  /* 0x0000000784847c20 */ /* 0x000fe20008410000 */
[----:B------:R-:W-:Y:S01]  /*2640*/  FADD.FTZ R118, R167, R118 ;  /* 0x00000076a7767221 */ /* 0x000fe20000010000 */
[----:B------:R-:W-:Y:S01]  /*2650*/  FADD.FTZ R62, R151, R62 ;  /* 0x0000003e973e7221 */ /* 0x000fe20000010000 */
[----:B------:R-:W-:Y:S01]  /*2660*/  FFMA.FTZ R94, R195, R151, R94 ;  /* 0x00000097c35e7223 */ /* 0x000fe2000001005e */
[----:B------:R-:W-:Y:S01]  /*2670*/  FADD.FTZ R7, R163, R7 ;  /* 0x00000007a3077221 */ /* 0x000fe20000010000 */
[----:B------:R-:W-:Y:S01]  /*2680*/  FFMA.FTZ R32, R197, R163, R32 ;  /* 0x000000a3c5207223 */ /* 0x000fe20000010020 */
[----:B------:R-:W-:Y:S01]  /*2690*/  SHF.L.U32 R119, R119, 0x10, RZ ;  /* 0x0000001077777819 */ /* 0x000fe200000006ff */
[----:B------:R-:W-:Y:S01]  /*26a0*/  FFMA.FTZ R151, R233, R122, R124 ;  /* 0x0000007ae9977223 */ /* 0x000fe2000001007c */
[----:B------:R-:W-:Y:S01]  /*26b0*/  FMUL.FTZ R163, R67, UR7 ;  /* 0x0000000743a37c20 */ /* 0x000fe20008410000 */
[----:B------:R-:W-:Y:S01]  /*26c0*/  SHF.R.U32.HI R124, RZ, 0x10, R145 ;  /* 0x00000010ff7c7819 */ /* 0x000fe20000011691 */
[-C--:B------:R-:W-:Y:S01]  /*26d0*/  FMUL.FTZ R133, R220, R125.reuse ;  /* 0x0000007ddc857220 */ /* 0x080fe20000410000 */
[----:B------:R-:W-:Y:S01]  /*26e0*/  FADD.FTZ R20, R125, R20 ;  /* 0x000000147d147221 */ /* 0x000fe20000010000 */
[----:B------:R-:W-:Y:S01]  /*26f0*/  FFMA.FTZ R203, R132, R125, R203 ;  /* 0x0000007d84cb7223 */ /* 0x000fe200000100cb */
[----:B------:R-:W-:Y:S01]  /*2700*/  SHF.R.U32.HI R136, RZ, 0x10, R139 ;  /* 0x00000010ff887819 */ /* 0x000fe2000001168b */
[----:B------:R-:W-:Y:S01]  /*2710*/  FADD.FTZ R125, R177, R118 ;  /* 0x00000076b17d7221 */ /* 0x000fe20000010000 */
[----:B------:R-:W-:Y:S01]  /*2720*/  FADD.FTZ R5, R164, R5 ;  /* 0x00000005a4057221 */ /* 0x000fe20000010000 */
[----:B------:R-:W-:Y:S01]  /*2730*/  FFMA.FTZ R34, R195, R164, R34 ;  /* 0x000000a4c3227223 */ /* 0x000fe20000010022 */
[----:B------:R-:W-:Y:S01]  /*2740*/  FADD.FTZ R16, R120, R16 ;  /* 0x0000001078107221 */ /* 0x000fe20000010000 */
[----:B------:R-:W-:Y:S01]  /*2750*/  FFMA.FTZ R205, R161, R120, R205 ;  /* 0x00000078a1cd7223 */ /* 0x000fe200000100cd */
[-C--:B------:R-:W-:Y:S01]  /*2760*/  FMUL.FTZ R164, R230, R119.reuse ;  /* 0x00000077e6a47220 */ /* 0x080fe20000410000 */
[----:B------:R-:W-:Y:S01]  /*2770*/  FADD.FTZ R15, R119, R15 ;  /* 0x0000000f770f7221 */ /* 0x000fe20000010000 */
[----:B------:R-:W-:Y:S01]  /*2780*/  FFMA.FTZ R206, R163, R119, R206 ;  /* 0x00000077a3ce7223 */ /* 0x000fe200000100ce */
[----:B------:R-:W-:Y:S01]  /*2790*/  MOV R120, R147 ;  /* 0x0000009300787202 */ /* 0x000fe20000000f00 */
[----:B------:R-:W-:Y:S01]  /*27a0*/  FADD.FTZ R125, R192, R125 ;  /* 0x0000007dc07d7221 */ /* 0x000fe20000010000 */
[----:B------:R-:W-:-:S02]  /*27b0*/  SHF.R.U32.HI R119, RZ, 0x10, R147 ;  /* 0x00000010ff777819 */ /* 0x000fc40000011693 */
[----:B------:R-:W-:Y:S02]  /*27c0*/  SHF.L.U32 R136, R136, 0x10, RZ ;  /* 0x0000001088887819 */ /* 0x000fe400000006ff */
[----:B------:R-:W-:Y:S02]  /*27d0*/  SHF.L.U32 R123, R124, 0x10, RZ ;  /* 0x000000107c7b7819 */ /* 0x000fe400000006ff */
[----:B------:R-:W-:Y:S02]  /*27e0*/  SHF.L.U32 R64, R64, 0x10, RZ ;  /* 0x0000001040407819 */ /* 0x000fe400000006ff */
[----:B------:R-:W-:Y:S01]  /*27f0*/  SHF.L.U32 R120, R120, 0x10, RZ ;  /* 0x0000001078787819 */ /* 0x000fe200000006ff */
[----:B------:R-:W-:Y:S01]  /*2800*/  FADD.FTZ R136, R136, -UR5 ;  /* 0x8000000588887e21 */ /* 0x000fe20008010000 */
[----:B------:R-:W-:Y:S01]  /*2810*/  SHF.R.U32.HI R137, RZ, 0x10, R137 ;  /* 0x00000010ff897819 */ /* 0x000fe20000011689 */
[----:B------:R-:W-:Y:S01]  /*2820*/  FMUL.FTZ R118, R218, R123 ;  /* 0x0000007bda767220 */ /* 0x000fe20000410000 */
[----:B------:R-:W-:Y:S01]  /*2830*/  SHF.L.U32 R119, R119, 0x10, RZ ;  /* 0x0000001077777819 */ /* 0x000fe200000006ff */
[----:B------:R-:W-:Y:S01]  /*2840*/  FADD.FTZ R125, R196, R125 ;  /* 0x0000007dc47d7221 */ /* 0x000fe20000010000 */
[----:B------:R-:W-:Y:S01]  /*2850*/  FADD.FTZ R50, R64, R50 ;  /* 0x0000003240327221 */ /* 0x000fe20000010000 */
[-C--:B------:R-:W-:Y:S01]  /*2860*/  FFMA.FTZ R82, R163, R64.reuse, R82 ;  /* 0x00000040a3527223 */ /* 0x080fe20000010052 */
[----:B------:R-:W-:Y:S01]  /*2870*/  FFMA.FTZ R164, R231, R64, R164 ;  /* 0x00000040e7a47223 */ /* 0x000fe200000100a4 */
[----:B------:R-:W-:Y:S01]  /*2880*/  SHF.L.U32 R64, R137, 0x10, RZ ;  /* 0x0000001089407819 */ /* 0x000fe200000006ff */
[----:B------:R-:W-:Y:S01]  /*2890*/  FADD.FTZ R45, R120, R45 ;  /* 0x0000002d782d7221 */ /* 0x000fe20000010000 */
[-C--:B------:R-:W-:Y:S01]  /*28a0*/  FFMA.FTZ R77, R132, R120.reuse, R77 ;  /* 0x00000078844d7223 */ /* 0x080fe2000001004d */
[----:B------:R-:W-:Y:S01]  /*28b0*/  FFMA.FTZ R133, R221, R120, R133 ;  /* 0x00000078dd857223 */ /* 0x000fe20000010085 */
[----:B------:R-:W-:Y:S01]  /*28c0*/  FMUL.FTZ R136, R136, UR7 ;  /* 0x0000000788887c20 */ /* 0x000fe20008410000 */
[----:B------:R-:W-:Y:S01]  /*28d0*/  FFMA.FTZ R137, R219, R119, R118 ;  /* 0x00000077db897223 */ /* 0x000fe20000010076 */
[----:B------:R-:W-:Y:S01]  /*28e0*/  FADD.FTZ R120, R194, R125 ;  /* 0x0000007dc2787221 */ /* 0x000fe20000010000 */
[----:B------:R-:W-:Y:S01]  /*28f0*/  FFMA.FTZ R118, R160, R171, RZ ;  /* 0x000000aba0767223 */ /* 0x000fe200000100ff */
[----:B------:R-:W-:Y:S01]  /*2900*/  FADD.FTZ R44, R119, R44 ;  /* 0x0000002c772c7221 */ /* 0x000fe20000010000 */
[C---:B------:R-:W-:Y:S01]  /*2910*/  FFMA.FTZ R76, R136.reuse, R119, R76 ;  /* 0x00000077884c7223 */ /* 0x040fe2000001004c */
[----:B------:R-:W-:Y:S01]  /*2920*/  FADD.FTZ R120, R199, R120 ;  /* 0x00000078c7787221 */ /* 0x000fe20000010000 */
[----:B------:R-:W-:Y:S01]  /*2930*/  FFMA.FTZ R119, R169, R168, R118 ;  /* 0x000000a8a9777223 */ /* 0x000fe20000010076 */
[----:B------:R-:W-:Y:S01]  /*2940*/  FADD.FTZ R21, R123, R21 ;  /* 0x000000157b157221 */ /* 0x000fe20000010000 */
[----:B------:R-:W-:Y:S01]  /*2950*/  FFMA.FTZ R202, R136, R123, R202 ;  /* 0x0000007b88ca7223 */ /* 0x000fe200000100ca */
[----:B------:R-:W-:Y:S01]  /*2960*/  FADD.FTZ R123, R129, R120 ;  /* 0x00000078817b7221 */ /* 0x000fe20000010000 */
[----:B------:R-:W-:-:S03]  /*2970*/  FFMA.FTZ R119, R170, R167, R119 ;  /* 0x000000a7aa777223 */ /* 0x000fc60000010077 */
        /* <DEDUP_REMOVED lines=13> */
[----:B------:R-:W-:Y:S01]  /*2a50*/  FFMA.FTZ R123, R187, R188, R118 ;  /* 0x000000bcbb7b7223 */ /* 0x000fe20000010076 */
[----:B------:R-:W-:Y:S02]  /*2a60*/  SHF.L.U32 R67, R66, 0x10, RZ ;  /* 0x0000001042437819 */ /* 0x000fe400000006ff */
[----:B------:R-:W-:Y:S01]  /*2a70*/  FADD.FTZ R120, R151, R120 ;  /* 0x0000007897787221 */ /* 0x000fe20000010000 */
[----:B------:R-:W-:Y:S01]  /*2a80*/  FFMA.FTZ R124, R128, R186, R123 ;  /* 0x000000ba807c7223 */ /* 0x000fe2000001007b */
[----:B------:R-:W-:Y:S01]  /*2a90*/  FADD.FTZ R51, R122, R51 ;  /* 0x000000337a337221 */ /* 0x000fe20000010000 */
[----:B------:R-:W-:Y:S01]  /*2aa0*/  FFMA.FTZ R83, R150, R122, R83 ;  /* 0x0000007a96537223 */ /* 0x000fe20000010053 */
[----:B------:R-:W-:Y:S01]  /*2ab0*/  FADD.FTZ R4, R166, R4 ;  /* 0x00000004a6047221 */ /* 0x000fe20000010000 */
[----:B------:R-:W-:Y:S01]  /*2ac0*/  FFMA.FTZ R35, R193, R166, R35 ;  /* 0x000000a6c1237223 */ /* 0x000fe20000010023 */
[----:B------:R-:W-:Y:S01]  /*2ad0*/  SHF.L.U32 R65, R65, 0x10, RZ ;  /* 0x0000001041417819 */ /* 0x000fe200000006ff */
[----:B------:R-:W-:Y:S01]  /*2ae0*/  FMUL.FTZ R166, R226, R67 ;  /* 0x00000043e2a67220 */ /* 0x000fe20000410000 */
[----:B------:R-:W-:Y:S01]  /*2af0*/  MOV R122, R146 ;  /* 0x00000092007a7202 */ /* 0x000fe20000000f00 */
[----:B------:R-:W-:Y:S01]  /*2b00*/  FADD.FTZ R120, R164, R120 ;  /* 0x00000078a4787221 */ /* 0x000fe20000010000 */
[----:B------:R-:W-:Y:S01]  /*2b10*/  FFMA.FTZ R124, R189, R190, R124 ;  /* 0x000000bebd7c7223 */ /* 0x000fe2000001007c */
[----:B------:R-:W-:Y:S01]  /*2b20*/  FADD.FTZ R64, R64, -UR5 ;  /* 0x8000000540407e21 */ /* 0x000fe20008010000 */
[----:B------:R-:W-:Y:S01]  /*2b30*/  SHF.L.U32 R122, R122, 0x10, RZ ;  /* 0x000000107a7a7819 */ /* 0x000fe200000006ff */
[----:B------:R-:W-:Y:S01]  /*2b40*/  FFMA.FTZ R166, R227, R65, R166 ;  /* 0x00000041e3a67223 */ /* 0x000fe200000100a6 */
[----:B------:R-:W-:Y:S01]  /*2b50*/  FADD.FTZ R120, R162, R120 ;  /* 0x00000078a2787221 */ /* 0x000fe20000010000 */
[----:B------:R-:W-:Y:S01]  /*2b60*/  FFMA.FTZ R124, R174, R173, R124 ;  /* 0x000000adae7c7223 */ /* 0x000fe2000001007c */
[----:B------:R-:W-:Y:S01]  /*2b70*/  FMUL.FTZ R165, R64, UR7 ;  /* 0x0000000740a57c20 */ /* 0x000fe20008410000 */
[----:B------:R-:W-:Y:S01]  /*2b80*/  FFMA.FTZ R131, R225, R122, R131 ;  /* 0x0000007ae1837223 */ /* 0x000fe20000010083 */
[----:B------:R-:W-:Y:S01]  /*2b90*/  FADD.FTZ R120, R166, R120 ;  /* 0x00000078a6787221 */ /* 0x000fe20000010000 */
[----:B------:R-:W-:Y:S01]  /*2ba0*/  FFMA.FTZ R124, R178, R179, R124 ;  /* 0x000000b3b27c7223 */ /* 0x000fe2000001007c */
[----:B------:R-:W-:Y:S01]  /*2bb0*/  FADD.FTZ R48, R65, R48 ;  /* 0x0000003041307221 */ /* 0x000fe20000010000 */
[----:B------:R-:W-:Y:S01]  /*2bc0*/  FFMA.FTZ R80, R165, R65, R80 ;  /* 0x00000041a5507223 */ /* 0x000fe20000010050 */
[----:B------:R-:W-:-:S02]  /*2bd0*/  MOV R64, R142 ;  /* 0x0000008e00407202 */ /* 0x000fc40000000f00 */
[----:B------:R-:W-:Y:S01]  /*2be0*/  SHF.L.U32 R118, R140, 0x10, RZ ;  /* 0x000000108c767819 */ /* 0x000fe200000006ff */
[----:B------:R-:W-:Y:S01]  /*2bf0*/  FADD.FTZ R120, R131, R120 ;  /* 0x0000007883787221 */ /* 0x000fe20000010000 */
[----:B------:R-:W-:Y:S02]  /*2c00*/  SHF.R.U64 R65, R142, 0x10, R143 ;  /* 0x000000108e417819 */ /* 0x000fe4000000128f */
[----:B------:R-:W-:Y:S01]  /*2c10*/  MOV R121, R148 ;  /* 0x0000009400797202 */ /* 0x000fe20000000f00 */
[----:B------:R-:W-:Y:S01]  /*2c20*/  FFMA.FTZ R124, R172, R175, R124 ;  /* 0x000000afac7c7223 */ /* 0x000fe2000001007c */
[----:B------:R-:W-:Y:S01]  /*2c30*/  FADD.FTZ R9, R127, R9 ;  /* 0x000000097f097221 */ /* 0x000fe20000010000 */
[----:B------:R-:W-:Y:S01]  /*2c40*/  FFMA.FTZ R30, R187, R127, R30 ;  /* 0x0000007fbb1e7223 */ /* 0x000fe2000001001e */
[----:B------:R-:W-:Y:S01]  /*2c50*/  SHF.L.U32 R119, R64, 0x10, RZ ;  /* 0x0000001040777819 */ /* 0x000fe200000006ff */
[----:B------:R-:W-:Y:S01]  /*2c60*/  FADD.FTZ R118, R118, -UR5 ;  /* 0x8000000576767e21 */ /* 0x000fe20008010000 */
[----:B------:R-:W-:-:S02]  /*2c70*/  SHF.R.U64 R127, R148, 0x10, R149 ;  /* 0x00000010947f7819 */ /* 0x000fc40000001295 */
[----:B------:R-:W-:Y:S02]  /*2c80*/  SHF.L.U32 R64, R121, 0x10, RZ ;  /* 0x0000001079407819 */ /* 0x000fe400000006ff */
[----:B------:R-:W-:Y:S01]  /*2c90*/  SHF.L.U32 R139, R65, 0x10, RZ ;  /* 0x00000010418b7819 */ /* 0x000fe200000006ff */
[----:B------:R-:W-:Y:S01]  /*2ca0*/  FADD.FTZ R65, R135, R120 ;  /* 0x0000007887417221 */ /* 0x000fe20000010000 */
[----:B------:R-:W-:Y:S01]  /*2cb0*/  FFMA.FTZ R124, R180, R181, R124 ;  /* 0x000000b5b47c7223 */ /* 0x000fe2000001007c */
[----:B------:R-:W-:Y:S01]  /*2cc0*/  FADD.FTZ R17, R67, R17 ;  /* 0x0000001143117221 */ /* 0x000fe20000010000 */
[----:B------:R-:W-:Y:S01]  /*2cd0*/  FFMA.FTZ R204, R165, R67, R204 ;  /* 0x00000043a5cc7223 */ /* 0x000fe200000100cc */
[----:B------:R-:W-:Y:S01]  /*2ce0*/  MOV R142, R149 ;  /* 0x00000095008e7202 */ /* 0x000fe20000000f00 */
[----:B------:R-:W-:Y:S01]  /*2cf0*/  FMUL.FTZ R118, R118, UR7 ;  /* 0x0000000776767c20 */ /* 0x000fe20008410000 */
[----:B------:R-:W-:Y:S01]  /*2d00*/  SHF.R.U32.HI R67, RZ, 0x10, R149 ;  /* 0x00000010ff437819 */ /* 0x000fe20000011695 */
[----:B------:R-:W-:Y:S01]  /*2d10*/  FMUL.FTZ R121, R216, R64 ;  /* 0x00000040d8797220 */ /* 0x000fe20000410000 */
[----:B------:R-:W-:Y:S01]  /*2d20*/  SHF.L.U32 R127, R127, 0x10, RZ ;  /* 0x000000107f7f7819 */ /* 0x000fe200000006ff */
[----:B------:R-:W-:Y:S01]  /*2d30*/  FADD.FTZ R65, R133, R65 ;  /* 0x0000004185417221 */ /* 0x000fe20000010000 */
[----:B------:R-:W-:Y:S01]  /*2d40*/  FFMA.FTZ R124, R150, R151, R124 ;  /* 0x00000097967c7223 */ /* 0x000fe2000001007c */
[----:B------:R-:W-:Y:S01]  /*2d50*/  MOV R66, R143 ;  /* 0x0000008f00427202 */ /* 0x000fe20000000f00 */
[----:B------:R-:W-:Y:S01]  /*2d60*/  FADD.FTZ R43, R119, R43 ;  /* 0x0000002b772b7221 */ /* 0x000fe20000010000 */
[-C--:B------:R-:W-:Y:S01]  /*2d70*/  FFMA.FTZ R75, R118, R119.reuse, R75 ;  /* 0x00000077764b7223 */ /* 0x080fe2000001004b */
[----:B------:R-:W-:Y:S01]  /*2d80*/  SHF.L.U32 R138, R67, 0x10, RZ ;  /* 0x00000010438a7819 */ /* 0x000fe200000006ff */
[----:B------:R-:W-:Y:S01]  /*2d90*/  FFMA.FTZ R119, R217, R119, R121 ;  /* 0x00000077d9777223 */ /* 0x000fe20000010079 */
[----:B------:R-:W-:-:S02]  /*2da0*/  IMAD.U32 R142, R142, 0x10000, RZ ;  /* 0x000100008e8e7824 */ /* 0x000fc400078e00ff */
[----:B------:R-:W-:Y:S01]  /*2db0*/  FADD.FTZ R67, R137, R65 ;  /* 0x0000004189437221 */ /* 0x000fe20000010000 */
[----:B------:R-:W-:Y:S01]  /*2dc0*/  FMUL.FTZ R120, R214, R127 ;  /* 0x0000007fd6787220 */ /* 0x000fe20000410000 */
[----:B------:R-:W-:Y:S01]  /*2dd0*/  FFMA.FTZ R124, R163, R164, R124 ;  /* 0x000000a4a37c7223 */ /* 0x000fe2000001007c */
[----:B------:R-:W-:Y:S01]  /*2de0*/  FADD.FTZ R55, R126, R55 ;  /* 0x000000377e377221 */ /* 0x000fe20000010000 */
[----:B------:R-:W-:Y:S01]  /*2df0*/  FFMA.FTZ R87, R174, R126, R87 ;  /* 0x0000007eae577223 */ /* 0x000fe20000010057 */
[----:B------:R-:W-:Y:S01]  /*2e00*/  SHF.R.U32.HI R126, RZ, 0x10, R143 ;  /* 0x00000010ff7e7819 */ /* 0x000fe2000001168f */
[----:B------:R-:W-:Y:S01]  /*2e10*/  FMUL.FTZ R121, R212, R142 ;  /* 0x0000008ed4797220 */ /* 0x000fe20000410000 */
[----:B------:R-:W-:Y:S01]  /*2e20*/  SHF.L.U32 R66, R66, 0x10, RZ ;  /* 0x0000001042427819 */ /* 0x000fe200000006ff */
[----:B------:R-:W-:Y:S01]  /*2e30*/  FFMA.FTZ R120, R215, R139, R120 ;  /* 0x0000008bd7787223 */ /* 0x000fe20000010078 */
[----:B------:R-:W-:Y:S01]  /*2e40*/  FADD.FTZ R67, R119, R67 ;  /* 0x0000004377437221 */ /* 0x000fe20000010000 */
[----:B------:R-:W-:Y:S01]  /*2e50*/  FFMA.FTZ R124, R161, R162, R124 ;  /* 0x000000a2a17c7223 */ /* 0x000fe2000001007c */
[----:B------:R-:W-:Y:S01]  /*2e60*/  FADD.FTZ R47, R122, R47 ;  /* 0x0000002f7a2f7221 */ /* 0x000fe20000010000 */
[----:B------:R-:W-:Y:S01]  /*2e70*/  FFMA.FTZ R79, R130, R122, R79 ;  /* 0x0000007a824f7223 */ /* 0x000fe2000001004f */
[----:B------:R-:W-:Y:S01]  /*2e80*/  SHF.L.U32 R126, R126, 0x10, RZ ;  /* 0x000000107e7e7819 */ /* 0x000fe200000006ff */
[----:B------:R-:W-:Y:S01]  /*2e90*/  FFMA.FTZ R121, R213, R66, R121 ;  /* 0x00000042d5797223 */ /* 0x000fe20000010079 */
[----:B------:R-:W-:Y:S01]  /*2ea0*/  FMUL.FTZ R122, R210, R138 ;  /* 0x0000008ad27a7220 */ /* 0x000fe20000410000 */
[----:B------:R-:W-:Y:S01]  /*2eb0*/  FADD.FTZ R67, R67, R120 ;  /* 0x0000007843437221 */ /* 0x000fe20000010000 */
[----:B------:R-:W-:-:S02]  /*2ec0*/  FFMA.FTZ R124, R165, R166, R124 ;  /* 0x000000a6a57c7223 */ /* 0x000fc4000001007c */
[----:B------:R-:W-:Y:S01]  /*2ed0*/  FFMA.FTZ R122, R211, R126, R122 ;  /* 0x0000007ed37a7223 */ /* 0x000fe2000001007a */
[----:B------:R-:W-:Y:S01]  /*2ee0*/  FADD.FTZ R67, R67, R121 ;  /* 0x0000007943437221 */ /* 0x000fe20000010000 */
[----:B------:R-:W-:Y:S01]  /*2ef0*/  FFMA.FTZ R124, R130, R131, R124 ;  /* 0x00000083827c7223 */ /* 0x000fe2000001007c */
[----:B------:R-:W-:Y:S02]  /*2f00*/  SHF.R.U64 R123, R140, 0x10, R141 ;  /* 0x000000108c7b7819 */ /* 0x000fe4000000128d */
[----:B------:R-:W-:Y:S01]  /*2f10*/  FADD.FTZ R67, R67, R122 ;  /* 0x0000007a43437221 */ /* 0x000fe20000010000 */
[----:B------:R-:W-:Y:S01]  /*2f20*/  FFMA.FTZ R124, R134, R135, R124 ;  /* 0x00000087867c7223 */ /* 0x000fe2000001007c */
[----:B------:R-:W-:-:S03]  /*2f30*/  SHF.L.U32 R123, R123, 0x10, RZ ;  /* 0x000000107b7b7819 */ /* 0x000fc600000006ff */
[----:B------:R-:W-:Y:S01]  /*2f40*/  FFMA.FTZ R124, R132, R133, R124 ;  /* 0x00000085847c7223 */ /* 0x000fe2000001007c */
[----:B------:R-:W0:Y:S01]  /*2f50*/  SHFL.DOWN PT, R65, R67, 0x10, 0x1f ;  /* 0x0a001f0043417f89 */ /* 0x000e2200000e0000 */
[----:B------:R-:W-:Y:S01]  /*2f60*/  SHF.L.U32 R140, R141, 0x10, RZ ;  /* 0x000000108d8c7819 */ /* 0x000fe200000006ff */
[----:B------:R-:W-:Y:S01]  /*2f70*/  FADD.FTZ R123, R123, -UR5 ;  /* 0x800000057b7b7e21 */ /* 0x000fe20008010000 */
[----:B------:R-:W-:Y:S01]  /*2f80*/  SHF.R.U32.HI R125, RZ, 0x10, R141 ;  /* 0x00000010ff7d7819 */ /* 0x000fe2000001168d */
[----:B------:R-:W-:Y:S02]  /*2f90*/  FFMA.FTZ R124, R136, R137, R124 ;  /* 0x00000089887c7223 */ /* 0x000fe4000001007c */
[----:B------:R-:W-:Y:S01]  /*2fa0*/  FADD.FTZ R140, R140, -UR5 ;  /* 0x800000058c8c7e21 */ /* 0x000fe20008010000 */
[----:B------:R-:W-:Y:S01]  /*2fb0*/  SHF.L.U32 R125, R125, 0x10, RZ ;  /* 0x000000107d7d7819 */ /* 0x000fe200000006ff */
[----:B------:R-:W-:Y:S01]  /*2fc0*/  FMUL.FTZ R123, R123, UR7 ;  /* 0x000000077b7b7c20 */ /* 0x000fe20008410000 */
[----:B------:R-:W-:Y:S01]  /*2fd0*/  FFMA.FTZ R141, R118, R119, R124 ;  /* 0x00000077768d7223 */ /* 0x000fe2000001007c */
[----:B------:R-:W-:-:S02]  /*2fe0*/  FMUL.FTZ R124, R140, UR7 ;  /* 0x000000078c7c7c20 */ /* 0x000fc40008410000 */
[----:B------:R-:W-:Y:S01]  /*2ff0*/  FADD.FTZ R125, R125, -UR5 ;  /* 0x800000057d7d7e21 */ /* 0x000fe20008010000 */
[----:B------:R-:W-:-:S03]  /*3000*/  FFMA.FTZ R141, R123, R120, R141 ;  /* 0x000000787b8d7223 */ /* 0x000fc6000001008d */
[----:B------:R-:W-:Y:S01]  /*3010*/  FMUL.FTZ R125, R125, UR7 ;  /* 0x000000077d7d7c20 */ /* 0x000fe20008410000 */
[----:B------:R-:W-:-:S04]  /*3020*/  FFMA.FTZ R140, R124, R121, R141 ;  /* 0x000000797c8c7223 */ /* 0x000fc8000001008d */
[----:B------:R-:W-:Y:S01]  /*3030*/  FFMA.FTZ R140, R125, R122, R140 ;  /* 0x0000007a7d8c7223 */ /* 0x000fe2000001008c */
[----:B0-----:R-:W-:-:S04]  /*3040*/  FADD.FTZ R65, R67, R65 ;  /* 0x0000004143417221 */ /* 0x001fc80000010000 */
[----:B------:R-:W0:Y:S02]  /*3050*/  SHFL.DOWN PT, R67, R140, 0x10, 0x1f ;  /* 0x0a001f008c437f89 */ /* 0x000e2400000e0000 */
[----:B0-----:R-:W-:Y:S02]  /*3060*/  FADD.FTZ R140, R140, R67 ;  /* 0x000000438c8c7221 */ /* 0x001fe40000010000 */
[----:B------:R-:W0:Y:S02]  /*3070*/  SHFL.DOWN PT, R67, R65, 0x8, 0x1f ;  /* 0x09001f0041437f89 */ /* 0x000e2400000e0000 */
[----:B0-----:R-:W-:Y:S02]  /*3080*/  FADD.FTZ R65, R65, R67 ;  /* 0x0000004341417221 */ /* 0x001fe40000010000 */
[----:B------:R-:W0:Y:S02]  /*3090*/  SHFL.DOWN PT, R67, R140, 0x8, 0x1f ;  /* 0x09001f008c437f89 */ /* 0x000e2400000e0000 */
[----:B0-----:R-:W-:-:S02]  /*30a0*/  FADD.FTZ R140, R140, R67 ;  /* 0x000000438c8c7221 */ /* 0x001fc40000010000 */
[----:B------:R-:W0:Y:S02]  /*30b0*/  SHFL.DOWN PT, R67, R65, 0x4, 0x1f ;  /* 0x08801f0041437f89 */ /* 0x000e2400000e0000 */
[----:B0-----:R-:W-:Y:S02]  /*30c0*/  FADD.FTZ R67, R65, R67 ;  /* 0x0000004341437221 */ /* 0x001fe40000010000 */
[----:B------:R-:W0:Y:S02]  /*30d0*/  SHFL.DOWN PT, R65, R140, 0x4, 0x1f ;  /* 0x08801f008c417f89 */ /* 0x000e2400000e0000 */
[----:B0-----:R-:W-:Y:S02]  /*30e0*/  FADD.FTZ R65, R140, R65 ;  /* 0x000000418c417221 */ /* 0x001fe40000010000 */
[----:B------:R-:W0:Y:S01]  /*30f0*/  SHFL.DOWN PT, R140, R67, 0x2, 0x1f ;  /* 0x08401f00438c7f89 */ /* 0x000e2200000e0000 */
[----:B------:R-:W-:Y:S01]  /*3100*/  FADD.FTZ R22, R64, R22 ;  /* 0x0000001640167221 */ /* 0x000fe20000010000 */
[----:B------:R-:W-:Y:S01]  /*3110*/  FFMA.FTZ R201, R118, R64, R201 ;  /* 0x0000004076c97223 */ /* 0x000fe200000100c9 */
[----:B------:R-:W1:Y:S01]  /*3120*/  S2R R147, SR_TID.X ;  /* 0x0000000000937919 */ /* 0x000e620000002100 */
[----:B0-----:R-:W-:-:S02]  /*3130*/  FADD.FTZ R67, R67, R140 ;  /* 0x0000008c43437221 */ /* 0x001fc40000010000 */
[----:B------:R-:W0:Y:S04]  /*3140*/  SHFL.DOWN PT, R140, R65, 0x2, 0x1f ;  /* 0x08401f00418c7f89 */ /* 0x000e2800000e0000 */
[----:B------:R-:W2:Y:S01]  /*3150*/  SHFL.DOWN PT, R64, R67, 0x1, 0x1f ;  /* 0x08201f0043407f89 */ /* 0x000ea200000e0000 */
[----:B-1----:R-:W-:Y:S01]  /*3160*/  LOP3.LUT P2, RZ, R147, 0x1f, RZ, 0xc0, !PT ;  /* 0x0000001f93ff7812 */ /* 0x002fe2000784c0ff */
[----:B0-----:R-:W-:Y:S01]  /*3170*/  FADD.FTZ R65, R65, R140 ;  /* 0x0000008c41417221 */ /* 0x001fe20000010000 */
[----:B--2---:R-:W-:-:S04]  /*3180*/  FADD.FTZ R64, R67, R64 ;  /* 0x0000004043407221 */ /* 0x004fc80000010000 */
[----:B------:R-:W0:Y:S01]  /*3190*/  SHFL.DOWN PT, R67, R65, 0x1, 0x1f ;  /* 0x08201f0041437f89 */ /* 0x000e2200000e0000 */
[----:B------:R-:W-:Y:S01]  /*31a0*/  BSSY.RECONVERGENT B0, `(.L_x_115) ;  /* 0x000000b000007945 */ /* 0x000fe20003800200 */
[----:B0-----:R-:W-:-:S05]  /*31b0*/  FADD.FTZ R65, R65, R67 ;  /* 0x0000004341417221 */ /* 0x001fca0000010000 */
[----:B------:R-:W-:Y:S05]  /*31c0*/  @P2 BRA `(.L_x_116) ;  /* 0x0000000000202947 */ /* 0x000fea0003800000 */
        /* <DEDUP_REMOVED lines=8> */
.L_x_116:
[----:B------:R-:W-:Y:S05]  /*3250*/  BSYNC.RECONVERGENT B0 ;  /* 0x0000000000007941 */ /* 0x000fea0003800200 */
.L_x_115:
[----:B------:R-:W1:Y:S08]  /*3260*/  S2UR UR6, SR_CgaCtaId ;  /* 0x00000000000679c3 */ /* 0x000e700000008800 */
[----:B------:R-:W-:Y:S01]  /*3270*/  BAR.SYNC.DEFER_BLOCKING 0x0 ;  /* 0x0000000000007b1d */ /* 0x000fe20000010000 */
[----:B------:R-:W-:Y:S01]  /*3280*/  FADD.FTZ R41, R66, R41 ;  /* 0x0000002942297221 */ /* 0x000fe20000010000 */
[----:B------:R-:W-:Y:S01]  /*3290*/  FFMA.FTZ R73, R124, R66, R73 ;  /* 0x000000427c497223 */ /* 0x000fe20000010049 */
[----:B------:R-:W-:Y:S01]  /*32a0*/  FADD.FTZ R42, R139, R42 ;  /* 0x0000002a8b2a7221 */ /* 0x000fe20000010000 */
[----:B------:R-:W-:Y:S01]  /*32b0*/  FFMA.FTZ R74, R123, R139, R74 ;  /* 0x0000008b7b4a7223 */ /* 0x000fe2000001004a */
[----:B------:R-:W-:Y:S01]  /*32c0*/  UIADD3 UR4, UPT, UPT, UR4, UR20, URZ ;  /* 0x0000001404047290 */ /* 0x000fe2000fffe0ff */
[----:B------:R-:W-:Y:S01]  /*32d0*/  FADD.FTZ R24, R142, R24 ;  /* 0x000000188e187221 */ /* 0x000fe20000010000 */
[----:B------:R-:W-:Y:S01]  /*32e0*/  UMOV UR5, 0x400 ;  /* 0x0000040000057882 */ /* 0x000fe20000000000 */
[----:B------:R-:W-:Y:S01]  /*32f0*/  FFMA.FTZ R183, R124, R142, R183 ;  /* 0x0000008e7cb77223 */ /* 0x000fe200000100b7 */
[----:B------:R-:W-:Y:S01]  /*3300*/  UISETP.GE.AND UP2, UPT, UR4, UR21, UPT ;  /* 0x000000150400728c */ /* 0x000fe2000bf46270 */
[----:B------:R-:W-:Y:S01]  /*3310*/  FADD.FTZ R23, R127, R23 ;  /* 0x000000177f177221 */ /* 0x000fe20000010000 */
[----:B------:R-:W-:Y:S01]  /*3320*/  FFMA.FTZ R200, R123, R127, R200 ;  /* 0x0000007f7bc87223 */ /* 0x000fe200000100c8 */
[----:B------:R-:W-:Y:S01]  /*3330*/  FADD.FTZ R40, R126, R40 ;  /* 0x000000287e287221 */ /* 0x000fe20000010000 */
[C---:B------:R-:W-:Y:S01]  /*3340*/  FFMA.FTZ R72, R125.reuse, R126, R72 ;  /* 0x0000007e7d487223 */ /* 0x040fe20000010048 */
[----:B------:R-:W-:Y:S01]  /*3350*/  FADD.FTZ R25, R138, R25 ;  /* 0x000000198a197221 */ /* 0x000fe20000010000 */
[----:B------:R-:W-:Y:S01]  /*3360*/  FFMA.FTZ R182, R125, R138, R182 ;  /* 0x0000008a7db67223 */ /* 0x000fe200000100b6 */
        /* <DEDUP_REMOVED lines=31> */
[----:B------:R-:W-:Y:S02]  /*3560*/  R2UR UR5, R65 ;  /* 0x00000000410572ca */ /* 0x000fe400000e0000 */
[----:B------:R-:W-:Y:S01]  /*3570*/  FSEL R139, R64, RZ, !P1 ;  /* 0x000000ff408b7208 */ /* 0x000fe20004800000 */
[----:B------:R-:W-:-:S12]  /*3580*/  @!P0 BRA `(.L_x_117) ;  /* 0x0000003800f08947 */ /* 0x000fd80003800000 */
[----:B------:R-:W-:-:S04]  /*3590*/  UISETP.NE.U32.AND UP0, UPT, UR24, URZ, UPT ;  /* 0x000000ff1800728c */ /* 0x000fc8000bf05070 */
[----:B------:R-:W-:-:S09]  /*35a0*/  UISETP.NE.AND.EX UP0, UPT, UR25, URZ, UPT, UP0 ;  /* 0x000000ff1900728c */ /* 0x000fd2000bf05300 */
[----:B------:R-:W-:Y:S05]  /*35b0*/  BRA.U UP0, `(.L_x_118) ;  /* 0x0000001d00247547 */ /* 0x000fea000b800000 */
[----:B------:R-:W-:-:S04]  /*35c0*/  UISETP.NE.U32.AND UP0, UPT, UR26, URZ, UPT ;  /* 0x000000ff1a00728c */ /* 0x000fc8000bf05070 */
[----:B------:R-:W-:-:S09]  /*35d0*/  UISETP.NE.AND.EX UP0, UPT, UR27, URZ, UPT, UP0 ;  /* 0x000000ff1b00728c */ /* 0x000fd2000bf05300 */
[----:B------:R-:W-:Y:S05]  /*35e0*/  BRA.U UP0, `(.L_x_119) ;  /* 0x0000000d00687547 */ /* 0x000fea000b800000 */
[----:B-----5:R-:W-:Y:S01]  /*35f0*/  SHF.R.U32.HI R66, RZ, 0x10, R117 ;  /* 0x00000010ff427819 */ /* 0x020fe20000011675 */
[--C-:B------:R-:W-:Y:S01]  /*3600*/  FFMA.FTZ R176, R176, UR5, R139.reuse ;  /* 0x00000005b0b07c23 */ /* 0x100fe2000801008b */
[----:B------:R-:W-:Y:S01]  /*3610*/  MOV R65, R116 ;  /* 0x0000007400417202 */ /* 0x000fe20000000f00 */
[----:B------:R-:W-:Y:S01]  /*3620*/  FFMA.FTZ R160, R160, UR5, R139 ;  /* 0x00000005a0a07c23 */ /* 0x000fe2000801008b */
[----:B------:R-:W-:Y:S01]  /*3630*/  SHF.L.U32 R66, R66, 0x10, RZ ;  /* 0x0000001042427819 */ /* 0x000fe200000006ff */
[----:B------:R-:W-:Y:S01]  /*3640*/  FADD.FTZ R177, R177, -R176 ;  /* 0x800000b0b1b17221 */ /* 0x000fe20000010000 */
[----:B------:R-:W-:Y:S01]  /*3650*/  SHF.R.U32.HI R147, RZ, 0x10, R109 ;  /* 0x00000010ff937819 */ /* 0x000fe2000001166d */
[--C-:B------:R-:W-:Y:S01]  /*3660*/  FFMA.FTZ R180, R180, UR5, R139.reuse ;  /* 0x00000005b4b47c23 */ /* 0x100fe2000801008b */
[----:B------:R-:W-:Y:S01]  /*3670*/  FADD.FTZ R171, R171, -R160 ;  /* 0x800000a0abab7221 */ /* 0x000fe20000010000 */
[----:B------:R-:W-:Y:S01]  /*3680*/  FFMA.FTZ R177, R177, UR7, R66 ;  /* 0x00000007b1b17c23 */ /* 0x000fe20008010042 */
[----:B------:R-:W-:Y:S01]  /*3690*/  SHF.L.U32 R66, R65, 0x10, RZ ;  /* 0x0000001041427819 */ /* 0x000fe200000006ff */
[----:B------:R-:W-:Y:S01]  /*36a0*/  FADD.FTZ R180, R181, -R180 ;  /* 0x800000b4b5b47221 */ /* 0x000fe20000010000 */
[----:B------:R-:W-:Y:S01]  /*36b0*/  SHF.L.U32 R147, R147, 0x10, RZ ;  /* 0x0000001093937819 */ /* 0x000fe200000006ff */
[----:B------:R-:W-:Y:S01]  /*36c0*/  FFMA.FTZ R169, R169, UR5, R139 ;  /* 0x00000005a9a97c23 */ /* 0x000fe2000801008b */
[----:B------:R-:W-:Y:S01]  /*36d0*/  SHF.R.U64 R67, R116, 0x10, R117 ;  /* 0x0000001074437819 */ /* 0x000fe20000001275 */
[----:B------:R-:W-:Y:S01]  /*36e0*/  FFMA.FTZ R126, R197, UR5, R139 ;  /* 0x00000005c57e7c23 */ /* 0x000fe2000801008b */
[----:B------:R-:W-:Y:S01]  /*36f0*/  FFMA.FTZ R141, R171, UR7, R66 ;  /* 0x00000007ab8d7c23 */ /* 0x000fe20008010042 */
[----:B------:R-:W-:Y:S01]  /*3700*/  FFMA.FTZ R149, R180, UR7, R147 ;  /* 0x00000007b4957c23 */ /* 0x000fe20008010093 */
[----:B------:R-:W-:Y:S01]  /*3710*/  MOV R66, R105 ;  /* 0x0000006900427202 */ /* 0x000fe20000000f00 */
[----:B------:R-:W-:Y:S01]  /*3720*/  FADD.FTZ R168, R168, -R169 ;  /* 0x800000a9a8a87221 */ /* 0x000fe20000010000 */
[----:B------:R-:W-:Y:S01]  /*3730*/  SHF.L.U32 R67, R67, 0x10, RZ ;  /* 0x0000001043437819 */ /* 0x000fe200000006ff */
[----:B------:R-:W-:Y:S01]  /*3740*/  FFMA.FTZ R178, R178, UR5, R139 ;  /* 0x00000005b2b27c23 */ /* 0x000fe2000801008b */
[----:B------:R-:W-:Y:S01]  /*3750*/  SHF.R.U64 R147, R108, 0x10, R109 ;  /* 0x000000106c937819 */ /* 0x000fe2000000126d */
[----:B------:R-:W-:Y:S01]  /*3760*/  FADD.FTZ R199, R199, -R126 ;  /* 0x8000007ec7c77221 */ /* 0x000fe20000010000 */
[----:B------:R-:W-:Y:S01]  /*3770*/  SHF.R.U32.HI R127, RZ, 0x10, R105 ;  /* 0x00000010ff7f7819 */ /* 0x000fe20000011669 */
[--C-:B------:R-:W-:Y:S01]  /*3780*/  FFMA.FTZ R138, R185, UR5, R139.reuse ;  /* 0x00000005b98a7c23 */ /* 0x100fe2000801008b */
[----:B------:R-:W-:Y:S01]  /*3790*/  SHF.L.U32 R126, R66, 0x10, RZ ;  /* 0x00000010427e7819 */ /* 0x000fe200000006ff */
[----:B------:R-:W-:Y:S01]  /*37a0*/  FFMA.FTZ R195, R195, UR5, R139 ;  /* 0x00000005c3c37c23 */ /* 0x000fe2000801008b */
[----:B------:R-:W-:Y:S01]  /*37b0*/  SHF.R.U64 R143, R104, 0x10, R105 ;  /* 0x00000010688f7819 */ /* 0x000fe20000001269 */
[----:B------:R-:W-:Y:S01]  /*37c0*/  FFMA.FTZ R66, R168, UR7, R67 ;  /* 0x00000007a8427c23 */ /* 0x000fe20008010043 */
[----:B------:R-:W-:Y:S01]  /*37d0*/  SHF.L.U32 R147, R147, 0x10, RZ ;  /* 0x0000001093937819 */ /* 0x000fe200000006ff */
[----:B------:R-:W-:Y:S01]  /*37e0*/  FADD.FTZ R178, R179, -R178 ;  /* 0x800000b2b3b27221 */ /* 0x000fe20000010000 */
[----:B------:R-:W-:Y:S01]  /*37f0*/  SHF.R.U32.HI R148, RZ, 0x10, R111 ;  /* 0x00000010ff947819 */ /* 0x000fe2000001166f */
[--C-:B------:R-:W-:Y:S01]  /*3800*/  FFMA.FTZ R67, R128, UR5, R139.reuse ;  /* 0x0000000580437c23 */ /* 0x100fe2000801008b */
[----:B------:R-:W-:Y:S01]  /*3810*/  FFMA.FTZ R165, R165, UR5, R139 ;  /* 0x00000005a5a57c23 */ /* 0x000fe2000801008b */
[----:B------:R-:W-:Y:S01]  /*3820*/  SHF.L.U32 R128, R127, 0x10, RZ ;  /* 0x000000107f807819 */ /* 0x000fe200000006ff */
[----:B------:R-:W-:Y:S01]  /*3830*/  FADD.FTZ R127, R129, -R138 ;  /* 0x8000008a817f7221 */ /* 0x000fe20000010000 */
[----:B------:R-:W-:Y:S01]  /*3840*/  SHF.L.U32 R143, R143, 0x10, RZ ;  /* 0x000000108f8f7819 */ /* 0x000fe200000006ff */
[----:B------:R-:W-:Y:S01]  /*3850*/  FADD.FTZ R196, R196, -R195 ;  /* 0x800000c3c4c47221 */ /* 0x000fe20000010000 */
[----:B------:R-:W-:Y:S01]  /*3860*/  MOV R138, R107 ;  /* 0x0000006b008a7202 */ /* 0x000fe20000000f00 */
[----:B------:R-:W-:Y:S01]  /*3870*/  FFMA.FTZ R144, R178, UR7, R147 ;  /* 0x00000007b2907c23 */ /* 0x000fe20008010093 */
[----:B------:R-:W-:Y:S01]  /*3880*/  SHF.L.U32 R148, R148, 0x10, RZ ;  /* 0x0000001094947819 */ /* 0x000fe200000006ff */
[----:B------:R-:W-:Y:S01]  /*3890*/  FADD.FTZ R165, R166, -R165 ;  /* 0x800000a5a6a57221 */ /* 0x000fe20000010000 */
[----:B------:R-:W-:Y:S01]  /*38a0*/  MOV R147, R110 ;  /* 0x0000006e00937202 */ /* 0x000fe20000000f00 */
[----:B------:R-:W-:Y:S01]  /*38b0*/  FFMA.FTZ R150, R150, UR5, R139 ;  /* 0x0000000596967c23 */ /* 0x000fe2000801008b */
[----:B------:R-:W-:Y:S01]  /*38c0*/  FFMA.FTZ R199, R199, UR7, R128 ;  /* 0x00000007c7c77c23 */ /* 0x000fe20008010080 */
[----:B------:R-:W-:Y:S01]  /*38d0*/  FFMA.FTZ R128, R196, UR7, R143 ;  /* 0x00000007c4807c23 */ /* 0x000fe2000801008f */
[----:B------:R-:W-:Y:S01]  /*38e0*/  FADD.FTZ R186, R186, -R67 ;  /* 0x80000043baba7221 */ /* 0x000fe20000010000 */
[----:B------:R-:W-:Y:S01]  /*38f0*/  IMAD.U32 R143, R138, 0x10000, RZ ;  /* 0x000100008a8f7824 */ /* 0x000fe200078e00ff */
[----:B------:R-:W-:Y:S01]  /*3900*/  MOV R146, R111 ;  /* 0x0000006f00927202 */ /* 0x000fe20000000f00 */
[----:B------:R-:W-:Y:S01]  /*3910*/  FFMA.FTZ R165, R165, UR7, R148 ;  /* 0x00000007a5a57c23 */ /* 0x000fe20008010094 */
[----:B------:R-:W-:Y:S01]  /*3920*/  SHF.L.U32 R147, R147, 0x10, RZ ;  /* 0x0000001093937819 */ /* 0x000fe200000006ff */
[----:B------:R-:W-:Y:S01]  /*3930*/  FFMA.FTZ R161, R161, UR5, R139 ;  /* 0x00000005a1a17c23 */ /* 0x000fe2000801008b */
[----:B------:R-:W-:Y:S01]  /*3940*/  FADD.FTZ R150, R151, -R150 ;  /* 0x8000009697967221 */ /* 0x000fe20000010000 */
[----:B------:R-:W-:Y:S01]  /*3950*/  SHF.R.U64 R148, R110, 0x10, R111 ;  /* 0x000000106e947819 */ /* 0x000fe2000000126f */
[----:B------:R-:W-:Y:S01]  /*3960*/  FFMA.FTZ R163, R163, UR5, R139 ;  /* 0x00000005a3a37c23 */ /* 0x000fe2000801008b */
[----:B------:R-:W-:Y:S01]  /*3970*/  FFMA.FTZ R186, R186, UR7, R143 ;  /* 0x00000007baba7c23 */ /* 0x000fe2000801008f */
[----:B------:R-:W-:Y:S01]  /*3980*/  SHF.R.U32.HI R142, RZ, 0x10, R107 ;  /* 0x00000010ff8e7819 */ /* 0x000fe2000001166b */
[----:B------:R-:W-:Y:S01]  /*3990*/  FFMA.FTZ R189, R189, UR5, R139 ;  /* 0x00000005bdbd7c23 */ /* 0x000fe2000801008b */
[----:B------:R-:W-:Y:S01]  /*39a0*/  SHF.L.U32 R146, R146, 0x10, RZ ;  /* 0x0000001092927819 */ /* 0x000fe200000006ff */
[----:B------:R-:W-:Y:S01]  /*39b0*/  FADD.FTZ R161, R162, -R161 ;  /* 0x800000a1a2a17221 */ /* 0x000fe20000010000 */
[----:B------:R-:W-:Y:S01]  /*39c0*/  SHF.R.U64 R143, R106, 0x10, R107 ;  /* 0x000000106a8f7819 */ /* 0x000fe2000000126b */
[----:B------:R-:W-:Y:S01]  /*39d0*/  FFMA.FTZ R147, R150, UR7, R147 ;  /* 0x0000000796937c23 */ /* 0x000fe20008010093 */
[----:B------:R-:W-:Y:S01]  /*39e0*/  SHF.L.U32 R148, R148, 0x10, RZ ;  /* 0x0000001094947819 */ /* 0x000fe200000006ff */
[----:B------:R-:W-:Y:S01]  /*39f0*/  FFMA.FTZ R187, R187, UR5, R139 ;  /* 0x00000005bbbb7c23 */ /* 0x000fe2000801008b */
[----:B------:R-:W-:Y:S01]  /*3a00*/  MOV R160, R113 ;  /* 0x0000007100a07202 */ /* 0x000fe20000000f00 */
[----:B------:R-:W-:Y:S01]  /*3a10*/  FADD.FTZ R163, R164, -R163 ;  /* 0x800000a3a4a37221 */ /* 0x000fe20000010000 */
[--C-:B------:R-:W-:Y:S01]  /*3a20*/  FFMA.FTZ R150, R132, UR5, R139.reuse ;  /* 0x0000000584967c23 */ /* 0x100fe2000801008b */
[----:B------:R-:W-:Y:S01]  /*3a30*/  FFMA.FTZ R191, R191, UR5, R139 ;  /* 0x00000005bfbf7c23 */ /* 0x000fe2000801008b */
[----:B------:R-:W-:Y:S01]  /*3a40*/  SHF.L.U32 R142, R142, 0x10, RZ ;  /* 0x000000108e8e7819 */ /* 0x000fe200000006ff */
[----:B------:R-:W-:Y:S01]  /*3a50*/  FADD.FTZ R189, R190, -R189 ;  /* 0x800000bdbebd7221 */ /* 0x000fe20000010000 */
[----:B------:R-:W-:Y:S01]  /*3a60*/  SHF.L.U32 R143, R143, 0x10, RZ ;  /* 0x000000108f8f7819 */ /* 0x000fe200000006ff */
[----:B------:R-:W-:Y:S01]  /*3a70*/  FFMA.FTZ R146, R161, UR7, R146 ;  /* 0x00000007a1927c23 */ /* 0x000fe20008010092 */
[----:B------:R-:W-:Y:S01]  /*3a80*/  FADD.FTZ R188, R188, -R187 ;  /* 0x800000bbbcbc7221 */ /* 0x000fe20000010000 */
[----:B------:R-:W-:Y:S01]  /*3a90*/  FFMA.FTZ R132, R163, UR7, R148 ;  /* 0x00000007a3847c23 */ /* 0x000fe20008010094 */
[----:B------:R-:W-:-:S02]  /*3aa0*/  IMAD.U32 R161, R160, 0x10000, RZ ;  /* 0x00010000a0a17824 */ /* 0x000fc400078e00ff */
[----:B------:R-:W-:Y:S01]  /*3ab0*/  FADD.FTZ R150, R133, -R150 ;  /* 0x8000009685967221 */ /* 0x000fe20000010000 */
[----:B------:R-:W-:Y:S01]  /*3ac0*/  SHF.R.U32.HI R148, RZ, 0x10, R113 ;  /* 0x00000010ff947819 */ /* 0x000fe20000011671 */
[----:B------:R-:W-:Y:S01]  /*3ad0*/  FADD.FTZ R191, R194, -R191 ;  /* 0x800000bfc2bf7221 */ /* 0x000fe20000010000 */
[----:B------:R-:W-:Y:S01]  /*3ae0*/  FFMA.FTZ R136, R136, UR5, R139 ;  /* 0x0000000588887c23 */ /* 0x000fe2000801008b */
[----:B------:R-:W-:Y:S01]  /*3af0*/  MOV R138, R106 ;  /* 0x0000006a008a7202 */ /* 0x000fe20000000f00 */
[----:B------:R-:W-:Y:S01]  /*3b00*/  FFMA.FTZ R189, R189, UR7, R142 ;  /* 0x00000007bdbd7c23 */ /* 0x000fe2000801008e */
[----:B------:R-:W-:Y:S01]  /*3b10*/  FFMA.FTZ R142, R188, UR7, R143 ;  /* 0x00000007bc8e7c23 */ /* 0x000fe2000801008f */
[----:B------:R-:W-:Y:S01]  /*3b20*/  FFMA.FTZ R133, R150, UR7, R161 ;  /* 0x0000000796857c23 */ /* 0x000fe200080100a1 */
[----:B------:R-:W-:Y:S01]  /*3b30*/  MOV R143, R109 ;  /* 0x0000006d008f7202 */ /* 0x000fe20000000f00 */
[--C-:B------:R-:W-:Y:S01]  /*3b40*/  FFMA.FTZ R161, R125, UR5, R139.reuse ;  /* 0x000000057da17c23 */ /* 0x100fe2000801008b */
[----:B------:R-:W-:Y:S01]  /*3b50*/  SHF.L.U32 R148, R148, 0x10, RZ ;  /* 0x0000001094947819 */ /* 0x000fe200000006ff */
[----:B------:R-:W-:Y:S01]  /*3b60*/  FFMA.FTZ R126, R191, UR7, R126 ;  /* 0x00000007bf7e7c23 */ /* 0x000fe2000801007e */
[----:B------:R-:W-:Y:S01]  /*3b70*/  MOV R64, R117 ;  /* 0x0000007500407202 */ /* 0x000fe20000000f00 */
[--C-:B------:R-:W-:Y:S01]  /*3b80*/  FFMA.FTZ R172, R172, UR5, R139.reuse ;  /* 0x00000005acac7c23 */ /* 0x100fe2000801008b */
[----:B------:R-:W-:Y:S01]  /*3b90*/  MOV R67, R104 ;  /* 0x0000006800437202 */ /* 0x000fe20000000f00 */
[----:B------:R-:W-:Y:S01]  /*3ba0*/  FADD.FTZ R137, R137, -R136 ;  /* 0x8000008889897221 */ /* 0x000fe20000010000 */
[----:B------:R-:W-:Y:S01]  /*3bb0*/  FFMA.FTZ R170, R170, UR5, R139 ;  /* 0x00000005aaaa7c23 */ /* 0x000fe2000801008b */
[----:B------:R-:W-:Y:S01]  /*3bc0*/  SHF.L.U32 R140, R138, 0x10, RZ ;  /* 0x000000108a8c7819 */ /* 0x000fe200000006ff */
[----:B------:R-:W-:Y:S01]  /*3bd0*/  FADD.FTZ R161, R122, -R161 ;  /* 0x800000a17aa17221 */ /* 0x000fe20000010000 */
[----:B------:R-:W-:Y:S01]  /*3be0*/  SHF.L.U32 R143, R143, 0x10, RZ ;  /* 0x000000108f8f7819 */ /* 0x000fe200000006ff */
[----:B------:R-:W-:Y:S01]  /*3bf0*/  FADD.FTZ R172, R175, -R172 ;  /* 0x800000acafac7221 */ /* 0x000fe20000010000 */
[----:B------:R-:W-:Y:S01]  /*3c00*/  SHF.L.U32 R64, R64, 0x10, RZ ;  /* 0x0000001040407819 */ /* 0x000fe200000006ff */
[----:B------:R-:W-:Y:S01]  /*3c10*/  FFMA.FTZ R137, R137, UR7, R148 ;  /* 0x0000000789897c23 */ /* 0x000fe20008010094 */
[----:B------:R-:W-:Y:S01]  /*3c20*/  SHF.R.U32.HI R122, RZ, 0x10, R115 ;  /* 0x00000010ff7a7819 */ /* 0x000fe20000011673 */
[----:B------:R-:W-:Y:S01]  /*3c30*/  FADD.FTZ R167, R167, -R170 ;  /* 0x800000aaa7a77221 */ /* 0x000fe20000010000 */
[----:B------:R-:W-:Y:S01]  /*3c40*/  SHF.L.U32 R129, R67, 0x10, RZ ;  /* 0x0000001043817819 */ /* 0x000fe200000006ff */
[----:B------:R-:W-:Y:S01]  /*3c50*/  F2F.BF16.F32 R126, R126 ;  /* 0x0000007e007e7304 */ /* 0x000fe20000202000 */
[----:B------:R-:W-:Y:S01]  /*3c60*/  MOV R148, R115 ;  /* 0x0000007300947202 */ /* 0x000fe20000000f00 */
[----:B------:R-:W-:Y:S01]  /*3c70*/  FFMA.FTZ R140, R127, UR7, R140 ;  /* 0x000000077f8c7c23 */ /* 0x000fe2000801008c */
[--C-:B------:R-:W-:Y:S01]  /*3c80*/  FFMA.FTZ R124, R124, UR5, R139.reuse ;  /* 0x000000057c7c7c23 */ /* 0x100fe2000801008b */
[----:B------:R-:W-:Y:S01]  /*3c90*/  FFMA.FTZ R193, R193, UR5, R139 ;  /* 0x00000005c1c17c23 */ /* 0x000fe2000801008b */
[----:B------:R-:W-:Y:S01]  /*3ca0*/  FFMA.FTZ R172, R172, UR7, R143 ;  /* 0x00000007acac7c23 */ /* 0x000fe2000801008f */
[----:B------:R-:W-:Y:S01]  /*3cb0*/  SHF.L.U32 R122, R122, 0x10, RZ ;  /* 0x000000107a7a7819 */ /* 0x000fe200000006ff */
[----:B------:R-:W-:Y:S01]  /*3cc0*/  FFMA.FTZ R64, R167, UR7, R64 ;  /* 0x00000007a7407c23 */ /* 0x000fe20008010040 */
[----:B------:R-:W0:Y:S01]  /*3cd0*/  F2F.BF16.F32 R67, R199 ;  /* 0x000000c700437304 */ /* 0x000e220000202000 */
[----:B------:R-:W-:Y:S01]  /*3ce0*/  SHF.L.U32 R125, R148, 0x10, RZ ;  /* 0x00000010947d7819 */ /* 0x000fe200000006ff */
[----:B------:R-:W-:Y:S01]  /*3cf0*/  FADD.FTZ R124, R121, -R124 ;  /* 0x8000007c797c7221 */ /* 0x000fe20000010000 */
[----:B------:R-:W-:Y:S01]  /*3d00*/  FADD.FTZ R192, R192, -R193 ;  /* 0x800000c1c0c07221 */ /* 0x000fe20000010000 */
[----:B------:R-:W-:Y:S01]  /*3d10*/  FFMA.FTZ R130, R130, UR5, R139 ;  /* 0x0000000582827c23 */ /* 0x000fe2000801008b */
[----:B------:R-:W-:Y:S01]  /*3d20*/  SHF.R.U64 R121, R112, 0x10, R113 ;  /* 0x0000001070797819 */ /* 0x000fe20000001271 */
[--C-:B------:R-:W-:Y:S01]  /*3d30*/  FFMA.FTZ R134, R134, UR5, R139.reuse ;  /* 0x0000000586867c23 */ /* 0x100fe2000801008b */
[----:B------:R-:W-:Y:S01]  /*3d40*/  MOV R143, R108 ;  /* 0x0000006c008f7202 */ /* 0x000fe20000000f00 */
[----:B------:R-:W1:Y:S01]  /*3d50*/  F2F.BF16.F32 R66, R66 ;  /* 0x0000004200427304 */ /* 0x000e620000202000 */
[--C-:B------:R-:W-:Y:S01]  /*3d60*/  FFMA.FTZ R174, R174, UR5, R139.reuse ;  /* 0x00000005aeae7c23 */ /* 0x100fe2000801008b */
[----:B------:R-:W-:Y:S01]  /*3d70*/  FFMA.FTZ R118, R118, UR5, R139 ;  /* 0x0000000576767c23 */ /* 0x000fe2000801008b */
[----:B------:R-:W-:Y:S01]  /*3d80*/  FFMA.FTZ R161, R161, UR7, R122 ;  /* 0x00000007a1a17c23 */ /* 0x000fe2000801007a */
[----:B------:R-:W-:Y:S01]  /*3d90*/  FFMA.FTZ R124, R124, UR7, R125 ;  /* 0x000000077c7c7c23 */ /* 0x000fe2000801007d */
[----:B------:R-:W-:Y:S01]  /*3da0*/  MOV R122, R114 ;  /* 0x00000072007a7202 */ /* 0x000fe20000000f00 */
[----:B------:R-:W-:Y:S01]  /*3db0*/  FFMA.FTZ R129, R192, UR7, R129 ;  /* 0x00000007c0817c23 */ /* 0x000fe20008010081 */
[----:B------:R-:W-:Y:S01]  /*3dc0*/  SHF.L.U32 R121, R121, 0x10, RZ ;  /* 0x0000001079797819 */ /* 0x000fe200000006ff */
[----:B------:R-:W-:Y:S01]  /*3dd0*/  F2F.BF16.F32 R145, R140 ;  /* 0x0000008c00917304 */ /* 0x000fe20000202000 */
[----:B------:R-:W-:Y:S01]  /*3de0*/  SHF.R.U64 R125, R114, 0x10, R115 ;  /* 0x00000010727d7819 */ /* 0x000fe20000001273 */
[----:B------:R-:W-:Y:S01]  /*3df0*/  FADD.FTZ R131, R131, -R130 ;  /* 0x8000008283837221 */ /* 0x000fe20000010000 */
[----:B------:R-:W-:Y:S01]  /*3e00*/  SHF.L.U32 R143, R143, 0x10, RZ ;  /* 0x000000108f8f7819 */ /* 0x000fe200000006ff */
[----:B------:R-:W-:Y:S01]  /*3e10*/  FFMA.FTZ R123, R123, UR5, R139 ;  /* 0x000000057b7b7c23 */ /* 0x000fe2000801008b */
[----:B------:R-:W-:Y:S01]  /*3e20*/  FADD.FTZ R134, R135, -R134 ;  /* 0x8000008687867221 */ /* 0x000fe20000010000 */
[----:B------:R-:W-:Y:S01]  /*3e30*/  FADD.FTZ R174, R173, -R174 ;  /* 0x800000aeadae7221 */ /* 0x000fe20000010000 */
[----:B------:R-:W-:Y:S01]  /*3e40*/  MOV R136, R112 ;  /* 0x0000007000887202 */ /* 0x000fe20000000f00 */
[----:B------:R-:W2:Y:S01]  /*3e50*/  F2F.BF16.F32 R141, R141 ;  /* 0x0000008d008d7304 */ /* 0x000ea20000202000 */
[----:B------:R-:W-:Y:S01]  /*3e60*/  FADD.FTZ R118, R119, -R118 ;  /* 0x8000007677767221 */ /* 0x000fe20000010000 */
[----:B------:R-:W-:Y:S01]  /*3e70*/  SHF.L.U32 R119, R122, 0x10, RZ ;  /* 0x000000107a777819 */ /* 0x000fe200000006ff */
[----:B------:R-:W-:Y:S01]  /*3e80*/  FFMA.FTZ R121, R134, UR7, R121 ;  /* 0x0000000786797c23 */ /* 0x000fe20008010079 */
[----:B------:R-:W-:Y:S01]  /*3e90*/  SHF.L.U32 R122, R125, 0x10, RZ ;  /* 0x000000107d7a7819 */ /* 0x000fe200000006ff */
[----:B------:R-:W-:Y:S01]  /*3ea0*/  FADD.FTZ R123, R120, -R123 ;  /* 0x8000007b787b7221 */ /* 0x000fe20000010000 */
[----:B------:R-:W-:Y:S01]  /*3eb0*/  FFMA.FTZ R143, R174, UR7, R143 ;  /* 0x00000007ae8f7c23 */ /* 0x000fe2000801008f */
[----:B------:R-:W-:Y:S01]  /*3ec0*/  SHF.L.U32 R136, R136, 0x10, RZ ;  /* 0x0000001088887819 */ /* 0x000fe200000006ff */
[----:B------:R-:W-:Y:S01]  /*3ed0*/  F2F.BF16.F32 R140, R172 ;  /* 0x000000ac008c7304 */ /* 0x000fe20000202000 */
[----:B0-----:R-:W-:Y:S01]  /*3ee0*/  PRMT R125, R126, 0x5410, R67 ;  /* 0x000054107e7d7816 */ /* 0x001fe20000000043 */
[----:B-1----:R-:W-:-:S04]  /*3ef0*/  IMAD.WIDE.U32 R66, R66, 0x10000, RZ ;  /* 0x0001000042427825 */ /* 0x002fc800078e00ff */
[----:B------:R-:W-:Y:S01]  /*3f00*/  FFMA.FTZ R122, R123, UR7, R122 ;  /* 0x000000077b7a7c23 */ /* 0x000fe2000801007a */
[----:B------:R-:W-:Y:S01]  /*3f10*/  FFMA.FTZ R131, R131, UR7, R136 ;  /* 0x0000000783837c23 */ /* 0x000fe20008010088 */
[----:B------:R-:W-:Y:S01]  /*3f20*/  FFMA.FTZ R134, R118, UR7, R119 ;  /* 0x0000000776867c23 */ /* 0x000fe20008010077 */
[----:B------:R-:W-:Y:S01]  /*3f30*/  IADD3 R139, PT, PT, R152, 0x500, RZ ;  /* 0x00000500988b7810 */ /* 0x000fe20007ffe0ff */
[----:B------:R-:W0:Y:S01]  /*3f40*/  F2F.BF16.F32 R149, R149 ;  /* 0x0000009500957304 */ /* 0x000e220000202000 */
[----:B--2---:R-:W-:-:S07]  /*3f50*/  LOP3.LUT R126, R66, R141, RZ, 0xfc, !PT ;  /* 0x0000008d427e7212 */ /* 0x004fce00078efcff */
[----:B------:R-:W-:Y:S01]  /*3f60*/  F2F.BF16.F32 R64, R64 ;  /* 0x0000004000407304 */ /* 0x000fe20000202000 */
[----:B0-----:R-:W-:-:S07]  /*3f70*/  PRMT R149, R140, 0x5410, R149 ;  /* 0x000054108c957816 */ /* 0x001fce0000000095 */
[----:B------:R-:W0:Y:S01]  /*3f80*/  F2F.BF16.F32 R65, R177 ;  /* 0x000000b100417304 */ /* 0x000e220000202000 */
[----:B------:R-:W1:Y:S07]  /*3f90*/  LDC.64 R140, c[0x0][0x468] ;  /* 0x00011a00ff8c7b82 */ /* 0x000e6e0000000a00 */
[----:B------:R-:W2:Y:S01]  /*3fa0*/  F2F.BF16.F32 R128, R128 ;  /* 0x0000008000807304 */ /* 0x000ea20000202000 */
[----:B0-----:R-:W-:-:S07]  /*3fb0*/  PRMT R119, R64, 0x5410, R65 ;  /* 0x0000541040777816 */ /* 0x001fce0000000041 */
[----:B------:R-:W-:Y:S01]  /*3fc0*/  F2F.BF16.F32 R133, R133 ;  /* 0x0000008500857304 */ /* 0x000fe20000202000 */
[----:B--2---:R-:W-:-:S07]  /*3fd0*/  IMAD.WIDE.U32 R64, R128, 0x10000, RZ ;  /* 0x0001000080407825 */ /* 0x004fce00078e00ff */
[----:B------:R-:W0:Y:S01]  /*3fe0*/  F2F.BF16.F32 R130, R137 ;  /* 0x0000008900827304 */ /* 0x000e220000202000 */
[----:B------:R-:W-:-:S07]  /*3ff0*/  LOP3.LUT R125, R125, R65, RZ, 0xfc, !PT ;  /* 0x000000417d7d7212 */ /* 0x000fce00078efcff */
[----:B------:R-:W-:Y:S01]  /*4000*/  F2F.BF16.F32 R138, R186 ;  /* 0x000000ba008a7304 */ /* 0x000fe20000202000 */
[----:B0-----:R-:W-:-:S07]  /*4010*/  PRMT R137, R133, 0x5410, R130 ;  /* 0x0000541085897816 */ /* 0x001fce0000000082 */
[----:B------:R-:W0:Y:S08]  /*4020*/  F2F.BF16.F32 R127, R189 ;  /* 0x000000bd007f7304 */ /* 0x000e300000202000 */
[----:B------:R-:W2:Y:S01]  /*4030*/  F2F.BF16.F32 R142, R142 ;  /* 0x0000008e008e7304 */ /* 0x000ea20000202000 */
[----:B0-----:R-:W-:-:S07]  /*4040*/  PRMT R123, R138, 0x5410, R127 ;  /* 0x000054108a7b7816 */ /* 0x001fce000000007f */
[----:B------:R-:W-:Y:S01]  /*4050*/  F2F.BF16.F32 R124, R124 ;  /* 0x0000007c007c7304 */ /* 0x000fe20000202000 */
[----:B------:R-:W-:Y:S01]  /*4060*/  LOP3.LUT R127, R119, R67, RZ, 0xfc, !PT ;  /* 0x00000043777f7212 */ /* 0x000fe200078efcff */
[----:B-1----:R-:W-:-:S04]  /*4070*/  IMAD.WIDE.U32 R138, R139, 0x8, R140 ;  /* 0x000000088b8a7825 */ /* 0x002fc800078e008c */
[----:B--2---:R-:W-:Y:S02]  /*4080*/  IMAD.WIDE.U32 R66, R142, 0x10000, RZ ;  /* 0x000100008e427825 */ /* 0x004fe400078e00ff */
[----:B------:R-:W0:Y:S03]  /*4090*/  F2F.BF16.F32 R161, R161 ;  /* 0x000000a100a17304 */ /* 0x000e260000202000 */
[----:B------:R-:W-:-:S05]  /*40a0*/  LOP3.LUT R123, R123, R67, RZ, 0xfc, !PT ;  /* 0x000000437b7b7212 */ /* 0x000fca00078efcff */
[----:B------:R-:W1:Y:S01]  /*40b0*/  F2F.BF16.F32 R129, R129 ;  /* 0x0000008100817304 */ /* 0x000e620000202000 */
[----:B0-----:R-:W-:-:S07]  /*40c0*/  PRMT R161, R124, 0x5410, R161 ;  /* 0x000054107ca17816 */ /* 0x001fce00000000a1 */
[----:B------:R-:W0:Y:S01]  /*40d0*/  F2F.BF16.F32 R144, R144 ;  /* 0x0000009000907304 */ /* 0x000e220000202000 */
[----:B-1----:R-:W-:-:S07]  /*40e0*/  LOP3.LUT R124, R64, R129, RZ, 0xfc, !PT ;  /* 0x00000081407c7212 */ /* 0x002fce00078efcff */
[----:B------:R-:W-:Y:S01]  /*40f0*/  F2F.BF16.F32 R121, R121 ;  /* 0x0000007900797304 */ /* 0x000fe20000202000 */
[----:B------:R-:W-:-:S05]  /*4100*/  IMAD.WIDE.U32 R128, R152, 0x8, R140 ;  /* 0x0000000898807825 */ /* 0x000fca00078e008c */
[----:B------:R1:W-:Y:S01]  /*4110*/  STG.E.64 desc[UR14][R128.64], R126 ;  /* 0x0000007e80007986 */ /* 0x0003e2000c101b0e */
[----:B0-----:R-:W-:Y:S01]  /*4120*/  IMAD.WIDE.U32 R64, R144, 0x10000, RZ ;  /* 0x0001000090407825 */ /* 0x001fe200078e00ff */
[----:B------:R-:W0:Y:S08]  /*4130*/  F2F.BF16.F32 R143, R143 ;  /* 0x0000008f008f7304 */ /* 0x000e300000202000 */
[----:B------:R2:W3:Y:S01]  /*4140*/  F2F.BF16.F32 R135, R122 ;  /* 0x0000007a00877304 */ /* 0x0004e20000202000 */
[----:B0-----:R-:W-:-:S07]  /*4150*/  LOP3.LUT R120, R64, R143, RZ, 0xfc, !PT ;  /* 0x0000008f40787212 */ /* 0x001fce00078efcff */
[----:B------:R-:W0:Y:S01]  /*4160*/  F2F.BF16.F32 R131, R131 ;  /* 0x0000008300837304 */ /* 0x000e220000202000 */
[----:B--2---:R-:W-:Y:S01]  /*4170*/  LOP3.LUT R122, R66, R145, RZ, 0xfc, !PT ;  /* 0x00000091427a7212 */ /* 0x004fe200078efcff */
[----:B------:R-:W-:Y:S01]  /*4180*/  IMAD.WIDE.U32 R66, R121, 0x10000, RZ ;  /* 0x0001000079427825 */ /* 0x000fe200078e00ff */
[----:B------:R-:W-:Y:S02]  /*4190*/  LOP3.LUT R121, R149, R65, RZ, 0xfc, !PT ;  /* 0x0000004195797212 */ /* 0x000fe400078efcff */
[C---:B------:R-:W-:Y:S01]  /*41a0*/  IADD3 R143, PT, PT, R152.reuse, 0x600, RZ ;  /* 0x00000600988f7810 */ /* 0x040fe20007ffe0ff */
[----:B---3--:R-:W-:Y:S02]  /*41b0*/  IMAD.WIDE.U32 R64, R135, 0x10000, RZ ;  /* 0x0001000087407825 */ /* 0x008fe400078e00ff */
[----:B------:R2:W3:Y:S01]  /*41c0*/  F2F.BF16.F32 R133, R134 ;  /* 0x0000008600857304 */ /* 0x0004e20000202000 */
[----:B------:R-:W-:Y:S02]  /*41d0*/  LOP3.LUT R67, R137, R67, RZ, 0xfc, !PT ;  /* 0x0000004389437212 */ /* 0x000fe400078efcff */
[----:B------:R-:W-:-:S02]  /*41e0*/  IADD3 R135, PT, PT, R152, 0x300, RZ ;  /* 0x0000030098877810 */ /* 0x000fc40007ffe0ff */
[----:B------:R-:W-:Y:S02]  /*41f0*/  IADD3 R137, PT, PT, R152, 0x400, RZ ;  /* 0x0000040098897810 */ /* 0x000fe40007ffe0ff */
[----:B0-----:R-:W-:Y:S01]  /*4200*/  LOP3.LUT R66, R66, R131, RZ, 0xfc, !PT ;  /* 0x0000008342427212 */ /* 0x001fe200078efcff */
[----:B------:R-:W0:Y:S01]  /*4210*/  F2F.BF16.F32 R132, R132 ;  /* 0x0000008400847304 */ /* 0x000e220000202000 */
[----:B------:R-:W-:Y:S01]  /*4220*/  IADD3 R131, PT, PT, R152, 0x100, RZ ;  /* 0x0000010098837810 */ /* 0x000fe20007ffe0ff */
[----:B--2---:R-:W-:Y:S01]  /*4230*/  IMAD.WIDE.U32 R134, R135, 0x8, R140 ;  /* 0x0000000887867825 */ /* 0x004fe200078e008c */
[----:B------:R-:W-:-:S03]  /*4240*/  LOP3.LUT R65, R161, R65, RZ, 0xfc, !PT ;  /* 0x00000041a1417212 */ /* 0x000fc600078efcff */
[--C-:B------:R-:W-:Y:S01]  /*4250*/  IMAD.WIDE.U32 R130, R131, 0x8, R140.reuse ;  /* 0x0000000883827825 */ /* 0x100fe200078e008c */
[----:B---3--:R-:W-:Y:S01]  /*4260*/  LOP3.LUT R64, R64, R133, RZ, 0xfc, !PT ;  /* 0x0000008540407212 */ /* 0x008fe200078efcff */
[----:B------:R-:W-:Y:S01]  /*4270*/  F2F.BF16.F32 R146, R146 ;  /* 0x0000009200927304 */ /* 0x000fe20000202000 */
[----:B------:R-:W-:Y:S01]  /*4280*/  IADD3 R133, PT, PT, R152, 0x200, RZ ;  /* 0x0000020098857810 */ /* 0x000fe20007ffe0ff */
[--C-:B------:R-:W-:Y:S01]  /*4290*/  IMAD.WIDE.U32 R136, R137, 0x8, R140.reuse ;  /* 0x0000000889887825 */ /* 0x100fe200078e008c */
[----:B------:R1:W-:Y:S03]  /*42a0*/  STG.E.64 desc[UR14][R130.64], R124 ;  /* 0x0000007c82007986 */ /* 0x0003e6000c101b0e */
[----:B0-----:R-:W-:Y:S02]  /*42b0*/  IMAD.WIDE.U32 R118, R132, 0x10000, RZ ;  /* 0x0001000084767825 */ /* 0x001fe400078e00ff */
[----:B------:R-:W0:Y:S02]  /*42c0*/  F2F.BF16.F32 R151, R165 ;  /* 0x000000a500977304 */ /* 0x000e240000202000 */
[----:B------:R-:W-:-:S04]  /*42d0*/  IMAD.WIDE.U32 R132, R133, 0x8, R140 ;  /* 0x0000000885847825 */ /* 0x000fc800078e008c */
[----:B------:R-:W-:Y:S02]  /*42e0*/  IMAD.WIDE.U32 R140, R143, 0x8, R140 ;  /* 0x000000088f8c7825 */ /* 0x000fe400078e008c */
[----:B------:R-:W2:Y:S01]  /*42f0*/  F2F.BF16.F32 R147, R147 ;  /* 0x0000009300937304 */ /* 0x000ea20000202000 */
[----:B------:R1:W-:Y:S04]  /*4300*/  STG.E.64 desc[UR14][R132.64], R122 ;  /* 0x0000007a84007986 */ /* 0x0003e8000c101b0e */
[----:B------:R1:W-:Y:S01]  /*4310*/  STG.E.64 desc[UR14][R134.64], R120 ;  /* 0x0000007886007986 */ /* 0x0003e2000c101b0e */
[----:B0-----:R-:W-:-:S04]  /*4320*/  PRMT R151, R146, 0x5410, R151 ;  /* 0x0000541092977816 */ /* 0x001fc80000000097 */
[----:B------:R-:W-:Y:S02]  /*4330*/  LOP3.LUT R119, R151, R119, RZ, 0xfc, !PT ;  /* 0x0000007797777212 */ /* 0x000fe400078efcff */
[----:B--2---:R-:W-:-:S05]  /*4340*/  LOP3.LUT R118, R118, R147, RZ, 0xfc, !PT ;  /* 0x0000009376767212 */ /* 0x004fca00078efcff */
[----:B------:R1:W-:Y:S04]  /*4350*/  STG.E.64 desc[UR14][R136.64], R118 ;  /* 0x0000007688007986 */ /* 0x0003e8000c101b0e */
[----:B------:R1:W-:Y:S04]  /*4360*/  STG.E.64 desc[UR14][R138.64], R66 ;  /* 0x000000428a007986 */ /* 0x0003e8000c101b0e */
[----:B------:R1:W-:Y:S01]  /*4370*/  STG.E.64 desc[UR14][R140.64], R64 ;  /* 0x000000408c007986 */ /* 0x0003e2000c101b0e */
[----:B------:R-:W-:Y:S05]  /*4380*/  BRA `(.L_x_120) ;  /* 0x0000006000887947 */ /* 0x000fea0003800000 */
.L_x_119:
[----:B-----5:R-:W-:Y:S01]  /*4390*/  SHF.R.U32.HI R138, RZ, 0x10, R105 ;  /* 0x00000010ff8a7819 */ /* 0x020fe20000011669 */
[--C-:B------:R-:W-:Y:S01]  /*43a0*/  FFMA.FTZ R126, R197, UR5, R139.reuse ;  /* 0x00000005c57e7c23 */ /* 0x100fe2000801008b */
[----:B------:R-:W-:Y:S01]  /*43b0*/  MOV R142, R107 ;  /* 0x0000006b008e7202 */ /* 0x000fe20000000f00 */
[--C-:B------:R-:W-:Y:S01]  /*43c0*/  FFMA.FTZ R195, R195, UR5, R139.reuse ;  /* 0x00000005c3c37c23 */ /* 0x100fe2000801008b */
[----:B------:R-:W-:Y:S01]  /*43d0*/  SHF.L.U32 R143, R138, 0x10, RZ ;  /* 0x000000108a8f7819 */ /* 0x000fe200000006ff */
[----:B------:R-:W-:Y:S01]  /*43e0*/  FADD.FTZ R126, R199, -R126 ;  /* 0x8000007ec77e7221 */ /* 0x000fe20000010000 */
[----:B------:R-:W-:Y:S01]  /*43f0*/  FFMA.FTZ R145, R128, UR5, R139 ;  /* 0x0000000580917c23 */ /* 0x000fe2000801008b */
[----:B------:R-:W-:Y:S01]  /*4400*/  SHF.L.U32 R142, R142, 0x10, RZ ;  /* 0x000000108e8e7819 */ /* 0x000fe200000006ff */
[----:B------:R-:W-:Y:S01]  /*4410*/  FADD.FTZ R196, R196, -R195 ;  /* 0x800000c3c4c47221 */ /* 0x000fe20000010000 */
[----:B------:R-:W-:Y:S01]  /*4420*/  FFMA.FTZ R138, R126, UR7, R143 ;  /* 0x000000077e8a7c23 */ /* 0x000fe2000801008f */
[----:B------:R-:W-:Y:S01]  /*4430*/  SHF.R.U64 R126, R104, 0x10, R105 ;  /* 0x00000010687e7819 */ /* 0x000fe20000001269 */
[----:B------:R-:W-:Y:S01]  /*4440*/  FADD.FTZ R145, R186, -R145 ;  /* 0x80000091ba917221 */ /* 0x000fe20000010000 */
[--C-:B------:R-:W-:Y:S01]  /*4450*/  FFMA.FTZ R172, R172, UR5, R139.reuse ;  /* 0x00000005acac7c23 */ /* 0x100fe2000801008b */
[----:B------:R0:W-:Y:S01]  /*4460*/  F2F.BF16.F32 R128, R138 ;  /* 0x0000008a00807304 */ /* 0x0001e20000202000 */
[----:B------:R-:W-:Y:S01]  /*4470*/  SHF.L.U32 R143, R126, 0x10, RZ ;  /* 0x000000107e8f7819 */ /* 0x000fe200000006ff */
[--C-:B------:R-:W-:Y:S01]  /*4480*/  FFMA.FTZ R180, R180, UR5, R139.reuse ;  /* 0x00000005b4b47c23 */ /* 0x100fe2000801008b */
[----:B------:R-:W-:Y:S01]  /*4490*/  FADD.FTZ R172, R175, -R172 ;  /* 0x800000acafac7221 */ /* 0x000fe20000010000 */
[--C-:B------:R-:W-:Y:S01]  /*44a0*/  FFMA.FTZ R178, R178, UR5, R139.reuse ;  /* 0x00000005b2b27c23 */ /* 0x100fe2000801008b */
[----:B------:R-:W-:Y:S01]  /*44b0*/  FFMA.FTZ R165, R165, UR5, R139 ;  /* 0x00000005a5a57c23 */ /* 0x000fe2000801008b */
[----:B------:R-:W-:Y:S01]  /*44c0*/  FFMA.FTZ R126, R196, UR7, R143 ;  /* 0x00000007c47e7c23 */ /* 0x000fe2000801008f */
[----:B------:R-:W-:Y:S01]  /*44d0*/  SHF.R.U32.HI R143, RZ, 0x10, R107 ;  /* 0x00000010ff8f7819 */ /* 0x000fe2000001166b */
[----:B------:R-:W-:Y:S01]  /*44e0*/  FADD.FTZ R180, R181, -R180 ;  /* 0x800000b4b5b47221 */ /* 0x000fe20000010000 */
[----:B0-----:R-:W-:Y:S01]  /*44f0*/  FFMA.FTZ R138, R145, UR7, R142 ;  /* 0x00000007918a7c23 */ /* 0x001fe2000801008e */
[----:B------:R-:W-:Y:S01]  /*4500*/  MOV R142, R109 ;  /* 0x0000006d008e7202 */ /* 0x000fe20000000f00 */
[----:B------:R-:W-:Y:S01]  /*4510*/  FADD.FTZ R178, R179, -R178 ;  /* 0x800000b2b3b27221 */ /* 0x000fe20000010000 */
[----:B------:R-:W-:Y:S01]  /*4520*/  SHF.L.U32 R144, R143, 0x10, RZ ;  /* 0x000000108f907819 */ /* 0x000fe200000006ff */
[----:B------:R-:W-:Y:S01]  /*4530*/  FADD.FTZ R165, R166, -R165 ;  /* 0x800000a5a6a57221 */ /* 0x000fe20000010000 */
[----:B------:R-:W-:Y:S01]  /*4540*/  MOV R64, R117 ;  /* 0x0000007500407202 */ /* 0x000fe20000000f00 */
[----:B------:R-:W-:Y:S01]  /*4550*/  IMAD.U32 R143, R142, 0x10000, RZ ;  /* 0x000100008e8f7824 */ /* 0x000fe200078e00ff */
[----:B------:R-:W-:Y:S01]  /*4560*/  SHF.R.U32.HI R142, RZ, 0x10, R109 ;  /* 0x00000010ff8e7819 */ /* 0x000fe2000001166d */
[--C-:B------:R-:W-:Y:S01]  /*4570*/  FFMA.FTZ R176, R176, UR5, R139.reuse ;  /* 0x00000005b0b07c23 */ /* 0x100fe2000801008b */
[----:B------:R-:W-:Y:S01]  /*4580*/  FFMA.FTZ R150, R150, UR5, R139 ;  /* 0x0000000596967c23 */ /* 0x000fe2000801008b */
[----:B------:R-:W-:Y:S01]  /*4590*/  FFMA.FTZ R172, R172, UR7, R143 ;  /* 0x00000007acac7c23 */ /* 0x000fe2000801008f */
[----:B------:R-:W-:Y:S01]  /*45a0*/  SHF.L.U32 R143, R142, 0x10, RZ ;  /* 0x000000108e8f7819 */ /* 0x000fe200000006ff */
[----:B------:R-:W-:Y:S01]  /*45b0*/  IMAD.U32 R65, R64, 0x10000, RZ ;  /* 0x0001000040417824 */ /* 0x000fe200078e00ff */
[----:B------:R-:W-:Y:S01]  /*45c0*/  MOV R142, R108 ;  /* 0x0000006c008e7202 */ /* 0x000fe20000000f00 */
[----:B------:R-:W-:Y:S01]  /*45d0*/  FFMA.FTZ R163, R163, UR5, R139 ;  /* 0x00000005a3a37c23 */ /* 0x000fe2000801008b */
[----:B------:R-:W-:Y:S01]  /*45e0*/  SHF.R.U32.HI R64, RZ, 0x10, R117 ;  /* 0x00000010ff407819 */ /* 0x000fe20000011675 */
[----:B------:R-:W-:Y:S01]  /*45f0*/  FFMA.FTZ R149, R180, UR7, R143 ;  /* 0x00000007b4957c23 */ /* 0x000fe2000801008f */
[----:B------:R-:W-:Y:S01]  /*4600*/  SHF.L.U32 R143, R142, 0x10, RZ ;  /* 0x000000108e8f7819 */ /* 0x000fe200000006ff */
[----:B------:R-:W-:Y:S01]  /*4610*/  FADD.FTZ R176, R177, -R176 ;  /* 0x800000b0b1b07221 */ /* 0x000fe20000010000 */
[----:B------:R-:W-:Y:S01]  /*4620*/  SHF.R.U64 R142, R108, 0x10, R109 ;  /* 0x000000106c8e7819 */ /* 0x000fe2000000126d */
[----:B------:R-:W-:Y:S01]  /*4630*/  FADD.FTZ R150, R151, -R150 ;  /* 0x8000009697967221 */ /* 0x000fe20000010000 */
[----:B------:R-:W-:Y:S01]  /*4640*/  SHF.L.U32 R67, R64, 0x10, RZ ;  /* 0x0000001040437819 */ /* 0x000fe200000006ff */
[----:B------:R-:W-:Y:S01]  /*4650*/  FADD.FTZ R163, R164, -R163 ;  /* 0x800000a3a4a37221 */ /* 0x000fe20000010000 */
[----:B------:R-:W-:Y:S01]  /*4660*/  SHF.L.U32 R145, R142, 0x10, RZ ;  /* 0x000000108e917819 */ /* 0x000fe200000006ff */
[----:B------:R-:W-:Y:S01]  /*4670*/  FFMA.FTZ R160, R160, UR5, R139 ;  /* 0x00000005a0a07c23 */ /* 0x000fe2000801008b */
[----:B------:R-:W-:Y:S01]  /*4680*/  MOV R64, R116 ;  /* 0x0000007400407202 */ /* 0x000fe20000000f00 */
[----:B------:R-:W-:Y:S01]  /*4690*/  FFMA.FTZ R176, R176, UR7, R67 ;  /* 0x00000007b0b07c23 */ /* 0x000fe20008010043 */
[----:B------:R-:W-:Y:S01]  /*46a0*/  SHF.R.U64 R67, R116, 0x10, R117 ;  /* 0x0000001074437819 */ /* 0x000fe20000001275 */
[----:B------:R-:W-:Y:S01]  /*46b0*/  FFMA.FTZ R142, R178, UR7, R145 ;  /* 0x00000007b28e7c23 */ /* 0x000fe20008010091 */
[----:B------:R-:W-:Y:S01]  /*46c0*/  SHF.R.U32.HI R145, RZ, 0x10, R111 ;  /* 0x00000010ff917819 */ /* 0x000fe2000001166f */
[--C-:B------:R-:W-:Y:S01]  /*46d0*/  FFMA.FTZ R169, R169, UR5, R139.reuse ;  /* 0x00000005a9a97c23 */ /* 0x100fe2000801008b */
[--C-:B------:R-:W-:Y:S01]  /*46e0*/  FFMA.FTZ R189, R189, UR5, R139.reuse ;  /* 0x00000005bdbd7c23 */ /* 0x100fe2000801008b */
[----:B------:R-:W-:Y:S01]  /*46f0*/  MOV R153, R113 ;  /* 0x0000007100997202 */ /* 0x000fe20000000f00 */
[--C-:B------:R-:W-:Y:S01]  /*4700*/  FFMA.FTZ R140, R185, UR5, R139.reuse ;  /* 0x00000005b98c7c23 */ /* 0x100fe2000801008b */
[----:B------:R-:W-:Y:S01]  /*4710*/  SHF.L.U32 R148, R145, 0x10, RZ ;  /* 0x0000001091947819 */ /* 0x000fe200000006ff */
[----:B------:R-:W-:Y:S01]  /*4720*/  FFMA.FTZ R136, R136, UR5, R139 ;  /* 0x0000000588887c23 */ /* 0x000fe2000801008b */
[----:B------:R-:W-:Y:S01]  /*4730*/  MOV R145, R110 ;  /* 0x0000006e00917202 */ /* 0x000fe20000000f00 */
[----:B------:R-:W-:Y:S01]  /*4740*/  FADD.FTZ R171, R171, -R160 ;  /* 0x800000a0abab7221 */ /* 0x000fe20000010000 */
[----:B------:R-:W-:Y:S01]  /*4750*/  SHF.L.U32 R66, R64, 0x10, RZ ;  /* 0x0000001040427819 */ /* 0x000fe200000006ff */
[----:B------:R-:W-:Y:S01]  /*4760*/  FFMA.FTZ R165, R165, UR7, R148 ;  /* 0x00000007a5a57c23 */ /* 0x000fe20008010094 */
[----:B------:R-:W-:Y:S01]  /*4770*/  SHF.R.U64 R148, R110, 0x10, R111 ;  /* 0x000000106e947819 */ /* 0x000fe2000000126f */
[----:B------:R-:W-:Y:S01]  /*4780*/  FADD.FTZ R168, R168, -R169 ;  /* 0x800000a9a8a87221 */ /* 0x000fe20000010000 */
[----:B------:R-:W-:Y:S01]  /*4790*/  SHF.L.U32 R145, R145, 0x10, RZ ;  /* 0x0000001091917819 */ /* 0x000fe200000006ff */
[----:B------:R-:W-:Y:S01]  /*47a0*/  FADD.FTZ R189, R190, -R189 ;  /* 0x800000bdbebd7221 */ /* 0x000fe20000010000 */
[----:B------:R-:W-:Y:S01]  /*47b0*/  SHF.L.U32 R148, R148, 0x10, RZ ;  /* 0x0000001094947819 */ /* 0x000fe200000006ff */
[----:B------:R-:W-:Y:S01]  /*47c0*/  FADD.FTZ R140, R129, -R140 ;  /* 0x8000008c818c7221 */ /* 0x000fe20000010000 */
[----:B------:R-:W-:Y:S01]  /*47d0*/  SHF.L.U32 R67, R67, 0x10, RZ ;  /* 0x0000001043437819 */ /* 0x000fe200000006ff */
[----:B------:R-:W-:Y:S01]  /*47e0*/  FFMA.FTZ R145, R150, UR7, R145 ;  /* 0x0000000796917c23 */ /* 0x000fe20008010091 */
[----:B------:R-:W-:Y:S01]  /*47f0*/  FFMA.FTZ R150, R132, UR5, R139 ;  /* 0x0000000584967c23 */ /* 0x000fe2000801008b */
[----:B------:R-:W-:Y:S01]  /*4800*/  FFMA.FTZ R132, R163, UR7, R148 ;  /* 0x00000007a3847c23 */ /* 0x000fe20008010094 */
[----:B------:R-:W-:Y:S01]  /*4810*/  SHF.R.U32.HI R148, RZ, 0x10, R113 ;  /* 0x00000010ff947819 */ /* 0x000fe20000011671 */
[----:B------:R-:W-:Y:S01]  /*4820*/  FADD.FTZ R136, R137, -R136 ;  /* 0x8000008889887221 */ /* 0x000fe20000010000 */
[----:B------:R-:W-:Y:S01]  /*4830*/  FADD.FTZ R150, R133, -R150 ;  /* 0x8000009685967221 */ /* 0x000fe20000010000 */
[----:B------:R-:W-:Y:S01]  /*4840*/  SHF.L.U32 R133, R153, 0x10, RZ ;  /* 0x0000001099857819 */ /* 0x000fe200000006ff */
[----:B------:R-:W-:Y:S01]  /*4850*/  FFMA.FTZ R127, R171, UR7, R66 ;  /* 0x00000007ab7f7c23 */ /* 0x000fe20008010042 */
[----:B------:R-:W-:Y:S01]  /*4860*/  SHF.L.U32 R153, R148, 0x10, RZ ;  /* 0x0000001094997819 */ /* 0x000fe200000006ff */
[----:B------:R-:W-:Y:S01]  /*4870*/  FFMA.FTZ R66, R168, UR7, R67 ;  /* 0x00000007a8427c23 */ /* 0x000fe20008010043 */
[----:B------:R-:W-:Y:S01]  /*4880*/  MOV R129, R106 ;  /* 0x0000006a00817202 */ /* 0x000fe20000000f00 */
[----:B------:R-:W-:Y:S01]  /*4890*/  FFMA.FTZ R144, R189, UR7, R144 ;  /* 0x00000007bd907c23 */ /* 0x000fe20008010090 */
[----:B------:R-:W-:Y:S01]  /*48a0*/  MOV R67, R105 ;  /* 0x0000006900437202 */ /* 0x000fe20000000f00 */
[--C-:B------:R-:W-:Y:S01]  /*48b0*/  FFMA.FTZ R170, R170, UR5, R139.reuse ;  /* 0x00000005aaaa7c23 */ /* 0x100fe2000801008b */
[----:B------:R-:W-:Y:S01]  /*48c0*/  FFMA.FTZ R191, R191, UR5, R139 ;  /* 0x00000005bfbf7c23 */ /* 0x000fe2000801008b */
[----:B------:R-:W-:Y:S01]  /*48d0*/  SHF.L.U32 R129, R129, 0x10, RZ ;  /* 0x0000001081817819 */ /* 0x000fe200000006ff */
[----:B------:R-:W-:Y:S01]  /*48e0*/  FFMA.FTZ R153, R136, UR7, R153 ;  /* 0x0000000788997c23 */ /* 0x000fe20008010099 */
[----:B------:R-:W-:Y:S01]  /*48f0*/  MOV R136, R112 ;  /* 0x0000007000887202 */ /* 0x000fe20000000f00 */
[----:B------:R-:W-:Y:S01]  /*4900*/  F2F.BF16.F32 R138, R138 ;  /* 0x0000008a008a7304 */ /* 0x000fe20000202000 */
[----:B------:R-:W-:Y:S01]  /*4910*/  FFMA.FTZ R130, R130, UR5, R139 ;  /* 0x0000000582827c23 */ /* 0x000fe2000801008b */
[----:B------:R-:W-:Y:S01]  /*4920*/  SHF.L.U32 R67, R67, 0x10, RZ ;  /* 0x0000001043437819 */ /* 0x000fe200000006ff */
[----:B------:R-:W-:Y:S01]  /*4930*/  FADD.FTZ R170, R167, -R170 ;  /* 0x800000aaa7aa7221 */ /* 0x000fe20000010000 */
[----:B------:R-:W-:Y:S01]  /*4940*/  FADD.FTZ R194, R194, -R191 ;  /* 0x800000bfc2c27221 */ /* 0x000fe20000010000 */
[----:B------:R-:W-:Y:S01]  /*4950*/  FFMA.FTZ R148, R134, UR5, R139 ;  /* 0x0000000586947c23 */ /* 0x000fe2000801008b */
[----:B------:R-:W-:Y:S01]  /*4960*/  FFMA.FTZ R129, R140, UR7, R129 ;  /* 0x000000078c817c23 */ /* 0x000fe20008010081 */
[----:B------:R-:W-:Y:S01]  /*4970*/  SHF.L.U32 R134, R136, 0x10, RZ ;  /* 0x0000001088867819 */ /* 0x000fe200000006ff */
[----:B------:R-:W0:Y:S01]  /*4980*/  F2F.BF16.F32 R147, R144 ;  /* 0x0000009000937304 */ /* 0x000e220000202000 */
[----:B------:R-:W-:Y:S01]  /*4990*/  SHF.R.U64 R140, R106, 0x10, R107 ;  /* 0x000000106a8c7819 */ /* 0x000fe2000000126b */
[----:B------:R-:W-:Y:S01]  /*49a0*/  FADD.FTZ R131, R131, -R130 ;  /* 0x8000008283837221 */ /* 0x000fe20000010000 */
[----:B------:R-:W-:Y:S01]  /*49b0*/  FFMA.FTZ R187, R187, UR5, R139 ;  /* 0x00000005bbbb7c23 */ /* 0x000fe2000801008b */
[----:B------:R-:W-:Y:S01]  /*49c0*/  FFMA.FTZ R65, R170, UR7, R65 ;  /* 0x00000007aa417c23 */ /* 0x000fe20008010041 */
[----:B------:R-:W-:Y:S01]  /*49d0*/  FFMA.FTZ R194, R194, UR7, R67 ;  /* 0x00000007c2c27c23 */ /* 0x000fe20008010043 */
[----:B------:R-:W-:Y:S01]  /*49e0*/  MOV R67, R104 ;  /* 0x0000006800437202 */ /* 0x000fe20000000f00 */
[----:B------:R-:W-:Y:S01]  /*49f0*/  FFMA.FTZ R131, R131, UR7, R134 ;  /* 0x0000000783837c23 */ /* 0x000fe20008010086 */
[----:B------:R-:W-:Y:S01]  /*4a00*/  SHF.L.U32 R140, R140, 0x10, RZ ;  /* 0x000000108c8c7819 */ /* 0x000fe200000006ff */
[----:B------:R-:W-:Y:S01]  /*4a10*/  FADD.FTZ R187, R188, -R187 ;  /* 0x800000bbbcbb7221 */ /* 0x000fe20000010000 */
[----:B------:R-:W-:Y:S01]  /*4a20*/  SHF.R.U64 R134, R114, 0x10, R115 ;  /* 0x0000001072867819 */ /* 0x000fe20000001273 */
[--C-:B------:R-:W-:Y:S01]  /*4a30*/  FFMA.FTZ R123, R123, UR5, R139.reuse ;  /* 0x000000057b7b7c23 */ /* 0x100fe2000801008b */
[--C-:B------:R-:W-:Y:S01]  /*4a40*/  FFMA.FTZ R174, R174, UR5, R139.reuse ;  /* 0x00000005aeae7c23 */ /* 0x100fe2000801008b */
[----:B------:R-:W-:Y:S01]  /*4a50*/  F2F.BF16.F32 R65, R65 ;  /* 0x0000004100417304 */ /* 0x000fe20000202000 */
[----:B------:R-:W-:Y:S01]  /*4a60*/  SHF.L.U32 R141, R67, 0x10, RZ ;  /* 0x00000010438d7819 */ /* 0x000fe200000006ff */
[----:B------:R-:W-:Y:S01]  /*4a70*/  FFMA.FTZ R118, R118, UR5, R139 ;  /* 0x0000000576767c23 */ /* 0x000fe2000801008b */
[----:B------:R-:W-:Y:S01]  /*4a80*/  FFMA.FTZ R140, R187, UR7, R140 ;  /* 0x00000007bb8c7c23 */ /* 0x000fe2000801008c */
[----:B------:R-:W-:Y:S01]  /*4a90*/  SHF.L.U32 R134, R134, 0x10, RZ ;  /* 0x0000001086867819 */ /* 0x000fe200000006ff */
[----:B------:R-:W-:Y:S01]  /*4aa0*/  FADD.FTZ R123, R120, -R123 ;  /* 0x8000007b787b7221 */ /* 0x000fe20000010000 */
[----:B------:R-:W-:Y:S01]  /*4ab0*/  MOV R146, R111 ;  /* 0x0000006f00927202 */ /* 0x000fe20000000f00 */
[----:B------:R-:W-:Y:S01]  /*4ac0*/  FFMA.FTZ R193, R193, UR5, R139 ;  /* 0x00000005c1c17c23 */ /* 0x000fe2000801008b */
[----:B------:R-:W1:Y:S01]  /*4ad0*/  F2F.BF16.F32 R64, R176 ;  /* 0x000000b000407304 */ /* 0x000e620000202000 */
[----:B------:R-:W-:Y:S01]  /*4ae0*/  SHF.R.U64 R137, R112, 0x10, R113 ;  /* 0x0000001070897819 */ /* 0x000fe20000001271 */
[----:B------:R-:W-:Y:S01]  /*4af0*/  FADD.FTZ R174, R173, -R174 ;  /* 0x800000aeadae7221 */ /* 0x000fe20000010000 */
[--C-:B------:R-:W-:Y:S01]  /*4b00*/  FFMA.FTZ R161, R161, UR5, R139.reuse ;  /* 0x00000005a1a17c23 */ /* 0x100fe2000801008b */
[--C-:B------:R-:W-:Y:S01]  /*4b10*/  FFMA.FTZ R136, R124, UR5, R139.reuse ;  /* 0x000000057c887c23 */ /* 0x100fe2000801008b */
[----:B------:R-:W-:Y:S01]  /*4b20*/  FFMA.FTZ R125, R125, UR5, R139 ;  /* 0x000000057d7d7c23 */ /* 0x000fe2000801008b */
[----:B0-----:R-:W-:Y:S01]  /*4b30*/  PRMT R147, R138, 0x5410, R147 ;  /* 0x000054108a937816 */ /* 0x001fe20000000093 */
[----:B------:R-:W-:Y:S01]  /*4b40*/  FADD.FTZ R118, R119, -R118 ;  /* 0x8000007677767221 */ /* 0x000fe20000010000 */
[----:B------:R-:W-:Y:S01]  /*4b50*/  F2F.BF16.F32 R66, R66 ;  /* 0x0000004200427304 */ /* 0x000fe20000202000 */
[----:B------:R-:W0:Y:S01]  /*4b60*/  LDC.64 R138, c[0x0][0x468] ;  /* 0x00011a00ff8a7b82 */ /* 0x000e220000000a00 */
[----:B------:R-:W-:Y:S01]  /*4b70*/  IMAD.MOV.U32 R120, RZ, RZ, R115 ;  /* 0x000000ffff787224 */ /* 0x000fe200078e0073 */
[----:B------:R-:W-:Y:S01]  /*4b80*/  MOV R119, R114 ;  /* 0x0000007200777202 */ /* 0x000fe20000000f00 */
[----:B------:R-:W-:Y:S01]  /*4b90*/  FFMA.FTZ R123, R123, UR7, R134 ;  /* 0x000000077b7b7c23 */ /* 0x000fe20008010086 */
[----:B------:R-:W-:Y:S01]  /*4ba0*/  SHF.L.U32 R146, R146, 0x10, RZ ;  /* 0x0000001092927819 */ /* 0x000fe200000006ff */
[----:B------:R-:W-:Y:S01]  /*4bb0*/  FADD.FTZ R192, R192, -R193 ;  /* 0x800000c1c0c07221 */ /* 0x000fe20000010000 */
[----:B------:R-:W-:Y:S01]  /*4bc0*/  SHF.L.U32 R137, R137, 0x10, RZ ;  /* 0x0000001089897819 */ /* 0x000fe200000006ff */
[----:B------:R-:W2:Y:S01]  /*4bd0*/  F2F.BF16.F32 R67, R194 ;  /* 0x000000c200437304 */ /* 0x000ea20000202000 */
[----:B------:R-:W-:Y:S01]  /*4be0*/  FFMA.FTZ R143, R174, UR7, R143 ;  /* 0x00000007ae8f7c23 */ /* 0x000fe2000801008f */
[----:B------:R-:W-:Y:S01]  /*4bf0*/  FADD.FTZ R161, R162, -R161 ;  /* 0x800000a1a2a17221 */ /* 0x000fe20000010000 */
[----:B------:R-:W-:Y:S01]  /*4c00*/  FADD.FTZ R148, R135, -R148 ;  /* 0x8000009487947221 */ /* 0x000fe20000010000 */
[----:B------:R-:W-:Y:S01]  /*4c10*/  SHF.R.U32.HI R134, RZ, 0x10, R115 ;  /* 0x00000010ff867819 */ /* 0x000fe20000011673 */
[----:B------:R-:W-:Y:S01]  /*4c20*/  FADD.FTZ R136, R121, -R136 ;  /* 0x8000008879887221 */ /* 0x000fe20000010000 */
[----:B------:R-:W-:Y:S01]  /*4c30*/  SHF.L.U32 R119, R119, 0x10, RZ ;  /* 0x0000001077777819 */ /* 0x000fe200000006ff */
[----:B------:R-:W3:Y:S01]  /*4c40*/  LDC.64 R154, c[0x0][0x470] ;  /* 0x00011c00ff9a7b82 */ /* 0x000ee20000000a00 */
[----:B------:R-:W4:Y:S01]  /*4c50*/  F2F.BF16.F32 R126, R126 ;  /* 0x0000007e007e7304 */ /* 0x000f220000202000 */
[----:B------:R-:W-:Y:S01]  /*4c60*/  SHF.L.U32 R121, R120, 0x10, RZ ;  /* 0x0000001078797819 */ /* 0x000fe200000006ff */
[----:B------:R-:W-:Y:S01]  /*4c70*/  FFMA.FTZ R141, R192, UR7, R141 ;  /* 0x00000007c08d7c23 */ /* 0x000fe2000801008d */
[----:B------:R-:W-:Y:S01]  /*4c80*/  FFMA.FTZ R146, R161, UR7, R146 ;  /* 0x00000007a1927c23 */ /* 0x000fe20008010092 */
[----:B------:R-:W-:Y:S01]  /*4c90*/  FFMA.FTZ R137, R148, UR7, R137 ;  /* 0x0000000794897c23 */ /* 0x000fe20008010089 */
[----:B------:R-:W-:Y:S01]  /*4ca0*/  SHF.L.U32 R134, R134, 0x10, RZ ;  /* 0x0000001086867819 */ /* 0x000fe200000006ff */
[----:B------:R-:W-:Y:S01]  /*4cb0*/  FFMA.FTZ R133, R150, UR7, R133 ;  /* 0x0000000796857c23 */ /* 0x000fe20008010085 */
[----:B------:R-:W-:Y:S01]  /*4cc0*/  FADD.FTZ R125, R122, -R125 ;  /* 0x8000007d7a7d7221 */ /* 0x000fe20000010000 */
[----:B------:R-:W4:Y:S01]  /*4cd0*/  F2F.BF16.F32 R140, R140 ;  /* 0x0000008c008c7304 */ /* 0x000f220000202000 */
[----:B------:R-:W-:Y:S01]  /*4ce0*/  FFMA.FTZ R163, R118, UR7, R119 ;  /* 0x0000000776a37c23 */ /* 0x000fe20008010077 */
[----:B------:R-:W-:Y:S01]  /*4cf0*/  FFMA.FTZ R136, R136, UR7, R121 ;  /* 0x0000000788887c23 */ /* 0x000fe20008010079 */
[----:B-1----:R-:W-:Y:S01]  /*4d00*/  PRMT R119, R65, 0x5410, R64 ;  /* 0x0000541041777816 */ /* 0x002fe20000000040 */
[----:B------:R-:W-:Y:S01]  /*4d10*/  FFMA.FTZ R125, R125, UR7, R134 ;  /* 0x000000077d7d7c23 */ /* 0x000fe20008010086 */
[----:B--2---:R-:W-:Y:S01]  /*4d20*/  PRMT R121, R67, 0x5410, R128 ;  /* 0x0000541043797816 */ /* 0x004fe20000000080 */
[----:B------:R-:W-:-:S02]  /*4d30*/  IMAD.WIDE.U32 R64, R66, 0x10000, RZ ;  /* 0x0001000042407825 */ /* 0x000fc400078e00ff */
[----:B------:R-:W1:Y:S02]  /*4d40*/  F2F.BF16.F32 R142, R142 ;  /* 0x0000008e008e7304 */ /* 0x000e640000202000 */
[----:B----4-:R-:W-:Y:S01]  /*4d50*/  IMAD.WIDE.U32 R66, R126, 0x10000, RZ ;  /* 0x000100007e427825 */ /* 0x010fe200078e00ff */
[----:B------:R-:W-:-:S03]  /*4d60*/  LOP3.LUT R65, R119, R65, RZ, 0xfc, !PT ;  /* 0x0000004177417212 */ /* 0x000fc600078efcff */
[----:B------:R-:W-:Y:S02]  /*4d70*/  IMAD.WIDE.U32 R118, R140, 0x10000, RZ ;  /* 0x000100008c767825 */ /* 0x000fe400078e00ff */
[----:B------:R-:W-:Y:S01]  /*4d80*/  F2F.BF16.F32 R132, R132 ;  /* 0x0000008400847304 */ /* 0x000fe20000202000 */
[----:B------:R-:W-:Y:S02]  /*4d90*/  LOP3.LUT R67, R121, R67, RZ, 0xfc, !PT ;  /* 0x0000004379437212 */ /* 0x000fe400078efcff */
[----:B------:R-:W-:Y:S02]  /*4da0*/  LOP3.LUT R119, R147, R119, RZ, 0xfc, !PT ;  /* 0x0000007793777212 */ /* 0x000fe400078efcff */
[----:B------:R-:W-:Y:S01]  /*4db0*/  IADD3 R147, PT, PT, R152, 0x300, RZ ;  /* 0x0000030098937810 */ /* 0x000fe20007ffe0ff */
[----:B-1----:R-:W-:Y:S02]  /*4dc0*/  IMAD.WIDE.U32 R120, R142, 0x10000, RZ ;  /* 0x000100008e787825 */ /* 0x002fe400078e00ff */
[----:B------:R-:W1:Y:S08]  /*4dd0*/  F2F.BF16.F32 R129, R129 ;  /* 0x0000008100817304 */ /* 0x000e700000202000 */
[----:B------:R-:W2:Y:S01]  /*4de0*/  F2F.BF16.F32 R127, R127 ;  /* 0x0000007f007f7304 */ /* 0x000ea20000202000 */
[----:B-1----:R-:W-:-:S07]  /*4df0*/  LOP3.LUT R118, R118, R129, RZ, 0xfc, !PT ;  /* 0x0000008176767212 */ /* 0x002fce00078efcff */
[----:B------:R-:W1:Y:S01]  /*4e00*/  F2F.BF16.F32 R143, R143 ;  /* 0x0000008f008f7304 */ /* 0x000e620000202000 */
[----:B0-----:R-:W-:Y:S01]  /*4e10*/  IMAD.WIDE.U32 R128, R152, 0x8, R138 ;  /* 0x0000000898807825 */ /* 0x001fe200078e008a */
[----:B--2---:R-:W-:-:S06]  /*4e20*/  LOP3.LUT R64, R64, R127, RZ, 0xfc, !PT ;  /* 0x0000007f40407212 */ /* 0x004fcc00078efcff */
[----:B------:R-:W-:Y:S01]  /*4e30*/  F2F.BF16.F32 R144, R172 ;  /* 0x000000ac00907304 */ /* 0x000fe20000202000 */
[----:B------:R0:W-:Y:S01]  /*4e40*/  STG.E.64 desc[UR14][R128.64], R64 ;  /* 0x0000004080007986 */ /* 0x0001e2000c101b0e */
[----:B-1----:R-:W-:-:S06]  /*4e50*/  LOP3.LUT R120, R120, R143, RZ, 0xfc, !PT ;  /* 0x0000008f78787212 */ /* 0x002fcc00078efcff */
[----:B------:R-:W1:Y:S01]  /*4e60*/  F2F.BF16.F32 R149, R149 ;  /* 0x0000009500957304 */ /* 0x000e620000202000 */
[----:B------:R-:W-:-:S07]  /*4e70*/  IADD3 R143, PT, PT, R152, 0x100, RZ ;  /* 0x00000100988f7810 */ /* 0x000fce0007ffe0ff */
[----:B------:R-:W-:Y:S01]  /*4e80*/  F2F.BF16.F32 R145, R145 ;  /* 0x0000009100917304 */ /* 0x000fe20000202000 */
[----:B0-----:R-:W-:-:S04]  /*4e90*/  IMAD.WIDE.U32 R128, R143, 0x8, R138 ;  /* 0x000000088f807825 */ /* 0x001fc800078e008a */
[----:B---3--:R-:W-:Y:S01]  /*4ea0*/  IMAD.WIDE.U32 R142, R143, 0x8, R154 ;  /* 0x000000088f8e7825 */ /* 0x008fe200078e009a */
[----:B-1----:R-:W-:Y:S02]  /*4eb0*/  PRMT R149, R144, 0x5410, R149 ;  /* 0x0000541090957816 */ /* 0x002fe40000000095 */
[----:B------:R-:W-:Y:S02]  /*4ec0*/  F2F.BF16.F32 R124, R137 ;  /* 0x00000089007c7304 */ /* 0x000fe40000202000 */
[----:B------:R-:W-:Y:S02]  /*4ed0*/  LOP3.LUT R121, R149, R121, RZ, 0xfc, !PT ;  /* 0x0000007995797212 */ /* 0x000fe400078efcff */
[----:B------:R-:W-:-:S04]  /*4ee0*/  IADD3 R149, PT, PT, R152, 0x400, RZ ;  /* 0x0000040098957810 */ /* 0x000fc80007ffe0ff */
[----:B------:R-:W0:Y:S08]  /*4ef0*/  F2F.BF16.F32 R141, R141 ;  /* 0x0000008d008d7304 */ /* 0x000e300000202000 */
[----:B------:R-:W-:Y:S01]  /*4f00*/  F2F.BF16.F32 R146, R146 ;  /* 0x0000009200927304 */ /* 0x000fe20000202000 */
[----:B0-----:R-:W-:-:S07]  /*4f10*/  LOP3.LUT R66, R66, R141, RZ, 0xfc, !PT ;  /* 0x0000008d42427212 */ /* 0x001fce00078efcff */
[----:B------:R-:W0:Y:S01]  /*4f20*/  F2F.BF16.F32 R151, R165 ;  /* 0x000000a500977304 */ /* 0x000e220000202000 */
[----:B------:R-:W-:-:S05]  /*4f30*/  IMAD.WIDE.U32 R140, R152, 0x8, R154 ;  /* 0x00000008988c7825 */ /* 0x000fca00078e009a */
[----:B------:R-:W-:Y:S02]  /*4f40*/  STG.E.64 desc[UR14][R140.64], R64 ;  /* 0x000000408c007986 */ /* 0x000fe4000c101b0e */
[----:B------:R-:W-:Y:S02]  /*4f50*/  F2F.BF16.F32 R133, R133 ;  /* 0x0000008500857304 */ /* 0x000fe40000202000 */
[----:B------:R-:W-:Y:S04]  /*4f60*/  STG.E.64 desc[UR14][R128.64], R66 ;  /* 0x0000004280007986 */ /* 0x000fe8000c101b0e */
[----:B------:R-:W-:Y:S01]  /*4f70*/  STG.E.64 desc[UR14][R142.64], R66 ;  /* 0x000000428e007986 */ /* 0x000fe2000c101b0e */
[----:B0-----:R-:W-:Y:S01]  /*4f80*/  PRMT R151, R146, 0x5410, R151 ;  /* 0x0000541092977816 */ /* 0x001fe20000000097 */
[----:B------:R0:W1:Y:S08]  /*4f90*/  F2F.BF16.F32 R130, R153 ;  /* 0x0000009900827304 */ /* 0x0000700000202000 */
[----:B------:R2:W3:Y:S01]  /*4fa0*/  F2F.BF16.F32 R156, R123 ;  /* 0x0000007b009c7304 */ /* 0x0004e20000202000 */
[----:B0-----:R-:W-:-:S02]  /*4fb0*/  IADD3 R153, PT, PT, R152, 0x600, RZ ;  /* 0x0000060098997810 */ /* 0x001fc40007ffe0ff */
[----:B-1----:R-:W-:-:S05]  /*4fc0*/  PRMT R133, R133, 0x5410, R130 ;  /* 0x0000541085857816 */ /* 0x002fca0000000082 */
[----:B------:R-:W-:Y:S01]  /*4fd0*/  F2F.BF16.F32 R131, R131 ;  /* 0x0000008300837304 */ /* 0x000fe20000202000 */
[----:B--2---:R-:W-:-:S03]  /*4fe0*/  IMAD.WIDE.U32 R122, R132, 0x10000, RZ ;  /* 0x00010000847a7825 */ /* 0x004fc600078e00ff */
[----:B------:R-:W-:Y:S01]  /*4ff0*/  LOP3.LUT R122, R122, R145, RZ, 0xfc, !PT ;  /* 0x000000917a7a7212 */ /* 0x000fe200078efcff */
[----:B---3--:R-:W-:-:S03]  /*5000*/  IMAD.WIDE.U32 R126, R156, 0x10000, RZ ;  /* 0x000100009c7e7825 */ /* 0x008fc600078e00ff */
[----:B------:R0:W-:Y:S01]  /*5010*/  F2F.BF16.F32 R161, R136 ;  /* 0x0000008800a17304 */ /* 0x0001e20000202000 */
[C---:B------:R-:W-:Y:S02]  /*5020*/  IADD3 R145, PT, PT, R152.reuse, 0x200, RZ ;  /* 0x0000020098917810 */ /* 0x040fe40007ffe0ff */
[----:B------:R-:W-:Y:S02]  /*5030*/  LOP3.LUT R123, R151, R123, RZ, 0xfc, !PT ;  /* 0x0000007b977b7212 */ /* 0x000fe400078efcff */
[----:B------:R-:W-:-:S03]  /*5040*/  IADD3 R151, PT, PT, R152, 0x500, RZ ;  /* 0x0000050098977810 */ /* 0x000fc60007ffe0ff */
[----:B------:R1:W2:Y:S02]  /*5050*/  F2F.BF16.F32 R160, R125 ;  /* 0x0000007d00a07304 */ /* 0x0002a40000202000 */
[----:B0-----:R-:W-:-:S04]  /*5060*/  IMAD.WIDE.U32 R136, R151, 0x8, R138 ;  /* 0x0000000897887825 */ /* 0x001fc800078e008a */
[----:B------:R-:W-:Y:S02]  /*5070*/  IMAD.WIDE.U32 R150, R151, 0x8, R154 ;  /* 0x0000000897967825 */ /* 0x000fe400078e009a */
[----:B------:R-:W0:Y:S02]  /*5080*/  F2F.BF16.F32 R163, R163 ;  /* 0x000000a300a37304 */ /* 0x000e240000202000 */
[----:B-1----:R-:W-:Y:S01]  /*5090*/  IMAD.WIDE.U32 R124, R124, 0x10000, RZ ;  /* 0x000100007c7c7825 */ /* 0x002fe200078e00ff */
[----:B--2---:R-:W-:Y:S02]  /*50a0*/  PRMT R135, R161, 0x5410, R160 ;  /* 0x00005410a1877816 */ /* 0x004fe400000000a0 */
[----:B------:R-:W-:Y:S01]  /*50b0*/  LOP3.LUT R124, R124, R131, RZ, 0xfc, !PT ;  /* 0x000000837c7c7212 */ /* 0x000fe200078efcff */
[----:B------:R-:W-:Y:S01]  /*50c0*/  IMAD.WIDE.U32 R130, R145, 0x8, R138 ;  /* 0x0000000891827825 */ /* 0x000fe200078e008a */
[----:B------:R-:W-:Y:S02]  /*50d0*/  LOP3.LUT R125, R133, R125, RZ, 0xfc, !PT ;  /* 0x0000007d857d7212 */ /* 0x000fe400078efcff */
[----:B------:R-:W-:Y:S01]  /*50e0*/  LOP3.LUT R127, R135, R127, RZ, 0xfc, !PT ;  /* 0x0000007f877f7212 */ /* 0x000fe200078efcff */
[----:B------:R-:W-:Y:S01]  /*50f0*/  IMAD.WIDE.U32 R144, R145, 0x8, R154 ;  /* 0x0000000891907825 */ /* 0x000fe200078e009a */
[----:B------:R-:W-:Y:S01]  /*5100*/  STG.E.64 desc[UR14][R130.64], R118 ;  /* 0x0000007682007986 */ /* 0x000fe2000c101b0e */
[----:B0-----:R-:W-:-:S02]  /*5110*/  LOP3.LUT R126, R126, R163, RZ, 0xfc, !PT ;  /* 0x000000a37e7e7212 */ /* 0x001fc400078efcff */
[C---:B------:R-:W-:Y:S01]  /*5120*/  IMAD.WIDE.U32 R132, R147.reuse, 0x8, R138 ;  /* 0x0000000893847825 */ /* 0x040fe200078e008a */
[----:B------:R-:W-:Y:S03]  /*5130*/  STG.E.64 desc[UR14][R144.64], R118 ;  /* 0x0000007690007986 */ /* 0x000fe6000c101b0e */
[----:B------:R-:W-:Y:S01]  /*5140*/  IMAD.WIDE.U32 R146, R147, 0x8, R154 ;  /* 0x0000000893927825 */ /* 0x000fe200078e009a */
[----:B------:R-:W-:Y:S03]  /*5150*/  STG.E.64 desc[UR14][R132.64], R120 ;  /* 0x0000007884007986 */ /* 0x000fe6000c101b0e */
[C---:B------:R-:W-:Y:S01]  /*5160*/  IMAD.WIDE.U32 R134, R149.reuse, 0x8, R138 ;  /* 0x0000000895867825 */ /* 0x040fe200078e008a */
[----:B------:R-:W-:Y:S03]  /*5170*/  STG.E.64 desc[UR14][R146.64], R120 ;  /* 0x0000007892007986 */ /* 0x000fe6000c101b0e */
[----:B------:R-:W-:Y:S01]  /*5180*/  IMAD.WIDE.U32 R148, R149, 0x8, R154 ;  /* 0x0000000895947825 */ /* 0x000fe200078e009a */
[----:B------:R-:W-:Y:S03]  /*5190*/  STG.E.64 desc[UR14][R134.64], R122 ;  /* 0x0000007a86007986 */ /* 0x000fe6000c101b0e */
[C---:B------:R-:W-:Y:S01]  /*51a0*/  IMAD.WIDE.U32 R138, R153.reuse, 0x8, R138 ;  /* 0x00000008998a7825 */ /* 0x040fe200078e008a */
[----:B------:R-:W-:Y:S03]  /*51b0*/  STG.E.64 desc[UR14][R148.64], R122 ;  /* 0x0000007a94007986 */ /* 0x000fe6000c101b0e */
[----:B------:R-:W-:Y:S01]  /*51c0*/  IMAD.WIDE.U32 R152, R153, 0x8, R154 ;  /* 0x0000000899987825 */ /* 0x000fe200078e009a */
[----:B------:R-:W-:Y:S01]  /*51d0*/  STG.E.64 desc[UR14][R136.64], R124 ;  /* 0x0000007c88007986 */ /* 0x000fe2000c101b0e */
[----:B------:R-:W-:-:S02]  /*51e0*/  PRMT R155, R163, 0x7610, R155 ;  /* 0x00007610a39b7816 */ /* 0x000fc4000000009b */
[----:B------:R-:W-:Y:S01]  /*51f0*/  PRMT R154, R161, 0x7610, R154 ;  /* 0x00007610a19a7816 */ /* 0x000fe2000000009a */
[----:B------:R-:W-:Y:S04]  /*5200*/  STG.E.64 desc[UR14][R150.64], R124 ;  /* 0x0000007c96007986 */ /* 0x000fe8000c101b0e */
[----:B------:R-:W-:Y:S04]  /*5210*/  STG.E.64 desc[UR14][R138.64], R126 ;  /* 0x0000007e8a007986 */ /* 0x000fe8000c101b0e */
[----:B------:R0:W-:Y:S02]  /*5220*/  STG.E.64 desc[UR14][R152.64], R126 ;  /* 0x0000007e98007986 */ /* 0x0001e4000c101b0e */
[----:B0-----:R-:W-:Y:S01]  /*5230*/  PRMT R153, R160, 0x7610, R153 ;  /* 0x00007610a0997816 */ /* 0x001fe20000000099 */
[----:B------:R-:W-:Y:S06]  /*5240*/  BRA `(.L_x_120) ;  /* 0x0000005000d87947 */ /* 0x000fec0003800000 */
.L_x_118:
[----:B------:R-:W-:-:S04]  /*5250*/  UISETP.NE.U32.AND UP0, UPT, UR26, URZ, UPT ;  /* 0x000000ff1a00728c */ /* 0x000fc8000bf05070 */
[----:B------:R-:W-:-:S09]  /*5260*/  UISETP.NE.AND.EX UP0, UPT, UR27, URZ, UPT, UP0 ;  /* 0x000000ff1b00728c */ /* 0x000fd2000bf05300 */
[----:B------:R-:W-:Y:S05]  /*5270*/  BRA.U UP0, `(.L_x_121) ;  /* 0x0000000d00b47547 */ /* 0x000fea000b800000 */
[----:B-----5:R-:W-:Y:S01]  /*5280*/  SHF.R.U32.HI R102, RZ, 0x10, R105 ;  /* 0x00000010ff667819 */ /* 0x020fe20000011669 */
[--C-:B------:R-:W-:Y:S01]  /*5290*/  FFMA.FTZ R100, R197, UR5, R139.reuse ;  /* 0x00000005c5647c23 */ /* 0x100fe2000801008b */
[--C-:B------:R-:W-:Y:S01]  /*52a0*/  FFMA.FTZ R195, R195, UR5, R139.reuse ;  /* 0x00000005c3c37c23 */ /* 0x100fe2000801008b */
[----:B------:R-:W-:Y:S01]  /*52b0*/  FFMA.FTZ R141, R128, UR5, R139 ;  /* 0x00000005808d7c23 */ /* 0x000fe2000801008b */
[----:B------:R-:W-:Y:S01]  /*52c0*/  SHF.L.U32 R127, R102, 0x10, RZ ;  /* 0x00000010667f7819 */ /* 0x000fe200000006ff */
[----:B------:R-:W-:Y:S01]  /*52d0*/  FADD.FTZ R100, R199, -R100 ;  /* 0x80000064c7647221 */ /* 0x000fe20000010000 */
[----:B------:R-:W-:Y:S01]  /*52e0*/  FADD.FTZ R196, R196, -R195 ;  /* 0x800000c3c4c47221 */ /* 0x000fe20000010000 */
[----:B------:R-:W-:Y:S01]  /*52f0*/  SHF.R.U32.HI R138, RZ, 0x10, R107 ;  /* 0x00000010ff8a7819 */ /* 0x000fe2000001166b */
[----:B------:R-:W-:Y:S01]  /*5300*/  FFMA.FTZ R189, R189, UR5, R139 ;  /* 0x00000005bdbd7c23 */ /* 0x000fe2000801008b */
[----:B------:R-:W-:Y:S01]  /*5310*/  FFMA.FTZ R102, R100, UR7, R127 ;  /* 0x0000000764667c23 */ /* 0x000fe2000801007f */
[----:B------:R-:W-:Y:S01]  /*5320*/  SHF.R.U64 R100, R104, 0x10, R105 ;  /* 0x0000001068647819 */ /* 0x000fe20000001269 */
[----:B------:R-:W-:Y:S01]  /*5330*/  FADD.FTZ R141, R186, -R141 ;  /* 0x8000008dba8d7221 */ /* 0x000fe20000010000 */
[----:B------:R-:W-:Y:S01]  /*5340*/  SHF.L.U32 R138, R138, 0x10, RZ ;  /* 0x000000108a8a7819 */ /* 0x000fe200000006ff */
[----:B------:R-:W-:Y:S01]  /*5350*/  FADD.FTZ R189, R190, -R189 ;  /* 0x800000bdbebd7221 */ /* 0x000fe20000010000 */
[----:B------:R-:W-:Y:S01]  /*5360*/  SHF.L.U32 R127, R100, 0x10, RZ ;  /* 0x00000010647f7819 */ /* 0x000fe200000006ff */
[--C-:B------:R-:W-:Y:S01]  /*5370*/  FFMA.FTZ R126, R185, UR5, R139.reuse ;  /* 0x00000005b97e7c23 */ /* 0x100fe2000801008b */
[----:B------:R-:W-:Y:S01]  /*5380*/  MOV R140, R109 ;  /* 0x0000006d008c7202 */ /* 0x000fe20000000f00 */
[----:B------:R-:W-:Y:S01]  /*5390*/  FFMA.FTZ R138, R189, UR7, R138 ;  /* 0x00000007bd8a7c23 */ /* 0x000fe2000801008a */
[----:B------:R-:W-:Y:S01]  /*53a0*/  FFMA.FTZ R172, R172, UR5, R139 ;  /* 0x00000005acac7c23 */ /* 0x000fe2000801008b */
[----:B------:R-:W-:Y:S01]  /*53b0*/  FFMA.FTZ R100, R196, UR7, R127 ;  /* 0x00000007c4647c23 */ /* 0x000fe2000801007f */
[----:B------:R-:W-:Y:S01]  /*53c0*/  MOV R127, R107 ;  /* 0x0000006b007f7202 */ /* 0x000fe20000000f00 */
[----:B------:R-:W-:Y:S01]  /*53d0*/  FADD.FTZ R126, R129, -R126 ;  /* 0x8000007e817e7221 */ /* 0x000fe20000010000 */
[----:B------:R-:W-:Y:S01]  /*53e0*/  FADD.FTZ R172, R175, -R172 ;  /* 0x800000acafac7221 */ /* 0x000fe20000010000 */
[--C-:B------:R-:W-:Y:S01]  /*53f0*/  FFMA.FTZ R180, R180, UR5, R139.reuse ;  /* 0x00000005b4b47c23 */ /* 0x100fe2000801008b */
[----:B------:R-:W-:Y:S01]  /*5400*/  SHF.L.U32 R128, R127, 0x10, RZ ;  /* 0x000000107f807819 */ /* 0x000fe200000006ff */
[--C-:B------:R-:W-:Y:S01]  /*5410*/  FFMA.FTZ R178, R178, UR5, R139.reuse ;  /* 0x00000005b2b27c23 */ /* 0x100fe2000801008b */
[----:B------:R-:W-:Y:S01]  /*5420*/  FFMA.FTZ R165, R165, UR5, R139 ;  /* 0x00000005a5a57c23 */ /* 0x000fe2000801008b */
[----:B------:R-:W-:Y:S01]  /*5430*/  FADD.FTZ R180, R181, -R180 ;  /* 0x800000b4b5b47221 */ /* 0x000fe20000010000 */
[----:B------:R-:W-:Y:S01]  /*5440*/  MOV R64, R117 ;  /* 0x0000007500407202 */ /* 0x000fe20000000f00 */
[----:B------:R-:W-:Y:S01]  /*5450*/  FFMA.FTZ R127, R141, UR7, R128 ;  /* 0x000000078d7f7c23 */ /* 0x000fe20008010080 */
[----:B------:R-:W-:Y:S01]  /*5460*/  MOV R128, R106 ;  /* 0x0000006a00807202 */ /* 0x000fe20000000f00 */
[----:B------:R-:W-:Y:S01]  /*5470*/  FADD.FTZ R178, R179, -R178 ;  /* 0x800000b2b3b27221 */ /* 0x000fe20000010000 */
[----:B------:R-:W-:Y:S01]  /*5480*/  SHF.L.U32 R141, R140, 0x10, RZ ;  /* 0x000000108c8d7819 */ /* 0x000fe200000006ff */
[----:B------:R-:W-:Y:S01]  /*5490*/  FADD.FTZ R165, R166, -R165 ;  /* 0x800000a5a6a57221 */ /* 0x000fe20000010000 */
[----:B------:R-:W-:Y:S01]  /*54a0*/  SHF.L.U32 R129, R128, 0x10, RZ ;  /* 0x0000001080817819 */ /* 0x000fe200000006ff */
[----:B------:R-:W-:Y:S01]  /*54b0*/  FFMA.FTZ R146, R132, UR5, R139 ;  /* 0x0000000584927c23 */ /* 0x000fe2000801008b */
[----:B------:R0:W-:Y:S01]  /*54c0*/  F2F.BF16.F32 R128, R138 ;  /* 0x0000008a00807304 */ /* 0x0001e20000202000 */
[----:B------:R-:W-:Y:S01]  /*54d0*/  FFMA.FTZ R140, R172, UR7, R141 ;  /* 0x00000007ac8c7c23 */ /* 0x000fe2000801008d */
[----:B------:R-:W-:Y:S01]  /*54e0*/  FFMA.FTZ R163, R163, UR5, R139 ;  /* 0x00000005a3a37c23 */ /* 0x000fe2000801008b */
[----:B------:R-:W-:Y:S01]  /*54f0*/  MOV R148, R113 ;  /* 0x0000007100947202 */ /* 0x000fe20000000f00 */
[----:B------:R-:W-:Y:S01]  /*5500*/  FADD.FTZ R146, R133, -R146 ;  /* 0x8000009285927221 */ /* 0x000fe20000010000 */
[----:B------:R-:W-:Y:S01]  /*5510*/  SHF.L.U32 R65, R64, 0x10, RZ ;  /* 0x0000001040417819 */ /* 0x000fe200000006ff */
[----:B------:R-:W-:Y:S01]  /*5520*/  FADD.FTZ R163, R164, -R163 ;  /* 0x800000a3a4a37221 */ /* 0x000fe20000010000 */
[----:B------:R-:W-:Y:S01]  /*5530*/  SHF.R.U32.HI R64, RZ, 0x10, R117 ;  /* 0x00000010ff407819 */ /* 0x000fe20000011675 */
[----:B------:R-:W-:Y:S01]  /*5540*/  FFMA.FTZ R176, R176, UR5, R139 ;  /* 0x00000005b0b07c23 */ /* 0x000fe2000801008b */
[----:B0-----:R-:W-:Y:S01]  /*5550*/  SHF.R.U32.HI R138, RZ, 0x10, R109 ;  /* 0x00000010ff8a7819 */ /* 0x001fe2000001166d */
[--C-:B------:R-:W-:Y:S01]  /*5560*/  FFMA.FTZ R136, R136, UR5, R139.reuse ;  /* 0x0000000588887c23 */ /* 0x100fe2000801008b */
[----:B------:R-:W-:Y:S01]  /*5570*/  SHF.L.U32 R133, R148, 0x10, RZ ;  /* 0x0000001094857819 */ /* 0x000fe200000006ff */
[----:B------:R-:W-:Y:S01]  /*5580*/  FADD.FTZ R176, R177, -R176 ;  /* 0x800000b0b1b07221 */ /* 0x000fe20000010000 */
[----:B------:R-:W-:Y:S01]  /*5590*/  SHF.L.U32 R141, R138, 0x10, RZ ;  /* 0x000000108a8d7819 */ /* 0x000fe200000006ff */
[----:B------:R-:W-:Y:S01]  /*55a0*/  FADD.FTZ R136, R137, -R136 ;  /* 0x8000008889887221 */ /* 0x000fe20000010000 */
[----:B------:R-:W-:Y:S01]  /*55b0*/  MOV R138, R108 ;  /* 0x0000006c008a7202 */ /* 0x000fe20000000f00 */
[----:B------:R-:W-:Y:S01]  /*55c0*/  FFMA.FTZ R160, R160, UR5, R139 ;  /* 0x00000005a0a07c23 */ /* 0x000fe2000801008b */
[----:B------:R-:W-:Y:S01]  /*55d0*/  SHF.R.U32.HI R148, RZ, 0x10, R113 ;  /* 0x00000010ff947819 */ /* 0x000fe20000011671 */
[----:B------:R-:W-:Y:S01]  /*55e0*/  FFMA.FTZ R145, R180, UR7, R141 ;  /* 0x00000007b4917c23 */ /* 0x000fe2000801008d */
[----:B------:R-:W-:Y:S01]  /*55f0*/  SHF.L.U32 R141, R138, 0x10, RZ ;  /* 0x000000108a8d7819 */ /* 0x000fe200000006ff */
[----:B------:R-:W-:Y:S01]  /*5600*/  FFMA.FTZ R169, R169, UR5, R139 ;  /* 0x00000005a9a97c23 */ /* 0x000fe2000801008b */
[----:B------:R-:W-:Y:S01]  /*5610*/  SHF.R.U64 R138, R108, 0x10, R109 ;  /* 0x000000106c8a7819 */ /* 0x000fe2000000126d */
[----:B------:R-:W-:Y:S01]  /*5620*/  FFMA.FTZ R130, R130, UR5, R139 ;  /* 0x0000000582827c23 */ /* 0x000fe2000801008b */
[----:B------:R-:W-:Y:S01]  /*5630*/  SHF.L.U32 R67, R64, 0x10, RZ ;  /* 0x0000001040437819 */ /* 0x000fe200000006ff */
[----:B------:R-:W-:Y:S01]  /*5640*/  FADD.FTZ R171, R171, -R160 ;  /* 0x800000a0abab7221 */ /* 0x000fe20000010000 */
[----:B------:R-:W-:Y:S01]  /*5650*/  SHF.L.U32 R143, R138, 0x10, RZ ;  /* 0x000000108a8f7819 */ /* 0x000fe200000006ff */
[----:B------:R-:W-:Y:S01]  /*5660*/  FADD.FTZ R168, R168, -R169 ;  /* 0x800000a9a8a87221 */ /* 0x000fe20000010000 */
[----:B------:R-:W-:Y:S01]  /*5670*/  MOV R64, R116 ;  /* 0x0000007400407202 */ /* 0x000fe20000000f00 */
[----:B------:R-:W-:Y:S01]  /*5680*/  FFMA.FTZ R176, R176, UR7, R67 ;  /* 0x00000007b0b07c23 */ /* 0x000fe20008010043 */
[----:B------:R-:W-:Y:S01]  /*5690*/  SHF.R.U64 R67, R116, 0x10, R117 ;  /* 0x0000001074437819 */ /* 0x000fe20000001275 */
[----:B------:R-:W-:Y:S01]  /*56a0*/  FFMA.FTZ R138, R178, UR7, R143 ;  /* 0x00000007b28a7c23 */ /* 0x000fe2000801008f */
[----:B------:R-:W-:Y:S01]  /*56b0*/  SHF.R.U32.HI R143, RZ, 0x10, R111 ;  /* 0x00000010ff8f7819 */ /* 0x000fe2000001166f */
[----:B------:R-:W-:Y:S01]  /*56c0*/  FADD.FTZ R130, R131, -R130 ;  /* 0x8000008283827221 */ /* 0x000fe20000010000 */
[----:B------:R-:W-:Y:S01]  /*56d0*/  SHF.L.U32 R66, R64, 0x10, RZ ;  /* 0x0000001040427819 */ /* 0x000fe200000006ff */
[--C-:B------:R-:W-:Y:S01]  /*56e0*/  FFMA.FTZ R170, R170, UR5, R139.reuse ;  /* 0x00000005aaaa7c23 */ /* 0x100fe2000801008b */
[----:B------:R-:W-:Y:S01]  /*56f0*/  SHF.L.U32 R144, R143, 0x10, RZ ;  /* 0x000000108f907819 */ /* 0x000fe200000006ff */
[--C-:B------:R-:W-:Y:S01]  /*5700*/  FFMA.FTZ R191, R191, UR5, R139.reuse ;  /* 0x00000005bfbf7c23 */ /* 0x100fe2000801008b */
[----:B------:R-:W-:Y:S01]  /*5710*/  SHF.L.U32 R67, R67, 0x10, RZ ;  /* 0x0000001043437819 */ /* 0x000fe200000006ff */
[----:B------:R-:W-:Y:S01]  /*5720*/  FFMA.FTZ R101, R171, UR7, R66 ;  /* 0x00000007ab657c23 */ /* 0x000fe20008010042 */
[----:B------:R-:W-:Y:S01]  /*5730*/  FFMA.FTZ R123, R123, UR5, R139 ;  /* 0x000000057b7b7c23 */ /* 0x000fe2000801008b */
[----:B------:R-:W-:Y:S01]  /*5740*/  FFMA.FTZ R147, R165, UR7, R144 ;  /* 0x00000007a5937c23 */ /* 0x000fe20008010090 */
[----:B------:R-:W-:Y:S01]  /*5750*/  SHF.R.U64 R144, R110, 0x10, R111 ;  /* 0x000000106e907819 */ /* 0x000fe2000000126f */
[----:B------:R-:W-:Y:S01]  /*5760*/  FFMA.FTZ R66, R168, UR7, R67 ;  /* 0x00000007a8427c23 */ /* 0x000fe20008010043 */
[----:B------:R-:W-:Y:S01]  /*5770*/  MOV R67, R105 ;  /* 0x0000006900437202 */ /* 0x000fe20000000f00 */
[----:B------:R-:W-:Y:S01]  /*5780*/  FADD.FTZ R170, R167, -R170 ;  /* 0x800000aaa7aa7221 */ /* 0x000fe20000010000 */
[----:B------:R-:W-:Y:S01]  /*5790*/  SHF.L.U32 R144, R144, 0x10, RZ ;  /* 0x0000001090907819 */ /* 0x000fe200000006ff */
[----:B------:R-:W-:Y:S01]  /*57a0*/  FFMA.FTZ R129, R126, UR7, R129 ;  /* 0x000000077e817c23 */ /* 0x000fe20008010081 */
[----:B------:R-:W-:Y:S01]  /*57b0*/  FADD.FTZ R194, R194, -R191 ;  /* 0x800000bfc2c27221 */ /* 0x000fe20000010000 */
[----:B------:R-:W-:Y:S01]  /*57c0*/  IMAD.U32 R67, R67, 0x10000, RZ ;  /* 0x0001000043437824 */ /* 0x000fe200078e00ff */
[----:B------:R-:W-:Y:S01]  /*57d0*/  SHF.R.U64 R126, R106, 0x10, R107 ;  /* 0x000000106a7e7819 */ /* 0x000fe2000000126b */
[----:B------:R-:W-:Y:S01]  /*57e0*/  FFMA.FTZ R132, R163, UR7, R144 ;  /* 0x00000007a3847c23 */ /* 0x000fe20008010090 */
[----:B------:R-:W-:Y:S01]  /*57f0*/  FFMA.FTZ R144, R146, UR7, R133 ;  /* 0x0000000792907c23 */ /* 0x000fe20008010085 */
[----:B------:R-:W-:Y:S01]  /*5800*/  SHF.L.U32 R133, R148, 0x10, RZ ;  /* 0x0000001094857819 */ /* 0x000fe200000006ff */
[----:B------:R-:W-:Y:S01]  /*5810*/  FFMA.FTZ R187, R187, UR5, R139 ;  /* 0x00000005bbbb7c23 */ /* 0x000fe2000801008b */
[----:B------:R-:W-:Y:S01]  /*5820*/  FADD.FTZ R123, R120, -R123 ;  /* 0x8000007b787b7221 */ /* 0x000fe20000010000 */
[----:B------:R-:W-:Y:S01]  /*5830*/  FFMA.FTZ R65, R170, UR7, R65 ;  /* 0x00000007aa417c23 */ /* 0x000fe20008010041 */
[----:B------:R-:W-:Y:S01]  /*5840*/  FFMA.FTZ R194, R194, UR7, R67 ;  /* 0x00000007c2c27c23 */ /* 0x000fe20008010043 */
[----:B------:R-:W-:Y:S01]  /*5850*/  FFMA.FTZ R146, R136, UR7, R133 ;  /* 0x0000000788927c23 */ /* 0x000fe20008010085 */
[----:B------:R-:W-:Y:S01]  /*5860*/  MOV R133, R112 ;  /* 0x0000007000857202 */ /* 0x000fe20000000f00 */
[----:B------:R-:W-:Y:S01]  /*5870*/  FADD.FTZ R187, R188, -R187 ;  /* 0x800000bbbcbb7221 */ /* 0x000fe20000010000 */
[----:B------:R-:W-:Y:S01]  /*5880*/  SHF.L.U32 R126, R126, 0x10, RZ ;  /* 0x000000107e7e7819 */ /* 0x000fe200000006ff */
[--C-:B------:R-:W-:Y:S01]  /*5890*/  FFMA.FTZ R193, R193, UR5, R139.reuse ;  /* 0x00000005c1c17c23 */ /* 0x100fe2000801008b */
[----:B------:R-:W-:Y:S01]  /*58a0*/  SHF.L.U32 R133, R133, 0x10, RZ ;  /* 0x0000001085857819 */ /* 0x000fe200000006ff */
[----:B------:R-:W-:Y:S01]  /*58b0*/  F2F.BF16.F32 R65, R65 ;  /* 0x0000004100417304 */ /* 0x000fe20000202000 */
[----:B------:R-:W-:Y:S01]  /*58c0*/  MOV R67, R104 ;  /* 0x0000006800437202 */ /* 0x000fe20000000f00 */
[----:B------:R-:W-:Y:S01]  /*58d0*/  FFMA.FTZ R161, R161, UR5, R139 ;  /* 0x00000005a1a17c23 */ /* 0x000fe2000801008b */
[----:B------:R-:W-:Y:S01]  /*58e0*/  MOV R142, R111 ;  /* 0x0000006f008e7202 */ /* 0x000fe20000000f00 */
[----:B------:R-:W-:Y:S01]  /*58f0*/  FFMA.FTZ R133, R130, UR7, R133 ;  /* 0x0000000782857c23 */ /* 0x000fe20008010085 */
[----:B------:R-:W-:Y:S01]  /*5900*/  FFMA.FTZ R130, R118, UR5, R139 ;  /* 0x0000000576827c23 */ /* 0x000fe2000801008b */
[----:B------:R-:W-:Y:S01]  /*5910*/  SHF.R.U64 R118, R114, 0x10, R115 ;  /* 0x0000001072767819 */ /* 0x000fe20000001273 */
[----:B------:R-:W-:Y:S01]  /*5920*/  FFMA.FTZ R126, R187, UR7, R126 ;  /* 0x00000007bb7e7c23 */ /* 0x000fe2000801007e */
[----:B------:R-:W-:Y:S01]  /*5930*/  SHF.R.U64 R136, R112, 0x10, R113 ;  /* 0x0000001070887819 */ /* 0x000fe20000001271 */
[----:B------:R-:W0:Y:S01]  /*5940*/  F2F.BF16.F32 R64, R176 ;  /* 0x000000b000407304 */ /* 0x000e220000202000 */
[----:B------:R-:W-:Y:S01]  /*5950*/  SHF.L.U32 R120, R118, 0x10, RZ ;  /* 0x0000001076787819 */ /* 0x000fe200000006ff */
[--C-:B------:R-:W-:Y:S01]  /*5960*/  FFMA.FTZ R134, R134, UR5, R139.reuse ;  /* 0x0000000586867c23 */ /* 0x100fe2000801008b */
[----:B------:R-:W-:Y:S01]  /*5970*/  SHF.L.U32 R103, R67, 0x10, RZ ;  /* 0x0000001043677819 */ /* 0x000fe200000006ff */
[----:B------:R-:W-:Y:S01]  /*5980*/  FFMA.FTZ R125, R125, UR5, R139 ;  /* 0x000000057d7d7c23 */ /* 0x000fe2000801008b */
[----:B------:R-:W-:Y:S01]  /*5990*/  FADD.FTZ R192, R192, -R193 ;  /* 0x800000c1c0c07221 */ /* 0x000fe20000010000 */
[----:B------:R-:W-:Y:S01]  /*59a0*/  FFMA.FTZ R120, R123, UR7, R120 ;  /* 0x000000077b787c23 */ /* 0x000fe20008010078 */
[----:B------:R-:W-:Y:S01]  /*59b0*/  SHF.R.U32.HI R123, RZ, 0x10, R115 ;  /* 0x00000010ff7b7819 */ /* 0x000fe20000011673 */
[----:B------:R-:W1:Y:S01]  /*59c0*/  F2F.BF16.F32 R66, R66 ;  /* 0x0000004200427304 */ /* 0x000e620000202000 */
[--C-:B------:R-:W-:Y:S01]  /*59d0*/  FFMA.FTZ R124, R124, UR5, R139.reuse ;  /* 0x000000057c7c7c23 */ /* 0x100fe2000801008b */
[----:B------:R-:W-:Y:S01]  /*59e0*/  MOV R143, R110 ;  /* 0x0000006e008f7202 */ /* 0x000fe20000000f00 */
[----:B------:R-:W-:Y:S01]  /*59f0*/  FFMA.FTZ R174, R174, UR5, R139 ;  /* 0x00000005aeae7c23 */ /* 0x000fe2000801008b */
[----:B------:R-:W-:Y:S01]  /*5a00*/  SHF.L.U32 R137, R136, 0x10, RZ ;  /* 0x0000001088897819 */ /* 0x000fe200000006ff */
[----:B------:R-:W-:-:S02]  /*5a10*/  IMAD.U32 R142, R142, 0x10000, RZ ;  /* 0x000100008e8e7824 */ /* 0x000fc400078e00ff */
[----:B------:R-:W-:Y:S01]  /*5a20*/  FADD.FTZ R161, R162, -R161 ;  /* 0x800000a1a2a17221 */ /* 0x000fe20000010000 */
[----:B------:R-:W-:Y:S01]  /*5a30*/  FFMA.FTZ R150, R150, UR5, R139 ;  /* 0x0000000596967c23 */ /* 0x000fe2000801008b */
[----:B------:R-:W-:Y:S01]  /*5a40*/  SHF.L.U32 R136, R123, 0x10, RZ ;  /* 0x000000107b887819 */ /* 0x000fe200000006ff */
[----:B------:R-:W-:Y:S01]  /*5a50*/  FADD.FTZ R134, R135, -R134 ;  /* 0x8000008687867221 */ /* 0x000fe20000010000 */
[----:B------:R-:W-:Y:S01]  /*5a60*/  FADD.FTZ R125, R122, -R125 ;  /* 0x8000007d7a7d7221 */ /* 0x000fe20000010000 */
[----:B------:R-:W-:Y:S01]  /*5a70*/  F2F.BF16.F32 R101, R101 ;  /* 0x0000006500657304 */ /* 0x000fe20000202000 */
[----:B------:R-:W-:Y:S01]  /*5a80*/  FFMA.FTZ R103, R192, UR7, R103 ;  /* 0x00000007c0677c23 */ /* 0x000fe20008010067 */
[----:B------:R-:W-:Y:S01]  /*5a90*/  FADD.FTZ R124, R121, -R124 ;  /* 0x8000007c797c7221 */ /* 0x000fe20000010000 */
[----:B------:R-:W-:Y:S01]  /*5aa0*/  SHF.L.U32 R143, R143, 0x10, RZ ;  /* 0x000000108f8f7819 */ /* 0x000fe200000006ff */
[----:B------:R-:W-:Y:S01]  /*5ab0*/  FADD.FTZ R174, R173, -R174 ;  /* 0x800000aeadae7221 */ /* 0x000fe20000010000 */
[----:B------:R-:W-:Y:S01]  /*5ac0*/  MOV R121, R115 ;  /* 0x0000007300797202 */ /* 0x000fe20000000f00 */
[----:B------:R-:W-:Y:S01]  /*5ad0*/  FFMA.FTZ R142, R161, UR7, R142 ;  /* 0x00000007a18e7c23 */ /* 0x000fe2000801008e */
[----:B------:R-:W-:Y:S01]  /*5ae0*/  FADD.FTZ R150, R151, -R150 ;  /* 0x8000009697967221 */ /* 0x000fe20000010000 */
[----:B------:R-:W-:Y:S01]  /*5af0*/  F2F.BF16.F32 R67, R194 ;  /* 0x000000c200437304 */ /* 0x000fe20000202000 */
[----:B------:R-:W-:Y:S01]  /*5b00*/  FFMA.FTZ R134, R134, UR7, R137 ;  /* 0x0000000786867c23 */ /* 0x000fe20008010089 */
[----:B------:R-:W-:Y:S01]  /*5b10*/  FFMA.FTZ R125, R125, UR7, R136 ;  /* 0x000000077d7d7c23 */ /* 0x000fe20008010088 */
[----:B------:R-:W-:Y:S01]  /*5b20*/  FADD.FTZ R130, R119, -R130 ;  /* 0x8000008277827221 */ /* 0x000fe20000010000 */
[----:B------:R-:W2:Y:S01]  /*5b30*/  LDC.64 R136, c[0x0][0x478] ;  /* 0x00011e00ff887b82 */ /* 0x000ea20000000a00 */
[----:B------:R-:W-:Y:S01]  /*5b40*/  MOV R119, R114 ;  /* 0x0000007200777202 */ /* 0x000fe20000000f00 */
[----:B------:R-:W-:Y:S01]  /*5b50*/  FFMA.FTZ R141, R174, UR7, R141 ;  /* 0x00000007ae8d7c23 */ /* 0x000fe2000801008d */
[----:B------:R-:W-:Y:S01]  /*5b60*/  SHF.L.U32 R121, R121, 0x10, RZ ;  /* 0x0000001079797819 */ /* 0x000fe200000006ff */
[----:B------:R-:W3:Y:S01]  /*5b70*/  F2F.BF16.F32 R102, R102 ;  /* 0x0000006600667304 */ /* 0x000ee20000202000 */
[----:B------:R-:W-:Y:S01]  /*5b80*/  FFMA.FTZ R143, R150, UR7, R143 ;  /* 0x00000007968f7c23 */ /* 0x000fe2000801008f */
[----:B------:R-:W-:-:S02]  /*5b90*/  SHF.L.U32 R119, R119, 0x10, RZ ;  /* 0x0000001077777819 */ /* 0x000fc400000006ff */
[----:B0-----:R-:W-:Y:S01]  /*5ba0*/  PRMT R135, R65, 0x5410, R64 ;  /* 0x0000541041877816 */ /* 0x001fe20000000040 */
[----:B------:R-:W-:Y:S01]  /*5bb0*/  FFMA.FTZ R124, R124, UR7, R121 ;  /* 0x000000077c7c7c23 */ /* 0x000fe20008010079 */
[----:B-1----:R-:W-:Y:S01]  /*5bc0*/  IMAD.WIDE.U32 R64, R66, 0x10000, RZ ;  /* 0x0001000042407825 */ /* 0x002fe200078e00ff */
[----:B------:R-:W0:Y:S01]  /*5bd0*/  LDC.64 R148, c[0x0][0x468] ;  /* 0x00011a00ff947b82 */ /* 0x000e220000000a00 */
[----:B------:R-:W1:Y:S02]  /*5be0*/  F2F.BF16.F32 R100, R100 ;  /* 0x0000006400647304 */ /* 0x000e640000202000 */
[----:B------:R-:W-:Y:S01]  /*5bf0*/  FFMA.FTZ R161, R130, UR7, R119 ;  /* 0x0000000782a17c23 */ /* 0x000fe20008010077 */
[C---:B------:R-:W-:Y:S02]  /*5c00*/  IADD3 R139, PT, PT, R152.reuse, 0x100, RZ ;  /* 0x00000100988b7810 */ /* 0x040fe40007ffe0ff */
[----:B------:R-:W-:Y:S02]  /*5c10*/  LOP3.LUT R135, R135, R65, RZ, 0xfc, !PT ;  /* 0x0000004187877212 */ /* 0x000fe400078efcff */
[----:B------:R-:W-:Y:S01]  /*5c20*/  IADD3 R163, PT, PT, R152, 0x600, RZ ;  /* 0x0000060098a37810 */ /* 0x000fe20007ffe0ff */
[----:B------:R-:W-:Y:S01]  /*5c30*/  F2F.BF16.F32 R126, R126 ;  /* 0x0000007e007e7304 */ /* 0x000fe20000202000 */
[----:B---3--:R-:W-:Y:S01]  /*5c40*/  PRMT R119, R67, 0x5410, R102 ;  /* 0x0000541043777816 */ /* 0x008fe20000000066 */
[----:B-1----:R-:W-:-:S06]  /*5c50*/  IMAD.WIDE.U32 R66, R100, 0x10000, RZ ;  /* 0x0001000064427825 */ /* 0x002fcc00078e00ff */
[----:B------:R-:W1:Y:S08]  /*5c60*/  F2F.BF16.F32 R127, R127 ;  /* 0x0000007f007f7304 */ /* 0x000e700000202000 */
[----:B------:R-:W-:Y:S01]  /*5c70*/  F2F.BF16.F32 R144, R144 ;  /* 0x0000009000907304 */ /* 0x000fe20000202000 */
[----:B-1----:R-:W-:-:S07]  /*5c80*/  PRMT R127, R127, 0x5410, R128 ;  /* 0x000054107f7f7816 */ /* 0x002fce0000000080 */
[----:B------:R-:W1:Y:S08]  /*5c90*/  F2F.BF16.F32 R131, R146 ;  /* 0x0000009200837304 */ /* 0x000e700000202000 */
[----:B------:R-:W3:Y:S01]  /*5ca0*/  F2F.BF16.F32 R103, R103 ;  /* 0x0000006700677304 */ /* 0x000ee20000202000 */
[----:B-1----:R-:W-:-:S07]  /*5cb0*/  PRMT R121, R144, 0x5410, R131 ;  /* 0x0000541090797816 */ /* 0x002fce0000000083 */
[----:B------:R-:W-:Y:S01]  /*5cc0*/  F2F.BF16.F32 R129, R129 ;  /* 0x0000008100817304 */ /* 0x000fe20000202000 */
[----:B------:R-:W-:Y:S02]  /*5cd0*/  LOP3.LUT R131, R119, R67, RZ, 0xfc, !PT ;  /* 0x0000004377837212 */ /* 0x000fe400078efcff */
[----:B---3--:R-:W-:-:S05]  /*5ce0*/  LOP3.LUT R130, R66, R103, RZ, 0xfc, !PT ;  /* 0x0000006742827212 */ /* 0x008fca00078efcff */
[----:B------:R-:W1:Y:S08]  /*5cf0*/  F2F.BF16.F32 R138, R138 ;  /* 0x0000008a008a7304 */ /* 0x000e700000202000 */
[----:B------:R-:W-:Y:S01]  /*5d00*/  F2F.BF16.F32 R132, R132 ;  /* 0x0000008400847304 */ /* 0x000fe20000202000 */
[----:B-1----:R-:W-:-:S07]  /*5d10*/  IMAD.WIDE.U32 R66, R138, 0x10000, RZ ;  /* 0x000100008a427825 */ /* 0x002fce00078e00ff */
[----:B------:R-:W-:Y:S08]  /*5d20*/  F2F.BF16.F32 R140, R140 ;  /* 0x0000008c008c7304 */ /* 0x000ff00000202000 */
[----:B------:R-:W1:Y:S08]  /*5d30*/  F2F.BF16.F32 R145, R145 ;  /* 0x0000009100917304 */ /* 0x000e700000202000 */
[----:B------:R-:W-:Y:S01]  /*5d40*/  F2F.BF16.F32 R142, R142 ;  /* 0x0000008e008e7304 */ /* 0x000fe20000202000 */
[----:B-1----:R-:W-:-:S07]  /*5d50*/  PRMT R145, R140, 0x5410, R145 ;  /* 0x000054108c917816 */ /* 0x002fce0000000091 */
[----:B------:R-:W1:Y:S01]  /*5d60*/  F2F.BF16.F32 R147, R147 ;  /* 0x0000009300937304 */ /* 0x000e620000202000 */
[----:B------:R-:W-:Y:S02]  /*5d70*/  LOP3.LUT R123, R145, R67, RZ, 0xfc, !PT ;  /* 0x00000043917b7212 */ /* 0x000fe400078efcff */
[----:B------:R-:W-:-:S05]  /*5d80*/  IADD3 R145, PT, PT, R152, 0x400, RZ ;  /* 0x0000040098917810 */ /* 0x000fca0007ffe0ff */
[----:B------:R3:W4:Y:S01]  /*5d90*/  F2F.BF16.F32 R118, R134 ;  /* 0x0000008600767304 */ /* 0x0007220000202000 */
[----:B-1----:R-:W-:-:S07]  /*5da0*/  PRMT R147, R142, 0x5410, R147 ;  /* 0x000054108e937816 */ /* 0x002fce0000000093 */
[----:B------:R-:W1:Y:S01]  /*5db0*/  F2F.BF16.F32 R141, R141 ;  /* 0x0000008d008d7304 */ /* 0x000e620000202000 */
[----:B---3--:R-:W-:Y:S01]  /*5dc0*/  LOP3.LUT R134, R64, R101, RZ, 0xfc, !PT ;  /* 0x0000006540867212 */ /* 0x008fe200078efcff */
[----:B------:R-:W-:-:S05]  /*5dd0*/  IMAD.WIDE.U32 R64, R126, 0x10000, RZ ;  /* 0x000100007e407825 */ /* 0x000fca00078e00ff */
[----:B------:R-:W-:Y:S01]  /*5de0*/  LOP3.LUT R127, R127, R65, RZ, 0xfc, !PT ;  /* 0x000000417f7f7212 */ /* 0x000fe200078efcff */
[----:B------:R-:W3:Y:S01]  /*5df0*/  F2F.BF16.F32 R143, R143 ;  /* 0x0000008f008f7304 */ /* 0x000ee20000202000 */
[----:B------:R-:W-:Y:S01]  /*5e00*/  LOP3.LUT R126, R64, R129, RZ, 0xfc, !PT ;  /* 0x00000081407e7212 */ /* 0x000fe200078efcff */
[----:B------:R-:W-:-:S04]  /*5e10*/  IMAD.WIDE.U32 R64, R132, 0x10000, RZ ;  /* 0x0001000084407825 */ /* 0x000fc800078e00ff */
[----:B----4-:R-:W-:Y:S01]  /*5e20*/  IMAD.WIDE.U32 R100, R118, 0x10000, RZ ;  /* 0x0001000076647825 */ /* 0x010fe200078e00ff */
[----:B-1----:R-:W-:Y:S01]  /*5e30*/  LOP3.LUT R122, R66, R141, RZ, 0xfc, !PT ;  /* 0x0000008d427a7212 */ /* 0x002fe200078efcff */
[----:B------:R-:W1:Y:S01]  /*5e40*/  F2F.BF16.F32 R151, R120 ;  /* 0x0000007800977304 */ /* 0x000e620000202000 */
[----:B------:R-:W-:Y:S01]  /*5e50*/  LOP3.LUT R119, R147, R65, RZ, 0xfc, !PT ;  /* 0x0000004193777212 */ /* 0x000fe200078efcff */
[C-C-:B--2---:R-:W-:Y:S01]  /*5e60*/  IMAD.WIDE.U32 R66, R152.reuse, 0x8, R136.reuse ;  /* 0x0000000898427825 */ /* 0x144fe200078e0088 */
[C---:B------:R-:W-:Y:S02]  /*5e70*/  IADD3 R147, PT, PT, R152.reuse, 0x500, RZ ;  /* 0x0000050098937810 */ /* 0x040fe40007ffe0ff */
[----:B------:R-:W-:Y:S01]  /*5e80*/  LOP3.LUT R101, R121, R101, RZ, 0xfc, !PT ;  /* 0x0000006579657212 */ /* 0x000fe200078efcff */
[----:B------:R-:W-:Y:S01]  /*5e90*/  VIADD R141, R152, 0x200 ;  /* 0x00000200988d7836 */ /* 0x000fe20000000000 */
[----:B---3--:R-:W-:Y:S01]  /*5ea0*/  LOP3.LUT R118, R64, R143, RZ, 0xfc, !PT ;  /* 0x0000008f40767212 */ /* 0x008fe200078efcff */
[----:B------:R-:W-:Y:S01]  /*5eb0*/  F2F.BF16.F32 R160, R124 ;  /* 0x0000007c00a07304 */ /* 0x000fe20000202000 */
[----:B------:R-:W-:Y:S01]  /*5ec0*/  IADD3 R143, PT, PT, R152, 0x300, RZ ;  /* 0x00000300988f7810 */ /* 0x000fe20007ffe0ff */
[----:B------:R2:W-:Y:S01]  /*5ed0*/  STG.E.64 desc[UR14][R66.64], R134 ;  /* 0x0000008642007986 */ /* 0x0005e2000c101b0e */
[----:B------:R-:W-:-:S04]  /*5ee0*/  IMAD.WIDE.U32 R128, R141, 0x8, R136 ;  /* 0x000000088d807825 */ /* 0x000fc800078e0088 */
[----:B-1----:R-:W-:Y:S01]  /*5ef0*/  IMAD.WIDE.U32 R64, R151, 0x10000, RZ ;  /* 0x0001000097407825 */ /* 0x002fe200078e00ff */
[----:B------:R1:W3:Y:S03]  /*5f00*/  F2F.BF16.F32 R150, R125 ;  /* 0x0000007d00967304 */ /* 0x0002e60000202000 */
[----:B------:R-:W-:-:S04]  /*5f10*/  IMAD.WIDE.U32 R120, R145, 0x8, R136 ;  /* 0x0000000891787825 */ /* 0x000fc800078e0088 */
[----:B0-----:R-:W-:Y:S01]  /*5f20*/  IMAD.WIDE.U32 R140, R141, 0x8, R148 ;  /* 0x000000088d8c7825 */ /* 0x001fe200078e0094 */
[----:B------:R-:W0:Y:S03]  /*5f30*/  F2F.BF16.F32 R133, R133 ;  /* 0x0000008500857304 */ /* 0x000e260000202000 */
[----:B-1----:R-:W-:Y:S01]  /*5f40*/  IMAD.WIDE.U32 R124, R143, 0x8, R136 ;  /* 0x000000088f7c7825 */ /* 0x002fe200078e0088 */
[----:B---3--:R-:W-:-:S04]  /*5f50*/  PRMT R103, R160, 0x5410, R150 ;  /* 0x00005410a0677816 */ /* 0x008fc80000000096 */
[----:B------:R-:W1:Y:S01]  /*5f60*/  F2F.BF16.F32 R161, R161 ;  /* 0x000000a100a17304 */ /* 0x000e620000202000 */
[----:B--2---:R-:W-:Y:S01]  /*5f70*/  IMAD.WIDE.U32 R66, R163, 0x8, R136 ;  /* 0x00000008a3427825 */ /* 0x004fe200078e0088 */
[----:B------:R-:W-:-:S03]  /*5f80*/  LOP3.LUT R65, R103, R65, RZ, 0xfc, !PT ;  /* 0x0000004167417212 */ /* 0x000fc600078efcff */
[----:B------:R-:W-:Y:S01]  /*5f90*/  IMAD.WIDE.U32 R102, R147, 0x8, R136 ;  /* 0x0000000893667825 */ /* 0x000fe200078e0088 */
[----:B0-----:R-:W-:-:S03]  /*5fa0*/  LOP3.LUT R100, R100, R133, RZ, 0xfc, !PT ;  /* 0x0000008564647212 */ /* 0x001fc600078efcff */
[----:B------:R-:W-:-:S04]  /*5fb0*/  IMAD.WIDE.U32 R132, R139, 0x8, R136 ;  /* 0x000000088b847825 */ /* 0x000fc800078e0088 */
[----:B------:R-:W-:Y:S01]  /*5fc0*/  IMAD.WIDE.U32 R136, R152, 0x8, R148 ;  /* 0x0000000898887825 */ /* 0x000fe200078e0094 */
[----:B-1----:R-:W-:-:S03]  /*5fd0*/  LOP3.LUT R64, R64, R161, RZ, 0xfc, !PT ;  /* 0x000000a140407212 */ /* 0x002fc600078efcff */
[--C-:B------:R-:W-:Y:S01]  /*5fe0*/  IMAD.WIDE.U32 R138, R139, 0x8, R148.reuse ;  /* 0x000000088b8a7825 */ /* 0x100fe200078e0094 */
[----:B------:R-:W-:Y:S03]  /*5ff0*/  STG.E.64 desc[UR14][R136.64], R134 ;  /* 0x0000008688007986 */ /* 0x000fe6000c101b0e */
[--C-:B------:R-:W-:Y:S01]  /*6000*/  IMAD.WIDE.U32 R142, R143, 0x8, R148.reuse ;  /* 0x000000088f8e7825 */ /* 0x100fe200078e0094 */
[----:B------:R-:W-:Y:S03]  /*6010*/  STG.E.64 desc[UR14][R132.64], R130 ;  /* 0x0000008284007986 */ /* 0x000fe6000c101b0e */
[--C-:B------:R-:W-:Y:S01]  /*6020*/  IMAD.WIDE.U32 R144, R145, 0x8, R148.reuse ;  /* 0x0000000891907825 */ /* 0x100fe200078e0094 */
[----:B------:R-:W-:Y:S03]  /*6030*/  STG.E.64 desc[UR14][R138.64], R130 ;  /* 0x000000828a007986 */ /* 0x000fe6000c101b0e */
[--C-:B------:R-:W-:Y:S01]  /*6040*/  IMAD.WIDE.U32 R146, R147, 0x8, R148.reuse ;  /* 0x0000000893927825 */ /* 0x100fe200078e0094 */
[----:B------:R-:W-:Y:S03]  /*6050*/  STG.E.64 desc[UR14][R128.64], R126 ;  /* 0x0000007e80007986 */ /* 0x000fe6000c101b0e */
[----:B------:R-:W-:Y:S01]  /*6060*/  IMAD.WIDE.U32 R148, R163, 0x8, R148 ;  /* 0x00000008a3947825 */ /* 0x000fe200078e0094 */
[----:B------:R-:W-:Y:S04]  /*6070*/  STG.E.64 desc[UR14][R140.64], R126 ;  /* 0x0000007e8c007986 */ /* 0x000fe8000c101b0e */
[----:B------:R-:W-:Y:S04]  /*6080*/  STG.E.64 desc[UR14][R124.64], R122 ;  /* 0x0000007a7c007986 */ /* 0x000fe8000c101b0e */
[----:B------:R-:W-:Y:S04]  /*6090*/  STG.E.64 desc[UR14][R142.64], R122 ;  /* 0x0000007a8e007986 */ /* 0x000fe8000c101b0e */
[----:B------:R-:W-:Y:S04]  /*60a0*/  STG.E.64 desc[UR14][R120.64], R118 ;  /* 0x0000007678007986 */ /* 0x000fe8000c101b0e */
[----:B------:R-:W-:Y:S04]  /*60b0*/  STG.E.64 desc[UR14][R144.64], R118 ;  /* 0x0000007690007986 */ /* 0x000fe8000c101b0e */
[----:B------:R0:W-:Y:S04]  /*60c0*/  STG.E.64 desc[UR14][R102.64], R100 ;  /* 0x0000006466007986 */ /* 0x0001e8000c101b0e */
[----:B------:R1:W-:Y:S04]  /*60d0*/  STG.E.64 desc[UR14][R146.64], R100 ;  /* 0x0000006492007986 */ /* 0x0003e8000c101b0e */
[----:B------:R2:W-:Y:S04]  /*60e0*/  STG.E.64 desc[UR14][R66.64], R64 ;  /* 0x0000004042007986 */ /* 0x0005e8000c101b0e */
[----:B------:R2:W-:Y:S01]  /*60f0*/  STG.E.64 desc[UR14][R148.64], R64 ;  /* 0x0000004094007986 */ /* 0x0005e2000c101b0e */
[----:B0-----:R-:W-:-:S02]  /*6100*/  PRMT R102, R160, 0x7610, R102 ;  /* 0x00007610a0667816 */ /* 0x001fc40000000066 */
[----:B------:R-:W-:Y:S02]  /*6110*/  PRMT R103, R150, 0x7610, R103 ;  /* 0x0000761096677816 */ /* 0x000fe40000000067 */
[----:B-1----:R-:W-:Y:S02]  /*6120*/  PRMT R101, R161, 0x7610, R101 ;  /* 0x00007610a1657816 */ /* 0x002fe40000000065 */
[----:B------:R-:W-:Y:S01]  /*6130*/  PRMT R100, R151, 0x7610, R100 ;  /* 0x0000761097647816 */ /* 0x000fe20000000064 */
[----:B------:R-:W-:Y:S06]  /*6140*/  BRA `(.L_x_120) ;  /* 0x0000004400187947 */ /* 0x000fec0003800000 */
.L_x_121:
[----:B-----5:R-:W-:Y:S01]  /*6150*/  SHF.R.U32.HI R102, RZ, 0x10, R105 ;  /* 0x00000010ff667819 */ /* 0x020fe20000011669 */
[--C-:B------:R-:W-:Y:S01]  /*6160*/  FFMA.FTZ R100, R197, UR5, R139.reuse ;  /* 0x00000005c5647c23 */ /* 0x100fe2000801008b */
[----:B------:R-:W-:Y:S01]  /*6170*/  MOV R64, R117 ;  /* 0x0000007500407202 */ /* 0x000fe20000000f00 */
[--C-:B------:R-:W-:Y:S01]  /*6180*/  FFMA.FTZ R160, R160, UR5, R139.reuse ;  /* 0x00000005a0a07c23 */ /* 0x100fe2000801008b */
[----:B------:R-:W-:Y:S01]  /*6190*/  SHF.L.U32 R102, R102, 0x10, RZ ;  /* 0x0000001066667819 */ /* 0x000fe200000006ff */
[----:B------:R-:W-:Y:S01]  /*61a0*/  FADD.FTZ R199, R199, -R100 ;  /* 0x80000064c7c77221 */ /* 0x000fe20000010000 */
[----:B------:R-:W-:Y:S01]  /*61b0*/  SHF.L.U32 R65, R64, 0x10, RZ ;  /* 0x0000001040417819 */ /* 0x000fe200000006ff */
[----:B------:R-:W-:Y:S01]  /*61c0*/  FFMA.FTZ R189, R189, UR5, R139 ;  /* 0x00000005bdbd7c23 */ /* 0x000fe2000801008b */
[----:B------:R-:W-:Y:S01]  /*61d0*/  MOV R64, R116 ;  /* 0x0000007400407202 */ /* 0x000fe20000000f00 */
[----:B------:R-:W-:Y:S01]  /*61e0*/  FFMA.FTZ R102, R199, UR7, R102 ;  /* 0x00000007c7667c23 */ /* 0x000fe20008010066 */
[----:B------:R-:W-:Y:S01]  /*61f0*/  FADD.FTZ R171, R171, -R160 ;  /* 0x800000a0abab7221 */ /* 0x000fe20000010000 */
[----:B------:R-:W-:Y:S01]  /*6200*/  FADD.FTZ R189, R190, -R189 ;  /* 0x800000bdbebd7221 */ /* 0x000fe20000010000 */
[----:B------:R-:W-:Y:S01]  /*6210*/  SHF.L.U32 R66, R64, 0x10, RZ ;  /* 0x0000001040427819 */ /* 0x000fe200000006ff */
[----:B------:R0:W-:Y:S01]  /*6220*/  F2F.BF16.F32 R126, R102 ;  /* 0x00000066007e7304 */ /* 0x0001e20000202000 */
[--C-:B------:R-:W-:Y:S01]  /*6230*/  FFMA.FTZ R169, R169, UR5, R139.reuse ;  /* 0x00000005a9a97c23 */ /* 0x100fe2000801008b */
[--C-:B------:R-:W-:Y:S01]  /*6240*/  FFMA.FTZ R103, R128, UR5, R139.reuse ;  /* 0x0000000580677c23 */ /* 0x100fe2000801008b */
[----:B------:R-:W-:Y:S01]  /*6250*/  FFMA.FTZ R180, R180, UR5, R139 ;  /* 0x00000005b4b47c23 */ /* 0x000fe2000801008b */
[----:B------:R-:W-:Y:S01]  /*6260*/  FFMA.FTZ R101, R171, UR7, R66 ;  /* 0x00000007ab657c23 */ /* 0x000fe20008010042 */
[----:B------:R-:W-:Y:S01]  /*6270*/  SHF.R.U64 R66, R116, 0x10, R117 ;  /* 0x0000001074427819 */ /* 0x000fe20000001275 */
[----:B------:R-:W-:Y:S01]  /*6280*/  FADD.FTZ R168, R168, -R169 ;  /* 0x800000a9a8a87221 */ /* 0x000fe20000010000 */
[----:B------:R-:W-:Y:S01]  /*6290*/  MOV R128, R107 ;  /* 0x0000006b00807202 */ /* 0x000fe20000000f00 */
[----:B------:R-:W-:Y:S01]  /*62a0*/  FFMA.FTZ R191, R191, UR5, R139 ;  /* 0x00000005bfbf7c23 */ /* 0x000fe2000801008b */
[----:B0-----:R-:W-:Y:S01]  /*62b0*/  SHF.R.U32.HI R102, RZ, 0x10, R107 ;  /* 0x00000010ff667819 */ /* 0x001fe2000001166b */
[----:B------:R-:W-:Y:S01]  /*62c0*/  FADD.FTZ R180, R181, -R180 ;  /* 0x800000b4b5b47221 */ /* 0x000fe20000010000 */
[----:B------:R-:W-:Y:S01]  /*62d0*/  SHF.L.U32 R67, R66, 0x10, RZ ;  /* 0x0000001042437819 */ /* 0x000fe200000006ff */
[----:B------:R-:W-:Y:S01]  /*62e0*/  FADD.FTZ R103, R186, -R103 ;  /* 0x80000067ba677221 */ /* 0x000fe20000010000 */
[----:B------:R-:W-:Y:S01]  /*62f0*/  SHF.L.U32 R138, R102, 0x10, RZ ;  /* 0x00000010668a7819 */ /* 0x000fe200000006ff */
[----:B------:R-:W-:-:S02]  /*6300*/  IMAD.U32 R128, R128, 0x10000, RZ ;  /* 0x0001000080807824 */ /* 0x000fc400078e00ff */
[----:B------:R-:W-:Y:S01]  /*6310*/  FFMA.FTZ R178, R178, UR5, R139 ;  /* 0x00000005b2b27c23 */ /* 0x000fe2000801008b */
[----:B------:R-:W-:Y:S01]  /*6320*/  FFMA.FTZ R66, R168, UR7, R67 ;  /* 0x00000007a8427c23 */ /* 0x000fe20008010043 */
[----:B------:R-:W-:Y:S01]  /*6330*/  MOV R67, R105 ;  /* 0x0000006900437202 */ /* 0x000fe20000000f00 */
[----:B------:R-:W-:Y:S01]  /*6340*/  FFMA.FTZ R138, R189, UR7, R138 ;  /* 0x00000007bd8a7c23 */ /* 0x000fe2000801008a */
[----:B------:R-:W-:Y:S01]  /*6350*/  FADD.FTZ R191, R194, -R191 ;  /* 0x800000bfc2bf7221 */ /* 0x000fe20000010000 */
[----:B------:R-:W-:Y:S01]  /*6360*/  FFMA.FTZ R128, R103, UR7, R128 ;  /* 0x0000000767807c23 */ /* 0x000fe20008010080 */
[----:B------:R-:W-:Y:S01]  /*6370*/  SHF.L.U32 R100, R67, 0x10, RZ ;  /* 0x0000001043647819 */ /* 0x000fe200000006ff */
[----:B------:R0:W-:Y:S01]  /*6380*/  F2F.BF16.F32 R143, R138 ;  /* 0x0000008a008f7304 */ /* 0x0001e20000202000 */
[----:B------:R-:W-:Y:S01]  /*6390*/  FADD.FTZ R178, R179, -R178 ;  /* 0x800000b2b3b27221 */ /* 0x000fe20000010000 */
[----:B------:R-:W-:Y:S01]  /*63a0*/  MOV R146, R113 ;  /* 0x0000007100927202 */ /* 0x000fe20000000f00 */
[--C-:B------:R-:W-:Y:S01]  /*63b0*/  FFMA.FTZ R132, R132, UR5, R139.reuse ;  /* 0x0000000584847c23 */ /* 0x100fe2000801008b */
[----:B------:R-:W-:Y:S01]  /*63c0*/  FFMA.FTZ R67, R191, UR7, R100 ;  /* 0x00000007bf437c23 */ /* 0x000fe20008010064 */
[----:B------:R-:W-:Y:S01]  /*63d0*/  MOV R103, R106 ;  /* 0x0000006a00677202 */ /* 0x000fe20000000f00 */
[--C-:B------:R-:W-:Y:S01]  /*63e0*/  FFMA.FTZ R170, R170, UR5, R139.reuse ;  /* 0x00000005aaaa7c23 */ /* 0x100fe2000801008b */
[----:B------:R-:W-:Y:S01]  /*63f0*/  MOV R100, R104 ;  /* 0x0000006800647202 */ /* 0x000fe20000000f00 */
[----:B------:R-:W-:Y:S01]  /*6400*/  FFMA.FTZ R102, R185, UR5, R139 ;  /* 0x00000005b9667c23 */ /* 0x000fe2000801008b */
[----:B0-----:R-:W-:Y:S01]  /*6410*/  SHF.R.U32.HI R138, RZ, 0x10, R109 ;  /* 0x00000010ff8a7819 */ /* 0x001fe2000001166d */
[----:B------:R-:W-:Y:S01]  /*6420*/  FFMA.FTZ R193, R193, UR5, R139 ;  /* 0x00000005c1c17c23 */ /* 0x000fe2000801008b */
[----:B------:R-:W-:Y:S01]  /*6430*/  SHF.L.U32 R103, R103, 0x10, RZ ;  /* 0x0000001067677819 */ /* 0x000fe200000006ff */
[----:B------:R-:W-:Y:S01]  /*6440*/  IMAD.U32 R149, R146, 0x10000, RZ ;  /* 0x0001000092957824 */ /* 0x000fe200078e00ff */
[----:B------:R-:W-:Y:S01]  /*6450*/  SHF.L.U32 R141, R138, 0x10, RZ ;  /* 0x000000108a8d7819 */ /* 0x000fe200000006ff */
[----:B------:R-:W-:Y:S01]  /*6460*/  FADD.FTZ R132, R133, -R132 ;  /* 0x8000008485847221 */ /* 0x000fe20000010000 */
[----:B------:R-:W-:Y:S01]  /*6470*/  SHF.R.U64 R138, R108, 0x10, R109 ;  /* 0x000000106c8a7819 */ /* 0x000fe2000000126d */
[----:B------:R-:W-:Y:S01]  /*6480*/  FADD.FTZ R170, R167, -R170 ;  /* 0x800000aaa7aa7221 */ /* 0x000fe20000010000 */
[----:B------:R-:W-:Y:S01]  /*6490*/  MOV R142, R111 ;  /* 0x0000006f008e7202 */ /* 0x000fe20000000f00 */
[----:B------:R-:W-:Y:S01]  /*64a0*/  FFMA.FTZ R145, R180, UR7, R141 ;  /* 0x00000007b4917c23 */ /* 0x000fe2000801008d */
[----:B------:R-:W-:Y:S01]  /*64b0*/  SHF.L.U32 R141, R138, 0x10, RZ ;  /* 0x000000108a8d7819 */ /* 0x000fe200000006ff */
[----:B------:R-:W-:Y:S01]  /*64c0*/  FADD.FTZ R102, R129, -R102 ;  /* 0x8000006681667221 */ /* 0x000fe20000010000 */
[----:B------:R-:W-:Y:S01]  /*64d0*/  SHF.L.U32 R100, R100, 0x10, RZ ;  /* 0x0000001064647819 */ /* 0x000fe200000006ff */
[--C-:B------:R-:W-:Y:S01]  /*64e0*/  FFMA.FTZ R161, R161, UR5, R139.reuse ;  /* 0x00000005a1a17c23 */ /* 0x100fe2000801008b */
[----:B------:R-:W-:Y:S01]  /*64f0*/  FFMA.FTZ R165, R165, UR5, R139 ;  /* 0x00000005a5a57c23 */ /* 0x000fe2000801008b */
[----:B------:R-:W-:Y:S01]  /*6500*/  FFMA.FTZ R138, R178, UR7, R141 ;  /* 0x00000007b28a7c23 */ /* 0x000fe2000801008d */
[----:B------:R-:W-:Y:S01]  /*6510*/  SHF.R.U32.HI R141, RZ, 0x10, R111 ;  /* 0x00000010ff8d7819 */ /* 0x000fe2000001166f */
[----:B------:R-:W-:Y:S01]  /*6520*/  FADD.FTZ R193, R192, -R193 ;  /* 0x800000c1c0c17221 */ /* 0x000fe20000010000 */
[----:B------:R-:W-:Y:S01]  /*6530*/  SHF.R.U32.HI R133, RZ, 0x10, R113 ;  /* 0x00000010ff857819 */ /* 0x000fe20000011671 */
[----:B------:R-:W-:Y:S01]  /*6540*/  FFMA.FTZ R136, R136, UR5, R139 ;  /* 0x0000000588887c23 */ /* 0x000fe2000801008b */
[----:B------:R-:W-:Y:S01]  /*6550*/  SHF.R.U64 R129, R106, 0x10, R107 ;  /* 0x000000106a817819 */ /* 0x000fe2000000126b */
[----:B------:R-:W-:Y:S01]  /*6560*/  FFMA.FTZ R132, R132, UR7, R149 ;  /* 0x0000000784847c23 */ /* 0x000fe20008010095 */
[----:B------:R-:W-:Y:S01]  /*6570*/  SHF.L.U32 R142, R142, 0x10, RZ ;  /* 0x000000108e8e7819 */ /* 0x000fe200000006ff */
[----:B------:R-:W-:Y:S01]  /*6580*/  FFMA.FTZ R170, R170, UR7, R65 ;  /* 0x00000007aaaa7c23 */ /* 0x000fe20008010041 */
[----:B------:R-:W-:Y:S01]  /*6590*/  SHF.L.U32 R144, R141, 0x10, RZ ;  /* 0x000000108d907819 */ /* 0x000fe200000006ff */
[----:B------:R-:W-:Y:S01]  /*65a0*/  FFMA.FTZ R103, R102, UR7, R103 ;  /* 0x0000000766677c23 */ /* 0x000fe20008010067 */
[----:B------:R-:W-:Y:S01]  /*65b0*/  FADD.FTZ R161, R162, -R161 ;  /* 0x800000a1a2a17221 */ /* 0x000fe20000010000 */
[----:B------:R-:W-:Y:S01]  /*65c0*/  FADD.FTZ R165, R166, -R165 ;  /* 0x800000a5a6a57221 */ /* 0x000fe20000010000 */
[----:B------:R-:W-:Y:S01]  /*65d0*/  SHF.L.U32 R149, R133, 0x10, RZ ;  /* 0x0000001085957819 */ /* 0x000fe200000006ff */
[----:B------:R-:W-:Y:S01]  /*65e0*/  FFMA.FTZ R127, R193, UR7, R100 ;  /* 0x00000007c17f7c23 */ /* 0x000fe20008010064 */
[----:B------:R-:W-:Y:S01]  /*65f0*/  SHF.R.U32.HI R65, RZ, 0x10, R117 ;  /* 0x00000010ff417819 */ /* 0x000fe20000011675 */
[----:B------:R-:W-:Y:S01]  /*6600*/  FADD.FTZ R136, R137, -R136 ;  /* 0x8000008889887221 */ /* 0x000fe20000010000 */
[----:B------:R-:W-:Y:S01]  /*6610*/  SHF.L.U32 R102, R129, 0x10, RZ ;  /* 0x0000001081667819 */ /* 0x000fe200000006ff */
[----:B------:R-:W-:Y:S01]  /*6620*/  FFMA.FTZ R176, R176, UR5, R139 ;  /* 0x00000005b0b07c23 */ /* 0x000fe2000801008b */
[----:B------:R-:W-:Y:S01]  /*6630*/  SHF.R.U64 R100, R104, 0x10, R105 ;  /* 0x0000001068647819 */ /* 0x000fe20000001269 */
[--C-:B------:R-:W-:Y:S01]  /*6640*/  FFMA.FTZ R130, R130, UR5, R139.reuse ;  /* 0x0000000582827c23 */ /* 0x100fe2000801008b */
[----:B------:R-:W-:Y:S01]  /*6650*/  MOV R129, R109 ;  /* 0x0000006d00817202 */ /* 0x000fe20000000f00 */
[--C-:B------:R-:W-:Y:S01]  /*6660*/  FFMA.FTZ R195, R195, UR5, R139.reuse ;  /* 0x00000005c3c37c23 */ /* 0x100fe2000801008b */
[--C-:B------:R-:W-:Y:S01]  /*6670*/  FFMA.FTZ R172, R172, UR5, R139.reuse ;  /* 0x00000005acac7c23 */ /* 0x100fe2000801008b */
[----:B------:R-:W-:Y:S01]  /*6680*/  MOV R133, R112 ;  /* 0x0000007000857202 */ /* 0x000fe20000000f00 */
[----:B------:R-:W-:Y:S01]  /*6690*/  FFMA.FTZ R142, R161, UR7, R142 ;  /* 0x00000007a18e7c23 */ /* 0x000fe2000801008e */
[----:B------:R-:W-:Y:S01]  /*66a0*/  FFMA.FTZ R147, R165, UR7, R144 ;  /* 0x00000007a5937c23 */ /* 0x000fe20008010090 */
[----:B------:R-:W-:Y:S01]  /*66b0*/  FFMA.FTZ R134, R134, UR5, R139 ;  /* 0x0000000586867c23 */ /* 0x000fe2000801008b */
[----:B------:R-:W-:Y:S01]  /*66c0*/  SHF.L.U32 R65, R65, 0x10, RZ ;  /* 0x0000001041417819 */ /* 0x000fe200000006ff */
[----:B------:R-:W-:Y:S01]  /*66d0*/  FFMA.FTZ R136, R136, UR7, R149 ;  /* 0x0000000788887c23 */ /* 0x000fe20008010095 */
[----:B------:R-:W-:Y:S01]  /*66e0*/  FFMA.FTZ R118, R118, UR5, R139 ;  /* 0x0000000576767c23 */ /* 0x000fe2000801008b */
[----:B------:R-:W-:Y:S01]  /*66f0*/  FADD.FTZ R176, R177, -R176 ;  /* 0x800000b0b1b07221 */ /* 0x000fe20000010000 */
[----:B------:R-:W-:Y:S01]  /*6700*/  SHF.L.U32 R100, R100, 0x10, RZ ;  /* 0x0000001064647819 */ /* 0x000fe200000006ff */
[----:B------:R-:W-:Y:S01]  /*6710*/  FADD.FTZ R130, R131, -R130 ;  /* 0x8000008283827221 */ /* 0x000fe20000010000 */
[----:B------:R-:W-:Y:S01]  /*6720*/  SHF.L.U32 R129, R129, 0x10, RZ ;  /* 0x0000001081817819 */ /* 0x000fe200000006ff */
[----:B------:R-:W-:Y:S01]  /*6730*/  FADD.FTZ R195, R196, -R195 ;  /* 0x800000c3c4c37221 */ /* 0x000fe20000010000 */
[----:B------:R-:W-:Y:S01]  /*6740*/  FFMA.FTZ R187, R187, UR5, R139 ;  /* 0x00000005bbbb7c23 */ /* 0x000fe2000801008b */
[----:B------:R-:W-:Y:S01]  /*6750*/  FADD.FTZ R172, R175, -R172 ;  /* 0x800000acafac7221 */ /* 0x000fe20000010000 */
[----:B------:R-:W-:Y:S01]  /*6760*/  SHF.R.U64 R131, R112, 0x10, R113 ;  /* 0x0000001070837819 */ /* 0x000fe20000001271 */
[----:B------:R-:W-:Y:S01]  /*6770*/  FADD.FTZ R134, R135, -R134 ;  /* 0x8000008687867221 */ /* 0x000fe20000010000 */
[----:B------:R-:W-:Y:S01]  /*6780*/  SHF.R.U64 R144, R110, 0x10, R111 ;  /* 0x000000106e907819 */ /* 0x000fe2000000126f */
[--C-:B------:R-:W-:Y:S01]  /*6790*/  FFMA.FTZ R163, R163, UR5, R139.reuse ;  /* 0x00000005a3a37c23 */ /* 0x100fe2000801008b */
[----:B------:R-:W-:Y:S01]  /*67a0*/  SHF.L.U32 R137, R133, 0x10, RZ ;  /* 0x0000001085897819 */ /* 0x000fe200000006ff */
[----:B------:R-:W-:Y:S01]  /*67b0*/  F2F.BF16.F32 R132, R132 ;  /* 0x0000008400847304 */ /* 0x000fe20000202000 */
[----:B------:R-:W-:Y:S01]  /*67c0*/  FFMA.FTZ R135, R123, UR5, R139 ;  /* 0x000000057b877c23 */ /* 0x000fe2000801008b */
[----:B------:R-:W-:Y:S01]  /*67d0*/  FADD.FTZ R118, R119, -R118 ;  /* 0x8000007677767221 */ /* 0x000fe20000010000 */
[----:B------:R-:W-:Y:S01]  /*67e0*/  FFMA.FTZ R65, R176, UR7, R65 ;  /* 0x00000007b0417c23 */ /* 0x000fe20008010041 */
[----:B------:R-:W-:Y:S01]  /*67f0*/  SHF.R.U64 R119, R114, 0x10, R115 ;  /* 0x0000001072777819 */ /* 0x000fe20000001273 */
[----:B------:R-:W-:Y:S01]  /*6800*/  FFMA.FTZ R100, R195, UR7, R100 ;  /* 0x00000007c3647c23 */ /* 0x000fe20008010064 */
[----:B------:R-:W-:Y:S01]  /*6810*/  FADD.FTZ R187, R188, -R187 ;  /* 0x800000bbbcbb7221 */ /* 0x000fe20000010000 */
[----:B------:R-:W-:Y:S01]  /*6820*/  FFMA.FTZ R140, R172, UR7, R129 ;  /* 0x00000007ac8c7c23 */ /* 0x000fe20008010081 */
[----:B------:R-:W-:Y:S01]  /*6830*/  F2F.BF16.F32 R133, R136 ;  /* 0x0000008800857304 */ /* 0x000fe20000202000 */
[----:B------:R-:W-:Y:S01]  /*6840*/  SHF.L.U32 R123, R131, 0x10, RZ ;  /* 0x00000010837b7819 */ /* 0x000fe200000006ff */
[----:B------:R-:W-:Y:S01]  /*6850*/  FFMA.FTZ R174, R174, UR5, R139 ;  /* 0x00000005aeae7c23 */ /* 0x000fe2000801008b */
[----:B------:R-:W-:Y:S01]  /*6860*/  MOV R129, R108 ;  /* 0x0000006c00817202 */ /* 0x000fe20000000f00 */
[----:B------:R-:W-:Y:S01]  /*6870*/  FADD.FTZ R163, R164, -R163 ;  /* 0x800000a3a4a37221 */ /* 0x000fe20000010000 */
[----:B------:R-:W-:Y:S01]  /*6880*/  SHF.L.U32 R144, R144, 0x10, RZ ;  /* 0x0000001090907819 */ /* 0x000fe200000006ff */
[----:B------:R-:W-:Y:S01]  /*6890*/  FADD.FTZ R135, R120, -R135 ;  /* 0x8000008778877221 */ /* 0x000fe20000010000 */
[----:B------:R-:W-:Y:S01]  /*68a0*/  MOV R141, R110 ;  /* 0x0000006e008d7202 */ /* 0x000fe20000000f00 */
[----:B------:R-:W0:Y:S01]  /*68b0*/  F2F.BF16.F32 R128, R128 ;  /* 0x0000008000807304 */ /* 0x000e220000202000 */
[--C-:B------:R-:W-:Y:S01]  /*68c0*/  FFMA.FTZ R150, R150, UR5, R139.reuse ;  /* 0x0000000596967c23 */ /* 0x100fe2000801008b */
[----:B------:R-:W-:Y:S01]  /*68d0*/  SHF.L.U32 R120, R119, 0x10, RZ ;  /* 0x0000001077787819 */ /* 0x000fe200000006ff */
[----:B------:R-:W-:Y:S01]  /*68e0*/  FFMA.FTZ R102, R187, UR7, R102 ;  /* 0x00000007bb667c23 */ /* 0x000fe20008010066 */
[----:B------:R-:W-:Y:S01]  /*68f0*/  FFMA.FTZ R124, R124, UR5, R139 ;  /* 0x000000057c7c7c23 */ /* 0x000fe2000801008b */
[----:B------:R-:W-:Y:S01]  /*6900*/  MOV R119, R114 ;  /* 0x0000007200777202 */ /* 0x000fe20000000f00 */
[----:B------:R-:W-:Y:S01]  /*6910*/  FFMA.FTZ R130, R130, UR7, R137 ;  /* 0x0000000782827c23 */ /* 0x000fe20008010089 */
[----:B------:R-:W-:Y:S01]  /*6920*/  SHF.L.U32 R129, R129, 0x10, RZ ;  /* 0x0000001081817819 */ /* 0x000fe200000006ff */
[----:B------:R-:W-:Y:S01]  /*6930*/  F2F.BF16.F32 R142, R142 ;  /* 0x0000008e008e7304 */ /* 0x000fe20000202000 */
[----:B------:R-:W-:Y:S01]  /*6940*/  FFMA.FTZ R139, R125, UR5, R139 ;  /* 0x000000057d8b7c23 */ /* 0x000fe2000801008b */
[----:B------:R-:W-:Y:S01]  /*6950*/  FFMA.FTZ R123, R134, UR7, R123 ;  /* 0x00000007867b7c23 */ /* 0x000fe2000801007b */
[----:B------:R-:W-:Y:S01]  /*6960*/  FADD.FTZ R174, R173, -R174 ;  /* 0x800000aeadae7221 */ /* 0x000fe20000010000 */
[----:B------:R-:W-:Y:S01]  /*6970*/  SHF.L.U32 R141, R141, 0x10, RZ ;  /* 0x000000108d8d7819 */ /* 0x000fe200000006ff */
[----:B------:R-:W-:Y:S01]  /*6980*/  FFMA.FTZ R144, R163, UR7, R144 ;  /* 0x00000007a3907c23 */ /* 0x000fe20008010090 */
[----:B------:R-:W-:Y:S01]  /*6990*/  MOV R125, R115 ;  /* 0x00000073007d7202 */ /* 0x000fe20000000f00 */
[----:B------:R-:W-:Y:S01]  /*69a0*/  FADD.FTZ R150, R151, -R150 ;  /* 0x8000009697967221 */ /* 0x000fe20000010000 */
[----:B------:R-:W1:Y:S01]  /*69b0*/  F2F.BF16.F32 R147, R147 ;  /* 0x0000009300937304 */ /* 0x000e620000202000 */
[----:B------:R-:W-:Y:S01]  /*69c0*/  SHF.R.U32.HI R134, RZ, 0x10, R115 ;  /* 0x00000010ff867819 */ /* 0x000fe20000011673 */
[----:B------:R-:W-:Y:S01]  /*69d0*/  FFMA.FTZ R129, R174, UR7, R129 ;  /* 0x00000007ae817c23 */ /* 0x000fe20008010081 */
[----:B------:R-:W-:Y:S01]  /*69e0*/  SHF.L.U32 R119, R119, 0x10, RZ ;  /* 0x0000001077777819 */ /* 0x000fe200000006ff */
[----:B------:R-:W-:Y:S01]  /*69f0*/  FFMA.FTZ R141, R150, UR7, R141 ;  /* 0x00000007968d7c23 */ /* 0x000fe2000801008d */
[----:B------:R-:W-:Y:S01]  /*6a00*/  SHF.L.U32 R134, R134, 0x10, RZ ;  /* 0x0000001086867819 */ /* 0x000fe200000006ff */
[----:B------:R-:W-:Y:S01]  /*6a10*/  FADD.FTZ R121, R121, -R124 ;  /* 0x8000007c79797221 */ /* 0x000fe20000010000 */
[----:B------:R-:W-:Y:S01]  /*6a20*/  FADD.FTZ R139, R122, -R139 ;  /* 0x8000008b7a8b7221 */ /* 0x000fe20000010000 */
[----:B------:R-:W2:Y:S01]  /*6a30*/  F2F.BF16.F32 R67, R67 ;  /* 0x0000004300437304 */ /* 0x000ea20000202000 */
[----:B------:R-:W-:Y:S01]  /*6a40*/  FFMA.FTZ R156, R118, UR7, R119 ;  /* 0x00000007769c7c23 */ /* 0x000fe20008010077 */
[----:B------:R-:W-:Y:S01]  /*6a50*/  FFMA.FTZ R120, R135, UR7, R120 ;  /* 0x0000000787787c23 */ /* 0x000fe20008010078 */
[----:B0-----:R-:W-:Y:S01]  /*6a60*/  PRMT R119, R128, 0x5410, R143 ;  /* 0x0000541080777816 */ /* 0x001fe2000000008f */
[----:B------:R-:W-:Y:S01]  /*6a70*/  FFMA.FTZ R134, R139, UR7, R134 ;  /* 0x000000078b867c23 */ /* 0x000fe20008010086 */
[----:B------:R-:W0:Y:S01]  /*6a80*/  LDC.64 R154, c[0x0][0x470] ;  /* 0x00011c00ff9a7b82 */ /* 0x000e220000000a00 */
[----:B------:R-:W-:-:S02]  /*6a90*/  IADD3 R149, PT, PT, R152, 0x300, RZ ;  /* 0x0000030098957810 */ /* 0x000fc40007ffe0ff */
[----:B------:R-:W3:Y:S01]  /*6aa0*/  F2F.BF16.F32 R66, R66 ;  /* 0x0000004200427304 */ /* 0x000ee20000202000 */
[----:B-1----:R-:W-:Y:S02]  /*6ab0*/  PRMT R147, R142, 0x5410, R147 ;  /* 0x000054108e937816 */ /* 0x002fe40000000093 */
[C---:B------:R-:W-:Y:S02]  /*6ac0*/  IADD3 R151, PT, PT, R152.reuse, 0x400, RZ ;  /* 0x0000040098977810 */ /* 0x040fe40007ffe0ff */
[----:B------:R-:W1:Y:S01]  /*6ad0*/  LDC.64 R142, c[0x0][0x468] ;  /* 0x00011a00ff8e7b82 */ /* 0x000e620000000a00 */
[C---:B------:R-:W-:Y:S02]  /*6ae0*/  IADD3 R153, PT, PT, R152.reuse, 0x500, RZ ;  /* 0x0000050098997810 */ /* 0x040fe40007ffe0ff */
[----:B------:R-:W-:Y:S01]  /*6af0*/  F2F.BF16.F32 R64, R170 ;  /* 0x000000aa00407304 */ /* 0x000fe20000202000 */
[----:B------:R-:W-:-:S07]  /*6b00*/  IADD3 R163, PT, PT, R152, 0x600, RZ ;  /* 0x0000060098a37810 */ /* 0x000fce0007ffe0ff */
[----:B------:R-:W-:Y:S08]  /*6b10*/  F2F.BF16.F32 R65, R65 ;  /* 0x0000004100417304 */ /* 0x000ff00000202000 */
[----:B------:R-:W-:Y:S01]  /*6b20*/  F2F.BF16.F32 R100, R100 ;  /* 0x0000006400647304 */ /* 0x000fe20000202000 */
[----:B-1----:R-:W-:-:S07]  /*6b30*/  IMAD.WIDE.U32 R136, R149, 0x8, R142 ;  /* 0x0000000895887825 */ /* 0x002fce00078e008e */
[----:B------:R-:W1:Y:S08]  /*6b40*/  F2F.BF16.F32 R101, R101 ;  /* 0x0000006500657304 */ /* 0x000e700000202000 */
[----:B------:R4:W-:Y:S08]  /*6b50*/  F2F.BF16.F32 R131, R130 ;  /* 0x0000008200837304 */ /* 0x0009f00000202000 */
[----:B------:R-:W-:Y:S01]  /*6b60*/  F2F.BF16.F32 R102, R102 ;  /* 0x0000006600667304 */ /* 0x000fe20000202000 */
[----:B----4-:R-:W-:-:S02]  /*6b70*/  SHF.L.U32 R130, R125, 0x10, RZ ;  /* 0x000000107d827819 */ /* 0x010fc400000006ff */
[----:B------:R-:W-:Y:S02]  /*6b80*/  PRMT R125, R132, 0x5410, R133 ;  /* 0x00005410847d7816 */ /* 0x000fe40000000085 */
[----:B------:R-:W4:Y:S01]  /*6b90*/  LDC.64 R132, c[0x0][0x478] ;  /* 0x00011e00ff847b82 */ /* 0x000f220000000a00 */
[----:B------:R-:W-:Y:S01]  /*6ba0*/  FFMA.FTZ R130, R121, UR7, R130 ;  /* 0x0000000779827c23 */ /* 0x000fe20008010082 */
[----:B--2---:R-:W-:Y:S01]  /*6bb0*/  PRMT R121, R67, 0x5410, R126 ;  /* 0x0000541043797816 */ /* 0x004fe2000000007e */
[----:B------:R-:W-:Y:S01]  /*6bc0*/  F2F.BF16.F32 R127, R127 ;  /* 0x0000007f007f7304 */ /* 0x000fe20000202000 */
[----:B---3--:R-:W-:-:S03]  /*6bd0*/  IMAD.WIDE.U32 R66, R66, 0x10000, RZ ;  /* 0x0001000042427825 */ /* 0x008fc600078e00ff */
[----:B-1----:R-:W-:-:S04]  /*6be0*/  LOP3.LUT R122, R66, R101, RZ, 0xfc, !PT ;  /* 0x00000065427a7212 */ /* 0x002fc800078efcff */
[----:B------:R-:W-:Y:S08]  /*6bf0*/  F2F.BF16.F32 R138, R138 ;  /* 0x0000008a008a7304 */ /* 0x000ff00000202000 */
[----:B------:R-:W-:Y:S08]  /*6c00*/  F2F.BF16.F32 R140, R140 ;  /* 0x0000008c008c7304 */ /* 0x000ff00000202000 */
[----:B------:R-:W1:Y:S08]  /*6c10*/  F2F.BF16.F32 R145, R145 ;  /* 0x0000009100917304 */ /* 0x000e700000202000 */
[----:B------:R-:W-:Y:S01]  /*6c20*/  F2F.BF16.F32 R144, R144 ;  /* 0x0000009000907304 */ /* 0x000fe20000202000 */
[----:B-1----:R-:W-:-:S07]  /*6c30*/  PRMT R145, R140, 0x5410, R145 ;  /* 0x000054108c917816 */ /* 0x002fce0000000091 */
[----:B------:R-:W1:Y:S08]  /*6c40*/  F2F.BF16.F32 R103, R103 ;  /* 0x0000006700677304 */ /* 0x000e700000202000 */
[----:B------:R-:W2:Y:S08]  /*6c50*/  F2F.BF16.F32 R129, R129 ;  /* 0x0000008100817304 */ /* 0x000eb00000202000 */
[----:B------:R-:W-:Y:S08]  /*6c60*/  F2F.BF16.F32 R141, R141 ;  /* 0x0000008d008d7304 */ /* 0x000ff00000202000 */
[----:B------:R3:W0:Y:S08]  /*6c70*/  F2F.BF16.F32 R124, R123 ;  /* 0x0000007b007c7304 */ /* 0x0006300000202000 */
[----:B------:R4:W0:Y:S01]  /*6c80*/  F2F.BF16.F32 R162, R120 ;  /* 0x0000007800a27304 */ /* 0x0008220000202000 */
[----:B---3--:R-:W-:Y:S01]  /*6c90*/  PRMT R123, R64, 0x5410, R65 ;  /* 0x00005410407b7816 */ /* 0x008fe20000000041 */
[----:B------:R-:W-:-:S03]  /*6ca0*/  IMAD.WIDE.U32 R64, R100, 0x10000, RZ ;  /* 0x0001000064407825 */ /* 0x000fc600078e00ff */
[----:B------:R-:W-:Y:S01]  /*6cb0*/  LOP3.LUT R123, R123, R67, RZ, 0xfc, !PT ;  /* 0x000000437b7b7212 */ /* 0x000fe200078efcff */
[----:B------:R-:W-:Y:S01]  /*6cc0*/  IMAD.WIDE.U32 R100, R102, 0x10000, RZ ;  /* 0x0001000066647825 */ /* 0x000fe200078e00ff */
[----:B------:R-:W-:Y:S01]  /*6cd0*/  LOP3.LUT R121, R121, R65, RZ, 0xfc, !PT ;  /* 0x0000004179797212 */ /* 0x000fe200078efcff */
[----:B------:R-:W-:Y:S01]  /*6ce0*/  F2F.BF16.F32 R161, R130 ;  /* 0x0000008200a17304 */ /* 0x000fe20000202000 */
[----:B----4-:R-:W-:Y:S01]  /*6cf0*/  LOP3.LUT R120, R64, R127, RZ, 0xfc, !PT ;  /* 0x0000007f40787212 */ /* 0x010fe200078efcff */
[----:B------:R-:W-:Y:S01]  /*6d00*/  IMAD.WIDE.U32 R66, R138, 0x10000, RZ ;  /* 0x000100008a427825 */ /* 0x000fe200078e00ff */
[----:B-1----:R-:W-:Y:S02]  /*6d10*/  LOP3.LUT R118, R100, R103, RZ, 0xfc, !PT ;  /* 0x0000006764767212 */ /* 0x002fe400078efcff */
[----:B------:R-:W-:Y:S01]  /*6d20*/  LOP3.LUT R119, R119, R101, RZ, 0xfc, !PT ;  /* 0x0000006577777212 */ /* 0x000fe200078efcff */
[----:B------:R-:W-:Y:S01]  /*6d30*/  IMAD.WIDE.U32 R64, R144, 0x10000, RZ ;  /* 0x0001000090407825 */ /* 0x000fe200078e00ff */
[----:B------:R-:W-:Y:S01]  /*6d40*/  LOP3.LUT R103, R145, R67, RZ, 0xfc, !PT ;  /* 0x0000004391677212 */ /* 0x000fe200078efcff */
[----:B------:R-:W1:Y:S01]  /*6d50*/  F2F.BF16.F32 R160, R134 ;  /* 0x0000008600a07304 */ /* 0x000e620000202000 */
[----:B--2---:R-:W-:Y:S01]  /*6d60*/  LOP3.LUT R102, R66, R129, RZ, 0xfc, !PT ;  /* 0x0000008142667212 */ /* 0x004fe200078efcff */
[----:B0-----:R-:W-:Y:S01]  /*6d70*/  IMAD.WIDE.U32 R66, R124, 0x10000, RZ ;  /* 0x000100007c427825 */ /* 0x001fe200078e00ff */
[----:B------:R-:W-:-:S02]  /*6d80*/  LOP3.LUT R101, R147, R65, RZ, 0xfc, !PT ;  /* 0x0000004193657212 */ /* 0x000fc400078efcff */
[----:B------:R-:W-:Y:S01]  /*6d90*/  LOP3.LUT R100, R64, R141, RZ, 0xfc, !PT ;  /* 0x0000008d40647212 */ /* 0x000fe200078efcff */
[----:B------:R-:W-:Y:S01]  /*6da0*/  IMAD.WIDE.U32 R64, R162, 0x10000, RZ ;  /* 0x00010000a2407825 */ /* 0x000fe200078e00ff */
[C---:B------:R-:W-:Y:S01]  /*6db0*/  IADD3 R145, PT, PT, R152.reuse, 0x100, RZ ;  /* 0x0000010098917810 */ /* 0x040fe20007ffe0ff */
[----:B------:R-:W0:Y:S01]  /*6dc0*/  F2F.BF16.F32 R156, R156 ;  /* 0x0000009c009c7304 */ /* 0x000e220000202000 */
[----:B------:R-:W-:Y:S01]  /*6dd0*/  LOP3.LUT R67, R125, R67, RZ, 0xfc, !PT ;  /* 0x000000437d437212 */ /* 0x000fe200078efcff */
[----:B------:R-:W-:Y:S01]  /*6de0*/  IMAD.WIDE.U32 R124, R152, 0x8, R132 ;  /* 0x00000008987c7825 */ /* 0x000fe200078e0084 */
[----:B------:R-:W-:Y:S02]  /*6df0*/  LOP3.LUT R66, R66, R131, RZ, 0xfc, !PT ;  /* 0x0000008342427212 */ /* 0x000fe400078efcff */
[C---:B------:R-:W-:Y:S01]  /*6e00*/  IADD3 R147, PT, PT, R152.reuse, 0x200, RZ ;  /* 0x0000020098937810 */ /* 0x040fe20007ffe0ff */
[----:B------:R-:W-:Y:S01]  /*6e10*/  IMAD.WIDE.U32 R128, R152, 0x8, R154 ;  /* 0x0000000898807825 */ /* 0x000fe200078e009a */
[----:B-1----:R-:W-:Y:S01]  /*6e20*/  PRMT R127, R161, 0x5410, R160 ;  /* 0x00005410a17f7816 */ /* 0x002fe200000000a0 */
[----:B------:R1:W-:Y:S02]  /*6e30*/  STG.E.64 desc[UR14][R124.64], R122 ;  /* 0x0000007a7c007986 */ /* 0x0003e4000c101b0e */
[----:B------:R-:W-:Y:S01]  /*6e40*/  IMAD.WIDE.U32 R130, R145, 0x8, R132 ;  /* 0x0000000891827825 */ /* 0x000fe200078e0084 */
[----:B------:R-:W-:-:S03]  /*6e50*/  LOP3.LUT R65, R127, R65, RZ, 0xfc, !PT ;  /* 0x000000417f417212 */ /* 0x000fc600078efcff */
[----:B------:R-:W-:Y:S01]  /*6e60*/  IMAD.WIDE.U32 R126, R152, 0x8, R142 ;  /* 0x00000008987e7825 */ /* 0x000fe200078e008e */
[----:B0-----:R-:W-:-:S03]  /*6e70*/  LOP3.LUT R64, R64, R156, RZ, 0xfc, !PT ;  /* 0x0000009c40407212 */ /* 0x001fc600078efcff */
[----:B------:R-:W-:Y:S01]  /*6e80*/  IMAD.WIDE.U32 R134, R147, 0x8, R142 ;  /* 0x0000000893867825 */ /* 0x000fe200078e008e */
[----:B------:R0:W-:Y:S03]  /*6e90*/  STG.E.64 desc[UR14][R126.64], R122 ;  /* 0x0000007a7e007986 */ /* 0x0001e6000c101b0e */
[C---:B-1----:R-:W-:Y:S01]  /*6ea0*/  IMAD.WIDE.U32 R124, R149.reuse, 0x8, R132 ;  /* 0x00000008957c7825 */ /* 0x042fe200078e0084 */
[----:B------:R1:W-:Y:S03]  /*6eb0*/  STG.E.64 desc[UR14][R128.64], R122 ;  /* 0x0000007a80007986 */ /* 0x0003e6000c101b0e */
[----:B------:R-:W-:Y:S01]  /*6ec0*/  IMAD.WIDE.U32 R148, R149, 0x8, R154 ;  /* 0x0000000895947825 */ /* 0x000fe200078e009a */
[----:B------:R2:W-:Y:S03]  /*6ed0*/  STG.E.64 desc[UR14][R130.64], R120 ;  /* 0x0000007882007986 */ /* 0x0005e6000c101b0e */
[----:B------:R-:W-:-:S04]  /*6ee0*/  IMAD.WIDE.U32 R138, R151, 0x8, R142 ;  /* 0x00000008978a7825 */ /* 0x000fc800078e008e */
[----:B0-----:R-:W-:-:S04]  /*6ef0*/  IMAD.WIDE.U32 R126, R151, 0x8, R132 ;  /* 0x00000008977e7825 */ /* 0x001fc800078e0084 */
[----:B-1----:R-:W-:-:S04]  /*6f00*/  IMAD.WIDE.U32 R122, R147, 0x8, R132 ;  /* 0x00000008937a7825 */ /* 0x002fc800078e0084 */
[----:B------:R-:W-:-:S04]  /*6f10*/  IMAD.WIDE.U32 R128, R153, 0x8, R132 ;  /* 0x0000000899807825 */ /* 0x000fc800078e0084 */
[----:B--2---:R-:W-:-:S04]  /*6f20*/  IMAD.WIDE.U32 R130, R163, 0x8, R132 ;  /* 0x00000008a3827825 */ /* 0x004fc800078e0084 */
[----:B------:R-:W-:-:S04]  /*6f30*/  IMAD.WIDE.U32 R132, R145, 0x8, R142 ;  /* 0x0000000891847825 */ /* 0x000fc800078e008e */
[--C-:B------:R-:W-:Y:S01]  /*6f40*/  IMAD.WIDE.U32 R144, R145, 0x8, R154.reuse ;  /* 0x0000000891907825 */ /* 0x100fe200078e009a */
[----:B------:R-:W-:Y:S03]  /*6f50*/  STG.E.64 desc[UR14][R132.64], R120 ;  /* 0x0000007884007986 */ /* 0x000fe6000c101b0e */
[--C-:B------:R-:W-:Y:S01]  /*6f60*/  IMAD.WIDE.U32 R146, R147, 0x8, R154.reuse ;  /* 0x0000000893927825 */ /* 0x100fe200078e009a */
        /* <DEDUP_REMOVED lines=10> */
[----:B------:R-:W-:Y:S04]  /*7010*/  STG.E.64 desc[UR14][R136.64], R102 ;  /* 0x0000006688007986 */ /* 0x000fe8000c101b0e */
[----:B------:R0:W-:Y:S04]  /*7020*/  STG.E.64 desc[UR14][R148.64], R102 ;  /* 0x0000006694007986 */ /* 0x0001e8000c101b0e */
[----:B------:R-:W-:Y:S04]  /*7030*/  STG.E.64 desc[UR14][R126.64], R100 ;  /* 0x000000647e007986 */ /* 0x000fe8000c101b0e */
[----:B------:R-:W-:Y:S04]  /*7040*/  STG.E.64 desc[UR14][R138.64], R100 ;  /* 0x000000648a007986 */ /* 0x000fe8000c101b0e */
[----:B------:R1:W-:Y:S01]  /*7050*/  STG.E.64 desc[UR14][R150.64], R100 ;  /* 0x0000006496007986 */ /* 0x0003e2000c101b0e */
[----:B0-----:R-:W-:-:S03]  /*7060*/  PRMT R102, R161, 0x7610, R102 ;  /* 0x00007610a1667816 */ /* 0x001fc60000000066 */
[----:B------:R-:W-:Y:S01]  /*7070*/  STG.E.64 desc[UR14][R128.64], R66 ;  /* 0x0000004280007986 */ /* 0x000fe2000c101b0e */
[----:B------:R-:W-:-:S03]  /*7080*/  PRMT R103, R160, 0x7610, R103 ;  /* 0x00007610a0677816 */ /* 0x000fc60000000067 */
[----:B------:R-:W-:Y:S04]  /*7090*/  STG.E.64 desc[UR14][R140.64], R66 ;  /* 0x000000428c007986 */ /* 0x000fe8000c101b0e */
[----:B------:R0:W-:Y:S01]  /*70a0*/  STG.E.64 desc[UR14][R152.64], R66 ;  /* 0x0000004298007986 */ /* 0x0001e2000c101b0e */
[----:B-1----:R-:W-:-:S03]  /*70b0*/  PRMT R101, R156, 0x7610, R101 ;  /* 0x000076109c657816 */ /* 0x002fc60000000065 */
[----:B------:R-:W-:Y:S01]  /*70c0*/  STG.E.64 desc[UR14][R130.64], R64 ;  /* 0x0000004082007986 */ /* 0x000fe2000c101b0e */
[----:B------:R-:W-:-:S03]  /*70d0*/  PRMT R100, R162, 0x7610, R100 ;  /* 0x00007610a2647816 */ /* 0x000fc60000000064 */
[----:B------:R-:W-:Y:S04]  /*70e0*/  STG.E.64 desc[UR14][R142.64], R64 ;  /* 0x000000408e007986 */ /* 0x000fe8000c101b0e */
[----:B------:R1:W-:Y:S01]  /*70f0*/  STG.E.64 desc[UR14][R154.64], R64 ;  /* 0x000000409a007986 */ /* 0x0003e2000c101b0e */
[----:B0-----:R-:W-:Y:S02]  /*7100*/  PRMT R153, R160, 0x7610, R153 ;  /* 0x00007610a0997816 */ /* 0x001fe40000000099 */
[----:B-1----:R-:W-:Y:S02]  /*7110*/  PRMT R155, R156, 0x7610, R155 ;  /* 0x000076109c9b7816 */ /* 0x002fe4000000009b */
[----:B------:R-:W-:Y:S02]  /*7120*/  PRMT R156, R162, 0x7610, R156 ;  /* 0x00007610a29c7816 */ /* 0x000fe4000000009c */
[----:B------:R-:W-:Y:S01]  /*7130*/  PRMT R154, R161, 0x7610, R154 ;  /* 0x00007610a19a7816 */ /* 0x000fe2000000009a */
[----:B------:R-:W-:Y:S06]  /*7140*/  BRA `(.L_x_120) ;  /* 0x0000003400187947 */ /* 0x000fec0003800000 */
.L_x_117:
[----:B------:R-:W-:-:S04]  /*7150*/  UISETP.NE.U32.AND UP0, UPT, UR24, URZ, UPT ;  /* 0x000000ff1800728c */ /* 0x000fc8000bf05070 */
[----:B------:R-:W-:-:S09]  /*7160*/  UISETP.NE.AND.EX UP0, UPT, UR25, URZ, UPT, UP0 ;  /* 0x000000ff1900728c */ /* 0x000fd2000bf05300 */
[----:B------:R-:W-:Y:S05]  /*7170*/  BRA.U UP0, `(.L_x_122) ;  /* 0x0000000100b47547 */ /* 0x000fea000b800000 */
[----:B------:R-:W-:-:S04]  /*7180*/  UISETP.NE.U32.AND UP3, UPT, UR26, URZ, UPT ;  /* 0x000000ff1a00728c */ /* 0x000fc8000bf65070 */
[----:B------:R-:W-:-:S09]  /*7190*/  UISETP.NE.AND.EX UP3, UPT, UR27, URZ, UPT, UP3 ;  /* 0x000000ff1b00728c */ /* 0x000fd2000bf65330 */
[----:B------:R-:W-:Y:S05]  /*71a0*/  BRA.U UP3, `(.L_x_123) ;  /* 0x00000001034c7547 */ /* 0x000fea000b800000 */
[--C-:B------:R-:W-:Y:S01]  /*71b0*/  FFMA.FTZ R160, R160, UR5, R139.reuse ;  /* 0x00000005a0a07c23 */ /* 0x100fe2000801008b */
[--C-:B------:R-:W-:Y:S01]  /*71c0*/  FFMA.FTZ R169, R169, UR5, R139.reuse ;  /* 0x00000005a9a97c23 */ /* 0x100fe2000801008b */
[--C-:B------:R-:W-:Y:S01]  /*71d0*/  FFMA.FTZ R170, R170, UR5, R139.reuse ;  /* 0x00000005aaaa7c23 */ /* 0x100fe2000801008b */
[----:B------:R-:W-:Y:S01]  /*71e0*/  FFMA.FTZ R176, R176, UR5, R139 ;  /* 0x00000005b0b07c23 */ /* 0x000fe2000801008b */
        /* <DEDUP_REMOVED lines=13> */
[----:B------:R-:W-:Y:S01]  /*72c0*/  PRMT R127, R66, 0x7610, R127 ;  /* 0x00007610427f7816 */ /* 0x000fe2000000007f */
[----:B------:R-:W-:Y:S06]  /*72d0*/  BRA `(.L_x_124) ;  /* 0x00000004002c7947 */ /* 0x000fec0003800000 */
.L_x_123:
        /* <DEDUP_REMOVED lines=23> */
.L_x_122:
        /* <DEDUP_REMOVED lines=26> */
.L_x_125:
        /* <DEDUP_REMOVED lines=26> */
.L_x_124:
[----:B------:R-:W0:Y:S01]  /*7790*/  LDC.64 R140, c[0x0][0x468] ;  /* 0x00011a00ff8c7b82 */ /* 0x000e220000000a00 */
[----:B------:R-:W-:Y:S02]  /*77a0*/  LOP3.LUT R65, R65, 0xffff, RZ, 0xc0, !PT ;  /* 0x0000ffff41417812 */ /* 0x000fe400078ec0ff */
[----:B------:R-:W-:-:S03]  /*77b0*/  PRMT R127, R127, 0x5410, R64 ;  /* 0x000054107f7f7816 */ /* 0x000fc60000000040 */
[----:B------:R-:W-:-:S05]  /*77c0*/  IMAD.WIDE.U32 R64, R65, 0x10000, RZ ;  /* 0x0001000041407825 */ /* 0x000fca00078e00ff */
[----:B------:R-:W-:Y:S02]  /*77d0*/  LOP3.LUT R65, R127, R65, RZ, 0xfc, !PT ;  /* 0x000000417f417212 */ /* 0x000fe400078efcff */
[----:B------:R-:W-:Y:S01]  /*77e0*/  LOP3.LUT R64, R64, 0xffff, R67, 0xf8, !PT ;  /* 0x0000ffff40407812 */ /* 0x000fe200078ef843 */
[----:B------:R-:W-:Y:S06]  /*77f0*/  BRA.U !UP0, `(.L_x_126) ;  /* 0x0000000108207547 */ /* 0x000fec000b800000 */
[----:B------:R-:W-:Y:S02]  /*7800*/  LOP3.LUT R66, R100, 0xffff, RZ, 0xc0, !PT ;  /* 0x0000ffff64427812 */ /* 0x000fe400078ec0ff */
[----:B------:R-:W-:-:S03]  /*7810*/  PRMT R127, R102, 0x5410, R103 ;  /* 0x00005410667f7816 */ /* 0x000fc60000000067 */
[----:B------:R-:W-:-:S05]  /*7820*/  IMAD.WIDE.U32 R66, R66, 0x10000, RZ ;  /* 0x0001000042427825 */ /* 0x000fca00078e00ff */
[----:B------:R-:W-:Y:S02]  /*7830*/  LOP3.LUT R67, R127, R67, RZ, 0xfc, !PT ;  /* 0x000000437f437212 */ /* 0x000fe400078efcff */
[----:B------:R-:W1:Y:S01]  /*7840*/  LDC.64 R126, c[0x0][0x478] ;  /* 0x00011e00ff7e7b82 */ /* 0x000e620000000a00 */
[----:B------:R-:W-:Y:S01]  /*7850*/  LOP3.LUT R66, R66, 0xffff, R101, 0xf8, !PT ;  /* 0x0000ffff42427812 */ /* 0x000fe200078ef865 */
[----:B-1----:R-:W-:-:S05]  /*7860*/  IMAD.WIDE.U32 R126, R152, 0x8, R126 ;  /* 0x00000008987e7825 */ /* 0x002fca00078e007e */
[----:B------:R1:W-:Y:S02]  /*7870*/  STG.E.64 desc[UR14][R126.64], R66 ;  /* 0x000000427e007986 */ /* 0x0003e4000c101b0e */
.L_x_126:
[----:B01----:R-:W-:-:S05]  /*7880*/  IMAD.WIDE.U32 R66, R152, 0x8, R140 ;  /* 0x0000000898427825 */ /* 0x003fca00078e008c */
[----:B------:R0:W-:Y:S01]  /*7890*/  STG.E.64 desc[UR14][R66.64], R64 ;  /* 0x0000004042007986 */ /* 0x0001e2000c101b0e */
[----:B------:R-:W-:Y:S05]  /*78a0*/  BRA.U !UP3, `(.L_x_127) ;  /* 0x000000010b207547 */ /* 0x000fea000b800000 */
[----:B0-----:R-:W0:Y:S01]  /*78b0*/  LDC.64 R66, c[0x0][0x470] ;  /* 0x00011c00ff427b82 */ /* 0x001e220000000a00 */
[----:B------:R-:W-:Y:S02]  /*78c0*/  LOP3.LUT R64, R156, 0xffff, RZ, 0xc0, !PT ;  /* 0x0000ffff9c407812 */ /* 0x000fe400078ec0ff */
[----:B------:R-:W-:-:S03]  /*78d0*/  PRMT R127, R154, 0x5410, R153 ;  /* 0x000054109a7f7816 */ /* 0x000fc60000000099 */
[----:B------:R-:W-:-:S05]  /*78e0*/  IMAD.WIDE.U32 R64, R64, 0x10000, RZ ;  /* 0x0001000040407825 */ /* 0x000fca00078e00ff */
[----:B------:R-:W-:Y:S02]  /*78f0*/  LOP3.LUT R65, R127, R65, RZ, 0xfc, !PT ;  /* 0x000000417f417212 */ /* 0x000fe400078efcff */
[----:B------:R-:W-:Y:S01]  /*7900*/  LOP3.LUT R64, R64, 0xffff, R155, 0xf8, !PT ;  /* 0x0000ffff40407812 */ /* 0x000fe200078ef89b */
[----:B0-----:R-:W-:-:S05]  /*7910*/  IMAD.WIDE.U32 R66, R152, 0x8, R66 ;  /* 0x0000000898427825 */ /* 0x001fca00078e0042 */
[----:B------:R1:W-:Y:S02]  /*7920*/  STG.E.64 desc[UR14][R66.64], R64 ;  /* 0x0000004042007986 */ /* 0x0003e4000c101b0e */
.L_x_127:
[----:B------:R-:W-:Y:S05]  /*7930*/  BRA.U !UP0, `(.L_x_128) ;  /* 0x0000000108c87547 */ /* 0x000fea000b800000 */
[----:B------:R-:W-:Y:S05]  /*7940*/  BRA.U !UP3, `(.L_x_129) ;  /* 0x000000010b687547 */ /* 0x000fea000b800000 */
[--C-:B------:R-:W-:Y:S01]  /*7950*/  FFMA.FTZ R191, R191, UR5, R139.reuse ;  /* 0x00000005bfbf7c23 */ /* 0x100fe2000801008b */
[--C-:B01----:R-:W-:Y:S01]  /*7960*/  FFMA.FTZ R64, R197, UR5, R139.reuse ;  /* 0x00000005c5407c23 */ /* 0x103fe2000801008b */
        /* <DEDUP_REMOVED lines=14> */
[----:B------:R-:W-:Y:S02]  /*7a50*/  PRMT R64, R67, 0x7632, R64 ;  /* 0x0000763243407816 */ /* 0x000fe40000000040 */
[----:B------:R-:W-:-:S02]  /*7a60*/  PRMT R153, R66, 0x7610, R153 ;  /* 0x0000761042997816 */ /* 0x000fc40000000099 */
[----:B------:R-:W-:Y:S02]  /*7a70*/  PRMT R154, R65, 0x7610, R154 ;  /* 0x00007610419a7816 */ /* 0x000fe4000000009a */
[----:B------:R-:W-:Y:S02]  /*7a80*/  PRMT R156, R64, 0x7610, R156 ;  /* 0x00007610409c7816 */ /* 0x000fe4000000009c */
[----:B------:R-:W-:Y:S02]  /*7a90*/  PRMT R155, R67, 0x7610, R155 ;  /* 0x00007610439b7816 */ /* 0x000fe4000000009b */
[----:B------:R-:W-:Y:S02]  /*7aa0*/  PRMT R103, R66, 0x7610, R103 ;  /* 0x0000761042677816 */ /* 0x000fe40000000067 */
[----:B------:R-:W-:Y:S02]  /*7ab0*/  PRMT R102, R65, 0x7610, R102 ;  /* 0x0000761041667816 */ /* 0x000fe40000000066 */
[----:B------:R-:W-:-:S02]  /*7ac0*/  PRMT R100, R64, 0x7610, R100 ;  /* 0x0000761040647816 */ /* 0x000fc40000000064 */
[----:B------:R-:W-:Y:S01]  /*7ad0*/  PRMT R101, R67, 0x7610, R101 ;  /* 0x0000761043657816 */ /* 0x000fe20000000065 */
[----:B------:R-:W-:Y:S06]  /*7ae0*/  BRA `(.L_x_130) ;  /* 0x0000000400047947 */ /* 0x000fec0003800000 */
.L_x_129:
[--C-:B01----:R-:W-:Y:S01]  /*7af0*/  FFMA.FTZ R64, R197, UR5, R139.reuse ;  /* 0x00000005c5407c23 */ /* 0x103fe2000801008b */
        /* <DEDUP_REMOVED lines=22> */
.L_x_128:
[----:B------:R-:W-:Y:S05]  /*7c60*/  BRA.U !UP3, `(.L_x_131) ;  /* 0x000000010b5c7547 */ /* 0x000fea000b800000 */
        /* <DEDUP_REMOVED lines=23> */
.L_x_131:
[--C-:B------:R-:W-:Y:S01]  /*7de0*/  FFMA.FTZ R193, R193, UR5, R139.reuse ;  /* 0x00000005c1c17c23 */ /* 0x100fe2000801008b */
[--C-:B------:R-:W-:Y:S01]  /*7df0*/  FFMA.FTZ R195, R195, UR5, R139.reuse ;  /* 0x00000005c3c37c23 */ /* 0x100fe2000801008b */
[--C-:B------:R-:W-:Y:S01]  /*7e00*/  FFMA.FTZ R191, R191, UR5, R139.reuse ;  /* 0x00000005bfbf7c23 */ /* 0x100fe2000801008b */
[----:B01----:R-:W-:Y:S01]  /*7e10*/  FFMA.FTZ R64, R197, UR5, R139 ;  /* 0x00000005c5407c23 */ /* 0x003fe2000801008b */
        /* <DEDUP_REMOVED lines=13> */
[----:B------:R-:W-:-:S07]  /*7ef0*/  PRMT R65, R191, 0x7610, R65 ;  /* 0x00007610bf417816 */ /* 0x000fce0000000041 */
.L_x_130:
[----:B------:R-:W-:Y:S02]  /*7f00*/  LOP3.LUT R64, R64, 0xffff, RZ, 0xc0, !PT ;  /* 0x0000ffff40407812 */ /* 0x000fe400078ec0ff */
[----:B------:R-:W-:Y:S02]  /*7f10*/  PRMT R127, R65, 0x5410, R66 ;  /* 0x00005410417f7816 */ /* 0x000fe40000000042 */
[----:B------:R-:W-:Y:S01]  /*7f20*/  IADD3 R138, PT, PT, R152, 0x100, RZ ;  /* 0x00000100988a7810 */ /* 0x000fe20007ffe0ff */
[----:B------:R-:W-:-:S05]  /*7f30*/  IMAD.WIDE.U32 R64, R64, 0x10000, RZ ;  /* 0x0001000040407825 */ /* 0x000fca00078e00ff */
[----:B------:R-:W-:Y:S02]  /*7f40*/  LOP3.LUT R65, R127, R65, RZ, 0xfc, !PT ;  /* 0x000000417f417212 */ /* 0x000fe400078efcff */
[----:B------:R-:W-:Y:S01]  /*7f50*/  LOP3.LUT R64, R64, 0xffff, R67, 0xf8, !PT ;  /* 0x0000ffff40407812 */ /* 0x000fe200078ef843 */
[----:B------:R-:W-:Y:S06]  /*7f60*/  BRA.U !UP0, `(.L_x_132) ;  /* 0x0000000108247547 */ /* 0x000fec000b800000 */
[----:B------:R-:W0:Y:S01]  /*7f70*/  LDC.64 R126, c[0x0][0x478] ;  /* 0x00011e00ff7e7b82 */ /* 0x000e220000000a00 */
[----:B------:R-:W-:Y:S02]  /*7f80*/  LOP3.LUT R66, R100, 0xffff, RZ, 0xc0, !PT ;  /* 0x0000ffff64427812 */ /* 0x000fe400078ec0ff */
[----:B------:R-:W-:-:S03]  /*7f90*/  PRMT R143, R102, 0x5410, R103 ;  /* 0x00005410668f7816 */ /* 0x000fc60000000067 */
[----:B------:R-:W-:-:S05]  /*7fa0*/  IMAD.WIDE.U32 R66, R66, 0x10000, RZ ;  /* 0x0001000042427825 */ /* 0x000fca00078e00ff */
[----:B------:R-:W-:Y:S01]  /*7fb0*/  LOP3.LUT R67, R143, R67, RZ, 0xfc, !PT ;  /* 0x000000438f437212 */ /* 0x000fe200078efcff */
[----:B------:R-:W-:Y:S01]  /*7fc0*/  VIADD R143, R152, 0x100 ;  /* 0x00000100988f7836 */ /* 0x000fe20000000000 */
[----:B------:R-:W-:-:S03]  /*7fd0*/  LOP3.LUT R66, R66, 0xffff, R101, 0xf8, !PT ;  /* 0x0000ffff42427812 */ /* 0x000fc600078ef865 */
[----:B0-----:R-:W-:-:S05]  /*7fe0*/  IMAD.WIDE.U32 R126, R143, 0x8, R126 ;  /* 0x000000088f7e7825 */ /* 0x001fca00078e007e */
[----:B------:R0:W-:Y:S02]  /*7ff0*/  STG.E.64 desc[UR14][R126.64], R66 ;  /* 0x000000427e007986 */ /* 0x0001e4000c101b0e */
.L_x_132:
[----:B0-----:R-:W-:-:S05]  /*8000*/  IMAD.WIDE.U32 R66, R138, 0x8, R140 ;  /* 0x000000088a427825 */ /* 0x001fca00078e008c */
        /* <DEDUP_REMOVED lines=10> */
.L_x_133:
[----:B------:R-:W-:Y:S05]  /*80b0*/  BRA.U !UP0, `(.L_x_134) ;  /* 0x0000000108c47547 */ /* 0x000fea000b800000 */
        /* <DEDUP_REMOVED lines=27> */
.L_x_135:
        /* <DEDUP_REMOVED lines=22> */
.L_x_134:
        /* <DEDUP_REMOVED lines=23> */
.L_x_137:
        /* <DEDUP_REMOVED lines=16> */
[----:B------:R-:W-:-:S07]  /*8640*/  PRMT R127, R66, 0x7632, R127 ;  /* 0x00007632427f7816 */ /* 0x000fce000000007f */
.L_x_136:
[----:B------:R-:W-:Y:S02]  /*8650*/  LOP3.LUT R64, R64, 0xffff, RZ, 0xc0, !PT ;  /* 0x0000ffff40407812 */ /* 0x000fe400078ec0ff */
[----:B------:R-:W-:Y:S02]  /*8660*/  IADD3 R143, PT, PT, R152, 0x200, RZ ;  /* 0x00000200988f7810 */ /* 0x000fe40007ffe0ff */
[----:B------:R-:W-:Y:S01]  /*8670*/  PRMT R127, R66, 0x5410, R127 ;  /* 0x00005410427f7816 */ /* 0x000fe2000000007f */
[----:B------:R-:W-:-:S03]  /*8680*/  IMAD.WIDE.U32 R64, R64, 0x10000, RZ ;  /* 0x0001000040407825 */ /* 0x000fc600078e00ff */
[----:B------:R-:W-:Y:S01]  /*8690*/  LOP3.LUT R64, R64, 0xffff, R67, 0xf8, !PT ;  /* 0x0000ffff40407812 */ /* 0x000fe200078ef843 */
[----:B------:R-:W-:Y:S01]  /*86a0*/  IMAD.WIDE.U32 R66, R143, 0x8, R140 ;  /* 0x000000088f427825 */ /* 0x000fe200078e008c */
[----:B------:R-:W-:Y:S01]  /*86b0*/  LOP3.LUT R65, R127, R65, RZ, 0xfc, !PT ;  /* 0x000000417f417212 */ /* 0x000fe200078efcff */
        /* <DEDUP_REMOVED lines=9> */
.L_x_138:
[----:B------:R1:W-:Y:S01]  /*8750*/  STG.E.64 desc[UR14][R66.64], R64 ;  /* 0x0000004042007986 */ /* 0x0003e2000c101b0e */
[----:B------:R-:W-:Y:S05]  /*8760*/  BRA.U !UP3, `(.L_x_139) ;  /* 0x000000010b207547 */ /* 0x000fea000b800000 */
[----:B-1----:R-:W1:Y:S01]  /*8770*/  LDC.64 R66, c[0x0][0x470] ;  /* 0x00011c00ff427b82 */ /* 0x002e620000000a00 */
[----:B------:R-:W-:Y:S02]  /*8780*/  LOP3.LUT R64, R156, 0xffff, RZ, 0xc0, !PT ;  /* 0x0000ffff9c407812 */ /* 0x000fe400078ec0ff */
[----:B0-----:R-:W-:-:S03]  /*8790*/  PRMT R127, R154, 0x5410, R153 ;  /* 0x000054109a7f7816 */ /* 0x001fc60000000099 */
[----:B------:R-:W-:-:S05]  /*87a0*/  IMAD.WIDE.U32 R64, R64, 0x10000, RZ ;  /* 0x0001000040407825 */ /* 0x000fca00078e00ff */
[----:B------:R-:W-:Y:S02]  /*87b0*/  LOP3.LUT R65, R127, R65, RZ, 0xfc, !PT ;  /* 0x000000417f417212 */ /* 0x000fe400078efcff */
[----:B------:R-:W-:Y:S01]  /*87c0*/  LOP3.LUT R64, R64, 0xffff, R155, 0xf8, !PT ;  /* 0x0000ffff40407812 */ /* 0x000fe200078ef89b */
[----:B-1----:R-:W-:-:S05]  /*87d0*/  IMAD.WIDE.U32 R66, R143, 0x8, R66 ;  /* 0x000000088f427825 */ /* 0x002fca00078e0042 */
[----:B------:R2:W-:Y:S02]  /*87e0*/  STG.E.64 desc[UR14][R66.64], R64 ;  /* 0x0000004042007986 */ /* 0x0005e4000c101b0e */
.L_x_139:
[----:B------:R-:W-:Y:S05]  /*87f0*/  BRA.U !UP0, `(.L_x_140) ;  /* 0x0000000108c87547 */ /* 0x000fea000b800000 */
[----:B------:R-:W-:Y:S05]  /*8800*/  BRA.U !UP3, `(.L_x_141) ;  /* 0x000000010b687547 */ /* 0x000fea000b800000 */
[--C-:B------:R-:W-:Y:S01]  /*8810*/  FFMA.FTZ R172, R172, UR5, R139.reuse ;  /* 0x00000005acac7c23 */ /* 0x100fe2000801008b */
[--C-:B------:R-:W-:Y:S01]  /*8820*/  FFMA.FTZ R180, R180, UR5, R139.reuse ;  /* 0x00000005b4b47c23 */ /* 0x100fe2000801008b */
[--C-:B------:R-:W-:Y:S01]  /*8830*/  FFMA.FTZ R174, R174, UR5, R139.reuse ;  /* 0x00000005aeae7c23 */ /* 0x100fe2000801008b */
[----:B------:R-:W-:Y:S01]  /*8840*/  FFMA.FTZ R178, R178, UR5, R139 ;  /* 0x00000005b2b27c23 */ /* 0x000fe2000801008b */
[----:B-12---:R-:W-:Y:S01]  /*8850*/  FADD.FTZ R66, R175, -R172 ;  /* 0x800000acaf427221 */ /* 0x006fe20000010000 */
        /* <DEDUP_REMOVED lines=8> */
[----:B0-----:R-:W-:Y:S02]  /*88e0*/  F2FP.BF16.F32.PACK_AB R127, R65, R64 ;  /* 0x00000040417f723e */ /* 0x001fe400000010ff */
        /* <DEDUP_REMOVED lines=12> */
.L_x_141:
        /* <DEDUP_REMOVED lines=9> */
[----:B-12---:R-:W-:Y:S01]  /*8a40*/  FMUL.FTZ R67, R180, UR7 ;  /* 0x00000007b4437c20 */ /* 0x006fe20008410000 */
[----:B------:R-:W-:Y:S01]  /*8a50*/  FMUL.FTZ R174, R174, UR7 ;  /* 0x00000007aeae7c20 */ /* 0x000fe20008410000 */
[----:B------:R-:W-:-:S03]  /*8a60*/  FMUL.FTZ R65, R178, UR7 ;  /* 0x00000007b2417c20 */ /* 0x000fc60008410000 */
[----:B------:R-:W-:Y:S02]  /*8a70*/  F2FP.BF16.F32.PACK_AB R67, R67, R172 ;  /* 0x000000ac4343723e */ /* 0x000fe400000010ff */
[----:B------:R-:W-:Y:S02]  /*8a80*/  F2FP.BF16.F32.PACK_AB R174, R65, R174 ;  /* 0x000000ae41ae723e */ /* 0x000fe400000010ff */
[C---:B0-----:R-:W-:Y:S02]  /*8a90*/  PRMT R126, R67.reuse, 0x7632, R126 ;  /* 0x00007632437e7816 */ /* 0x041fe4000000007e */
        /* <DEDUP_REMOVED lines=8> */
.L_x_140:
[----:B------:R-:W-:Y:S05]  /*8b20*/  BRA.U !UP3, `(.L_x_143) ;  /* 0x000000010b5c7547 */ /* 0x000fea000b800000 */
        /* <DEDUP_REMOVED lines=23> */
.L_x_143:
        /* <DEDUP_REMOVED lines=14> */
[C---:B------:R-:W-:Y:S02]  /*8d80*/  PRMT R64, R65.reuse, 0x7632, R64 ;  /* 0x0000763241407816 */ /* 0x040fe40000000040 */
[----:B0-----:R-:W-:Y:S02]  /*8d90*/  PRMT R127, R65, 0x7610, R127 ;  /* 0x00007610417f7816 */ /* 0x001fe4000000007f */
[C---:B------:R-:W-:Y:S02]  /*8da0*/  PRMT R126, R67.reuse, 0x7632, R126 ;  /* 0x00007632437e7816 */ /* 0x040fe4000000007e */
[----:B------:R-:W-:-:S07]  /*8db0*/  PRMT R65, R67, 0x7610, R65 ;  /* 0x0000761043417816 */ /* 0x000fce0000000041 */
.L_x_142:
[----:B------:R-:W-:Y:S02]  /*8dc0*/  LOP3.LUT R66, R64, 0xffff, RZ, 0xc0, !PT ;  /* 0x0000ffff40427812 */ /* 0x000fe400078ec0ff */
[----:B------:R-:W-:Y:S02]  /*8dd0*/  IADD3 R145, PT, PT, R152, 0x300, RZ ;  /* 0x0000030098917810 */ /* 0x000fe40007ffe0ff */
[----:B------:R-:W-:Y:S01]  /*8de0*/  PRMT R129, R65, 0x5410, R126 ;  /* 0x0000541041817816 */ /* 0x000fe2000000007e */
[----:B------:R-:W-:-:S04]  /*8df0*/  IMAD.WIDE.U32 R66, R66, 0x10000, RZ ;  /* 0x0001000042427825 */ /* 0x000fc800078e00ff */
[----:B------:R-:W-:Y:S01]  /*8e00*/  IMAD.WIDE.U32 R64, R145, 0x8, R140 ;  /* 0x0000000891407825 */ /* 0x000fe200078e008c */
[----:B------:R-:W-:Y:S02]  /*8e10*/  LOP3.LUT R67, R129, R67, RZ, 0xfc, !PT ;  /* 0x0000004381437212 */ /* 0x000fe400078efcff */
[----:B------:R-:W-:Y:S01]  /*8e20*/  LOP3.LUT R66, R66, 0xffff, R127, 0xf8, !PT ;  /* 0x0000ffff42427812 */ /* 0x000fe200078ef87f */
        /* <DEDUP_REMOVED lines=9> */
.L_x_144:
        /* <DEDUP_REMOVED lines=10> */
.L_x_145:
        /* <DEDUP_REMOVED lines=28> */
.L_x_147:
        /* <DEDUP_REMOVED lines=23> */
.L_x_146:
        /* <DEDUP_REMOVED lines=24> */
.L_x_149:
        /* <DEDUP_REMOVED lines=11> */
[----:B-12---:R-:W-:-:S03]  /*94c0*/  FMUL.FTZ R64, R165, UR7 ;  /* 0x00000007a5407c20 */ /* 0x006fc60008410000 */
[----:B------:R-:W-:Y:S02]  /*94d0*/  F2FP.BF16.F32.PACK_AB R150, R163, R150 ;  /* 0x00000096a396723e */ /* 0x000fe400000010ff */
[----:B------:R-:W-:Y:S02]  /*94e0*/  F2FP.BF16.F32.PACK_AB R161, R64, R161 ;  /* 0x000000a140a1723e */ /* 0x000fe400000010ff */
[C---:B------:R-:W-:Y:S02]  /*94f0*/  PRMT R64, R150.reuse, 0x7632, R64 ;  /* 0x0000763296407816 */ /* 0x040fe40000000040 */
[----:B0-----:R-:W-:Y:S02]  /*9500*/  PRMT R127, R150, 0x7610, R127 ;  /* 0x00007610967f7816 */ /* 0x001fe4000000007f */
[C---:B------:R-:W-:Y:S02]  /*9510*/  PRMT R126, R161.reuse, 0x7632, R126 ;  /* 0x00007632a17e7816 */ /* 0x040fe4000000007e */
[----:B------:R-:W-:-:S07]  /*9520*/  PRMT R65, R161, 0x7610, R65 ;  /* 0x00007610a1417816 */ /* 0x000fce0000000041 */
.L_x_148:
        /* <DEDUP_REMOVED lines=16> */
.L_x_150:
        /* <DEDUP_REMOVED lines=10> */
.L_x_151:
        /* <DEDUP_REMOVED lines=28> */
.L_x_153:
        /* <DEDUP_REMOVED lines=23> */
.L_x_152:
        /* <DEDUP_REMOVED lines=24> */
.L_x_155:
        /* <DEDUP_REMOVED lines=18> */
.L_x_154:
        /* <DEDUP_REMOVED lines=16> */
.L_x_156:
        /* <DEDUP_REMOVED lines=10> */
.L_x_157:
        /* <DEDUP_REMOVED lines=28> */
.L_x_159:
        /* <DEDUP_REMOVED lines=15> */
[----:B-12---:R-:W-:Y:S02]  /*a0f0*/  PRMT R65, R124, 0x7610, R65 ;  /* 0x000076107c417816 */ /* 0x006fe40000000041 */
[C---:B------:R-:W-:Y:S02]  /*a100*/  PRMT R64, R123.reuse, 0x7632, R64 ;  /* 0x000076327b407816 */ /* 0x040fe40000000040 */
[----:B------:R-:W-:-:S02]  /*a110*/  PRMT R119, R123, 0x7610, R119 ;  /* 0x000076107b777816 */ /* 0x000fc40000000077 */
[----:B------:R-:W-:Y:S02]  /*a120*/  PRMT R103, R118, 0x7610, R103 ;  /* 0x0000761076677816 */ /* 0x000fe40000000067 */
[----:B------:R-:W-:Y:S02]  /*a130*/  PRMT R102, R65, 0x7610, R102 ;  /* 0x0000761041667816 */ /* 0x000fe40000000066 */
[----:B------:R-:W-:Y:S02]  /*a140*/  PRMT R100, R64, 0x7610, R100 ;  /* 0x0000761040647816 */ /* 0x000fe40000000064 */
[----:B------:R-:W-:Y:S01]  /*a150*/  PRMT R101, R119, 0x7610, R101 ;  /* 0x0000761077657816 */ /* 0x000fe20000000065 */
[----:B------:R-:W-:Y:S06]  /*a160*/  BRA `(.L_x_160) ;  /* 0x0000000000a87947 */ /* 0x000fec0003800000 */
.L_x_158:
        /* <DEDUP_REMOVED lines=24> */
.L_x_161:
        /* <DEDUP_REMOVED lines=15> */
[----:B------:R-:W-:Y:S02]  /*a3e0*/  PRMT R119, R118, 0x7610, R119 ;  /* 0x0000761076777816 */ /* 0x000fe40000000077 */
[C---:B------:R-:W-:Y:S02]  /*a3f0*/  PRMT R118, R124.reuse, 0x7632, R118 ;  /* 0x000076327c767816 */ /* 0x040fe40000000076 */
[----:B------:R-:W-:-:S07]  /*a400*/  PRMT R65, R124, 0x7610, R65 ;  /* 0x000076107c417816 */ /* 0x000fce0000000041 */
.L_x_160:
        /* <DEDUP_REMOVED lines=8> */
[----:B------:R-:W1:Y:S01]  /*a490*/  LDC.64 R120, c[0x0][0x478] ;  /* 0x00011e00ff787b82 */ /* 0x000e620000000a00 */
[----:B------:R-:W-:Y:S02]  /*a4a0*/  LOP3.LUT R118, R100, 0xffff, RZ, 0xc0, !PT ;  /* 0x0000ffff64767812 */ /* 0x000fe400078ec0ff */
[----:B------:R-:W-:-:S03]  /*a4b0*/  PRMT R123, R102, 0x5410, R103 ;  /* 0x00005410667b7816 */ /* 0x000fc60000000067 */
[----:B------:R-:W-:-:S05]  /*a4c0*/  IMAD.WIDE.U32 R118, R118, 0x10000, RZ ;  /* 0x0001000076767825 */ /* 0x000fca00078e00ff */
[----:B------:R-:W-:Y:S02]  /*a4d0*/  LOP3.LUT R119, R123, R119, RZ, 0xfc, !PT ;  /* 0x000000777b777212 */ /* 0x000fe400078efcff */
[----:B------:R-:W-:Y:S01]  /*a4e0*/  LOP3.LUT R118, R118, 0xffff, R101, 0xf8, !PT ;  /* 0x0000ffff76767812 */ /* 0x000fe200078ef865 */
[----:B-1----:R-:W-:-:S05]  /*a4f0*/  IMAD.WIDE.U32 R120, R125, 0x8, R120 ;  /* 0x000000087d787825 */ /* 0x002fca00078e0078 */
[----:B------:R1:W-:Y:S02]  /*a500*/  STG.E.64 desc[UR14][R120.64], R118 ;  /* 0x0000007678007986 */ /* 0x0003e4000c101b0e */
.L_x_162:
[----:B------:R3:W-:Y:S01]  /*a510*/  STG.E.64 desc[UR14][R64.64], R66 ;  /* 0x0000004240007986 */ /* 0x0007e2000c101b0e */
[----:B------:R-:W-:Y:S05]  /*a520*/  BRA.U !UP3, `(.L_x_120) ;  /* 0x000000010b207547 */ /* 0x000fea000b800000 */
[----:B---3--:R-:W2:Y:S01]  /*a530*/  LDC.64 R66, c[0x0][0x470] ;  /* 0x00011c00ff427b82 */ /* 0x008ea20000000a00 */
[----:B------:R-:W-:Y:S02]  /*a540*/  LOP3.LUT R64, R156, 0xffff, RZ, 0xc0, !PT ;  /* 0x0000ffff9c407812 */ /* 0x000fe400078ec0ff */
[----:B-1----:R-:W-:-:S03]  /*a550*/  PRMT R119, R154, 0x5410, R153 ;  /* 0x000054109a777816 */ /* 0x002fc60000000099 */
[----:B------:R-:W-:-:S05]  /*a560*/  IMAD.WIDE.U32 R64, R64, 0x10000, RZ ;  /* 0x0001000040407825 */ /* 0x000fca00078e00ff */
[----:B------:R-:W-:Y:S02]  /*a570*/  LOP3.LUT R65, R119, R65, RZ, 0xfc, !PT ;  /* 0x0000004177417212 */ /* 0x000fe400078efcff */
[----:B------:R-:W-:Y:S01]  /*a580*/  LOP3.LUT R64, R64, 0xffff, R155, 0xf8, !PT ;  /* 0x0000ffff40407812 */ /* 0x000fe200078ef89b */
[----:B--2---:R-:W-:-:S05]  /*a590*/  IMAD.WIDE.U32 R66, R125, 0x8, R66 ;  /* 0x000000087d427825 */ /* 0x004fca00078e0042 */
[----:B------:R4:W-:Y:S02]  /*a5a0*/  STG.E.64 desc[UR14][R66.64], R64 ;  /* 0x0000004042007986 */ /* 0x0009e4000c101b0e */
.L_x_120:
[----:B------:R-:W-:Y:S01]  /*a5b0*/  UPLOP3.LUT UP1, UPT, UPT, UPT, UP1, 0x40, 0x4 ;  /* 0x000000000004789c */ /* 0x000fe20003f2e810 */
[----:B------:R-:W-:Y:S10]  /*a5c0*/  BRA.U !UP2, `(.L_x_163) ;  /* 0xffffff690a647547 */ /* 0x000ff4000b83ffff */
[----:B-----5:R-:W-:Y:S01]  /*a5d0*/  MOV R112, R71 ;  /* 0x0000004700707202 */ /* 0x020fe20000000f00 */
[----:B-1----:R-:W-:Y:S01]  /*a5e0*/  IMAD.MOV.U32 R119, RZ, RZ, R96 ;  /* 0x000000ffff777224 */ /* 0x002fe200078e0060 */
[----:B------:R-:W-:Y:S01]  /*a5f0*/  MOV R113, R70 ;  /* 0x0000004600717202 */ /* 0x000fe20000000f00 */
[----:B--234-:R-:W-:Y:S01]  /*a600*/  IMAD.MOV.U32 R67, RZ, RZ, R7 ;  /* 0x000000ffff437224 */ /* 0x01cfe200078e0007 */
[----:B------:R-:W-:Y:S01]  /*a610*/  MOV R114, R69 ;  /* 0x0000004500727202 */ /* 0x000fe20000000f00 */
[----:B------:R-:W-:Y:S01]  /*a620*/  IMAD.MOV.U32 R197, RZ, RZ, R26 ;  /* 0x000000ffffc57224 */ /* 0x000fe200078e001a */
[----:B------:R-:W-:Y:S02]  /*a630*/  MOV R115, R68 ;  /* 0x0000004400737202 */ /* 0x000fe40000000f00 */
[----:B------:R-:W-:Y:S02]  /*a640*/  MOV R68, R35 ;  /* 0x0000002300447202 */ /* 0x000fe40000000f00 */
[----:B------:R-:W-:-:S02]  /*a650*/  MOV R69, R34 ;  /* 0x0000002200457202 */ /* 0x000fc40000000f00 */
[----:B------:R-:W-:Y:S02]  /*a660*/  MOV R70, R33 ;  /* 0x0000002100467202 */ /* 0x000fe40000000f00 */
[----:B------:R-:W-:Y:S02]  /*a670*/  MOV R71, R32 ;  /* 0x0000002000477202 */ /* 0x000fe40000000f00 */
[----:B------:R-:W-:Y:S02]  /*a680*/  MOV R108, R39 ;  /* 0x00000027006c7202 */ /* 0x000fe40000000f00 */
        /* <DEDUP_REMOVED lines=31> */
[----:B------:R-:W-:Y:S01]  /*a880*/  MOV R52, R51 ;  /* 0x0000003300347202 */ /* 0x000fe20000000f00 */
[----:B------:R-:W-:Y:S01]  /*a890*/  IMAD.MOV.U32 R51, RZ, RZ, R44 ;  /* 0x000000ffff337224 */ /* 0x000fe200078e002c */
        /* <DEDUP_REMOVED lines=14> */
[----:B------:R-:W-:Y:S01]  /*a980*/  MOV R29, R86 ;  /* 0x00000056001d7202 */ /* 0x000fe20000000f00 */
[----:B------:R-:W-:Y:S01]  /*a990*/  IMAD.MOV.U32 R86, RZ, RZ, R205 ;  /* 0x000000ffff567224 */ /* 0x000fe200078e00cd */
        /* <DEDUP_REMOVED lines=38> */
[----:B0-----:R-:W-:Y:S02]  /*ac00*/  MOV R126, R73 ;  /* 0x00000049007e7202 */ /* 0x001fe40000000f00 */
[----:B------:R-:W-:-:S02]  /*ac10*/  MOV R122, R41 ;  /* 0x00000029007a7202 */ /* 0x000fc40000000f00 */
[----:B------:R-:W-:Y:S02]  /*ac20*/  MOV R46, R183 ;  /* 0x000000b7002e7202 */ /* 0x000fe40000000f00 */
[----:B------:R-:W-:Y:S02]  /*ac30*/  MOV R78, R24 ;  /* 0x00000018004e7202 */ /* 0x000fe40000000f00 */
[----:B------:R-:W-:Y:S02]  /*ac40*/  MOV R127, R72 ;  /* 0x00000048007f7202 */ /* 0x000fe40000000f00 */
[----:B------:R-:W-:Y:S02]  /*ac50*/  MOV R123, R40 ;  /* 0x00000028007b7202 */ /* 0x000fe40000000f00 */
[----:B------:R-:W-:Y:S02]  /*ac60*/  MOV R47, R182 ;  /* 0x000000b6002f7202 */ /* 0x000fe40000000f00 */
[----:B------:R-:W-:-:S07]  /*ac70*/  MOV R79, R25 ;  /* 0x00000019004f7202 */ /* 0x000fce0000000f00 */
.L_x_114:
[----:B------:R-:W1:Y:S01]  /*ac80*/  S2R R26, SR_TID.X ;  /* 0x00000000001a7919 */ /* 0x000e620000002100 */
[----:B------:R-:W2:Y:S08]  /*ac90*/  S2UR UR4, SR_CTAID.X ;  /* 0x00000000000479c3 */ /* 0x000eb00000002500 */
[----:B------:R-:W2:Y:S08]  /*aca0*/  LDC R0, c[0x0][0x388] ;  /* 0x0000e200ff007b82 */ /* 0x000eb00000000800 */
[----:B------:R-:W3:Y:S08]  /*acb0*/  LDC.64 R2, c[0x0][0x440] ;  /* 0x00011000ff027b82 */ /* 0x000ef00000000a00 */
[----:B------:R-:W4:Y:S08]  /*acc0*/  LDC.64 R20, c[0x0][0x448] ;  /* 0x00011200ff147b82 */ /* 0x000f300000000a00 */
[----:B------:R-:W5:Y:S01]  /*acd0*/  LDC.64 R22, c[0x0][0x450] ;  /* 0x00011400ff167b82 */ /* 0x000f620000000a00 */
[----:B--2---:R-:W-:-:S05]  /*ace0*/  IMAD R0, R0, UR4, RZ ;  /* 0x0000000400007c24 */ /* 0x004fca000f8e02ff */
[----:B-1----:R-:W-:Y:S02]  /*acf0*/  LEA.HI R27, R0, R26, RZ, 0x1e ;  /* 0x0000001a001b7211 */ /* 0x002fe400078ff0ff */
[----:B------:R-:W1:Y:S03]  /*ad00*/  LDC.64 R24, c[0x0][0x458] ;  /* 0x00011600ff187b82 */ /* 0x000e660000000a00 */
[----:B---3--:R-:W-:-:S04]  /*ad10*/  IMAD.WIDE.U32 R2, R27, 0x10, R2 ;  /* 0x000000101b027825 */ /* 0x008fc800078e0002 */
[C---:B----4-:R-:W-:Y:S01]  /*ad20*/  IMAD.WIDE.U32 R20, R27.reuse, 0x10, R20 ;  /* 0x000000101b147825 */ /* 0x050fe200078e0014 */
[----:B0-----:R-:W-:Y:S04]  /*ad30*/  STG.E.128 desc[UR14][R2.64], R112 ;  /* 0x0000007002007986 */ /* 0x001fe8000c101d0e */
[----:B------:R-:W-:Y:S01]  /*ad40*/  STG.E.128 desc[UR14][R20.64], R116 ;  /* 0x0000007414007986 */ /* 0x000fe2000c101d0e */
[----:B-----5:R-:W-:-:S05]  /*ad50*/  IMAD.WIDE.U32 R22, R27, 0x10, R22 ;  /* 0x000000101b167825 */ /* 0x020fca00078e0016 */
[----:B------:R-:W-:Y:S01]  /*ad60*/  STG.E.128 desc[UR14][R22.64], R104 ;  /* 0x0000006816007986 */ /* 0x000fe2000c101d0e */
[----:B-1----:R-:W-:-:S05]  /*ad70*/  IMAD.WIDE.U32 R24, R27, 0x10, R24 ;  /* 0x000000101b187825 */ /* 0x002fca00078e0018 */
[----:B------:R-:W-:Y:S04]  /*ad80*/  STG.E.128 desc[UR14][R24.64], R108 ;  /* 0x0000006c18007986 */ /* 0x000fe8000c101d0e */
        /* <DEDUP_REMOVED lines=23> */
[----:B------:R-:W-:Y:S01]  /*af00*/  STG.E.128 desc[UR14][R24.64+0x6000], R44 ;  /* 0x0060002c18007986 */ /* 0x000fe2000c101d0e */
[----:B------:R-:W-:Y:S05]  /*af10*/  EXIT ;  /* 0x000000000000794d */ /* 0x000fea0003800000 */
.L_x_164:
        /* <DEDUP_REMOVED lines=14> */
.L_x_7213:


//--------------------- .text._ZN10layer_norm31ln_parallel_residual_bwd_kernelINS_13Kernel_traitsI13__nv_bfloat16S2_S2_S2_fjLj7168ELj1ELj1ELj8ELj8ENS_18Kernel_traits_baseILj7168ES2_S2_S2_S2_fjLj256EEEEELb0ELb1ELb0EEEvNS_9BwdParamsE --------------------------
	.section	.text._ZN10layer_norm31ln_parallel_residual_bwd_kernelINS_13Kernel_traitsI13__nv_bfloat16S2_S2_S2_fjLj7168ELj1ELj1ELj8ELj8ENS_18Kernel_traits_baseILj7168ES2_S2_S2_S2_fjLj256EEEEELb0ELb1ELb0EEEvNS_9BwdParamsE,"ax",@progbits
	.align	128
        .global         _ZN10layer_norm31ln_parallel_residual_bwd_kernelINS_13Kernel_traitsI13__nv_bfloat16S2_S2_S2_fjLj7168ELj1ELj1ELj8ELj8ENS_18Kernel_traits_baseILj7168ES2_S2_S2_S2_fjLj256EEEEELb0ELb1ELb0EEEvNS_9BwdParamsE
        .type           _ZN10layer_norm31ln_parallel_residual_bwd_kernelINS_13Kernel_traitsI13__nv_bfloat16S2_S2_S2_fjLj7168ELj1ELj1ELj8ELj8ENS_18Kernel_traits_baseILj7168ES2_S2_S2_S2_fjLj256EEEEELb0ELb1ELb0EEEvNS_9BwdParamsE,@function
        .size           _ZN10layer_norm31ln_parallel_residual_bwd_kernelINS_13Kernel_traitsI13__nv_bfloat16S2_S2_S2_fjLj7168ELj1ELj1ELj8ELj8ENS_18Kernel_traits_baseILj7168ES2_S2_S2_S2_fjLj256EEEEELb0ELb1ELb0EEEvNS_9BwdParamsE,(.L_x_7214 - _ZN10layer_norm31ln_parallel_residual_bwd_kernelINS_13Kernel_traitsI13__nv_bfloat16S2_S2_S2_fjLj7168ELj1ELj1ELj8ELj8ENS_18Kernel_traits_baseILj7168ES2_S2_S2_S2_fjLj256EEEEELb0ELb1ELb0EEEvNS_9BwdParamsE)
        .other          _ZN10layer_norm31ln_parallel_residual_bwd_kernelINS_13Kernel_traitsI13__nv_bfloat16S2_S2_S2_fjLj7168ELj1ELj1ELj8ELj8ENS_18Kernel_traits_baseILj7168ES2_S2_S2_S2_fjLj256EEEEELb0ELb1ELb0EEEvNS_9BwdParamsE,@"STO_CUDA_ENTRY STV_DEFAULT"
_ZN10layer_norm31ln_parallel_residual_bwd_kernelINS_13Kernel_traitsI13__nv_bfloat16S2_S2_S2_fjLj7168ELj1ELj1ELj8ELj8ENS_18Kernel_traits_baseILj7168ES2_S2_S2_S2_fjLj256EEEEELb0ELb1ELb0EEEvNS_9BwdParamsE:
.text._ZN10layer_norm31ln_parallel_residual_bwd_kernelINS_13Kernel_traitsI13__nv_bfloat16S2_S2_S2_fjLj7168ELj1ELj1ELj8ELj8ENS_18Kernel_traits_baseILj7168ES2_S2_S2_S2_fjLj256EEEEELb0ELb1ELb0EEEvNS_9BwdParamsE:
[----:B------:R-:W-:Y:S01]  /*0000*/  LDC R1, c[0x0][0x37c] ;  /* 0x0000df00ff017b82 */ /* 0x000fe20000000800 */
[----:B------:R-:W0:Y:S01]  /*0010*/  S2R R185, SR_TID.X ;  /* 0x0000000000b97919 */ /* 0x000e220000002100 */
[----:B------:R-:W1:Y:S01]  /*0020*/  LDCU UR4, c[0x0][0x388] ;  /* 0x00007100ff0477ac */ /* 0x000e620008000800 */
[----:B------:R-:W2:Y:S01]  /*0030*/  LDCU.64 UR12, c[0x0][0x358] ;  /* 0x00006b00ff0c77ac */ /* 0x000ea20008000a00 */
[----:B------:R-:W3:Y:S01]  /*0040*/  LDCU UR5, c[0x0][0x384] ;  /* 0x00007080ff0577ac */ /* 0x000ee20008000800 */
[----:B-1----:R-:W-:-:S04]  /*0050*/  MOV R0, UR4 ;  /* 0x0000000400007c02 */ /* 0x002fc80008000f00 */
[----:B------:R-:W-:-:S04]  /*0060*/  SHF.R.S32.HI R3, RZ, 0x1f, R0 ;  /* 0x0000001fff037819 */ /* 0x000fc80000011400 */
[----:B------:R-:W-:Y:S02]  /*0070*/  LEA.HI R2, R3, R0, RZ, 0x2 ;  /* 0x0000000003027211 */ /* 0x000fe400078f10ff */
[----:B0-----:R-:W-:Y:S02]  /*0080*/  LOP3.LUT R5, R185, 0xff, RZ, 0x3c, !PT ;  /* 0x000000ffb9057812 */ /* 0x001fe400078e3cff */
[----:B------:R-:W-:Y:S02]  /*0090*/  MOV R3, R185 ;  /* 0x000000b900037202 */ /* 0x000fe40000000f00 */
[----:B------:R-:W-:-:S04]  /*00a0*/  LEA.HI.SX32 R2, R2, R5, 0x1e ;  /* 0x0000000502027211 */ /* 0x000fc800078ff2ff */
[C---:B------:R-:W-:Y:S02]  /*00b0*/  ISETP.GE.U32.AND P0, PT, R2.reuse, 0x100, PT ;  /* 0x000001000200780c */ /* 0x040fe40003f06070 */
[C---:B------:R-:W-:Y:S02]  /*00c0*/  ISETP.GE.U32.AND P1, PT, R2.reuse, 0x200, PT ;  /* 0x000002000200780c */ /* 0x040fe40003f26070 */
[C---:B------:R-:W-:Y:S02]  /*00d0*/  ISETP.GE.U32.AND P2, PT, R2.reuse, 0x300, PT ;  /* 0x000003000200780c */ /* 0x040fe40003f46070 */
[C---:B------:R-:W-:Y:S02]  /*00e0*/  ISETP.GE.U32.AND P3, PT, R2.reuse, 0x400, PT ;  /* 0x000004000200780c */ /* 0x040fe40003f66070 */
[C---:B------:R-:W-:Y:S02]  /*00f0*/  ISETP.GE.U32.AND P4, PT, R2.reuse, 0x500, PT ;  /* 0x000005000200780c */ /* 0x040fe40003f86070 */
[----:B------:R-:W-:-:S02]  /*0100*/  ISETP.GE.U32.AND P5, PT, R2, 0x600, PT ;  /* 0x000006000200780c */ /* 0x000fc40003fa6070 */
[----:B------:R-:W-:Y:S01]  /*0110*/  ISETP.GE.U32.AND P6, PT, R2, 0x700, PT ;  /* 0x000007000200780c */ /* 0x000fe20003fc6070 */
[----:B------:R-:W0:Y:S03]  /*0120*/  @P0 LDC.64 R4, c[0x0][0x3d0] ;  /* 0x0000f400ff040b82 */ /* 0x000e260000000a00 */
[----:B------:R-:W-:-:S05]  /*0130*/  P2R R36, PR, RZ, 0x40 ;  /* 0x00000040ff247803 */ /* 0x000fca0000000000 */
[----:B------:R-:W1:Y:S08]  /*0140*/  @P1 LDC.64 R18, c[0x0][0x3d0] ;  /* 0x0000f400ff121b82 */ /* 0x000e700000000a00 */
[----:B------:R-:W4:Y:S08]  /*0150*/  @P2 LDC.64 R24, c[0x0][0x3d0] ;  /* 0x0000f400ff182b82 */ /* 0x000f300000000a00 */
[----:B------:R-:W3:Y:S01]  /*0160*/  @P3 LDC.64 R26, c[0x0][0x3d0] ;  /* 0x0000f400ff1a3b82 */ /* 0x000ee20000000a00 */
[C---:B0-----:R-:W-:Y:S01]  /*0170*/  @P0 IMAD.WIDE.U32 R4, R3.reuse, 0x8, R4 ;  /* 0x0000000803040825 */ /* 0x041fe200078e0004 */
[----:B------:R-:W-:-:S04]  /*0180*/  @P0 LOP3.LUT R3, R3, 0x100, RZ, 0xfc, !PT ;  /* 0x0000010003030812 */ /* 0x000fc800078efcff */
[----:B--2---:R0:W5:Y:S02]  /*0190*/  @P0 LDG.E.64 R6, desc[UR12][R4.64] ;  /* 0x0000000c04060981 */ /* 0x004164000c1e1b00 */
[----:B------:R-:W2:Y:S01]  /*01a0*/  @P4 LDC.64 R28, c[0x0][0x3d0] ;  /* 0x0000f400ff1c4b82 */ /* 0x000ea20000000a00 */
[----:B-1----:R-:W-:-:S04]  /*01b0*/  @P1 IMAD.WIDE.U32 R22, R3, 0x8, R18 ;  /* 0x0000000803161825 */ /* 0x002fc800078e0012 */
[----:B------:R-:W-:Y:S01]  /*01c0*/  @P1 VIADD R3, R3, 0x100 ;  /* 0x0000010003031836 */ /* 0x000fe20000000000 */
[----:B------:R1:W5:Y:S02]  /*01d0*/  @P1 LDG.E.64 R8, desc[UR12][R22.64] ;  /* 0x0000000c16081981 */ /* 0x000364000c1e1b00 */
[----:B------:R-:W0:Y:S01]  /*01e0*/  @P5 LDC.64 R30, c[0x0][0x3d0] ;  /* 0x0000f400ff1e5b82 */ /* 0x000e220000000a00 */
[C---:B----4-:R-:W-:Y:S01]  /*01f0*/  @P2 IMAD.WIDE.U32 R24, R3.reuse, 0x8, R24 ;  /* 0x0000000803182825 */ /* 0x050fe200078e0018 */
[----:B------:R-:W-:-:S04]  /*0200*/  @P2 IADD3 R3, PT, PT, R3, 0x100, RZ ;  /* 0x0000010003032810 */ /* 0x000fc80007ffe0ff */
[----:B------:R1:W5:Y:S01]  /*0210*/  @P2 LDG.E.64 R10, desc[UR12][R24.64] ;  /* 0x0000000c180a2981 */ /* 0x000362000c1e1b00 */
[C---:B---3--:R-:W-:Y:S01]  /*0220*/  @P3 IMAD.WIDE.U32 R26, R3.reuse, 0x8, R26 ;  /* 0x00000008031a3825 */ /* 0x048fe200078e001a */
[----:B------:R-:W-:Y:S01]  /*0230*/  @P3 IADD3 R3, PT, PT, R3, 0x100, RZ ;  /* 0x0000010003033810 */ /* 0x000fe20007ffe0ff */
[----:B------:R-:W3:Y:S03]  /*0240*/  @P6 LDC.64 R18, c[0x0][0x3d0] ;  /* 0x0000f400ff126b82 */ /* 0x000ee60000000a00 */
[----:B------:R1:W5:Y:S01]  /*0250*/  @P3 LDG.E.64 R12, desc[UR12][R26.64] ;  /* 0x0000000c1a0c3981 */ /* 0x000362000c1e1b00 */
[----:B--2---:R-:W-:-:S04]  /*0260*/  @P4 IMAD.WIDE.U32 R28, R3, 0x8, R28 ;  /* 0x00000008031c4825 */ /* 0x004fc800078e001c */
[----:B------:R-:W-:Y:S01]  /*0270*/  @P4 VIADD R3, R3, 0x100 ;  /* 0x0000010003034836 */ /* 0x000fe20000000000 */
[----:B------:R1:W5:Y:S03]  /*0280*/  @P4 LDG.E.64 R14, desc[UR12][R28.64] ;  /* 0x0000000c1c0e4981 */ /* 0x000366000c1e1b00 */
[C---:B0-----:R-:W-:Y:S01]  /*0290*/  @P5 IMAD.WIDE.U32 R30, R3.reuse, 0x8, R30 ;  /* 0x00000008031e5825 */ /* 0x041fe200078e001e */
[----:B------:R-:W0:Y:S01]  /*02a0*/  S2UR UR4, SR_CTAID.X ;  /* 0x00000000000479c3 */ /* 0x000e220000002500 */
[----:B------:R-:W-:-:S03]  /*02b0*/  @P5 IADD3 R3, PT, PT, R3, 0x100, RZ ;  /* 0x0000010003035810 */ /* 0x000fc60007ffe0ff */
[----:B------:R1:W5:Y:S02]  /*02c0*/  @P5 LDG.E.64 R16, desc[UR12][R30.64] ;  /* 0x0000000c1e105981 */ /* 0x000364000c1e1b00 */
[----:B---3--:R-:W-:-:S05]  /*02d0*/  @P6 IMAD.WIDE.U32 R18, R3, 0x8, R18 ;  /* 0x0000000803126825 */ /* 0x008fca00078e0012 */
[----:B------:R1:W5:Y:S01]  /*02e0*/  @P6 LDG.E.64 R20, desc[UR12][R18.64] ;  /* 0x0000000c12146981 */ /* 0x000362000c1e1b00 */
[----:B0-----:R-:W-:-:S04]  /*02f0*/  MOV R5, UR4 ;  /* 0x0000000400057c02 */ /* 0x001fc80008000f00 */
[----:B------:R-:W-:Y:S02]  /*0300*/  ISETP.GE.AND P6, PT, R5, UR5, PT ;  /* 0x0000000505007c0c */ /* 0x000fe4000bfc6270 */
        /* <DEDUP_REMOVED lines=28> */
[----:B-1----:R-:W-:Y:S06]  /*04d0*/  @P6 BRA `(.L_x_165) ;  /* 0x0000009800c86947 */ /* 0x002fec0003800000 */
[----:B------:R-:W0:Y:S01]  /*04e0*/  LDCU.U8 UR4, c[0x0][0x410] ;  /* 0x00008200ff0477ac */ /* 0x000e220008000000 */
[----:B-----5:R-:W-:Y:S01]  /*04f0*/  SHF.R.U32.HI R18, RZ, 0x10, R7 ;  /* 0x00000010ff127819 */ /* 0x020fe20000011607 */
[--C-:B------:R-:W-:Y:S01]  /*0500*/  IMAD.MOV.U32 R23, RZ, RZ, R9.reuse ;  /* 0x000000ffff177224 */ /* 0x100fe200078e0009 */
[----:B------:R-:W-:Y:S01]  /*0510*/  MOV R19, R8 ;  /* 0x0000000800137202 */ /* 0x000fe20000000f00 */
[----:B------:R-:W-:Y:S01]  /*0520*/  IMAD.MOV.U32 R29, RZ, RZ, R12 ;  /* 0x000000ffff1d7224 */ /* 0x000fe200078e000c */
[--C-:B------:R-:W-:Y:S01]  /*0530*/  SHF.R.U64 R22, R8, 0x10, R9.reuse ;  /* 0x0000001008167819 */ /* 0x100fe20000001209 */
[----:B------:R-:W-:Y:S01]  /*0540*/  IMAD.MOV.U32 R0, RZ, RZ, R6 ;  /* 0x000000ffff007224 */ /* 0x000fe200078e0006 */
[----:B------:R-:W-:Y:S01]  /*0550*/  SHF.R.U32.HI R24, RZ, 0x10, R9 ;  /* 0x00000010ff187819 */ /* 0x000fe20000011609 */
[----:B------:R-:W-:Y:S01]  /*0560*/  IMAD.MOV.U32 R35, RZ, RZ, R15 ;  /* 0x000000ffff237224 */ /* 0x000fe200078e000f */
[----:B------:R-:W-:Y:S01]  /*0570*/  MOV R25, R10 ;  /* 0x0000000a00197202 */ /* 0x000fe20000000f00 */
[----:B------:R-:W-:Y:S01]  /*0580*/  IMAD.MOV.U32 R41, RZ, RZ, R20 ;  /* 0x000000ffff297224 */ /* 0x000fe200078e0014 */
[----:B------:R-:W-:-:S02]  /*0590*/  SHF.R.U64 R26, R10, 0x10, R11 ;  /* 0x000000100a1a7819 */ /* 0x000fc4000000120b */
[----:B------:R-:W-:Y:S02]  /*05a0*/  CS2R R100, SRZ ;  /* 0x0000000000647805 */ /* 0x000fe4000001ff00 */
[----:B------:R-:W-:Y:S02]  /*05b0*/  MOV R27, R11 ;  /* 0x0000000b001b7202 */ /* 0x000fe40000000f00 */
[----:B------:R-:W-:Y:S02]  /*05c0*/  CS2R R102, SRZ ;  /* 0x0000000000667805 */ /* 0x000fe4000001ff00 */
[----:B------:R-:W-:Y:S02]  /*05d0*/  SHF.R.U32.HI R28, RZ, 0x10, R11 ;  /* 0x00000010ff1c7819 */ /* 0x000fe4000001160b */
[----:B------:R-:W-:Y:S02]  /*05e0*/  CS2R R96, SRZ ;  /* 0x0000000000607805 */ /* 0x000fe4000001ff00 */
[----:B------:R-:W-:Y:S01]  /*05f0*/  SHF.R.U64 R30, R12, 0x10, R13 ;  /* 0x000000100c1e7819 */ /* 0x000fe2000000120d */
[----:B0-----:R-:W-:Y:S01]  /*0600*/  UISETP.NE.AND UP0, UPT, UR4, URZ, UPT ;  /* 0x000000ff0400728c */ /* 0x001fe2000bf05270 */
[----:B------:R-:W-:-:S02]  /*0610*/  MOV R31, R13 ;  /* 0x0000000d001f7202 */ /* 0x000fc40000000f00 */
[----:B------:R-:W-:Y:S02]  /*0620*/  CS2R R98, SRZ ;  /* 0x0000000000627805 */ /* 0x000fe4000001ff00 */
[----:B------:R-:W-:Y:S02]  /*0630*/  SHF.R.U32.HI R32, RZ, 0x10, R13 ;  /* 0x00000010ff207819 */ /* 0x000fe4000001160d */
[----:B------:R-:W-:Y:S02]  /*0640*/  CS2R R92, SRZ ;  /* 0x00000000005c7805 */ /* 0x000fe4000001ff00 */
[----:B------:R-:W-:Y:S02]  /*0650*/  MOV R33, R14 ;  /* 0x0000000e00217202 */ /* 0x000fe40000000f00 */
[----:B------:R-:W-:Y:S02]  /*0660*/  CS2R R94, SRZ ;  /* 0x00000000005e7805 */ /* 0x000fe4000001ff00 */
[----:B------:R-:W-:-:S02]  /*0670*/  SHF.R.U64 R3, R6, 0x10, R7 ;  /* 0x0000001006037819 */ /* 0x000fc40000001207 */
[----:B------:R-:W-:Y:S02]  /*0680*/  CS2R R88, SRZ ;  /* 0x0000000000587805 */ /* 0x000fe4000001ff00 */
[----:B------:R-:W-:Y:S02]  /*0690*/  MOV R4, R7 ;  /* 0x0000000700047202 */ /* 0x000fe40000000f00 */
[----:B------:R-:W-:Y:S02]  /*06a0*/  CS2R R90, SRZ ;  /* 0x00000000005a7805 */ /* 0x000fe4000001ff00 */
[--C-:B------:R-:W-:Y:S02]  /*06b0*/  SHF.R.U64 R34, R14, 0x10, R15.reuse ;  /* 0x000000100e227819 */ /* 0x100fe4000000120f */
[----:B------:R-:W-:Y:S02]  /*06c0*/  CS2R R84, SRZ ;  /* 0x0000000000547805 */ /* 0x000fe4000001ff00 */
[----:B------:R-:W-:-:S02]  /*06d0*/  SHF.R.U32.HI R36, RZ, 0x10, R15 ;  /* 0x00000010ff247819 */ /* 0x000fc4000001160f */
[----:B------:R-:W-:Y:S02]  /*06e0*/  CS2R R86, SRZ ;  /* 0x0000000000567805 */ /* 0x000fe4000001ff00 */
[----:B------:R-:W-:Y:S02]  /*06f0*/  MOV R37, R16 ;  /* 0x0000001000257202 */ /* 0x000fe40000000f00 */
[----:B------:R-:W-:Y:S02]  /*0700*/  CS2R R80, SRZ ;  /* 0x0000000000507805 */ /* 0x000fe4000001ff00 */
[----:B------:R-:W-:Y:S02]  /*0710*/  SHF.R.U64 R38, R16, 0x10, R17 ;  /* 0x0000001010267819 */ /* 0x000fe40000001211 */
[----:B------:R-:W-:Y:S02]  /*0720*/  CS2R R82, SRZ ;  /* 0x0000000000527805 */ /* 0x000fe4000001ff00 */
[----:B------:R-:W-:-:S02]  /*0730*/  MOV R39, R17 ;  /* 0x0000001100277202 */ /* 0x000fc40000000f00 */
[----:B------:R-:W-:Y:S02]  /*0740*/  CS2R R76, SRZ ;  /* 0x00000000004c7805 */ /* 0x000fe4000001ff00 */
[----:B------:R-:W-:Y:S02]  /*0750*/  SHF.R.U32.HI R40, RZ, 0x10, R17 ;  /* 0x00000010ff287819 */ /* 0x000fe40000011611 */
[----:B------:R-:W-:Y:S02]  /*0760*/  CS2R R78, SRZ ;  /* 0x00000000004e7805 */ /* 0x000fe4000001ff00 */
[----:B------:R-:W-:Y:S02]  /*0770*/  SHF.R.U64 R42, R20, 0x10, R21 ;  /* 0x00000010142a7819 */ /* 0x000fe40000001215 */
[----:B------:R-:W-:Y:S02]  /*0780*/  CS2R R72, SRZ ;  /* 0x0000000000487805 */ /* 0x000fe4000001ff00 */
[----:B------:R-:W-:-:S02]  /*0790*/  MOV R43, R21 ;  /* 0x00000015002b7202 */ /* 0x000fc40000000f00 */
[----:B------:R-:W-:Y:S02]  /*07a0*/  CS2R R74, SRZ ;  /* 0x00000000004a7805 */ /* 0x000fe4000001ff00 */
[----:B------:R-:W-:Y:S02]  /*07b0*/  SHF.R.U32.HI R44, RZ, 0x10, R21 ;  /* 0x00000010ff2c7819 */ /* 0x000fe40000011615 */
[----:B------:R-:W-:Y:S02]  /*07c0*/  CS2R R68, SRZ ;  /* 0x0000000000447805 */ /* 0x000fe4000001ff00 */
[----:B------:R-:W-:Y:S02]  /*07d0*/  PLOP3.LUT P1, PT, PT, PT, UP0, 0x80, 0x8 ;  /* 0x000000000008781c */ /* 0x000fe40003f2f008 */
[----:B------:R-:W-:Y:S02]  /*07e0*/  CS2R R70, SRZ ;  /* 0x0000000000467805 */ /* 0x000fe4000001ff00 */
[----:B------:R-:W-:-:S02]  /*07f0*/  PRMT R9, R18, 0x7610, R9 ;  /* 0x0000761012097816 */ /* 0x000fc40000000009 */
[----:B------:R-:W-:Y:S02]  /*0800*/  CS2R R64, SRZ ;  /* 0x0000000000407805 */ /* 0x000fe4000001ff00 */
[----:B------:R-:W-:Y:S02]  /*0810*/  PRMT R10, R19, 0x7610, R10 ;  /* 0x00007610130a7816 */ /* 0x000fe4000000000a */
[----:B------:R-:W-:Y:S02]  /*0820*/  CS2R R66, SRZ ;  /* 0x0000000000427805 */ /* 0x000fe4000001ff00 */
[----:B------:R-:W-:Y:S02]  /*0830*/  PRMT R11, R22, 0x7610, R11 ;  /* 0x00007610160b7816 */ /* 0x000fe4000000000b */
        /* <DEDUP_REMOVED lines=15> */
[----:B------:R-:W-:Y:S01]  /*0930*/  PRMT R19, R30, 0x7610, R19 ;  /* 0x000076101e137816 */ /* 0x000fe20000000013 */
[----:B------:R-:W-:Y:S01]  /*0940*/  UPLOP3.LUT UP1, UPT, UPT, UPT, UPT, 0x40, 0x4 ;  /* 0x000000000004789c */ /* 0x000fe20003f2e870 */
[----:B------:R-:W-:Y:S01]  /*0950*/  PRMT R20, R31, 0x7610, R20 ;  /* 0x000076101f147816 */ /* 0x000fe20000000014 */
[----:B------:R-:W0:Y:S01]  /*0960*/  LDCU UR11, c[0x0][0x400] ;  /* 0x00008000ff0b77ac */ /* 0x000e220008000800 */
[----:B------:R-:W-:Y:S02]  /*0970*/  PRMT R21, R32, 0x7610, R21 ;  /* 0x0000761020157816 */ /* 0x000fe40000000015 */
[----:B------:R-:W-:Y:S01]  /*0980*/  PRMT R22, R33, 0x7610, R22 ;  /* 0x0000761021167816 */ /* 0x000fe20000000016 */
[----:B------:R-:W1:Y:S01]  /*0990*/  LDCU.64 UR6, c[0x0][0x470] ;  /* 0x00008e00ff0677ac */ /* 0x000e620008000a00 */
[----:B------:R-:W-:-:S02]  /*09a0*/  PRMT R6, R0, 0x7610, R6 ;  /* 0x0000761000067816 */ /* 0x000fc40000000006 */
[----:B------:R-:W-:Y:S01]  /*09b0*/  PRMT R7, R3, 0x7610, R7 ;  /* 0x0000761003077816 */ /* 0x000fe20000000007 */
[----:B------:R-:W2:Y:S01]  /*09c0*/  LDCU.64 UR14, c[0x0][0x438] ;  /* 0x00008700ff0e77ac */ /* 0x000ea20008000a00 */
[----:B------:R-:W-:Y:S02]  /*09d0*/  PRMT R8, R4, 0x7610, R8 ;  /* 0x0000761004087816 */ /* 0x000fe40000000008 */
[----:B------:R-:W-:Y:S01]  /*09e0*/  PRMT R23, R34, 0x7610, R23 ;  /* 0x0000761022177816 */ /* 0x000fe20000000017 */
[----:B------:R-:W3:Y:S01]  /*09f0*/  LDCU.64 UR8, c[0x0][0x478] ;  /* 0x00008f00ff0877ac */ /* 0x000ee20008000a00 */
[----:B------:R-:W-:Y:S02]  /*0a00*/  PRMT R24, R35, 0x7610, R24 ;  /* 0x0000761023187816 */ /* 0x000fe40000000018 */
[----:B------:R-:W-:Y:S02]  /*0a10*/  PRMT R25, R36, 0x7610, R25 ;  /* 0x0000761024197816 */ /* 0x000fe40000000019 */
[----:B------:R-:W-:-:S02]  /*0a20*/  PRMT R26, R37, 0x7610, R26 ;  /* 0x00007610251a7816 */ /* 0x000fc4000000001a */
[----:B------:R-:W-:Y:S02]  /*0a30*/  PRMT R27, R38, 0x7610, R27 ;  /* 0x00007610261b7816 */ /* 0x000fe4000000001b */
[----:B------:R-:W-:Y:S02]  /*0a40*/  PRMT R28, R39, 0x7610, R28 ;  /* 0x00007610271c7816 */ /* 0x000fe4000000001c */
[----:B------:R-:W-:Y:S02]  /*0a50*/  PRMT R29, R40, 0x7610, R29 ;  /* 0x00007610281d7816 */ /* 0x000fe4000000001d */
[----:B------:R-:W-:Y:S02]  /*0a60*/  P2R R112, PR, RZ, 0x2 ;  /* 0x00000002ff707803 */ /* 0x000fe40000000000 */
[----:B------:R-:W-:Y:S02]  /*0a70*/  PRMT R30, R41, 0x7610, R30 ;  /* 0x00007610291e7816 */ /* 0x000fe4000000001e */
[----:B------:R-:W-:-:S02]  /*0a80*/  PRMT R31, R42, 0x7610, R31 ;  /* 0x000076102a1f7816 */ /* 0x000fc4000000001f */
[----:B------:R-:W-:Y:S02]  /*0a90*/  PRMT R32, R43, 0x7610, R32 ;  /* 0x000076102b207816 */ /* 0x000fe40000000020 */
[----:B0123--:R-:W-:-:S07]  /*0aa0*/  PRMT R33, R44, 0x7610, R33 ;  /* 0x000076102c217816 */ /* 0x00ffce0000000021 */
.L_x_265:
[----:B0----5:R-:W0:Y:S01]  /*0ab0*/  LDC.64 R34, c[0x0][0x3c0] ;  /* 0x0000f000ff227b82 */ /* 0x021e220000000a00 */
[----:B------:R-:W-:-:S07]  /*0ac0*/  ISETP.NE.AND P6, PT, R112, RZ, PT ;  /* 0x000000ff7000720c */ /* 0x000fce0003fc5270 */
[----:B-12-4-:R-:W1:Y:S08]  /*0ad0*/  LDC.64 R104, c[0x0][0x3c8] ;  /* 0x0000f200ff687b82 */ /* 0x016e700000000a00 */
[----:B------:R-:W2:Y:S01]  /*0ae0*/  LDC R0, c[0x0][0x388] ;  /* 0x0000e200ff007b82 */ /* 0x000ea20000000800 */
[----:B0-----:R-:W-:-:S06]  /*0af0*/  IMAD.WIDE R34, R5, 0x4, R34 ;  /* 0x0000000405227825 */ /* 0x001fcc00078e0222 */
[----:B---3--:R-:W3:Y:S01]  /*0b00*/  LDG.E R34, desc[UR12][R34.64] ;  /* 0x0000000c22227981 */ /* 0x008ee2000c1e1900 */
[C---:B------:R-:W-:Y:S01]  /*0b10*/  ISETP.GE.U32.AND P1, PT, R2.reuse, 0x200, PT ;  /* 0x000002000200780c */ /* 0x040fe20003f26070 */
[C---:B-1----:R-:W-:Y:S01]  /*0b20*/  IMAD.WIDE R104, R5.reuse, 0x4, R104 ;  /* 0x0000000405687825 */ /* 0x042fe200078e0268 */
[C---:B------:R-:W-:Y:S02]  /*0b30*/  ISETP.GE.U32.AND P2, PT, R2.reuse, 0x300, PT ;  /* 0x000003000200780c */ /* 0x040fe40003f46070 */
[C---:B------:R-:W-:Y:S02]  /*0b40*/  ISETP.GE.U32.AND P3, PT, R2.reuse, 0x400, PT ;  /* 0x000004000200780c */ /* 0x040fe40003f66070 */
[C---:B------:R-:W-:Y:S02]  /*0b50*/  ISETP.GE.U32.AND P4, PT, R2.reuse, 0x500, PT ;  /* 0x000005000200780c */ /* 0x040fe40003f86070 */
[----:B------:R-:W-:Y:S01]  /*0b60*/  ISETP.GE.U32.AND P5, PT, R2, 0x600, PT ;  /* 0x000006000200780c */ /* 0x000fe20003fa6070 */
[----:B------:R0:W5:Y:S01]  /*0b70*/  LDG.E R35, desc[UR12][R104.64] ;  /* 0x0000000c68237981 */ /* 0x000162000c1e1900 */
[----:B--2---:R-:W-:-:S05]  /*0b80*/  IMAD R36, R5, R0, RZ ;  /* 0x0000000005247224 */ /* 0x004fca00078e02ff */
[----:B------:R-:W-:-:S04]  /*0b90*/  SHF.R.S32.HI R107, RZ, 0x1f, R36 ;  /* 0x0000001fff6b7819 */ /* 0x000fc80000011424 */
[----:B------:R-:W-:Y:S01]  /*0ba0*/  LEA.HI R36, R107, R36, RZ, 0x2 ;  /* 0x000000246b247211 */ /* 0x000fe200078f10ff */
[----:B------:R-:W-:Y:S01]  /*0bb0*/  BSSY.RECONVERGENT B0, `(.L_x_166) ;  /* 0x0000043000007945 */ /* 0x000fe20003800200 */
[----:B------:R-:W-:Y:S02]  /*0bc0*/  HFMA2 R111, -RZ, RZ, 0, 0 ;  /* 0x00000000ff6f7431 */ /* 0x000fe400000001ff */
[----:B------:R-:W-:Y:S01]  /*0bd0*/  IMAD.MOV.U32 R112, RZ, RZ, RZ ;  /* 0x000000ffff707224 */ /* 0x000fe200078e00ff */
[----:B---3--:R-:W-:Y:S02]  /*0be0*/  FSEL R110, R34, RZ, !P6 ;  /* 0x000000ff226e7208 */ /* 0x008fe40007000000 */
[----:B------:R-:W-:Y:S02]  /*0bf0*/  ISETP.GE.U32.AND P6, PT, R2, 0x700, PT ;  /* 0x000007000200780c */ /* 0x000fe40003fc6070 */
[----:B------:R-:W-:Y:S02]  /*0c00*/  LEA.HI.SX32 R34, R36, R185, 0x1e ;  /* 0x000000b924227211 */ /* 0x000fe400078ff2ff */
[----:B------:R-:W-:-:S02]  /*0c10*/  P2R R36, PR, RZ, 0x40 ;  /* 0x00000040ff247803 */ /* 0x000fc40000000000 */
[----:B------:R-:W-:Y:S01]  /*0c20*/  MOV R113, R34 ;  /* 0x0000002200717202 */ /* 0x000fe20000000f00 */
[----:B0-----:R-:W-:Y:S06]  /*0c30*/  @!P0 BRA `(.L_x_167) ;  /* 0x0000000000e88947 */ /* 0x001fec0003800000 */
[----:B------:R-:W0:Y:S08]  /*0c40*/  LDC.64 R46, c[0x0][0x428] ;  /* 0x00010a00ff2e7b82 */ /* 0x000e300000000a00 */
[----:B------:R-:W1:Y:S01]  /*0c50*/  LDC.64 R44, c[0x0][0x3a8] ;  /* 0x0000ea00ff2c7b82 */ /* 0x000e620000000a00 */
[----:B0-----:R-:W-:-:S06]  /*0c60*/  IMAD.WIDE.U32 R46, R34, 0x8, R46 ;  /* 0x00000008222e7825 */ /* 0x001fcc00078e002e */
[----:B------:R-:W2:Y:S01]  /*0c70*/  LDG.E.64 R46, desc[UR12][R46.64] ;  /* 0x0000000c2e2e7981 */ /* 0x000ea2000c1e1b00 */
[----:B-1----:R-:W-:-:S06]  /*0c80*/  IMAD.WIDE.U32 R44, R34, 0x8, R44 ;  /* 0x00000008222c7825 */ /* 0x002fcc00078e002c */
[----:B------:R-:W3:Y:S01]  /*0c90*/  LDG.E.64 R44, desc[UR12][R44.64] ;  /* 0x0000000c2c2c7981 */ /* 0x000ee2000c1e1b00 */
[----:B------:R-:W-:-:S04]  /*0ca0*/  ISETP.NE.U32.AND P0, PT, RZ, UR14, PT ;  /* 0x0000000eff007c0c */ /* 0x000fc8000bf05070 */
[----:B------:R-:W-:-:S13]  /*0cb0*/  ISETP.NE.AND.EX P0, PT, RZ, UR15, PT, P0 ;  /* 0x0000000fff007c0c */ /* 0x000fda000bf05300 */
[----:B------:R-:W0:Y:S01]  /*0cc0*/  @P0 LDC.64 R104, c[0x0][0x438] ;  /* 0x00010e00ff680b82 */ /* 0x000e220000000a00 */
[----:B------:R-:W-:Y:S01]  /*0cd0*/  SHF.L.U32 R121, R9, 0x10, RZ ;  /* 0x0000001009797819 */ /* 0x000fe200000006ff */
[----:B0-----:R-:W-:-:S05]  /*0ce0*/  @P0 IMAD.WIDE.U32 R104, R34, 0x8, R104 ;  /* 0x0000000822680825 */ /* 0x001fca00078e0068 */
[----:B------:R0:W5:Y:S02]  /*0cf0*/  @P0 LDG.E.64 R166, desc[UR12][R104.64] ;  /* 0x0000000c68a60981 */ /* 0x000164000c1e1b00 */
[----:B0-----:R-:W-:Y:S02]  /*0d00*/  SHF.L.U32 R104, R8, 0x10, RZ ;  /* 0x0000001008687819 */ /* 0x001fe400000006ff */
[----:B------:R-:W-:Y:S02]  /*0d10*/  IADD3 R113, PT, PT, R34, 0x100, RZ ;  /* 0x0000010022717810 */ /* 0x000fe40007ffe0ff */
[--C-:B--2---:R-:W-:Y:S01]  /*0d20*/  SHF.R.U64 R109, R46, 0x10, R47.reuse ;  /* 0x000000102e6d7819 */ /* 0x104fe2000000122f */
[--C-:B------:R-:W-:Y:S01]  /*0d30*/  IMAD.MOV.U32 R107, RZ, RZ, R47.reuse ;  /* 0x000000ffff6b7224 */ /* 0x100fe200078e002f */
[----:B------:R-:W-:Y:S02]  /*0d40*/  SHF.R.U32.HI R108, RZ, 0x10, R47 ;  /* 0x00000010ff6c7819 */ /* 0x000fe4000001162f */
[----:B------:R-:W-:-:S02]  /*0d50*/  MOV R106, R46 ;  /* 0x0000002e006a7202 */ /* 0x000fc40000000f00 */
[C---:B---3--:R-:W-:Y:S02]  /*0d60*/  SHF.L.U32 R3, R44.reuse, 0x10, RZ ;  /* 0x000000102c037819 */ /* 0x048fe400000006ff */
[----:B------:R-:W-:Y:S02]  /*0d70*/  SHF.L.U32 R47, R45, 0x10, RZ ;  /* 0x000000102d2f7819 */ /* 0x000fe400000006ff */
[----:B------:R-:W-:Y:S01]  /*0d80*/  SHF.R.U64 R112, R44, 0x10, R45 ;  /* 0x000000102c707819 */ /* 0x000fe2000000122d */
[C---:B------:R-:W-:Y:S01]  /*0d90*/  FADD.FTZ R44, -R110.reuse, R3 ;  /* 0x000000036e2c7221 */ /* 0x040fe20000010100 */
[----:B------:R-:W-:Y:S01]  /*0da0*/  SHF.R.U32.HI R111, RZ, 0x10, R45 ;  /* 0x00000010ff6f7819 */ /* 0x000fe2000001162d */
[----:B------:R-:W-:Y:S01]  /*0db0*/  FADD.FTZ R46, -R110, R47 ;  /* 0x0000002f6e2e7221 */ /* 0x000fe20000010100 */
[----:B------:R-:W-:Y:S01]  /*0dc0*/  SHF.L.U32 R106, R106, 0x10, RZ ;  /* 0x000000106a6a7819 */ /* 0x000fe200000006ff */
[----:B------:R-:W-:Y:S01]  /*0dd0*/  IMAD.U32 R45, R6, 0x10000, RZ ;  /* 0x00010000062d7824 */ /* 0x000fe200078e00ff */
[----:B------:R-:W-:Y:S01]  /*0de0*/  SHF.L.U32 R47, R112, 0x10, RZ ;  /* 0x00000010702f7819 */ /* 0x000fe200000006ff */
[----:B------:R-:W-:-:S02]  /*0df0*/  IMAD.U32 R107, R107, 0x10000, RZ ;  /* 0x000100006b6b7824 */ /* 0x000fc400078e00ff */
[----:B-----5:R-:W-:Y:S01]  /*0e00*/  FMUL.FTZ R3, R35, R44 ;  /* 0x0000002c23037220 */ /* 0x020fe20000410000 */
[----:B------:R-:W-:Y:S01]  /*0e10*/  FMUL.FTZ R44, R45, R106 ;  /* 0x0000006a2d2c7220 */ /* 0x000fe20000410000 */
[----:B------:R-:W-:Y:S01]  /*0e20*/  FMUL.FTZ R45, R35, R46 ;  /* 0x0000002e232d7220 */ /* 0x000fe20000410000 */
[----:B------:R-:W-:Y:S01]  /*0e30*/  FADD.FTZ R120, -R110, R47 ;  /* 0x0000002f6e787221 */ /* 0x000fe20000010100 */
[-C--:B------:R-:W-:Y:S01]  /*0e40*/  FMUL.FTZ R46, R104, R107.reuse ;  /* 0x0000006b682e7220 */ /* 0x080fe20000410000 */
[----:B------:R-:W-:Y:S01]  /*0e50*/  SHF.L.U32 R104, R7, 0x10, RZ ;  /* 0x0000001007687819 */ /* 0x000fe200000006ff */
[----:B------:R-:W-:Y:S02]  /*0e60*/  IMAD.U32 R105, R109, 0x10000, RZ ;  /* 0x000100006d697824 */ /* 0x000fe400078e00ff */
[----:B------:R-:W-:Y:S01]  /*0e70*/  FMUL.FTZ R120, R35, R120 ;  /* 0x0000007823787220 */ /* 0x000fe20000410000 */
[----:B------:R-:W-:Y:S01]  /*0e80*/  FADD.FTZ R74, R74, R107 ;  /* 0x0000006b4a4a7221 */ /* 0x000fe20000010000 */
[----:B------:R-:W-:Y:S01]  /*0e90*/  FFMA.FTZ R102, R45, R107, R102 ;  /* 0x0000006b2d667223 */ /* 0x000fe20000010066 */
[----:B------:R-:W-:-:S02]  /*0ea0*/  IMAD.U32 R107, R111, 0x10000, RZ ;  /* 0x000100006f6b7824 */ /* 0x000fc400078e00ff */
[-C--:B------:R-:W-:Y:S01]  /*0eb0*/  FMUL.FTZ R47, R104, R105.reuse ;  /* 0x00000069682f7220 */ /* 0x080fe20000410000 */
[----:B------:R-:W-:Y:S01]  /*0ec0*/  FADD.FTZ R73, R73, R105 ;  /* 0x0000006949497221 */ /* 0x000fe20000010000 */
[----:B------:R-:W-:Y:S01]  /*0ed0*/  FFMA.FTZ R101, R120, R105, R101 ;  /* 0x0000006978657223 */ /* 0x000fe20000010065 */
[----:B------:R-:W-:Y:S01]  /*0ee0*/  FADD.FTZ R104, RZ, R44 ;  /* 0x0000002cff687221 */ /* 0x000fe20000010000 */
[C---:B------:R-:W-:Y:S01]  /*0ef0*/  FFMA.FTZ R105, R3.reuse, R44, RZ ;  /* 0x0000002c03697223 */ /* 0x040fe200000100ff */
[----:B------:R-:W-:Y:S01]  /*0f00*/  FADD.FTZ R122, -R110, R107 ;  /* 0x0000006b6e7a7221 */ /* 0x000fe20000010100 */
[----:B------:R-:W-:Y:S01]  /*0f10*/  SHF.L.U32 R108, R108, 0x10, RZ ;  /* 0x000000106c6c7819 */ /* 0x000fe200000006ff */
[----:B------:R-:W-:Y:S01]  /*0f20*/  FADD.FTZ R107, R104, R47 ;  /* 0x0000002f686b7221 */ /* 0x000fe20000010000 */
[----:B------:R-:W-:Y:S01]  /*0f30*/  FFMA.FTZ R104, R120, R47, R105 ;  /* 0x0000002f78687223 */ /* 0x000fe20000010069 */
[----:B------:R-:W-:Y:S01]  /*0f40*/  FADD.FTZ R72, R72, R106 ;  /* 0x0000006a48487221 */ /* 0x000fe20000010000 */
[----:B------:R-:W-:Y:S01]  /*0f50*/  FFMA.FTZ R100, R3, R106, R100 ;  /* 0x0000006a03647223 */ /* 0x000fe20000010064 */
[----:B------:R-:W-:Y:S01]  /*0f60*/  FMUL.FTZ R121, R121, R108 ;  /* 0x0000006c79797220 */ /* 0x000fe20000410000 */
[----:B------:R-:W-:Y:S01]  /*0f70*/  FMUL.FTZ R122, R35, R122 ;  /* 0x0000007a237a7220 */ /* 0x000fe20000410000 */
[----:B------:R-:W-:Y:S01]  /*0f80*/  FADD.FTZ R106, R107, R46 ;  /* 0x0000002e6b6a7221 */ /* 0x000fe20000010000 */
[----:B------:R-:W-:Y:S01]  /*0f90*/  FFMA.FTZ R104, R45, R46, R104 ;  /* 0x0000002e2d687223 */ /* 0x000fe20000010068 */
[----:B------:R-:W-:Y:S01]  /*0fa0*/  FADD.FTZ R75, R75, R108 ;  /* 0x0000006c4b4b7221 */ /* 0x000fe20000010000 */
[----:B------:R-:W-:Y:S01]  /*0fb0*/  FFMA.FTZ R103, R122, R108, R103 ;  /* 0x0000006c7a677223 */ /* 0x000fe20000010067 */
[----:B------:R-:W-:Y:S01]  /*0fc0*/  FADD.FTZ R111, R106, R121 ;  /* 0x000000796a6f7221 */ /* 0x000fe20000010000 */
[----:B------:R-:W-:-:S07]  /*0fd0*/  FFMA.FTZ R112, R122, R121, R104 ;  /* 0x000000797a707223 */ /* 0x000fce0000010068 */
.L_x_167:
[----:B------:R-:W-:Y:S05]  /*0fe0*/  BSYNC.RECONVERGENT B0 ;  /* 0x0000000000007941 */ /* 0x000fea0003800200 */
.L_x_166:
[----:B------:R-:W-:Y:S04]  /*0ff0*/  BSSY.RECONVERGENT B0, `(.L_x_168) ;  /* 0x000003c000007945 */ /* 0x000fe80003800200 */
[----:B------:R-:W-:Y:S05]  /*1000*/  @!P1 BRA `(.L_x_169) ;  /* 0x0000000000e89947 */ /* 0x000fea0003800000 */
        /* <DEDUP_REMOVED lines=9> */
[----:B------:R-:W-:Y:S01]  /*10a0*/  IMAD.U32 R124, R10, 0x10000, RZ ;  /* 0x000100000a7c7824 */ /* 0x000fe200078e00ff */
[----:B------:R-:W-:Y:S02]  /*10b0*/  SHF.L.U32 R126, R12, 0x10, RZ ;  /* 0x000000100c7e7819 */ /* 0x000fe400000006ff */
[----:B------:R-:W-:Y:S02]  /*10c0*/  SHF.L.U32 R127, R11, 0x10, RZ ;  /* 0x000000100b7f7819 */ /* 0x000fe400000006ff */
[----:B------:R-:W-:Y:S01]  /*10d0*/  SHF.L.U32 R129, R13, 0x10, RZ ;  /* 0x000000100d817819 */ /* 0x000fe200000006ff */
[----:B0-----:R-:W-:-:S05]  /*10e0*/  @P0 IMAD.WIDE.U32 R106, R113, 0x8, R106 ;  /* 0x00000008716a0825 */ /* 0x001fca00078e006a */
[----:B------:R0:W5:Y:S01]  /*10f0*/  @P0 LDG.E.64 R164, desc[UR12][R106.64] ;  /* 0x0000000c6aa40981 */ /* 0x000162000c1e1b00 */
[----:B------:R-:W-:Y:S02]  /*1100*/  IADD3 R113, PT, PT, R113, 0x100, RZ ;  /* 0x0000010071717810 */ /* 0x000fe40007ffe0ff */
[--C-:B--2---:R-:W-:Y:S01]  /*1110*/  SHF.R.U64 R118, R108, 0x10, R109.reuse ;  /* 0x000000106c767819 */ /* 0x104fe2000000126d */
[--C-:B------:R-:W-:Y:S01]  /*1120*/  IMAD.MOV.U32 R116, RZ, RZ, R109.reuse ;  /* 0x000000ffff747224 */ /* 0x100fe200078e006d */
[----:B------:R-:W-:Y:S02]  /*1130*/  SHF.R.U32.HI R117, RZ, 0x10, R109 ;  /* 0x00000010ff757819 */ /* 0x000fe4000001166d */
[----:B------:R-:W-:Y:S02]  /*1140*/  MOV R114, R108 ;  /* 0x0000006c00727202 */ /* 0x000fe40000000f00 */
[C---:B---3--:R-:W-:Y:S02]  /*1150*/  SHF.L.U32 R109, R104.reuse, 0x10, RZ ;  /* 0x00000010686d7819 */ /* 0x048fe400000006ff */
[----:B------:R-:W-:-:S03]  /*1160*/  SHF.R.U64 R108, R104, 0x10, R105 ;  /* 0x00000010686c7819 */ /* 0x000fc60000001269 */
[----:B------:R-:W-:Y:S01]  /*1170*/  FADD.FTZ R104, -R110, R109 ;  /* 0x0000006d6e687221 */ /* 0x000fe20000010100 */
[----:B------:R-:W-:Y:S02]  /*1180*/  SHF.R.U32.HI R119, RZ, 0x10, R105 ;  /* 0x00000010ff777819 */ /* 0x000fe40000011669 */
[----:B------:R-:W-:Y:S01]  /*1190*/  SHF.L.U32 R115, R105, 0x10, RZ ;  /* 0x0000001069737819 */ /* 0x000fe200000006ff */
[----:B-----5:R-:W-:Y:S01]  /*11a0*/  FMUL.FTZ R123, R35, R104 ;  /* 0x00000068237b7220 */ /* 0x020fe20000410000 */
[----:B------:R-:W-:-:S05]  /*11b0*/  SHF.L.U32 R105, R114, 0x10, RZ ;  /* 0x0000001072697819 */ /* 0x000fca00000006ff */
[-C--:B------:R-:W-:Y:S01]  /*11c0*/  FMUL.FTZ R124, R124, R105.reuse ;  /* 0x000000697c7c7220 */ /* 0x080fe20000410000 */
[----:B------:R-:W-:Y:S01]  /*11d0*/  FADD.FTZ R68, R68, R105 ;  /* 0x0000006944447221 */ /* 0x000fe20000010000 */
[----:B------:R-:W-:Y:S01]  /*11e0*/  FFMA.FTZ R96, R123, R105, R96 ;  /* 0x000000697b607223 */ /* 0x000fe20000010060 */
[----:B------:R-:W-:Y:S01]  /*11f0*/  SHF.L.U32 R105, R108, 0x10, RZ ;  /* 0x000000106c697819 */ /* 0x000fe200000006ff */
[----:B------:R-:W-:Y:S01]  /*1200*/  FADD.FTZ R104, -R110, R115 ;  /* 0x000000736e687221 */ /* 0x000fe20000010100 */
[----:B0-----:R-:W-:-:S03]  /*1210*/  IMAD.U32 R107, R116, 0x10000, RZ ;  /* 0x00010000746b7824 */ /* 0x001fc600078e00ff */
[----:B------:R-:W-:Y:S01]  /*1220*/  FADD.FTZ R128, -R110, R105 ;  /* 0x000000696e807221 */ /* 0x000fe20000010100 */
[C---:B------:R-:W-:Y:S01]  /*1230*/  FMUL.FTZ R125, R35.reuse, R104 ;  /* 0x00000068237d7220 */ /* 0x040fe20000410000 */
[----:B------:R-:W-:Y:S02]  /*1240*/  IMAD.U32 R104, R118, 0x10000, RZ ;  /* 0x0001000076687824 */ /* 0x000fe400078e00ff */
[----:B------:R-:W-:Y:S01]  /*1250*/  FMUL.FTZ R128, R35, R128 ;  /* 0x0000008023807220 */ /* 0x000fe20000410000 */
[-C--:B------:R-:W-:Y:S01]  /*1260*/  FMUL.FTZ R126, R126, R107.reuse ;  /* 0x0000006b7e7e7220 */ /* 0x080fe20000410000 */
[----:B------:R-:W-:Y:S01]  /*1270*/  FADD.FTZ R70, R70, R107 ;  /* 0x0000006b46467221 */ /* 0x000fe20000010000 */
[----:B------:R-:W-:Y:S01]  /*1280*/  FFMA.FTZ R98, R125, R107, R98 ;  /* 0x0000006b7d627223 */ /* 0x000fe20000010062 */
[----:B------:R-:W-:Y:S02]  /*1290*/  IMAD.U32 R107, R119, 0x10000, RZ ;  /* 0x00010000776b7824 */ /* 0x000fe400078e00ff */
[-C--:B------:R-:W-:Y:S01]  /*12a0*/  FMUL.FTZ R127, R127, R104.reuse ;  /* 0x000000687f7f7220 */ /* 0x080fe20000410000 */
[----:B------:R-:W-:Y:S01]  /*12b0*/  FADD.FTZ R69, R69, R104 ;  /* 0x0000006845457221 */ /* 0x000fe20000010000 */
[----:B------:R-:W-:Y:S01]  /*12c0*/  FFMA.FTZ R97, R128, R104, R97 ;  /* 0x0000006880617223 */ /* 0x000fe20000010061 */
[----:B------:R-:W-:Y:S01]  /*12d0*/  FADD.FTZ R104, R111, R124 ;  /* 0x0000007c6f687221 */ /* 0x000fe20000010000 */
[----:B------:R-:W-:Y:S01]  /*12e0*/  FFMA.FTZ R105, R123, R124, R112 ;  /* 0x0000007c7b697223 */ /* 0x000fe20000010070 */
[----:B------:R-:W-:Y:S01]  /*12f0*/  FADD.FTZ R130, -R110, R107 ;  /* 0x0000006b6e827221 */ /* 0x000fe20000010100 */
[----:B------:R-:W-:Y:S01]  /*1300*/  SHF.L.U32 R108, R117, 0x10, RZ ;  /* 0x00000010756c7819 */ /* 0x000fe200000006ff */
[----:B------:R-:W-:Y:S01]  /*1310*/  FADD.FTZ R107, R104, R127 ;  /* 0x0000007f686b7221 */ /* 0x000fe20000010000 */
[----:B------:R-:W-:Y:S01]  /*1320*/  FFMA.FTZ R104, R128, R127, R105 ;  /* 0x0000007f80687223 */ /* 0x000fe20000010069 */
[----:B------:R-:W-:-:S02]  /*1330*/  FMUL.FTZ R130, R35, R130 ;  /* 0x0000008223827220 */ /* 0x000fc40000410000 */
[----:B------:R-:W-:Y:S01]  /*1340*/  FMUL.FTZ R129, R129, R108 ;  /* 0x0000006c81817220 */ /* 0x000fe20000410000 */
[----:B------:R-:W-:Y:S01]  /*1350*/  FADD.FTZ R106, R107, R126 ;  /* 0x0000007e6b6a7221 */ /* 0x000fe20000010000 */
[----:B------:R-:W-:Y:S01]  /*1360*/  FFMA.FTZ R104, R125, R126, R104 ;  /* 0x0000007e7d687223 */ /* 0x000fe20000010068 */
[----:B------:R-:W-:Y:S01]  /*1370*/  FADD.FTZ R71, R71, R108 ;  /* 0x0000006c47477221 */ /* 0x000fe20000010000 */
[----:B------:R-:W-:Y:S01]  /*1380*/  FFMA.FTZ R99, R130, R108, R99 ;  /* 0x0000006c82637223 */ /* 0x000fe20000010063 */
[----:B------:R-:W-:Y:S01]  /*1390*/  FADD.FTZ R111, R106, R129 ;  /* 0x000000816a6f7221 */ /* 0x000fe20000010000 */
[----:B------:R-:W-:-:S07]  /*13a0*/  FFMA.FTZ R112, R130, R129, R104 ;  /* 0x0000008182707223 */ /* 0x000fce0000010068 */
.L_x_169:
[----:B------:R-:W-:Y:S05]  /*13b0*/  BSYNC.RECONVERGENT B0 ;  /* 0x0000000000007941 */ /* 0x000fea0003800200 */
.L_x_168:
        /* <DEDUP_REMOVED lines=9> */
[----:B------:R-:W-:Y:S01]  /*1450*/  ISETP.NE.AND.EX P0, PT, RZ, UR15, PT, P0 ;  /* 0x0000000fff007c0c */ /* 0x000fe2000bf05300 */
[----:B------:R-:W-:-:S12]  /*1460*/  IMAD.U32 R132, R14, 0x10000, RZ ;  /* 0x000100000e847824 */ /* 0x000fd800078e00ff */
[----:B------:R-:W0:Y:S01]  /*1470*/  @P0 LDC.64 R106, c[0x0][0x438] ;  /* 0x00010e00ff6a0b82 */ /* 0x000e220000000a00 */
[----:B------:R-:W-:Y:S02]  /*1480*/  SHF.L.U32 R135, R15, 0x10, RZ ;  /* 0x000000100f877819 */ /* 0x000fe400000006ff */
[----:B------:R-:W-:Y:S02]  /*1490*/  SHF.L.U32 R134, R16, 0x10, RZ ;  /* 0x0000001010867819 */ /* 0x000fe400000006ff */
[----:B------:R-:W-:Y:S01]  /*14a0*/  SHF.L.U32 R137, R17, 0x10, RZ ;  /* 0x0000001011897819 */ /* 0x000fe200000006ff */
[----:B0-----:R-:W-:-:S05]  /*14b0*/  @P0 IMAD.WIDE.U32 R106, R113, 0x8, R106 ;  /* 0x00000008716a0825 */ /* 0x001fca00078e006a */
[----:B------:R0:W5:Y:S01]  /*14c0*/  @P0 LDG.E.64 R162, desc[UR12][R106.64] ;  /* 0x0000000c6aa20981 */ /* 0x000162000c1e1b00 */
[----:B------:R-:W-:Y:S02]  /*14d0*/  IADD3 R113, PT, PT, R113, 0x100, RZ ;  /* 0x0000010071717810 */ /* 0x000fe40007ffe0ff */
[C---:B--2---:R-:W-:Y:S02]  /*14e0*/  SHF.L.U32 R119, R104.reuse, 0x10, RZ ;  /* 0x0000001068777819 */ /* 0x044fe400000006ff */
[----:B------:R-:W-:Y:S02]  /*14f0*/  SHF.R.U64 R104, R104, 0x10, R105 ;  /* 0x0000001068687819 */ /* 0x000fe40000001269 */
[----:B------:R-:W-:Y:S02]  /*1500*/  SHF.L.U32 R133, R105, 0x10, RZ ;  /* 0x0000001069857819 */ /* 0x000fe400000006ff */
[----:B---3--:R-:W-:Y:S02]  /*1510*/  MOV R114, R108 ;  /* 0x0000006c00727202 */ /* 0x008fe40000000f00 */
[----:B------:R-:W-:Y:S01]  /*1520*/  SHF.R.U64 R117, R108, 0x10, R109 ;  /* 0x000000106c757819 */ /* 0x000fe2000000126d */
[----:B------:R-:W-:Y:S01]  /*1530*/  FADD.FTZ R108, -R110, R119 ;  /* 0x000000776e6c7221 */ /* 0x000fe20000010100 */
[--C-:B------:R-:W-:Y:S01]  /*1540*/  IMAD.MOV.U32 R115, RZ, RZ, R109.reuse ;  /* 0x000000ffff737224 */ /* 0x100fe200078e006d */
[----:B------:R-:W-:-:S02]  /*1550*/  SHF.R.U32.HI R116, RZ, 0x10, R109 ;  /* 0x00000010ff747819 */ /* 0x000fc4000001166d */
[----:B------:R-:W-:Y:S01]  /*1560*/  SHF.R.U32.HI R109, RZ, 0x10, R105 ;  /* 0x00000010ff6d7819 */ /* 0x000fe20000011669 */
[----:B-----5:R-:W-:Y:S01]  /*1570*/  FMUL.FTZ R131, R35, R108 ;  /* 0x0000006c23837220 */ /* 0x020fe20000410000 */
[----:B------:R-:W-:-:S05]  /*1580*/  SHF.L.U32 R105, R114, 0x10, RZ ;  /* 0x0000001072697819 */ /* 0x000fca00000006ff */
[-C--:B------:R-:W-:Y:S01]  /*1590*/  FMUL.FTZ R132, R132, R105.reuse ;  /* 0x0000006984847220 */ /* 0x080fe20000410000 */
[----:B------:R-:W-:Y:S01]  /*15a0*/  FADD.FTZ R64, R64, R105 ;  /* 0x0000006940407221 */ /* 0x000fe20000010000 */
[----:B------:R-:W-:Y:S01]  /*15b0*/  FFMA.FTZ R92, R131, R105, R92 ;  /* 0x00000069835c7223 */ /* 0x000fe2000001005c */
[----:B------:R-:W-:Y:S01]  /*15c0*/  SHF.L.U32 R105, R104, 0x10, RZ ;  /* 0x0000001068697819 */ /* 0x000fe200000006ff */
[----:B------:R-:W-:-:S04]  /*15d0*/  IMAD.U32 R104, R117, 0x10000, RZ ;  /* 0x0001000075687824 */ /* 0x000fc800078e00ff */
[----:B------:R-:W-:-:S04]  /*15e0*/  FADD.FTZ R136, -R110, R105 ;  /* 0x000000696e887221 */ /* 0x000fc80000010100 */
[----:B------:R-:W-:Y:S01]  /*15f0*/  FMUL.FTZ R136, R35, R136 ;  /* 0x0000008823887220 */ /* 0x000fe20000410000 */
[-C--:B------:R-:W-:Y:S01]  /*1600*/  FMUL.FTZ R135, R135, R104.reuse ;  /* 0x0000006887877220 */ /* 0x080fe20000410000 */
[----:B------:R-:W-:Y:S02]  /*1610*/  FADD.FTZ R65, R65, R104 ;  /* 0x0000006841417221 */ /* 0x000fe40000010000 */
[----:B------:R-:W-:Y:S01]  /*1620*/  FFMA.FTZ R93, R136, R104, R93 ;  /* 0x00000068885d7223 */ /* 0x000fe2000001005d */
[----:B------:R-:W-:Y:S01]  /*1630*/  FADD.FTZ R104, R111, R132 ;  /* 0x000000846f687221 */ /* 0x000fe20000010000 */
[----:B------:R-:W-:Y:S02]  /*1640*/  IMAD.U32 R115, R115, 0x10000, RZ ;  /* 0x0001000073737824 */ /* 0x000fe400078e00ff */
[----:B0-----:R-:W-:Y:S01]  /*1650*/  FADD.FTZ R106, -R110, R133 ;  /* 0x000000856e6a7221 */ /* 0x001fe20000010100 */
[----:B------:R-:W-:Y:S02]  /*1660*/  IMAD.U32 R109, R109, 0x10000, RZ ;  /* 0x000100006d6d7824 */ /* 0x000fe400078e00ff */
[----:B------:R-:W-:Y:S01]  /*1670*/  FFMA.FTZ R105, R131, R132, R112 ;  /* 0x0000008483697223 */ /* 0x000fe20000010070 */
[----:B------:R-:W-:Y:S01]  /*1680*/  SHF.L.U32 R108, R116, 0x10, RZ ;  /* 0x00000010746c7819 */ /* 0x000fe200000006ff */
[----:B------:R-:W-:Y:S01]  /*1690*/  FADD.FTZ R107, R104, R135 ;  /* 0x00000087686b7221 */ /* 0x000fe20000010000 */
[----:B------:R-:W-:Y:S01]  /*16a0*/  FMUL.FTZ R133, R35, R106 ;  /* 0x0000006a23857220 */ /* 0x000fe20000410000 */
[----:B------:R-:W-:Y:S01]  /*16b0*/  FMUL.FTZ R134, R134, R115 ;  /* 0x0000007386867220 */ /* 0x000fe20000410000 */
[----:B------:R-:W-:Y:S01]  /*16c0*/  FADD.FTZ R138, -R110, R109 ;  /* 0x0000006d6e8a7221 */ /* 0x000fe20000010100 */
[----:B------:R-:W-:Y:S01]  /*16d0*/  FFMA.FTZ R104, R136, R135, R105 ;  /* 0x0000008788687223 */ /* 0x000fe20000010069 */
[----:B------:R-:W-:Y:S01]  /*16e0*/  FMUL.FTZ R137, R137, R108 ;  /* 0x0000006c89897220 */ /* 0x000fe20000410000 */
[----:B------:R-:W-:Y:S01]  /*16f0*/  FADD.FTZ R106, R107, R134 ;  /* 0x000000866b6a7221 */ /* 0x000fe20000010000 */
[----:B------:R-:W-:Y:S01]  /*1700*/  FMUL.FTZ R138, R35, R138 ;  /* 0x0000008a238a7220 */ /* 0x000fe20000410000 */
[C---:B------:R-:W-:Y:S01]  /*1710*/  FFMA.FTZ R104, R133.reuse, R134, R104 ;  /* 0x0000008685687223 */ /* 0x040fe20000010068 */
[----:B------:R-:W-:Y:S01]  /*1720*/  FADD.FTZ R66, R66, R115 ;  /* 0x0000007342427221 */ /* 0x000fe20000010000 */
[----:B------:R-:W-:Y:S01]  /*1730*/  FFMA.FTZ R94, R133, R115, R94 ;  /* 0x00000073855e7223 */ /* 0x000fe2000001005e */
[----:B------:R-:W-:Y:S01]  /*1740*/  FADD.FTZ R67, R67, R108 ;  /* 0x0000006c43437221 */ /* 0x000fe20000010000 */
[----:B------:R-:W-:Y:S01]  /*1750*/  FFMA.FTZ R95, R138, R108, R95 ;  /* 0x0000006c8a5f7223 */ /* 0x000fe2000001005f */
[----:B------:R-:W-:Y:S01]  /*1760*/  FADD.FTZ R111, R106, R137 ;  /* 0x000000896a6f7221 */ /* 0x000fe20000010000 */
[----:B------:R-:W-:-:S07]  /*1770*/  FFMA.FTZ R112, R138, R137, R104 ;  /* 0x000000898a707223 */ /* 0x000fce0000010068 */
.L_x_171:
[----:B------:R-:W-:Y:S05]  /*1780*/  BSYNC.RECONVERGENT B0 ;  /* 0x0000000000007941 */ /* 0x000fea0003800200 */
.L_x_170:
        /* <DEDUP_REMOVED lines=60> */
.L_x_173:
[----:B------:R-:W-:Y:S05]  /*1b50*/  BSYNC.RECONVERGENT B0 ;  /* 0x0000000000007941 */ /* 0x000fea0003800200 */
.L_x_172:
        /* <DEDUP_REMOVED lines=60> */
.L_x_175:
[----:B------:R-:W-:Y:S05]  /*1f20*/  BSYNC.RECONVERGENT B0 ;  /* 0x0000000000007941 */ /* 0x000fea0003800200 */
.L_x_174:
        /* <DEDUP_REMOVED lines=60> */
.L_x_177:
[----:B------:R-:W-:Y:S05]  /*22f0*/  BSYNC.RECONVERGENT B0 ;  /* 0x0000000000007941 */ /* 0x000fea0003800200 */
.L_x_176:
        /* <DEDUP_REMOVED lines=11> */
[----:B------:R-:W-:Y:S02]  /*23b0*/  IMAD.U32 R178, R30, 0x10000, RZ ;  /* 0x000100001eb27824 */ /* 0x000fe400078e00ff */
[----:B------:R-:W-:Y:S01]  /*23c0*/  IMAD.U32 R181, R31, 0x10000, RZ ;  /* 0x000100001fb57824 */ /* 0x000fe200078e00ff */
[----:B------:R-:W-:Y:S01]  /*23d0*/  SHF.L.U32 R180, R32, 0x10, RZ ;  /* 0x0000001020b47819 */ /* 0x000fe200000006ff */
[----:B0-----:R-:W-:-:S05]  /*23e0*/  @P0 IMAD.WIDE.U32 R106, R113, 0x8, R106 ;  /* 0x00000008716a0825 */ /* 0x001fca00078e006a */
[----:B------:R0:W5:Y:S01]  /*23f0*/  @P0 LDG.E.64 R168, desc[UR12][R106.64] ;  /* 0x0000000c6aa80981 */ /* 0x000162000c1e1b00 */
[----:B------:R-:W-:Y:S02]  /*2400*/  SHF.L.U32 R183, R33, 0x10, RZ ;  /* 0x0000001021b77819 */ /* 0x000fe400000006ff */
[----:B--2---:R-:W-:Y:S01]  /*2410*/  MOV R113, R108 ;  /* 0x0000006c00717202 */ /* 0x004fe20000000f00 */
[--C-:B------:R-:W-:Y:S01]  /*2420*/  IMAD.MOV.U32 R114, RZ, RZ, R109.reuse ;  /* 0x000000ffff727224 */ /* 0x100fe200078e006d */
[--C-:B------:R-:W-:Y:S02]  /*2430*/  SHF.R.U64 R117, R108, 0x10, R109.reuse ;  /* 0x000000106c757819 */ /* 0x100fe4000000126d */
[----:B------:R-:W-:Y:S02]  /*2440*/  SHF.R.U32.HI R116, RZ, 0x10, R109 ;  /* 0x00000010ff747819 */ /* 0x000fe4000001166d */
[----:B---3--:R-:W-:Y:S02]  /*2450*/  SHF.L.U32 R115, R105, 0x10, RZ ;  /* 0x0000001069737819 */ /* 0x008fe400000006ff */
[----:B------:R-:W-:-:S02]  /*2460*/  SHF.R.U64 R108, R104, 0x10, R105 ;  /* 0x00000010686c7819 */ /* 0x000fc40000001269 */
[----:B------:R-:W-:Y:S02]  /*2470*/  SHF.L.U32 R109, R104, 0x10, RZ ;  /* 0x00000010686d7819 */ /* 0x000fe400000006ff */
[----:B------:R-:W-:Y:S01]  /*2480*/  SHF.R.U32.HI R104, RZ, 0x10, R105 ;  /* 0x00000010ff687819 */ /* 0x000fe20000011669 */
[----:B0-----:R-:W-:Y:S01]  /*2490*/  FADD.FTZ R106, -R110, R115 ;  /* 0x000000736e6a7221 */ /* 0x001fe20000010100 */
[----:B------:R-:W-:Y:S01]  /*24a0*/  SHF.L.U32 R105, R108, 0x10, RZ ;  /* 0x000000106c697819 */ /* 0x000fe200000006ff */
[----:B------:R-:W-:Y:S01]  /*24b0*/  IMAD.U32 R113, R113, 0x10000, RZ ;  /* 0x0001000071717824 */ /* 0x000fe200078e00ff */
[----:B------:R-:W-:Y:S01]  /*24c0*/  SHF.L.U32 R107, R104, 0x10, RZ ;  /* 0x00000010686b7819 */ /* 0x000fe200000006ff */
[C---:B------:R-:W-:Y:S01]  /*24d0*/  FADD.FTZ R104, -R110.reuse, R109 ;  /* 0x0000006d6e687221 */ /* 0x040fe20000010100 */
[----:B-----5:R-:W-:Y:S01]  /*24e0*/  FMUL.FTZ R179, R35, R106 ;  /* 0x0000006a23b37220 */ /* 0x020fe20000410000 */
[----:B------:R-:W-:Y:S01]  /*24f0*/  SHF.L.U32 R106, R117, 0x10, RZ ;  /* 0x00000010756a7819 */ /* 0x000fe200000006ff */
[----:B------:R-:W-:Y:S01]  /*2500*/  FADD.FTZ R182, -R110, R105 ;  /* 0x000000696eb67221 */ /* 0x000fe20000010100 */
[----:B------:R-:W-:Y:S01]  /*2510*/  FMUL.FTZ R177, R35, R104 ;  /* 0x0000006823b17220 */ /* 0x000fe20000410000 */
[----:B------:R-:W-:Y:S01]  /*2520*/  FMUL.FTZ R178, R178, R113 ;  /* 0x00000071b2b27220 */ /* 0x000fe20000410000 */
[----:B------:R-:W-:Y:S01]  /*2530*/  SHF.L.U32 R105, R114, 0x10, RZ ;  /* 0x0000001072697819 */ /* 0x000fe200000006ff */
[----:B------:R-:W-:Y:S01]  /*2540*/  FMUL.FTZ R181, R181, R106 ;  /* 0x0000006ab5b57220 */ /* 0x000fe20000410000 */
[----:B------:R-:W-:Y:S01]  /*2550*/  FMUL.FTZ R182, R35, R182 ;  /* 0x000000b623b67220 */ /* 0x000fe20000410000 */
[----:B------:R-:W-:Y:S01]  /*2560*/  FADD.FTZ R104, R111, R178 ;  /* 0x000000b26f687221 */ /* 0x000fe20000010000 */
[----:B------:R-:W-:Y:S01]  /*2570*/  FFMA.FTZ R112, R177, R178, R112 ;  /* 0x000000b2b1707223 */ /* 0x000fe20000010070 */
[-C--:B------:R-:W-:Y:S01]  /*2580*/  FMUL.FTZ R180, R180, R105.reuse ;  /* 0x00000069b4b47220 */ /* 0x080fe20000410000 */
[----:B------:R-:W-:Y:S01]  /*2590*/  FADD.FTZ R50, R50, R105 ;  /* 0x0000006932327221 */ /* 0x000fe20000010000 */
[----:B------:R-:W-:Y:S01]  /*25a0*/  FFMA.FTZ R78, R179, R105, R78 ;  /* 0x00000069b34e7223 */ /* 0x000fe2000001004e */
[----:B------:R-:W-:Y:S01]  /*25b0*/  FADD.FTZ R184, -R110, R107 ;  /* 0x0000006b6eb87221 */ /* 0x000fe20000010100 */
[----:B------:R-:W-:-:S02]  /*25c0*/  IMAD.U32 R108, R116, 0x10000, RZ ;  /* 0x00010000746c7824 */ /* 0x000fc400078e00ff */
        /* <DEDUP_REMOVED lines=9> */
[----:B------:R-:W-:Y:S01]  /*2660*/  FFMA.FTZ R77, R182, R106, R77 ;  /* 0x0000006ab64d7223 */ /* 0x000fe2000001004d */
[----:B------:R-:W-:Y:S01]  /*2670*/  FADD.FTZ R51, R51, R108 ;  /* 0x0000006c33337221 */ /* 0x000fe20000010000 */
[----:B------:R-:W-:Y:S01]  /*2680*/  FFMA.FTZ R79, R184, R108, R79 ;  /* 0x0000006cb84f7223 */ /* 0x000fe2000001004f */
[----:B------:R-:W-:Y:S01]  /*2690*/  FADD.FTZ R111, R104, R183 ;  /* 0x000000b7686f7221 */ /* 0x000fe20000010000 */
[----:B------:R-:W-:-:S07]  /*26a0*/  FFMA.FTZ R112, R184, R183, R112 ;  /* 0x000000b7b8707223 */ /* 0x000fce0000010070 */
.L_x_179:
[----:B------:R-:W-:Y:S05]  /*26b0*/  BSYNC.RECONVERGENT B0 ;  /* 0x0000000000007941 */ /* 0x000fea0003800200 */
.L_x_178:
        /* <DEDUP_REMOVED lines=32> */
.L_x_181:
[----:B------:R-:W-:Y:S05]  /*28c0*/  BSYNC.RECONVERGENT B0 ;  /* 0x0000000000007941 */ /* 0x000fea0003800200 */
.L_x_180:
[----:B------:R-:W1:Y:S08]  /*28d0*/  S2UR UR5, SR_CgaCtaId ;  /* 0x00000000000579c3 */ /* 0x000e700000008800 */
[----:B------:R-:W-:Y:S06]  /*28e0*/  BAR.SYNC.DEFER_BLOCKING 0x0 ;  /* 0x0000000000007b1d */ /* 0x000fec0000010000 */
[----:B------:R-:W-:Y:S01]  /*28f0*/  UMOV UR4, 0x400 ;  /* 0x0000040000047882 */ /* 0x000fe20000000000 */
[----:B------:R-:W-:Y:S01]  /*2900*/  BSSY.RECONVERGENT B0, `(.L_x_182) ;  /* 0x0000139000007945 */ /* 0x000fe20003800200 */
[----:B-1----:R-:W-:-:S04]  /*2910*/  ULEA UR4, UR5, UR4, 0x18 ;  /* 0x0000000405047291 */ /* 0x002fc8000f8ec0ff */
[----:B------:R-:W-:Y:S02]  /*2920*/  UIADD3 UR5, UPT, UPT, UR4, 0x7040, URZ ;  /* 0x0000704004057890 */ /* 0x000fe4000fffe0ff */
[----:B------:R-:W-:Y:S02]  /*2930*/  @!UP1 UIADD3 UR5, UPT, UPT, UR4, 0x7000, URZ ;  /* 0x0000700004059890 */ /* 0x000fe4000fffe0ff */
[----:B------:R-:W-:Y:S02]  /*2940*/  UIADD3 UR10, UPT, UPT, UR4, 0x7050, URZ ;  /* 0x00007050040a7890 */ /* 0x000fe4000fffe0ff */
[----:B------:R-:W-:-:S05]  /*2950*/  @!UP1 UIADD3 UR10, UPT, UPT, UR4, 0x7010, URZ ;  /* 0x00007010040a9890 */ /* 0x000fca000fffe0ff */
[----:B0-----:R-:W0:Y:S01]  /*2960*/  LDS.128 R104, [UR5] ;  /* 0x00000005ff687984 */ /* 0x001e220008000c00 */
[----:B------:R-:W-:Y:S02]  /*2970*/  UIADD3 UR5, UPT, UPT, UR4, 0x7060, URZ ;  /* 0x0000706004057890 */ /* 0x000fe4000fffe0ff */
[----:B------:R-:W-:Y:S01]  /*2980*/  @!UP1 UIADD3 UR5, UPT, UPT, UR4, 0x7020, URZ ;  /* 0x0000702004059890 */ /* 0x000fe2000fffe0ff */
[----:B------:R-:W1:Y:S01]  /*2990*/  LDS.128 R108, [UR10] ;  /* 0x0000000aff6c7984 */ /* 0x000e620008000c00 */
[----:B------:R-:W-:Y:S02]  /*29a0*/  UIADD3 UR10, UPT, UPT, UR4, 0x7070, URZ ;  /* 0x00007070040a7890 */ /* 0x000fe4000fffe0ff */
[----:B------:R-:W-:-:S05]  /*29b0*/  @!UP1 UIADD3 UR10, UPT, UPT, UR4, 0x7030, URZ ;  /* 0x00007030040a9890 */ /* 0x000fca000fffe0ff */
[----:B------:R-:W2:Y:S04]  /*29c0*/  LDS.128 R112, [UR5] ;  /* 0x00000005ff707984 */ /* 0x000ea80008000c00 */
[----:B------:R-:W3:Y:S01]  /*29d0*/  LDS.128 R116, [UR10] ;  /* 0x0000000aff747984 */ /* 0x000ee20008000c00 */
[----:B0-----:R-:W-:Y:S01]  /*29e0*/  FADD.FTZ R187, RZ, R104 ;  /* 0x00000068ffbb7221 */ /* 0x001fe20000010000 */
[----:B------:R-:W-:-:S03]  /*29f0*/  FADD.FTZ R104, RZ, R105 ;  /* 0x00000069ff687221 */ /* 0x000fc60000010000 */
[----:B------:R-:W-:Y:S01]  /*2a00*/  FADD.FTZ R187, R106, R187 ;  /* 0x000000bb6abb7221 */ /* 0x000fe20000010000 */
[----:B------:R-:W-:Y:S02]  /*2a10*/  FADD.FTZ R106, R107, R104 ;  /* 0x000000686b6a7221 */ /* 0x000fe40000010000 */
[----:B------:R-:W0:Y:S01]  /*2a20*/  LDC.U8 R107, c[0x0][0x410] ;  /* 0x00010400ff6b7b82 */ /* 0x000e220000000000 */
[----:B-1----:R-:W-:Y:S01]  /*2a30*/  FADD.FTZ R187, R187, R108 ;  /* 0x0000006cbbbb7221 */ /* 0x002fe20000010000 */
[----:B------:R-:W-:-:S03]  /*2a40*/  FADD.FTZ R106, R106, R109 ;  /* 0x0000006d6a6a7221 */ /* 0x000fc60000010000 */
[----:B------:R-:W-:Y:S01]  /*2a50*/  FADD.FTZ R187, R110, R187 ;  /* 0x000000bb6ebb7221 */ /* 0x000fe20000010000 */
[----:B------:R-:W-:Y:S02]  /*2a60*/  FADD.FTZ R106, R111, R106 ;  /* 0x0000006a6f6a7221 */ /* 0x000fe40000010000 */
[----:B------:R-:W1:Y:S01]  /*2a70*/  LDC.64 R104, c[0x0][0x380] ;  /* 0x0000e000ff687b82 */ /* 0x000e620000000a00 */
[----:B--2---:R-:W-:Y:S01]  /*2a80*/  FADD.FTZ R187, R187, R112 ;  /* 0x00000070bbbb7221 */ /* 0x004fe20000010000 */
[----:B------:R-:W-:-:S03]  /*2a90*/  FADD.FTZ R106, R106, R113 ;  /* 0x000000716a6a7221 */ /* 0x000fc60000010000 */
[----:B------:R-:W-:Y:S01]  /*2aa0*/  FADD.FTZ R187, R114, R187 ;  /* 0x000000bb72bb7221 */ /* 0x000fe20000010000 */
[----:B------:R-:W-:-:S03]  /*2ab0*/  FADD.FTZ R106, R115, R106 ;  /* 0x0000006a736a7221 */ /* 0x000fc60000010000 */
[----:B---3--:R-:W-:Y:S01]  /*2ac0*/  FADD.FTZ R187, R187, R116 ;  /* 0x00000074bbbb7221 */ /* 0x008fe20000010000 */
[----:B------:R-:W-:-:S03]  /*2ad0*/  FADD.FTZ R106, R106, R117 ;  /* 0x000000756a6a7221 */ /* 0x000fc60000010000 */
[----:B------:R-:W-:Y:S01]  /*2ae0*/  FADD.FTZ R118, R118, R187 ;  /* 0x000000bb76767221 */ /* 0x000fe20000010000 */
[----:B------:R-:W-:Y:S01]  /*2af0*/  FADD.FTZ R106, R119, R106 ;  /* 0x0000006a776a7221 */ /* 0x000fe20000010000 */
[----:B0-----:R-:W-:Y:S02]  /*2b00*/  ISETP.NE.AND P0, PT, R107, RZ, PT ;  /* 0x000000ff6b00720c */ /* 0x001fe40003f05270 */
[----:B------:R-:W-:Y:S01]  /*2b10*/  FMUL.FTZ R114, R118, UR11 ;  /* 0x0000000b76727c20 */ /* 0x000fe20008410000 */
[----:B------:R-:W-:Y:S01]  /*2b20*/  FMUL.FTZ R113, R106, UR11 ;  /* 0x0000000b6a717c20 */ /* 0x000fe20008410000 */
[----:B------:R-:W-:-:S03]  /*2b30*/  P2R R112, PR, RZ, 0x1 ;  /* 0x00000001ff707803 */ /* 0x000fc60000000000 */
[----:B------:R-:W-:Y:S02]  /*2b40*/  FSEL R114, R114, RZ, !P0 ;  /* 0x000000ff72727208 */ /* 0x000fe40004000000 */
[----:B-1----:R-:W-:-:S04]  /*2b50*/  IADD3 R5, PT, PT, R5, R104, RZ ;  /* 0x0000006805057210 */ /* 0x002fc80007ffe0ff */
[----:B------:R-:W-:-:S04]  /*2b60*/  ISETP.GE.AND P0, PT, R5, R105, PT ;  /* 0x000000690500720c */ /* 0x000fc80003f06270 */
[----:B------:R-:W-:Y:S02]  /*2b70*/  P2R R115, PR, RZ, 0x1 ;  /* 0x00000001ff737803 */ /* 0x000fe40000000000 */
[----:B------:R-:W-:-:S13]  /*2b80*/  ISETP.GE.U32.AND P0, PT, R2, 0x100, PT ;  /* 0x000001000200780c */ /* 0x000fda0003f06070 */
[----:B------:R-:W-:Y:S05]  /*2b90*/  @!P0 BRA `(.L_x_183) ;  /* 0x00000010003c8947 */ /* 0x000fea0003800000 */
        /* <DEDUP_REMOVED lines=8> */
[----:B------:R-:W-:-:S04]  /*2c20*/  UISETP.NE.U32.AND UP0, UPT, UR6, URZ, UPT ;  /* 0x000000ff0600728c */ /* 0x000fc8000bf05070 */
[----:B------:R-:W-:-:S09]  /*2c30*/  UISETP.NE.AND.EX UP0, UPT, UR7, URZ, UPT, UP0 ;  /* 0x000000ff0700728c */ /* 0x000fd2000bf05300 */
[----:B------:R-:W-:Y:S05]  /*2c40*/  BRA.U UP0, `(.L_x_186) ;  /* 0x00000001004c7547 */ /* 0x000fea000b800000 */
[-CC-:B------:R-:W-:Y:S01]  /*2c50*/  FFMA.FTZ R105, R3, R113.reuse, R114.reuse ;  /* 0x0000007103697223 */ /* 0x180fe20000010072 */
[-CC-:B------:R-:W-:Y:S01]  /*2c60*/  FFMA.FTZ R106, R120, R113.reuse, R114.reuse ;  /* 0x00000071786a7223 */ /* 0x180fe20000010072 */
[-CC-:B------:R-:W-:Y:S01]  /*2c70*/  FFMA.FTZ R107, R45, R113.reuse, R114.reuse ;  /* 0x000000712d6b7223 */ /* 0x180fe20000010072 */
[----:B------:R-:W-:Y:S01]  /*2c80*/  FFMA.FTZ R110, R122, R113, R114 ;  /* 0x000000717a6e7223 */ /* 0x000fe20000010072 */
[----:B------:R-:W-:Y:S01]  /*2c90*/  FADD.FTZ R104, R44, -R105 ;  /* 0x800000692c687221 */ /* 0x000fe20000010000 */
[----:B------:R-:W-:Y:S01]  /*2ca0*/  FADD.FTZ R106, R47, -R106 ;  /* 0x8000006a2f6a7221 */ /* 0x000fe20000010000 */
[----:B------:R-:W-:Y:S01]  /*2cb0*/  FADD.FTZ R108, R46, -R107 ;  /* 0x8000006b2e6c7221 */ /* 0x000fe20000010000 */
[----:B------:R-:W-:Y:S01]  /*2cc0*/  FADD.FTZ R110, R121, -R110 ;  /* 0x8000006e796e7221 */ /* 0x000fe20000010000 */
[C---:B-----5:R-:W-:Y:S01]  /*2cd0*/  FMUL.FTZ R104, R35.reuse, R104 ;  /* 0x0000006823687220 */ /* 0x060fe20000410000 */
[C---:B------:R-:W-:Y:S01]  /*2ce0*/  FMUL.FTZ R105, R35.reuse, R106 ;  /* 0x0000006a23697220 */ /* 0x040fe20000410000 */
[C---:B------:R-:W-:Y:S01]  /*2cf0*/  FMUL.FTZ R108, R35.reuse, R108 ;  /* 0x0000006c236c7220 */ /* 0x040fe20000410000 */
[----:B------:R-:W-:-:S03]  /*2d00*/  FMUL.FTZ R107, R35, R110 ;  /* 0x0000006e236b7220 */ /* 0x000fc60000410000 */
[----:B------:R-:W-:Y:S02]  /*2d10*/  F2FP.BF16.F32.PACK_AB R105, R105, R104 ;  /* 0x000000686969723e */ /* 0x000fe400000010ff */
[----:B------:R-:W-:Y:S02]  /*2d20*/  F2FP.BF16.F32.PACK_AB R108, R107, R108 ;  /* 0x0000006c6b6c723e */ /* 0x000fe400000010ff */
[C---:B------:R-:W-:Y:S02]  /*2d30*/  PRMT R104, R105.reuse, 0x7632, R104 ;  /* 0x0000763269687816 */ /* 0x040fe40000000068 */
[----:B------:R-:W-:Y:S02]  /*2d40*/  PRMT R109, R105, 0x7610, R109 ;  /* 0x00007610696d7816 */ /* 0x000fe4000000006d */
[C---:B------:R-:W-:Y:S02]  /*2d50*/  PRMT R107, R108.reuse, 0x7632, R107 ;  /* 0x000076326c6b7816 */ /* 0x040fe4000000006b */
[----:B------:R-:W-:Y:S01]  /*2d60*/  PRMT R106, R108, 0x7610, R106 ;  /* 0x000076106c6a7816 */ /* 0x000fe2000000006a */
[----:B------:R-:W-:Y:S06]  /*2d70*/  BRA `(.L_x_187) ;  /* 0x0000000c00487947 */ /* 0x000fec0003800000 */
.L_x_186:
        /* <DEDUP_REMOVED lines=23> */
.L_x_185:
        /* <DEDUP_REMOVED lines=26> */
.L_x_188:
        /* <DEDUP_REMOVED lines=27> */
.L_x_184:
        /* <DEDUP_REMOVED lines=8> */
[----:B------:R-:W-:Y:S01]  /*32c0*/  MOV R104, R166 ;  /* 0x000000a600687202 */ /* 0x000fe20000000f00 */
[-CC-:B------:R-:W-:Y:S01]  /*32d0*/  FFMA.FTZ R107, R3, R113.reuse, R114.reuse ;  /* 0x00000071036b7223 */ /* 0x180fe20000010072 */
[-CC-:B------:R-:W-:Y:S01]  /*32e0*/  FFMA.FTZ R108, R120, R113.reuse, R114.reuse ;  /* 0x00000071786c7223 */ /* 0x180fe20000010072 */
[--C-:B------:R-:W-:Y:S01]  /*32f0*/  SHF.R.U64 R106, R166, 0x10, R167.reuse ;  /* 0x00000010a66a7819 */ /* 0x100fe200000012a7 */
[-CC-:B------:R-:W-:Y:S01]  /*3300*/  FFMA.FTZ R111, R45, R113.reuse, R114.reuse ;  /* 0x000000712d6f7223 */ /* 0x180fe20000010072 */
[--C-:B------:R-:W-:Y:S01]  /*3310*/  SHF.R.U32.HI R110, RZ, 0x10, R167.reuse ;  /* 0x00000010ff6e7819 */ /* 0x100fe200000116a7 */
[----:B------:R-:W-:Y:S02]  /*3320*/  IMAD.MOV.U32 R105, RZ, RZ, R167 ;  /* 0x000000ffff697224 */ /* 0x000fe400078e00a7 */
[----:B------:R-:W-:Y:S01]  /*3330*/  FFMA.FTZ R116, R122, R113, R114 ;  /* 0x000000717a747223 */ /* 0x000fe20000010072 */
[----:B------:R-:W-:Y:S01]  /*3340*/  SHF.L.U32 R104, R104, 0x10, RZ ;  /* 0x0000001068687819 */ /* 0x000fe200000006ff */
[----:B------:R-:W-:Y:S01]  /*3350*/  FADD.FTZ R107, R44, -R107 ;  /* 0x8000006b2c6b7221 */ /* 0x000fe20000010000 */
[----:B------:R-:W-:Y:S01]  /*3360*/  FADD.FTZ R109, R47, -R108 ;  /* 0x8000006c2f6d7221 */ /* 0x000fe20000010000 */
[----:B------:R-:W-:Y:S01]  /*3370*/  SHF.L.U32 R106, R106, 0x10, RZ ;  /* 0x000000106a6a7819 */ /* 0x000fe200000006ff */
[----:B------:R-:W-:Y:S01]  /*3380*/  FADD.FTZ R111, R46, -R111 ;  /* 0x8000006f2e6f7221 */ /* 0x000fe20000010000 */
[----:B------:R-:W-:Y:S01]  /*3390*/  SHF.L.U32 R110, R110, 0x10, RZ ;  /* 0x000000106e6e7819 */ /* 0x000fe200000006ff */
[----:B------:R-:W-:-:S02]  /*33a0*/  IMAD.U32 R108, R105, 0x10000, RZ ;  /* 0x00010000696c7824 */ /* 0x000fc400078e00ff */
[----:B------:R-:W-:Y:S01]  /*33b0*/  FADD.FTZ R117, R121, -R116 ;  /* 0x8000007479757221 */ /* 0x000fe20000010000 */
[C---:B-----5:R-:W-:Y:S01]  /*33c0*/  FFMA.FTZ R104, R35.reuse, R107, R104 ;  /* 0x0000006b23687223 */ /* 0x060fe20000010068 */
[C---:B------:R-:W-:Y:S01]  /*33d0*/  FFMA.FTZ R105, R35.reuse, R109, R106 ;  /* 0x0000006d23697223 */ /* 0x040fe2000001006a */
[C---:B------:R-:W-:Y:S01]  /*33e0*/  FFMA.FTZ R108, R35.reuse, R111, R108 ;  /* 0x0000006f236c7223 */ /* 0x040fe2000001006c */
[----:B------:R-:W-:-:S03]  /*33f0*/  FFMA.FTZ R107, R35, R117, R110 ;  /* 0x00000075236b7223 */ /* 0x000fc6000001006e */
[----:B------:R-:W-:Y:S02]  /*3400*/  F2FP.BF16.F32.PACK_AB R105, R105, R104 ;  /* 0x000000686969723e */ /* 0x000fe400000010ff */
[----:B------:R-:W-:Y:S02]  /*3410*/  F2FP.BF16.F32.PACK_AB R108, R107, R108 ;  /* 0x0000006c6b6c723e */ /* 0x000fe400000010ff */
[C---:B------:R-:W-:Y:S02]  /*3420*/  PRMT R104, R105.reuse, 0x7632, R104 ;  /* 0x0000763269687816 */ /* 0x040fe40000000068 */
[----:B------:R-:W-:Y:S02]  /*3430*/  PRMT R109, R105, 0x7610, R109 ;  /* 0x00007610696d7816 */ /* 0x000fe4000000006d */
[C---:B------:R-:W-:Y:S02]  /*3440*/  PRMT R107, R108.reuse, 0x7632, R107 ;  /* 0x000076326c6b7816 */ /* 0x040fe4000000006b */
[----:B------:R-:W-:Y:S01]  /*3450*/  PRMT R106, R108, 0x7610, R106 ;  /* 0x000076106c6a7816 */ /* 0x000fe2000000006a */
[----:B------:R-:W-:Y:S06]  /*3460*/  BRA `(.L_x_187) ;  /* 0x00000004008c7947 */ /* 0x000fec0003800000 */
.L_x_190:
[-CC-:B------:R-:W-:Y:S01]  /*3470*/  FFMA.FTZ R41, R3, R113.reuse, R114.reuse ;  /* 0x0000007103297223 */ /* 0x180fe20000010072 */
[--C-:B------:R-:W-:Y:S01]  /*3480*/  IMAD.MOV.U32 R106, RZ, RZ, R167.reuse ;  /* 0x000000ffff6a7224 */ /* 0x100fe200078e00a7 */
[----:B------:R-:W-:Y:S01]  /*3490*/  MOV R42, R166 ;  /* 0x000000a6002a7202 */ /* 0x000fe20000000f00 */
[-CC-:B------:R-:W-:Y:S01]  /*34a0*/  FFMA.FTZ R104, R120, R113.reuse, R114.reuse ;  /* 0x0000007178687223 */ /* 0x180fe20000010072 */
[--C-:B------:R-:W-:Y:S01]  /*34b0*/  SHF.R.U64 R43, R166, 0x10, R167.reuse ;  /* 0x00000010a62b7819 */ /* 0x100fe200000012a7 */
[-CC-:B------:R-:W-:Y:S01]  /*34c0*/  FFMA.FTZ R105, R45, R113.reuse, R114.reuse ;  /* 0x000000712d697223 */ /* 0x180fe20000010072 */
[----:B------:R-:W-:Y:S01]  /*34d0*/  SHF.R.U32.HI R107, RZ, 0x10, R167 ;  /* 0x00000010ff6b7819 */ /* 0x000fe200000116a7 */
[----:B------:R-:W-:Y:S01]  /*34e0*/  FFMA.FTZ R108, R122, R113, R114 ;  /* 0x000000717a6c7223 */ /* 0x000fe20000010072 */
[----:B------:R-:W-:Y:S01]  /*34f0*/  FADD.FTZ R40, R44, -R41 ;  /* 0x800000292c287221 */ /* 0x000fe20000010000 */
[----:B------:R-:W-:Y:S01]  /*3500*/  SHF.L.U32 R41, R42, 0x10, RZ ;  /* 0x000000102a297819 */ /* 0x000fe200000006ff */
[----:B------:R-:W-:Y:S01]  /*3510*/  FADD.FTZ R42, R46, -R105 ;  /* 0x800000692e2a7221 */ /* 0x000fe20000010000 */
[----:B------:R-:W-:Y:S01]  /*3520*/  SHF.L.U32 R106, R106, 0x10, RZ ;  /* 0x000000106a6a7819 */ /* 0x000fe200000006ff */
[----:B------:R-:W-:Y:S01]  /*3530*/  IMAD.U32 R107, R107, 0x10000, RZ ;  /* 0x000100006b6b7824 */ /* 0x000fe200078e00ff */
[----:B------:R-:W-:Y:S01]  /*3540*/  SHF.L.U32 R43, R43, 0x10, RZ ;  /* 0x000000102b2b7819 */ /* 0x000fe200000006ff */
[----:B------:R-:W-:Y:S01]  /*3550*/  FADD.FTZ R108, R121, -R108 ;  /* 0x8000006c796c7221 */ /* 0x000fe20000010000 */
[----:B------:R-:W-:Y:S01]  /*3560*/  FADD.FTZ R104, R47, -R104 ;  /* 0x800000682f687221 */ /* 0x000fe20000010000 */
[C---:B-----5:R-:W-:Y:S01]  /*3570*/  FFMA.FTZ R42, R35.reuse, R42, R106 ;  /* 0x0000002a232a7223 */ /* 0x060fe2000001006a */
[C---:B------:R-:W-:Y:S01]  /*3580*/  FFMA.FTZ R40, R35.reuse, R40, R41 ;  /* 0x0000002823287223 */ /* 0x040fe20000010029 */
[C---:B------:R-:W-:Y:S01]  /*3590*/  FFMA.FTZ R107, R35.reuse, R108, R107 ;  /* 0x0000006c236b7223 */ /* 0x040fe2000001006b */
[----:B------:R-:W-:-:S04]  /*35a0*/  FFMA.FTZ R43, R35, R104, R43 ;  /* 0x00000068232b7223 */ /* 0x000fc8000001002b */
        /* <DEDUP_REMOVED lines=11> */
.L_x_189:
[----:B------:R-:W-:-:S04]  /*3660*/  UISETP.NE.U32.AND UP0, UPT, UR6, URZ, UPT ;  /* 0x000000ff0600728c */ /* 0x000fc8000bf05070 */
[----:B------:R-:W-:-:S09]  /*3670*/  UISETP.NE.AND.EX UP0, UPT, UR7, URZ, UPT, UP0 ;  /* 0x000000ff0700728c */ /* 0x000fd2000bf05300 */
[----:B------:R-:W-:Y:S05]  /*3680*/  BRA.U UP0, `(.L_x_191) ;  /* 0x00000001007c7547 */ /* 0x000fea000b800000 */
        /* <DEDUP_REMOVED lines=31> */
.L_x_191:
        /* <DEDUP_REMOVED lines=33> */
[----:B------:R-:W-:-:S07]  /*3a90*/  PRMT R38, R109, 0x7610, R38 ;  /* 0x000076106d267816 */ /* 0x000fce0000000026 */
.L_x_187:
        /* <DEDUP_REMOVED lines=18> */
.L_x_192:
[----:B------:R1:W-:Y:S01]  /*3bc0*/  STG.E.64 desc[UR12][R110.64], R106 ;  /* 0x0000006a6e007986 */ /* 0x0003e2000c101b0c */
[----:B------:R-:W-:-:S04]  /*3bd0*/  UISETP.NE.U32.AND UP0, UPT, UR6, URZ, UPT ;  /* 0x000000ff0600728c */ /* 0x000fc8000bf05070 */
[----:B------:R-:W-:-:S09]  /*3be0*/  UISETP.NE.AND.EX UP0, UPT, UR7, URZ, UPT, UP0 ;  /* 0x000000ff0700728c */ /* 0x000fd2000bf05300 */
[----:B-1----:R-:W-:Y:S05]  /*3bf0*/  BRA.U !UP0, `(.L_x_193) ;  /* 0x0000000108207547 */ /* 0x002fea000b800000 */
        /* <DEDUP_REMOVED lines=8> */
.L_x_193:
[----:B------:R-:W-:-:S07]  /*3c80*/  IADD3 R34, PT, PT, R34, 0x100, RZ ;  /* 0x0000010022227810 */ /* 0x000fce0007ffe0ff */
.L_x_183:
[----:B------:R-:W-:Y:S05]  /*3c90*/  BSYNC.RECONVERGENT B0 ;  /* 0x0000000000007941 */ /* 0x000fea0003800200 */
.L_x_182:
        /* <DEDUP_REMOVED lines=11> */
[----:B------:R-:W-:Y:S01]  /*3d50*/  FFMA.FTZ R37, R123, R113, R114 ;  /* 0x000000717b257223 */ /* 0x000fe20000010072 */
[----:B------:R-:W-:Y:S01]  /*3d60*/  IMAD.MOV.U32 R38, RZ, RZ, R164 ;  /* 0x000000ffff267224 */ /* 0x000fe200078e00a4 */
[----:B------:R-:W-:Y:S01]  /*3d70*/  MOV R41, R165 ;  /* 0x000000a500297202 */ /* 0x000fe20000000f00 */
[-CC-:B------:R-:W-:Y:S01]  /*3d80*/  FFMA.FTZ R39, R125, R113.reuse, R114.reuse ;  /* 0x000000717d277223 */ /* 0x180fe20000010072 */
[--C-:B01----:R-:W-:Y:S01]  /*3d90*/  SHF.R.U64 R105, R164, 0x10, R165.reuse ;  /* 0x00000010a4697819 */ /* 0x103fe200000012a5 */
[-CC-:B------:R-:W-:Y:S01]  /*3da0*/  FFMA.FTZ R40, R128, R113.reuse, R114.reuse ;  /* 0x0000007180287223 */ /* 0x180fe20000010072 */
[----:B------:R-:W-:Y:S01]  /*3db0*/  SHF.R.U32.HI R43, RZ, 0x10, R165 ;  /* 0x00000010ff2b7819 */ /* 0x000fe200000116a5 */
[----:B------:R-:W-:Y:S01]  /*3dc0*/  FFMA.FTZ R104, R130, R113, R114 ;  /* 0x0000007182687223 */ /* 0x000fe20000010072 */
[----:B------:R-:W-:Y:S01]  /*3dd0*/  FADD.FTZ R4, R124, -R37 ;  /* 0x800000257c047221 */ /* 0x000fe20000010000 */
[----:B------:R-:W-:Y:S01]  /*3de0*/  SHF.L.U32 R37, R38, 0x10, RZ ;  /* 0x0000001026257819 */ /* 0x000fe200000006ff */
[----:B------:R-:W-:Y:S01]  /*3df0*/  FADD.FTZ R38, R126, -R39 ;  /* 0x800000277e267221 */ /* 0x000fe20000010000 */
[----:B------:R-:W-:Y:S01]  /*3e00*/  IMAD.U32 R42, R41, 0x10000, RZ ;  /* 0x00010000292a7824 */ /* 0x000fe200078e00ff */
[----:B------:R-:W-:Y:S01]  /*3e10*/  SHF.L.U32 R41, R43, 0x10, RZ ;  /* 0x000000102b297819 */ /* 0x000fe200000006ff */
[----:B------:R-:W-:Y:S01]  /*3e20*/  FADD.FTZ R104, R129, -R104 ;  /* 0x8000006881687221 */ /* 0x000fe20000010000 */
[----:B------:R-:W-:Y:S01]  /*3e30*/  SHF.L.U32 R39, R105, 0x10, RZ ;  /* 0x0000001069277819 */ /* 0x000fe200000006ff */
        /* <DEDUP_REMOVED lines=20> */
.L_x_198:
[-C--:B------:R-:W-:Y:S01]  /*3f80*/  FFMA.FTZ R37, R123, R113.reuse, R114 ;  /* 0x000000717b257223 */ /* 0x080fe20000010072 */
[----:B------:R-:W-:Y:S01]  /*3f90*/  IMAD.MOV.U32 R38, RZ, RZ, R164 ;  /* 0x000000ffff267224 */ /* 0x000fe200078e00a4 */
[--C-:B------:R-:W-:Y:S01]  /*3fa0*/  SHF.R.U64 R39, R164, 0x10, R165.reuse ;  /* 0x00000010a4277819 */ /* 0x100fe200000012a5 */
[--C-:B01----:R-:W-:Y:S01]  /*3fb0*/  FFMA.FTZ R104, R128, R113, R114.reuse ;  /* 0x0000007180687223 */ /* 0x103fe20000010072 */
[----:B------:R-:W-:Y:S01]  /*3fc0*/  MOV R106, R165 ;  /* 0x000000a5006a7202 */ /* 0x000fe20000000f00 */
        /* <DEDUP_REMOVED lines=26> */
.L_x_197:
[----:B------:R-:W-:-:S04]  /*4170*/  UISETP.NE.U32.AND UP2, UPT, UR6, URZ, UPT ;  /* 0x000000ff0600728c */ /* 0x000fc8000bf45070 */
[----:B------:R-:W-:-:S09]  /*4180*/  UISETP.NE.AND.EX UP2, UPT, UR7, URZ, UPT, UP2 ;  /* 0x000000ff0700728c */ /* 0x000fd2000bf45320 */
[----:B------:R-:W-:Y:S05]  /*4190*/  BRA.U !UP2, `(.L_x_200) ;  /* 0x000000010a7c7547 */ /* 0x000fea000b800000 */
        /* <DEDUP_REMOVED lines=31> */
.L_x_200:
[-C--:B01----:R-:W-:Y:S01]  /*4390*/  FFMA.FTZ R105, R123, R113.reuse, R114 ;  /* 0x000000717b697223 */ /* 0x083fe20000010072 */
[----:B------:R-:W-:Y:S01]  /*43a0*/  IMAD.MOV.U32 R106, RZ, RZ, R164 ;  /* 0x000000ffff6a7224 */ /* 0x000fe200078e00a4 */
[--C-:B------:R-:W-:Y:S01]  /*43b0*/  SHF.R.U64 R107, R164, 0x10, R165.reuse ;  /* 0x00000010a46b7819 */ /* 0x100fe200000012a5 */
[--C-:B------:R-:W-:Y:S01]  /*43c0*/  FFMA.FTZ R108, R128, R113, R114.reuse ;  /* 0x00000071806c7223 */ /* 0x100fe20000010072 */
        /* <DEDUP_REMOVED lines=23> */
.L_x_196:
[----:B------:R-:W-:-:S04]  /*4540*/  UISETP.NE.U32.AND UP0, UPT, UR8, URZ, UPT ;  /* 0x000000ff0800728c */ /* 0x000fc8000bf05070 */
[----:B------:R-:W-:-:S09]  /*4550*/  UISETP.NE.AND.EX UP0, UPT, UR9, URZ, UPT, UP0 ;  /* 0x000000ff0900728c */ /* 0x000fd2000bf05300 */
[----:B------:R-:W-:Y:S05]  /*4560*/  BRA.U !UP0, `(.L_x_201) ;  /* 0x0000000108d47547 */ /* 0x000fea000b800000 */
[----:B------:R-:W-:-:S04]  /*4570*/  UISETP.NE.U32.AND UP2, UPT, UR6, URZ, UPT ;  /* 0x000000ff0600728c */ /* 0x000fc8000bf45070 */
[----:B------:R-:W-:-:S09]  /*4580*/  UISETP.NE.AND.EX UP2, UPT, UR7, URZ, UPT, UP2 ;  /* 0x000000ff0700728c */ /* 0x000fd2000bf45320 */
[----:B------:R-:W-:Y:S05]  /*4590*/  BRA.U !UP2, `(.L_x_202) ;  /* 0x000000010a6c7547 */ /* 0x000fea000b800000 */
[-CC-:B------:R-:W-:Y:S01]  /*45a0*/  FFMA.FTZ R4, R130, R113.reuse, R114.reuse ;  /* 0x0000007182047223 */ /* 0x180fe20000010072 */
[-CC-:B------:R-:W-:Y:S01]  /*45b0*/  FFMA.FTZ R39, R125, R113.reuse, R114.reuse ;  /* 0x000000717d277223 */ /* 0x180fe20000010072 */
[-CC-:B------:R-:W-:Y:S01]  /*45c0*/  FFMA.FTZ R37, R123, R113.reuse, R114.reuse ;  /* 0x000000717b257223 */ /* 0x180fe20000010072 */
[----:B------:R-:W-:Y:S01]  /*45d0*/  FFMA.FTZ R38, R128, R113, R114 ;  /* 0x0000007180267223 */ /* 0x000fe20000010072 */
[----:B01----:R-:W-:Y:S01]  /*45e0*/  FADD.FTZ R104, R129, -R4 ;  /* 0x8000000481687221 */ /* 0x003fe20000010000 */
        /* <DEDUP_REMOVED lines=22> */
.L_x_202:
[-CC-:B------:R-:W-:Y:S01]  /*4750*/  FFMA.FTZ R4, R130, R113.reuse, R114.reuse ;  /* 0x0000007182047223 */ /* 0x180fe20000010072 */
[-CC-:B------:R-:W-:Y:S01]  /*4760*/  FFMA.FTZ R39, R125, R113.reuse, R114.reuse ;  /* 0x000000717d277223 */ /* 0x180fe20000010072 */
[-CC-:B------:R-:W-:Y:S01]  /*4770*/  FFMA.FTZ R37, R123, R113.reuse, R114.reuse ;  /* 0x000000717b257223 */ /* 0x180fe20000010072 */
[----:B------:R-:W-:Y:S01]  /*4780*/  FFMA.FTZ R38, R128, R113, R114 ;  /* 0x0000007180267223 */ /* 0x000fe20000010072 */
[----:B-1----:R-:W-:Y:S01]  /*4790*/  FADD.FTZ R106, R129, -R4 ;  /* 0x80000004816a7221 */ /* 0x002fe20000010000 */
[----:B0-----:R-:W-:Y:S01]  /*47a0*/  FADD.FTZ R104, R126, -R39 ;  /* 0x800000277e687221 */ /* 0x001fe20000010000 */
        /* <DEDUP_REMOVED lines=17> */
.L_x_201:
[----:B------:R-:W-:-:S04]  /*48c0*/  UISETP.NE.U32.AND UP2, UPT, UR6, URZ, UPT ;  /* 0x000000ff0600728c */ /* 0x000fc8000bf45070 */
[----:B------:R-:W-:-:S09]  /*48d0*/  UISETP.NE.AND.EX UP2, UPT, UR7, URZ, UPT, UP2 ;  /* 0x000000ff0700728c */ /* 0x000fd2000bf45320 */
[----:B------:R-:W-:Y:S05]  /*48e0*/  BRA.U !UP2, `(.L_x_203) ;  /* 0x000000010a5c7547 */ /* 0x000fea000b800000 */
        /* <DEDUP_REMOVED lines=23> */
.L_x_203:
[-CC-:B01----:R-:W-:Y:S01]  /*4a60*/  FFMA.FTZ R105, R123, R113.reuse, R114.reuse ;  /* 0x000000717b697223 */ /* 0x183fe20000010072 */
        /* <DEDUP_REMOVED lines=15> */
[----:B------:R-:W-:-:S07]  /*4b60*/  PRMT R111, R108, 0x7632, R111 ;  /* 0x000076326c6f7816 */ /* 0x000fce000000006f */
.L_x_199:
        /* <DEDUP_REMOVED lines=16> */
.L_x_204:
[----:B------:R1:W-:Y:S01]  /*4c70*/  STG.E.64 desc[UR12][R104.64], R110 ;  /* 0x0000006e68007986 */ /* 0x0003e2000c101b0c */
[----:B------:R-:W-:Y:S05]  /*4c80*/  BRA.U !UP2, `(.L_x_205) ;  /* 0x000000010a207547 */ /* 0x000fea000b800000 */
[----:B0-----:R-:W0:Y:S01]  /*4c90*/  LDC.64 R106, c[0x0][0x470] ;  /* 0x00011c00ff6a7b82 */ /* 0x001e220000000a00 */
[----:B-1----:R-:W-:Y:S02]  /*4ca0*/  LOP3.LUT R104, R42, 0xffff, RZ, 0xc0, !PT ;  /* 0x0000ffff2a687812 */ /* 0x002fe400078ec0ff */
[----:B------:R-:W-:-:S03]  /*4cb0*/  PRMT R109, R41, 0x5410, R40 ;  /* 0x00005410296d7816 */ /* 0x000fc60000000028 */
[----:B------:R-:W-:-:S05]  /*4cc0*/  IMAD.WIDE.U32 R104, R104, 0x10000, RZ ;  /* 0x0001000068687825 */ /* 0x000fca00078e00ff */
[----:B------:R-:W-:Y:S02]  /*4cd0*/  LOP3.LUT R105, R109, R105, RZ, 0xfc, !PT ;  /* 0x000000696d697212 */ /* 0x000fe400078efcff */
[----:B------:R-:W-:Y:S01]  /*4ce0*/  LOP3.LUT R104, R104, 0xffff, R43, 0xf8, !PT ;  /* 0x0000ffff68687812 */ /* 0x000fe200078ef82b */
[----:B0-----:R-:W-:-:S05]  /*4cf0*/  IMAD.WIDE.U32 R106, R34, 0x8, R106 ;  /* 0x00000008226a7825 */ /* 0x001fca00078e006a */
[----:B------:R2:W-:Y:S02]  /*4d00*/  STG.E.64 desc[UR12][R106.64], R104 ;  /* 0x000000686a007986 */ /* 0x0005e4000c101b0c */
.L_x_205:
[----:B------:R-:W-:-:S07]  /*4d10*/  VIADD R34, R34, 0x100 ;  /* 0x0000010022227836 */ /* 0x000fce0000000000 */
.L_x_195:
[----:B------:R-:W-:Y:S05]  /*4d20*/  BSYNC.RECONVERGENT B0 ;  /* 0x0000000000007941 */ /* 0x000fea0003800200 */
.L_x_194:
        /* <DEDUP_REMOVED lines=11> */
[-CC-:B------:R-:W-:Y:S01]  /*4de0*/  FFMA.FTZ R37, R131, R113.reuse, R114.reuse ;  /* 0x0000007183257223 */ /* 0x180fe20000010072 */
[----:B------:R-:W-:Y:S01]  /*4df0*/  MOV R38, R162 ;  /* 0x000000a200267202 */ /* 0x000fe20000000f00 */
[--C-:B------:R-:W-:Y:S01]  /*4e00*/  FFMA.FTZ R39, R133, R113, R114.reuse ;  /* 0x0000007185277223 */ /* 0x100fe20000010072 */
[----:B------:R-:W-:Y:S01]  /*4e10*/  MOV R41, R163 ;  /* 0x000000a300297202 */ /* 0x000fe20000000f00 */
[-CC-:B------:R-:W-:Y:S01]  /*4e20*/  FFMA.FTZ R40, R136, R113.reuse, R114.reuse ;  /* 0x0000007188287223 */ /* 0x180fe20000010072 */
[--C-:B012---:R-:W-:Y:S01]  /*4e30*/  SHF.R.U64 R105, R162, 0x10, R163.reuse ;  /* 0x00000010a2697819 */ /* 0x107fe200000012a3 */
[----:B------:R-:W-:Y:S01]  /*4e40*/  FFMA.FTZ R104, R138, R113, R114 ;  /* 0x000000718a687223 */ /* 0x000fe20000010072 */
[----:B------:R-:W-:Y:S01]  /*4e50*/  SHF.R.U32.HI R43, RZ, 0x10, R163 ;  /* 0x00000010ff2b7819 */ /* 0x000fe200000116a3 */
[----:B------:R-:W-:Y:S01]  /*4e60*/  FADD.FTZ R4, R132, -R37 ;  /* 0x8000002584047221 */ /* 0x000fe20000010000 */
[----:B------:R-:W-:Y:S01]  /*4e70*/  IMAD.U32 R37, R38, 0x10000, RZ ;  /* 0x0001000026257824 */ /* 0x000fe200078e00ff */
[----:B------:R-:W-:Y:S01]  /*4e80*/  SHF.L.U32 R42, R41, 0x10, RZ ;  /* 0x00000010292a7819 */ /* 0x000fe200000006ff */
[----:B------:R-:W-:Y:S01]  /*4e90*/  FADD.FTZ R38, R134, -R39 ;  /* 0x8000002786267221 */ /* 0x000fe20000010000 */
[----:B------:R-:W-:Y:S01]  /*4ea0*/  SHF.L.U32 R41, R43, 0x10, RZ ;  /* 0x000000102b297819 */ /* 0x000fe200000006ff */
[----:B------:R-:W-:Y:S01]  /*4eb0*/  FADD.FTZ R104, R137, -R104 ;  /* 0x8000006889687221 */ /* 0x000fe20000010000 */
        /* <DEDUP_REMOVED lines=21> */
.L_x_210:
[-CC-:B------:R-:W-:Y:S01]  /*5010*/  FFMA.FTZ R37, R131, R113.reuse, R114.reuse ;  /* 0x0000007183257223 */ /* 0x180fe20000010072 */
[----:B------:R-:W-:Y:S01]  /*5020*/  MOV R38, R162 ;  /* 0x000000a200267202 */ /* 0x000fe20000000f00 */
[-CC-:B012---:R-:W-:Y:S01]  /*5030*/  FFMA.FTZ R104, R136, R113.reuse, R114.reuse ;  /* 0x0000007188687223 */ /* 0x187fe20000010072 */
[--C-:B------:R-:W-:Y:S01]  /*5040*/  SHF.R.U64 R39, R162, 0x10, R163.reuse ;  /* 0x00000010a2277819 */ /* 0x100fe200000012a3 */
[--C-:B------:R-:W-:Y:S01]  /*5050*/  FFMA.FTZ R105, R133, R113, R114.reuse ;  /* 0x0000007185697223 */ /* 0x100fe20000010072 */
[----:B------:R-:W-:Y:S01]  /*5060*/  MOV R106, R163 ;  /* 0x000000a3006a7202 */ /* 0x000fe20000000f00 */
        /* <DEDUP_REMOVED lines=25> */
.L_x_209:
[----:B------:R-:W-:-:S04]  /*5200*/  UISETP.NE.U32.AND UP2, UPT, UR6, URZ, UPT ;  /* 0x000000ff0600728c */ /* 0x000fc8000bf45070 */
[----:B------:R-:W-:-:S09]  /*5210*/  UISETP.NE.AND.EX UP2, UPT, UR7, URZ, UPT, UP2 ;  /* 0x000000ff0700728c */ /* 0x000fd2000bf45320 */
[----:B------:R-:W-:Y:S05]  /*5220*/  BRA.U !UP2, `(.L_x_212) ;  /* 0x000000010a7c7547 */ /* 0x000fea000b800000 */
        /* <DEDUP_REMOVED lines=31> */
.L_x_212:
[-CC-:B012---:R-:W-:Y:S01]  /*5420*/  FFMA.FTZ R105, R131, R113.reuse, R114.reuse ;  /* 0x0000007183697223 */ /* 0x187fe20000010072 */
[----:B------:R-:W-:Y:S01]  /*5430*/  MOV R106, R162 ;  /* 0x000000a2006a7202 */ /* 0x000fe20000000f00 */
[-CC-:B------:R-:W-:Y:S01]  /*5440*/  FFMA.FTZ R108, R136, R113.reuse, R114.reuse ;  /* 0x00000071886c7223 */ /* 0x180fe20000010072 */
[--C-:B------:R-:W-:Y:S01]  /*5450*/  SHF.R.U64 R107, R162, 0x10, R163.reuse ;  /* 0x00000010a26b7819 */ /* 0x100fe200000012a3 */
[--C-:B------:R-:W-:Y:S01]  /*5460*/  FFMA.FTZ R109, R133, R113, R114.reuse ;  /* 0x00000071856d7223 */ /* 0x100fe20000010072 */
[----:B------:R-:W-:Y:S01]  /*5470*/  MOV R111, R163 ;  /* 0x000000a3006f7202 */ /* 0x000fe20000000f00 */
[----:B------:R-:W-:Y:S01]  /*5480*/  FFMA.FTZ R116, R138, R113, R114 ;  /* 0x000000718a747223 */ /* 0x000fe20000010072 */
[----:B------:R-:W-:Y:S01]  /*5490*/  SHF.R.U32.HI R117, RZ, 0x10, R163 ;  /* 0x00000010ff757819 */ /* 0x000fe200000116a3 */
[----:B------:R-:W-:Y:S01]  /*54a0*/  FADD.FTZ R104, R132, -R105 ;  /* 0x8000006984687221 */ /* 0x000fe20000010000 */
[----:B------:R-:W-:Y:S01]  /*54b0*/  SHF.L.U32 R107, R107, 0x10, RZ ;  /* 0x000000106b6b7819 */ /* 0x000fe200000006ff */
[----:B------:R-:W-:Y:S01]  /*54c0*/  IMAD.U32 R106, R106, 0x10000, RZ ;  /* 0x000100006a6a7824 */ /* 0x000fe200078e00ff */
[----:B------:R-:W-:Y:S01]  /*54d0*/  SHF.L.U32 R105, R111, 0x10, RZ ;  /* 0x000000106f697819 */ /* 0x000fe200000006ff */
[----:B------:R-:W-:Y:S01]  /*54e0*/  FADD.FTZ R108, R135, -R108 ;  /* 0x8000006c876c7221 */ /* 0x000fe20000010000 */
        /* <DEDUP_REMOVED lines=14> */
.L_x_208:
        /* <DEDUP_REMOVED lines=10> */
[----:B012---:R-:W-:Y:S01]  /*5670*/  FADD.FTZ R104, R137, -R4 ;  /* 0x8000000489687221 */ /* 0x007fe20000010000 */
        /* <DEDUP_REMOVED lines=22> */
.L_x_214:
        /* <DEDUP_REMOVED lines=23> */
.L_x_213:
        /* <DEDUP_REMOVED lines=26> */
.L_x_215:
[-CC-:B012---:R-:W-:Y:S01]  /*5af0*/  FFMA.FTZ R105, R131, R113.reuse, R114.reuse ;  /* 0x0000007183697223 */ /* 0x187fe20000010072 */
        /* <DEDUP_REMOVED lines=16> */
.L_x_211:
        /* <DEDUP_REMOVED lines=16> */
.L_x_216:
        /* <DEDUP_REMOVED lines=10> */
.L_x_217:
[----:B------:R-:W-:-:S07]  /*5da0*/  IADD3 R34, PT, PT, R34, 0x100, RZ ;  /* 0x0000010022227810 */ /* 0x000fce0007ffe0ff */
.L_x_207:
[----:B------:R-:W-:Y:S05]  /*5db0*/  BSYNC.RECONVERGENT B0 ;  /* 0x0000000000007941 */ /* 0x000fea0003800200 */
.L_x_206:
        /* <DEDUP_REMOVED lines=13> */
[-CC-:B------:R-:W-:Y:S01]  /*5e90*/  FFMA.FTZ R39, R141, R113.reuse, R114.reuse ;  /* 0x000000718d277223 */ /* 0x180fe20000010072 */
[--C-:B------:R-:W-:Y:S01]  /*5ea0*/  IMAD.MOV.U32 R41, RZ, RZ, R161.reuse ;  /* 0x000000ffff297224 */ /* 0x100fe200078e00a1 */
[--C-:B012---:R-:W-:Y:S01]  /*5eb0*/  SHF.R.U64 R105, R160, 0x10, R161.reuse ;  /* 0x00000010a0697819 */ /* 0x107fe200000012a1 */
        /* <DEDUP_REMOVED lines=30> */
.L_x_222:
[-CC-:B------:R-:W-:Y:S01]  /*60a0*/  FFMA.FTZ R37, R139, R113.reuse, R114.reuse ;  /* 0x000000718b257223 */ /* 0x180fe20000010072 */
[--C-:B012---:R-:W-:Y:S01]  /*60b0*/  IMAD.MOV.U32 R106, RZ, RZ, R161.reuse ;  /* 0x000000ffff6a7224 */ /* 0x107fe200078e00a1 */
        /* <DEDUP_REMOVED lines=29> */
.L_x_221:
[----:B------:R-:W-:-:S04]  /*6290*/  UISETP.NE.U32.AND UP2, UPT, UR6, URZ, UPT ;  /* 0x000000ff0600728c */ /* 0x000fc8000bf45070 */
[----:B------:R-:W-:-:S09]  /*62a0*/  UISETP.NE.AND.EX UP2, UPT, UR7, URZ, UPT, UP2 ;  /* 0x000000ff0700728c */ /* 0x000fd2000bf45320 */
[----:B------:R-:W-:Y:S05]  /*62b0*/  BRA.U !UP2, `(.L_x_224) ;  /* 0x000000010a7c7547 */ /* 0x000fea000b800000 */
        /* <DEDUP_REMOVED lines=31> */
.L_x_224:
[-CC-:B012---:R-:W-:Y:S01]  /*64b0*/  FFMA.FTZ R105, R139, R113.reuse, R114.reuse ;  /* 0x000000718b697223 */ /* 0x187fe20000010072 */
[----:B------:R-:W-:Y:S01]  /*64c0*/  MOV R106, R160 ;  /* 0x000000a0006a7202 */ /* 0x000fe20000000f00 */
[-CC-:B------:R-:W-:Y:S01]  /*64d0*/  FFMA.FTZ R108, R144, R113.reuse, R114.reuse ;  /* 0x00000071906c7223 */ /* 0x180fe20000010072 */
[--C-:B------:R-:W-:Y:S01]  /*64e0*/  SHF.R.U64 R107, R160, 0x10, R161.reuse ;  /* 0x00000010a06b7819 */ /* 0x100fe200000012a1 */
[-CC-:B------:R-:W-:Y:S01]  /*64f0*/  FFMA.FTZ R109, R141, R113.reuse, R114.reuse ;  /* 0x000000718d6d7223 */ /* 0x180fe20000010072 */
[--C-:B------:R-:W-:Y:S01]  /*6500*/  SHF.R.U32.HI R117, RZ, 0x10, R161.reuse ;  /* 0x00000010ff757819 */ /* 0x100fe200000116a1 */
[----:B------:R-:W-:Y:S02]  /*6510*/  IMAD.MOV.U32 R111, RZ, RZ, R161 ;  /* 0x000000ffff6f7224 */ /* 0x000fe400078e00a1 */
[----:B------:R-:W-:Y:S01]  /*6520*/  FFMA.FTZ R116, R146, R113, R114 ;  /* 0x0000007192747223 */ /* 0x000fe20000010072 */
[----:B------:R-:W-:Y:S01]  /*6530*/  FADD.FTZ R104, R140, -R105 ;  /* 0x800000698c687221 */ /* 0x000fe20000010000 */
[----:B------:R-:W-:Y:S01]  /*6540*/  SHF.L.U32 R106, R106, 0x10, RZ ;  /* 0x000000106a6a7819 */ /* 0x000fe200000006ff */
        /* <DEDUP_REMOVED lines=17> */
.L_x_220:
        /* <DEDUP_REMOVED lines=33> */
.L_x_226:
        /* <DEDUP_REMOVED lines=23> */
.L_x_225:
        /* <DEDUP_REMOVED lines=26> */
.L_x_227:
        /* <DEDUP_REMOVED lines=17> */
.L_x_223:
        /* <DEDUP_REMOVED lines=16> */
.L_x_228:
        /* <DEDUP_REMOVED lines=10> */
.L_x_229:
[----:B------:R-:W-:-:S07]  /*6e30*/  IADD3 R34, PT, PT, R34, 0x100, RZ ;  /* 0x0000010022227810 */ /* 0x000fce0007ffe0ff */
.L_x_219:
[----:B------:R-:W-:Y:S05]  /*6e40*/  BSYNC.RECONVERGENT B0 ;  /* 0x0000000000007941 */ /* 0x000fea0003800200 */
.L_x_218:
        /* <DEDUP_REMOVED lines=15> */
[--C-:B012---:R-:W-:Y:S01]  /*6f40*/  SHF.R.U64 R105, R158, 0x10, R159.reuse ;  /* 0x000000109e697819 */ /* 0x107fe2000000129f */
        /* <DEDUP_REMOVED lines=30> */
.L_x_234:
[-C--:B------:R-:W-:Y:S01]  /*7130*/  FFMA.FTZ R37, R147, R113.reuse, R114 ;  /* 0x0000007193257223 */ /* 0x080fe20000010072 */
[----:B------:R-:W-:Y:S01]  /*7140*/  IMAD.MOV.U32 R38, RZ, RZ, R158 ;  /* 0x000000ffff267224 */ /* 0x000fe200078e009e */
[--C-:B------:R-:W-:Y:S01]  /*7150*/  SHF.R.U64 R39, R158, 0x10, R159.reuse ;  /* 0x000000109e277819 */ /* 0x100fe2000000129f */
[--C-:B012---:R-:W-:Y:S01]  /*7160*/  FFMA.FTZ R104, R152, R113, R114.reuse ;  /* 0x0000007198687223 */ /* 0x107fe20000010072 */
        /* <DEDUP_REMOVED lines=27> */
.L_x_233:
[----:B------:R-:W-:-:S04]  /*7320*/  UISETP.NE.U32.AND UP2, UPT, UR6, URZ, UPT ;  /* 0x000000ff0600728c */ /* 0x000fc8000bf45070 */
[----:B------:R-:W-:-:S09]  /*7330*/  UISETP.NE.AND.EX UP2, UPT, UR7, URZ, UPT, UP2 ;  /* 0x000000ff0700728c */ /* 0x000fd2000bf45320 */
[----:B------:R-:W-:Y:S05]  /*7340*/  BRA.U !UP2, `(.L_x_236) ;  /* 0x000000010a7c7547 */ /* 0x000fea000b800000 */
        /* <DEDUP_REMOVED lines=31> */
.L_x_236:
[-C--:B012---:R-:W-:Y:S01]  /*7540*/  FFMA.FTZ R105, R147, R113.reuse, R114 ;  /* 0x0000007193697223 */ /* 0x087fe20000010072 */
        /* <DEDUP_REMOVED lines=26> */
.L_x_232:
        /* <DEDUP_REMOVED lines=33> */
.L_x_238:
        /* <DEDUP_REMOVED lines=23> */
.L_x_237:
        /* <DEDUP_REMOVED lines=26> */
.L_x_239:
        /* <DEDUP_REMOVED lines=17> */
.L_x_235:
        /* <DEDUP_REMOVED lines=16> */
.L_x_240:
        /* <DEDUP_REMOVED lines=10> */
.L_x_241:
[----:B------:R-:W-:-:S07]  /*7ec0*/  VIADD R34, R34, 0x100 ;  /* 0x0000010022227836 */ /* 0x000fce0000000000 */
.L_x_231:
[----:B------:R-:W-:Y:S05]  /*7ed0*/  BSYNC.RECONVERGENT B0 ;  /* 0x0000000000007941 */ /* 0x000fea0003800200 */
.L_x_230:
        /* <DEDUP_REMOVED lines=46> */
.L_x_246:
        /* <DEDUP_REMOVED lines=31> */
.L_x_245:
        /* <DEDUP_REMOVED lines=34> */
.L_x_248:
[-CC-:B012---:R-:W-:Y:S01]  /*85d0*/  FFMA.FTZ R105, R155, R113.reuse, R114.reuse ;  /* 0x000000719b697223 */ /* 0x187fe20000010072 */
        /* <DEDUP_REMOVED lines=26> */
.L_x_244:
        /* <DEDUP_REMOVED lines=33> */
.L_x_250:
        /* <DEDUP_REMOVED lines=23> */
.L_x_249:
        /* <DEDUP_REMOVED lines=26> */
.L_x_251:
        /* <DEDUP_REMOVED lines=17> */
.L_x_247:
        /* <DEDUP_REMOVED lines=16> */
.L_x_252:
        /* <DEDUP_REMOVED lines=10> */
.L_x_253:
[----:B------:R-:W-:-:S07]  /*8f50*/  IADD3 R34, PT, PT, R34, 0x100, RZ ;  /* 0x0000010022227810 */ /* 0x000fce0007ffe0ff */
.L_x_243:
[----:B------:R-:W-:Y:S05]  /*8f60*/  BSYNC.RECONVERGENT B0 ;  /* 0x0000000000007941 */ /* 0x000fea0003800200 */
.L_x_242:
        /* <DEDUP_REMOVED lines=16> */
[--C-:B------:R-:W-:Y:S01]  /*9070*/  SHF.R.U64 R43, R168, 0x10, R169.reuse ;  /* 0x00000010a82b7819 */ /* 0x100fe200000012a9 */
[----:B------:R-:W-:Y:S01]  /*9080*/  FFMA.FTZ R113, R179, R113, R114 ;  /* 0x00000071b3717223 */ /* 0x000fe20000010072 */
[----:B012---:R-:W-:Y:S01]  /*9090*/  SHF.R.U32.HI R104, RZ, 0x10, R169 ;  /* 0x00000010ff687819 */ /* 0x007fe200000116a9 */
[----:B------:R-:W-:Y:S01]  /*90a0*/  FADD.FTZ R4, R178, -R37 ;  /* 0x80000025b2047221 */ /* 0x000fe20000010000 */
[----:B------:R-:W-:Y:S01]  /*90b0*/  SHF.L.U32 R41, R39, 0x10, RZ ;  /* 0x0000001027297819 */ /* 0x000fe200000006ff */
[----:B------:R-:W-:Y:S01]  /*90c0*/  IMAD.U32 R37, R38, 0x10000, RZ ;  /* 0x0001000026257824 */ /* 0x000fe200078e00ff */
[----:B------:R-:W-:Y:S01]  /*90d0*/  SHF.L.U32 R104, R104, 0x10, RZ ;  /* 0x0000001068687819 */ /* 0x000fe200000006ff */
[----:B------:R-:W-:Y:S01]  /*90e0*/  FADD.FTZ R42, R183, -R42 ;  /* 0x8000002ab72a7221 */ /* 0x000fe20000010000 */
        /* <DEDUP_REMOVED lines=22> */
.L_x_258:
[-C--:B------:R-:W-:Y:S01]  /*9250*/  FFMA.FTZ R37, R177, R113.reuse, R114 ;  /* 0x00000071b1257223 */ /* 0x080fe20000010072 */
[----:B------:R-:W-:Y:S02]  /*9260*/  IMAD.MOV.U32 R38, RZ, RZ, R168 ;  /* 0x000000ffff267224 */ /* 0x000fe400078e00a8 */
[-CC-:B012---:R-:W-:Y:S01]  /*9270*/  FFMA.FTZ R104, R182, R113.reuse, R114.reuse ;  /* 0x00000071b6687223 */ /* 0x187fe20000010072 */
[-CC-:B------:R-:W-:Y:S01]  /*9280*/  FFMA.FTZ R106, R184, R113.reuse, R114.reuse ;  /* 0x00000071b86a7223 */ /* 0x180fe20000010072 */
[--C-:B------:R-:W-:Y:S01]  /*9290*/  SHF.R.U64 R39, R168, 0x10, R169.reuse ;  /* 0x00000010a8277819 */ /* 0x100fe200000012a9 */
[----:B------:R-:W-:Y:S01]  /*92a0*/  FFMA.FTZ R113, R179, R113, R114 ;  /* 0x00000071b3717223 */ /* 0x000fe20000010072 */
[----:B------:R-:W-:Y:S01]  /*92b0*/  SHF.R.U32.HI R107, RZ, 0x10, R169 ;  /* 0x00000010ff6b7819 */ /* 0x000fe200000116a9 */
[----:B------:R-:W-:Y:S01]  /*92c0*/  FADD.FTZ R4, R178, -R37 ;  /* 0x80000025b2047221 */ /* 0x000fe20000010000 */
[----:B------:R-:W-:Y:S01]  /*92d0*/  MOV R105, R169 ;  /* 0x000000a900697202 */ /* 0x000fe20000000f00 */
[----:B------:R-:W-:Y:S01]  /*92e0*/  FADD.FTZ R106, R183, -R106 ;  /* 0x8000006ab76a7221 */ /* 0x000fe20000010000 */
[----:B------:R-:W-:Y:S01]  /*92f0*/  SHF.L.U32 R37, R38, 0x10, RZ ;  /* 0x0000001026257819 */ /* 0x000fe200000006ff */
[----:B------:R-:W-:Y:S01]  /*9300*/  FADD.FTZ R38, R180, -R113 ;  /* 0x80000071b4267221 */ /* 0x000fe20000010000 */
[----:B------:R-:W-:Y:S01]  /*9310*/  SHF.L.U32 R108, R107, 0x10, RZ ;  /* 0x000000106b6c7819 */ /* 0x000fe200000006ff */
[----:B------:R-:W-:Y:S01]  /*9320*/  IMAD.U32 R105, R105, 0x10000, RZ ;  /* 0x0001000069697824 */ /* 0x000fe200078e00ff */
[----:B------:R-:W-:Y:S01]  /*9330*/  SHF.L.U32 R39, R39, 0x10, RZ ;  /* 0x0000001027277819 */ /* 0x000fe200000006ff */
        /* <DEDUP_REMOVED lines=16> */
.L_x_257:
[----:B------:R-:W-:-:S04]  /*9440*/  UISETP.NE.U32.AND UP2, UPT, UR6, URZ, UPT ;  /* 0x000000ff0600728c */ /* 0x000fc8000bf45070 */
[----:B------:R-:W-:-:S09]  /*9450*/  UISETP.NE.AND.EX UP2, UPT, UR7, URZ, UPT, UP2 ;  /* 0x000000ff0700728c */ /* 0x000fd2000bf45320 */
[----:B------:R-:W-:Y:S05]  /*9460*/  BRA.U !UP2, `(.L_x_260) ;  /* 0x000000010a7c7547 */ /* 0x000fea000b800000 */
[-CC-:B------:R-:W-:Y:S01]  /*9470*/  FFMA.FTZ R41, R177, R113.reuse, R114.reuse ;  /* 0x00000071b1297223 */ /* 0x180fe20000010072 */
[----:B------:R-:W-:Y:S01]  /*9480*/  MOV R42, R168 ;  /* 0x000000a8002a7202 */ /* 0x000fe20000000f00 */
[-CC-:B012---:R-:W-:Y:S01]  /*9490*/  FFMA.FTZ R104, R182, R113.reuse, R114.reuse ;  /* 0x00000071b6687223 */ /* 0x187fe20000010072 */
[-CC-:B------:R-:W-:Y:S01]  /*94a0*/  FFMA.FTZ R106, R184, R113.reuse, R114.reuse ;  /* 0x00000071b86a7223 */ /* 0x180fe20000010072 */
[--C-:B------:R-:W-:Y:S01]  /*94b0*/  SHF.R.U64 R43, R168, 0x10, R169.reuse ;  /* 0x00000010a82b7819 */ /* 0x100fe200000012a9 */
[----:B------:R-:W-:Y:S01]  /*94c0*/  FFMA.FTZ R113, R179, R113, R114 ;  /* 0x00000071b3717223 */ /* 0x000fe20000010072 */
[----:B------:R-:W-:Y:S01]  /*94d0*/  SHF.R.U32.HI R107, RZ, 0x10, R169 ;  /* 0x00000010ff6b7819 */ /* 0x000fe200000116a9 */
[----:B------:R-:W-:Y:S01]  /*94e0*/  FADD.FTZ R40, R178, -R41 ;  /* 0x80000029b2287221 */ /* 0x000fe20000010000 */
[----:B------:R-:W-:Y:S01]  /*94f0*/  MOV R105, R169 ;  /* 0x000000a900697202 */ /* 0x000fe20000000f00 */
[----:B------:R-:W-:Y:S01]  /*9500*/  IMAD.U32 R41, R42, 0x10000, RZ ;  /* 0x000100002a297824 */ /* 0x000fe200078e00ff */
[----:B------:R-:W-:Y:S01]  /*9510*/  SHF.L.U32 R108, R107, 0x10, RZ ;  /* 0x000000106b6c7819 */ /* 0x000fe200000006ff */
[----:B------:R-:W-:Y:S01]  /*9520*/  FADD.FTZ R106, R183, -R106 ;  /* 0x8000006ab76a7221 */ /* 0x000fe20000010000 */
        /* <DEDUP_REMOVED lines=19> */
.L_x_260:
[----:B012---:R-:W-:Y:S02]  /*9660*/  IMAD.MOV.U32 R106, RZ, RZ, R168 ;  /* 0x000000ffff6a7224 */ /* 0x007fe400078e00a8 */
[-CC-:B------:R-:W-:Y:S01]  /*9670*/  FFMA.FTZ R105, R177, R113.reuse, R114.reuse ;  /* 0x00000071b1697223 */ /* 0x180fe20000010072 */
[--C-:B------:R-:W-:Y:S01]  /*9680*/  SHF.R.U64 R107, R168, 0x10, R169.reuse ;  /* 0x00000010a86b7819 */ /* 0x100fe200000012a9 */
[-CC-:B------:R-:W-:Y:S01]  /*9690*/  FFMA.FTZ R108, R182, R113.reuse, R114.reuse ;  /* 0x00000071b66c7223 */ /* 0x180fe20000010072 */
[-CC-:B------:R-:W-:Y:S01]  /*96a0*/  FFMA.FTZ R110, R184, R113.reuse, R114.reuse ;  /* 0x00000071b86e7223 */ /* 0x180fe20000010072 */
[----:B------:R-:W-:Y:S01]  /*96b0*/  SHF.R.U32.HI R111, RZ, 0x10, R169 ;  /* 0x00000010ff6f7819 */ /* 0x000fe200000116a9 */
[----:B------:R-:W-:Y:S01]  /*96c0*/  FFMA.FTZ R113, R179, R113, R114 ;  /* 0x00000071b3717223 */ /* 0x000fe20000010072 */
[----:B------:R-:W-:Y:S01]  /*96d0*/  MOV R109, R169 ;  /* 0x000000a9006d7202 */ /* 0x000fe20000000f00 */
        /* <DEDUP_REMOVED lines=19> */
.L_x_256:
        /* <DEDUP_REMOVED lines=20> */
[C---:B012---:R-:W-:Y:S02]  /*9950*/  PRMT R107, R37.reuse, 0x7632, R107 ;  /* 0x00007632256b7816 */ /* 0x047fe4000000006b */
        /* <DEDUP_REMOVED lines=11> */
.L_x_262:
        /* <DEDUP_REMOVED lines=20> */
[----:B------:R-:W-:Y:S01]  /*9b50*/  PRMT R38, R35, 0x7610, R38 ;  /* 0x0000761023267816 */ /* 0x000fe20000000026 */
[----:B------:R-:W-:Y:S06]  /*9b60*/  BRA `(.L_x_259) ;  /* 0x0000000000ac7947 */ /* 0x000fec0003800000 */
.L_x_261:
        /* <DEDUP_REMOVED lines=25> */
.L_x_263:
        /* <DEDUP_REMOVED lines=17> */
[----:B------:R-:W-:-:S07]  /*9e10*/  PRMT R106, R108, 0x7610, R106 ;  /* 0x000076106c6a7816 */ /* 0x000fce000000006a */
.L_x_259:
        /* <DEDUP_REMOVED lines=16> */
.L_x_264:
        /* <DEDUP_REMOVED lines=10> */
.L_x_255:
[----:B------:R-:W-:Y:S05]  /*9fc0*/  BSYNC.RECONVERGENT B0 ;  /* 0x0000000000007941 */ /* 0x000fea0003800200 */
.L_x_254:
[----:B------:R-:W-:Y:S01]  /*9fd0*/  ISETP.NE.AND P6, PT, R115, RZ, PT ;  /* 0x000000ff7300720c */ /* 0x000fe20003fc5270 */
[----:B------:R-:W-:-:S12]  /*9fe0*/  UPLOP3.LUT UP1, UPT, UPT, UPT, UP1, 0x40, 0x4 ;  /* 0x000000000004789c */ /* 0x000fd80003f2e810 */
[----:B------:R-:W-:Y:S05]  /*9ff0*/  @!P6 BRA `(.L_x_265) ;  /* 0xffffff6800ace947 */ /* 0x000fea000383ffff */
.L_x_165:
[----:B------:R-:W0:Y:S01]  /*a000*/  S2UR UR4, SR_CTAID.X ;  /* 0x00000000000479c3 */ /* 0x000e220000002500 */
[----:B------:R-:W-:-:S07]  /*a010*/  ISETP.NE.AND P6, PT, R36, RZ, PT ;  /* 0x000000ff2400720c */ /* 0x000fce0003fc5270 */
[----:B------:R-:W1:Y:S08]  /*a020*/  LDC.64 R2, c[0x0][0x440] ;  /* 0x00011000ff027b82 */ /* 0x000e700000000a00 */
[----:B------:R-:W2:Y:S08]  /*a030*/  LDC.64 R4, c[0x0][0x448] ;  /* 0x00011200ff047b82 */ /* 0x000eb00000000a00 */
[----:B-----5:R-:W3:Y:S01]  /*a040*/  LDC.64 R6, c[0x0][0x440] ;  /* 0x00011000ff067b82 */ /* 0x020ee20000000a00 */
[----:B0-----:R-:W-:-:S05]  /*a050*/  IMAD R0, R0, UR4, RZ ;  /* 0x0000000400007c24 */ /* 0x001fca000f8e02ff */
[----:B------:R-:W-:Y:S02]  /*a060*/  LEA.HI R185, R0, R185, RZ, 0x1e ;  /* 0x000000b900b97211 */ /* 0x000fe400078ff0ff */
[----:B------:R-:W0:Y:S03]  /*a070*/  LDC.64 R8, c[0x0][0x448] ;  /* 0x00011200ff087b82 */ /* 0x000e260000000a00 */
[----:B-1----:R-:W-:-:S05]  /*a080*/  @P0 IMAD.WIDE.U32 R2, R185, 0x10, R2 ;  /* 0x00000010b9020825 */ /* 0x002fca00078e0002 */
[----:B------:R-:W1:Y:S01]  /*a090*/  LDC.64 R10, c[0x0][0x440] ;  /* 0x00011000ff0a7b82 */ /* 0x000e620000000a00 */
[C---:B--2---:R-:W-:Y:S01]  /*a0a0*/  @P0 IMAD.WIDE.U32 R4, R185.reuse, 0x10, R4 ;  /* 0x00000010b9040825 */ /* 0x044fe200078e0004 */
[----:B------:R-:W-:Y:S01]  /*a0b0*/  @P0 IADD3 R185, PT, PT, R185, 0x100, RZ ;  /* 0x00000100b9b90810 */ /* 0x000fe20007ffe0ff */
[----:B------:R2:W-:Y:S04]  /*a0c0*/  @P0 STG.E.128 desc[UR12][R2.64], R72 ;  /* 0x0000004802000986 */ /* 0x0005e8000c101d0c */
[----:B------:R2:W-:Y:S01]  /*a0d0*/  @P0 STG.E.128 desc[UR12][R4.64], R100 ;  /* 0x0000006404000986 */ /* 0x0005e2000c101d0c */
[----:B------:R-:W4:Y:S01]  /*a0e0*/  LDC.64 R12, c[0x0][0x448] ;  /* 0x00011200ff0c7b82 */ /* 0x000f220000000a00 */
[----:B---3--:R-:W-:-:S05]  /*a0f0*/  @P1 IMAD.WIDE.U32 R6, R185, 0x10, R6 ;  /* 0x00000010b9061825 */ /* 0x008fca00078e0006 */
[----:B------:R2:W-:Y:S02]  /*a100*/  @P1 STG.E.128 desc[UR12][R6.64], R68 ;  /* 0x0000004406001986 */ /* 0x0005e4000c101d0c */
[----:B------:R-:W3:Y:S01]  /*a110*/  LDC.64 R14, c[0x0][0x440] ;  /* 0x00011000ff0e7b82 */ /* 0x000ee20000000a00 */
[C---:B0-----:R-:W-:Y:S01]  /*a120*/  @P1 IMAD.WIDE.U32 R8, R185.reuse, 0x10, R8 ;  /* 0x00000010b9081825 */ /* 0x041fe200078e0008 */
[----:B------:R-:W-:-:S04]  /*a130*/  @P1 IADD3 R185, PT, PT, R185, 0x100, RZ ;  /* 0x00000100b9b91810 */ /* 0x000fc80007ffe0ff */
[----:B------:R2:W-:Y:S02]  /*a140*/  @P1 STG.E.128 desc[UR12][R8.64], R96 ;  /* 0x0000006008001986 */ /* 0x0005e4000c101d0c */
[----:B------:R-:W0:Y:S01]  /*a150*/  LDC.64 R16, c[0x0][0x448] ;  /* 0x00011200ff107b82 */ /* 0x000e220000000a00 */
[----:B-1----:R-:W-:-:S05]  /*a160*/  @P2 IMAD.WIDE.U32 R10, R185, 0x10, R10 ;  /* 0x00000010b90a2825 */ /* 0x002fca00078e000a */
[----:B------:R2:W-:Y:S02]  /*a170*/  @P2 STG.E.128 desc[UR12][R10.64], R64 ;  /* 0x000000400a002986 */ /* 0x0005e4000c101d0c */
[----:B------:R-:W1:Y:S01]  /*a180*/  LDC.64 R18, c[0x0][0x440] ;  /* 0x00011000ff127b82 */ /* 0x000e620000000a00 */
[----:B----4-:R-:W-:-:S04]  /*a190*/  @P2 IMAD.WIDE.U32 R12, R185, 0x10, R12 ;  /* 0x00000010b90c2825 */ /* 0x010fc800078e000c */
[----:B------:R-:W-:Y:S01]  /*a1a0*/  @P2 VIADD R185, R185, 0x100 ;  /* 0x00000100b9b92836 */ /* 0x000fe20000000000 */
[----:B------:R2:W-:Y:S02]  /*a1b0*/  @P2 STG.E.128 desc[UR12][R12.64], R92 ;  /* 0x0000005c0c002986 */ /* 0x0005e4000c101d0c */
        /* <DEDUP_REMOVED lines=9> */
[----:B------:R2:W-:Y:S01]  /*a250*/  @P4 STG.E.128 desc[UR12][R18.64], R56 ;  /* 0x0000003812004986 */ /* 0x0005e2000c101d0c */
[C---:B----4-:R-:W-:Y:S01]  /*a260*/  @P4 IMAD.WIDE.U32 R20, R185.reuse, 0x10, R20 ;  /* 0x00000010b9144825 */ /* 0x050fe200078e0014 */
[----:B------:R-:W-:-:S04]  /*a270*/  @P4 IADD3 R185, PT, PT, R185, 0x100, RZ ;  /* 0x00000100b9b94810 */ /* 0x000fc80007ffe0ff */
[----:B------:R2:W-:Y:S01]  /*a280*/  @P4 STG.E.128 desc[UR12][R20.64], R84 ;  /* 0x0000005414004986 */ /* 0x0005e2000c101d0c */
[----:B---3--:R-:W-:-:S05]  /*a290*/  @P5 IMAD.WIDE.U32 R22, R185, 0x10, R22 ;  /* 0x00000010b9165825 */ /* 0x008fca00078e0016 */
[----:B------:R2:W-:Y:S01]  /*a2a0*/  @P5 STG.E.128 desc[UR12][R22.64], R52 ;  /* 0x0000003416005986 */ /* 0x0005e2000c101d0c */
[----:B0-----:R-:W-:-:S05]  /*a2b0*/  @P5 IMAD.WIDE.U32 R24, R185, 0x10, R24 ;  /* 0x00000010b9185825 */ /* 0x001fca00078e0018 */
[----:B------:R2:W-:Y:S01]  /*a2c0*/  @P5 STG.E.128 desc[UR12][R24.64], R80 ;  /* 0x0000005018005986 */ /* 0x0005e2000c101d0c */
[----:B------:R-:W-:Y:S05]  /*a2d0*/  @!P6 EXIT ;  /* 0x000000000000e94d */ /* 0x000fea0003800000 */
[----:B--2---:R-:W0:Y:S01]  /*a2e0*/  LDC.64 R2, c[0x0][0x440] ;  /* 0x00011000ff027b82 */ /* 0x004e220000000a00 */
[----:B------:R-:W-:-:S07]  /*a2f0*/  @P5 IADD3 R185, PT, PT, R185, 0x100, RZ ;  /* 0x00000100b9b95810 */ /* 0x000fce0007ffe0ff */
[----:B------:R-:W1:Y:S01]  /*a300*/  LDC.64 R4, c[0x0][0x448] ;  /* 0x00011200ff047b82 */ /* 0x000e620000000a00 */
[----:B0-----:R-:W-:-:S05]  /*a310*/  IMAD.WIDE.U32 R2, R185, 0x10, R2 ;  /* 0x00000010b9027825 */ /* 0x001fca00078e0002 */
[----:B------:R-:W-:Y:S01]  /*a320*/  STG.E.128 desc[UR12][R2.64], R48 ;  /* 0x0000003002007986 */ /* 0x000fe2000c101d0c */
[----:B-1----:R-:W-:-:S05]  /*a330*/  IMAD.WIDE.U32 R4, R185, 0x10, R4 ;  /* 0x00000010b9047825 */ /* 0x002fca00078e0004 */
[----:B------:R-:W-:Y:S01]  /*a340*/  STG.E.128 desc[UR12][R4.64], R76 ;  /* 0x0000004c04007986 */ /* 0x000fe2000c101d0c */
[----:B------:R-:W-:Y:S05]  /*a350*/  EXIT ;  /* 0x000000000000794d */ /* 0x000fea0003800000 */
.L_x_266:
        /* <DEDUP_REMOVED lines=10> */
.L_x_7214:


//--------------------- .text._ZN10layer_norm31ln_parallel_residual_bwd_kernelINS_13Kernel_traitsI13__nv_bfloat16S2_S2_S2_fjLj7168ELj1ELj1ELj8ELj8ENS_18Kernel_traits_baseILj7168ES2_S2_S2_S2_fjLj256EEEEELb0ELb1ELb1EEEvNS_9BwdParamsE --------------------------
	.section	.text._ZN10layer_norm31ln_parallel_residual_bwd_kernelINS_13Kernel_traitsI13__nv_bfloat16S2_S2_S2_fjLj7168ELj1ELj1ELj8ELj8ENS_18Kernel_traits_baseILj7168ES2_S2_S2_S2_fjLj256EEEEELb0ELb1ELb1EEEvNS_9BwdParamsE,"ax",@progbits
	.align	128
        .global         _ZN10layer_norm31ln_parallel_residual_bwd_kernelINS_13Kernel_traitsI13__nv_bfloat16S2_S2_S2_fjLj7168ELj1ELj1ELj8ELj8ENS_18Kernel_traits_baseILj7168ES2_S2_S2_S2_fjLj256EEEEELb0ELb1ELb1EEEvNS_9BwdParamsE
        .type           _ZN10layer_norm31ln_parallel_residual_bwd_kernelINS_13Kernel_traitsI13__nv_bfloat16S2_S2_S2_fjLj7168ELj1ELj1ELj8ELj8ENS_18Kernel_traits_baseILj7168ES2_S2_S2_S2_fjLj256EEEEELb0ELb1ELb1EEEvNS_9BwdParamsE,@function
        .size           _ZN10layer_norm31ln_parallel_residual_bwd_kernelINS_13Kernel_traitsI13__nv_bfloat16S2_S2_S2_fjLj7168ELj1ELj1ELj8ELj8ENS_18Kernel_traits_baseILj7168ES2_S2_S2_S2_fjLj256EEEEELb0ELb1ELb1EEEvNS_9BwdParamsE,(.L_x_7215 - _ZN10layer_norm31ln_parallel_residual_bwd_kernelINS_13Kernel_traitsI13__nv_bfloat16S2_S2_S2_fjLj7168ELj1ELj1ELj8ELj8ENS_18Kernel_traits_baseILj7168ES2_S2_S2_S2_fjLj256EEEEELb0ELb1ELb1EEEvNS_9BwdParamsE)
        .other          _ZN10layer_norm31ln_parallel_residual_bwd_kernelINS_13Kernel_traitsI13__nv_bfloat16S2_S2_S2_fjLj7168ELj1ELj1ELj8ELj8ENS_18Kernel_traits_baseILj7168ES2_S2_S2_S2_fjLj256EEEEELb0ELb1ELb1EEEvNS_9BwdParamsE,@"STO_CUDA_ENTRY STV_DEFAULT"
_ZN10layer_norm31ln_parallel_residual_bwd_kernelINS_13Kernel_traitsI13__nv_bfloat16S2_S2_S2_fjLj7168ELj1ELj1ELj8ELj8ENS_18Kernel_traits_baseILj7168ES2_S2_S2_S2_fjLj256EEEEELb0ELb1ELb1EEEvNS_9BwdParamsE:
.text._ZN10layer_norm31ln_parallel_residual_bwd_kernelINS_13Kernel_traitsI13__nv_bfloat16S2_S2_S2_fjLj7168ELj1ELj1ELj8ELj8ENS_18Kernel_traits_baseILj7168ES2_S2_S2_S2_fjLj256EEEEELb0ELb1ELb1EEEvNS_9BwdParamsE:
[----:B------:R-:W-:Y:S08]  /*0000*/  LDC R1, c[0x0][0x37c] ;  /* 0x0000df00ff017b82 */ /* 0x000ff00000000800 */
[----:B------:R-:W0:Y:S01]  /*0010*/  S2UR UR4, SR_CTAID.X ;  /* 0x00000000000479c3 */ /* 0x000e220000002500 */
[----:B------:R-:W0:Y:S01]  /*0020*/  LDCU UR5, c[0x0][0x384] ;  /* 0x00007080ff0577ac */ /* 0x000e220008000800 */
        /* <DEDUP_REMOVED lines=22> */
[----:B0-----:R-:W-:Y:S01]  /*0190*/  UISETP.GE.AND UP0, UPT, UR4, UR5, UPT ;  /* 0x000000050400728c */ /* 0x001fe2000bf06270 */
[----:B------:R-:W-:Y:S02]  /*01a0*/  CS2R R86, SRZ ;  /* 0x0000000000567805 */ /* 0x000fe4000001ff00 */
[----:B------:R-:W-:Y:S02]  /*01b0*/  CS2R R80, SRZ ;  /* 0x0000000000507805 */ /* 0x000fe4000001ff00 */
[----:B------:R-:W-:-:S02]  /*01c0*/  CS2R R82, SRZ ;  /* 0x0000000000527805 */ /* 0x000fc4000001ff00 */
[----:B------:R-:W-:Y:S02]  /*01d0*/  CS2R R4, SRZ ;  /* 0x0000000000047805 */ /* 0x000fe4000001ff00 */
[----:B------:R-:W-:Y:S02]  /*01e0*/  CS2R R14, SRZ ;  /* 0x00000000000e7805 */ /* 0x000fe4000001ff00 */
[----:B------:R-:W-:Y:S01]  /*01f0*/  CS2R R12, SRZ ;  /* 0x00000000000c7805 */ /* 0x000fe2000001ff00 */
[----:B------:R-:W0:Y:S01]  /*0200*/  LDCU.64 UR12, c[0x0][0x358] ;  /* 0x00006b00ff0c77ac */ /* 0x000e220008000a00 */
[----:B------:R-:W-:Y:S05]  /*0210*/  BRA.U UP0, `(.L_x_267) ;  /* 0x000000a100ec7547 */ /* 0x000fea000b800000 */
[----:B------:R-:W1:Y:S01]  /*0220*/  S2R R127, SR_TID.X ;  /* 0x00000000007f7919 */ /* 0x000e620000002100 */
[----:B------:R-:W1:Y:S01]  /*0230*/  LDC.64 R4, c[0x0][0x3d0] ;  /* 0x0000f400ff047b82 */ /* 0x000e620000000a00 */
[----:B------:R-:W-:Y:S02]  /*0240*/  MOV R126, UR4 ;  /* 0x00000004007e7c02 */ /* 0x000fe40008000f00 */
        /* <DEDUP_REMOVED lines=27> */
[----:B------:R-:W-:Y:S01]  /*0400*/  CS2R R70, SRZ ;  /* 0x0000000000467805 */ /* 0x000fe2000001ff00 */
[----:B------:R-:W-:Y:S01]  /*0410*/  UPLOP3.LUT UP3, UPT, UPT, UPT, UPT, 0x40, 0x4 ;  /* 0x000000000004789c */ /* 0x000fe20003f6e870 */
[----:B-1----:R-:W-:Y:S01]  /*0420*/  IMAD.WIDE.U32 R4, R127, 0x8, R4 ;  /* 0x000000087f047825 */ /* 0x002fe200078e0004 */
[----:B------:R-:W1:Y:S04]  /*0430*/  LDCU UR16, c[0x0][0x388] ;  /* 0x00007100ff1077ac */ /* 0x000e680008000800 */
[----:B0-----:R-:W2:Y:S01]  /*0440*/  LDG.E.64 R30, desc[UR12][R4.64+0x3000] ;  /* 0x0030000c041e7981 */ /* 0x001ea2000c1e1b00 */
[----:B------:R-:W0:Y:S03]  /*0450*/  LDCU.U8 UR11, c[0x0][0x410] ;  /* 0x00008200ff0b77ac */ /* 0x000e260008000000 */
[----:B------:R-:W3:Y:S01]  /*0460*/  LDG.E.64 R28, desc[UR12][R4.64+0x2800] ;  /* 0x0028000c041c7981 */ /* 0x000ee2000c1e1b00 */
[----:B------:R-:W4:Y:S03]  /*0470*/  LDCU UR17, c[0x0][0x400] ;  /* 0x00008000ff1177ac */ /* 0x000f260008000800 */
[----:B------:R-:W5:Y:S01]  /*0480*/  LDG.E.64 R26, desc[UR12][R4.64+0x2000] ;  /* 0x0020000c041a7981 */ /* 0x000f62000c1e1b00 */
[----:B------:R-:W0:Y:S03]  /*0490*/  LDCU.64 UR6, c[0x0][0x470] ;  /* 0x00008e00ff0677ac */ /* 0x000e260008000a00 */
[----:B------:R-:W4:Y:S01]  /*04a0*/  LDG.E.64 R24, desc[UR12][R4.64+0x1800] ;  /* 0x0018000c04187981 */ /* 0x000f22000c1e1b00 */
[----:B------:R-:W0:Y:S03]  /*04b0*/  LDCU.64 UR8, c[0x0][0x478] ;  /* 0x00008f00ff0877ac */ /* 0x000e260008000a00 */
[----:B------:R-:W4:Y:S01]  /*04c0*/  LDG.E.64 R22, desc[UR12][R4.64+0x1000] ;  /* 0x0010000c04167981 */ /* 0x000f22000c1e1b00 */
[----:B------:R-:W0:Y:S03]  /*04d0*/  LDCU.64 UR14, c[0x0][0x438] ;  /* 0x00008700ff0e77ac */ /* 0x000e260008000a00 */
[----:B------:R-:W4:Y:S04]  /*04e0*/  LDG.E.64 R20, desc[UR12][R4.64+0x800] ;  /* 0x0008000c04147981 */ /* 0x000f28000c1e1b00 */
[----:B------:R-:W4:Y:S01]  /*04f0*/  LDG.E.64 R2, desc[UR12][R4.64] ;  /* 0x0000000c04027981 */ /* 0x000f22000c1e1b00 */
[----:B--2---:R-:W-:-:S02]  /*0500*/  SHF.R.U64 R69, R30, 0x10, R31 ;  /* 0x000000101e457819 */ /* 0x004fc4000000121f */
[----:B------:R-:W-:Y:S02]  /*0510*/  SHF.R.U32.HI R68, RZ, 0x10, R31 ;  /* 0x00000010ff447819 */ /* 0x000fe4000001161f */
[--C-:B---3--:R-:W-:Y:S02]  /*0520*/  SHF.R.U64 R67, R28, 0x10, R29.reuse ;  /* 0x000000101c437819 */ /* 0x108fe4000000121d */
[----:B------:R-:W-:Y:S02]  /*0530*/  SHF.R.U32.HI R66, RZ, 0x10, R29 ;  /* 0x00000010ff427819 */ /* 0x000fe4000001161d */
[--C-:B-----5:R-:W-:Y:S02]  /*0540*/  SHF.R.U64 R65, R26, 0x10, R27.reuse ;  /* 0x000000101a417819 */ /* 0x120fe4000000121b */
[----:B------:R-:W-:Y:S02]  /*0550*/  SHF.R.U32.HI R64, RZ, 0x10, R27 ;  /* 0x00000010ff407819 */ /* 0x000fe4000001161b */
[----:B----4-:R-:W-:-:S02]  /*0560*/  SHF.R.U64 R63, R24, 0x10, R25 ;  /* 0x00000010183f7819 */ /* 0x010fc40000001219 */
[----:B------:R-:W-:Y:S02]  /*0570*/  SHF.R.U32.HI R62, RZ, 0x10, R25 ;  /* 0x00000010ff3e7819 */ /* 0x000fe40000011619 */
[--C-:B------:R-:W-:Y:S02]  /*0580*/  SHF.R.U64 R61, R22, 0x10, R23.reuse ;  /* 0x00000010163d7819 */ /* 0x100fe40000001217 */
[----:B------:R-:W-:Y:S02]  /*0590*/  SHF.R.U32.HI R60, RZ, 0x10, R23 ;  /* 0x00000010ff3c7819 */ /* 0x000fe40000011617 */
[--C-:B------:R-:W-:Y:S02]  /*05a0*/  SHF.R.U64 R59, R20, 0x10, R21.reuse ;  /* 0x00000010143b7819 */ /* 0x100fe40000001215 */
[----:B------:R-:W-:Y:S02]  /*05b0*/  SHF.R.U32.HI R58, RZ, 0x10, R21 ;  /* 0x00000010ff3a7819 */ /* 0x000fe40000011615 */
[----:B------:R-:W-:-:S02]  /*05c0*/  SHF.R.U64 R56, R2, 0x10, R3 ;  /* 0x0000001002387819 */ /* 0x000fc40000001203 */
[----:B01----:R-:W-:-:S07]  /*05d0*/  SHF.R.U32.HI R54, RZ, 0x10, R3 ;  /* 0x00000010ff367819 */ /* 0x003fce0000011603 */
.L_x_342:
[----:B------:R-:W0:Y:S08]  /*05e0*/  LDC.64 R4, c[0x0][0x3c0] ;  /* 0x0000f000ff047b82 */ /* 0x000e300000000a00 */
[----:B-1----:R-:W1:Y:S01]  /*05f0*/  LDC.64 R52, c[0x0][0x3c8] ;  /* 0x0000f200ff347b82 */ /* 0x002e620000000a00 */
[----:B0-----:R-:W-:-:S05]  /*0600*/  IMAD.WIDE R4, R126, 0x4, R4 ;  /* 0x000000047e047825 */ /* 0x001fca00078e0204 */
[----:B------:R-:W2:Y:S01]  /*0610*/  LDG.E R0, desc[UR12][R4.64] ;  /* 0x0000000c04007981 */ /* 0x000ea2000c1e1900 */
[----:B-1----:R-:W-:-:S06]  /*0620*/  IMAD.WIDE R52, R126, 0x4, R52 ;  /* 0x000000047e347825 */ /* 0x002fcc00078e0234 */
[----:B------:R0:W5:Y:S01]  /*0630*/  LDG.E R52, desc[UR12][R52.64] ;  /* 0x0000000c34347981 */ /* 0x000162000c1e1900 */
[----:B------:R-:W-:Y:S01]  /*0640*/  UISETP.NE.U32.AND UP0, UPT, UR14, URZ, UPT ;  /* 0x000000ff0e00728c */ /* 0x000fe2000bf05070 */
[----:B------:R-:W-:Y:S01]  /*0650*/  IMAD R6, R126, UR16, RZ ;  /* 0x000000107e067c24 */ /* 0x000fe2000f8e02ff */
[----:B------:R-:W-:Y:S02]  /*0660*/  ISETP.NE.AND P1, PT, RZ, UR11, PT ;  /* 0x0000000bff007c0c */ /* 0x000fe4000bf25270 */
[----:B------:R-:W-:Y:S02]  /*0670*/  UISETP.NE.AND.EX UP0, UPT, UR15, URZ, UPT, UP0 ;  /* 0x000000ff0f00728c */ /* 0x000fe4000bf05300 */
[----:B------:R-:W-:-:S04]  /*0680*/  SHF.R.S32.HI R7, RZ, 0x1f, R6 ;  /* 0x0000001fff077819 */ /* 0x000fc80000011406 */
[----:B------:R-:W-:-:S04]  /*0690*/  LEA.HI R6, R7, R6, RZ, 0x2 ;  /* 0x0000000607067211 */ /* 0x000fc800078f10ff */
[----:B------:R-:W-:Y:S02]  /*06a0*/  LEA.HI.SX32 R177, R6, R127, 0x1e ;  /* 0x0000007f06b17211 */ /* 0x000fe400078ff2ff */
[----:B--2---:R-:W-:Y:S01]  /*06b0*/  FSEL R0, R0, RZ, !P1 ;  /* 0x000000ff00007208 */ /* 0x004fe20004800000 */
[----:B0-----:R-:W-:Y:S06]  /*06c0*/  BRA.U UP0, `(.L_x_268) ;  /* 0x0000001100f47547 */ /* 0x001fec000b800000 */
[----:B------:R-:W0:Y:S01]  /*06d0*/  LDC.64 R132, c[0x0][0x3a8] ;  /* 0x0000ea00ff847b82 */ /* 0x000e220000000a00 */
[C---:B------:R-:W-:Y:S02]  /*06e0*/  IADD3 R167, PT, PT, R177.reuse, 0x100, RZ ;  /* 0x00000100b1a77810 */ /* 0x040fe40007ffe0ff */
[----:B------:R-:W-:-:S05]  /*06f0*/  IADD3 R157, PT, PT, R177, 0x200, RZ ;  /* 0x00000200b19d7810 */ /* 0x000fca0007ffe0ff */
[----:B------:R-:W1:Y:S01]  /*0700*/  LDC.64 R4, c[0x0][0x428] ;  /* 0x00010a00ff047b82 */ /* 0x000e620000000a00 */
[C---:B------:R-:W-:Y:S02]  /*0710*/  IADD3 R155, PT, PT, R177.reuse, 0x300, RZ ;  /* 0x00000300b19b7810 */ /* 0x040fe40007ffe0ff */
[C---:B------:R-:W-:Y:S02]  /*0720*/  IADD3 R57, PT, PT, R177.reuse, 0x400, RZ ;  /* 0x00000400b1397810 */ /* 0x040fe40007ffe0ff */
[C---:B------:R-:W-:Y:S02]  /*0730*/  IADD3 R55, PT, PT, R177.reuse, 0x500, RZ ;  /* 0x00000500b1377810 */ /* 0x040fe40007ffe0ff */
[C---:B------:R-:W-:Y:S01]  /*0740*/  IADD3 R53, PT, PT, R177.reuse, 0x600, RZ ;  /* 0x00000600b1357810 */ /* 0x040fe20007ffe0ff */
[----:B0-----:R-:W-:-:S04]  /*0750*/  IMAD.WIDE.U32 R18, R177, 0x8, R132 ;  /* 0x00000008b1127825 */ /* 0x001fc800078e0084 */
[--C-:B------:R-:W-:Y:S02]  /*0760*/  IMAD.WIDE.U32 R46, R167, 0x8, R132.reuse ;  /* 0x00000008a72e7825 */ /* 0x100fe400078e0084 */
[----:B------:R-:W2:Y:S02]  /*0770*/  LDG.E.64 R18, desc[UR12][R18.64] ;  /* 0x0000000c12127981 */ /* 0x000ea4000c1e1b00 */
[--C-:B------:R-:W-:Y:S02]  /*0780*/  IMAD.WIDE.U32 R48, R157, 0x8, R132.reuse ;  /* 0x000000089d307825 */ /* 0x100fe400078e0084 */
[----:B------:R-:W3:Y:S02]  /*0790*/  LDG.E.64 R46, desc[UR12][R46.64] ;  /* 0x0000000c2e2e7981 */ /* 0x000ee4000c1e1b00 */
[--C-:B------:R-:W-:Y:S02]  /*07a0*/  IMAD.WIDE.U32 R50, R155, 0x8, R132.reuse ;  /* 0x000000089b327825 */ /* 0x100fe400078e0084 */
[----:B------:R-:W4:Y:S02]  /*07b0*/  LDG.E.64 R48, desc[UR12][R48.64] ;  /* 0x0000000c30307981 */ /* 0x000f24000c1e1b00 */
[----:B------:R-:W-:-:S02]  /*07c0*/  IMAD.WIDE.U32 R128, R57, 0x8, R132 ;  /* 0x0000000839807825 */ /* 0x000fc400078e0084 */
[----:B------:R-:W4:Y:S02]  /*07d0*/  LDG.E.64 R50, desc[UR12][R50.64] ;  /* 0x0000000c32327981 */ /* 0x000f24000c1e1b00 */
[--C-:B------:R-:W-:Y:S02]  /*07e0*/  IMAD.WIDE.U32 R130, R55, 0x8, R132.reuse ;  /* 0x0000000837827825 */ /* 0x100fe400078e0084 */
[----:B------:R-:W4:Y:S02]  /*07f0*/  LDG.E.64 R128, desc[UR12][R128.64] ;  /* 0x0000000c80807981 */ /* 0x000f24000c1e1b00 */
[----:B------:R-:W-:Y:S02]  /*0800*/  IMAD.WIDE.U32 R132, R53, 0x8, R132 ;  /* 0x0000000835847825 */ /* 0x000fe400078e0084 */
[----:B------:R-:W4:Y:S04]  /*0810*/  LDG.E.64 R130, desc[UR12][R130.64] ;  /* 0x0000000c82827981 */ /* 0x000f28000c1e1b00 */
[----:B------:R-:W4:Y:S01]  /*0820*/  LDG.E.64 R132, desc[UR12][R132.64] ;  /* 0x0000000c84847981 */ /* 0x000f22000c1e1b00 */
[----:B-1----:R-:W-:-:S04]  /*0830*/  IMAD.WIDE.U32 R16, R177, 0x8, R4 ;  /* 0x00000008b1107825 */ /* 0x002fc800078e0004 */
[--C-:B------:R-:W-:Y:S02]  /*0840*/  IMAD.WIDE.U32 R10, R155, 0x8, R4.reuse ;  /* 0x000000089b0a7825 */ /* 0x100fe400078e0004 */
[----:B------:R-:W4:Y:S02]  /*0850*/  LDG.E.64 R16, desc[UR12][R16.64] ;  /* 0x0000000c10107981 */ /* 0x000f24000c1e1b00 */
[--C-:B------:R-:W-:Y:S02]  /*0860*/  IMAD.WIDE.U32 R8, R57, 0x8, R4.reuse ;  /* 0x0000000839087825 */ /* 0x100fe400078e0004 */
[----:B------:R-:W4:Y:S02]  /*0870*/  LDG.E.64 R10, desc[UR12][R10.64] ;  /* 0x0000000c0a0a7981 */ /* 0x000f24000c1e1b00 */
        /* <DEDUP_REMOVED lines=23> */
[--C-:B--2---:R-:W-:Y:S02]  /*09f0*/  SHF.R.U64 R201, R18, 0x10, R19.reuse ;  /* 0x0000001012c97819 */ /* 0x104fe40000001213 */
[----:B------:R-:W-:Y:S02]  /*0a00*/  SHF.R.U32.HI R203, RZ, 0x10, R19 ;  /* 0x00000010ffcb7819 */ /* 0x000fe40000011613 */
[--C-:B---3--:R-:W-:Y:S02]  /*0a10*/  SHF.R.U64 R181, R46, 0x10, R47.reuse ;  /* 0x000000102eb57819 */ /* 0x108fe4000000122f */
        /* <DEDUP_REMOVED lines=8> */
[----:B------:R-:W-:Y:S02]  /*0aa0*/  SHF.R.U32.HI R207, RZ, 0x10, R131 ;  /* 0x00000010ffcf7819 */ /* 0x000fe40000011683 */
[--C-:B------:R-:W-:Y:S02]  /*0ab0*/  SHF.R.U64 R145, R132, 0x10, R133.reuse ;  /* 0x0000001084917819 */ /* 0x100fe40000001285 */
[----:B------:R-:W-:Y:S02]  /*0ac0*/  SHF.R.U32.HI R205, RZ, 0x10, R133 ;  /* 0x00000010ffcd7819 */ /* 0x000fe40000011685 */
[----:B------:R-:W-:Y:S02]  /*0ad0*/  SHF.L.U32 R135, R18, 0x10, RZ ;  /* 0x0000001012877819 */ /* 0x000fe400000006ff */
[----:B------:R-:W-:Y:S02]  /*0ae0*/  SHF.L.U32 R191, R19, 0x10, RZ ;  /* 0x0000001013bf7819 */ /* 0x000fe400000006ff */
[----:B------:R-:W-:Y:S01]  /*0af0*/  SHF.L.U32 R183, R47, 0x10, RZ ;  /* 0x000000102fb77819 */ /* 0x000fe200000006ff */
[----:B------:R-:W-:Y:S01]  /*0b00*/  IMAD.U32 R141, R141, 0x10000, RZ ;  /* 0x000100008d8d7824 */ /* 0x000fe200078e00ff */
        /* <DEDUP_REMOVED lines=23> */
[----:B------:R-:W-:Y:S01]  /*0c80*/  SHF.L.U32 R205, R205, 0x10, RZ ;  /* 0x00000010cdcd7819 */ /* 0x000fe200000006ff */
[C---:B------:R-:W-:Y:S01]  /*0c90*/  FADD.FTZ R129, -R0.reuse, R135 ;  /* 0x0000008700817221 */ /* 0x040fe20000010100 */
        /* <DEDUP_REMOVED lines=26> */
[----:B------:R-:W-:Y:S01]  /*0e40*/  FADD.FTZ R205, -R0, R205 ;  /* 0x000000cd00cd7221 */ /* 0x000fe20000010100 */
[----:B------:R-:W-:-:S02]  /*0e50*/  SHF.R.U64 R200, R16, 0x10, R17 ;  /* 0x0000001010c87819 */ /* 0x000fc40000001211 */
[----:B------:R-:W-:Y:S02]  /*0e60*/  SHF.R.U32.HI R198, RZ, 0x10, R17 ;  /* 0x00000010ffc67819 */ /* 0x000fe40000011611 */
[----:B------:R-:W-:Y:S02]  /*0e70*/  SHF.L.U32 R189, R17, 0x10, RZ ;  /* 0x0000001011bd7819 */ /* 0x000fe400000006ff */
[----:B------:R-:W-:Y:S02]  /*0e80*/  SHF.L.U32 R187, R16, 0x10, RZ ;  /* 0x0000001010bb7819 */ /* 0x000fe400000006ff */
[----:B------:R-:W-:Y:S02]  /*0e90*/  SHF.L.U32 R186, R10, 0x10, RZ ;  /* 0x000000100aba7819 */ /* 0x000fe400000006ff */
[C---:B------:R-:W-:Y:S02]  /*0ea0*/  SHF.R.U64 R202, R8.reuse, 0x10, R9 ;  /* 0x0000001008ca7819 */ /* 0x040fe40000001209 */
[----:B------:R-:W-:-:S02]  /*0eb0*/  SHF.L.U32 R17, R8, 0x10, RZ ;  /* 0x0000001008117819 */ /* 0x000fc400000006ff */
[----:B------:R-:W-:Y:S02]  /*0ec0*/  SHF.L.U32 R0, R2, 0x10, RZ ;  /* 0x0000001002007819 */ /* 0x000fe400000006ff */
[----:B------:R-:W-:Y:S02]  /*0ed0*/  SHF.L.U32 R51, R24, 0x10, RZ ;  /* 0x0000001018337819 */ /* 0x000fe400000006ff */
[----:B------:R-:W-:Y:S02]  /*0ee0*/  SHF.L.U32 R8, R26, 0x10, RZ ;  /* 0x000000101a087819 */ /* 0x000fe400000006ff */
[----:B------:R-:W-:Y:S01]  /*0ef0*/  SHF.R.U64 R132, R4, 0x10, R5 ;  /* 0x0000001004847819 */ /* 0x000fe20000001205 */
[----:B------:R-:W-:Y:S01]  /*0f00*/  FMUL.FTZ R193, R0, R187 ;  /* 0x000000bb00c17220 */ /* 0x000fe20000410000 */
[----:B------:R-:W-:Y:S01]  /*0f10*/  SHF.L.U32 R200, R200, 0x10, RZ ;  /* 0x00000010c8c87819 */ /* 0x000fe200000006ff */
[----:B------:R-:W-:Y:S01]  /*0f20*/  FMUL.FTZ R150, R51, R186 ;  /* 0x000000ba33967220 */ /* 0x000fe20000410000 */
[----:B------:R-:W-:Y:S01]  /*0f30*/  FMUL.FTZ R51, R8, R17 ;  /* 0x0000001108337220 */ /* 0x000fe20000410000 */
[----:B-----5:R-:W-:Y:S01]  /*0f40*/  FMUL.FTZ R0, R52, R129 ;  /* 0x0000008134007220 */ /* 0x020fe20000410000 */
[----:B------:R-:W-:Y:S01]  /*0f50*/  SHF.L.U32 R8, R132, 0x10, RZ ;  /* 0x0000001084087819 */ /* 0x000fe200000006ff */
[C---:B------:R-:W-:Y:S01]  /*0f60*/  FMUL.FTZ R132, R52.reuse, R197 ;  /* 0x000000c534847220 */ /* 0x040fe20000410000 */
[----:B------:R-:W-:Y:S01]  /*0f70*/  FMUL.FTZ R197, R199, R200 ;  /* 0x000000c8c7c57220 */ /* 0x000fe20000410000 */
[----:B------:R-:W-:Y:S01]  /*0f80*/  FADD.FTZ R134, RZ, R193 ;  /* 0x000000c1ff867221 */ /* 0x000fe20000010000 */
[----:B------:R-:W-:Y:S01]  /*0f90*/  FMUL.FTZ R201, R52, R201 ;  /* 0x000000c934c97220 */ /* 0x000fe20000410000 */
[----:B------:R-:W-:Y:S01]  /*0fa0*/  FFMA.FTZ R138, R0, R193, RZ ;  /* 0x000000c1008a7223 */ /* 0x000fe200000100ff */
[----:B------:R-:W-:Y:S01]  /*0fb0*/  SHF.L.U32 R198, R198, 0x10, RZ ;  /* 0x00000010c6c67819 */ /* 0x000fe200000006ff */
[----:B------:R-:W-:Y:S01]  /*0fc0*/  FMUL.FTZ R129, R52, R135 ;  /* 0x0000008734817220 */ /* 0x000fe20000410000 */
[----:B------:R-:W-:Y:S01]  /*0fd0*/  FMUL.FTZ R188, R188, R189 ;  /* 0x000000bdbcbc7220 */ /* 0x000fe20000410000 */
[----:B------:R-:W-:Y:S01]  /*0fe0*/  FADD.FTZ R135, R134, R197 ;  /* 0x000000c586877221 */ /* 0x000fe20000010000 */
[----:B------:R-:W-:Y:S01]  /*0ff0*/  FMUL.FTZ R191, R52, R191 ;  /* 0x000000bf34bf7220 */ /* 0x000fe20000410000 */
[----:B------:R-:W-:Y:S01]  /*1000*/  FFMA.FTZ R138, R201, R197, R138 ;  /* 0x000000c5c98a7223 */ /* 0x000fe2000001008a */
[----:B------:R-:W-:-:S02]  /*1010*/  SHF.R.U32.HI R50, RZ, 0x10, R9 ;  /* 0x00000010ff327819 */ /* 0x000fc40000011609 */
[----:B------:R-:W-:Y:S01]  /*1020*/  SHF.L.U32 R18, R9, 0x10, RZ ;  /* 0x0000001009127819 */ /* 0x000fe200000006ff */
[----:B------:R-:W-:Y:S01]  /*1030*/  FMUL.FTZ R199, R219, R198 ;  /* 0x000000c6dbc77220 */ /* 0x000fe20000410000 */
[C---:B------:R-:W-:Y:S01]  /*1040*/  SHF.R.U64 R196, R14.reuse, 0x10, R15 ;  /* 0x000000100ec47819 */ /* 0x040fe2000000120f */
[----:B------:R-:W-:Y:S01]  /*1050*/  FADD.FTZ R134, R135, R188 ;  /* 0x000000bc87867221 */ /* 0x000fe20000010000 */
[----:B------:R-:W-:Y:S02]  /*1060*/  SHF.L.U32 R178, R14, 0x10, RZ ;  /* 0x000000100eb27819 */ /* 0x000fe400000006ff */
[----:B------:R-:W-:Y:S01]  /*1070*/  SHF.L.U32 R9, R20, 0x10, RZ ;  /* 0x0000001014097819 */ /* 0x000fe200000006ff */
[----:B------:R-:W-:Y:S01]  /*1080*/  FMUL.FTZ R203, R52, R203 ;  /* 0x000000cb34cb7220 */ /* 0x000fe20000410000 */
[----:B------:R-:W-:Y:S01]  /*1090*/  FFMA.FTZ R138, R191, R188, R138 ;  /* 0x000000bcbf8a7223 */ /* 0x000fe2000001008a */
[----:B------:R-:W-:Y:S01]  /*10a0*/  SHF.L.U32 R196, R196, 0x10, RZ ;  /* 0x00000010c4c47819 */ /* 0x000fe200000006ff */
[----:B------:R-:W-:Y:S01]  /*10b0*/  FADD.FTZ R135, R134, R199 ;  /* 0x000000c786877221 */ /* 0x000fe20000010000 */
[----:B------:R-:W-:Y:S01]  /*10c0*/  FMUL.FTZ R176, R9, R178 ;  /* 0x000000b209b07220 */ /* 0x000fe20000410000 */
[--C-:B------:R-:W-:Y:S01]  /*10d0*/  SHF.R.U64 R206, R10, 0x10, R11.reuse ;  /* 0x000000100ace7819 */ /* 0x100fe2000000120b */
[----:B------:R-:W-:Y:S01]  /*10e0*/  FMUL.FTZ R185, R52, R185 ;  /* 0x000000b934b97220 */ /* 0x000fe20000410000 */
[----:B------:R-:W-:Y:S01]  /*10f0*/  SHF.R.U32.HI R204, RZ, 0x10, R11 ;  /* 0x00000010ffcc7819 */ /* 0x000fe2000001160b */
[----:B------:R-:W-:Y:S01]  /*1100*/  FFMA.FTZ R138, R203, R199, R138 ;  /* 0x000000c7cb8a7223 */ /* 0x000fe2000001008a */
[----:B------:R-:W-:Y:S01]  /*1110*/  SHF.L.U32 R16, R11, 0x10, RZ ;  /* 0x000000100b107819 */ /* 0x000fe200000006ff */
[----:B------:R-:W-:Y:S01]  /*1120*/  IMAD.U32 R202, R202, 0x10000, RZ ;  /* 0x00010000caca7824 */ /* 0x000fe200078e00ff */
[----:B------:R-:W-:Y:S01]  /*1130*/  SHF.L.U32 R11, R65, 0x10, RZ ;  /* 0x00000010410b7819 */ /* 0x000fe200000006ff */
[----:B------:R-:W-:Y:S01]  /*1140*/  FMUL.FTZ R172, R221, R196 ;  /* 0x000000c4ddac7220 */ /* 0x000fe20000410000 */
[----:B------:R-:W-:Y:S01]  /*1150*/  SHF.R.U32.HI R194, RZ, 0x10, R15 ;  /* 0x00000010ffc27819 */ /* 0x000fe2000001160f */
[----:B------:R-:W-:Y:S01]  /*1160*/  FADD.FTZ R135, R135, R176 ;  /* 0x000000b087877221 */ /* 0x000fe20000010000 */
[----:B------:R-:W-:-:S02]  /*1170*/  SHF.L.U32 R180, R15, 0x10, RZ ;  /* 0x000000100fb47819 */ /* 0x000fc400000006ff */
[----:B------:R-:W-:Y:S01]  /*1180*/  SHF.L.U32 R19, R21, 0x10, RZ ;  /* 0x0000001015137819 */ /* 0x000fe200000006ff */
[----:B------:R-:W-:Y:S01]  /*1190*/  FMUL.FTZ R181, R52, R181 ;  /* 0x000000b534b57220 */ /* 0x000fe20000410000 */
[----:B------:R-:W-:Y:S01]  /*11a0*/  FFMA.FTZ R138, R185, R176, R138 ;  /* 0x000000b0b98a7223 */ /* 0x000fe2000001008a */
[----:B------:R-:W-:Y:S01]  /*11b0*/  SHF.R.U32.HI R48, RZ, 0x10, R7 ;  /* 0x00000010ff307819 */ /* 0x000fe20000011607 */
[----:B------:R-:W-:Y:S01]  /*11c0*/  FMUL.FTZ R134, R11, R202 ;  /* 0x000000ca0b867220 */ /* 0x000fe20000410000 */
[----:B------:R-:W-:Y:S01]  /*11d0*/  SHF.L.U32 R194, R194, 0x10, RZ ;  /* 0x00000010c2c27819 */ /* 0x000fe200000006ff */
[----:B------:R-:W-:Y:S01]  /*11e0*/  FMUL.FTZ R174, R19, R180 ;  /* 0x000000b413ae7220 */ /* 0x000fe20000410000 */
[----:B------:R-:W-:Y:S01]  /*11f0*/  FADD.FTZ R11, R135, R172 ;  /* 0x000000ac870b7221 */ /* 0x000fe20000010000 */
[--C-:B------:R-:W-:Y:S01]  /*1200*/  SHF.R.U64 R192, R12, 0x10, R13.reuse ;  /* 0x000000100cc07819 */ /* 0x100fe2000000120d */
[----:B------:R-:W-:Y:S01]  /*1210*/  FMUL.FTZ R183, R52, R183 ;  /* 0x000000b734b77220 */ /* 0x000fe20000410000 */
[----:B------:R-:W-:Y:S01]  /*1220*/  SHF.R.U32.HI R190, RZ, 0x10, R13 ;  /* 0x00000010ffbe7819 */ /* 0x000fe2000001160d */
[----:B------:R-:W-:Y:S01]  /*1230*/  FFMA.FTZ R138, R181, R172, R138 ;  /* 0x000000acb58a7223 */ /* 0x000fe2000001008a */
[----:B------:R-:W-:Y:S01]  /*1240*/  SHF.L.U32 R184, R13, 0x10, RZ ;  /* 0x000000100db87819 */ /* 0x000fe200000006ff */
[----:B------:R-:W-:Y:S01]  /*1250*/  FMUL.FTZ R152, R195, R16 ;  /* 0x00000010c3987220 */ /* 0x000fe20000410000 */
[----:B------:R-:W-:-:S02]  /*1260*/  SHF.R.U64 R14, R6, 0x10, R7 ;  /* 0x00000010060e7819 */ /* 0x000fc40000001207 */
[----:B------:R-:W-:Y:S02]  /*1270*/  SHF.L.U32 R13, R6, 0x10, RZ ;  /* 0x00000010060d7819 */ /* 0x000fe400000006ff */
[----:B------:R-:W-:Y:S01]  /*1280*/  SHF.R.U32.HI R130, RZ, 0x10, R5 ;  /* 0x00000010ff827819 */ /* 0x000fe20000011605 */
[----:B------:R-:W-:Y:S01]  /*1290*/  IMAD.U32 R47, R22, 0x10000, RZ ;  /* 0x00010000162f7824 */ /* 0x000fe200078e00ff */
[----:B------:R-:W-:Y:S01]  /*12a0*/  SHF.L.U32 R182, R12, 0x10, RZ ;  /* 0x000000100cb67819 */ /* 0x000fe200000006ff */
[----:B------:R-:W-:Y:S01]  /*12b0*/  FMUL.FTZ R170, R223, R194 ;  /* 0x000000c2dfaa7220 */ /* 0x000fe20000410000 */
[----:B------:R-:W-:Y:S01]  /*12c0*/  SHF.L.U32 R6, R66, 0x10, RZ ;  /* 0x0000001042067819 */ /* 0x000fe200000006ff */
[----:B------:R-:W-:Y:S01]  /*12d0*/  FADD.FTZ R11, R11, R174 ;  /* 0x000000ae0b0b7221 */ /* 0x000fe20000010000 */
[----:B------:R-:W-:Y:S01]  /*12e0*/  SHF.L.U32 R195, R48, 0x10, RZ ;  /* 0x0000001030c37819 */ /* 0x000fe200000006ff */
[----:B------:R-:W-:Y:S01]  /*12f0*/  FMUL.FTZ R179, R52, R179 ;  /* 0x000000b334b37220 */ /* 0x000fe20000410000 */
[----:B------:R-:W-:Y:S01]  /*1300*/  FFMA.FTZ R138, R183, R174, R138 ;  /* 0x000000aeb78a7223 */ /* 0x000fe2000001008a */
[----:B------:R-:W-:Y:S01]  /*1310*/  SHF.L.U32 R9, R130, 0x10, RZ ;  /* 0x0000001082097819 */ /* 0x000fe200000006ff */
[----:B------:R-:W-:Y:S01]  /*1320*/  FMUL.FTZ R130, R52, R137 ;  /* 0x0000008934827220 */ /* 0x000fe20000410000 */
[----:B------:R-:W-:Y:S01]  /*1330*/  SHF.L.U32 R192, R192, 0x10, RZ ;  /* 0x00000010c0c07819 */ /* 0x000fe200000006ff */
[----:B------:R-:W-:Y:S01]  /*1340*/  FMUL.FTZ R164, R47, R182 ;  /* 0x000000b62fa47220 */ /* 0x000fe20000410000 */
[----:B------:R-:W-:Y:S01]  /*1350*/  FMUL.FTZ R137, R6, R195 ;  /* 0x000000c306897220 */ /* 0x000fe20000410000 */
[----:B------:R-:W-:Y:S01]  /*1360*/  FADD.FTZ R11, R11, R170 ;  /* 0x000000aa0b0b7221 */ /* 0x000fe20000010000 */
[C---:B------:R-:W-:Y:S01]  /*1370*/  FMUL.FTZ R169, R52.reuse, R169 ;  /* 0x000000a934a97220 */ /* 0x040fe20000410000 */
[----:B------:R-:W-:Y:S01]  /*1380*/  FFMA.FTZ R6, R179, R170, R138 ;  /* 0x000000aab3067223 */ /* 0x000fe2000001008a */
[----:B------:R-:W-:Y:S01]  /*1390*/  SHF.L.U32 R49, R23, 0x10, RZ ;  /* 0x0000001017317819 */ /* 0x000fe200000006ff */
[----:B------:R-:W-:Y:S01]  /*13a0*/  FMUL.FTZ R166, R217, R192 ;  /* 0x000000c0d9a67220 */ /* 0x000fe20000410000 */
[----:B------:R-:W-:Y:S01]  /*13b0*/  FADD.FTZ R11, R11, R164 ;  /* 0x000000a40b0b7221 */ /* 0x000fe20000010000 */
[----:B------:R-:W-:Y:S01]  /*13c0*/  FMUL.FTZ R173, R52, R173 ;  /* 0x000000ad34ad7220 */ /* 0x000fe20000410000 */
[----:B------:R-:W-:Y:S01]  /*13d0*/  FFMA.FTZ R6, R169, R164, R6 ;  /* 0x000000a4a9067223 */ /* 0x000fe20000010006 */
[----:B------:R-:W-:Y:S01]  /*13e0*/  SHF.L.U32 R190, R190, 0x10, RZ ;  /* 0x00000010bebe7819 */ /* 0x000fe200000006ff */
[----:B------:R-:W-:Y:S01]  /*13f0*/  FMUL.FTZ R162, R49, R184 ;  /* 0x000000b831a27220 */ /* 0x000fe20000410000 */
[----:B------:R-:W-:Y:S01]  /*1400*/  FADD.FTZ R11, R11, R166 ;  /* 0x000000a60b0b7221 */ /* 0x000fe20000010000 */
[C---:B------:R-:W-:Y:S01]  /*1410*/  FMUL.FTZ R171, R52.reuse, R171 ;  /* 0x000000ab34ab7220 */ /* 0x040fe20000410000 */
[----:B------:R-:W-:Y:S01]  /*1420*/  FFMA.FTZ R6, R173, R166, R6 ;  /* 0x000000a6ad067223 */ /* 0x000fe20000010006 */
[----:B------:R-:W-:Y:S01]  /*1430*/  FMUL.FTZ R168, R215, R190 ;  /* 0x000000bed7a87220 */ /* 0x000fe20000410000 */
[----:B------:R-:W-:Y:S01]  /*1440*/  FADD.FTZ R11, R11, R162 ;  /* 0x000000a20b0b7221 */ /* 0x000fe20000010000 */
[----:B------:R-:W-:Y:S01]  /*1450*/  FMUL.FTZ R175, R52, R175 ;  /* 0x000000af34af7220 */ /* 0x000fe20000410000 */
[----:B------:R-:W-:Y:S01]  /*1460*/  FFMA.FTZ R6, R171, R162, R6 ;  /* 0x000000a2ab067223 */ /* 0x000fe20000010006 */
[----:B------:R-:W-:Y:S01]  /*1470*/  SHF.L.U32 R206, R206, 0x10, RZ ;  /* 0x00000010cece7819 */ /* 0x000fe200000006ff */
        /* <DEDUP_REMOVED lines=9> */
[----:B------:R-:W-:Y:S01]  /*1510*/  FADD.FTZ R11, R11, R158 ;  /* 0x0000009e0b0b7221 */ /* 0x000fe20000010000 */
[----:B------:R-:W-:-:S02]  /*1520*/  SHF.L.U32 R15, R4, 0x10, RZ ;  /* 0x00000010040f7819 */ /* 0x000fc400000006ff */
[----:B------:R-:W-:Y:S02]  /*1530*/  SHF.L.U32 R128, R30, 0x10, RZ ;  /* 0x000000101e807819 */ /* 0x000fe400000006ff */
[----:B------:R-:W-:Y:S01]  /*1540*/  SHF.L.U32 R204, R204, 0x10, RZ ;  /* 0x00000010cccc7819 */ /* 0x000fe200000006ff */
[----:B------:R-:W-:Y:S01]  /*1550*/  FMUL.FTZ R161, R52, R161 ;  /* 0x000000a134a17220 */ /* 0x000fe20000410000 */
[----:B------:R-:W-:Y:S01]  /*1560*/  FFMA.FTZ R6, R163, R158, R6 ;  /* 0x0000009ea3067223 */ /* 0x000fe20000010006 */
[----:B------:R-:W-:Y:S01]  /*1570*/  SHF.L.U32 R4, R68, 0x10, RZ ;  /* 0x0000001044047819 */ /* 0x000fe200000006ff */
[----:B------:R-:W-:Y:S01]  /*1580*/  FMUL.FTZ R138, R5, R8 ;  /* 0x00000008058a7220 */ /* 0x000fe20000410000 */
[----:B------:R-:W-:Y:S01]  /*1590*/  FMUL.FTZ R47, R128, R15 ;  /* 0x0000000f802f7220 */ /* 0x000fe20000410000 */
[----:B------:R-:W-:Y:S01]  /*15a0*/  FMUL.FTZ R160, R211, R204 ;  /* 0x000000ccd3a07220 */ /* 0x000fe20000410000 */
[----:B------:R-:W-:Y:S01]  /*15b0*/  FADD.FTZ R5, R11, R152 ;  /* 0x000000980b057221 */ /* 0x000fe20000010000 */
[C---:B------:R-:W-:Y:S01]  /*15c0*/  FMUL.FTZ R128, R52.reuse, R131 ;  /* 0x0000008334807220 */ /* 0x040fe20000410000 */
[C---:B------:R-:W-:Y:S01]  /*15d0*/  FMUL.FTZ R165, R52.reuse, R165 ;  /* 0x000000a534a57220 */ /* 0x040fe20000410000 */
[----:B------:R-:W-:Y:S01]  /*15e0*/  FFMA.FTZ R6, R161, R152, R6 ;  /* 0x00000098a1067223 */ /* 0x000fe20000010006 */
[----:B------:R-:W-:Y:S01]  /*15f0*/  FMUL.FTZ R131, R52, R139 ;  /* 0x0000008b34837220 */ /* 0x000fe20000410000 */
[----:B------:R-:W-:Y:S01]  /*1600*/  FMUL.FTZ R139, R4, R9 ;  /* 0x00000009048b7220 */ /* 0x000fe20000410000 */
[----:B------:R-:W-:Y:S01]  /*1610*/  FADD.FTZ R4, R5, R160 ;  /* 0x000000a005047221 */ /* 0x000fe20000010000 */
[----:B------:R-:W-:Y:S01]  /*1620*/  FFMA.FTZ R5, R165, R160, R6 ;  /* 0x000000a0a5057223 */ /* 0x000fe20000010006 */
[----:B------:R-:W-:-:S02]  /*1630*/  FMUL.FTZ R141, R52, R141 ;  /* 0x0000008d348d7220 */ /* 0x000fc40000410000 */
[----:B------:R-:W-:Y:S01]  /*1640*/  FADD.FTZ R213, R4, R51 ;  /* 0x0000003304d57221 */ /* 0x000fe20000010000 */
[----:B------:R-:W-:Y:S01]  /*1650*/  FFMA.FTZ R4, R128, R51, R5 ;  /* 0x0000003380047223 */ /* 0x000fe20000010005 */
[----:B------:R-:W-:Y:S01]  /*1660*/  SHF.L.U32 R19, R50, 0x10, RZ ;  /* 0x0000001032137819 */ /* 0x000fe200000006ff */
[----:B------:R-:W-:Y:S01]  /*1670*/  FMUL.FTZ R50, R225, R18 ;  /* 0x00000012e1327220 */ /* 0x000fe20000410000 */
[----:B------:R-:W-:Y:S01]  /*1680*/  FADD.FTZ R5, R213, R134 ;  /* 0x00000086d5057221 */ /* 0x000fe20000010000 */
        /* <DEDUP_REMOVED lines=8> */
[----:B------:R-:W-:Y:S01]  /*1710*/  SHF.L.U32 R7, R67, 0x10, RZ ;  /* 0x0000001043077819 */ /* 0x000fe200000006ff */
[----:B------:R-:W-:Y:S01]  /*1720*/  FADD.FTZ R6, R6, R135 ;  /* 0x0000008706067221 */ /* 0x000fe20000010000 */
[----:B------:R-:W-:Y:S01]  /*1730*/  SHF.L.U32 R14, R14, 0x10, RZ ;  /* 0x000000100e0e7819 */ /* 0x000fe200000006ff */
[----:B------:R-:W-:Y:S01]  /*1740*/  FFMA.FTZ R5, R140, R135, R5 ;  /* 0x000000878c057223 */ /* 0x000fe20000010005 */
[----:B------:R-:W-:Y:S01]  /*1750*/  FMUL.FTZ R46, R229, R10 ;  /* 0x0000000ae52e7220 */ /* 0x000fe20000410000 */
[----:B------:R-:W-:Y:S01]  /*1760*/  FADD.FTZ R229, R6, R49 ;  /* 0x0000003106e57221 */ /* 0x000fe20000010000 */
[----:B------:R-:W-:Y:S01]  /*1770*/  FMUL.FTZ R143, R52, R143 ;  /* 0x0000008f348f7220 */ /* 0x000fe20000410000 */
[----:B------:R-:W-:Y:S01]  /*1780*/  FMUL.FTZ R136, R7, R14 ;  /* 0x0000000e07887220 */ /* 0x000fe20000410000 */
[----:B------:R-:W-:Y:S01]  /*1790*/  FFMA.FTZ R4, R130, R49, R5 ;  /* 0x0000003182047223 */ /* 0x000fe20000010005 */
[----:B------:R-:W-:-:S02]  /*17a0*/  FMUL.FTZ R48, R227, R12 ;  /* 0x0000000ce3307220 */ /* 0x000fc40000410000 */
[----:B------:R-:W-:Y:S01]  /*17b0*/  FADD.FTZ R229, R229, R136 ;  /* 0x00000088e5e57221 */ /* 0x000fe20000010000 */
[----:B------:R-:W-:Y:S01]  /*17c0*/  FFMA.FTZ R4, R143, R136, R4 ;  /* 0x000000888f047223 */ /* 0x000fe20000010004 */
[----:B------:R-:W-:Y:S02]  /*17d0*/  FMUL.FTZ R142, R52, R207 ;  /* 0x000000cf348e7220 */ /* 0x000fe40000410000 */
[----:B------:R-:W-:Y:S01]  /*17e0*/  FADD.FTZ R214, R229, R48 ;  /* 0x00000030e5d67221 */ /* 0x000fe20000010000 */
[----:B------:R-:W-:-:S03]  /*17f0*/  FFMA.FTZ R5, R131, R48, R4 ;  /* 0x0000003083057223 */ /* 0x000fc60000010004 */
[----:B------:R-:W-:Y:S01]  /*1800*/  FADD.FTZ R4, R214, R137 ;  /* 0x00000089d6047221 */ /* 0x000fe20000010000 */
[----:B------:R-:W-:Y:S01]  /*1810*/  FFMA.FTZ R5, R142, R137, R5 ;  /* 0x000000898e057223 */ /* 0x000fe20000010005 */
[----:B------:R-:W-:Y:S02]  /*1820*/  FMUL.FTZ R145, R52, R145 ;  /* 0x0000009134917220 */ /* 0x000fe40000410000 */
[----:B------:R-:W-:Y:S01]  /*1830*/  FADD.FTZ R229, R4, R47 ;  /* 0x0000002f04e57221 */ /* 0x000fe20000010000 */
[----:B------:R-:W-:Y:S01]  /*1840*/  FFMA.FTZ R4, R132, R47, R5 ;  /* 0x0000002f84047223 */ /* 0x000fe20000010005 */
[C---:B------:R-:W-:Y:S02]  /*1850*/  FMUL.FTZ R133, R52.reuse, R133 ;  /* 0x0000008534857220 */ /* 0x040fe40000410000 */
[----:B------:R-:W-:Y:S01]  /*1860*/  FADD.FTZ R229, R229, R138 ;  /* 0x0000008ae5e57221 */ /* 0x000fe20000010000 */
[----:B------:R-:W-:Y:S01]  /*1870*/  FFMA.FTZ R4, R145, R138, R4 ;  /* 0x0000008a91047223 */ /* 0x000fe20000010004 */
[----:B------:R-:W-:-:S02]  /*1880*/  FMUL.FTZ R144, R52, R205 ;  /* 0x000000cd34907220 */ /* 0x000fc40000410000 */
[----:B------:R-:W-:Y:S01]  /*1890*/  FADD.FTZ R234, R229, R46 ;  /* 0x0000002ee5ea7221 */ /* 0x000fe20000010000 */
[----:B------:R-:W-:Y:S01]  /*18a0*/  FFMA.FTZ R5, R133, R46, R4 ;  /* 0x0000002e85057223 */ /* 0x000fe20000010004 */
[----:B------:R-:W-:Y:S01]  /*18b0*/  FMUL.FTZ R7, R0, R187 ;  /* 0x000000bb00077220 */ /* 0x000fe20000410000 */
        /* <DEDUP_REMOVED lines=27> */
[----:B------:R-:W-:Y:S01]  /*1a70*/  FADD.FTZ R234, R234, R139 ;  /* 0x0000008beaea7221 */ /* 0x000fe20000010000 */
[----:B------:R-:W-:Y:S01]  /*1a80*/  FFMA.FTZ R5, R144, R139, R5 ;  /* 0x0000008b90057223 */ /* 0x000fe20000010005 */
[----:B------:R-:W-:Y:S06]  /*1a90*/  BRA `(.L_x_269) ;  /* 0x00000014002c7947 */ /* 0x000fec0003800000 */
.L_x_268:
[----:B------:R-:W0:Y:S01]  /*1aa0*/  LDC.64 R4, c[0x0][0x3a8] ;  /* 0x0000ea00ff047b82 */ /* 0x000e220000000a00 */
[C---:B------:R-:W-:Y:S02]  /*1ab0*/  IADD3 R167, PT, PT, R177.reuse, 0x100, RZ ;  /* 0x00000100b1a77810 */ /* 0x040fe40007ffe0ff */
[C---:B------:R-:W-:Y:S02]  /*1ac0*/  IADD3 R157, PT, PT, R177.reuse, 0x200, RZ ;  /* 0x00000200b19d7810 */ /* 0x040fe40007ffe0ff */
[C---:B------:R-:W-:Y:S02]  /*1ad0*/  IADD3 R155, PT, PT, R177.reuse, 0x300, RZ ;  /* 0x00000300b19b7810 */ /* 0x040fe40007ffe0ff */
[C---:B------:R-:W-:Y:S01]  /*1ae0*/  IADD3 R57, PT, PT, R177.reuse, 0x400, RZ ;  /* 0x00000400b1397810 */ /* 0x040fe20007ffe0ff */
[----:B------:R-:W1:Y:S01]  /*1af0*/  LDC.64 R44, c[0x0][0x438] ;  /* 0x00010e00ff2c7b82 */ /* 0x000e620000000a00 */
        /* <DEDUP_REMOVED lines=14> */
[----:B------:R-:W0:Y:S01]  /*1be0*/  LDC.64 R4, c[0x0][0x428] ;  /* 0x00010a00ff047b82 */ /* 0x000e220000000a00 */
[----:B------:R-:W4:Y:S04]  /*1bf0*/  LDG.E.64 R50, desc[UR12][R50.64] ;  /* 0x0000000c32327981 */ /* 0x000f28000c1e1b00 */
[----:B------:R-:W4:Y:S01]  /*1c00*/  LDG.E.64 R48, desc[UR12][R48.64] ;  /* 0x0000000c30307981 */ /* 0x000f22000c1e1b00 */
[----:B0-----:R-:W-:-:S04]  /*1c10*/  IMAD.WIDE.U32 R188, R177, 0x8, R4 ;  /* 0x00000008b1bc7825 */ /* 0x001fc800078e0004 */
        /* <DEDUP_REMOVED lines=15> */
[----:B------:R-:W5:Y:S02]  /*1d10*/  LDG.E.64 R32, desc[UR12][R32.64] ;  /* 0x0000000c20207981 */ /* 0x000f64000c1e1b00 */
[--C-:B------:R-:W-:Y:S02]  /*1d20*/  IMAD.WIDE.U32 R36, R157, 0x8, R44.reuse ;  /* 0x000000089d247825 */ /* 0x100fe400078e002c */
[----:B------:R-:W5:Y:S02]  /*1d30*/  LDG.E.64 R34, desc[UR12][R34.64] ;  /* 0x0000000c22227981 */ /* 0x000f64000c1e1b00 */
[--C-:B------:R-:W-:Y:S02]  /*1d40*/  IMAD.WIDE.U32 R38, R155, 0x8, R44.reuse ;  /* 0x000000089b267825 */ /* 0x100fe400078e002c */
[----:B------:R-:W5:Y:S02]  /*1d50*/  LDG.E.64 R36, desc[UR12][R36.64] ;  /* 0x0000000c24247981 */ /* 0x000f64000c1e1b00 */
[----:B------:R-:W-:-:S02]  /*1d60*/  IMAD.WIDE.U32 R40, R57, 0x8, R44 ;  /* 0x0000000839287825 */ /* 0x000fc400078e002c */
[----:B------:R-:W5:Y:S02]  /*1d70*/  LDG.E.64 R38, desc[UR12][R38.64] ;  /* 0x0000000c26267981 */ /* 0x000f64000c1e1b00 */
[--C-:B------:R-:W-:Y:S02]  /*1d80*/  IMAD.WIDE.U32 R42, R55, 0x8, R44.reuse ;  /* 0x00000008372a7825 */ /* 0x100fe400078e002c */
[----:B------:R-:W5:Y:S02]  /*1d90*/  LDG.E.64 R40, desc[UR12][R40.64] ;  /* 0x0000000c28287981 */ /* 0x000f64000c1e1b00 */
[----:B------:R-:W-:Y:S02]  /*1da0*/  IMAD.WIDE.U32 R44, R53, 0x8, R44 ;  /* 0x00000008352c7825 */ /* 0x000fe400078e002c */
[----:B------:R-:W5:Y:S04]  /*1db0*/  LDG.E.64 R42, desc[UR12][R42.64] ;  /* 0x0000000c2a2a7981 */ /* 0x000f68000c1e1b00 */
[----:B------:R-:W5:Y:S01]  /*1dc0*/  LDG.E.64 R44, desc[UR12][R44.64] ;  /* 0x0000000c2c2c7981 */ /* 0x000f62000c1e1b00 */
        /* <DEDUP_REMOVED lines=12> */
[----:B--2---:R-:W-:-:S02]  /*1e90*/  SHF.R.U64 R128, R46, 0x10, R47 ;  /* 0x000000102e807819 */ /* 0x004fc4000000122f */
[----:B------:R-:W-:Y:S02]  /*1ea0*/  SHF.L.U32 R129, R46, 0x10, RZ ;  /* 0x000000102e817819 */ /* 0x000fe400000006ff */
[----:B------:R-:W-:Y:S02]  /*1eb0*/  SHF.R.U32.HI R46, RZ, 0x10, R47 ;  /* 0x00000010ff2e7819 */ /* 0x000fe4000001162f */
[----:B------:R-:W-:Y:S02]  /*1ec0*/  SHF.L.U32 R191, R47, 0x10, RZ ;  /* 0x000000102fbf7819 */ /* 0x000fe400000006ff */
[C-C-:B---3--:R-:W-:Y:S02]  /*1ed0*/  SHF.R.U64 R47, R16.reuse, 0x10, R17.reuse ;  /* 0x00000010102f7819 */ /* 0x148fe40000001211 */
[----:B------:R-:W-:Y:S02]  /*1ee0*/  SHF.L.U32 R185, R16, 0x10, RZ ;  /* 0x0000001010b97819 */ /* 0x000fe400000006ff */
[----:B------:R-:W-:-:S02]  /*1ef0*/  SHF.R.U32.HI R16, RZ, 0x10, R17 ;  /* 0x00000010ff107819 */ /* 0x000fc40000011611 */
[----:B------:R-:W-:Y:S02]  /*1f00*/  SHF.L.U32 R131, R17, 0x10, RZ ;  /* 0x0000001011837819 */ /* 0x000fe400000006ff */
[C-C-:B----4-:R-:W-:Y:S02]  /*1f10*/  SHF.R.U64 R17, R18.reuse, 0x10, R19.reuse ;  /* 0x0000001012117819 */ /* 0x150fe40000001213 */
[----:B------:R-:W-:Y:S02]  /*1f20*/  SHF.L.U32 R169, R18, 0x10, RZ ;  /* 0x0000001012a97819 */ /* 0x000fe400000006ff */
[----:B------:R-:W-:Y:S02]  /*1f30*/  SHF.R.U32.HI R18, RZ, 0x10, R19 ;  /* 0x00000010ff127819 */ /* 0x000fe40000011613 */
[----:B------:R-:W-:Y:S02]  /*1f40*/  SHF.L.U32 R171, R19, 0x10, RZ ;  /* 0x0000001013ab7819 */ /* 0x000fe400000006ff */
[----:B------:R-:W-:-:S02]  /*1f50*/  SHF.R.U64 R19, R12, 0x10, R13 ;  /* 0x000000100c137819 */ /* 0x000fc4000000120d */
[----:B------:R-:W-:Y:S02]  /*1f60*/  SHF.L.U32 R159, R12, 0x10, RZ ;  /* 0x000000100c9f7819 */ /* 0x000fe400000006ff */
[----:B------:R-:W-:Y:S02]  /*1f70*/  SHF.R.U32.HI R12, RZ, 0x10, R13 ;  /* 0x00000010ff0c7819 */ /* 0x000fe4000001160d */
[----:B------:R-:W-:Y:S02]  /*1f80*/  SHF.L.U32 R161, R13, 0x10, RZ ;  /* 0x000000100da17819 */ /* 0x000fe400000006ff */
[C-C-:B------:R-:W-:Y:S02]  /*1f90*/  SHF.R.U64 R13, R14.reuse, 0x10, R15.reuse ;  /* 0x000000100e0d7819 */ /* 0x140fe4000000120f */
[----:B------:R-:W-:Y:S02]  /*1fa0*/  SHF.L.U32 R197, R14, 0x10, RZ ;  /* 0x000000100ec57819 */ /* 0x000fe400000006ff */
[----:B------:R-:W-:-:S02]  /*1fb0*/  SHF.R.U32.HI R14, RZ, 0x10, R15 ;  /* 0x00000010ff0e7819 */ /* 0x000fc4000001160f */
[----:B------:R-:W-:Y:S02]  /*1fc0*/  SHF.L.U32 R199, R15, 0x10, RZ ;  /* 0x000000100fc77819 */ /* 0x000fe400000006ff */
[C-C-:B------:R-:W-:Y:S02]  /*1fd0*/  SHF.R.U64 R15, R50.reuse, 0x10, R51.reuse ;  /* 0x00000010320f7819 */ /* 0x140fe40000001233 */
[----:B------:R-:W-:Y:S02]  /*1fe0*/  SHF.L.U32 R211, R50, 0x10, RZ ;  /* 0x0000001032d37819 */ /* 0x000fe400000006ff */
[----:B------:R-:W-:Y:S02]  /*1ff0*/  SHF.R.U32.HI R50, RZ, 0x10, R51 ;  /* 0x00000010ff327819 */ /* 0x000fe40000011633 */
[----:B------:R-:W-:Y:S02]  /*2000*/  SHF.L.U32 R139, R51, 0x10, RZ ;  /* 0x00000010338b7819 */ /* 0x000fe400000006ff */
[----:B------:R-:W-:-:S02]  /*2010*/  SHF.R.U64 R51, R48, 0x10, R49 ;  /* 0x0000001030337819 */ /* 0x000fc40000001231 */
[----:B------:R-:W-:Y:S02]  /*2020*/  SHF.L.U32 R135, R48, 0x10, RZ ;  /* 0x0000001030877819 */ /* 0x000fe400000006ff */
[----:B------:R-:W-:Y:S01]  /*2030*/  SHF.R.U32.HI R48, RZ, 0x10, R49 ;  /* 0x00000010ff307819 */ /* 0x000fe20000011631 */
[----:B------:R-:W-:Y:S01]  /*2040*/  IMAD.U32 R47, R47, 0x10000, RZ ;  /* 0x000100002f2f7824 */ /* 0x000fe200078e00ff */
        /* <DEDUP_REMOVED lines=43> */
[----:B------:R-:W-:Y:S02]  /*2300*/  SHF.L.U32 R187, R188, 0x10, RZ ;  /* 0x00000010bcbb7819 */ /* 0x000fe400000006ff */
[----:B------:R-:W-:Y:S02]  /*2310*/  SHF.L.U32 R0, R2, 0x10, RZ ;  /* 0x0000001002007819 */ /* 0x000fe400000006ff */
[C---:B------:R-:W-:Y:S02]  /*2320*/  SHF.R.U64 R192, R182.reuse, 0x10, R183 ;  /* 0x00000010b6c07819 */ /* 0x040fe400000012b7 */
[----:B------:R-:W-:Y:S02]  /*2330*/  SHF.L.U32 R184, R183, 0x10, RZ ;  /* 0x00000010b7b87819 */ /* 0x000fe400000006ff */
[----:B------:R-:W-:Y:S02]  /*2340*/  SHF.L.U32 R49, R23, 0x10, RZ ;  /* 0x0000001017317819 */ /* 0x000fe400000006ff */
[----:B------:R-:W-:-:S02]  /*2350*/  SHF.L.U32 R182, R182, 0x10, RZ ;  /* 0x00000010b6b67819 */ /* 0x000fc400000006ff */
[----:B------:R-:W-:Y:S02]  /*2360*/  SHF.L.U32 R13, R6, 0x10, RZ ;  /* 0x00000010060d7819 */ /* 0x000fe400000006ff */
[----:B------:R-:W-:Y:S02]  /*2370*/  SHF.L.U32 R47, R22, 0x10, RZ ;  /* 0x00000010162f7819 */ /* 0x000fe400000006ff */
[----:B------:R-:W-:Y:S02]  /*2380*/  SHF.L.U32 R128, R28, 0x10, RZ ;  /* 0x000000101c807819 */ /* 0x000fe400000006ff */
[C---:B------:R-:W-:Y:S02]  /*2390*/  SHF.R.U64 R202, R8.reuse, 0x10, R9 ;  /* 0x0000001008ca7819 */ /* 0x040fe40000001209 */
[----:B------:R-:W-:Y:S02]  /*23a0*/  SHF.L.U32 R17, R8, 0x10, RZ ;  /* 0x0000001008117819 */ /* 0x000fe400000006ff */
[----:B------:R-:W-:Y:S01]  /*23b0*/  SHF.L.U32 R15, R4, 0x10, RZ ;  /* 0x00000010040f7819 */ /* 0x000fe200000006ff */
[----:B------:R-:W-:Y:S01]  /*23c0*/  FMUL.FTZ R193, R0, R187 ;  /* 0x000000bb00c17220 */ /* 0x000fe20000410000 */
[----:B------:R-:W-:-:S02]  /*23d0*/  SHF.R.U64 R196, R178, 0x10, R179 ;  /* 0x00000010b2c47819 */ /* 0x000fc400000012b3 */
[----:B------:R-:W-:Y:S02]  /*23e0*/  SHF.R.U32.HI R8, RZ, 0x10, R9 ;  /* 0x00000010ff087819 */ /* 0x000fe40000011609 */
[----:B------:R-:W-:Y:S02]  /*23f0*/  SHF.L.U32 R18, R9, 0x10, RZ ;  /* 0x0000001009127819 */ /* 0x000fe400000006ff */
[----:B------:R-:W-:Y:S01]  /*2400*/  SHF.L.U32 R200, R200, 0x10, RZ ;  /* 0x00000010c8c87819 */ /* 0x000fe200000006ff */
[----:B------:R-:W-:Y:S01]  /*2410*/  FMUL.FTZ R162, R49, R184 ;  /* 0x000000b831a27220 */ /* 0x000fe20000410000 */
[----:B------:R-:W-:Y:S01]  /*2420*/  SHF.L.U32 R178, R178, 0x10, RZ ;  /* 0x00000010b2b27819 */ /* 0x000fe200000006ff */
[----:B-----5:R-:W-:Y:S01]  /*2430*/  FMUL.FTZ R0, R52, R129 ;  /* 0x0000008134007220 */ /* 0x020fe20000410000 */
[----:B------:R-:W-:Y:S01]  /*2440*/  SHF.L.U32 R9, R20, 0x10, RZ ;  /* 0x0000001014097819 */ /* 0x000fe200000006ff */
[----:B------:R-:W-:Y:S01]  /*2450*/  FMUL.FTZ R164, R47, R182 ;  /* 0x000000b62fa47220 */ /* 0x000fe20000410000 */
[----:B------:R-:W-:Y:S01]  /*2460*/  SHF.R.U32.HI R198, RZ, 0x10, R189 ;  /* 0x00000010ffc67819 */ /* 0x000fe200000116bd */
[----:B------:R-:W-:Y:S01]  /*2470*/  FMUL.FTZ R49, R128, R13 ;  /* 0x0000000d80317220 */ /* 0x000fe20000410000 */
[----:B------:R-:W-:Y:S01]  /*2480*/  SHF.R.U32.HI R132, RZ, 0x10, R5 ;  /* 0x00000010ff847819 */ /* 0x000fe20000011605 */
[----:B------:R-:W-:Y:S01]  /*2490*/  FMUL.FTZ R47, R134, R15 ;  /* 0x0000000f862f7220 */ /* 0x000fe20000410000 */
[----:B------:R-:W-:Y:S01]  /*24a0*/  SHF.L.U32 R189, R189, 0x10, RZ ;  /* 0x00000010bdbd7819 */ /* 0x000fe200000006ff */
[----:B------:R-:W-:Y:S01]  /*24b0*/  FMUL.FTZ R128, R52, R197 ;  /* 0x000000c534807220 */ /* 0x000fe20000410000 */
[----:B------:R-:W-:-:S02]  /*24c0*/  IMAD.U32 R188, R3, 0x10000, RZ ;  /* 0x0001000003bc7824 */ /* 0x000fc400078e00ff */
[----:B------:R-:W-:Y:S01]  /*24d0*/  FMUL.FTZ R197, R219, R200 ;  /* 0x000000c8dbc57220 */ /* 0x000fe20000410000 */
[----:B------:R-:W-:Y:S01]  /*24e0*/  FADD.FTZ R134, RZ, R193 ;  /* 0x000000c1ff867221 */ /* 0x000fe20000010000 */
[----:B------:R-:W-:Y:S01]  /*24f0*/  FMUL.FTZ R176, R9, R178 ;  /* 0x000000b209b07220 */ /* 0x000fe20000410000 */
[----:B------:R-:W-:Y:S01]  /*2500*/  FMUL.FTZ R201, R52, R201 ;  /* 0x000000c934c97220 */ /* 0x000fe20000410000 */
[----:B------:R-:W-:Y:S01]  /*2510*/  FFMA.FTZ R138, R0, R193, RZ ;  /* 0x000000c1008a7223 */ /* 0x000fe200000100ff */
[----:B------:R-:W-:Y:S01]  /*2520*/  SHF.L.U32 R9, R132, 0x10, RZ ;  /* 0x0000001084097819 */ /* 0x000fe200000006ff */
[----:B------:R-:W-:Y:S01]  /*2530*/  FMUL.FTZ R132, R52, R135 ;  /* 0x0000008734847220 */ /* 0x000fe20000410000 */
[----:B------:R-:W-:Y:S01]  /*2540*/  SHF.L.U32 R198, R198, 0x10, RZ ;  /* 0x00000010c6c67819 */ /* 0x000fe200000006ff */
[----:B------:R-:W-:Y:S01]  /*2550*/  FMUL.FTZ R188, R188, R189 ;  /* 0x000000bdbcbc7220 */ /* 0x000fe20000410000 */
[----:B------:R-:W-:Y:S01]  /*2560*/  FADD.FTZ R135, R134, R197 ;  /* 0x000000c586877221 */ /* 0x000fe20000010000 */
[C---:B------:R-:W-:Y:S01]  /*2570*/  FMUL.FTZ R191, R52.reuse, R191 ;  /* 0x000000bf34bf7220 */ /* 0x040fe20000410000 */
[----:B------:R-:W-:Y:S01]  /*2580*/  FFMA.FTZ R138, R201, R197, R138 ;  /* 0x000000c5c98a7223 */ /* 0x000fe2000001008a */
[C---:B------:R-:W-:Y:S01]  /*2590*/  FMUL.FTZ R129, R52.reuse, R199 ;  /* 0x000000c734817220 */ /* 0x040fe20000410000 */
[----:B------:R-:W-:Y:S01]  /*25a0*/  FMUL.FTZ R199, R221, R198 ;  /* 0x000000c6ddc77220 */ /* 0x000fe20000410000 */
[----:B------:R-:W-:Y:S01]  /*25b0*/  FADD.FTZ R134, R135, R188 ;  /* 0x000000bc87867221 */ /* 0x000fe20000010000 */
[----:B------:R-:W-:Y:S01]  /*25c0*/  FMUL.FTZ R203, R52, R203 ;  /* 0x000000cb34cb7220 */ /* 0x000fe20000410000 */
[----:B------:R-:W-:Y:S01]  /*25d0*/  FFMA.FTZ R138, R191, R188, R138 ;  /* 0x000000bcbf8a7223 */ /* 0x000fe2000001008a */
[----:B------:R-:W-:-:S02]  /*25e0*/  IMAD.U32 R196, R196, 0x10000, RZ ;  /* 0x00010000c4c47824 */ /* 0x000fc400078e00ff */
[----:B------:R-:W-:Y:S01]  /*25f0*/  FADD.FTZ R135, R134, R199 ;  /* 0x000000c786877221 */ /* 0x000fe20000010000 */
[--C-:B------:R-:W-:Y:S01]  /*2600*/  SHF.R.U64 R206, R10, 0x10, R11.reuse ;  /* 0x000000100ace7819 */ /* 0x100fe2000000120b */
[----:B------:R-:W-:Y:S01]  /*2610*/  FMUL.FTZ R185, R52, R185 ;  /* 0x000000b934b97220 */ /* 0x000fe20000410000 */
[----:B------:R-:W-:Y:S01]  /*2620*/  SHF.R.U32.HI R204, RZ, 0x10, R11 ;  /* 0x00000010ffcc7819 */ /* 0x000fe2000001160b */
[----:B------:R-:W-:Y:S01]  /*2630*/  FFMA.FTZ R138, R203, R199, R138 ;  /* 0x000000c7cb8a7223 */ /* 0x000fe2000001008a */
[----:B------:R-:W-:Y:S02]  /*2640*/  SHF.L.U32 R16, R11, 0x10, RZ ;  /* 0x000000100b107819 */ /* 0x000fe400000006ff */
[----:B------:R-:W-:Y:S02]  /*2650*/  SHF.R.U32.HI R190, RZ, 0x10, R183 ;  /* 0x00000010ffbe7819 */ /* 0x000fe400000116b7 */
[----:B------:R-:W-:Y:S02]  /*2660*/  SHF.L.U32 R11, R65, 0x10, RZ ;  /* 0x00000010410b7819 */ /* 0x000fe400000006ff */
[----:B------:R-:W-:Y:S01]  /*2670*/  SHF.L.U32 R202, R202, 0x10, RZ ;  /* 0x00000010caca7819 */ /* 0x000fe200000006ff */
[----:B------:R-:W-:Y:S01]  /*2680*/  FMUL.FTZ R172, R223, R196 ;  /* 0x000000c4dfac7220 */ /* 0x000fe20000410000 */
[----:B------:R-:W-:Y:S01]  /*2690*/  SHF.R.U32.HI R194, RZ, 0x10, R179 ;  /* 0x00000010ffc27819 */ /* 0x000fe200000116b3 */
[----:B------:R-:W-:Y:S01]  /*26a0*/  FADD.FTZ R135, R135, R176 ;  /* 0x000000b087877221 */ /* 0x000fe20000010000 */
[----:B------:R-:W-:-:S02]  /*26b0*/  SHF.L.U32 R180, R179, 0x10, RZ ;  /* 0x00000010b3b47819 */ /* 0x000fc400000006ff */
[----:B------:R-:W-:Y:S02]  /*26c0*/  SHF.L.U32 R19, R21, 0x10, RZ ;  /* 0x0000001015137819 */ /* 0x000fe400000006ff */
[----:B------:R-:W-:Y:S01]  /*26d0*/  SHF.L.U32 R183, R25, 0x10, RZ ;  /* 0x0000001019b77819 */ /* 0x000fe200000006ff */
[----:B------:R-:W-:Y:S01]  /*26e0*/  FMUL.FTZ R181, R52, R181 ;  /* 0x000000b534b57220 */ /* 0x000fe20000410000 */
[----:B------:R-:W-:Y:S01]  /*26f0*/  FFMA.FTZ R138, R185, R176, R138 ;  /* 0x000000b0b98a7223 */ /* 0x000fe2000001008a */
[--C-:B------:R-:W-:Y:S01]  /*2700*/  SHF.R.U32.HI R48, RZ, 0x10, R7.reuse ;  /* 0x00000010ff307819 */ /* 0x100fe20000011607 */
[----:B------:R-:W-:Y:S01]  /*2710*/  FMUL.FTZ R134, R11, R202 ;  /* 0x000000ca0b867220 */ /* 0x000fe20000410000 */
[----:B------:R-:W-:Y:S01]  /*2720*/  SHF.L.U32 R179, R62, 0x10, RZ ;  /* 0x000000103eb37819 */ /* 0x000fe200000006ff */
[----:B------:R-:W-:Y:S01]  /*2730*/  FMUL.FTZ R174, R19, R180 ;  /* 0x000000b413ae7220 */ /* 0x000fe20000410000 */
[----:B------:R-:W-:Y:S01]  /*2740*/  SHF.L.U32 R194, R194, 0x10, RZ ;  /* 0x00000010c2c27819 */ /* 0x000fe200000006ff */
[----:B------:R-:W-:Y:S01]  /*2750*/  FMUL.FTZ R152, R183, R16 ;  /* 0x00000010b7987220 */ /* 0x000fe20000410000 */
[----:B------:R-:W-:Y:S01]  /*2760*/  SHF.L.U32 R204, R204, 0x10, RZ ;  /* 0x00000010cccc7819 */ /* 0x000fe200000006ff */
[----:B------:R-:W-:Y:S01]  /*2770*/  FADD.FTZ R11, R135, R172 ;  /* 0x000000ac870b7221 */ /* 0x000fe20000010000 */
[----:B------:R-:W-:Y:S01]  /*2780*/  FMUL.FTZ R183, R52, R131 ;  /* 0x0000008334b77220 */ /* 0x000fe20000410000 */
[----:B------:R-:W-:Y:S01]  /*2790*/  FFMA.FTZ R138, R181, R172, R138 ;  /* 0x000000acb58a7223 */ /* 0x000fe2000001008a */
[----:B------:R-:W-:Y:S01]  /*27a0*/  SHF.R.U64 R46, R6, 0x10, R7 ;  /* 0x00000010062e7819 */ /* 0x000fe20000001207 */
[----:B------:R-:W-:Y:S01]  /*27b0*/  FMUL.FTZ R50, R195, R18 ;  /* 0x00000012c3327220 */ /* 0x000fe20000410000 */
[----:B------:R-:W-:Y:S01]  /*27c0*/  SHF.L.U32 R6, R66, 0x10, RZ ;  /* 0x0000001042067819 */ /* 0x000fe200000006ff */
[----:B------:R-:W-:Y:S01]  /*27d0*/  FMUL.FTZ R170, R225, R194 ;  /* 0x000000c2e1aa7220 */ /* 0x000fe20000410000 */
        /* <DEDUP_REMOVED lines=16> */
[----:B------:R-:W-:Y:S01]  /*28e0*/  FMUL.FTZ R171, R52, R171 ;  /* 0x000000ab34ab7220 */ /* 0x000fe20000410000 */
[----:B------:R-:W-:Y:S01]  /*28f0*/  FFMA.FTZ R6, R173, R166, R6 ;  /* 0x000000a6ad067223 */ /* 0x000fe20000010006 */
[----:B------:R-:W-:Y:S01]  /*2900*/  SHF.L.U32 R186, R10, 0x10, RZ ;  /* 0x000000100aba7819 */ /* 0x000fe200000006ff */
[----:B------:R-:W-:Y:S01]  /*2910*/  FMUL.FTZ R168, R215, R190 ;  /* 0x000000bed7a87220 */ /* 0x000fe20000410000 */
[----:B------:R-:W-:Y:S01]  /*2920*/  SHF.L.U32 R51, R24, 0x10, RZ ;  /* 0x0000001018337819 */ /* 0x000fe200000006ff */
[----:B------:R-:W-:Y:S01]  /*2930*/  FADD.FTZ R11, R11, R162 ;  /* 0x000000a20b0b7221 */ /* 0x000fe20000010000 */
[----:B------:R-:W-:Y:S01]  /*2940*/  FMUL.FTZ R175, R52, R175 ;  /* 0x000000af34af7220 */ /* 0x000fe20000410000 */
[----:B------:R-:W-:Y:S01]  /*2950*/  FFMA.FTZ R6, R171, R162, R6 ;  /* 0x000000a2ab067223 */ /* 0x000fe20000010006 */
[----:B------:R-:W-:Y:S01]  /*2960*/  SHF.L.U32 R206, R206, 0x10, RZ ;  /* 0x00000010cece7819 */ /* 0x000fe200000006ff */
[----:B------:R-:W-:Y:S01]  /*2970*/  FMUL.FTZ R150, R51, R186 ;  /* 0x000000ba33967220 */ /* 0x000fe20000410000 */
[----:B------:R-:W-:Y:S01]  /*2980*/  FADD.FTZ R11, R11, R168 ;  /* 0x000000a80b0b7221 */ /* 0x000fe20000010000 */
[----:B------:R-:W-:Y:S01]  /*2990*/  FMUL.FTZ R159, R52, R159 ;  /* 0x0000009f349f7220 */ /* 0x000fe20000410000 */
[----:B------:R-:W-:Y:S01]  /*29a0*/  FFMA.FTZ R6, R175, R168, R6 ;  /* 0x000000a8af067223 */ /* 0x000fe20000010006 */
[----:B------:R-:W-:Y:S01]  /*29b0*/  SHF.R.U64 R130, R4, 0x10, R5 ;  /* 0x0000001004827819 */ /* 0x000fe20000001205 */
[----:B------:R-:W-:Y:S01]  /*29c0*/  FMUL.FTZ R158, R213, R206 ;  /* 0x000000ced59e7220 */ /* 0x000fe20000410000 */
[----:B------:R-:W-:Y:S01]  /*29d0*/  FADD.FTZ R11, R11, R150 ;  /* 0x000000960b0b7221 */ /* 0x000fe20000010000 */
[----:B------:R-:W-:Y:S01]  /*29e0*/  SHF.L.U32 R10, R5, 0x10, RZ ;  /* 0x00000010050a7819 */ /* 0x000fe200000006ff */
[----:B------:R-:W-:Y:S01]  /*29f0*/  FMUL.FTZ R163, R52, R163 ;  /* 0x000000a334a37220 */ /* 0x000fe20000410000 */
[----:B------:R-:W-:Y:S01]  /*2a00*/  SHF.L.U32 R19, R8, 0x10, RZ ;  /* 0x0000001008137819 */ /* 0x000fe200000006ff */
[----:B------:R-:W-:Y:S01]  /*2a10*/  FFMA.FTZ R6, R159, R150, R6 ;  /* 0x000000969f067223 */ /* 0x000fe20000010006 */
[----:B------:R-:W-:-:S02]  /*2a20*/  SHF.L.U32 R5, R69, 0x10, RZ ;  /* 0x0000001045057819 */ /* 0x000fc400000006ff */
        /* <DEDUP_REMOVED lines=8> */
[C---:B------:R-:W-:Y:S01]  /*2ab0*/  FMUL.FTZ R165, R52.reuse, R165 ;  /* 0x000000a534a57220 */ /* 0x040fe20000410000 */
[----:B------:R-:W-:Y:S01]  /*2ac0*/  FFMA.FTZ R6, R161, R152, R6 ;  /* 0x00000098a1067223 */ /* 0x000fe20000010006 */
[----:B------:R-:W-:Y:S01]  /*2ad0*/  FMUL.FTZ R131, R52, R139 ;  /* 0x0000008b34837220 */ /* 0x000fe20000410000 */
[----:B------:R-:W-:Y:S01]  /*2ae0*/  FMUL.FTZ R139, R4, R9 ;  /* 0x00000009048b7220 */ /* 0x000fe20000410000 */
[----:B------:R-:W-:Y:S01]  /*2af0*/  FMUL.FTZ R51, R14, R17 ;  /* 0x000000110e337220 */ /* 0x000fe20000410000 */
[----:B------:R-:W-:Y:S01]  /*2b00*/  FADD.FTZ R4, R5, R160 ;  /* 0x000000a005047221 */ /* 0x000fe20000010000 */
[----:B------:R-:W-:Y:S01]  /*2b10*/  FFMA.FTZ R5, R165, R160, R6 ;  /* 0x000000a0a5057223 */ /* 0x000fe20000010006 */
[----:B------:R-:W-:-:S02]  /*2b20*/  FMUL.FTZ R141, R52, R141 ;  /* 0x0000008d348d7220 */ /* 0x000fc40000410000 */
[----:B------:R-:W-:Y:S01]  /*2b30*/  FADD.FTZ R213, R4, R51 ;  /* 0x0000003304d57221 */ /* 0x000fe20000010000 */
[----:B------:R-:W-:-:S03]  /*2b40*/  FFMA.FTZ R4, R128, R51, R5 ;  /* 0x0000003380047223 */ /* 0x000fc60000010005 */
[----:B------:R-:W-:Y:S01]  /*2b50*/  FADD.FTZ R5, R213, R134 ;  /* 0x00000086d5057221 */ /* 0x000fe20000010000 */
[----:B------:R-:W-:Y:S01]  /*2b60*/  FFMA.FTZ R4, R141, R134, R4 ;  /* 0x000000868d047223 */ /* 0x000fe20000010004 */
[----:B------:R-:W-:Y:S01]  /*2b70*/  FMUL.FTZ R135, R136, R19 ;  /* 0x0000001388877220 */ /* 0x000fe20000410000 */
[----:B------:R-:W-:Y:S01]  /*2b80*/  FMUL.FTZ R140, R52, R209 ;  /* 0x000000d1348c7220 */ /* 0x000fe20000410000 */
[----:B------:R-:W-:Y:S01]  /*2b90*/  FADD.FTZ R6, R5, R50 ;  /* 0x0000003205067221 */ /* 0x000fe20000010000 */
[----:B------:R-:W-:Y:S01]  /*2ba0*/  FFMA.FTZ R5, R129, R50, R4 ;  /* 0x0000003281057223 */ /* 0x000fe20000010004 */
[----:B------:R-:W-:Y:S02]  /*2bb0*/  SHF.L.U32 R12, R7, 0x10, RZ ;  /* 0x00000010070c7819 */ /* 0x000fe400000006ff */
[----:B------:R-:W-:Y:S01]  /*2bc0*/  SHF.L.U32 R7, R67, 0x10, RZ ;  /* 0x0000001043077819 */ /* 0x000fe200000006ff */
[----:B------:R-:W-:Y:S01]  /*2bd0*/  FADD.FTZ R6, R6, R135 ;  /* 0x0000008706067221 */ /* 0x000fe20000010000 */
[----:B------:R-:W-:Y:S01]  /*2be0*/  SHF.L.U32 R14, R46, 0x10, RZ ;  /* 0x000000102e0e7819 */ /* 0x000fe200000006ff */
[----:B------:R-:W-:Y:S01]  /*2bf0*/  FMUL.FTZ R130, R52, R211 ;  /* 0x000000d334827220 */ /* 0x000fe20000410000 */
[----:B------:R-:W-:Y:S01]  /*2c00*/  FFMA.FTZ R5, R140, R135, R5 ;  /* 0x000000878c057223 */ /* 0x000fe20000010005 */
[----:B------:R-:W-:Y:S01]  /*2c10*/  FMUL.FTZ R46, R229, R10 ;  /* 0x0000000ae52e7220 */ /* 0x000fe20000410000 */
[----:B------:R-:W-:Y:S01]  /*2c20*/  FADD.FTZ R229, R6, R49 ;  /* 0x0000003106e57221 */ /* 0x000fe20000010000 */
[----:B------:R-:W-:Y:S01]  /*2c30*/  FMUL.FTZ R136, R7, R14 ;  /* 0x0000000e07887220 */ /* 0x000fe20000410000 */
[----:B------:R-:W-:Y:S01]  /*2c40*/  FMUL.FTZ R143, R52, R143 ;  /* 0x0000008f348f7220 */ /* 0x000fe20000410000 */
[----:B------:R-:W-:Y:S01]  /*2c50*/  FFMA.FTZ R4, R130, R49, R5 ;  /* 0x0000003182047223 */ /* 0x000fe20000010005 */
[----:B------:R-:W-:Y:S01]  /*2c60*/  FMUL.FTZ R48, R227, R12 ;  /* 0x0000000ce3307220 */ /* 0x000fe20000410000 */
[----:B------:R-:W-:-:S02]  /*2c70*/  FADD.FTZ R229, R229, R136 ;  /* 0x00000088e5e57221 */ /* 0x000fc40000010000 */
[----:B------:R-:W-:Y:S01]  /*2c80*/  FFMA.FTZ R4, R143, R136, R4 ;  /* 0x000000888f047223 */ /* 0x000fe20000010004 */
[----:B------:R-:W-:Y:S01]  /*2c90*/  FMUL.FTZ R142, R52, R207 ;  /* 0x000000cf348e7220 */ /* 0x000fe20000410000 */
[----:B------:R-:W-:Y:S02]  /*2ca0*/  FADD.FTZ R214, R229, R48 ;  /* 0x00000030e5d67221 */ /* 0x000fe40000010000 */
[----:B------:R-:W-:Y:S02]  /*2cb0*/  FFMA.FTZ R5, R131, R48, R4 ;  /* 0x0000003083057223 */ /* 0x000fe40000010004 */
[----:B------:R-:W-:Y:S02]  /*2cc0*/  FADD.FTZ R4, R214, R137 ;  /* 0x00000089d6047221 */ /* 0x000fe40000010000 */
[----:B------:R-:W-:Y:S01]  /*2cd0*/  FFMA.FTZ R5, R142, R137, R5 ;  /* 0x000000898e057223 */ /* 0x000fe20000010005 */
[----:B------:R-:W-:Y:S01]  /*2ce0*/  FMUL.FTZ R145, R52, R145 ;  /* 0x0000009134917220 */ /* 0x000fe20000410000 */
[----:B------:R-:W-:-:S02]  /*2cf0*/  FADD.FTZ R229, R4, R47 ;  /* 0x0000002f04e57221 */ /* 0x000fc40000010000 */
[----:B------:R-:W-:Y:S01]  /*2d00*/  FFMA.FTZ R4, R132, R47, R5 ;  /* 0x0000002f84047223 */ /* 0x000fe20000010005 */
[C---:B------:R-:W-:Y:S01]  /*2d10*/  FMUL.FTZ R133, R52.reuse, R133 ;  /* 0x0000008534857220 */ /* 0x040fe20000410000 */
[----:B------:R-:W-:Y:S02]  /*2d20*/  FADD.FTZ R229, R229, R138 ;  /* 0x0000008ae5e57221 */ /* 0x000fe40000010000 */
[----:B------:R-:W-:Y:S01]  /*2d30*/  FFMA.FTZ R4, R145, R138, R4 ;  /* 0x0000008a91047223 */ /* 0x000fe20000010004 */
[----:B------:R-:W-:Y:S01]  /*2d40*/  FMUL.FTZ R144, R52, R205 ;  /* 0x000000cd34907220 */ /* 0x000fe20000410000 */
[----:B------:R-:W-:Y:S02]  /*2d50*/  FADD.FTZ R234, R229, R46 ;  /* 0x0000002ee5ea7221 */ /* 0x000fe40000010000 */
        /* <DEDUP_REMOVED lines=30> */
[----:B------:R-:W-:-:S07]  /*2f40*/  FFMA.FTZ R5, R144, R139, R5 ;  /* 0x0000008b90057223 */ /* 0x000fce0000010005 */
.L_x_269:
[----:B------:R-:W0:Y:S01]  /*2f50*/  SHFL.DOWN PT, R229, R234, 0x10, 0x1f ;  /* 0x0a001f00eae57f89 */ /* 0x000e2200000e0000 */
[----:B------:R-:W-:Y:S01]  /*2f60*/  LOP3.LUT P0, RZ, R127, 0x1f, RZ, 0xc0, !PT ;  /* 0x0000001f7fff7812 */ /* 0x000fe2000780c0ff */
[----:B------:R-:W-:Y:S02]  /*2f70*/  BSSY.RECONVERGENT B0, `(.L_x_270) ;  /* 0x000001e000007945 */ /* 0x000fe40003800200 */
        /* <DEDUP_REMOVED lines=20> */
[----:B------:R-:W0:Y:S01]  /*30c0*/  S2R R127, SR_TID.X ;  /* 0x00000000007f7919 */ /* 0x000e220000002100 */
[----:B------:R-:W1:Y:S01]  /*30d0*/  S2UR UR5, SR_CgaCtaId ;  /* 0x00000000000579c3 */ /* 0x000e620000008800 */
[----:B------:R-:W-:Y:S02]  /*30e0*/  UMOV UR4, 0x400 ;  /* 0x0000040000047882 */ /* 0x000fe40000000000 */
[----:B-1----:R-:W-:-:S04]  /*30f0*/  ULEA UR4, UR5, UR4, 0x18 ;  /* 0x0000000405047291 */ /* 0x002fc8000f8ec0ff */
[----:B------:R-:W-:Y:S02]  /*3100*/  UIADD3 UR5, UPT, UPT, UR4, 0x7040, URZ ;  /* 0x0000704004057890 */ /* 0x000fe4000fffe0ff */
[----:B------:R-:W-:Y:S01]  /*3110*/  @!UP3 UIADD3 UR5, UPT, UPT, UR4, 0x7000, URZ ;  /* 0x000070000405b890 */ /* 0x000fe2000fffe0ff */
[----:B0-----:R-:W-:-:S04]  /*3120*/  SHF.R.U32.HI R229, RZ, 0x2, R127 ;  /* 0x00000002ffe57819 */ /* 0x001fc8000001167f */
[----:B------:R-:W-:-:S05]  /*3130*/  LOP3.LUT R229, R229, 0x38, RZ, 0xc0, !PT ;  /* 0x00000038e5e57812 */ /* 0x000fca00078ec0ff */
[----:B------:R0:W-:Y:S02]  /*3140*/  STS.64 [R229+UR5], R4 ;  /* 0x00000004e5007988 */ /* 0x0001e40008000a05 */
.L_x_271:
[----:B------:R-:W-:Y:S05]  /*3150*/  BSYNC.RECONVERGENT B0 ;  /* 0x0000000000007941 */ /* 0x000fea0003800200 */
.L_x_270:
[----:B------:R-:W1:Y:S08]  /*3160*/  S2UR UR5, SR_CgaCtaId ;  /* 0x00000000000579c3 */ /* 0x000e700000008800 */
[----:B------:R-:W-:Y:S01]  /*3170*/  BAR.SYNC.DEFER_BLOCKING 0x0 ;  /* 0x0000000000007b1d */ /* 0x000fe20000010000 */
[----:B------:R-:W-:Y:S01]  /*3180*/  FADD.FTZ R70, R7, R70 ;  /* 0x0000004607467221 */ /* 0x000fe20000010000 */
[----:B------:R-:W-:Y:S01]  /*3190*/  FADD.FTZ R71, R6, R71 ;  /* 0x0000004706477221 */ /* 0x000fe20000010000 */
[----:B------:R-:W-:Y:S01]  /*31a0*/  FADD.FTZ R76, R11, R76 ;  /* 0x0000004c0b4c7221 */ /* 0x000fe20000010000 */
[----:B------:R-:W-:Y:S01]  /*31b0*/  FADD.FTZ R77, R9, R77 ;  /* 0x0000004d094d7221 */ /* 0x000fe20000010000 */
[----:B------:R-:W-:Y:S01]  /*31c0*/  FADD.FTZ R78, R10, R78 ;  /* 0x0000004e0a4e7221 */ /* 0x000fe20000010000 */
[----:B------:R-:W-:Y:S01]  /*31d0*/  UMOV UR4, 0x400 ;  /* 0x0000040000047882 */ /* 0x000fe20000000000 */
[----:B------:R-:W-:Y:S01]  /*31e0*/  FADD.FTZ R79, R8, R79 ;  /* 0x0000004f084f7221 */ /* 0x000fe20000010000 */
        /* <DEDUP_REMOVED lines=15> */
[----:B-1----:R-:W-:Y:S01]  /*32e0*/  ULEA UR4, UR5, UR4, 0x18 ;  /* 0x0000000405047291 */ /* 0x002fe2000f8ec0ff */
[----:B------:R-:W-:Y:S01]  /*32f0*/  FADD.FTZ R89, R204, R89 ;  /* 0x00000059cc597221 */ /* 0x000fe20000010000 */
[----:B------:R-:W-:Y:S01]  /*3300*/  FADD.FTZ R91, R206, R91 ;  /* 0x0000005bce5b7221 */ /* 0x000fe20000010000 */
[----:B------:R-:W-:Y:S01]  /*3310*/  FADD.FTZ R92, R186, R92 ;  /* 0x0000005cba5c7221 */ /* 0x000fe20000010000 */
[----:B------:R-:W-:Y:S01]  /*3320*/  UIADD3 UR5, UPT, UPT, UR4, 0x7040, URZ ;  /* 0x0000704004057890 */ /* 0x000fe2000fffe0ff */
[----:B------:R-:W-:Y:S01]  /*3330*/  FADD.FTZ R93, R190, R93 ;  /* 0x0000005dbe5d7221 */ /* 0x000fe20000010000 */
[----:B------:R-:W-:Y:S01]  /*3340*/  @!UP3 UIADD3 UR5, UPT, UPT, UR4, 0x7000, URZ ;  /* 0x000070000405b890 */ /* 0x000fe2000fffe0ff */
[----:B------:R-:W-:Y:S01]  /*3350*/  FADD.FTZ R94, R184, R94 ;  /* 0x0000005eb85e7221 */ /* 0x000fe20000010000 */
[----:B------:R-:W-:Y:S01]  /*3360*/  UIADD3 UR10, UPT, UPT, UR4, 0x7050, URZ ;  /* 0x00007050040a7890 */ /* 0x000fe2000fffe0ff */
[----:B------:R-:W-:Y:S01]  /*3370*/  FADD.FTZ R95, R192, R95 ;  /* 0x0000005fc05f7221 */ /* 0x000fe20000010000 */
[----:B------:R-:W-:Y:S01]  /*3380*/  @!UP3 UIADD3 UR10, UPT, UPT, UR4, 0x7010, URZ ;  /* 0x00007010040ab890 */ /* 0x000fe2000fffe0ff */
[----:B------:R-:W-:Y:S01]  /*3390*/  FADD.FTZ R96, R182, R96 ;  /* 0x00000060b6607221 */ /* 0x000fe20000010000 */
[----:B------:R-:W-:Y:S01]  /*33a0*/  FADD.FTZ R97, R194, R97 ;  /* 0x00000061c2617221 */ /* 0x000fe20000010000 */
[----:B------:R-:W-:Y:S01]  /*33b0*/  FADD.FTZ R98, R180, R98 ;  /* 0x00000062b4627221 */ /* 0x000fe20000010000 */
[----:B------:R-:W-:Y:S01]  /*33c0*/  FADD.FTZ R99, R196, R99 ;  /* 0x00000063c4637221 */ /* 0x000fe20000010000 */
[----:B0-----:R-:W0:Y:S01]  /*33d0*/  LDS.128 R4, [UR5] ;  /* 0x00000005ff047984 */ /* 0x001e220008000c00 */
[----:B------:R-:W-:Y:S01]  /*33e0*/  UIADD3 UR5, UPT, UPT, UR4, 0x7060, URZ ;  /* 0x0000706004057890 */ /* 0x000fe2000fffe0ff */
[----:B------:R-:W-:Y:S01]  /*33f0*/  FADD.FTZ R100, R178, R100 ;  /* 0x00000064b2647221 */ /* 0x000fe20000010000 */
[----:B------:R-:W-:Y:S01]  /*3400*/  @!UP3 UIADD3 UR5, UPT, UPT, UR4, 0x7020, URZ ;  /* 0x000070200405b890 */ /* 0x000fe2000fffe0ff */
[----:B------:R-:W1:Y:S01]  /*3410*/  LDS.128 R8, [UR10] ;  /* 0x0000000aff087984 */ /* 0x000e620008000c00 */
[----:B------:R-:W-:Y:S01]  /*3420*/  UIADD3 UR10, UPT, UPT, UR4, 0x7070, URZ ;  /* 0x00007070040a7890 */ /* 0x000fe2000fffe0ff */
[----:B------:R-:W-:Y:S01]  /*3430*/  FADD.FTZ R101, R198, R101 ;  /* 0x00000065c6657221 */ /* 0x000fe20000010000 */
[----:B------:R-:W-:Y:S01]  /*3440*/  @!UP3 UIADD3 UR10, UPT, UPT, UR4, 0x7030, URZ ;  /* 0x00007030040ab890 */ /* 0x000fe2000fffe0ff */
[----:B------:R-:W-:Y:S01]  /*3450*/  FADD.FTZ R102, R189, R102 ;  /* 0x00000066bd667221 */ /* 0x000fe20000010000 */
[----:B------:R-:W-:Y:S01]  /*3460*/  FADD.FTZ R103, R200, R103 ;  /* 0x00000067c8677221 */ /* 0x000fe20000010000 */
[----:B------:R-:W-:Y:S01]  /*3470*/  FADD.FTZ R105, R228, R105 ;  /* 0x00000069e4697221 */ /* 0x000fe20000010000 */
[----:B------:R-:W-:Y:S01]  /*3480*/  FADD.FTZ R106, R223, R106 ;  /* 0x0000006adf6a7221 */ /* 0x000fe20000010000 */
[----:B------:R-:W2:Y:S01]  /*3490*/  LDS.128 R12, [UR5] ;  /* 0x00000005ff0c7984 */ /* 0x000ea20008000c00 */
[----:B------:R-:W-:Y:S01]  /*34a0*/  FADD.FTZ R107, R226, R107 ;  /* 0x0000006be26b7221 */ /* 0x000fe20000010000 */
[----:B------:R-:W-:Y:S01]  /*34b0*/  FADD.FTZ R108, R221, R108 ;  /* 0x0000006cdd6c7221 */ /* 0x000fe20000010000 */
[----:B------:R-:W-:Y:S01]  /*34c0*/  FADD.FTZ R109, R224, R109 ;  /* 0x0000006de06d7221 */ /* 0x000fe20000010000 */
[----:B------:R-:W3:Y:S01]  /*34d0*/  LDS.128 R16, [UR10] ;  /* 0x0000000aff107984 */ /* 0x000ee20008000c00 */
        /* <DEDUP_REMOVED lines=16> */
[----:B0-----:R-:W-:Y:S01]  /*35e0*/  FADD.FTZ R187, RZ, R4 ;  /* 0x00000004ffbb7221 */ /* 0x001fe20000010000 */
[----:B------:R-:W-:-:S03]  /*35f0*/  FADD.FTZ R4, RZ, R5 ;  /* 0x00000005ff047221 */ /* 0x000fc60000010000 */
[----:B------:R-:W-:Y:S01]  /*3600*/  FADD.FTZ R187, R6, R187 ;  /* 0x000000bb06bb7221 */ /* 0x000fe20000010000 */
[----:B------:R-:W-:-:S03]  /*3610*/  FADD.FTZ R4, R7, R4 ;  /* 0x0000000407047221 */ /* 0x000fc60000010000 */
[----:B-1----:R-:W-:Y:S01]  /*3620*/  FADD.FTZ R187, R187, R8 ;  /* 0x00000008bbbb7221 */ /* 0x002fe20000010000 */
[----:B------:R-:W-:-:S03]  /*3630*/  FADD.FTZ R4, R4, R9 ;  /* 0x0000000904047221 */ /* 0x000fc60000010000 */
[----:B------:R-:W-:Y:S01]  /*3640*/  FADD.FTZ R187, R10, R187 ;  /* 0x000000bb0abb7221 */ /* 0x000fe20000010000 */
[----:B------:R-:W-:-:S03]  /*3650*/  FADD.FTZ R4, R11, R4 ;  /* 0x000000040b047221 */ /* 0x000fc60000010000 */
[----:B--2---:R-:W-:Y:S01]  /*3660*/  FADD.FTZ R187, R187, R12 ;  /* 0x0000000cbbbb7221 */ /* 0x004fe20000010000 */
[----:B------:R-:W-:-:S03]  /*3670*/  FADD.FTZ R4, R4, R13 ;  /* 0x0000000d04047221 */ /* 0x000fc60000010000 */
[----:B------:R-:W-:Y:S01]  /*3680*/  FADD.FTZ R187, R14, R187 ;  /* 0x000000bb0ebb7221 */ /* 0x000fe20000010000 */
[----:B------:R-:W-:-:S03]  /*3690*/  FADD.FTZ R4, R15, R4 ;  /* 0x000000040f047221 */ /* 0x000fc60000010000 */
[----:B---3--:R-:W-:Y:S01]  /*36a0*/  FADD.FTZ R187, R187, R16 ;  /* 0x00000010bbbb7221 */ /* 0x008fe20000010000 */
[----:B------:R-:W-:-:S03]  /*36b0*/  FADD.FTZ R4, R4, R17 ;  /* 0x0000001104047221 */ /* 0x000fc60000010000 */
[----:B------:R-:W-:Y:S01]  /*36c0*/  FADD.FTZ R18, R18, R187 ;  /* 0x000000bb12127221 */ /* 0x000fe20000010000 */
[----:B------:R-:W-:-:S03]  /*36d0*/  FADD.FTZ R4, R19, R4 ;  /* 0x0000000413047221 */ /* 0x000fc60000010000 */
[----:B------:R-:W-:Y:S01]  /*36e0*/  FMUL.FTZ R14, R18, UR17 ;  /* 0x00000011120e7c20 */ /* 0x000fe20008410000 */
[----:B------:R-:W-:-:S04]  /*36f0*/  FMUL.FTZ R15, R4, UR17 ;  /* 0x00000011040f7c20 */ /* 0x000fc80008410000 */
[----:B------:R-:W-:Y:S01]  /*3700*/  FSEL R14, R14, RZ, !P1 ;  /* 0x000000ff0e0e7208 */ /* 0x000fe20004800000 */
[----:B------:R-:W-:Y:S06]  /*3710*/  BRA.U UP0, `(.L_x_272) ;  /* 0x00000005009c7547 */ /* 0x000fec000b800000 */
        /* <DEDUP_REMOVED lines=8> */
[C-C-:B------:R-:W-:Y:S01]  /*37a0*/  FFMA.FTZ R0, R15.reuse, R0, R14.reuse ;  /* 0x000000000f007223 */ /* 0x140fe2000001000e */
[C-C-:B------:R-:W-:Y:S01]  /*37b0*/  FFMA.FTZ R4, R15.reuse, R201, R14.reuse ;  /* 0x000000c90f047223 */ /* 0x140fe2000001000e */
[C-C-:B------:R-:W-:Y:S01]  /*37c0*/  FFMA.FTZ R191, R15.reuse, R191, R14.reuse ;  /* 0x000000bf0fbf7223 */ /* 0x140fe2000001000e */
[----:B------:R-:W-:Y:S01]  /*37d0*/  FFMA.FTZ R6, R15, R203, R14 ;  /* 0x000000cb0f067223 */ /* 0x000fe2000001000e */
[----:B------:R-:W-:Y:S01]  /*37e0*/  FADD.FTZ R193, -R0, R193 ;  /* 0x000000c100c17221 */ /* 0x000fe20000010100 */
[----:B------:R-:W-:Y:S01]  /*37f0*/  FADD.FTZ R197, -R4, R197 ;  /* 0x000000c504c57221 */ /* 0x000fe20000010100 */
[----:B------:R-:W-:Y:S01]  /*3800*/  FADD.FTZ R191, -R191, R188 ;  /* 0x000000bcbfbf7221 */ /* 0x000fe20000010100 */
[----:B------:R-:W-:Y:S01]  /*3810*/  FADD.FTZ R199, -R6, R199 ;  /* 0x000000c706c77221 */ /* 0x000fe20000010100 */
[C---:B------:R-:W-:Y:S01]  /*3820*/  FMUL.FTZ R193, R52.reuse, R193 ;  /* 0x000000c134c17220 */ /* 0x040fe20000410000 */
        /* <DEDUP_REMOVED lines=10> */
.L_x_274:
        /* <DEDUP_REMOVED lines=23> */
.L_x_273:
        /* <DEDUP_REMOVED lines=26> */
.L_x_276:
        /* <DEDUP_REMOVED lines=27> */
.L_x_272:
        /* <DEDUP_REMOVED lines=10> */
[----:B------:R-:W-:Y:S01]  /*3e30*/  SHF.R.U64 R7, R32, 0x10, R33 ;  /* 0x0000001020077819 */ /* 0x000fe20000001221 */
[C-C-:B------:R-:W-:Y:S01]  /*3e40*/  FFMA.FTZ R191, R15.reuse, R191, R14.reuse ;  /* 0x000000bf0fbf7223 */ /* 0x140fe2000001000e */
[----:B------:R-:W-:Y:S01]  /*3e50*/  FADD.FTZ R193, -R0, R193 ;  /* 0x000000c100c17221 */ /* 0x000fe20000010100 */
[----:B------:R-:W-:Y:S01]  /*3e60*/  FADD.FTZ R6, -R4, R197 ;  /* 0x000000c504067221 */ /* 0x000fe20000010100 */
[----:B------:R-:W-:Y:S01]  /*3e70*/  MOV R0, R32 ;  /* 0x0000002000007202 */ /* 0x000fe20000000f00 */
[----:B------:R-:W-:Y:S01]  /*3e80*/  FFMA.FTZ R8, R15, R203, R14 ;  /* 0x000000cb0f087223 */ /* 0x000fe2000001000e */
[----:B------:R-:W-:Y:S01]  /*3e90*/  MOV R4, R33 ;  /* 0x0000002100047202 */ /* 0x000fe20000000f00 */
[----:B------:R-:W-:Y:S01]  /*3ea0*/  FADD.FTZ R188, -R191, R188 ;  /* 0x000000bcbfbc7221 */ /* 0x000fe20000010100 */
[----:B------:R-:W-:-:S02]  /*3eb0*/  SHF.R.U32.HI R11, RZ, 0x10, R33 ;  /* 0x00000010ff0b7819 */ /* 0x000fc40000011621 */
[----:B------:R-:W-:Y:S02]  /*3ec0*/  SHF.L.U32 R5, R0, 0x10, RZ ;  /* 0x0000001000057819 */ /* 0x000fe400000006ff */
[----:B------:R-:W-:Y:S02]  /*3ed0*/  SHF.L.U32 R7, R7, 0x10, RZ ;  /* 0x0000001007077819 */ /* 0x000fe400000006ff */
[----:B------:R-:W-:Y:S01]  /*3ee0*/  SHF.L.U32 R9, R4, 0x10, RZ ;  /* 0x0000001004097819 */ /* 0x000fe200000006ff */
[----:B------:R-:W-:Y:S01]  /*3ef0*/  FADD.FTZ R4, -R8, R199 ;  /* 0x000000c708047221 */ /* 0x000fe20000010100 */
[----:B------:R-:W-:Y:S01]  /*3f00*/  SHF.L.U32 R11, R11, 0x10, RZ ;  /* 0x000000100b0b7819 */ /* 0x000fe200000006ff */
[C---:B------:R-:W-:Y:S01]  /*3f10*/  FFMA.FTZ R5, R52.reuse, R193, R5 ;  /* 0x000000c134057223 */ /* 0x040fe20000010005 */
[C---:B------:R-:W-:Y:S01]  /*3f20*/  FFMA.FTZ R0, R52.reuse, R6, R7 ;  /* 0x0000000634007223 */ /* 0x040fe20000010007 */
[C---:B------:R-:W-:Y:S02]  /*3f30*/  FFMA.FTZ R9, R52.reuse, R188, R9 ;  /* 0x000000bc34097223 */ /* 0x040fe40000010009 */
[----:B------:R-:W-:-:S02]  /*3f40*/  FFMA.FTZ R4, R52, R4, R11 ;  /* 0x0000000434047223 */ /* 0x000fc4000001000b */
[----:B------:R-:W-:-:S03]  /*3f50*/  F2FP.BF16.F32.PACK_AB R5, R0, R5 ;  /* 0x000000050005723e */ /* 0x000fc600000010ff */
[----:B------:R-:W-:Y:S02]  /*3f60*/  F2FP.BF16.F32.PACK_AB R4, R4, R9 ;  /* 0x000000090404723e */ /* 0x000fe400000010ff */
[C---:B------:R-:W-:Y:S02]  /*3f70*/  PRMT R0, R5.reuse, 0x7632, R0 ;  /* 0x0000763205007816 */ /* 0x040fe40000000000 */
[----:B------:R-:W-:Y:S02]  /*3f80*/  PRMT R9, R5, 0x7610, R9 ;  /* 0x0000761005097816 */ /* 0x000fe40000000009 */
[C---:B------:R-:W-:Y:S02]  /*3f90*/  PRMT R11, R4.reuse, 0x7632, R11 ;  /* 0x00007632040b7816 */ /* 0x040fe4000000000b */
[----:B------:R-:W-:Y:S01]  /*3fa0*/  PRMT R8, R4, 0x7610, R8 ;  /* 0x0000761004087816 */ /* 0x000fe20000000008 */
[----:B------:R-:W-:Y:S06]  /*3fb0*/  BRA `(.L_x_275) ;  /* 0x0000000400807947 */ /* 0x000fec0003800000 */
.L_x_278:
[C-C-:B------:R-:W-:Y:S01]  /*3fc0*/  FFMA.FTZ R0, R15.reuse, R0, R14.reuse ;  /* 0x000000000f007223 */ /* 0x140fe2000001000e */
[C-C-:B------:R-:W-:Y:S01]  /*3fd0*/  FFMA.FTZ R4, R15.reuse, R203, R14.reuse ;  /* 0x000000cb0f047223 */ /* 0x140fe2000001000e */
[----:B------:R-:W-:Y:S01]  /*3fe0*/  MOV R6, R33 ;  /* 0x0000002100067202 */ /* 0x000fe20000000f00 */
[C-C-:B------:R-:W-:Y:S01]  /*3ff0*/  FFMA.FTZ R191, R15.reuse, R191, R14.reuse ;  /* 0x000000bf0fbf7223 */ /* 0x140fe2000001000e */
[----:B------:R-:W-:Y:S01]  /*4000*/  FADD.FTZ R193, -R0, R193 ;  /* 0x000000c100c17221 */ /* 0x000fe20000010100 */
[----:B------:R-:W-:Y:S01]  /*4010*/  FADD.FTZ R199, -R4, R199 ;  /* 0x000000c704c77221 */ /* 0x000fe20000010100 */
[--C-:B------:R-:W-:Y:S01]  /*4020*/  SHF.R.U32.HI R8, RZ, 0x10, R33.reuse ;  /* 0x00000010ff087819 */ /* 0x100fe20000011621 */
[----:B------:R-:W-:Y:S01]  /*4030*/  FFMA.FTZ R4, R15, R201, R14 ;  /* 0x000000c90f047223 */ /* 0x000fe2000001000e */
[----:B------:R-:W-:Y:S01]  /*4040*/  MOV R0, R32 ;  /* 0x0000002000007202 */ /* 0x000fe20000000f00 */
[----:B------:R-:W-:Y:S01]  /*4050*/  FADD.FTZ R191, -R191, R188 ;  /* 0x000000bcbfbf7221 */ /* 0x000fe20000010100 */
[----:B------:R-:W-:Y:S01]  /*4060*/  SHF.R.U64 R5, R32, 0x10, R33 ;  /* 0x0000001020057819 */ /* 0x000fe20000001221 */
[----:B------:R-:W-:Y:S01]  /*4070*/  FADD.FTZ R197, -R4, R197 ;  /* 0x000000c504c57221 */ /* 0x000fe20000010100 */
[----:B------:R-:W-:-:S02]  /*4080*/  SHF.L.U32 R7, R6, 0x10, RZ ;  /* 0x0000001006077819 */ /* 0x000fc400000006ff */
[----:B------:R-:W-:Y:S02]  /*4090*/  SHF.L.U32 R8, R8, 0x10, RZ ;  /* 0x0000001008087819 */ /* 0x000fe400000006ff */
[----:B------:R-:W-:Y:S01]  /*40a0*/  SHF.L.U32 R0, R0, 0x10, RZ ;  /* 0x0000001000007819 */ /* 0x000fe200000006ff */
[C---:B------:R-:W-:Y:S01]  /*40b0*/  FFMA.FTZ R7, R52.reuse, R191, R7 ;  /* 0x000000bf34077223 */ /* 0x040fe20000010007 */
[----:B------:R-:W-:Y:S01]  /*40c0*/  SHF.L.U32 R6, R5, 0x10, RZ ;  /* 0x0000001005067819 */ /* 0x000fe200000006ff */
[C---:B------:R-:W-:Y:S02]  /*40d0*/  FFMA.FTZ R8, R52.reuse, R199, R8 ;  /* 0x000000c734087223 */ /* 0x040fe40000010008 */
[C---:B------:R-:W-:Y:S02]  /*40e0*/  FFMA.FTZ R0, R52.reuse, R193, R0 ;  /* 0x000000c134007223 */ /* 0x040fe40000010000 */
[----:B------:R-:W-:Y:S01]  /*40f0*/  FFMA.FTZ R197, R52, R197, R6 ;  /* 0x000000c534c57223 */ /* 0x000fe20000010006 */
[----:B------:R-:W-:-:S04]  /*4100*/  F2FP.BF16.F32.PACK_AB R8, R8, R7 ;  /* 0x000000070808723e */ /* 0x000fc800000010ff */
[----:B------:R-:W-:Y:S02]  /*4110*/  F2FP.BF16.F32.PACK_AB R197, R197, R0 ;  /* 0x00000000c5c5723e */ /* 0x000fe400000010ff */
[C---:B------:R-:W-:Y:S02]  /*4120*/  PRMT R11, R8.reuse, 0x7632, R11 ;  /* 0x00007632080b7816 */ /* 0x040fe4000000000b */
[C---:B------:R-:W-:Y:S02]  /*4130*/  PRMT R0, R197.reuse, 0x7632, R0 ;  /* 0x00007632c5007816 */ /* 0x040fe40000000000 */
[----:B------:R-:W-:Y:S02]  /*4140*/  PRMT R9, R197, 0x7610, R9 ;  /* 0x00007610c5097816 */ /* 0x000fe40000000009 */
[----:B------:R-:W-:Y:S02]  /*4150*/  PRMT R146, R11, 0x7610, R146 ;  /* 0x000076100b927816 */ /* 0x000fe40000000092 */
[----:B------:R-:W-:-:S02]  /*4160*/  PRMT R147, R8, 0x7610, R147 ;  /* 0x0000761008937816 */ /* 0x000fc40000000093 */
[----:B------:R-:W-:Y:S02]  /*4170*/  PRMT R154, R0, 0x7610, R154 ;  /* 0x00007610009a7816 */ /* 0x000fe4000000009a */
[----:B------:R-:W-:Y:S01]  /*4180*/  PRMT R149, R9, 0x7610, R149 ;  /* 0x0000761009957816 */ /* 0x000fe20000000095 */
[----:B------:R-:W-:Y:S06]  /*4190*/  BRA `(.L_x_275) ;  /* 0x0000000400087947 */ /* 0x000fec0003800000 */
.L_x_277:
[----:B------:R-:W-:-:S04]  /*41a0*/  UISETP.NE.U32.AND UP0, UPT, UR6, URZ, UPT ;  /* 0x000000ff0600728c */ /* 0x000fc8000bf05070 */
[----:B------:R-:W-:-:S09]  /*41b0*/  UISETP.NE.AND.EX UP0, UPT, UR7, URZ, UPT, UP0 ;  /* 0x000000ff0700728c */ /* 0x000fd2000bf05300 */
[----:B------:R-:W-:Y:S05]  /*41c0*/  BRA.U UP0, `(.L_x_279) ;  /* 0x0000000100787547 */ /* 0x000fea000b800000 */
        /* <DEDUP_REMOVED lines=12> */
[----:B------:R-:W-:Y:S01]  /*4290*/  SHF.L.U32 R7, R6, 0x10, RZ ;  /* 0x0000001006077819 */ /* 0x000fe200000006ff */
[----:B------:R-:W-:Y:S01]  /*42a0*/  IMAD.U32 R0, R0, 0x10000, RZ ;  /* 0x0001000000007824 */ /* 0x000fe200078e00ff */
[----:B------:R-:W-:-:S02]  /*42b0*/  SHF.L.U32 R8, R8, 0x10, RZ ;  /* 0x0000001008087819 */ /* 0x000fc400000006ff */
[----:B------:R-:W-:Y:S01]  /*42c0*/  SHF.L.U32 R6, R5, 0x10, RZ ;  /* 0x0000001005067819 */ /* 0x000fe200000006ff */
[C---:B------:R-:W-:Y:S01]  /*42d0*/  FFMA.FTZ R7, R52.reuse, R191, R7 ;  /* 0x000000bf34077223 */ /* 0x040fe20000010007 */
[C---:B------:R-:W-:Y:S01]  /*42e0*/  FFMA.FTZ R0, R52.reuse, R193, R0 ;  /* 0x000000c134007223 */ /* 0x040fe20000010000 */
[C---:B------:R-:W-:Y:S02]  /*42f0*/  FFMA.FTZ R8, R52.reuse, R199, R8 ;  /* 0x000000c734087223 */ /* 0x040fe40000010008 */
[----:B------:R-:W-:-:S03]  /*4300*/  FFMA.FTZ R197, R52, R197, R6 ;  /* 0x000000c534c57223 */ /* 0x000fc60000010006 */
        /* <DEDUP_REMOVED lines=10> */
.L_x_279:
        /* <DEDUP_REMOVED lines=32> */
[----:B------:R-:W-:-:S07]  /*45b0*/  PRMT R153, R9, 0x7610, R153 ;  /* 0x0000761009997816 */ /* 0x000fce0000000099 */
.L_x_275:
[----:B------:R-:W0:Y:S01]  /*45c0*/  LDC.64 R4, c[0x0][0x468] ;  /* 0x00011a00ff047b82 */ /* 0x000e220000000a00 */
[----:B------:R-:W-:Y:S01]  /*45d0*/  UISETP.NE.U32.AND UP0, UPT, UR4, URZ, UPT ;  /* 0x000000ff0400728c */ /* 0x000fe2000bf05070 */
[----:B------:R-:W-:Y:S01]  /*45e0*/  LOP3.LUT R6, R0, 0xffff, RZ, 0xc0, !PT ;  /* 0x0000ffff00067812 */ /* 0x000fe200078ec0ff */
[----:B------:R-:W-:Y:S01]  /*45f0*/  UISETP.NE.U32.AND UP2, UPT, UR14, URZ, UPT ;  /* 0x000000ff0e00728c */ /* 0x000fe2000bf45070 */
[----:B------:R-:W-:Y:S01]  /*4600*/  PRMT R11, R8, 0x5410, R11 ;  /* 0x00005410080b7816 */ /* 0x000fe2000000000b */
[----:B------:R-:W-:Y:S02]  /*4610*/  UISETP.NE.AND.EX UP0, UPT, UR5, URZ, UPT, UP0 ;  /* 0x000000ff0500728c */ /* 0x000fe4000bf05300 */
[----:B------:R-:W-:-:S03]  /*4620*/  IMAD.WIDE.U32 R6, R6, 0x10000, RZ ;  /* 0x0001000006067825 */ /* 0x000fc600078e00ff */
[----:B------:R-:W-:Y:S02]  /*4630*/  LOP3.LUT R6, R6, 0xffff, R9, 0xf8, !PT ;  /* 0x0000ffff06067812 */ /* 0x000fe400078ef809 */
[----:B------:R-:W-:Y:S01]  /*4640*/  LOP3.LUT R7, R11, R7, RZ, 0xfc, !PT ;  /* 0x000000070b077212 */ /* 0x000fe200078efcff */
        /* <DEDUP_REMOVED lines=10> */
.L_x_280:
[----:B------:R1:W-:Y:S01]  /*46f0*/  STG.E.64 desc[UR12][R8.64], R6 ;  /* 0x0000000608007986 */ /* 0x0003e2000c101b0c */
[----:B------:R-:W-:Y:S02]  /*4700*/  UISETP.NE.U32.AND UP1, UPT, UR6, URZ, UPT ;  /* 0x000000ff0600728c */ /* 0x000fe4000bf25070 */
[----:B------:R-:W-:Y:S02]  /*4710*/  UISETP.NE.AND.EX UP2, UPT, UR15, URZ, UPT, UP2 ;  /* 0x000000ff0f00728c */ /* 0x000fe4000bf45320 */
[----:B------:R-:W-:-:S09]  /*4720*/  UISETP.NE.AND.EX UP1, UPT, UR7, URZ, UPT, UP1 ;  /* 0x000000ff0700728c */ /* 0x000fd2000bf25310 */
[----:B-1----:R-:W-:Y:S05]  /*4730*/  BRA.U !UP1, `(.L_x_281) ;  /* 0x0000000109207547 */ /* 0x002fea000b800000 */
[----:B------:R-:W1:Y:S01]  /*4740*/  LDC.64 R6, c[0x0][0x470] ;  /* 0x00011c00ff067b82 */ /* 0x000e620000000a00 */
[----:B------:R-:W-:Y:S02]  /*4750*/  LOP3.LUT R8, R154, 0xffff, RZ, 0xc0, !PT ;  /* 0x0000ffff9a087812 */ /* 0x000fe400078ec0ff */
[----:B0-----:R-:W-:-:S03]  /*4760*/  PRMT R11, R147, 0x5410, R146 ;  /* 0x00005410930b7816 */ /* 0x001fc60000000092 */
[----:B------:R-:W-:-:S05]  /*4770*/  IMAD.WIDE.U32 R8, R8, 0x10000, RZ ;  /* 0x0001000008087825 */ /* 0x000fca00078e00ff */
[----:B------:R-:W-:Y:S02]  /*4780*/  LOP3.LUT R9, R11, R9, RZ, 0xfc, !PT ;  /* 0x000000090b097212 */ /* 0x000fe400078efcff */
[----:B------:R-:W-:Y:S01]  /*4790*/  LOP3.LUT R8, R8, 0xffff, R149, 0xf8, !PT ;  /* 0x0000ffff08087812 */ /* 0x000fe200078ef895 */
[----:B-1----:R-:W-:-:S05]  /*47a0*/  IMAD.WIDE.U32 R6, R177, 0x8, R6 ;  /* 0x00000008b1067825 */ /* 0x002fca00078e0006 */
[----:B------:R1:W-:Y:S02]  /*47b0*/  STG.E.64 desc[UR12][R6.64], R8 ;  /* 0x0000000806007986 */ /* 0x0003e4000c101b0c */
.L_x_281:
[----:B------:R-:W-:Y:S05]  /*47c0*/  BRA.U !UP2, `(.L_x_282) ;  /* 0x000000050afc7547 */ /* 0x000fea000b800000 */
[----:B------:R-:W-:Y:S05]  /*47d0*/  BRA.U !UP0, `(.L_x_283) ;  /* 0x00000005080c7547 */ /* 0x000fea000b800000 */
[----:B------:R-:W-:Y:S05]  /*47e0*/  BRA.U !UP1, `(.L_x_284) ;  /* 0x00000001098c7547 */ /* 0x000fea000b800000 */
[----:B-1----:R-:W-:Y:S01]  /*47f0*/  MOV R6, R35 ;  /* 0x0000002300067202 */ /* 0x002fe20000000f00 */
[C-C-:B------:R-:W-:Y:S01]  /*4800*/  FFMA.FTZ R185, R15.reuse, R185, R14.reuse ;  /* 0x000000b90fb97223 */ /* 0x140fe2000001000e */
[--C-:B------:R-:W-:Y:S01]  /*4810*/  SHF.R.U32.HI R8, RZ, 0x10, R35.reuse ;  /* 0x00000010ff087819 */ /* 0x100fe20000011623 */
[C-C-:B------:R-:W-:Y:S01]  /*4820*/  FFMA.FTZ R183, R15.reuse, R183, R14.reuse ;  /* 0x000000b70fb77223 */ /* 0x140fe2000001000e */
[----:B------:R-:W-:Y:S01]  /*4830*/  MOV R0, R34 ;  /* 0x0000002200007202 */ /* 0x000fe20000000f00 */
[C-C-:B------:R-:W-:Y:S01]  /*4840*/  FFMA.FTZ R179, R15.reuse, R179, R14.reuse ;  /* 0x000000b30fb37223 */ /* 0x140fe2000001000e */
[----:B------:R-:W-:Y:S01]  /*4850*/  SHF.R.U64 R9, R34, 0x10, R35 ;  /* 0x0000001022097819 */ /* 0x000fe20000001223 */
[----:B------:R-:W-:Y:S01]  /*4860*/  FFMA.FTZ R181, R15, R181, R14 ;  /* 0x000000b50fb57223 */ /* 0x000fe2000001000e */
[----:B------:R-:W-:Y:S01]  /*4870*/  SHF.L.U32 R7, R6, 0x10, RZ ;  /* 0x0000001006077819 */ /* 0x000fe200000006ff */
[----:B------:R-:W-:Y:S01]  /*4880*/  FADD.FTZ R185, -R185, R176 ;  /* 0x000000b0b9b97221 */ /* 0x000fe20000010100 */
[----:B------:R-:W-:Y:S01]  /*4890*/  SHF.L.U32 R8, R8, 0x10, RZ ;  /* 0x0000001008087819 */ /* 0x000fe200000006ff */
[----:B------:R-:W-:Y:S01]  /*48a0*/  FADD.FTZ R183, -R183, R174 ;  /* 0x000000aeb7b77221 */ /* 0x000fe20000010100 */
[----:B------:R-:W-:Y:S01]  /*48b0*/  SHF.L.U32 R0, R0, 0x10, RZ ;  /* 0x0000001000007819 */ /* 0x000fe200000006ff */
[----:B------:R-:W-:Y:S01]  /*48c0*/  FADD.FTZ R179, -R179, R170 ;  /* 0x000000aab3b37221 */ /* 0x000fe20000010100 */
[----:B------:R-:W-:Y:S01]  /*48d0*/  SHF.L.U32 R6, R9, 0x10, RZ ;  /* 0x0000001009067819 */ /* 0x000fe200000006ff */
[----:B------:R-:W-:Y:S01]  /*48e0*/  FADD.FTZ R181, -R181, R172 ;  /* 0x000000acb5b57221 */ /* 0x000fe20000010100 */
[C---:B------:R-:W-:Y:S01]  /*48f0*/  FFMA.FTZ R7, R52.reuse, R183, R7 ;  /* 0x000000b734077223 */ /* 0x040fe20000010007 */
        /* <DEDUP_REMOVED lines=8> */
[----:B0-----:R-:W-:-:S02]  /*4980*/  PRMT R11, R181, 0x7610, R11 ;  /* 0x00007610b50b7816 */ /* 0x001fc4000000000b */
        /* <DEDUP_REMOVED lines=9> */
.L_x_284:
        /* <DEDUP_REMOVED lines=29> */
[----:B------:R-:W-:Y:S01]  /*4bf0*/  PRMT R153, R11, 0x7610, R153 ;  /* 0x000076100b997816 */ /* 0x000fe20000000099 */
[----:B------:R-:W-:Y:S06]  /*4c00*/  BRA `(.L_x_285) ;  /* 0x0000000800507947 */ /* 0x000fec0003800000 */
.L_x_283:
        /* <DEDUP_REMOVED lines=32> */
.L_x_286:
[----:B------:R-:W-:Y:S01]  /*4e10*/  MOV R0, R34 ;  /* 0x0000002200007202 */ /* 0x000fe20000000f00 */
[C-C-:B------:R-:W-:Y:S01]  /*4e20*/  FFMA.FTZ R185, R15.reuse, R185, R14.reuse ;  /* 0x000000b90fb97223 */ /* 0x140fe2000001000e */
[--C-:B-1----:R-:W-:Y:S01]  /*4e30*/  SHF.R.U64 R6, R34, 0x10, R35.reuse ;  /* 0x0000001022067819 */ /* 0x102fe20000001223 */
[C-C-:B------:R-:W-:Y:S01]  /*4e40*/  FFMA.FTZ R181, R15.reuse, R181, R14.reuse ;  /* 0x000000b50fb57223 */ /* 0x140fe2000001000e */
[----:B------:R-:W-:Y:S01]  /*4e50*/  MOV R8, R35 ;  /* 0x0000002300087202 */ /* 0x000fe20000000f00 */
[C-C-:B------:R-:W-:Y:S01]  /*4e60*/  FFMA.FTZ R183, R15.reuse, R183, R14.reuse ;  /* 0x000000b70fb77223 */ /* 0x140fe2000001000e */
[----:B------:R-:W-:Y:S01]  /*4e70*/  SHF.R.U32.HI R9, RZ, 0x10, R35 ;  /* 0x00000010ff097819 */ /* 0x000fe20000011623 */
[----:B------:R-:W-:Y:S01]  /*4e80*/  FFMA.FTZ R179, R15, R179, R14 ;  /* 0x000000b30fb37223 */ /* 0x000fe2000001000e */
[----:B------:R-:W-:Y:S01]  /*4e90*/  IMAD.U32 R7, R0, 0x10000, RZ ;  /* 0x0001000000077824 */ /* 0x000fe200078e00ff */
[----:B------:R-:W-:Y:S01]  /*4ea0*/  SHF.L.U32 R6, R6, 0x10, RZ ;  /* 0x0000001006067819 */ /* 0x000fe200000006ff */
[----:B------:R-:W-:Y:S01]  /*4eb0*/  FADD.FTZ R185, -R185, R176 ;  /* 0x000000b0b9b97221 */ /* 0x000fe20000010100 */
[----:B------:R-:W-:Y:S01]  /*4ec0*/  SHF.L.U32 R0, R8, 0x10, RZ ;  /* 0x0000001008007819 */ /* 0x000fe200000006ff */
[----:B------:R-:W-:Y:S01]  /*4ed0*/  FADD.FTZ R181, -R181, R172 ;  /* 0x000000acb5b57221 */ /* 0x000fe20000010100 */
[----:B------:R-:W-:Y:S01]  /*4ee0*/  SHF.L.U32 R8, R9, 0x10, RZ ;  /* 0x0000001009087819 */ /* 0x000fe200000006ff */
[----:B------:R-:W-:Y:S01]  /*4ef0*/  FADD.FTZ R183, -R183, R174 ;  /* 0x000000aeb7b77221 */ /* 0x000fe20000010100 */
        /* <DEDUP_REMOVED lines=8> */
[----:B0-----:R-:W-:Y:S02]  /*4f80*/  PRMT R11, R6, 0x7610, R11 ;  /* 0x00007610060b7816 */ /* 0x001fe4000000000b */
[C---:B------:R-:W-:Y:S02]  /*4f90*/  PRMT R7, R179.reuse, 0x7632, R7 ;  /* 0x00007632b3077816 */ /* 0x040fe40000000007 */
[----:B------:R-:W-:Y:S01]  /*4fa0*/  PRMT R6, R179, 0x7610, R6 ;  /* 0x00007610b3067816 */ /* 0x000fe20000000006 */
[----:B------:R-:W-:Y:S06]  /*4fb0*/  BRA `(.L_x_285) ;  /* 0x0000000400647947 */ /* 0x000fec0003800000 */
.L_x_282:
[----:B------:R-:W-:Y:S05]  /*4fc0*/  BRA.U !UP0, `(.L_x_287) ;  /* 0x0000000108c07547 */ /* 0x000fea000b800000 */
[----:B------:R-:W-:Y:S05]  /*4fd0*/  BRA.U !UP1, `(.L_x_288) ;  /* 0x0000000109647547 */ /* 0x000fea000b800000 */
[C-C-:B------:R-:W-:Y:S01]  /*4fe0*/  FFMA.FTZ R183, R15.reuse, R183, R14.reuse ;  /* 0x000000b70fb77223 */ /* 0x140fe2000001000e */
[C-C-:B------:R-:W-:Y:S01]  /*4ff0*/  FFMA.FTZ R179, R15.reuse, R179, R14.reuse ;  /* 0x000000b30fb37223 */ /* 0x140fe2000001000e */
[C-C-:B------:R-:W-:Y:S01]  /*5000*/  FFMA.FTZ R185, R15.reuse, R185, R14.reuse ;  /* 0x000000b90fb97223 */ /* 0x140fe2000001000e */
[----:B------:R-:W-:Y:S01]  /*5010*/  FFMA.FTZ R181, R15, R181, R14 ;  /* 0x000000b50fb57223 */ /* 0x000fe2000001000e */
[----:B------:R-:W-:Y:S01]  /*5020*/  FADD.FTZ R183, -R183, R174 ;  /* 0x000000aeb7b77221 */ /* 0x000fe20000010100 */
[----:B-1----:R-:W-:Y:S01]  /*5030*/  FADD.FTZ R9, -R179, R170 ;  /* 0x000000aab3097221 */ /* 0x002fe20000010100 */
[----:B------:R-:W-:Y:S01]  /*5040*/  FADD.FTZ R185, -R185, R176 ;  /* 0x000000b0b9b97221 */ /* 0x000fe20000010100 */
[----:B------:R-:W-:Y:S01]  /*5050*/  FADD.FTZ R7, -R181, R172 ;  /* 0x000000acb5077221 */ /* 0x000fe20000010100 */
[C---:B------:R-:W-:Y:S01]  /*5060*/  FMUL.FTZ R6, R52.reuse, R183 ;  /* 0x000000b734067220 */ /* 0x040fe20000410000 */
[C---:B------:R-:W-:Y:S01]  /*5070*/  FMUL.FTZ R9, R52.reuse, R9 ;  /* 0x0000000934097220 */ /* 0x040fe20000410000 */
[C---:B------:R-:W-:Y:S01]  /*5080*/  FMUL.FTZ R0, R52.reuse, R185 ;  /* 0x000000b934007220 */ /* 0x040fe20000410000 */
[----:B------:R-:W-:-:S03]  /*5090*/  FMUL.FTZ R7, R52, R7 ;  /* 0x0000000734077220 */ /* 0x000fc60000410000 */
        /* <DEDUP_REMOVED lines=11> */
[----:B------:R-:W-:Y:S01]  /*5150*/  PRMT R153, R11, 0x7610, R153 ;  /* 0x000076100b997816 */ /* 0x000fe20000000099 */
[----:B------:R-:W-:Y:S06]  /*5160*/  BRA `(.L_x_285) ;  /* 0x0000000000f87947 */ /* 0x000fec0003800000 */
.L_x_288:
        /* <DEDUP_REMOVED lines=9> */
[C---:B-1----:R-:W-:Y:S01]  /*5200*/  FMUL.FTZ R6, R52.reuse, R179 ;  /* 0x000000b334067220 */ /* 0x042fe20000410000 */
[C---:B------:R-:W-:Y:S01]  /*5210*/  FMUL.FTZ R185, R52.reuse, R185 ;  /* 0x000000b934b97220 */ /* 0x040fe20000410000 */
[----:B------:R-:W-:-:S03]  /*5220*/  FMUL.FTZ R0, R52, R181 ;  /* 0x000000b534007220 */ /* 0x000fc60000410000 */
[----:B------:R-:W-:Y:S02]  /*5230*/  F2FP.BF16.F32.PACK_AB R6, R6, R183 ;  /* 0x000000b70606723e */ /* 0x000fe400000010ff */
[----:B------:R-:W-:Y:S02]  /*5240*/  F2FP.BF16.F32.PACK_AB R185, R0, R185 ;  /* 0x000000b900b9723e */ /* 0x000fe400000010ff */
[----:B------:R-:W-:Y:S02]  /*5250*/  PRMT R7, R6, 0x7632, R7 ;  /* 0x0000763206077816 */ /* 0x000fe40000000007 */
[C---:B------:R-:W-:Y:S02]  /*5260*/  PRMT R0, R185.reuse, 0x7632, R0 ;  /* 0x00007632b9007816 */ /* 0x040fe40000000000 */
[----:B0-----:R-:W-:Y:S02]  /*5270*/  PRMT R11, R185, 0x7610, R11 ;  /* 0x00007610b90b7816 */ /* 0x001fe4000000000b */
[----:B------:R-:W-:-:S02]  /*5280*/  PRMT R148, R7, 0x7610, R148 ;  /* 0x0000761007947816 */ /* 0x000fc40000000094 */
[----:B------:R-:W-:Y:S02]  /*5290*/  PRMT R151, R6, 0x7610, R151 ;  /* 0x0000761006977816 */ /* 0x000fe40000000097 */
[----:B------:R-:W-:Y:S02]  /*52a0*/  PRMT R156, R0, 0x7610, R156 ;  /* 0x00007610009c7816 */ /* 0x000fe4000000009c */
[----:B------:R-:W-:Y:S01]  /*52b0*/  PRMT R153, R11, 0x7610, R153 ;  /* 0x000076100b997816 */ /* 0x000fe20000000099 */
[----:B------:R-:W-:Y:S06]  /*52c0*/  BRA `(.L_x_285) ;  /* 0x0000000000a07947 */ /* 0x000fec0003800000 */
.L_x_287:
[----:B------:R-:W-:Y:S05]  /*52d0*/  BRA.U !UP1, `(.L_x_289) ;  /* 0x0000000109587547 */ /* 0x000fea000b800000 */
        /* <DEDUP_REMOVED lines=22> */
.L_x_289:
        /* <DEDUP_REMOVED lines=11> */
[----:B-1----:R-:W-:-:S03]  /*54f0*/  FMUL.FTZ R6, R52, R179 ;  /* 0x000000b334067220 */ /* 0x002fc60000410000 */
[----:B------:R-:W-:Y:S02]  /*5500*/  F2FP.BF16.F32.PACK_AB R185, R0, R185 ;  /* 0x000000b900b9723e */ /* 0x000fe400000010ff */
[----:B------:R-:W-:Y:S02]  /*5510*/  F2FP.BF16.F32.PACK_AB R6, R6, R183 ;  /* 0x000000b70606723e */ /* 0x000fe400000010ff */
[C---:B------:R-:W-:Y:S02]  /*5520*/  PRMT R0, R185.reuse, 0x7632, R0 ;  /* 0x00007632b9007816 */ /* 0x040fe40000000000 */
[----:B0-----:R-:W-:Y:S02]  /*5530*/  PRMT R11, R185, 0x7610, R11 ;  /* 0x00007610b90b7816 */ /* 0x001fe4000000000b */
[----:B------:R-:W-:-:S07]  /*5540*/  PRMT R7, R6, 0x7632, R7 ;  /* 0x0000763206077816 */ /* 0x000fce0000000007 */
.L_x_285:
[----:B------:R-:W-:Y:S02]  /*5550*/  LOP3.LUT R8, R0, 0xffff, RZ, 0xc0, !PT ;  /* 0x0000ffff00087812 */ /* 0x000fe400078ec0ff */
[----:B------:R-:W-:Y:S01]  /*5560*/  PRMT R13, R6, 0x5410, R7 ;  /* 0x00005410060d7816 */ /* 0x000fe20000000007 */
[----:B------:R-:W-:-:S04]  /*5570*/  IMAD.WIDE.U32 R6, R167, 0x8, R4 ;  /* 0x00000008a7067825 */ /* 0x000fc800078e0004 */
        /* <DEDUP_REMOVED lines=12> */
.L_x_290:
        /* <DEDUP_REMOVED lines=10> */
.L_x_291:
[----:B------:R-:W-:Y:S05]  /*56e0*/  BRA.U !UP2, `(.L_x_292) ;  /* 0x000000050afc7547 */ /* 0x000fea000b800000 */
[----:B------:R-:W-:Y:S05]  /*56f0*/  BRA.U !UP0, `(.L_x_293) ;  /* 0x00000005080c7547 */ /* 0x000fea000b800000 */
[----:B------:R-:W-:Y:S05]  /*5700*/  BRA.U !UP1, `(.L_x_294) ;  /* 0x00000001098c7547 */ /* 0x000fea000b800000 */
[----:B-12---:R-:W-:Y:S01]  /*5710*/  MOV R6, R37 ;  /* 0x0000002500067202 */ /* 0x006fe20000000f00 */
        /* <DEDUP_REMOVED lines=34> */
.L_x_294:
        /* <DEDUP_REMOVED lines=31> */
.L_x_293:
        /* <DEDUP_REMOVED lines=32> */
.L_x_296:
[----:B------:R-:W-:Y:S01]  /*5d30*/  MOV R0, R36 ;  /* 0x0000002400007202 */ /* 0x000fe20000000f00 */
[C-C-:B------:R-:W-:Y:S01]  /*5d40*/  FFMA.FTZ R169, R15.reuse, R169, R14.reuse ;  /* 0x000000a90fa97223 */ /* 0x140fe2000001000e */
[--C-:B-12---:R-:W-:Y:S01]  /*5d50*/  SHF.R.U64 R6, R36, 0x10, R37.reuse ;  /* 0x0000001024067819 */ /* 0x106fe20000001225 */
[C-C-:B------:R-:W-:Y:S01]  /*5d60*/  FFMA.FTZ R173, R15.reuse, R173, R14.reuse ;  /* 0x000000ad0fad7223 */ /* 0x140fe2000001000e */
[----:B------:R-:W-:Y:S01]  /*5d70*/  MOV R8, R37 ;  /* 0x0000002500087202 */ /* 0x000fe20000000f00 */
[C-C-:B------:R-:W-:Y:S01]  /*5d80*/  FFMA.FTZ R171, R15.reuse, R171, R14.reuse ;  /* 0x000000ab0fab7223 */ /* 0x140fe2000001000e */
[----:B------:R-:W-:Y:S01]  /*5d90*/  SHF.R.U32.HI R9, RZ, 0x10, R37 ;  /* 0x00000010ff097819 */ /* 0x000fe20000011625 */
        /* <DEDUP_REMOVED lines=20> */
.L_x_292:
[----:B------:R-:W-:Y:S05]  /*5ee0*/  BRA.U !UP0, `(.L_x_297) ;  /* 0x0000000108c07547 */ /* 0x000fea000b800000 */
[----:B------:R-:W-:Y:S05]  /*5ef0*/  BRA.U !UP1, `(.L_x_298) ;  /* 0x0000000109647547 */ /* 0x000fea000b800000 */
[C-C-:B------:R-:W-:Y:S01]  /*5f00*/  FFMA.FTZ R171, R15.reuse, R171, R14.reuse ;  /* 0x000000ab0fab7223 */ /* 0x140fe2000001000e */
[C-C-:B------:R-:W-:Y:S01]  /*5f10*/  FFMA.FTZ R175, R15.reuse, R175, R14.reuse ;  /* 0x000000af0faf7223 */ /* 0x140fe2000001000e */
[C-C-:B------:R-:W-:Y:S01]  /*5f20*/  FFMA.FTZ R169, R15.reuse, R169, R14.reuse ;  /* 0x000000a90fa97223 */ /* 0x140fe2000001000e */
[----:B------:R-:W-:Y:S01]  /*5f30*/  FFMA.FTZ R173, R15, R173, R14 ;  /* 0x000000ad0fad7223 */ /* 0x000fe2000001000e */
[----:B------:R-:W-:Y:S01]  /*5f40*/  FADD.FTZ R171, -R171, R162 ;  /* 0x000000a2abab7221 */ /* 0x000fe20000010100 */
[----:B-12---:R-:W-:Y:S01]  /*5f50*/  FADD.FTZ R9, -R175, R168 ;  /* 0x000000a8af097221 */ /* 0x006fe20000010100 */
        /* <DEDUP_REMOVED lines=19> */
.L_x_298:
        /* <DEDUP_REMOVED lines=9> */
[C---:B-12---:R-:W-:Y:S01]  /*6120*/  FMUL.FTZ R6, R52.reuse, R175 ;  /* 0x000000af34067220 */ /* 0x046fe20000410000 */
        /* <DEDUP_REMOVED lines=12> */
.L_x_297:
        /* <DEDUP_REMOVED lines=23> */
.L_x_299:
        /* <DEDUP_REMOVED lines=11> */
[----:B-12---:R-:W-:-:S03]  /*6410*/  FMUL.FTZ R6, R52, R175 ;  /* 0x000000af34067220 */ /* 0x006fc60000410000 */
[----:B------:R-:W-:Y:S02]  /*6420*/  F2FP.BF16.F32.PACK_AB R169, R0, R169 ;  /* 0x000000a900a9723e */ /* 0x000fe400000010ff */
[----:B------:R-:W-:Y:S02]  /*6430*/  F2FP.BF16.F32.PACK_AB R6, R6, R171 ;  /* 0x000000ab0606723e */ /* 0x000fe400000010ff */
[C---:B------:R-:W-:Y:S02]  /*6440*/  PRMT R0, R169.reuse, 0x7632, R0 ;  /* 0x00007632a9007816 */ /* 0x040fe40000000000 */
[----:B0-----:R-:W-:Y:S02]  /*6450*/  PRMT R11, R169, 0x7610, R11 ;  /* 0x00007610a90b7816 */ /* 0x001fe4000000000b */
[----:B------:R-:W-:-:S07]  /*6460*/  PRMT R7, R6, 0x7632, R7 ;  /* 0x0000763206077816 */ /* 0x000fce0000000007 */
.L_x_295:
        /* <DEDUP_REMOVED lines=15> */
.L_x_300:
        /* <DEDUP_REMOVED lines=10> */
.L_x_301:
[----:B------:R-:W-:Y:S05]  /*6600*/  BRA.U !UP2, `(.L_x_302) ;  /* 0x000000050afc7547 */ /* 0x000fea000b800000 */
[----:B------:R-:W-:Y:S05]  /*6610*/  BRA.U !UP0, `(.L_x_303) ;  /* 0x00000005080c7547 */ /* 0x000fea000b800000 */
[----:B------:R-:W-:Y:S05]  /*6620*/  BRA.U !UP1, `(.L_x_304) ;  /* 0x00000001098c7547 */ /* 0x000fea000b800000 */
[--C-:B-12---:R-:W-:Y:S01]  /*6630*/  IMAD.MOV.U32 R6, RZ, RZ, R39.reuse ;  /* 0x000000ffff067224 */ /* 0x106fe200078e0027 */
[--C-:B------:R-:W-:Y:S01]  /*6640*/  SHF.R.U32.HI R8, RZ, 0x10, R39.reuse ;  /* 0x00000010ff087819 */ /* 0x100fe20000011627 */
[C-C-:B------:R-:W-:Y:S01]  /*6650*/  FFMA.FTZ R159, R15.reuse, R159, R14.reuse ;  /* 0x0000009f0f9f7223 */ /* 0x140fe2000001000e */
[----:B------:R-:W-:Y:S01]  /*6660*/  MOV R0, R38 ;  /* 0x0000002600007202 */ /* 0x000fe20000000f00 */
[C-C-:B------:R-:W-:Y:S01]  /*6670*/  FFMA.FTZ R161, R15.reuse, R161, R14.reuse ;  /* 0x000000a10fa17223 */ /* 0x140fe2000001000e */
[----:B------:R-:W-:Y:S01]  /*6680*/  SHF.R.U64 R9, R38, 0x10, R39 ;  /* 0x0000001026097819 */ /* 0x000fe20000001227 */
[C-C-:B------:R-:W-:Y:S01]  /*6690*/  FFMA.FTZ R165, R15.reuse, R165, R14.reuse ;  /* 0x000000a50fa57223 */ /* 0x140fe2000001000e */
        /* <DEDUP_REMOVED lines=28> */
.L_x_304:
        /* <DEDUP_REMOVED lines=31> */
.L_x_303:
        /* <DEDUP_REMOVED lines=32> */
.L_x_306:
        /* <DEDUP_REMOVED lines=27> */
.L_x_302:
        /* <DEDUP_REMOVED lines=27> */
.L_x_308:
        /* <DEDUP_REMOVED lines=22> */
.L_x_307:
        /* <DEDUP_REMOVED lines=23> */
.L_x_309:
        /* <DEDUP_REMOVED lines=17> */
.L_x_305:
        /* <DEDUP_REMOVED lines=15> */
.L_x_310:
        /* <DEDUP_REMOVED lines=10> */
.L_x_311:
        /* <DEDUP_REMOVED lines=17> */
[----:B------:R-:W-:-:S02]  /*7630*/  IMAD.U32 R0, R0, 0x10000, RZ ;  /* 0x0001000000007824 */ /* 0x000fc400078e00ff */
        /* <DEDUP_REMOVED lines=20> */
.L_x_314:
        /* <DEDUP_REMOVED lines=31> */
.L_x_313:
        /* <DEDUP_REMOVED lines=32> */
.L_x_316:
        /* <DEDUP_REMOVED lines=27> */
.L_x_312:
        /* <DEDUP_REMOVED lines=27> */
.L_x_318:
        /* <DEDUP_REMOVED lines=22> */
.L_x_317:
        /* <DEDUP_REMOVED lines=23> */
.L_x_319:
        /* <DEDUP_REMOVED lines=17> */
.L_x_315:
        /* <DEDUP_REMOVED lines=15> */
.L_x_320:
        /* <DEDUP_REMOVED lines=10> */
.L_x_321:
        /* <DEDUP_REMOVED lines=37> */
.L_x_324:
        /* <DEDUP_REMOVED lines=19> */
[----:B------:R-:W-:-:S04]  /*87c0*/  FFMA.FTZ R143, R52, R143, R6 ;  /* 0x0000008f348f7223 */ /* 0x000fc80000010006 */
        /* <DEDUP_REMOVED lines=10> */
.L_x_323:
        /* <DEDUP_REMOVED lines=31> */
.L_x_326:
[----:B------:R-:W-:Y:S01]  /*8a60*/  MOV R0, R42 ;  /* 0x0000002a00007202 */ /* 0x000fe20000000f00 */
[C-C-:B------:R-:W-:Y:S01]  /*8a70*/  FFMA.FTZ R130, R15.reuse, R130, R14.reuse ;  /* 0x000000820f827223 */ /* 0x140fe2000001000e */
[----:B-1----:R-:W-:Y:S01]  /*8a80*/  MOV R8, R43 ;  /* 0x0000002b00087202 */ /* 0x002fe20000000f00 */
[C-C-:B------:R-:W-:Y:S01]  /*8a90*/  FFMA.FTZ R143, R15.reuse, R143, R14.reuse ;  /* 0x0000008f0f8f7223 */ /* 0x140fe2000001000e */
[--C-:B--2---:R-:W-:Y:S01]  /*8aa0*/  SHF.R.U64 R6, R42, 0x10, R43.reuse ;  /* 0x000000102a067819 */ /* 0x104fe2000000122b */
        /* <DEDUP_REMOVED lines=22> */
.L_x_322:
        /* <DEDUP_REMOVED lines=9> */
[----:B--2---:R-:W-:Y:S01]  /*8ca0*/  FADD.FTZ R7, -R143, R136 ;  /* 0x000000888f077221 */ /* 0x004fe20000010100 */
        /* <DEDUP_REMOVED lines=19> */
.L_x_328:
        /* <DEDUP_REMOVED lines=23> */
.L_x_327:
        /* <DEDUP_REMOVED lines=24> */
.L_x_329:
        /* <DEDUP_REMOVED lines=15> */
[----:B------:R-:W-:Y:S02]  /*91c0*/  PRMT R13, R49, 0x7610, R13 ;  /* 0x00007610310d7816 */ /* 0x000fe4000000000d */
[C---:B------:R-:W-:Y:S02]  /*91d0*/  PRMT R9, R6.reuse, 0x7632, R9 ;  /* 0x0000763206097816 */ /* 0x040fe40000000009 */
[----:B------:R-:W-:-:S07]  /*91e0*/  PRMT R8, R6, 0x7610, R8 ;  /* 0x0000761006087816 */ /* 0x000fce0000000008 */
.L_x_325:
[----:B------:R-:W-:Y:S02]  /*91f0*/  LOP3.LUT R6, R0, 0xffff, RZ, 0xc0, !PT ;  /* 0x0000ffff00067812 */ /* 0x000fe400078ec0ff */
[----:B0-----:R-:W-:Y:S01]  /*9200*/  PRMT R11, R8, 0x5410, R9 ;  /* 0x00005410080b7816 */ /* 0x001fe20000000009 */
        /* <DEDUP_REMOVED lines=13> */
.L_x_330:
[----:B------:R1:W-:Y:S01]  /*92e0*/  STG.E.64 desc[UR12][R8.64], R10 ;  /* 0x0000000a08007986 */ /* 0x0003e2000c101b0c */
[----:B------:R-:W-:Y:S05]  /*92f0*/  BRA.U !UP1, `(.L_x_331) ;  /* 0x0000000109207547 */ /* 0x000fea000b800000 */
[----:B-1----:R-:W1:Y:S01]  /*9300*/  LDC.64 R8, c[0x0][0x470] ;  /* 0x00011c00ff087b82 */ /* 0x002e620000000a00 */
[----:B0-----:R-:W-:Y:S02]  /*9310*/  LOP3.LUT R6, R154, 0xffff, RZ, 0xc0, !PT ;  /* 0x0000ffff9a067812 */ /* 0x001fe400078ec0ff */
[----:B------:R-:W-:-:S03]  /*9320*/  PRMT R11, R147, 0x5410, R146 ;  /* 0x00005410930b7816 */ /* 0x000fc60000000092 */
[----:B------:R-:W-:-:S05]  /*9330*/  IMAD.WIDE.U32 R6, R6, 0x10000, RZ ;  /* 0x0001000006067825 */ /* 0x000fca00078e00ff */
[----:B------:R-:W-:Y:S02]  /*9340*/  LOP3.LUT R11, R11, R7, RZ, 0xfc, !PT ;  /* 0x000000070b0b7212 */ /* 0x000fe400078efcff */
[----:B------:R-:W-:Y:S01]  /*9350*/  LOP3.LUT R10, R6, 0xffff, R149, 0xf8, !PT ;  /* 0x0000ffff060a7812 */ /* 0x000fe200078ef895 */
[----:B-1----:R-:W-:-:S05]  /*9360*/  IMAD.WIDE.U32 R6, R55, 0x8, R8 ;  /* 0x0000000837067825 */ /* 0x002fca00078e0008 */
[----:B------:R2:W-:Y:S02]  /*9370*/  STG.E.64 desc[UR12][R6.64], R10 ;  /* 0x0000000a06007986 */ /* 0x0005e4000c101b0c */
.L_x_331:
[----:B------:R-:W-:Y:S05]  /*9380*/  BRA.U !UP2, `(.L_x_332) ;  /* 0x000000050af07547 */ /* 0x000fea000b800000 */
[----:B------:R-:W-:Y:S05]  /*9390*/  BRA.U !UP0, `(.L_x_333) ;  /* 0x0000000508047547 */ /* 0x000fea000b800000 */
[----:B------:R-:W-:Y:S05]  /*93a0*/  BRA.U !UP1, `(.L_x_334) ;  /* 0x0000000109887547 */ /* 0x000fea000b800000 */
[----:B0-2---:R-:W-:Y:S01]  /*93b0*/  MOV R6, R45 ;  /* 0x0000002d00067202 */ /* 0x005fe20000000f00 */
[C-C-:B------:R-:W-:Y:S01]  /*93c0*/  FFMA.FTZ R132, R15.reuse, R132, R14.reuse ;  /* 0x000000840f847223 */ /* 0x140fe2000001000e */
[C-C-:B------:R-:W-:Y:S01]  /*93d0*/  FFMA.FTZ R133, R15.reuse, R133, R14.reuse ;  /* 0x000000850f857223 */ /* 0x140fe2000001000e */
[C-C-:B------:R-:W-:Y:S01]  /*93e0*/  FFMA.FTZ R144, R15.reuse, R144, R14.reuse ;  /* 0x000000900f907223 */ /* 0x140fe2000001000e */
[----:B------:R-:W-:Y:S01]  /*93f0*/  SHF.R.U32.HI R7, RZ, 0x10, R45 ;  /* 0x00000010ff077819 */ /* 0x000fe2000001162d */
[----:B------:R-:W-:Y:S01]  /*9400*/  FFMA.FTZ R15, R15, R145, R14 ;  /* 0x000000910f0f7223 */ /* 0x000fe2000001000e */
[----:B------:R-:W-:Y:S01]  /*9410*/  MOV R0, R44 ;  /* 0x0000002c00007202 */ /* 0x000fe20000000f00 */
[----:B------:R-:W-:Y:S01]  /*9420*/  FADD.FTZ R47, -R132, R47 ;  /* 0x0000002f842f7221 */ /* 0x000fe20000010100 */
[----:B-1----:R-:W-:Y:S01]  /*9430*/  SHF.R.U64 R9, R44, 0x10, R45 ;  /* 0x000000102c097819 */ /* 0x002fe2000000122d */
[----:B------:R-:W-:Y:S01]  /*9440*/  FADD.FTZ R133, -R133, R46 ;  /* 0x0000002e85857221 */ /* 0x000fe20000010100 */
[----:B------:R-:W-:Y:S01]  /*9450*/  SHF.L.U32 R8, R6, 0x10, RZ ;  /* 0x0000001006087819 */ /* 0x000fe200000006ff */
[----:B------:R-:W-:Y:S01]  /*9460*/  FADD.FTZ R139, -R144, R139 ;  /* 0x0000008b908b7221 */ /* 0x000fe20000010100 */
[----:B------:R-:W-:Y:S01]  /*9470*/  SHF.L.U32 R7, R7, 0x10, RZ ;  /* 0x0000001007077819 */ /* 0x000fe200000006ff */
[----:B------:R-:W-:Y:S01]  /*9480*/  FADD.FTZ R15, -R15, R138 ;  /* 0x0000008a0f0f7221 */ /* 0x000fe20000010100 */
[----:B------:R-:W-:Y:S01]  /*9490*/  SHF.L.U32 R0, R0, 0x10, RZ ;  /* 0x0000001000007819 */ /* 0x000fe200000006ff */
[C---:B------:R-:W-:Y:S01]  /*94a0*/  FFMA.FTZ R8, R52.reuse, R133, R8 ;  /* 0x0000008534087223 */ /* 0x040fe20000010008 */
[----:B------:R-:W-:Y:S01]  /*94b0*/  SHF.L.U32 R6, R9, 0x10, RZ ;  /* 0x0000001009067819 */ /* 0x000fe200000006ff */
[----:B------:R-:W-:-:S02]  /*94c0*/  FFMA.FTZ R7, R52, R139, R7 ;  /* 0x0000008b34077223 */ /* 0x000fc40000010007 */
        /* <DEDUP_REMOVED lines=16> */
.L_x_334:
[----:B-1----:R-:W-:Y:S01]  /*95d0*/  SHF.R.U32.HI R8, RZ, 0x10, R45 ;  /* 0x00000010ff087819 */ /* 0x002fe2000001162d */
[C-C-:B------:R-:W-:Y:S01]  /*95e0*/  FFMA.FTZ R132, R15.reuse, R132, R14.reuse ;  /* 0x000000840f847223 */ /* 0x140fe2000001000e */
[C-C-:B------:R-:W-:Y:S01]  /*95f0*/  FFMA.FTZ R133, R15.reuse, R133, R14.reuse ;  /* 0x000000850f857223 */ /* 0x140fe2000001000e */
[C-C-:B------:R-:W-:Y:S01]  /*9600*/  FFMA.FTZ R144, R15.reuse, R144, R14.reuse ;  /* 0x000000900f907223 */ /* 0x140fe2000001000e */
[----:B0-2---:R-:W-:Y:S01]  /*9610*/  MOV R7, R45 ;  /* 0x0000002d00077202 */ /* 0x005fe20000000f00 */
[----:B------:R-:W-:Y:S01]  /*9620*/  FFMA.FTZ R15, R15, R145, R14 ;  /* 0x000000910f0f7223 */ /* 0x000fe2000001000e */
[----:B------:R-:W-:Y:S01]  /*9630*/  MOV R0, R44 ;  /* 0x0000002c00007202 */ /* 0x000fe20000000f00 */
[----:B------:R-:W-:Y:S01]  /*9640*/  FADD.FTZ R47, -R132, R47 ;  /* 0x0000002f842f7221 */ /* 0x000fe20000010100 */
[----:B------:R-:W-:Y:S01]  /*9650*/  SHF.R.U64 R6, R44, 0x10, R45 ;  /* 0x000000102c067819 */ /* 0x000fe2000000122d */
[----:B------:R-:W-:Y:S01]  /*9660*/  FADD.FTZ R133, -R133, R46 ;  /* 0x0000002e85857221 */ /* 0x000fe20000010100 */
[----:B------:R-:W-:Y:S01]  /*9670*/  SHF.L.U32 R9, R8, 0x10, RZ ;  /* 0x0000001008097819 */ /* 0x000fe200000006ff */
[----:B------:R-:W-:Y:S01]  /*9680*/  FADD.FTZ R139, -R144, R139 ;  /* 0x0000008b908b7221 */ /* 0x000fe20000010100 */
[----:B------:R-:W-:Y:S01]  /*9690*/  SHF.L.U32 R8, R7, 0x10, RZ ;  /* 0x0000001007087819 */ /* 0x000fe200000006ff */
[----:B------:R-:W-:Y:S01]  /*96a0*/  FADD.FTZ R15, -R15, R138 ;  /* 0x0000008a0f0f7221 */ /* 0x000fe20000010100 */
[----:B------:R-:W-:Y:S01]  /*96b0*/  SHF.L.U32 R0, R0, 0x10, RZ ;  /* 0x0000001000007819 */ /* 0x000fe200000006ff */
[----:B------:R-:W-:Y:S01]  /*96c0*/  FFMA.FTZ R9, R52, R139, R9 ;  /* 0x0000008b34097223 */ /* 0x000fe20000010009 */
        /* <DEDUP_REMOVED lines=14> */
.L_x_333:
[----:B------:R-:W-:Y:S05]  /*97b0*/  BRA.U !UP1, `(.L_x_336) ;  /* 0x0000000109787547 */ /* 0x000fea000b800000 */
[--C-:B-1----:R-:W-:Y:S01]  /*97c0*/  SHF.R.U32.HI R8, RZ, 0x10, R45.reuse ;  /* 0x00000010ff087819 */ /* 0x102fe2000001162d */
[--C-:B0-2---:R-:W-:Y:S02]  /*97d0*/  IMAD.MOV.U32 R7, RZ, RZ, R45.reuse ;  /* 0x000000ffff077224 */ /* 0x105fe400078e002d */
[C-C-:B------:R-:W-:Y:S01]  /*97e0*/  FFMA.FTZ R132, R15.reuse, R132, R14.reuse ;  /* 0x000000840f847223 */ /* 0x140fe2000001000e */
[C-C-:B------:R-:W-:Y:S01]  /*97f0*/  FFMA.FTZ R133, R15.reuse, R133, R14.reuse ;  /* 0x000000850f857223 */ /* 0x140fe2000001000e */
[C-C-:B------:R-:W-:Y:S01]  /*9800*/  FFMA.FTZ R144, R15.reuse, R144, R14.reuse ;  /* 0x000000900f907223 */ /* 0x140fe2000001000e */
[----:B------:R-:W-:Y:S01]  /*9810*/  MOV R0, R44 ;  /* 0x0000002c00007202 */ /* 0x000fe20000000f00 */
[----:B------:R-:W-:Y:S01]  /*9820*/  FFMA.FTZ R15, R15, R145, R14 ;  /* 0x000000910f0f7223 */ /* 0x000fe2000001000e */
[----:B------:R-:W-:Y:S01]  /*9830*/  SHF.R.U64 R6, R44, 0x10, R45 ;  /* 0x000000102c067819 */ /* 0x000fe2000000122d */
[----:B------:R-:W-:Y:S01]  /*9840*/  FADD.FTZ R47, -R132, R47 ;  /* 0x0000002f842f7221 */ /* 0x000fe20000010100 */
[----:B------:R-:W-:Y:S01]  /*9850*/  SHF.L.U32 R9, R8, 0x10, RZ ;  /* 0x0000001008097819 */ /* 0x000fe200000006ff */
[----:B------:R-:W-:Y:S01]  /*9860*/  FADD.FTZ R133, -R133, R46 ;  /* 0x0000002e85857221 */ /* 0x000fe20000010100 */
[----:B------:R-:W-:Y:S01]  /*9870*/  SHF.L.U32 R8, R7, 0x10, RZ ;  /* 0x0000001007087819 */ /* 0x000fe200000006ff */
[----:B------:R-:W-:Y:S01]  /*9880*/  FADD.FTZ R139, -R144, R139 ;  /* 0x0000008b908b7221 */ /* 0x000fe20000010100 */
[----:B------:R-:W-:Y:S01]  /*9890*/  SHF.L.U32 R0, R0, 0x10, RZ ;  /* 0x0000001000007819 */ /* 0x000fe200000006ff */
[----:B------:R-:W-:Y:S01]  /*98a0*/  FADD.FTZ R15, -R15, R138 ;  /* 0x0000008a0f0f7221 */ /* 0x000fe20000010100 */
[----:B------:R-:W-:Y:S01]  /*98b0*/  SHF.L.U32 R6, R6, 0x10, RZ ;  /* 0x0000001006067819 */ /* 0x000fe200000006ff */
[C---:B------:R-:W-:Y:S01]  /*98c0*/  FFMA.FTZ R9, R52.reuse, R139, R9 ;  /* 0x0000008b34097223 */ /* 0x040fe20000010009 */
[C---:B------:R-:W-:Y:S01]  /*98d0*/  FFMA.FTZ R8, R52.reuse, R133, R8 ;  /* 0x0000008534087223 */ /* 0x040fe20000010008 */
[----:B------:R-:W-:-:S02]  /*98e0*/  FFMA.FTZ R0, R52, R47, R0 ;  /* 0x0000002f34007223 */ /* 0x000fc40000010000 */
[----:B------:R-:W-:Y:S02]  /*98f0*/  FFMA.FTZ R15, R52, R15, R6 ;  /* 0x0000000f340f7223 */ /* 0x000fe40000010006 */
[----:B------:R-:W-:-:S03]  /*9900*/  F2FP.BF16.F32.PACK_AB R8, R9, R8 ;  /* 0x000000080908723e */ /* 0x000fc600000010ff */
        /* <DEDUP_REMOVED lines=9> */
.L_x_336:
[----:B------:R-:W-:Y:S01]  /*99a0*/  MOV R0, R44 ;  /* 0x0000002c00007202 */ /* 0x000fe20000000f00 */
[C-C-:B------:R-:W-:Y:S01]  /*99b0*/  FFMA.FTZ R132, R15.reuse, R132, R14.reuse ;  /* 0x000000840f847223 */ /* 0x140fe2000001000e */
[C-C-:B------:R-:W-:Y:S01]  /*99c0*/  FFMA.FTZ R145, R15.reuse, R145, R14.reuse ;  /* 0x000000910f917223 */ /* 0x140fe2000001000e */
[C-C-:B------:R-:W-:Y:S01]  /*99d0*/  FFMA.FTZ R144, R15.reuse, R144, R14.reuse ;  /* 0x000000900f907223 */ /* 0x140fe2000001000e */
[--C-:B0-2---:R-:W-:Y:S01]  /*99e0*/  SHF.R.U64 R6, R44, 0x10, R45.reuse ;  /* 0x000000102c067819 */ /* 0x105fe2000000122d */
[----:B------:R-:W-:Y:S01]  /*99f0*/  FFMA.FTZ R15, R15, R133, R14 ;  /* 0x000000850f0f7223 */ /* 0x000fe2000001000e */
[----:B-1----:R-:W-:Y:S01]  /*9a00*/  SHF.R.U32.HI R9, RZ, 0x10, R45 ;  /* 0x00000010ff097819 */ /* 0x002fe2000001162d */
[----:B------:R-:W-:Y:S01]  /*9a10*/  FADD.FTZ R47, -R132, R47 ;  /* 0x0000002f842f7221 */ /* 0x000fe20000010100 */
[----:B------:R-:W-:Y:S01]  /*9a20*/  MOV R8, R45 ;  /* 0x0000002d00087202 */ /* 0x000fe20000000f00 */
        /* <DEDUP_REMOVED lines=14> */
[----:B------:R-:W-:Y:S02]  /*9b10*/  PRMT R11, R6, 0x7610, R11 ;  /* 0x00007610060b7816 */ /* 0x000fe4000000000b */
[C---:B------:R-:W-:Y:S02]  /*9b20*/  PRMT R9, R139.reuse, 0x7632, R9 ;  /* 0x000076328b097816 */ /* 0x040fe40000000009 */
[----:B------:R-:W-:Y:S01]  /*9b30*/  PRMT R8, R139, 0x7610, R8 ;  /* 0x000076108b087816 */ /* 0x000fe20000000008 */
[----:B------:R-:W-:Y:S06]  /*9b40*/  BRA `(.L_x_335) ;  /* 0x0000000400787947 */ /* 0x000fec0003800000 */
.L_x_332:
        /* <DEDUP_REMOVED lines=9> */
[----:B0-2---:R-:W-:Y:S01]  /*9be0*/  FADD.FTZ R7, -R15, R138 ;  /* 0x0000008a0f077221 */ /* 0x005fe20000010100 */
        /* <DEDUP_REMOVED lines=19> */
.L_x_338:
        /* <DEDUP_REMOVED lines=14> */
[C---:B-1----:R-:W-:Y:S02]  /*9e00*/  PRMT R9, R0.reuse, 0x7632, R9 ;  /* 0x0000763200097816 */ /* 0x042fe40000000009 */
[----:B------:R-:W-:Y:S02]  /*9e10*/  PRMT R8, R0, 0x7610, R8 ;  /* 0x0000761000087816 */ /* 0x000fe40000000008 */
[C---:B------:R-:W-:Y:S02]  /*9e20*/  PRMT R0, R47.reuse, 0x7632, R0 ;  /* 0x000076322f007816 */ /* 0x040fe40000000000 */
[----:B--2---:R-:W-:-:S02]  /*9e30*/  PRMT R11, R47, 0x7610, R11 ;  /* 0x000076102f0b7816 */ /* 0x004fc4000000000b */
[----:B------:R-:W-:Y:S02]  /*9e40*/  PRMT R148, R9, 0x7610, R148 ;  /* 0x0000761009947816 */ /* 0x000fe40000000094 */
[----:B------:R-:W-:Y:S02]  /*9e50*/  PRMT R151, R8, 0x7610, R151 ;  /* 0x0000761008977816 */ /* 0x000fe40000000097 */
[----:B------:R-:W-:Y:S02]  /*9e60*/  PRMT R156, R0, 0x7610, R156 ;  /* 0x00007610009c7816 */ /* 0x000fe4000000009c */
[----:B------:R-:W-:Y:S01]  /*9e70*/  PRMT R153, R11, 0x7610, R153 ;  /* 0x000076100b997816 */ /* 0x000fe20000000099 */
[----:B------:R-:W-:Y:S06]  /*9e80*/  BRA `(.L_x_335) ;  /* 0x0000000000a87947 */ /* 0x000fec0003800000 */
.L_x_337:
        /* <DEDUP_REMOVED lines=24> */
.L_x_339:
        /* <DEDUP_REMOVED lines=15> */
[----:B-12---:R-:W-:Y:S02]  /*a100*/  PRMT R11, R47, 0x7610, R11 ;  /* 0x000076102f0b7816 */ /* 0x006fe4000000000b */
[C---:B------:R-:W-:Y:S02]  /*a110*/  PRMT R9, R52.reuse, 0x7632, R9 ;  /* 0x0000763234097816 */ /* 0x040fe40000000009 */
[----:B------:R-:W-:-:S07]  /*a120*/  PRMT R8, R52, 0x7610, R8 ;  /* 0x0000761034087816 */ /* 0x000fce0000000008 */
.L_x_335:
[----:B0-----:R-:W-:Y:S02]  /*a130*/  LOP3.LUT R6, R0, 0xffff, RZ, 0xc0, !PT ;  /* 0x0000ffff00067812 */ /* 0x001fe400078ec0ff */
        /* <DEDUP_REMOVED lines=14> */
.L_x_340:
        /* <DEDUP_REMOVED lines=10> */
.L_x_341:
[----:B0-2---:R-:W0:Y:S01]  /*a2c0*/  LDC.64 R4, c[0x0][0x380] ;  /* 0x0000e000ff047b82 */ /* 0x005e220000000a00 */
[----:B------:R-:W-:Y:S01]  /*a2d0*/  UPLOP3.LUT UP3, UPT, UPT, UPT, UP3, 0x40, 0x4 ;  /* 0x000000000004789c */ /* 0x000fe20003f6e830 */
[----:B0-----:R-:W-:-:S04]  /*a2e0*/  IADD3 R126, PT, PT, R126, R4, RZ ;  /* 0x000000047e7e7210 */ /* 0x001fc80007ffe0ff */
[----:B------:R-:W-:-:S13]  /*a2f0*/  ISETP.GE.AND P0, PT, R126, R5, PT ;  /* 0x000000057e00720c */ /* 0x000fda0003f06270 */
[----:B------:R-:W-:Y:S05]  /*a300*/  @!P0 BRA `(.L_x_342) ;  /* 0xffffff6000b48947 */ /* 0x000fea000383ffff */
[----:B-1----:R-:W-:Y:S02]  /*a310*/  MOV R7, R125 ;  /* 0x0000007d00077202 */ /* 0x002fe40000000f00 */
        /* <DEDUP_REMOVED lines=42> */
[----:B------:R-:W-:-:S07]  /*a5c0*/  MOV R12, R70 ;  /* 0x00000046000c7202 */ /* 0x000fce0000000f00 */
.L_x_267:
[----:B------:R-:W1:Y:S01]  /*a5d0*/  S2R R11, SR_TID.X ;  /* 0x00000000000b7919 */ /* 0x000e620000002100 */
[----:B------:R-:W2:Y:S08]  /*a5e0*/  S2UR UR4, SR_CTAID.X ;  /* 0x00000000000479c3 */ /* 0x000eb00000002500 */
[----:B------:R-:W2:Y:S08]  /*a5f0*/  LDC R0, c[0x0][0x388] ;  /* 0x0000e200ff007b82 */ /* 0x000eb00000000800 */
[----:B------:R-:W3:Y:S08]  /*a600*/  LDC.64 R2, c[0x0][0x440] ;  /* 0x00011000ff027b82 */ /* 0x000ef00000000a00 */
[----:B------:R-:W4:Y:S01]  /*a610*/  LDC.64 R8, c[0x0][0x448] ;  /* 0x00011200ff087b82 */ /* 0x000f220000000a00 */
[----:B--2---:R-:W-:-:S05]  /*a620*/  IMAD R0, R0, UR4, RZ ;  /* 0x0000000400007c24 */ /* 0x004fca000f8e02ff */
[----:B-1----:R-:W-:-:S05]  /*a630*/  LEA.HI R11, R0, R11, RZ, 0x1e ;  /* 0x0000000b000b7211 */ /* 0x002fca00078ff0ff */
[----:B---3--:R-:W-:-:S05]  /*a640*/  IMAD.WIDE.U32 R2, R11, 0x10, R2 ;  /* 0x000000100b027825 */ /* 0x008fca00078e0002 */
[----:B0-----:R-:W-:Y:S01]  /*a650*/  STG.E.128 desc[UR12][R2.64], R104 ;  /* 0x0000006802007986 */ /* 0x001fe2000c101d0c */
[----:B----4-:R-:W-:-:S05]  /*a660*/  IMAD.WIDE.U32 R8, R11, 0x10, R8 ;  /* 0x000000100b087825 */ /* 0x010fca00078e0008 */
        /* <DEDUP_REMOVED lines=14> */
.L_x_343:
        /* <DEDUP_REMOVED lines=11> */
.L_x_7215:


//--------------------- .text._ZN10layer_norm31ln_parallel_residual_bwd_kernelINS_13Kernel_traitsI13__nv_bfloat16S2_S2_S2_fjLj7168ELj1ELj1ELj8ELj8ENS_18Kernel_traits_baseILj7168ES2_S2_S2_S2_fjLj256EEEEELb1ELb0ELb0EEEvNS_9BwdParamsE --------------------------
	.section	.text._ZN10layer_norm31ln_parallel_residual_bwd_kernelINS_13Kernel_traitsI13__nv_bfloat16S2_S2_S2_fjLj7168ELj1ELj1ELj8ELj8ENS_18Kernel_traits_baseILj7168ES2_S2_S2_S2_fjLj256EEEEELb1ELb0ELb0EEEvNS_9BwdParamsE,"ax",@progbits
	.align	128
        .global         _ZN10layer_norm31ln_parallel_residual_bwd_kernelINS_13Kernel_traitsI13__nv_bfloat16S2_S2_S2_fjLj7168ELj1ELj1ELj8ELj8ENS_18Kernel_traits_baseILj7168ES2_S2_S2_S2_fjLj256EEEEELb1ELb0ELb0EEEvNS_9BwdParamsE
        .type           _ZN10layer_norm31ln_parallel_residual_bwd_kernelINS_13Kernel_traitsI13__nv_bfloat16S2_S2_S2_fjLj7168ELj1ELj1ELj8ELj8ENS_18Kernel_traits_baseILj7168ES2_S2_S2_S2_fjLj256EEEEELb1ELb0ELb0EEEvNS_9BwdParamsE,@function
        .size           _ZN10layer_norm31ln_parallel_residual_bwd_kernelINS_13Kernel_traitsI13__nv_bfloat16S2_S2_S2_fjLj7168ELj1ELj1ELj8ELj8ENS_18Kernel_traits_baseILj7168ES2_S2_S2_S2_fjLj256EEEEELb1ELb0ELb0EEEvNS_9BwdParamsE,(.L_x_7216 - _ZN10layer_norm31ln_parallel_residual_bwd_kernelINS_13Kernel_traitsI13__nv_bfloat16S2_S2_S2_fjLj7168ELj1ELj1ELj8ELj8ENS_18Kernel_traits_baseILj7168ES2_S2_S2_S2_fjLj256EEEEELb1ELb0ELb0EEEvNS_9BwdParamsE)
        .other          _ZN10layer_norm31ln_parallel_residual_bwd_kernelINS_13Kernel_traitsI13__nv_bfloat16S2_S2_S2_fjLj7168ELj1ELj1ELj8ELj8ENS_18Kernel_traits_baseILj7168ES2_S2_S2_S2_fjLj256EEEEELb1ELb0ELb0EEEvNS_9BwdParamsE,@"STO_CUDA_ENTRY STV_DEFAULT"
_ZN10layer_norm31ln_parallel_residual_bwd_kernelINS_13Kernel_traitsI13__nv_bfloat16S2_S2_S2_fjLj7168ELj1ELj1ELj8ELj8ENS_18Kernel_traits_baseILj7168ES2_S2_S2_S2_fjLj256EEEEELb1ELb0ELb0EEEvNS_9BwdParamsE:
.text._ZN10layer_norm31ln_parallel_residual_bwd_kernelINS_13Kernel_traitsI13__nv_bfloat16S2_S2_S2_fjLj7168ELj1ELj1ELj8ELj8ENS_18Kernel_traits_baseILj7168ES2_S2_S2_S2_fjLj256EEEEELb1ELb0ELb0EEEvNS_9BwdParamsE:
[----:B------:R-:W0:Y:S01]  /*0000*/  LDC R1, c[0x0][0x37c] ;  /* 0x0000df00ff017b82 */ /* 0x000e220000000800 */
[----:B------:R-:W1:Y:S01]  /*0010*/  S2R R0, SR_TID.X ;  /* 0x0000000000007919 */ /* 0x000e620000002100 */
[----:B------:R-:W2:Y:S06]  /*0020*/  LDCU UR6, c[0x0][0x388] ;  /* 0x00007100ff0677ac */ /* 0x000eac0008000800 */
[----:B------:R-:W3:Y:S01]  /*0030*/  LDC.64 R20, c[0x0][0x3d0] ;  /* 0x0000f400ff147b82 */ /* 0x000ee20000000a00 */
[----:B0-----:R-:W-:Y:S01]  /*0040*/  VIADD R1, R1, 0xffffffb0 ;  /* 0xffffffb001017836 */ /* 0x001fe20000000000 */
        /* <DEDUP_REMOVED lines=9> */
[----:B------:R-:W-:Y:S01]  /*00e0*/  MOV R59, R0 ;  /* 0x00000000003b7202 */ /* 0x000fe20000000f00 */
[----:B------:R-:W1:Y:S01]  /*00f0*/  LDCU UR4, c[0x0][0x384] ;  /* 0x00007080ff0477ac */ /* 0x000e620008000800 */
[----:B------:R-:W-:-:S04]  /*0100*/  LEA.HI.SX32 R212, R35, R212, 0x1e ;  /* 0x000000d423d47211 */ /* 0x000fc800078ff2ff */
[C---:B------:R-:W-:Y:S01]  /*0110*/  ISETP.GE.U32.AND P0, PT, R212.reuse, 0x100, PT ;  /* 0x00000100d400780c */ /* 0x040fe20003f06070 */
[----:B------:R-:W2:Y:S01]  /*0120*/  LDC.64 R34, c[0x0][0x3d0] ;  /* 0x0000f400ff227b82 */ /* 0x000ea20000000a00 */
[C---:B------:R-:W-:Y:S02]  /*0130*/  ISETP.GE.U32.AND P1, PT, R212.reuse, 0x200, PT ;  /* 0x00000200d400780c */ /* 0x040fe40003f26070 */
[C---:B------:R-:W-:Y:S02]  /*0140*/  ISETP.GE.U32.AND P2, PT, R212.reuse, 0x300, PT ;  /* 0x00000300d400780c */ /* 0x040fe40003f46070 */
[C---:B------:R-:W-:Y:S02]  /*0150*/  ISETP.GE.U32.AND P3, PT, R212.reuse, 0x400, PT ;  /* 0x00000400d400780c */ /* 0x040fe40003f66070 */
[C---:B------:R-:W-:Y:S01]  /*0160*/  ISETP.GE.U32.AND P4, PT, R212.reuse, 0x500, PT ;  /* 0x00000500d400780c */ /* 0x040fe20003f86070 */
[----:B------:R-:W1:Y:S01]  /*0170*/  LDC.64 R42, c[0x0][0x3d0] ;  /* 0x0000f400ff2a7b82 */ /* 0x000e620000000a00 */
[----:B------:R-:W-:-:S03]  /*0180*/  ISETP.GE.U32.AND P5, PT, R212, 0x600, PT ;  /* 0x00000600d400780c */ /* 0x000fc60003fa6070 */
[----:B---3--:R-:W-:-:S04]  /*0190*/  @P0 IMAD.WIDE.U32 R20, R59, 0x8, R20 ;  /* 0x000000083b140825 */ /* 0x008fc800078e0014 */
[----:B------:R-:W3:Y:S01]  /*01a0*/  LDC.64 R44, c[0x0][0x3d8] ;  /* 0x0000f600ff2c7b82 */ /* 0x000ee20000000a00 */
[C---:B----4-:R-:W-:Y:S01]  /*01b0*/  @P0 IMAD.WIDE.U32 R24, R59.reuse, 0x8, R24 ;  /* 0x000000083b180825 */ /* 0x050fe200078e0018 */
[----:B------:R-:W-:Y:S01]  /*01c0*/  @P0 LOP3.LUT R59, R59, 0x100, RZ, 0xfc, !PT ;  /* 0x000001003b3b0812 */ /* 0x000fe200078efcff */
[----:B0-----:R0:W5:Y:S04]  /*01d0*/  @P0 LDG.E.64 R22, desc[UR10][R20.64] ;  /* 0x0000000a14160981 */ /* 0x001168000c1e1b00 */
[C---:B------:R-:W-:Y:S01]  /*01e0*/  @P1 IMAD.WIDE.U32 R36, R59.reuse, 0x8, R36 ;  /* 0x000000083b241825 */ /* 0x040fe200078e0024 */
[----:B------:R-:W4:Y:S08]  /*01f0*/  LDC.64 R46, c[0x0][0x3d0] ;  /* 0x0000f400ff2e7b82 */ /* 0x000f300000000a00 */
[----:B------:R-:W0:Y:S01]  /*0200*/  LDC.64 R48, c[0x0][0x3d8] ;  /* 0x0000f600ff307b82 */ /* 0x000e220000000a00 */
[----:B--2---:R-:W-:-:S07]  /*0210*/  @P1 IMAD.WIDE.U32 R34, R59, 0x8, R34 ;  /* 0x000000083b221825 */ /* 0x004fce00078e0022 */
[----:B------:R-:W2:Y:S01]  /*0220*/  LDC.64 R50, c[0x0][0x3d0] ;  /* 0x0000f400ff327b82 */ /* 0x000ea20000000a00 */
[----:B------:R-:W-:-:S07]  /*0230*/  @P1 VIADD R59, R59, 0x100 ;  /* 0x000001003b3b1836 */ /* 0x000fce0000000000 */
[----:B------:R-:W2:Y:S01]  /*0240*/  LDC.64 R52, c[0x0][0x3d8] ;  /* 0x0000f600ff347b82 */ /* 0x000ea20000000a00 */
[----:B------:R-:W-:-:S07]  /*0250*/  @P2 IMAD.WIDE.U32 R38, R59, 0x8, R38 ;  /* 0x000000083b262825 */ /* 0x000fce00078e0026 */
[----:B------:R-:W2:Y:S01]  /*0260*/  LDC.64 R54, c[0x0][0x3d0] ;  /* 0x0000f400ff367b82 */ /* 0x000ea20000000a00 */
[----:B-1----:R-:W-:-:S07]  /*0270*/  @P2 IMAD.WIDE.U32 R40, R59, 0x8, R40 ;  /* 0x000000083b282825 */ /* 0x002fce00078e0028 */
[----:B------:R-:W1:Y:S01]  /*0280*/  LDC.64 R56, c[0x0][0x3d8] ;  /* 0x0000f600ff387b82 */ /* 0x000e620000000a00 */
[----:B------:R-:W-:Y:S01]  /*0290*/  @P2 VIADD R59, R59, 0x100 ;  /* 0x000001003b3b2836 */ /* 0x000fe20000000000 */
[----:B------:R-:W-:Y:S01]  /*02a0*/  ISETP.GE.U32.AND P6, PT, R212, 0x700, PT ;  /* 0x00000700d400780c */ /* 0x000fe20003fc6070 */
[----:B------:R1:W5:Y:S02]  /*02b0*/  @P0 LDG.E.64 R26, desc[UR10][R24.64] ;  /* 0x0000000a181a0981 */ /* 0x000364000c1e1b00 */
[C---:B------:R-:W-:Y:S02]  /*02c0*/  @P3 IMAD.WIDE.U32 R42, R59.reuse, 0x8, R42 ;  /* 0x000000083b2a3825 */ /* 0x040fe400078e002a */
[----:B------:R-:W5:Y:S02]  /*02d0*/  @P1 LDG.E.64 R28, desc[UR10][R34.64] ;  /* 0x0000000a221c1981 */ /* 0x000f64000c1e1b00 */
[C---:B---3--:R-:W-:Y:S01]  /*02e0*/  @P3 IMAD.WIDE.U32 R44, R59.reuse, 0x8, R44 ;  /* 0x000000083b2c3825 */ /* 0x048fe200078e002c */
[----:B------:R-:W-:Y:S01]  /*02f0*/  @P3 IADD3 R59, PT, PT, R59, 0x100, RZ ;  /* 0x000001003b3b3810 */ /* 0x000fe20007ffe0ff */
[----:B------:R-:W3:Y:S01]  /*0300*/  S2UR UR7, SR_CTAID.X ;  /* 0x00000000000779c3 */ /* 0x000ee20000002500 */
[----:B------:R1:W5:Y:S03]  /*0310*/  @P1 LDG.E.64 R30, desc[UR10][R36.64] ;  /* 0x0000000a241e1981 */ /* 0x000366000c1e1b00 */
[C---:B----4-:R-:W-:Y:S01]  /*0320*/  @P4 IMAD.WIDE.U32 R46, R59.reuse, 0x8, R46 ;  /* 0x000000083b2e4825 */ /* 0x050fe200078e002e */
[----:B------:R4:W5:Y:S03]  /*0330*/  @P2 LDG.E.64 R32, desc[UR10][R38.64] ;  /* 0x0000000a26202981 */ /* 0x000966000c1e1b00 */
[C---:B0-----:R-:W-:Y:S01]  /*0340*/  @P4 IMAD.WIDE.U32 R48, R59.reuse, 0x8, R48 ;  /* 0x000000083b304825 */ /* 0x041fe200078e0030 */
[----:B------:R0:W5:Y:S03]  /*0350*/  @P2 LDG.E.64 R18, desc[UR10][R40.64] ;  /* 0x0000000a28122981 */ /* 0x000166000c1e1b00 */
[----:B------:R-:W-:Y:S01]  /*0360*/  @P4 VIADD R59, R59, 0x100 ;  /* 0x000001003b3b4836 */ /* 0x000fe20000000000 */
[----:B------:R0:W5:Y:S03]  /*0370*/  @P3 LDG.E.64 R6, desc[UR10][R42.64] ;  /* 0x0000000a2a063981 */ /* 0x000166000c1e1b00 */
[C---:B--2---:R-:W-:Y:S01]  /*0380*/  @P5 IMAD.WIDE.U32 R50, R59.reuse, 0x8, R50 ;  /* 0x000000083b325825 */ /* 0x044fe200078e0032 */
[----:B------:R2:W5:Y:S03]  /*0390*/  @P3 LDG.E.64 R14, desc[UR10][R44.64] ;  /* 0x0000000a2c0e3981 */ /* 0x000566000c1e1b00 */
[C---:B------:R-:W-:Y:S01]  /*03a0*/  @P5 IMAD.WIDE.U32 R52, R59.reuse, 0x8, R52 ;  /* 0x000000083b345825 */ /* 0x040fe200078e0034 */
[----:B------:R2:W5:Y:S03]  /*03b0*/  @P4 LDG.E.64 R4, desc[UR10][R46.64] ;  /* 0x0000000a2e044981 */ /* 0x000566000c1e1b00 */
[----:B------:R-:W-:Y:S01]  /*03c0*/  @P5 VIADD R59, R59, 0x100 ;  /* 0x000001003b3b5836 */ /* 0x000fe20000000000 */
[----:B---3--:R-:W-:Y:S01]  /*03d0*/  UISETP.GE.AND UP0, UPT, UR7, UR4, UPT ;  /* 0x000000040700728c */ /* 0x008fe2000bf06270 */
[----:B------:R3:W5:Y:S02]  /*03e0*/  @P4 LDG.E.64 R16, desc[UR10][R48.64] ;  /* 0x0000000a30104981 */ /* 0x000764000c1e1b00 */
[C---:B------:R-:W-:Y:S01]  /*03f0*/  @P6 IMAD.WIDE.U32 R20, R59.reuse, 0x8, R54 ;  /* 0x000000083b146825 */ /* 0x040fe200078e0036 */
[----:B------:R-:W-:Y:S01]  /*0400*/  P2R R216, PR, RZ, 0x40 ;  /* 0x00000040ffd87803 */ /* 0x000fe20000000000 */
[----:B------:R3:W5:Y:S02]  /*0410*/  @P5 LDG.E.64 R10, desc[UR10][R50.64] ;  /* 0x0000000a320a5981 */ /* 0x000764000c1e1b00 */
[----:B-1----:R-:W-:-:S02]  /*0420*/  @P6 IMAD.WIDE.U32 R24, R59, 0x8, R56 ;  /* 0x000000083b186825 */ /* 0x002fc400078e0038 */
[----:B------:R-:W5:Y:S04]  /*0430*/  @P6 LDG.E.64 R12, desc[UR10][R20.64] ;  /* 0x0000000a140c6981 */ /* 0x000f68000c1e1b00 */
[----:B------:R-:W5:Y:S01]  /*0440*/  @P6 LDG.E.64 R2, desc[UR10][R24.64] ;  /* 0x0000000a18026981 */ /* 0x000f62000c1e1b00 */
[----:B------:R-:W-:Y:S02]  /*0450*/  CS2R R208, SRZ ;  /* 0x0000000000d07805 */ /* 0x000fe4000001ff00 */
[----:B------:R-:W-:Y:S02]  /*0460*/  CS2R R210, SRZ ;  /* 0x0000000000d27805 */ /* 0x000fe4000001ff00 */
[----:B------:R-:W-:Y:S01]  /*0470*/  CS2R R204, SRZ ;  /* 0x0000000000cc7805 */ /* 0x000fe2000001ff00 */
[----:B------:R1:W5:Y:S01]  /*0480*/  @P5 LDG.E.64 R8, desc[UR10][R52.64] ;  /* 0x0000000a34085981 */ /* 0x000362000c1e1b00 */
[----:B------:R-:W-:-:S02]  /*0490*/  CS2R R206, SRZ ;  /* 0x0000000000ce7805 */ /* 0x000fc4000001ff00 */
[----:B------:R-:W-:Y:S02]  /*04a0*/  CS2R R36, SRZ ;  /* 0x0000000000247805 */ /* 0x000fe4000001ff00 */
[----:B----4-:R-:W-:Y:S02]  /*04b0*/  CS2R R38, SRZ ;  /* 0x0000000000267805 */ /* 0x010fe4000001ff00 */
[----:B0-----:R-:W-:Y:S02]  /*04c0*/  CS2R R40, SRZ ;  /* 0x0000000000287805 */ /* 0x001fe4000001ff00 */
[----:B------:R-:W-:Y:S02]  /*04d0*/  CS2R R42, SRZ ;  /* 0x00000000002a7805 */ /* 0x000fe4000001ff00 */
[----:B--2---:R-:W-:Y:S02]  /*04e0*/  CS2R R44, SRZ ;  /* 0x00000000002c7805 */ /* 0x004fe4000001ff00 */
[----:B------:R-:W-:-:S02]  /*04f0*/  CS2R R46, SRZ ;  /* 0x00000000002e7805 */ /* 0x000fc4000001ff00 */
[----:B---3--:R-:W-:Y:S02]  /*0500*/  CS2R R48, SRZ ;  /* 0x0000000000307805 */ /* 0x008fe4000001ff00 */
[----:B------:R-:W-:Y:S02]  /*0510*/  CS2R R50, SRZ ;  /* 0x0000000000327805 */ /* 0x000fe4000001ff00 */
[----:B-1----:R-:W-:Y:S02]  /*0520*/  CS2R R52, SRZ ;  /* 0x0000000000347805 */ /* 0x002fe4000001ff00 */
        /* <DEDUP_REMOVED lines=43> */
[----:B------:R-:W-:Y:S06]  /*07e0*/  BRA.U UP0, `(.L_x_344) ;  /* 0x000000f1003c7547 */ /* 0x000fec000b800000 */
[----:B-----5:R-:W-:Y:S01]  /*07f0*/  MOV R0, R22 ;  /* 0x0000001600007202 */ /* 0x020fe20000000f00 */
[--C-:B------:R-:W-:Y:S01]  /*0800*/  IMAD.MOV.U32 R24, RZ, RZ, R23.reuse ;  /* 0x000000ffff187224 */ /* 0x100fe200078e0017 */
[--C-:B------:R-:W-:Y:S01]  /*0810*/  SHF.R.U64 R21, R22, 0x10, R23.reuse ;  /* 0x0000001016157819 */ /* 0x100fe20000001217 */
[----:B------:R-:W-:Y:S01]  /*0820*/  IMAD.MOV.U32 R20, RZ, RZ, R26 ;  /* 0x000000ffff147224 */ /* 0x000fe200078e001a */
[----:B------:R-:W-:Y:S01]  /*0830*/  SHF.R.U32.HI R25, RZ, 0x10, R23 ;  /* 0x00000010ff197819 */ /* 0x000fe20000011617 */
[----:B------:R-:W-:Y:S01]  /*0840*/  IMAD.MOV.U32 R35, RZ, RZ, R29 ;  /* 0x000000ffff237224 */ /* 0x000fe200078e001d */
[----:B------:R-:W-:Y:S01]  /*0850*/  SHF.R.U64 R22, R26, 0x10, R27 ;  /* 0x000000101a167819 */ /* 0x000fe2000000121b */
[----:B------:R-:W-:Y:S01]  /*0860*/  IMAD.MOV.U32 R140, RZ, RZ, R31 ;  /* 0x000000ffff8c7224 */ /* 0x000fe200078e001f */
[----:B------:R-:W-:Y:S01]  /*0870*/  MOV R23, R27 ;  /* 0x0000001b00177202 */ /* 0x000fe20000000f00 */
[----:B------:R-:W-:Y:S01]  /*0880*/  IMAD.MOV.U32 R251, RZ, RZ, R19 ;  /* 0x000000fffffb7224 */ /* 0x000fe200078e0013 */
[----:B------:R-:W-:Y:S01]  /*0890*/  SHF.R.U32.HI R26, RZ, 0x10, R27 ;  /* 0x00000010ff1a7819 */ /* 0x000fe2000001161b */
[----:B------:R-:W-:Y:S01]  /*08a0*/  IMAD.MOV.U32 R27, RZ, RZ, R28 ;  /* 0x000000ffff1b7224 */ /* 0x000fe200078e001c */
[----:B------:R-:W-:Y:S01]  /*08b0*/  SHF.R.U64 R34, R28, 0x10, R29 ;  /* 0x000000101c227819 */ /* 0x000fe2000000121d */
[----:B------:R-:W-:Y:S01]  /*08c0*/  IMAD.MOV.U32 R235, RZ, RZ, R17 ;  /* 0x000000ffffeb7224 */ /* 0x000fe200078e0011 */
[----:B------:R-:W-:Y:S01]  /*08d0*/  SHF.R.U32.HI R141, RZ, 0x10, R29 ;  /* 0x00000010ff8d7819 */ /* 0x000fe2000001161d */
[----:B------:R-:W-:Y:S01]  /*08e0*/  IMAD.MOV.U32 R247, RZ, RZ, R14 ;  /* 0x000000fffff77224 */ /* 0x000fe200078e000e */
[----:B------:R-:W-:Y:S01]  /*08f0*/  MOV R28, R30 ;  /* 0x0000001e001c7202 */ /* 0x000fe20000000f00 */
[----:B------:R-:W-:Y:S01]  /*0900*/  IMAD.MOV.U32 R220, RZ, RZ, R13 ;  /* 0x000000ffffdc7224 */ /* 0x000fe200078e000d */
        /* <DEDUP_REMOVED lines=8> */
[--C-:B------:R-:W-:Y:S01]  /*0990*/  SHF.R.U32.HI R250, RZ, 0x10, R33.reuse ;  /* 0x00000010fffa7819 */ /* 0x100fe20000011621 */
[----:B------:R-:W-:Y:S01]  /*09a0*/  IMAD.MOV.U32 R231, RZ, RZ, R8 ;  /* 0x000000ffffe77224 */ /* 0x000fe200078e0008 */
[----:B------:R-:W-:Y:S01]  /*09b0*/  PRMT R33, R0, 0x7610, R33 ;  /* 0x0000761000217816 */ /* 0x000fe20000000021 */
[----:B------:R-:W-:Y:S01]  /*09c0*/  IMAD.MOV.U32 R244, RZ, RZ, R7 ;  /* 0x000000fffff47224 */ /* 0x000fe200078e0007 */
[----:B------:R-:W-:Y:S01]  /*09d0*/  SHF.R.U64 R18, R18, 0x10, R19 ;  /* 0x0000001012127819 */ /* 0x000fe20000001213 */
[----:B------:R-:W-:Y:S01]  /*09e0*/  IMAD.MOV.U32 R236, RZ, RZ, R5 ;  /* 0x000000ffffec7224 */ /* 0x000fe200078e0005 */
[----:B------:R-:W-:Y:S01]  /*09f0*/  SHF.R.U32.HI R249, RZ, 0x10, R19 ;  /* 0x00000010fff97819 */ /* 0x000fe20000011613 */
[----:B------:R0:W-:Y:S01]  /*0a00*/  STL.S16 [R1+0x4c], R33 ;  /* 0x00004c2101007387 */ /* 0x0001e20000100600 */
[--C-:B------:R-:W-:Y:S01]  /*0a10*/  SHF.R.U64 R237, R16, 0x10, R17.reuse ;  /* 0x0000001010ed7819 */ /* 0x100fe20000001211 */
[----:B------:R-:W-:Y:S01]  /*0a20*/  IMAD.MOV.U32 R240, RZ, RZ, R4 ;  /* 0x000000fffff07224 */ /* 0x000fe200078e0004 */
[----:B------:R-:W-:Y:S01]  /*0a30*/  SHF.R.U32.HI R233, RZ, 0x10, R17 ;  /* 0x00000010ffe97819 */ /* 0x000fe20000011611 */
[----:B------:R0:W-:Y:S01]  /*0a40*/  STL.S16 [R1+0x44], R21 ;  /* 0x0000441501007387 */ /* 0x0001e20000100600 */
[----:B------:R-:W-:Y:S01]  /*0a50*/  PRMT R19, R24, 0x7610, R19 ;  /* 0x0000761018137816 */ /* 0x000fe20000000013 */
[----:B------:R-:W-:Y:S01]  /*0a60*/  IMAD.MOV.U32 R223, RZ, RZ, R2 ;  /* 0x000000ffffdf7224 */ /* 0x000fe200078e0002 */
[----:B------:R-:W-:Y:S01]  /*0a70*/  MOV R239, R16 ;  /* 0x0000001000ef7202 */ /* 0x000fe20000000f00 */
[----:B------:R-:W1:Y:S01]  /*0a80*/  LDCU.U8 UR4, c[0x0][0x410] ;  /* 0x00008200ff0477ac */ /* 0x000e620008000000 */
[----:B------:R-:W-:Y:S01]  /*0a90*/  PRMT R17, R25, 0x7610, R17 ;  /* 0x0000761019117816 */ /* 0x000fe20000000011 */
[----:B------:R0:W-:Y:S01]  /*0aa0*/  STL.S16 [R1+0x3c], R19 ;  /* 0x00003c1301007387 */ /* 0x0001e20000100600 */
[----:B------:R-:W-:-:S02]  /*0ab0*/  SHF.R.U64 R245, R14, 0x10, R15 ;  /* 0x000000100ef57819 */ /* 0x000fc4000000120f */
[----:B------:R-:W-:Y:S02]  /*0ac0*/  CS2R R208, SRZ ;  /* 0x0000000000d07805 */ /* 0x000fe4000001ff00 */
[----:B------:R-:W-:Y:S01]  /*0ad0*/  MOV R243, R15 ;  /* 0x0000000f00f37202 */ /* 0x000fe20000000f00 */
[----:B------:R0:W-:Y:S01]  /*0ae0*/  STL.S16 [R1+0x34], R17 ;  /* 0x0000341101007387 */ /* 0x0001e20000100600 */
[----:B------:R-:W-:Y:S02]  /*0af0*/  SHF.R.U32.HI R241, RZ, 0x10, R15 ;  /* 0x00000010fff17819 */ /* 0x000fe4000001160f */
[----:B------:R-:W-:Y:S02]  /*0b00*/  CS2R R210, SRZ ;  /* 0x0000000000d27805 */ /* 0x000fe4000001ff00 */
[----:B------:R-:W-:Y:S02]  /*0b10*/  PRMT R16, R20, 0x7610, R16 ;  /* 0x0000761014107816 */ /* 0x000fe40000000010 */
[----:B------:R-:W-:-:S02]  /*0b20*/  CS2R R204, SRZ ;  /* 0x0000000000cc7805 */ /* 0x000fc4000001ff00 */
[----:B------:R-:W-:Y:S02]  /*0b30*/  PRMT R15, R22, 0x7610, R15 ;  /* 0x00007610160f7816 */ /* 0x000fe4000000000f */
[----:B------:R-:W-:Y:S02]  /*0b40*/  CS2R R206, SRZ ;  /* 0x0000000000ce7805 */ /* 0x000fe4000001ff00 */
[--C-:B------:R-:W-:Y:S01]  /*0b50*/  SHF.R.U64 R222, R12, 0x10, R13.reuse ;  /* 0x000000100cde7819 */ /* 0x100fe2000000120d */
[----:B------:R0:W-:Y:S01]  /*0b60*/  STL.S16 [R1+0x48], R16 ;  /* 0x0000481001007387 */ /* 0x0001e20000100600 */
[----:B------:R-:W-:Y:S02]  /*0b70*/  SHF.R.U32.HI R218, RZ, 0x10, R13 ;  /* 0x00000010ffda7819 */ /* 0x000fe4000001160d */
[----:B------:R-:W-:Y:S02]  /*0b80*/  CS2R R36, SRZ ;  /* 0x0000000000247805 */ /* 0x000fe4000001ff00 */
[----:B------:R-:W-:Y:S01]  /*0b90*/  PRMT R14, R23, 0x7610, R14 ;  /* 0x00007610170e7816 */ /* 0x000fe2000000000e */
[----:B------:R0:W-:Y:S01]  /*0ba0*/  STL.S16 [R1+0x40], R15 ;  /* 0x0000400f01007387 */ /* 0x0001e20000100600 */
[----:B------:R-:W-:-:S02]  /*0bb0*/  MOV R224, R12 ;  /* 0x0000000c00e07202 */ /* 0x000fc40000000f00 */
[----:B------:R-:W-:Y:S02]  /*0bc0*/  CS2R R38, SRZ ;  /* 0x0000000000267805 */ /* 0x000fe4000001ff00 */
[----:B------:R-:W-:Y:S01]  /*0bd0*/  PRMT R13, R26, 0x7610, R13 ;  /* 0x000076101a0d7816 */ /* 0x000fe2000000000d */
[----:B------:R0:W-:Y:S01]  /*0be0*/  STL.S16 [R1+0x38], R14 ;  /* 0x0000380e01007387 */ /* 0x0001e20000100600 */
[--C-:B------:R-:W-:Y:S02]  /*0bf0*/  SHF.R.U64 R230, R10, 0x10, R11.reuse ;  /* 0x000000100ae67819 */ /* 0x100fe4000000120b */
[----:B------:R-:W-:Y:S02]  /*0c00*/  CS2R R40, SRZ ;  /* 0x0000000000287805 */ /* 0x000fe4000001ff00 */
[----:B------:R-:W-:Y:S01]  /*0c10*/  MOV R228, R11 ;  /* 0x0000000b00e47202 */ /* 0x000fe20000000f00 */
[----:B------:R0:W-:Y:S01]  /*0c20*/  STL.S16 [R1+0x30], R13 ;  /* 0x0000300d01007387 */ /* 0x0001e20000100600 */
[----:B------:R-:W-:-:S02]  /*0c30*/  SHF.R.U32.HI R226, RZ, 0x10, R11 ;  /* 0x00000010ffe27819 */ /* 0x000fc4000001160b */
[----:B------:R-:W-:Y:S02]  /*0c40*/  CS2R R42, SRZ ;  /* 0x00000000002a7805 */ /* 0x000fe4000001ff00 */
[----:B------:R-:W-:Y:S02]  /*0c50*/  PRMT R12, R27, 0x7610, R12 ;  /* 0x000076101b0c7816 */ /* 0x000fe4000000000c */
[----:B------:R-:W-:Y:S02]  /*0c60*/  CS2R R44, SRZ ;  /* 0x00000000002c7805 */ /* 0x000fe4000001ff00 */
[----:B------:R-:W-:Y:S02]  /*0c70*/  PRMT R11, R34, 0x7610, R11 ;  /* 0x00007610220b7816 */ /* 0x000fe4000000000b */
[----:B------:R-:W-:Y:S02]  /*0c80*/  CS2R R46, SRZ ;  /* 0x00000000002e7805 */ /* 0x000fe4000001ff00 */
[--C-:B------:R-:W-:Y:S01]  /*0c90*/  SHF.R.U64 R229, R8, 0x10, R9.reuse ;  /* 0x0000001008e57819 */ /* 0x100fe20000001209 */
[----:B------:R0:W-:Y:S01]  /*0ca0*/  STL.S16 [R1+0x2c], R12 ;  /* 0x00002c0c01007387 */ /* 0x0001e20000100600 */
[----:B------:R-:W-:-:S02]  /*0cb0*/  SHF.R.U32.HI R225, RZ, 0x10, R9 ;  /* 0x00000010ffe17819 */ /* 0x000fc40000011609 */
[----:B------:R-:W-:Y:S02]  /*0cc0*/  CS2R R48, SRZ ;  /* 0x0000000000307805 */ /* 0x000fe4000001ff00 */
[----:B------:R-:W-:Y:S01]  /*0cd0*/  PRMT R10, R35, 0x7610, R10 ;  /* 0x00007610230a7816 */ /* 0x000fe2000000000a */
[----:B------:R0:W-:Y:S01]  /*0ce0*/  STL.S16 [R1+0x24], R11 ;  /* 0x0000240b01007387 */ /* 0x0001e20000100600 */
        /* <DEDUP_REMOVED lines=8> */
[----:B------:R-:W-:Y:S02]  /*0d70*/  MOV R248, R6 ;  /* 0x0000000600f87202 */ /* 0x000fe40000000f00 */
[----:B------:R-:W-:Y:S02]  /*0d80*/  CS2R R54, SRZ ;  /* 0x0000000000367805 */ /* 0x000fe4000001ff00 */
[----:B------:R-:W-:Y:S01]  /*0d90*/  PRMT R7, R29, 0x7610, R7 ;  /* 0x000076101d077816 */ /* 0x000fe20000000007 */
[----:B------:R0:W-:Y:S01]  /*0da0*/  STL.S16 [R1+0x28], R8 ;  /* 0x0000280801007387 */ /* 0x0001e20000100600 */
[----:B------:R-:W-:-:S02]  /*0db0*/  SHF.R.U64 R238, R4, 0x10, R5 ;  /* 0x0000001004ee7819 */ /* 0x000fc40000001205 */
[----:B------:R-:W-:Y:S02]  /*0dc0*/  CS2R R56, SRZ ;  /* 0x0000000000387805 */ /* 0x000fe4000001ff00 */
[--C-:B------:R-:W-:Y:S01]  /*0dd0*/  SHF.R.U32.HI R234, RZ, 0x10, R5.reuse ;  /* 0x00000010ffea7819 */ /* 0x100fe20000011605 */
[----:B------:R0:W-:Y:S01]  /*0de0*/  STL.S16 [R1+0x20], R7 ;  /* 0x0000200701007387 */ /* 0x0001e20000100600 */
[----:B------:R-:W-:Y:S02]  /*0df0*/  PRMT R6, R140, 0x7610, R6 ;  /* 0x000076108c067816 */ /* 0x000fe40000000006 */
[----:B------:R-:W-:Y:S02]  /*0e00*/  CS2R R58, SRZ ;  /* 0x00000000003a7805 */ /* 0x000fe4000001ff00 */
[----:B------:R-:W-:Y:S02]  /*0e10*/  PRMT R5, R30, 0x7610, R5 ;  /* 0x000076101e057816 */ /* 0x000fe40000000005 */
[----:B------:R-:W-:-:S02]  /*0e20*/  CS2R R60, SRZ ;  /* 0x00000000003c7805 */ /* 0x000fc4000001ff00 */
[--C-:B------:R-:W-:Y:S01]  /*0e30*/  SHF.R.U64 R221, R2, 0x10, R3.reuse ;  /* 0x0000001002dd7819 */ /* 0x100fe20000001203 */
[----:B------:R0:W-:Y:S01]  /*0e40*/  STL.S16 [R1+0x18], R6 ;  /* 0x0000180601007387 */ /* 0x0001e20000100600 */
[----:B------:R-:W-:Y:S02]  /*0e50*/  MOV R219, R3 ;  /* 0x0000000300db7202 */ /* 0x000fe40000000f00 */
[----:B------:R-:W-:Y:S02]  /*0e60*/  CS2R R62, SRZ ;  /* 0x00000000003e7805 */ /* 0x000fe4000001ff00 */
[----:B------:R-:W-:Y:S01]  /*0e70*/  SHF.R.U32.HI R217, RZ, 0x10, R3 ;  /* 0x00000010ffd97819 */ /* 0x000fe20000011603 */
[----:B------:R0:W-:Y:S01]  /*0e80*/  STL.S16 [R1+0x10], R5 ;  /* 0x0000100501007387 */ /* 0x0001e20000100600 */
[----:B------:R-:W-:Y:S02]  /*0e90*/  PRMT R4, R31, 0x7610, R4 ;  /* 0x000076101f047816 */ /* 0x000fe40000000004 */
[----:B------:R-:W-:-:S02]  /*0ea0*/  CS2R R64, SRZ ;  /* 0x0000000000407805 */ /* 0x000fc4000001ff00 */
[----:B------:R-:W-:Y:S02]  /*0eb0*/  PRMT R3, R142, 0x7610, R3 ;  /* 0x000076108e037816 */ /* 0x000fe40000000003 */
[----:B------:R-:W-:Y:S02]  /*0ec0*/  CS2R R66, SRZ ;  /* 0x0000000000427805 */ /* 0x000fe4000001ff00 */
[----:B------:R-:W-:Y:S01]  /*0ed0*/  PRMT R2, R32, 0x7610, R2 ;  /* 0x0000761020027816 */ /* 0x000fe20000000002 */
[----:B------:R0:W-:Y:S01]  /*0ee0*/  STL.S16 [R1+0xc], R4 ;  /* 0x00000c0401007387 */ /* 0x0001e20000100600 */
[----:B------:R-:W-:Y:S02]  /*0ef0*/  PRMT R0, R18, 0x7610, R0 ;  /* 0x0000761012007816 */ /* 0x000fe40000000000 */
[----:B------:R-:W-:Y:S02]  /*0f00*/  CS2R R68, SRZ ;  /* 0x0000000000447805 */ /* 0x000fe4000001ff00 */
[----:B------:R-:W-:Y:S01]  /*0f10*/  CS2R R70, SRZ ;  /* 0x0000000000467805 */ /* 0x000fe2000001ff00 */
[----:B------:R0:W-:Y:S01]  /*0f20*/  STL.S16 [R1+0x4], R3 ;  /* 0x0000040301007387 */ /* 0x0001e20000100600 */
[----:B------:R-:W-:-:S02]  /*0f30*/  CS2R R72, SRZ ;  /* 0x0000000000487805 */ /* 0x000fc4000001ff00 */
[----:B------:R-:W-:Y:S02]  /*0f40*/  CS2R R74, SRZ ;  /* 0x00000000004a7805 */ /* 0x000fe4000001ff00 */
[----:B------:R-:W-:Y:S01]  /*0f50*/  CS2R R76, SRZ ;  /* 0x00000000004c7805 */ /* 0x000fe2000001ff00 */
[----:B------:R0:W-:Y:S01]  /*0f60*/  STL.S16 [R1+0x8], R2 ;  /* 0x0000080201007387 */ /* 0x0001e20000100600 */
[----:B------:R-:W-:Y:S02]  /*0f70*/  CS2R R78, SRZ ;  /* 0x00000000004e7805 */ /* 0x000fe4000001ff00 */
[----:B------:R-:W-:Y:S02]  /*0f80*/  CS2R R80, SRZ ;  /* 0x0000000000507805 */ /* 0x000fe4000001ff00 */
[----:B------:R-:W-:Y:S01]  /*0f90*/  CS2R R82, SRZ ;  /* 0x0000000000527805 */ /* 0x000fe2000001ff00 */
[----:B------:R0:W-:Y:S01]  /*0fa0*/  STL.S16 [R1], R0 ;  /* 0x0000000001007387 */ /* 0x0001e20000100600 */
        /* <DEDUP_REMOVED lines=28> */
[----:B------:R-:W-:Y:S01]  /*1170*/  UPLOP3.LUT UP3, UPT, UPT, UPT, UPT, 0x40, 0x4 ;  /* 0x000000000004789c */ /* 0x000fe20003f6e870 */
[----:B------:R-:W2:Y:S01]  /*1180*/  LDCU UR21, c[0x0][0x408] ;  /* 0x00008100ff1577ac */ /* 0x000ea20008000800 */
[----:B------:R-:W3:Y:S01]  /*1190*/  LDCU UR6, c[0x0][0x388] ;  /* 0x00007100ff0677ac */ /* 0x000ee20008000800 */
[----:B------:R-:W4:Y:S01]  /*11a0*/  LDCU.U8 UR25, c[0x0][0x410] ;  /* 0x00008200ff1977ac */ /* 0x000f220008000000 */
[----:B------:R-:W0:Y:S01]  /*11b0*/  LDCU UR20, c[0x0][0x400] ;  /* 0x00008000ff1477ac */ /* 0x000e220008000800 */
[----:B------:R-:W0:Y:S01]  /*11c0*/  LDCU.64 UR8, c[0x0][0x478] ;  /* 0x00008f00ff0877ac */ /* 0x000e220008000a00 */
[----:B------:R-:W0:Y:S01]  /*11d0*/  LDCU.64 UR26, c[0x0][0x438] ;  /* 0x00008700ff1a77ac */ /* 0x000e220008000a00 */
[----:B------:R-:W0:Y:S01]  /*11e0*/  LDCU.64 UR18, c[0x0][0x470] ;  /* 0x00008e00ff1277ac */ /* 0x000e220008000a00 */
[----:B------:R-:W0:Y:S01]  /*11f0*/  LDCU.128 UR12, c[0x0][0x3c0] ;  /* 0x00007800ff0c77ac */ /* 0x000e220008000c00 */
[----:B------:R-:W0:Y:S01]  /*1200*/  LDCU.64 UR16, c[0x0][0x380] ;  /* 0x00007000ff1077ac */ /* 0x000e220008000a00 */
[----:B-1----:R-:W-:-:S11]  /*1210*/  UISETP.NE.AND UP2, UPT, UR4, URZ, UPT ;  /* 0x000000ff0400728c */ /* 0x002fd6000bf45270 */
.L_x_444:
[----:B0-----:R-:W-:-:S06]  /*1220*/  UIMAD.WIDE UR4, UR7, 0x4, UR12 ;  /* 0x00000004070478a5 */ /* 0x001fcc000f8e020c */
[----:B-12-4-:R-:W-:Y:S02]  /*1230*/  IMAD.U32 R140, RZ, RZ, UR4 ;  /* 0x00000004ff8c7e24 */ /* 0x016fe4000f8e00ff */
[----:B------:R-:W-:Y:S01]  /*1240*/  IMAD.U32 R141, RZ, RZ, UR5 ;  /* 0x00000005ff8d7e24 */ /* 0x000fe2000f8e00ff */
[----:B------:R-:W-:-:S04]  /*1250*/  UIMAD.WIDE UR4, UR7, 0x4, UR14 ;  /* 0x00000004070478a5 */ /* 0x000fc8000f8e020e */
[----:B-----5:R0:W5:Y:S02]  /*1260*/  LDG.E R16, desc[UR10][R140.64] ;  /* 0x0000000a8c107981 */ /* 0x020164000c1e1900 */
[----:B0-----:R-:W-:Y:S01]  /*1270*/  MOV R140, UR4 ;  /* 0x00000004008c7c02 */ /* 0x001fe20008000f00 */
[----:B------:R-:W-:-:S05]  /*1280*/  IMAD.U32 R141, RZ, RZ, UR5 ;  /* 0x00000005ff8d7e24 */ /* 0x000fca000f8e00ff */
[----:B------:R-:W2:Y:S01]  /*1290*/  LDG.E R140, desc[UR10][R140.64] ;  /* 0x0000000a8c8c7981 */ /* 0x000ea2000c1e1900 */
[----:B---3--:R-:W-:Y:S01]  /*12a0*/  UIMAD UR4, UR7, UR6, URZ ;  /* 0x00000006070472a4 */ /* 0x008fe2000f8e02ff */
[----:B------:R-:W-:Y:S01]  /*12b0*/  PLOP3.LUT P1, PT, PT, PT, UP2, 0x40, 0x4 ;  /* 0x000000000004781c */ /* 0x000fe20003f2e828 */
[----:B------:R-:W-:Y:S01]  /*12c0*/  BSSY.RECONVERGENT B0, `(.L_x_345) ;  /* 0x0000079000007945 */ /* 0x000fe20003800200 */
[----:B------:R-:W0:Y:S01]  /*12d0*/  S2R R142, SR_TID.X ;  /* 0x00000000008e7919 */ /* 0x000e220000002100 */
[----:B------:R-:W-:Y:S01]  /*12e0*/  USHF.R.S32.HI UR5, URZ, 0x1f, UR4 ;  /* 0x0000001fff057899 */ /* 0x000fe20008011404 */
[----:B------:R-:W-:Y:S01]  /*12f0*/  HFMA2 R213, -RZ, RZ, 0, 0 ;  /* 0x00000000ffd57431 */ /* 0x000fe200000001ff */
[C---:B------:R-:W-:Y:S01]  /*1300*/  ISETP.GE.U32.AND P2, PT, R212.reuse, 0x300, PT ;  /* 0x00000300d400780c */ /* 0x040fe20003f46070 */
[----:B------:R-:W-:Y:S01]  /*1310*/  IMAD.MOV.U32 R215, RZ, RZ, RZ ;  /* 0x000000ffffd77224 */ /* 0x000fe200078e00ff */
[----:B------:R-:W-:Y:S01]  /*1320*/  ULEA.HI UR5, UR5, UR4, URZ, 0x2 ;  /* 0x0000000405057291 */ /* 0x000fe2000f8f10ff */
[----:B------:R-:W-:-:S02]  /*1330*/  ISETP.GE.U32.AND P3, PT, R212, 0x400, PT ;  /* 0x00000400d400780c */ /* 0x000fc40003f66070 */
[C---:B------:R-:W-:Y:S02]  /*1340*/  ISETP.GE.U32.AND P4, PT, R212.reuse, 0x500, PT ;  /* 0x00000500d400780c */ /* 0x040fe40003f86070 */
[----:B------:R-:W-:Y:S02]  /*1350*/  ISETP.GE.U32.AND P5, PT, R212, 0x600, PT ;  /* 0x00000600d400780c */ /* 0x000fe40003fa6070 */
[----:B-----5:R-:W-:Y:S02]  /*1360*/  FSEL R16, R16, RZ, P1 ;  /* 0x000000ff10107208 */ /* 0x020fe40000800000 */
[----:B------:R-:W-:Y:S02]  /*1370*/  ISETP.GE.U32.AND P1, PT, R212, 0x200, PT ;  /* 0x00000200d400780c */ /* 0x000fe40003f26070 */
[----:B------:R-:W-:Y:S01]  /*1380*/  R2UR UR23, R16 ;  /* 0x00000000101772ca */ /* 0x000fe200000e0000 */
[----:B------:R-:W-:-:S05]  /*1390*/  IMAD.U32 R16, RZ, RZ, UR5 ;  /* 0x00000005ff107e24 */ /* 0x000fca000f8e00ff */
[----:B0-----:R-:W-:-:S05]  /*13a0*/  LEA.HI.SX32 R16, R16, R142, 0x1e ;  /* 0x0000008e10107211 */ /* 0x001fca00078ff2ff */
[----:B------:R-:W-:Y:S01]  /*13b0*/  IMAD.MOV.U32 R214, RZ, RZ, R16 ;  /* 0x000000ffffd67224 */ /* 0x000fe200078e0010 */
[----:B--2---:R-:W-:Y:S01]  /*13c0*/  R2UR UR22, R140 ;  /* 0x000000008c1672ca */ /* 0x004fe200000e0000 */
[----:B------:R-:W-:-:S14]  /*13d0*/  @!P0 BRA `(.L_x_346) ;  /* 0x00000004009c8947 */ /* 0x000fdc0003800000 */
[----:B------:R-:W0:Y:S01]  /*13e0*/  LDC.64 R30, c[0x0][0x3a8] ;  /* 0x0000ea00ff1e7b82 */ /* 0x000e220000000a00 */
[----:B------:R-:W2:Y:S04]  /*13f0*/  LDL R215, [R1+0x48] ;  /* 0x0000480001d77983 */ /* 0x000ea80000100800 */
[----:B------:R-:W3:Y:S03]  /*1400*/  LDL R216, [R1+0x4c] ;  /* 0x00004c0001d87983 */ /* 0x000ee60000100800 */
[----:B------:R-:W1:Y:S01]  /*1410*/  LDC.64 R26, c[0x0][0x428] ;  /* 0x00010a00ff1a7b82 */ /* 0x000e620000000a00 */
[----:B------:R-:W4:Y:S07]  /*1420*/  LDL R214, [R1+0x40] ;  /* 0x0000400001d67983 */ /* 0x000f2e0000100800 */
[----:B------:R-:W1:Y:S01]  /*1430*/  LDC.64 R28, c[0x0][0x430] ;  /* 0x00010c00ff1c7b82 */ /* 0x000e620000000a00 */
[----:B------:R-:W-:Y:S01]  /*1440*/  ISETP.NE.U32.AND P0, PT, RZ, UR26, PT ;  /* 0x0000001aff007c0c */ /* 0x000fe2000bf05070 */
[----:B------:R-:W4:Y:S01]  /*1450*/  LDL R213, [R1+0x30] ;  /* 0x0000300001d57983 */ /* 0x000f220000100800 */
[----:B0-----:R-:W-:Y:S01]  /*1460*/  IMAD.WIDE.U32 R30, R16, 0x8, R30 ;  /* 0x00000008101e7825 */ /* 0x001fe200078e001e */
[----:B------:R-:W-:-:S04]  /*1470*/  ISETP.NE.U32.AND P6, PT, RZ, UR18, PT ;  /* 0x00000012ff007c0c */ /* 0x000fc8000bfc5070 */
[----:B------:R-:W0:Y:S01]  /*1480*/  LDC.64 R186, c[0x0][0x3b0] ;  /* 0x0000ec00ffba7b82 */ /* 0x000e220000000a00 */
[----:B------:R-:W2:Y:S01]  /*1490*/  LDG.E.64 R30, desc[UR10][R30.64] ;  /* 0x0000000a1e1e7981 */ /* 0x000ea2000c1e1b00 */
[----:B-1----:R-:W-:-:S06]  /*14a0*/  IMAD.WIDE.U32 R26, R16, 0x8, R26 ;  /* 0x00000008101a7825 */ /* 0x002fcc00078e001a */
[----:B------:R-:W3:Y:S01]  /*14b0*/  LDG.E.64 R26, desc[UR10][R26.64] ;  /* 0x0000000a1a1a7981 */ /* 0x000ee2000c1e1b00 */
[----:B------:R-:W-:-:S06]  /*14c0*/  IMAD.WIDE.U32 R28, R16, 0x8, R28 ;  /* 0x00000008101c7825 */ /* 0x000fcc00078e001c */
[----:B------:R-:W4:Y:S01]  /*14d0*/  LDG.E.64 R28, desc[UR10][R28.64] ;  /* 0x0000000a1c1c7981 */ /* 0x000f22000c1e1b00 */
[----:B------:R-:W-:Y:S02]  /*14e0*/  ISETP.NE.AND.EX P0, PT, RZ, UR27, PT, P0 ;  /* 0x0000001bff007c0c */ /* 0x000fe4000bf05300 */
[----:B------:R-:W-:-:S11]  /*14f0*/  ISETP.NE.AND.EX P6, PT, RZ, UR19, PT, P6 ;  /* 0x00000013ff007c0c */ /* 0x000fd6000bfc5360 */
[----:B------:R-:W1:Y:S08]  /*1500*/  @P0 LDC.64 R140, c[0x0][0x438] ;  /* 0x00010e00ff8c0b82 */ /* 0x000e700000000a00 */
[----:B------:R-:W0:Y:S01]  /*1510*/  @P6 LDC.64 R142, c[0x0][0x3b8] ;  /* 0x0000ee00ff8e6b82 */ /* 0x000e220000000a00 */
[----:B-1----:R-:W-:-:S05]  /*1520*/  @P0 IMAD.WIDE.U32 R140, R16, 0x8, R140 ;  /* 0x00000008108c0825 */ /* 0x002fca00078e008c */
[----:B------:R0:W5:Y:S02]  /*1530*/  @P0 LDG.E.64 R176, desc[UR10][R140.64] ;  /* 0x0000000a8cb00981 */ /* 0x000164000c1e1b00 */
[----:B0-----:R-:W-:-:S05]  /*1540*/  @P6 IMAD.WIDE.U32 R140, R16, 0x4, R142 ;  /* 0x00000004108c6825 */ /* 0x001fca00078e008e */
[----:B------:R0:W5:Y:S02]  /*1550*/  @P6 LDG.E R15, desc[UR10][R140.64] ;  /* 0x0000000a8c0f6981 */ /* 0x000164000c1e1900 */
[----:B0-----:R-:W-:-:S05]  /*1560*/  IMAD.WIDE.U32 R140, R16, 0x4, R186 ;  /* 0x00000004108c7825 */ /* 0x001fca00078e00ba */
[----:B------:R0:W5:Y:S01]  /*1570*/  LDG.E R14, desc[UR10][R140.64] ;  /* 0x0000000a8c0e7981 */ /* 0x000162000c1e1900 */
[----:B--2---:R-:W-:-:S04]  /*1580*/  IMAD.MOV.U32 R186, RZ, RZ, R30 ;  /* 0x000000ffffba7224 */ /* 0x004fc800078e001e */
[----:B------:R-:W-:Y:S01]  /*1590*/  IMAD.U32 R187, R186, 0x10000, RZ ;  /* 0x00010000babb7824 */ /* 0x000fe200078e00ff */
[----:B---3--:R-:W-:Y:S01]  /*15a0*/  MOV R0, R26 ;  /* 0x0000001a00007202 */ /* 0x008fe20000000f00 */
[--C-:B0-----:R-:W-:Y:S01]  /*15b0*/  IMAD.MOV.U32 R140, RZ, RZ, R27.reuse ;  /* 0x000000ffff8c7224 */ /* 0x101fe200078e001b */
[--C-:B------:R-:W-:Y:S02]  /*15c0*/  SHF.R.U64 R26, R26, 0x10, R27.reuse ;  /* 0x000000101a1a7819 */ /* 0x100fe4000000121b */
[----:B------:R-:W-:Y:S02]  /*15d0*/  SHF.R.U32.HI R141, RZ, 0x10, R27 ;  /* 0x00000010ff8d7819 */ /* 0x000fe4000001161b */
[----:B------:R-:W-:Y:S01]  /*15e0*/  SHF.L.U32 R186, R0, 0x10, RZ ;  /* 0x0000001000ba7819 */ /* 0x000fe200000006ff */
[----:B----4-:R-:W-:Y:S01]  /*15f0*/  IMAD.MOV.U32 R25, RZ, RZ, R28 ;  /* 0x000000ffff197224 */ /* 0x010fe200078e001c */
[----:B------:R-:W-:Y:S01]  /*1600*/  SHF.R.U64 R27, R28, 0x10, R29 ;  /* 0x000000101c1b7819 */ /* 0x000fe2000000121d */
[----:B------:R-:W-:Y:S01]  /*1610*/  FADD.FTZ R0, R187, -UR23 ;  /* 0x80000017bb007e21 */ /* 0x000fe20008010000 */
[----:B------:R-:W-:-:S02]  /*1620*/  MOV R28, R29 ;  /* 0x0000001d001c7202 */ /* 0x000fc40000000f00 */
[----:B------:R-:W-:Y:S01]  /*1630*/  SHF.R.U32.HI R142, RZ, 0x10, R29 ;  /* 0x00000010ff8e7819 */ /* 0x000fe2000001161d */
[--C-:B------:R-:W-:Y:S01]  /*1640*/  IMAD.MOV.U32 R29, RZ, RZ, R31.reuse ;  /* 0x000000ffff1d7224 */ /* 0x100fe200078e001f */
[--C-:B------:R-:W-:Y:S02]  /*1650*/  SHF.R.U64 R143, R30, 0x10, R31.reuse ;  /* 0x000000101e8f7819 */ /* 0x100fe4000000121f */
[----:B------:R-:W-:Y:S01]  /*1660*/  SHF.R.U32.HI R30, RZ, 0x10, R31 ;  /* 0x00000010ff1e7819 */ /* 0x000fe2000001161f */
[----:B------:R-:W-:Y:S01]  /*1670*/  IMAD.U32 R187, R216, 0x10000, RZ ;  /* 0x00010000d8bb7824 */ /* 0x000fe200078e00ff */
[----:B------:R-:W-:Y:S01]  /*1680*/  SHF.L.U32 R31, R25, 0x10, RZ ;  /* 0x00000010191f7819 */ /* 0x000fe200000006ff */
[----:B------:R-:W-:Y:S02]  /*1690*/  IMAD.U32 R25, R215, 0x10000, RZ ;  /* 0x00010000d7197824 */ /* 0x000fe400078e00ff */
[----:B------:R-:W-:Y:S01]  /*16a0*/  FMUL.FTZ R0, R0, UR22 ;  /* 0x0000001600007c20 */ /* 0x000fe20008410000 */
[----:B------:R-:W2:Y:S04]  /*16b0*/  LDL R216, [R1+0x44] ;  /* 0x0000440001d87983 */ /* 0x000ea80000100800 */
[----:B------:R-:W3:Y:S01]  /*16c0*/  LDL R215, [R1+0x38] ;  /* 0x0000380001d77983 */ /* 0x000ee20000100800 */
[-C--:B------:R-:W-:Y:S01]  /*16d0*/  FMUL.FTZ R25, R25, R31.reuse ;  /* 0x0000001f19197220 */ /* 0x080fe20000410000 */
[----:B------:R-:W-:Y:S01]  /*16e0*/  FADD.FTZ R112, R112, R31 ;  /* 0x0000001f70707221 */ /* 0x000fe20000010000 */
[----:B------:R-:W-:Y:S01]  /*16f0*/  FFMA.FTZ R84, R0, R31, R84 ;  /* 0x0000001f00547223 */ /* 0x000fe20000010054 */
[----:B------:R-:W-:-:S02]  /*1700*/  IMAD.U32 R31, R27, 0x10000, RZ ;  /* 0x000100001b1f7824 */ /* 0x000fc400078e00ff */
[----:B------:R-:W-:Y:S02]  /*1710*/  IMAD.U32 R27, R214, 0x10000, RZ ;  /* 0x00010000d61b7824 */ /* 0x000fe400078e00ff */
[----:B------:R-:W4:Y:S01]  /*1720*/  LDL R214, [R1+0x3c] ;  /* 0x00003c0001d67983 */ /* 0x000f220000100800 */
[----:B------:R-:W-:-:S03]  /*1730*/  FFMA.FTZ R25, R187, R186, R25 ;  /* 0x000000babb197223 */ /* 0x000fc60000010019 */
[----:B------:R-:W4:Y:S01]  /*1740*/  LDL R187, [R1+0x34] ;  /* 0x0000340001bb7983 */ /* 0x000f220000100800 */
[----:B------:R-:W-:Y:S01]  /*1750*/  FADD.FTZ R56, R56, R186 ;  /* 0x000000ba38387221 */ /* 0x000fe20000010000 */
[----:B------:R-:W-:Y:S01]  /*1760*/  FFMA.FTZ R208, R0, R186, R208 ;  /* 0x000000ba00d07223 */ /* 0x000fe200000100d0 */
[----:B------:R-:W-:Y:S01]  /*1770*/  SHF.L.U32 R186, R143, 0x10, RZ ;  /* 0x000000108fba7819 */ /* 0x000fe200000006ff */
[----:B------:R-:W-:-:S04]  /*1780*/  IMAD.U32 R143, R26, 0x10000, RZ ;  /* 0x000100001a8f7824 */ /* 0x000fc800078e00ff */
[----:B------:R-:W-:-:S04]  /*1790*/  FADD.FTZ R26, R186, -UR23 ;  /* 0x80000017ba1a7e21 */ /* 0x000fc80008010000 */
[----:B------:R-:W-:Y:S01]  /*17a0*/  FMUL.FTZ R26, R26, UR22 ;  /* 0x000000161a1a7c20 */ /* 0x000fe20008410000 */
[-C--:B------:R-:W-:Y:S01]  /*17b0*/  FMUL.FTZ R27, R27, R31.reuse ;  /* 0x0000001f1b1b7220 */ /* 0x080fe20000410000 */
[----:B------:R-:W-:Y:S02]  /*17c0*/  FADD.FTZ R113, R113, R31 ;  /* 0x0000001f71717221 */ /* 0x000fe40000010000 */
[----:B------:R-:W-:Y:S01]  /*17d0*/  FFMA.FTZ R85, R26, R31, R85 ;  /* 0x0000001f1a557223 */ /* 0x000fe20000010055 */
[----:B------:R-:W-:Y:S02]  /*17e0*/  IMAD.U32 R31, R28, 0x10000, RZ ;  /* 0x000100001c1f7824 */ /* 0x000fe400078e00ff */
[----:B------:R-:W-:-:S04]  /*17f0*/  IMAD.U32 R28, R29, 0x10000, RZ ;  /* 0x000100001d1c7824 */ /* 0x000fc800078e00ff */
[----:B------:R-:W-:-:S04]  /*1800*/  FADD.FTZ R28, R28, -UR23 ;  /* 0x800000171c1c7e21 */ /* 0x000fc80008010000 */
[----:B------:R-:W-:Y:S01]  /*1810*/  FMUL.FTZ R28, R28, UR22 ;  /* 0x000000161c1c7c20 */ /* 0x000fe20008410000 */
[----:B------:R-:W-:Y:S01]  /*1820*/  FADD.FTZ R57, R57, R143 ;  /* 0x0000008f39397221 */ /* 0x000fe20000010000 */
[----:B------:R-:W-:Y:S01]  /*1830*/  FFMA.FTZ R209, R26, R143, R209 ;  /* 0x0000008f1ad17223 */ /* 0x000fe200000100d1 */
[----:B------:R-:W-:Y:S01]  /*1840*/  FADD.FTZ R114, R114, R31 ;  /* 0x0000001f72727221 */ /* 0x000fe20000010000 */
[----:B------:R-:W-:Y:S01]  /*1850*/  FFMA.FTZ R86, R28, R31, R86 ;  /* 0x0000001f1c567223 */ /* 0x000fe20000010056 */
[----:B------:R-:W-:Y:S01]  /*1860*/  IMAD.U32 R140, R140, 0x10000, RZ ;  /* 0x000100008c8c7824 */ /* 0x000fe200078e00ff */
[----:B------:R-:W-:Y:S01]  /*1870*/  SHF.L.U32 R142, R142, 0x10, RZ ;  /* 0x000000108e8e7819 */ /* 0x000fe200000006ff */
[----:B------:R-:W-:Y:S01]  /*1880*/  IMAD.U32 R30, R30, 0x10000, RZ ;  /* 0x000100001e1e7824 */ /* 0x000fe200078e00ff */
[----:B------:R-:W-:Y:S01]  /*1890*/  SHF.L.U32 R141, R141, 0x10, RZ ;  /* 0x000000108d8d7819 */ /* 0x000fe200000006ff */
[----:B------:R-:W-:Y:S01]  /*18a0*/  FADD.FTZ R58, R58, R140 ;  /* 0x0000008c3a3a7221 */ /* 0x000fe20000010000 */
[----:B------:R-:W-:Y:S01]  /*18b0*/  FFMA.FTZ R210, R28, R140, R210 ;  /* 0x0000008c1cd27223 */ /* 0x000fe200000100d2 */
[----:B------:R-:W-:-:S04]  /*18c0*/  FADD.FTZ R30, R30, -UR23 ;  /* 0x800000171e1e7e21 */ /* 0x000fc80008010000 */
[----:B------:R-:W-:Y:S01]  /*18d0*/  FMUL.FTZ R30, R30, UR22 ;  /* 0x000000161e1e7c20 */ /* 0x000fe20008410000 */
[----:B------:R-:W-:Y:S01]  /*18e0*/  FADD.FTZ R59, R59, R141 ;  /* 0x0000008d3b3b7221 */ /* 0x000fe20000010000 */
[----:B------:R-:W-:Y:S02]  /*18f0*/  FADD.FTZ R115, R115, R142 ;  /* 0x0000008e73737221 */ /* 0x000fe40000010000 */
[C---:B------:R-:W-:Y:S01]  /*1900*/  FFMA.FTZ R211, R30.reuse, R141, R211 ;  /* 0x0000008d1ed37223 */ /* 0x040fe200000100d3 */
[----:B------:R-:W-:Y:S01]  /*1910*/  FFMA.FTZ R87, R30, R142, R87 ;  /* 0x0000008e1e577223 */ /* 0x000fe20000010057 */
[----:B--2---:R-:W-:Y:S02]  /*1920*/  SHF.L.U32 R186, R216, 0x10, RZ ;  /* 0x00000010d8ba7819 */ /* 0x004fe400000006ff */
[----:B---3--:R-:W-:-:S03]  /*1930*/  SHF.L.U32 R29, R215, 0x10, RZ ;  /* 0x00000010d71d7819 */ /* 0x008fc600000006ff */
[----:B------:R-:W-:Y:S01]  /*1940*/  FFMA.FTZ R27, R186, R143, R27 ;  /* 0x0000008fba1b7223 */ /* 0x000fe2000001001b */
[----:B------:R-:W-:Y:S01]  /*1950*/  FFMA.FTZ R215, R0, R25, RZ ;  /* 0x0000001900d77223 */ /* 0x000fe200000100ff */
[----:B------:R-:W-:Y:S01]  /*1960*/  FMUL.FTZ R29, R29, R31 ;  /* 0x0000001f1d1d7220 */ /* 0x000fe20000410000 */
[----:B------:R-:W-:Y:S02]  /*1970*/  IMAD.U32 R31, R213, 0x10000, RZ ;  /* 0x00010000d51f7824 */ /* 0x000fe400078e00ff */
[----:B------:R-:W-:Y:S01]  /*1980*/  FADD.FTZ R213, RZ, R25 ;  /* 0x00000019ffd57221 */ /* 0x000fe20000010000 */
[----:B----4-:R-:W-:Y:S02]  /*1990*/  IMAD.U32 R143, R214, 0x10000, RZ ;  /* 0x00010000d68f7824 */ /* 0x010fe400078e00ff */
[----:B------:R-:W-:Y:S01]  /*19a0*/  FFMA.FTZ R215, R26, R27, R215 ;  /* 0x0000001b1ad77223 */ /* 0x000fe200000100d7 */
[----:B------:R-:W-:Y:S01]  /*19b0*/  FMUL.FTZ R31, R31, R142 ;  /* 0x0000008e1f1f7220 */ /* 0x000fe20000410000 */
[----:B------:R-:W-:Y:S01]  /*19c0*/  FADD.FTZ R213, R213, R27 ;  /* 0x0000001bd5d57221 */ /* 0x000fe20000010000 */
[----:B------:R-:W-:Y:S01]  /*19d0*/  FFMA.FTZ R29, R143, R140, R29 ;  /* 0x0000008c8f1d7223 */ /* 0x000fe2000001001d */
[----:B------:R-:W-:-:S03]  /*19e0*/  IMAD.U32 R140, R187, 0x10000, RZ ;  /* 0x00010000bb8c7824 */ /* 0x000fc600078e00ff */
[----:B------:R-:W-:Y:S01]  /*19f0*/  FADD.FTZ R213, R213, R29 ;  /* 0x0000001dd5d57221 */ /* 0x000fe20000010000 */
[----:B------:R-:W-:Y:S01]  /*1a00*/  FFMA.FTZ R31, R140, R141, R31 ;  /* 0x0000008d8c1f7223 */ /* 0x000fe2000001001f */
[----:B------:R-:W-:Y:S01]  /*1a10*/  FFMA.FTZ R215, R28, R29, R215 ;  /* 0x0000001d1cd77223 */ /* 0x000fe200000100d7 */
[----:B------:R-:W-:Y:S02]  /*1a20*/  VIADD R214, R16, 0x100 ;  /* 0x0000010010d67836 */ /* 0x000fe40000000000 */
[----:B------:R-:W-:Y:S01]  /*1a30*/  FADD.FTZ R213, R213, R31 ;  /* 0x0000001fd5d57221 */ /* 0x000fe20000010000 */
[----:B------:R-:W-:-:S07]  /*1a40*/  FFMA.FTZ R215, R30, R31, R215 ;  /* 0x0000001f1ed77223 */ /* 0x000fce00000100d7 */
.L_x_346:
[----:B----4-:R-:W-:Y:S05]  /*1a50*/  BSYNC.RECONVERGENT B0 ;  /* 0x0000000000007941 */ /* 0x010fea0003800200 */
.L_x_345:
[----:B------:R-:W-:Y:S04]  /*1a60*/  BSSY.RECONVERGENT B0, `(.L_x_347) ;  /* 0x0000069000007945 */ /* 0x000fe80003800200 */
[----:B------:R-:W-:Y:S05]  /*1a70*/  @!P1 BRA `(.L_x_348) ;  /* 0x00000004009c9947 */ /* 0x000fea0003800000 */
[----:B------:R-:W0:Y:S01]  /*1a80*/  LDC.64 R32, c[0x0][0x428] ;  /* 0x00010a00ff207b82 */ /* 0x000e220000000a00 */
[----:B------:R-:W2:Y:S04]  /*1a90*/  LDL R187, [R1+0x2c] ;  /* 0x00002c0001bb7983 */ /* 0x000ea80000100800 */
[----:B------:R-:W3:Y:S03]  /*1aa0*/  LDL R216, [R1+0x20] ;  /* 0x0000200001d87983 */ /* 0x000ee60000100800 */
[----:B------:R-:W1:Y:S08]  /*1ab0*/  LDC.64 R34, c[0x0][0x430] ;  /* 0x00010c00ff227b82 */ /* 0x000e700000000a00 */
[----:B------:R-:W4:Y:S01]  /*1ac0*/  LDC.64 R140, c[0x0][0x3a8] ;  /* 0x0000ea00ff8c7b82 */ /* 0x000f220000000a00 */
[----:B0-----:R-:W-:Y:S01]  /*1ad0*/  IMAD.WIDE.U32 R32, R214, 0x8, R32 ;  /* 0x00000008d6207825 */ /* 0x001fe200078e0020 */
[----:B------:R-:W-:-:S06]  /*1ae0*/  ISETP.NE.U32.AND P0, PT, RZ, UR26, PT ;  /* 0x0000001aff007c0c */ /* 0x000fcc000bf05070 */
[----:B------:R-:W0:Y:S01]  /*1af0*/  LDC.64 R146, c[0x0][0x3b0] ;  /* 0x0000ec00ff927b82 */ /* 0x000e220000000a00 */
[----:B------:R-:W2:Y:S01]  /*1b00*/  LDG.E.64 R32, desc[UR10][R32.64] ;  /* 0x0000000a20207981 */ /* 0x000ea2000c1e1b00 */
[----:B-1----:R-:W-:-:S06]  /*1b10*/  IMAD.WIDE.U32 R34, R214, 0x8, R34 ;  /* 0x00000008d6227825 */ /* 0x002fcc00078e0022 */
[----:B------:R-:W3:Y:S01]  /*1b20*/  LDG.E.64 R34, desc[UR10][R34.64] ;  /* 0x0000000a22227981 */ /* 0x000ee2000c1e1b00 */
[----:B----4-:R-:W-:-:S06]  /*1b30*/  IMAD.WIDE.U32 R140, R214, 0x8, R140 ;  /* 0x00000008d68c7825 */ /* 0x010fcc00078e008c */
[----:B------:R-:W4:Y:S01]  /*1b40*/  LDG.E.64 R140, desc[UR10][R140.64] ;  /* 0x0000000a8c8c7981 */ /* 0x000f22000c1e1b00 */
[----:B------:R-:W-:Y:S02]  /*1b50*/  ISETP.NE.AND.EX P0, PT, RZ, UR27, PT, P0 ;  /* 0x0000001bff007c0c */ /* 0x000fe4000bf05300 */
[----:B------:R-:W-:-:S04]  /*1b60*/  ISETP.NE.U32.AND P6, PT, RZ, UR18, PT ;  /* 0x00000012ff007c0c */ /* 0x000fc8000bfc5070 */
[----:B------:R-:W-:-:S07]  /*1b70*/  ISETP.NE.AND.EX P6, PT, RZ, UR19, PT, P6 ;  /* 0x00000013ff007c0c */ /* 0x000fce000bfc5360 */
        /* <DEDUP_REMOVED lines=8> */
[----:B--2---:R-:W-:Y:S01]  /*1c00*/  MOV R147, R32 ;  /* 0x0000002000937202 */ /* 0x004fe20000000f00 */
[--C-:B0-----:R-:W-:Y:S01]  /*1c10*/  IMAD.MOV.U32 R142, RZ, RZ, R33.reuse ;  /* 0x000000ffff8e7224 */ /* 0x101fe200078e0021 */
[--C-:B------:R-:W-:Y:S02]  /*1c20*/  SHF.R.U64 R145, R32, 0x10, R33.reuse ;  /* 0x0000001020917819 */ /* 0x100fe40000001221 */
[----:B------:R-:W-:Y:S01]  /*1c30*/  SHF.R.U32.HI R143, RZ, 0x10, R33 ;  /* 0x00000010ff8f7819 */ /* 0x000fe20000011621 */
[----:B---3--:R-:W-:Y:S02]  /*1c40*/  IMAD.MOV.U32 R32, RZ, RZ, R34 ;  /* 0x000000ffff207224 */ /* 0x008fe400078e0022 */
[----:B----4-:R-:W-:-:S03]  /*1c50*/  IMAD.MOV.U32 R33, RZ, RZ, R140 ;  /* 0x000000ffff217224 */ /* 0x010fc600078e008c */
[----:B------:R-:W-:Y:S01]  /*1c60*/  SHF.L.U32 R186, R32, 0x10, RZ ;  /* 0x0000001020ba7819 */ /* 0x000fe200000006ff */
[----:B------:R-:W-:Y:S02]  /*1c70*/  IMAD.U32 R32, R33, 0x10000, RZ ;  /* 0x0001000021207824 */ /* 0x000fe400078e00ff */
[----:B------:R-:W2:Y:S01]  /*1c80*/  LDL R33, [R1+0x28] ;  /* 0x0000280001217983 */ /* 0x000ea20000100800 */
[----:B------:R-:W-:Y:S01]  /*1c90*/  SHF.L.U32 R147, R147, 0x10, RZ ;  /* 0x0000001093937819 */ /* 0x000fe200000006ff */
[----:B------:R-:W-:Y:S02]  /*1ca0*/  IMAD.U32 R187, R187, 0x10000, RZ ;  /* 0x00010000bbbb7824 */ /* 0x000fe400078e00ff */
[----:B------:R-:W-:Y:S01]  /*1cb0*/  FADD.FTZ R32, R32, -UR23 ;  /* 0x8000001720207e21 */ /* 0x000fe20008010000 */
[----:B--2---:R-:W-:-:S04]  /*1cc0*/  IMAD.U32 R33, R33, 0x10000, RZ ;  /* 0x0001000021217824 */ /* 0x004fc800078e00ff */
[----:B------:R-:W-:-:S04]  /*1cd0*/  FMUL.FTZ R33, R33, R186 ;  /* 0x000000ba21217220 */ /* 0x000fc80000410000 */
[----:B------:R-:W-:Y:S02]  /*1ce0*/  FFMA.FTZ R33, R187, R147, R33 ;  /* 0x00000093bb217223 */ /* 0x000fe40000010021 */
[----:B------:R-:W2:Y:S01]  /*1cf0*/  LDL R187, [R1+0x24] ;  /* 0x0000240001bb7983 */ /* 0x000ea20000100800 */
[--C-:B------:R-:W-:Y:S01]  /*1d00*/  SHF.R.U64 R34, R34, 0x10, R35.reuse ;  /* 0x0000001022227819 */ /* 0x100fe20000001223 */
[----:B------:R-:W-:Y:S01]  /*1d10*/  FMUL.FTZ R32, R32, UR22 ;  /* 0x0000001620207c20 */ /* 0x000fe20008410000 */
[----:B------:R-:W-:Y:S02]  /*1d20*/  MOV R144, R35 ;  /* 0x0000002300907202 */ /* 0x000fe40000000f00 */
[----:B------:R-:W-:Y:S02]  /*1d30*/  SHF.R.U32.HI R146, RZ, 0x10, R35 ;  /* 0x00000010ff927819 */ /* 0x000fe40000011623 */
[----:B------:R-:W-:Y:S01]  /*1d40*/  SHF.R.U64 R35, R140, 0x10, R141 ;  /* 0x000000108c237819 */ /* 0x000fe2000000128d */
[----:B------:R-:W-:Y:S01]  /*1d50*/  FADD.FTZ R60, R60, R147 ;  /* 0x000000933c3c7221 */ /* 0x000fe20000010000 */
[----:B------:R-:W-:Y:S01]  /*1d60*/  FFMA.FTZ R204, R32, R147, R204 ;  /* 0x0000009320cc7223 */ /* 0x000fe200000100cc */
[----:B------:R-:W-:Y:S01]  /*1d70*/  IMAD.U32 R147, R34, 0x10000, RZ ;  /* 0x0001000022937824 */ /* 0x000fe200078e00ff */
[----:B------:R-:W-:Y:S01]  /*1d80*/  SHF.L.U32 R34, R35, 0x10, RZ ;  /* 0x0000001023227819 */ /* 0x000fe200000006ff */
[----:B------:R-:W-:-:S02]  /*1d90*/  IMAD.U32 R35, R216, 0x10000, RZ ;  /* 0x00010000d8237824 */ /* 0x000fc400078e00ff */
[----:B------:R-:W-:Y:S01]  /*1da0*/  FADD.FTZ R116, R116, R186 ;  /* 0x000000ba74747221 */ /* 0x000fe20000010000 */
[----:B------:R-:W-:Y:S01]  /*1db0*/  FFMA.FTZ R88, R32, R186, R88 ;  /* 0x000000ba20587223 */ /* 0x000fe20000010058 */
[----:B------:R-:W-:Y:S02]  /*1dc0*/  IMAD.U32 R145, R145, 0x10000, RZ ;  /* 0x0001000091917824 */ /* 0x000fe400078e00ff */
[----:B------:R-:W-:Y:S01]  /*1dd0*/  FMUL.FTZ R35, R35, R147 ;  /* 0x0000009323237220 */ /* 0x000fe20000410000 */
[----:B------:R-:W3:Y:S01]  /*1de0*/  LDL R216, [R1+0x1c] ;  /* 0x00001c0001d87983 */ /* 0x000ee20000100800 */
[----:B--2---:R-:W-:Y:S01]  /*1df0*/  SHF.L.U32 R186, R187, 0x10, RZ ;  /* 0x00000010bbba7819 */ /* 0x004fe200000006ff */
[----:B------:R-:W-:Y:S02]  /*1e00*/  FADD.FTZ R34, R34, -UR23 ;  /* 0x8000001722227e21 */ /* 0x000fe40008010000 */
[----:B------:R-:W2:Y:S02]  /*1e10*/  LDL R187, [R1+0x10] ;  /* 0x0000100001bb7983 */ /* 0x000ea40000100800 */
[----:B------:R-:W-:-:S02]  /*1e20*/  FFMA.FTZ R35, R186, R145, R35 ;  /* 0x00000091ba237223 */ /* 0x000fc40000010023 */
[----:B------:R-:W4:Y:S01]  /*1e30*/  LDL R186, [R1+0x18] ;  /* 0x0000180001ba7983 */ /* 0x000f220000100800 */
[----:B------:R-:W-:Y:S01]  /*1e40*/  FMUL.FTZ R34, R34, UR22 ;  /* 0x0000001622227c20 */ /* 0x000fe20008410000 */
[----:B------:R-:W-:-:S03]  /*1e50*/  FADD.FTZ R61, R61, R145 ;  /* 0x000000913d3d7221 */ /* 0x000fc60000010000 */
[C---:B------:R-:W-:Y:S01]  /*1e60*/  FFMA.FTZ R205, R34.reuse, R145, R205 ;  /* 0x0000009122cd7223 */ /* 0x040fe200000100cd */
[----:B------:R-:W-:Y:S02]  /*1e70*/  IMAD.MOV.U32 R140, RZ, RZ, R141 ;  /* 0x000000ffff8c7224 */ /* 0x000fe400078e008d */
[----:B------:R-:W-:Y:S01]  /*1e80*/  FADD.FTZ R117, R117, R147 ;  /* 0x0000009375757221 */ /* 0x000fe20000010000 */
[----:B------:R-:W-:Y:S01]  /*1e90*/  FFMA.FTZ R89, R34, R147, R89 ;  /* 0x0000009322597223 */ /* 0x000fe20000010059 */
[----:B------:R-:W-:Y:S02]  /*1ea0*/  IMAD.U32 R140, R140, 0x10000, RZ ;  /* 0x000100008c8c7824 */ /* 0x000fe400078e00ff */
[----:B------:R-:W-:Y:S01]  /*1eb0*/  IMAD.U32 R147, R144, 0x10000, RZ ;  /* 0x0001000090937824 */ /* 0x000fe200078e00ff */
[----:B----4-:R-:W-:Y:S02]  /*1ec0*/  SHF.L.U32 R145, R186, 0x10, RZ ;  /* 0x00000010ba917819 */ /* 0x010fe400000006ff */
[----:B------:R-:W4:Y:S01]  /*1ed0*/  LDL R186, [R1+0x14] ;  /* 0x0000140001ba7983 */ /* 0x000f220000100800 */
[----:B------:R-:W-:Y:S01]  /*1ee0*/  FADD.FTZ R144, R140, -UR23 ;  /* 0x800000178c907e21 */ /* 0x000fe20008010000 */
[----:B------:R-:W-:Y:S01]  /*1ef0*/  SHF.R.U32.HI R141, RZ, 0x10, R141 ;  /* 0x00000010ff8d7819 */ /* 0x000fe2000001168d */
[----:B------:R-:W-:-:S02]  /*1f00*/  IMAD.U32 R142, R142, 0x10000, RZ ;  /* 0x000100008e8e7824 */ /* 0x000fc400078e00ff */
[-C--:B------:R-:W-:Y:S01]  /*1f10*/  FMUL.FTZ R145, R145, R147.reuse ;  /* 0x0000009391917220 */ /* 0x080fe20000410000 */
[----:B---3--:R-:W-:Y:S02]  /*1f20*/  IMAD.U32 R140, R216, 0x10000, RZ ;  /* 0x00010000d88c7824 */ /* 0x008fe400078e00ff */
[----:B------:R-:W-:Y:S01]  /*1f30*/  FMUL.FTZ R144, R144, UR22 ;  /* 0x0000001690907c20 */ /* 0x000fe20008410000 */
[----:B------:R-:W-:Y:S01]  /*1f40*/  FADD.FTZ R118, R118, R147 ;  /* 0x0000009376767221 */ /* 0x000fe20000010000 */
[----:B------:R-:W-:Y:S02]  /*1f50*/  IMAD.U32 R141, R141, 0x10000, RZ ;  /* 0x000100008d8d7824 */ /* 0x000fe400078e00ff */
[----:B------:R-:W-:Y:S01]  /*1f60*/  FFMA.FTZ R145, R140, R142, R145 ;  /* 0x0000008e8c917223 */ /* 0x000fe20000010091 */
[----:B------:R-:W-:Y:S01]  /*1f70*/  FFMA.FTZ R90, R144, R147, R90 ;  /* 0x00000093905a7223 */ /* 0x000fe2000001005a */
[----:B------:R-:W-:Y:S01]  /*1f80*/  SHF.L.U32 R140, R146, 0x10, RZ ;  /* 0x00000010928c7819 */ /* 0x000fe200000006ff */
[----:B--2---:R-:W-:-:S02]  /*1f90*/  IMAD.U32 R147, R187, 0x10000, RZ ;  /* 0x00010000bb937824 */ /* 0x004fc400078e00ff */
[----:B------:R-:W-:Y:S01]  /*1fa0*/  FADD.FTZ R213, R213, R33 ;  /* 0x00000021d5d57221 */ /* 0x000fe20000010000 */
[----:B------:R-:W-:Y:S01]  /*1fb0*/  FFMA.FTZ R215, R32, R33, R215 ;  /* 0x0000002120d77223 */ /* 0x000fe200000100d7 */
[----:B------:R-:W-:Y:S01]  /*1fc0*/  SHF.L.U32 R143, R143, 0x10, RZ ;  /* 0x000000108f8f7819 */ /* 0x000fe200000006ff */
[----:B------:R-:W-:Y:S01]  /*1fd0*/  FADD.FTZ R146, R141, -UR23 ;  /* 0x800000178d927e21 */ /* 0x000fe20008010000 */
[----:B------:R-:W-:Y:S01]  /*1fe0*/  FMUL.FTZ R147, R147, R140 ;  /* 0x0000008c93937220 */ /* 0x000fe20000410000 */
[----:B------:R-:W-:Y:S01]  /*1ff0*/  FADD.FTZ R213, R213, R35 ;  /* 0x00000023d5d57221 */ /* 0x000fe20000010000 */
[----:B------:R-:W-:Y:S01]  /*2000*/  FFMA.FTZ R215, R34, R35, R215 ;  /* 0x0000002322d77223 */ /* 0x000fe200000100d7 */
[----:B------:R-:W-:Y:S02]  /*2010*/  FMUL.FTZ R146, R146, UR22 ;  /* 0x0000001692927c20 */ /* 0x000fe40008410000 */
[----:B------:R-:W-:Y:S01]  /*2020*/  FADD.FTZ R213, R213, R145 ;  /* 0x00000091d5d57221 */ /* 0x000fe20000010000 */
[----:B------:R-:W-:Y:S01]  /*2030*/  FFMA.FTZ R215, R144, R145, R215 ;  /* 0x0000009190d77223 */ /* 0x000fe200000100d7 */
[----:B------:R-:W-:Y:S01]  /*2040*/  FADD.FTZ R62, R62, R142 ;  /* 0x0000008e3e3e7221 */ /* 0x000fe20000010000 */
[----:B------:R-:W-:Y:S01]  /*2050*/  FFMA.FTZ R206, R144, R142, R206 ;  /* 0x0000008e90ce7223 */ /* 0x000fe200000100ce */
[----:B------:R-:W-:Y:S01]  /*2060*/  FADD.FTZ R63, R63, R143 ;  /* 0x0000008f3f3f7221 */ /* 0x000fe20000010000 */
[C---:B------:R-:W-:Y:S01]  /*2070*/  FFMA.FTZ R207, R146.reuse, R143, R207 ;  /* 0x0000008f92cf7223 */ /* 0x040fe200000100cf */
[----:B------:R-:W-:Y:S01]  /*2080*/  FADD.FTZ R119, R119, R140 ;  /* 0x0000008c77777221 */ /* 0x000fe20000010000 */
[----:B------:R-:W-:Y:S01]  /*2090*/  FFMA.FTZ R91, R146, R140, R91 ;  /* 0x0000008c925b7223 */ /* 0x000fe2000001005b */
[----:B------:R-:W-:-:S02]  /*20a0*/  VIADD R214, R214, 0x100 ;  /* 0x00000100d6d67836 */ /* 0x000fc40000000000 */
[----:B----4-:R-:W-:-:S04]  /*20b0*/  IMAD.U32 R141, R186, 0x10000, RZ ;  /* 0x00010000ba8d7824 */ /* 0x010fc800078e00ff */
[----:B------:R-:W-:-:S04]  /*20c0*/  FFMA.FTZ R147, R141, R143, R147 ;  /* 0x0000008f8d937223 */ /* 0x000fc80000010093 */
[----:B------:R-:W-:Y:S01]  /*20d0*/  FADD.FTZ R213, R213, R147 ;  /* 0x00000093d5d57221 */ /* 0x000fe20000010000 */
[----:B------:R-:W-:-:S07]  /*20e0*/  FFMA.FTZ R215, R146, R147, R215 ;  /* 0x0000009392d77223 */ /* 0x000fce00000100d7 */
.L_x_348:
[----:B------:R-:W-:Y:S05]  /*20f0*/  BSYNC.RECONVERGENT B0 ;  /* 0x0000000000007941 */ /* 0x000fea0003800200 */
.L_x_347:
[----:B------:R-:W-:Y:S04]  /*2100*/  BSSY.RECONVERGENT B0, `(.L_x_349) ;  /* 0x0000065000007945 */ /* 0x000fe80003800200 */
[----:B------:R-:W-:Y:S05]  /*2110*/  @!P2 BRA `(.L_x_350) ;  /* 0x00000004008ca947 */ /* 0x000fea0003800000 */
[----:B------:R-:W0:Y:S01]  /*2120*/  LDC.64 R148, c[0x0][0x3a8] ;  /* 0x0000ea00ff947b82 */ /* 0x000e220000000a00 */
[----:B------:R-:W2:Y:S07]  /*2130*/  LDL R216, [R1+0x8] ;  /* 0x0000080001d87983 */ /* 0x000eae0000100800 */
[----:B------:R-:W1:Y:S08]  /*2140*/  LDC.64 R142, c[0x0][0x430] ;  /* 0x00010c00ff8e7b82 */ /* 0x000e700000000a00 */
[----:B------:R-:W3:Y:S01]  /*2150*/  LDC.64 R140, c[0x0][0x428] ;  /* 0x00010a00ff8c7b82 */ /* 0x000ee20000000a00 */
[----:B0-----:R-:W-:Y:S01]  /*2160*/  IMAD.WIDE.U32 R148, R214, 0x8, R148 ;  /* 0x00000008d6947825 */ /* 0x001fe200078e0094 */
[----:B------:R-:W-:-:S06]  /*2170*/  ISETP.NE.U32.AND P0, PT, RZ, UR26, PT ;  /* 0x0000001aff007c0c */ /* 0x000fcc000bf05070 */
[----:B------:R-:W0:Y:S01]  /*2180*/  LDC.64 R154, c[0x0][0x3b0] ;  /* 0x0000ec00ff9a7b82 */ /* 0x000e220000000a00 */
[----:B------:R-:W4:Y:S01]  /*2190*/  LDG.E.64 R148, desc[UR10][R148.64] ;  /* 0x0000000a94947981 */ /* 0x000f22000c1e1b00 */
[----:B-1----:R-:W-:-:S06]  /*21a0*/  IMAD.WIDE.U32 R142, R214, 0x8, R142 ;  /* 0x00000008d68e7825 */ /* 0x002fcc00078e008e */
[----:B------:R-:W2:Y:S01]  /*21b0*/  LDG.E.64 R142, desc[UR10][R142.64] ;  /* 0x0000000a8e8e7981 */ /* 0x000ea2000c1e1b00 */
[----:B---3--:R-:W-:-:S06]  /*21c0*/  IMAD.WIDE.U32 R140, R214, 0x8, R140 ;  /* 0x00000008d68c7825 */ /* 0x008fcc00078e008c */
[----:B------:R-:W3:Y:S01]  /*21d0*/  LDG.E.64 R140, desc[UR10][R140.64] ;  /* 0x0000000a8c8c7981 */ /* 0x000ee2000c1e1b00 */
[----:B------:R-:W-:Y:S02]  /*21e0*/  ISETP.NE.AND.EX P0, PT, RZ, UR27, PT, P0 ;  /* 0x0000001bff007c0c */ /* 0x000fe4000bf05300 */
[----:B------:R-:W-:-:S04]  /*21f0*/  ISETP.NE.U32.AND P6, PT, RZ, UR18, PT ;  /* 0x00000012ff007c0c */ /* 0x000fc8000bfc5070 */
[----:B------:R-:W-:-:S07]  /*2200*/  ISETP.NE.AND.EX P6, PT, RZ, UR19, PT, P6 ;  /* 0x00000013ff007c0c */ /* 0x000fce000bfc5360 */
[----:B------:R-:W1:Y:S08]  /*2210*/  @P0 LDC.64 R150, c[0x0][0x438] ;  /* 0x00010e00ff960b82 */ /* 0x000e700000000a00 */
[----:B------:R-:W0:Y:S01]  /*2220*/  @P6 LDC.64 R152, c[0x0][0x3b8] ;  /* 0x0000ee00ff986b82 */ /* 0x000e220000000a00 */
[----:B----4-:R-:W-:-:S04]  /*2230*/  IMAD.MOV.U32 R187, RZ, RZ, R148 ;  /* 0x000000ffffbb7224 */ /* 0x010fc800078e0094 */
[----:B------:R-:W-:Y:S01]  /*2240*/  IMAD.U32 R187, R187, 0x10000, RZ ;  /* 0x00010000bbbb7824 */ /* 0x000fe200078e00ff */
[----:B------:R-:W-:-:S03]  /*2250*/  SHF.R.U64 R186, R148, 0x10, R149 ;  /* 0x0000001094ba7819 */ /* 0x000fc60000001295 */
[----:B------:R-:W-:Y:S02]  /*2260*/  FADD.FTZ R148, R187, -UR23 ;  /* 0x80000017bb947e21 */ /* 0x000fe40008010000 */
[----:B------:R-:W4:Y:S01]  /*2270*/  LDL R187, [R1+0xc] ;  /* 0x00000c0001bb7983 */ /* 0x000f220000100800 */
[----:B-1----:R-:W-:-:S05]  /*2280*/  @P0 IMAD.WIDE.U32 R150, R214, 0x8, R150 ;  /* 0x00000008d6960825 */ /* 0x002fca00078e0096 */
[----:B------:R0:W5:Y:S02]  /*2290*/  @P0 LDG.E.64 R172, desc[UR10][R150.64] ;  /* 0x0000000a96ac0981 */ /* 0x000164000c1e1b00 */
[----:B0-----:R-:W-:-:S05]  /*22a0*/  @P6 IMAD.WIDE.U32 R150, R214, 0x4, R152 ;  /* 0x00000004d6966825 */ /* 0x001fca00078e0098 */
[----:B------:R0:W5:Y:S01]  /*22b0*/  @P6 LDG.E R11, desc[UR10][R150.64] ;  /* 0x0000000a960b6981 */ /* 0x000162000c1e1900 */
[----:B------:R-:W-:Y:S02]  /*22c0*/  IMAD.MOV.U32 R153, RZ, RZ, R149 ;  /* 0x000000ffff997224 */ /* 0x000fe400078e0095 */
[----:B0-----:R-:W-:-:S04]  /*22d0*/  IMAD.WIDE.U32 R150, R214, 0x4, R154 ;  /* 0x00000004d6967825 */ /* 0x001fc800078e009a */
[----:B--2---:R-:W-:Y:S01]  /*22e0*/  IMAD.MOV.U32 R155, RZ, RZ, R142 ;  /* 0x000000ffff9b7224 */ /* 0x004fe200078e008e */
[----:B------:R3:W5:Y:S01]  /*22f0*/  LDG.E R10, desc[UR10][R150.64] ;  /* 0x0000000a960a7981 */ /* 0x000762000c1e1900 */
[----:B------:R-:W-:Y:S01]  /*2300*/  SHF.R.U32.HI R154, RZ, 0x10, R149 ;  /* 0x00000010ff9a7819 */ /* 0x000fe20000011695 */
[----:B------:R-:W-:Y:S02]  /*2310*/  IMAD.U32 R149, R216, 0x10000, RZ ;  /* 0x00010000d8957824 */ /* 0x000fe400078e00ff */
[----:B------:R-:W-:Y:S01]  /*2320*/  SHF.L.U32 R155, R155, 0x10, RZ ;  /* 0x000000109b9b7819 */ /* 0x000fe200000006ff */
[----:B------:R-:W2:Y:S01]  /*2330*/  LDL R216, [R1+0x4] ;  /* 0x0000040001d87983 */ /* 0x000ea20000100800 */
[----:B---3--:R-:W-:-:S03]  /*2340*/  MOV R151, R140 ;  /* 0x0000008c00977202 */ /* 0x008fc60000000f00 */
[----:B------:R-:W-:Y:S01]  /*2350*/  FMUL.FTZ R149, R149, R155 ;  /* 0x0000009b95957220 */ /* 0x000fe20000410000 */
[----:B------:R-:W-:Y:S01]  /*2360*/  SHF.L.U32 R151, R151, 0x10, RZ ;  /* 0x0000001097977819 */ /* 0x000fe200000006ff */
[----:B----4-:R-:W-:-:S04]  /*2370*/  IMAD.U32 R187, R187, 0x10000, RZ ;  /* 0x00010000bbbb7824 */ /* 0x010fc800078e00ff */
[----:B------:R-:W-:Y:S02]  /*2380*/  FFMA.FTZ R149, R187, R151, R149 ;  /* 0x00000097bb957223 */ /* 0x000fe40000010095 */
[----:B------:R-:W3:Y:S01]  /*2390*/  LDL R187, [R1] ;  /* 0x0000000001bb7983 */ /* 0x000ee20000100800 */
[----:B------:R-:W-:Y:S01]  /*23a0*/  SHF.R.U64 R150, R140, 0x10, R141 ;  /* 0x000000108c967819 */ /* 0x000fe2000000128d */
[----:B------:R-:W-:Y:S01]  /*23b0*/  FMUL.FTZ R148, R148, UR22 ;  /* 0x0000001694947c20 */ /* 0x000fe20008410000 */
[----:B------:R-:W-:Y:S01]  /*23c0*/  SHF.L.U32 R186, R186, 0x10, RZ ;  /* 0x00000010baba7819 */ /* 0x000fe200000006ff */
[----:B------:R-:W-:Y:S01]  /*23d0*/  FADD.FTZ R120, R120, R155 ;  /* 0x0000009b78787221 */ /* 0x000fe20000010000 */
[----:B------:R-:W-:Y:S01]  /*23e0*/  SHF.R.U64 R152, R142, 0x10, R143 ;  /* 0x000000108e987819 */ /* 0x000fe2000000128f */
[----:B------:R-:W-:Y:S01]  /*23f0*/  FFMA.FTZ R92, R148, R155, R92 ;  /* 0x0000009b945c7223 */ /* 0x000fe2000001005c */
[----:B------:R-:W-:Y:S02]  /*2400*/  IMAD.U32 R155, R150, 0x10000, RZ ;  /* 0x00010000969b7824 */ /* 0x000fe400078e00ff */
[----:B------:R-:W-:Y:S01]  /*2410*/  FADD.FTZ R150, R186, -UR23 ;  /* 0x80000017ba967e21 */ /* 0x000fe20008010000 */
[----:B------:R-:W-:Y:S01]  /*2420*/  FADD.FTZ R64, R64, R151 ;  /* 0x0000009740407221 */ /* 0x000fe20000010000 */
[----:B------:R-:W-:Y:S01]  /*2430*/  FFMA.FTZ R36, R148, R151, R36 ;  /* 0x0000009794247223 */ /* 0x000fe20000010024 */
[----:B------:R-:W-:-:S02]  /*2440*/  IMAD.U32 R152, R152, 0x10000, RZ ;  /* 0x0001000098987824 */ /* 0x000fc400078e00ff */
[----:B------:R-:W-:Y:S01]  /*2450*/  FMUL.FTZ R150, R150, UR22 ;  /* 0x0000001696967c20 */ /* 0x000fe20008410000 */
[----:B------:R-:W-:Y:S01]  /*2460*/  MOV R142, R143 ;  /* 0x0000008f008e7202 */ /* 0x000fe20000000f00 */
[----:B------:R-:W-:Y:S02]  /*2470*/  FADD.FTZ R121, R121, R152 ;  /* 0x0000009879797221 */ /* 0x000fe40000010000 */
[----:B------:R-:W-:Y:S01]  /*2480*/  FFMA.FTZ R93, R150, R152, R93 ;  /* 0x00000098965d7223 */ /* 0x000fe2000001005d */
[----:B------:R-:W-:Y:S02]  /*2490*/  IMAD.MOV.U32 R140, RZ, RZ, R141 ;  /* 0x000000ffff8c7224 */ /* 0x000fe400078e008d */
[----:B------:R-:W-:Y:S02]  /*24a0*/  IMAD.U32 R142, R142, 0x10000, RZ ;  /* 0x000100008e8e7824 */ /* 0x000fe400078e00ff */
[----:B------:R-:W-:Y:S01]  /*24b0*/  FADD.FTZ R65, R65, R155 ;  /* 0x0000009b41417221 */ /* 0x000fe20000010000 */
[----:B------:R-:W-:Y:S01]  /*24c0*/  FFMA.FTZ R37, R150, R155, R37 ;  /* 0x0000009b96257223 */ /* 0x000fe20000010025 */
[----:B------:R-:W-:Y:S01]  /*24d0*/  SHF.R.U32.HI R143, RZ, 0x10, R143 ;  /* 0x00000010ff8f7819 */ /* 0x000fe2000001168f */
[----:B------:R-:W-:Y:S01]  /*24e0*/  IMAD.U32 R140, R140, 0x10000, RZ ;  /* 0x000100008c8c7824 */ /* 0x000fe200078e00ff */
[----:B------:R-:W-:-:S02]  /*24f0*/  SHF.R.U32.HI R141, RZ, 0x10, R141 ;  /* 0x00000010ff8d7819 */ /* 0x000fc4000001168d */
[----:B--2---:R-:W-:Y:S01]  /*2500*/  SHF.L.U32 R186, R216, 0x10, RZ ;  /* 0x00000010d8ba7819 */ /* 0x004fe200000006ff */
[----:B------:R-:W-:Y:S01]  /*2510*/  IMAD.U32 R154, R154, 0x10000, RZ ;  /* 0x000100009a9a7824 */ /* 0x000fe200078e00ff */
[----:B------:R-:W-:Y:S01]  /*2520*/  SHF.L.U32 R143, R143, 0x10, RZ ;  /* 0x000000108f8f7819 */ /* 0x000fe200000006ff */
[----:B------:R-:W-:Y:S01]  /*2530*/  FADD.FTZ R213, R213, R149 ;  /* 0x00000095d5d57221 */ /* 0x000fe20000010000 */
[----:B------:R-:W-:Y:S01]  /*2540*/  FFMA.FTZ R215, R148, R149, R215 ;  /* 0x0000009594d77223 */ /* 0x000fe200000100d7 */
[----:B------:R-:W-:Y:S01]  /*2550*/  FADD.FTZ R66, R66, R140 ;  /* 0x0000008c42427221 */ /* 0x000fe20000010000 */
[----:B------:R-:W-:Y:S01]  /*2560*/  SHF.L.U32 R141, R141, 0x10, RZ ;  /* 0x000000108d8d7819 */ /* 0x000fe200000006ff */
[----:B------:R-:W-:-:S04]  /*2570*/  FADD.FTZ R154, R154, -UR23 ;  /* 0x800000179a9a7e21 */ /* 0x000fc80008010000 */
[----:B------:R-:W-:Y:S01]  /*2580*/  FMUL.FTZ R154, R154, UR22 ;  /* 0x000000169a9a7c20 */ /* 0x000fe20008410000 */
[----:B------:R-:W-:Y:S01]  /*2590*/  FADD.FTZ R122, R122, R142 ;  /* 0x0000008e7a7a7221 */ /* 0x000fe20000010000 */
[----:B------:R-:W-:Y:S01]  /*25a0*/  FADD.FTZ R67, R67, R141 ;  /* 0x0000008d43437221 */ /* 0x000fe20000010000 */
[----:B------:R-:W-:Y:S01]  /*25b0*/  FADD.FTZ R123, R123, R143 ;  /* 0x0000008f7b7b7221 */ /* 0x000fe20000010000 */
[C---:B------:R-:W-:Y:S01]  /*25c0*/  FFMA.FTZ R39, R154.reuse, R141, R39 ;  /* 0x0000008d9a277223 */ /* 0x040fe20000010027 */
[----:B------:R-:W-:Y:S01]  /*25d0*/  FFMA.FTZ R95, R154, R143, R95 ;  /* 0x0000008f9a5f7223 */ /* 0x000fe2000001005f */
[----:B------:R-:W-:Y:S02]  /*25e0*/  VIADD R214, R214, 0x100 ;  /* 0x00000100d6d67836 */ /* 0x000fe40000000000 */
[----:B---3--:R-:W-:-:S04]  /*25f0*/  IMAD.U32 R151, R187, 0x10000, RZ ;  /* 0x00010000bb977824 */ /* 0x008fc800078e00ff */
[----:B------:R-:W-:Y:S01]  /*2600*/  FMUL.FTZ R151, R151, R152 ;  /* 0x0000009897977220 */ /* 0x000fe20000410000 */
[----:B------:R-:W-:Y:S01]  /*2610*/  IMAD.U32 R152, R153, 0x10000, RZ ;  /* 0x0001000099987824 */ /* 0x000fe200078e00ff */
[----:B------:R-:W-:Y:S02]  /*2620*/  SHF.L.U32 R153, R251, 0x10, RZ ;  /* 0x00000010fb997819 */ /* 0x000fe400000006ff */
[----:B------:R-:W-:Y:S01]  /*2630*/  FFMA.FTZ R151, R186, R155, R151 ;  /* 0x0000009bba977223 */ /* 0x000fe20000010097 */
[----:B------:R-:W-:Y:S01]  /*2640*/  FADD.FTZ R152, R152, -UR23 ;  /* 0x8000001798987e21 */ /* 0x000fe20008010000 */
[----:B------:R-:W-:Y:S02]  /*2650*/  IMAD.U32 R155, R252, 0x10000, RZ ;  /* 0x00010000fc9b7824 */ /* 0x000fe400078e00ff */
[----:B------:R-:W-:Y:S01]  /*2660*/  FMUL.FTZ R153, R153, R142 ;  /* 0x0000008e99997220 */ /* 0x000fe20000410000 */
[----:B------:R-:W-:-:S03]  /*2670*/  FMUL.FTZ R152, R152, UR22 ;  /* 0x0000001698987c20 */ /* 0x000fc60008410000 */
[-C--:B------:R-:W-:Y:S01]  /*2680*/  FFMA.FTZ R153, R155, R140.reuse, R153 ;  /* 0x0000008c9b997223 */ /* 0x080fe20000010099 */
[----:B------:R-:W-:Y:S02]  /*2690*/  IMAD.U32 R155, R249, 0x10000, RZ ;  /* 0x00010000f99b7824 */ /* 0x000fe400078e00ff */
[----:B------:R-:W-:Y:S01]  /*26a0*/  FFMA.FTZ R38, R152, R140, R38 ;  /* 0x0000008c98267223 */ /* 0x000fe20000010026 */
[----:B------:R-:W-:Y:S02]  /*26b0*/  IMAD.U32 R140, R250, 0x10000, RZ ;  /* 0x00010000fa8c7824 */ /* 0x000fe400078e00ff */
[----:B------:R-:W-:Y:S01]  /*26c0*/  FADD.FTZ R213, R213, R151 ;  /* 0x00000097d5d57221 */ /* 0x000fe20000010000 */
[----:B------:R-:W-:Y:S01]  /*26d0*/  FMUL.FTZ R155, R155, R143 ;  /* 0x0000008f9b9b7220 */ /* 0x000fe20000410000 */
[----:B------:R-:W-:Y:S02]  /*26e0*/  FFMA.FTZ R215, R150, R151, R215 ;  /* 0x0000009796d77223 */ /* 0x000fe400000100d7 */
[----:B------:R-:W-:Y:S01]  /*26f0*/  FADD.FTZ R213, R213, R153 ;  /* 0x00000099d5d57221 */ /* 0x000fe20000010000 */
[----:B------:R-:W-:Y:S01]  /*2700*/  FFMA.FTZ R155, R140, R141, R155 ;  /* 0x0000008d8c9b7223 */ /* 0x000fe2000001009b */
[C---:B------:R-:W-:Y:S01]  /*2710*/  FFMA.FTZ R215, R152.reuse, R153, R215 ;  /* 0x0000009998d77223 */ /* 0x040fe200000100d7 */
[----:B------:R-:W-:-:S02]  /*2720*/  FFMA.FTZ R94, R152, R142, R94 ;  /* 0x0000008e985e7223 */ /* 0x000fc4000001005e */
[----:B------:R-:W-:Y:S01]  /*2730*/  FADD.FTZ R213, R213, R155 ;  /* 0x0000009bd5d57221 */ /* 0x000fe20000010000 */
[----:B------:R-:W-:-:S07]  /*2740*/  FFMA.FTZ R215, R154, R155, R215 ;  /* 0x0000009b9ad77223 */ /* 0x000fce00000100d7 */
.L_x_350:
[----:B------:R-:W-:Y:S05]  /*2750*/  BSYNC.RECONVERGENT B0 ;  /* 0x0000000000007941 */ /* 0x000fea0003800200 */
.L_x_349:
[----:B------:R-:W-:Y:S04]  /*2760*/  BSSY.RECONVERGENT B0, `(.L_x_351) ;  /* 0x0000061000007945 */ /* 0x000fe80003800200 */
[----:B------:R-:W-:Y:S05]  /*2770*/  @!P3 BRA `(.L_x_352) ;  /* 0x00000004007cb947 */ /* 0x000fea0003800000 */
[----:B------:R-:W0:Y:S08]  /*2780*/  LDC.64 R156, c[0x0][0x3a8] ;  /* 0x0000ea00ff9c7b82 */ /* 0x000e300000000a00 */
[----:B------:R-:W1:Y:S08]  /*2790*/  LDC.64 R142, c[0x0][0x430] ;  /* 0x00010c00ff8e7b82 */ /* 0x000e700000000a00 */
[----:B------:R-:W2:Y:S01]  /*27a0*/  LDC.64 R140, c[0x0][0x428] ;  /* 0x00010a00ff8c7b82 */ /* 0x000ea20000000a00 */
[----:B0-----:R-:W-:Y:S01]  /*27b0*/  IMAD.WIDE.U32 R156, R214, 0x8, R156 ;  /* 0x00000008d69c7825 */ /* 0x001fe200078e009c */
[----:B------:R-:W-:-:S06]  /*27c0*/  ISETP.NE.U32.AND P0, PT, RZ, UR26, PT ;  /* 0x0000001aff007c0c */ /* 0x000fcc000bf05070 */
[----:B------:R-:W0:Y:S01]  /*27d0*/  LDC.64 R162, c[0x0][0x3b0] ;  /* 0x0000ec00ffa27b82 */ /* 0x000e220000000a00 */
[----:B------:R-:W3:Y:S01]  /*27e0*/  LDG.E.64 R156, desc[UR10][R156.64] ;  /* 0x0000000a9c9c7981 */ /* 0x000ee2000c1e1b00 */
[----:B-1----:R-:W-:-:S06]  /*27f0*/  IMAD.WIDE.U32 R142, R214, 0x8, R142 ;  /* 0x00000008d68e7825 */ /* 0x002fcc00078e008e */
[----:B------:R-:W4:Y:S01]  /*2800*/  LDG.E.64 R142, desc[UR10][R142.64] ;  /* 0x0000000a8e8e7981 */ /* 0x000f22000c1e1b00 */
[----:B--2---:R-:W-:-:S06]  /*2810*/  IMAD.WIDE.U32 R140, R214, 0x8, R140 ;  /* 0x00000008d68c7825 */ /* 0x004fcc00078e008c */
[----:B------:R-:W2:Y:S01]  /*2820*/  LDG.E.64 R140, desc[UR10][R140.64] ;  /* 0x0000000a8c8c7981 */ /* 0x000ea2000c1e1b00 */
        /* <DEDUP_REMOVED lines=11> */
[----:B------:R-:W-:Y:S02]  /*28e0*/  VIADD R214, R214, 0x100 ;  /* 0x00000100d6d67836 */ /* 0x000fe40000000000 */
[----:B---3--:R-:W-:Y:S01]  /*28f0*/  IMAD.MOV.U32 R187, RZ, RZ, R156 ;  /* 0x000000ffffbb7224 */ /* 0x008fe200078e009c */
[----:B------:R-:W-:-:S03]  /*2900*/  SHF.R.U64 R186, R156, 0x10, R157 ;  /* 0x000000109cba7819 */ /* 0x000fc6000000129d */
[----:B------:R-:W-:Y:S02]  /*2910*/  IMAD.U32 R187, R187, 0x10000, RZ ;  /* 0x00010000bbbb7824 */ /* 0x000fe400078e00ff */
[----:B----4-:R-:W-:Y:S02]  /*2920*/  IMAD.MOV.U32 R163, RZ, RZ, R142 ;  /* 0x000000ffffa37224 */ /* 0x010fe400078e008e */
[----:B------:R-:W-:Y:S01]  /*2930*/  FADD.FTZ R156, R187, -UR23 ;  /* 0x80000017bb9c7e21 */ /* 0x000fe20008010000 */
[--C-:B------:R-:W-:Y:S01]  /*2940*/  IMAD.MOV.U32 R161, RZ, RZ, R157.reuse ;  /* 0x000000ffffa17224 */ /* 0x100fe200078e009d */
[----:B------:R-:W-:Y:S01]  /*2950*/  SHF.R.U32.HI R162, RZ, 0x10, R157 ;  /* 0x00000010ffa27819 */ /* 0x000fe2000001169d */
[----:B------:R-:W-:Y:S01]  /*2960*/  IMAD.U32 R157, R247, 0x10000, RZ ;  /* 0x00010000f79d7824 */ /* 0x000fe200078e00ff */
[----:B------:R-:W-:Y:S01]  /*2970*/  SHF.L.U32 R163, R163, 0x10, RZ ;  /* 0x00000010a3a37819 */ /* 0x000fe200000006ff */
[----:B------:R-:W-:Y:S01]  /*2980*/  FMUL.FTZ R156, R156, UR22 ;  /* 0x000000169c9c7c20 */ /* 0x000fe20008410000 */
[----:B------:R-:W-:-:S02]  /*2990*/  SHF.L.U32 R186, R186, 0x10, RZ ;  /* 0x00000010baba7819 */ /* 0x000fc400000006ff */
[----:B--2---:R-:W-:Y:S02]  /*29a0*/  MOV R159, R140 ;  /* 0x0000008c009f7202 */ /* 0x004fe40000000f00 */
[----:B------:R-:W-:Y:S01]  /*29b0*/  SHF.R.U64 R158, R140, 0x10, R141 ;  /* 0x000000108c9e7819 */ /* 0x000fe2000000128d */
[-C--:B------:R-:W-:Y:S01]  /*29c0*/  FMUL.FTZ R157, R157, R163.reuse ;  /* 0x000000a39d9d7220 */ /* 0x080fe20000410000 */
[----:B------:R-:W-:Y:S01]  /*29d0*/  SHF.L.U32 R159, R159, 0x10, RZ ;  /* 0x000000109f9f7819 */ /* 0x000fe200000006ff */
[----:B------:R-:W-:Y:S01]  /*29e0*/  FADD.FTZ R124, R124, R163 ;  /* 0x000000a37c7c7221 */ /* 0x000fe20000010000 */
[----:B------:R-:W-:Y:S01]  /*29f0*/  FFMA.FTZ R96, R156, R163, R96 ;  /* 0x000000a39c607223 */ /* 0x000fe20000010060 */
[----:B------:R-:W-:Y:S01]  /*2a00*/  SHF.R.U64 R160, R142, 0x10, R143 ;  /* 0x000000108ea07819 */ /* 0x000fe2000000128f */
[----:B------:R-:W-:Y:S02]  /*2a10*/  IMAD.U32 R187, R248, 0x10000, RZ ;  /* 0x00010000f8bb7824 */ /* 0x000fe400078e00ff */
[----:B------:R-:W-:-:S02]  /*2a20*/  IMAD.U32 R163, R158, 0x10000, RZ ;  /* 0x000100009ea37824 */ /* 0x000fc400078e00ff */
[----:B------:R-:W-:Y:S01]  /*2a30*/  FADD.FTZ R158, R186, -UR23 ;  /* 0x80000017ba9e7e21 */ /* 0x000fe20008010000 */
[-C--:B------:R-:W-:Y:S01]  /*2a40*/  FFMA.FTZ R157, R187, R159.reuse, R157 ;  /* 0x0000009fbb9d7223 */ /* 0x080fe2000001009d */
[----:B------:R-:W-:Y:S01]  /*2a50*/  FADD.FTZ R68, R68, R159 ;  /* 0x0000009f44447221 */ /* 0x000fe20000010000 */
[----:B------:R-:W-:Y:S01]  /*2a60*/  FFMA.FTZ R40, R156, R159, R40 ;  /* 0x0000009f9c287223 */ /* 0x000fe20000010028 */
[----:B------:R-:W-:Y:S02]  /*2a70*/  IMAD.U32 R160, R160, 0x10000, RZ ;  /* 0x00010000a0a07824 */ /* 0x000fe400078e00ff */
[----:B------:R-:W-:Y:S01]  /*2a80*/  FMUL.FTZ R158, R158, UR22 ;  /* 0x000000169e9e7c20 */ /* 0x000fe20008410000 */
[----:B------:R-:W-:Y:S01]  /*2a90*/  IMAD.U32 R159, R245, 0x10000, RZ ;  /* 0x00010000f59f7824 */ /* 0x000fe200078e00ff */
[----:B------:R-:W-:Y:S01]  /*2aa0*/  MOV R142, R143 ;  /* 0x0000008f008e7202 */ /* 0x000fe20000000f00 */
[----:B------:R-:W-:Y:S01]  /*2ab0*/  FADD.FTZ R125, R125, R160 ;  /* 0x000000a07d7d7221 */ /* 0x000fe20000010000 */
[-C--:B------:R-:W-:Y:S01]  /*2ac0*/  FFMA.FTZ R97, R158, R160.reuse, R97 ;  /* 0x000000a09e617223 */ /* 0x080fe20000010061 */
[----:B------:R-:W-:Y:S01]  /*2ad0*/  FMUL.FTZ R159, R159, R160 ;  /* 0x000000a09f9f7220 */ /* 0x000fe20000410000 */
[----:B------:R-:W-:Y:S01]  /*2ae0*/  SHF.L.U32 R186, R246, 0x10, RZ ;  /* 0x00000010f6ba7819 */ /* 0x000fe200000006ff */
[----:B------:R-:W-:Y:S01]  /*2af0*/  IMAD.U32 R160, R161, 0x10000, RZ ;  /* 0x00010000a1a07824 */ /* 0x000fe200078e00ff */
[----:B------:R-:W-:Y:S01]  /*2b00*/  SHF.L.U32 R161, R243, 0x10, RZ ;  /* 0x00000010f3a17819 */ /* 0x000fe200000006ff */
[----:B------:R-:W-:-:S02]  /*2b10*/  IMAD.MOV.U32 R140, RZ, RZ, R141 ;  /* 0x000000ffff8c7224 */ /* 0x000fc400078e008d */
[----:B------:R-:W-:Y:S02]  /*2b20*/  IMAD.U32 R142, R142, 0x10000, RZ ;  /* 0x000100008e8e7824 */ /* 0x000fe400078e00ff */
[-C--:B------:R-:W-:Y:S01]  /*2b30*/  FFMA.FTZ R159, R186, R163.reuse, R159 ;  /* 0x000000a3ba9f7223 */ /* 0x080fe2000001009f */
[----:B------:R-:W-:Y:S01]  /*2b40*/  FADD.FTZ R69, R69, R163 ;  /* 0x000000a345457221 */ /* 0x000fe20000010000 */
[----:B------:R-:W-:Y:S01]  /*2b50*/  FFMA.FTZ R41, R158, R163, R41 ;  /* 0x000000a39e297223 */ /* 0x000fe20000010029 */
[----:B------:R-:W-:Y:S01]  /*2b60*/  SHF.R.U32.HI R143, RZ, 0x10, R143 ;  /* 0x00000010ff8f7819 */ /* 0x000fe2000001168f */
[----:B------:R-:W-:Y:S02]  /*2b70*/  IMAD.U32 R140, R140, 0x10000, RZ ;  /* 0x000100008c8c7824 */ /* 0x000fe400078e00ff */
[----:B------:R-:W-:Y:S01]  /*2b80*/  FMUL.FTZ R161, R161, R142 ;  /* 0x0000008ea1a17220 */ /* 0x000fe20000410000 */
[----:B------:R-:W-:Y:S01]  /*2b90*/  FADD.FTZ R160, R160, -UR23 ;  /* 0x80000017a0a07e21 */ /* 0x000fe20008010000 */
[----:B------:R-:W-:Y:S01]  /*2ba0*/  IMAD.U32 R163, R244, 0x10000, RZ ;  /* 0x00010000f4a37824 */ /* 0x000fe200078e00ff */
[----:B------:R-:W-:Y:S01]  /*2bb0*/  SHF.R.U32.HI R141, RZ, 0x10, R141 ;  /* 0x00000010ff8d7819 */ /* 0x000fe2000001168d */
[----:B------:R-:W-:-:S02]  /*2bc0*/  IMAD.U32 R162, R162, 0x10000, RZ ;  /* 0x00010000a2a27824 */ /* 0x000fc400078e00ff */
[----:B------:R-:W-:Y:S01]  /*2bd0*/  FMUL.FTZ R160, R160, UR22 ;  /* 0x00000016a0a07c20 */ /* 0x000fe20008410000 */
[-C--:B------:R-:W-:Y:S01]  /*2be0*/  FFMA.FTZ R161, R163, R140.reuse, R161 ;  /* 0x0000008ca3a17223 */ /* 0x080fe200000100a1 */
[----:B------:R-:W-:Y:S01]  /*2bf0*/  SHF.L.U32 R143, R143, 0x10, RZ ;  /* 0x000000108f8f7819 */ /* 0x000fe200000006ff */
[----:B------:R-:W-:Y:S02]  /*2c00*/  IMAD.U32 R163, R241, 0x10000, RZ ;  /* 0x00010000f1a37824 */ /* 0x000fe400078e00ff */
[----:B------:R-:W-:Y:S01]  /*2c10*/  FADD.FTZ R213, R213, R157 ;  /* 0x0000009dd5d57221 */ /* 0x000fe20000010000 */
[----:B------:R-:W-:Y:S01]  /*2c20*/  FFMA.FTZ R215, R156, R157, R215 ;  /* 0x0000009d9cd77223 */ /* 0x000fe200000100d7 */
[----:B------:R-:W-:Y:S01]  /*2c30*/  FADD.FTZ R70, R70, R140 ;  /* 0x0000008c46467221 */ /* 0x000fe20000010000 */
[----:B------:R-:W-:Y:S01]  /*2c40*/  FFMA.FTZ R42, R160, R140, R42 ;  /* 0x0000008ca02a7223 */ /* 0x000fe2000001002a */
[----:B------:R-:W-:Y:S01]  /*2c50*/  SHF.L.U32 R141, R141, 0x10, RZ ;  /* 0x000000108d8d7819 */ /* 0x000fe200000006ff */
[----:B------:R-:W-:Y:S01]  /*2c60*/  FMUL.FTZ R163, R163, R143 ;  /* 0x0000008fa3a37220 */ /* 0x000fe20000410000 */
[----:B------:R-:W-:Y:S01]  /*2c70*/  FADD.FTZ R162, R162, -UR23 ;  /* 0x80000017a2a27e21 */ /* 0x000fe20008010000 */
[----:B------:R-:W-:-:S02]  /*2c80*/  IMAD.U32 R140, R242, 0x10000, RZ ;  /* 0x00010000f28c7824 */ /* 0x000fc400078e00ff */
        /* <DEDUP_REMOVED lines=8> */
[----:B------:R-:W-:Y:S01]  /*2d10*/  FADD.FTZ R71, R71, R141 ;  /* 0x0000008d47477221 */ /* 0x000fe20000010000 */
[C---:B------:R-:W-:Y:S01]  /*2d20*/  FFMA.FTZ R43, R162.reuse, R141, R43 ;  /* 0x0000008da22b7223 */ /* 0x040fe2000001002b */
[----:B------:R-:W-:Y:S01]  /*2d30*/  FADD.FTZ R127, R127, R143 ;  /* 0x0000008f7f7f7221 */ /* 0x000fe20000010000 */
[C---:B------:R-:W-:Y:S01]  /*2d40*/  FFMA.FTZ R99, R162.reuse, R143, R99 ;  /* 0x0000008fa2637223 */ /* 0x040fe20000010063 */
[----:B------:R-:W-:Y:S01]  /*2d50*/  FADD.FTZ R213, R213, R163 ;  /* 0x000000a3d5d57221 */ /* 0x000fe20000010000 */
[----:B------:R-:W-:-:S07]  /*2d60*/  FFMA.FTZ R215, R162, R163, R215 ;  /* 0x000000a3a2d77223 */ /* 0x000fce00000100d7 */
.L_x_352:
[----:B------:R-:W-:Y:S05]  /*2d70*/  BSYNC.RECONVERGENT B0 ;  /* 0x0000000000007941 */ /* 0x000fea0003800200 */
.L_x_351:
        /* <DEDUP_REMOVED lines=97> */
.L_x_354:
[----:B------:R-:W-:Y:S05]  /*3390*/  BSYNC.RECONVERGENT B0 ;  /* 0x0000000000007941 */ /* 0x000fea0003800200 */
.L_x_353:
        /* <DEDUP_REMOVED lines=25> */
[----:B---3--:R-:W-:-:S04]  /*3530*/  IMAD.MOV.U32 R193, RZ, RZ, R186 ;  /* 0x000000ffffc17224 */ /* 0x008fc800078e00ba */
[----:B------:R-:W-:Y:S01]  /*3540*/  IMAD.U32 R195, R193, 0x10000, RZ ;  /* 0x00010000c1c37824 */ /* 0x000fe200078e00ff */
[----:B----4-:R-:W-:-:S04]  /*3550*/  MOV R188, R140 ;  /* 0x0000008c00bc7202 */ /* 0x010fc80000000f00 */
[----:B------:R-:W-:Y:S01]  /*3560*/  SHF.L.U32 R193, R188, 0x10, RZ ;  /* 0x00000010bcc17819 */ /* 0x000fe200000006ff */
[----:B------:R-:W-:Y:S01]  /*3570*/  FADD.FTZ R188, R195, -UR23 ;  /* 0x80000017c3bc7e21 */ /* 0x000fe20008010000 */
[----:B--2---:R-:W-:-:S03]  /*3580*/  IMAD.MOV.U32 R189, RZ, RZ, R142 ;  /* 0x000000ffffbd7224 */ /* 0x004fc600078e008e */
[----:B------:R-:W-:Y:S01]  /*3590*/  FMUL.FTZ R188, R188, UR22 ;  /* 0x00000016bcbc7c20 */ /* 0x000fe20008410000 */
[----:B------:R-:W-:Y:S02]  /*35a0*/  SHF.R.U64 R192, R186, 0x10, R187 ;  /* 0x00000010bac07819 */ /* 0x000fe400000012bb */
[----:B------:R-:W-:Y:S01]  /*35b0*/  SHF.L.U32 R194, R189, 0x10, RZ ;  /* 0x00000010bdc27819 */ /* 0x000fe200000006ff */
[----:B------:R-:W-:Y:S01]  /*35c0*/  IMAD.U32 R189, R231, 0x10000, RZ ;  /* 0x00010000e7bd7824 */ /* 0x000fe200078e00ff */
[----:B------:R-:W-:Y:S01]  /*35d0*/  SHF.R.U64 R190, R140, 0x10, R141 ;  /* 0x000000108cbe7819 */ /* 0x000fe2000000128d */
[----:B------:R-:W-:Y:S01]  /*35e0*/  IMAD.U32 R195, R232, 0x10000, RZ ;  /* 0x00010000e8c37824 */ /* 0x000fe200078e00ff */
[----:B------:R-:W-:Y:S01]  /*35f0*/  SHF.R.U64 R191, R142, 0x10, R143 ;  /* 0x000000108ebf7819 */ /* 0x000fe2000000128f */
[-C--:B------:R-:W-:Y:S01]  /*3600*/  FMUL.FTZ R189, R189, R194.reuse ;  /* 0x000000c2bdbd7220 */ /* 0x080fe20000410000 */
[----:B------:R-:W-:Y:S01]  /*3610*/  FADD.FTZ R132, R132, R194 ;  /* 0x000000c284847221 */ /* 0x000fe20000010000 */
[----:B------:R-:W-:Y:S01]  /*3620*/  FFMA.FTZ R104, R188, R194, R104 ;  /* 0x000000c2bc687223 */ /* 0x000fe20000010068 */
[----:B------:R-:W-:Y:S01]  /*3630*/  SHF.L.U32 R194, R192, 0x10, RZ ;  /* 0x00000010c0c27819 */ /* 0x000fe200000006ff */
[-C--:B------:R-:W-:Y:S01]  /*3640*/  FFMA.FTZ R189, R195, R193.reuse, R189 ;  /* 0x000000c1c3bd7223 */ /* 0x080fe200000100bd */
[----:B------:R-:W-:Y:S01]  /*3650*/  FADD.FTZ R76, R76, R193 ;  /* 0x000000c14c4c7221 */ /* 0x000fe20000010000 */
[----:B------:R-:W-:Y:S01]  /*3660*/  FFMA.FTZ R48, R188, R193, R48 ;  /* 0x000000c1bc307223 */ /* 0x000fe20000010030 */
[----:B------:R-:W-:-:S02]  /*3670*/  IMAD.U32 R192, R190, 0x10000, RZ ;  /* 0x00010000bec07824 */ /* 0x000fc400078e00ff */
[----:B------:R-:W-:Y:S01]  /*3680*/  FADD.FTZ R190, R194, -UR23 ;  /* 0x80000017c2be7e21 */ /* 0x000fe20008010000 */
[----:B------:R-:W-:Y:S02]  /*3690*/  IMAD.U32 R193, R191, 0x10000, RZ ;  /* 0x00010000bfc17824 */ /* 0x000fe400078e00ff */
[----:B------:R-:W-:Y:S02]  /*36a0*/  IMAD.U32 R191, R229, 0x10000, RZ ;  /* 0x00010000e5bf7824 */ /* 0x000fe400078e00ff */
[----:B------:R-:W-:Y:S01]  /*36b0*/  IMAD.MOV.U32 R186, RZ, RZ, R187 ;  /* 0x000000ffffba7224 */ /* 0x000fe200078e00bb */
[----:B------:R-:W-:Y:S01]  /*36c0*/  SHF.L.U32 R194, R230, 0x10, RZ ;  /* 0x00000010e6c27819 */ /* 0x000fe200000006ff */
[----:B------:R-:W-:Y:S01]  /*36d0*/  FMUL.FTZ R190, R190, UR22 ;  /* 0x00000016bebe7c20 */ /* 0x000fe20008410000 */
[----:B------:R-:W-:Y:S01]  /*36e0*/  MOV R142, R143 ;  /* 0x0000008f008e7202 */ /* 0x000fe20000000f00 */
[----:B------:R-:W-:Y:S01]  /*36f0*/  FMUL.FTZ R191, R191, R193 ;  /* 0x000000c1bfbf7220 */ /* 0x000fe20000410000 */
[----:B------:R-:W-:-:S02]  /*3700*/  IMAD.U32 R186, R186, 0x10000, RZ ;  /* 0x00010000baba7824 */ /* 0x000fc400078e00ff */
[----:B------:R-:W-:Y:S01]  /*3710*/  FADD.FTZ R133, R133, R193 ;  /* 0x000000c185857221 */ /* 0x000fe20000010000 */
[----:B------:R-:W-:Y:S01]  /*3720*/  FFMA.FTZ R105, R190, R193, R105 ;  /* 0x000000c1be697223 */ /* 0x000fe20000010069 */
[-C--:B------:R-:W-:Y:S01]  /*3730*/  FFMA.FTZ R191, R194, R192.reuse, R191 ;  /* 0x000000c0c2bf7223 */ /* 0x080fe200000100bf */
[----:B------:R-:W-:Y:S01]  /*3740*/  FADD.FTZ R77, R77, R192 ;  /* 0x000000c04d4d7221 */ /* 0x000fe20000010000 */
[----:B------:R-:W-:Y:S01]  /*3750*/  FFMA.FTZ R49, R190, R192, R49 ;  /* 0x000000c0be317223 */ /* 0x000fe20000010031 */
[----:B------:R-:W-:Y:S01]  /*3760*/  SHF.L.U32 R193, R227, 0x10, RZ ;  /* 0x00000010e3c17819 */ /* 0x000fe200000006ff */
[----:B------:R-:W-:Y:S01]  /*3770*/  IMAD.MOV.U32 R140, RZ, RZ, R141 ;  /* 0x000000ffff8c7224 */ /* 0x000fe200078e008d */
[----:B------:R-:W-:Y:S01]  /*3780*/  SHF.R.U32.HI R143, RZ, 0x10, R143 ;  /* 0x00000010ff8f7819 */ /* 0x000fe2000001168f */
[----:B------:R-:W-:Y:S01]  /*3790*/  IMAD.U32 R142, R142, 0x10000, RZ ;  /* 0x000100008e8e7824 */ /* 0x000fe200078e00ff */
[----:B------:R-:W-:Y:S01]  /*37a0*/  SHF.R.U32.HI R187, RZ, 0x10, R187 ;  /* 0x00000010ffbb7819 */ /* 0x000fe200000116bb */
[----:B------:R-:W-:Y:S01]  /*37b0*/  FADD.FTZ R192, R186, -UR23 ;  /* 0x80000017bac07e21 */ /* 0x000fe20008010000 */
[----:B------:R-:W-:Y:S01]  /*37c0*/  SHF.R.U32.HI R141, RZ, 0x10, R141 ;  /* 0x00000010ff8d7819 */ /* 0x000fe2000001168d */
[----:B------:R-:W-:-:S02]  /*37d0*/  IMAD.U32 R140, R140, 0x10000, RZ ;  /* 0x000100008c8c7824 */ /* 0x000fc400078e00ff */
[----:B------:R-:W-:Y:S01]  /*37e0*/  FMUL.FTZ R193, R193, R142 ;  /* 0x0000008ec1c17220 */ /* 0x000fe20000410000 */
[----:B------:R-:W-:Y:S02]  /*37f0*/  IMAD.U32 R186, R228, 0x10000, RZ ;  /* 0x00010000e4ba7824 */ /* 0x000fe400078e00ff */
[----:B------:R-:W-:Y:S01]  /*3800*/  FMUL.FTZ R192, R192, UR22 ;  /* 0x00000016c0c07c20 */ /* 0x000fe20008410000 */
[----:B------:R-:W-:Y:S01]  /*3810*/  SHF.L.U32 R143, R143, 0x10, RZ ;  /* 0x000000108f8f7819 */ /* 0x000fe200000006ff */
[----:B------:R-:W-:Y:S02]  /*3820*/  IMAD.U32 R187, R187, 0x10000, RZ ;  /* 0x00010000bbbb7824 */ /* 0x000fe400078e00ff */
[----:B------:R-:W-:Y:S01]  /*3830*/  FADD.FTZ R213, R213, R189 ;  /* 0x000000bdd5d57221 */ /* 0x000fe20000010000 */
[----:B------:R-:W-:Y:S02]  /*3840*/  IMAD.U32 R195, R225, 0x10000, RZ ;  /* 0x00010000e1c37824 */ /* 0x000fe400078e00ff */
[----:B------:R-:W-:Y:S01]  /*3850*/  FFMA.FTZ R215, R188, R189, R215 ;  /* 0x000000bdbcd77223 */ /* 0x000fe200000100d7 */
[-C--:B------:R-:W-:Y:S01]  /*3860*/  FFMA.FTZ R193, R186, R140.reuse, R193 ;  /* 0x0000008cbac17223 */ /* 0x080fe200000100c1 */
        /* <DEDUP_REMOVED lines=20> */
.L_x_356:
[----:B------:R-:W-:Y:S05]  /*39b0*/  BSYNC.RECONVERGENT B0 ;  /* 0x0000000000007941 */ /* 0x000fea0003800200 */
.L_x_355:
[----:B------:R-:W-:Y:S01]  /*39c0*/  ISETP.GE.U32.AND P0, PT, R212, 0x700, PT ;  /* 0x00000700d400780c */ /* 0x000fe20003f06070 */
[----:B------:R-:W-:Y:S03]  /*39d0*/  BSSY.RECONVERGENT B0, `(.L_x_357) ;  /* 0x0000061000007945 */ /* 0x000fe60003800200 */
[----:B------:R-:W-:-:S09]  /*39e0*/  P2R R216, PR, RZ, 0x1 ;  /* 0x00000001ffd87803 */ /* 0x000fd20000000000 */
        /* <DEDUP_REMOVED lines=15> */
[----:B------:R-:W-:-:S04]  /*3ae0*/  ISETP.NE.U32.AND P0, PT, RZ, UR18, PT ;  /* 0x00000012ff007c0c */ /* 0x000fc8000bf05070 */
[----:B------:R-:W-:Y:S01]  /*3af0*/  ISETP.NE.AND.EX P0, PT, RZ, UR19, PT, P0 ;  /* 0x00000013ff007c0c */ /* 0x000fe2000bf05300 */
[----:B0-----:R-:W0:-:S12]  /*3b00*/  LDC.64 R196, c[0x0][0x3b0] ;  /* 0x0000ec00ffc47b82 */ /* 0x001e180000000a00 */
[----:B------:R-:W1:Y:S01]  /*3b10*/  @P0 LDC.64 R198, c[0x0][0x3b8] ;  /* 0x0000ee00ffc60b82 */ /* 0x000e620000000a00 */
[----:B0-----:R-:W-:-:S05]  /*3b20*/  IMAD.WIDE.U32 R196, R214, 0x4, R196 ;  /* 0x00000004d6c47825 */ /* 0x001fca00078e00c4 */
[----:B------:R4:W5:Y:S01]  /*3b30*/  LDG.E R2, desc[UR10][R196.64] ;  /* 0x0000000ac4027981 */ /* 0x000962000c1e1900 */
[----:B-1----:R-:W-:-:S05]  /*3b40*/  @P0 IMAD.WIDE.U32 R198, R214, 0x4, R198 ;  /* 0x00000004d6c60825 */ /* 0x002fca00078e00c6 */
[----:B------:R0:W5:Y:S01]  /*3b50*/  @P0 LDG.E R3, desc[UR10][R198.64] ;  /* 0x0000000ac6030981 */ /* 0x000162000c1e1900 */
        /* <DEDUP_REMOVED lines=10> */
[----:B0-----:R-:W-:Y:S01]  /*3c00*/  SHF.R.U64 R198, R140, 0x10, R141 ;  /* 0x000000108cc67819 */ /* 0x001fe2000000128d */
        /* <DEDUP_REMOVED lines=61> */
.L_x_358:
[----:B------:R-:W-:Y:S05]  /*3fe0*/  BSYNC.RECONVERGENT B0 ;  /* 0x0000000000007941 */ /* 0x000fea0003800200 */
.L_x_357:
        /* <DEDUP_REMOVED lines=19> */
[----:B------:R-:W0:Y:S02]  /*4120*/  SHFL.DOWN PT, R141, R213, 0x1, 0x1f ;  /* 0x08201f00d58d7f89 */ /* 0x000e2400000e0000 */
[----:B0-----:R-:W-:Y:S02]  /*4130*/  FADD.FTZ R140, R213, R141 ;  /* 0x0000008dd58c7221 */ /* 0x001fe40000010000 */
[----:B------:R-:W0:Y:S02]  /*4140*/  SHFL.DOWN PT, R141, R142, 0x1, 0x1f ;  /* 0x08201f008e8d7f89 */ /* 0x000e2400000e0000 */
[----:B0-----:R-:W-:Y:S01]  /*4150*/  FADD.FTZ R141, R142, R141 ;  /* 0x0000008d8e8d7221 */ /* 0x001fe20000010000 */
        /* <DEDUP_REMOVED lines=9> */
.L_x_360:
[----:B------:R-:W-:Y:S05]  /*41f0*/  BSYNC.RECONVERGENT B0 ;  /* 0x0000000000007941 */ /* 0x000fea0003800200 */
.L_x_359:
        /* <DEDUP_REMOVED lines=55> */
[----:B------:R-:W-:Y:S01]  /*4570*/  IMAD.U32 R140, RZ, RZ, UR23 ;  /* 0x00000017ff8c7e24 */ /* 0x000fe2000f8e00ff */
[----:B-----5:R-:W-:-:S03]  /*4580*/  LOP3.LUT P6, RZ, R14, 0xff, RZ, 0xc0, !PT ;  /* 0x000000ff0eff7812 */ /* 0x020fc600078cc0ff */
[----:B------:R-:W-:-:S04]  /*4590*/  FFMA.FTZ R140, R0, R140, UR24 ;  /* 0x00000018008c7e23 */ /* 0x000fc8000801008c */
[----:B------:R-:W-:-:S04]  /*45a0*/  FADD.FTZ R140, R25, -R140 ;  /* 0x8000008c198c7221 */ /* 0x000fc80000010000 */
[----:B------:R-:W-:-:S04]  /*45b0*/  FMUL.FTZ R140, R140, UR22 ;  /* 0x000000168c8c7c20 */ /* 0x000fc80008410000 */
[----:B------:R-:W-:-:S05]  /*45c0*/  FMUL.FTZ R140, R140, UR21 ;  /* 0x000000158c8c7c20 */ /* 0x000fca0008410000 */
[----:B------:R-:W-:Y:S02]  /*45d0*/  FSEL R142, R140, RZ, P6 ;  /* 0x000000ff8c8e7208 */ /* 0x000fe40003000000 */
[----:B------:R-:W-:Y:S02]  /*45e0*/  MOV R140, UR23 ;  /* 0x00000017008c7c02 */ /* 0x000fe40008000f00 */
[----:B------:R-:W-:-:S03]  /*45f0*/  LOP3.LUT P6, RZ, R14, 0xff00, RZ, 0xc0, !PT ;  /* 0x0000ff000eff7812 */ /* 0x000fc600078cc0ff */
[----:B------:R-:W-:-:S04]  /*4600*/  FFMA.FTZ R140, R26, R140, UR24 ;  /* 0x000000181a8c7e23 */ /* 0x000fc8000801008c */
[----:B------:R-:W-:-:S04]  /*4610*/  FADD.FTZ R140, R27, -R140 ;  /* 0x8000008c1b8c7221 */ /* 0x000fc80000010000 */
[----:B------:R-:W-:-:S04]  /*4620*/  FMUL.FTZ R140, R140, UR22 ;  /* 0x000000168c8c7c20 */ /* 0x000fc80008410000 */
[----:B------:R-:W-:-:S05]  /*4630*/  FMUL.FTZ R140, R140, UR21 ;  /* 0x000000158c8c7c20 */ /* 0x000fca0008410000 */
[----:B------:R-:W-:Y:S02]  /*4640*/  FSEL R140, R140, RZ, P6 ;  /* 0x000000ff8c8c7208 */ /* 0x000fe40003000000 */
[----:B------:R-:W-:Y:S02]  /*4650*/  LOP3.LUT P6, RZ, R14, 0xff0000, RZ, 0xc0, !PT ;  /* 0x00ff00000eff7812 */ /* 0x000fe400078cc0ff */
[----:B------:R-:W-:Y:S01]  /*4660*/  F2FP.BF16.F32.PACK_AB R142, R140, R142 ;  /* 0x0000008e8c8e723e */ /* 0x000fe200000010ff */
[----:B------:R-:W-:-:S04]  /*4670*/  IMAD.U32 R140, RZ, RZ, UR23 ;  /* 0x00000017ff8c7e24 */ /* 0x000fc8000f8e00ff */
[----:B------:R-:W-:-:S04]  /*4680*/  FFMA.FTZ R140, R28, R140, UR24 ;  /* 0x000000181c8c7e23 */ /* 0x000fc8000801008c */
[----:B------:R-:W-:-:S04]  /*4690*/  FADD.FTZ R140, R29, -R140 ;  /* 0x8000008c1d8c7221 */ /* 0x000fc80000010000 */
[----:B------:R-:W-:-:S04]  /*46a0*/  FMUL.FTZ R140, R140, UR22 ;  /* 0x000000168c8c7c20 */ /* 0x000fc80008410000 */
[----:B------:R-:W-:-:S05]  /*46b0*/  FMUL.FTZ R140, R140, UR21 ;  /* 0x000000158c8c7c20 */ /* 0x000fca0008410000 */
[----:B------:R-:W-:Y:S01]  /*46c0*/  FSEL R141, R140, RZ, P6 ;  /* 0x000000ff8c8d7208 */ /* 0x000fe20003000000 */
[----:B------:R-:W-:Y:S01]  /*46d0*/  IMAD.U32 R140, RZ, RZ, UR23 ;  /* 0x00000017ff8c7e24 */ /* 0x000fe2000f8e00ff */
[----:B------:R-:W-:-:S03]  /*46e0*/  ISETP.GE.U32.AND P6, PT, R14, 0x1000000, PT ;  /* 0x010000000e00780c */ /* 0x000fc60003fc6070 */
[----:B------:R-:W-:-:S04]  /*46f0*/  FFMA.FTZ R140, R30, R140, UR24 ;  /* 0x000000181e8c7e23 */ /* 0x000fc8000801008c */
[----:B------:R-:W-:-:S04]  /*4700*/  FADD.FTZ R140, R31, -R140 ;  /* 0x8000008c1f8c7221 */ /* 0x000fc80000010000 */
[----:B------:R-:W-:-:S04]  /*4710*/  FMUL.FTZ R140, R140, UR22 ;  /* 0x000000168c8c7c20 */ /* 0x000fc80008410000 */
[----:B------:R-:W-:-:S05]  /*4720*/  FMUL.FTZ R140, R140, UR21 ;  /* 0x000000158c8c7c20 */ /* 0x000fca0008410000 */
[----:B------:R-:W-:-:S04]  /*4730*/  FSEL R140, R140, RZ, P6 ;  /* 0x000000ff8c8c7208 */ /* 0x000fc80003000000 */
[----:B------:R-:W-:Y:S02]  /*4740*/  F2FP.BF16.F32.PACK_AB R141, R140, R141 ;  /* 0x0000008d8c8d723e */ /* 0x000fe400000010ff */
[----:B------:R-:W-:Y:S02]  /*4750*/  PRMT R140, R142, 0x7632, R140 ;  /* 0x000076328e8c7816 */ /* 0x000fe4000000008c */
[----:B------:R-:W-:Y:S01]  /*4760*/  PRMT R143, R141, 0x7632, R143 ;  /* 0x000076328d8f7816 */ /* 0x000fe2000000008f */
[----:B------:R-:W-:Y:S06]  /*4770*/  BRA `(.L_x_366) ;  /* 0x0000001400607947 */ /* 0x000fec0003800000 */
.L_x_365:
[----:B------:R-:W-:Y:S01]  /*4780*/  MOV R17, UR23 ;  /* 0x0000001700117c02 */ /* 0x000fe20008000f00 */
[----:B------:R-:W-:Y:S01]  /*4790*/  IMAD.U32 R18, RZ, RZ, UR23 ;  /* 0x00000017ff127e24 */ /* 0x000fe2000f8e00ff */
[----:B-----5:R-:W-:Y:S01]  /*47a0*/  LOP3.LUT P6, RZ, R14, 0xff, RZ, 0xc0, !PT ;  /* 0x000000ff0eff7812 */ /* 0x020fe200078cc0ff */
[----:B------:R-:W-:Y:S02]  /*47b0*/  IMAD.U32 R19, RZ, RZ, UR23 ;  /* 0x00000017ff137e24 */ /* 0x000fe4000f8e00ff */
[----:B------:R-:W-:Y:S01]  /*47c0*/  FFMA.FTZ R17, R0, R17, UR24 ;  /* 0x0000001800117e23 */ /* 0x000fe20008010011 */
[----:B------:R-:W-:Y:S01]  /*47d0*/  FFMA.FTZ R18, R26, R18, UR24 ;  /* 0x000000181a127e23 */ /* 0x000fe20008010012 */
[----:B------:R-:W-:Y:S02]  /*47e0*/  FFMA.FTZ R19, R28, R19, UR24 ;  /* 0x000000181c137e23 */ /* 0x000fe40008010013 */
[----:B------:R-:W-:Y:S01]  /*47f0*/  FADD.FTZ R17, R25, -R17 ;  /* 0x8000001119117221 */ /* 0x000fe20000010000 */
[----:B------:R-:W-:Y:S01]  /*4800*/  FADD.FTZ R18, R27, -R18 ;  /* 0x800000121b127221 */ /* 0x000fe20000010000 */
[----:B------:R-:W-:-:S02]  /*4810*/  FADD.FTZ R19, R29, -R19 ;  /* 0x800000131d137221 */ /* 0x000fc40000010000 */
[----:B------:R-:W-:Y:S01]  /*4820*/  FMUL.FTZ R140, R17, UR22 ;  /* 0x00000016118c7c20 */ /* 0x000fe20008410000 */
[----:B------:R-:W-:Y:S01]  /*4830*/  FMUL.FTZ R18, R18, UR22 ;  /* 0x0000001612127c20 */ /* 0x000fe20008410000 */
[----:B------:R-:W-:Y:S02]  /*4840*/  FMUL.FTZ R19, R19, UR22 ;  /* 0x0000001613137c20 */ /* 0x000fe40008410000 */
[----:B------:R-:W-:Y:S01]  /*4850*/  FMUL.FTZ R17, R140, UR21 ;  /* 0x000000158c117c20 */ /* 0x000fe20008410000 */
[----:B------:R-:W-:-:S04]  /*4860*/  FMUL.FTZ R20, R18, UR21 ;  /* 0x0000001512147c20 */ /* 0x000fc80008410000 */
[----:B------:R-:W-:Y:S02]  /*4870*/  FSEL R17, R17, RZ, P6 ;  /* 0x000000ff11117208 */ /* 0x000fe40003000000 */
[----:B------:R-:W-:Y:S02]  /*4880*/  LOP3.LUT P6, RZ, R14, 0xff00, RZ, 0xc0, !PT ;  /* 0x0000ff000eff7812 */ /* 0x000fe400078cc0ff */
[----:B------:R-:W-:Y:S01]  /*4890*/  F2FP.BF16.F32.PACK_AB R17, R17, R140 ;  /* 0x0000008c1111723e */ /* 0x000fe200000010ff */
[----:B------:R-:W-:Y:S01]  /*48a0*/  FMUL.FTZ R140, R19, UR21 ;  /* 0x00000015138c7c20 */ /* 0x000fe20008410000 */
[----:B------:R-:W-:Y:S02]  /*48b0*/  FSEL R20, R20, RZ, P6 ;  /* 0x000000ff14147208 */ /* 0x000fe40003000000 */
[----:B------:R-:W-:Y:S02]  /*48c0*/  LOP3.LUT P6, RZ, R14, 0xff0000, RZ, 0xc0, !PT ;  /* 0x00ff00000eff7812 */ /* 0x000fe400078cc0ff */
[----:B------:R-:W-:-:S02]  /*48d0*/  F2FP.BF16.F32.PACK_AB R18, R20, R18 ;  /* 0x000000121412723e */ /* 0x000fc400000010ff */
[----:B------:R-:W-:Y:S02]  /*48e0*/  MOV R20, UR23 ;  /* 0x0000001700147c02 */ /* 0x000fe40008000f00 */
[----:B------:R-:W-:Y:S02]  /*48f0*/  FSEL R140, R140, RZ, P6 ;  /* 0x000000ff8c8c7208 */ /* 0x000fe40003000000 */
[----:B------:R-:W-:Y:S01]  /*4900*/  ISETP.GE.U32.AND P6, PT, R14, 0x1000000, PT ;  /* 0x010000000e00780c */ /* 0x000fe20003fc6070 */
[----:B------:R-:W-:Y:S01]  /*4910*/  FFMA.FTZ R20, R30, R20, UR24 ;  /* 0x000000181e147e23 */ /* 0x000fe20008010014 */
[----:B------:R-:W-:Y:S02]  /*4920*/  F2FP.BF16.F32.PACK_AB R19, R140, R19 ;  /* 0x000000138c13723e */ /* 0x000fe400000010ff */
[----:B------:R-:W-:Y:S01]  /*4930*/  PRMT R142, R17, 0x7632, R142 ;  /* 0x00007632118e7816 */ /* 0x000fe2000000008e */
[----:B------:R-:W-:Y:S01]  /*4940*/  FADD.FTZ R20, R31, -R20 ;  /* 0x800000141f147221 */ /* 0x000fe20000010000 */
[----:B------:R-:W-:-:S03]  /*4950*/  PRMT R141, R19, 0x7632, R141 ;  /* 0x00007632138d7816 */ /* 0x000fc6000000008d */
[----:B------:R-:W-:-:S04]  /*4960*/  FMUL.FTZ R20, R20, UR22 ;  /* 0x0000001614147c20 */ /* 0x000fc80008410000 */
[----:B------:R-:W-:-:S05]  /*4970*/  FMUL.FTZ R140, R20, UR21 ;  /* 0x00000015148c7c20 */ /* 0x000fca0008410000 */
[----:B------:R-:W-:-:S04]  /*4980*/  FSEL R140, R140, RZ, P6 ;  /* 0x000000ff8c8c7208 */ /* 0x000fc80003000000 */
[----:B------:R-:W-:Y:S02]  /*4990*/  F2FP.BF16.F32.PACK_AB R20, R140, R20 ;  /* 0x000000148c14723e */ /* 0x000fe400000010ff */
[----:B------:R-:W-:Y:S02]  /*49a0*/  PRMT R140, R18, 0x7632, R140 ;  /* 0x00007632128c7816 */ /* 0x000fe4000000008c */
[----:B------:R-:W-:Y:S01]  /*49b0*/  PRMT R143, R20, 0x7632, R143 ;  /* 0x00007632148f7816 */ /* 0x000fe2000000008f */
[----:B------:R-:W-:Y:S06]  /*49c0*/  BRA `(.L_x_366) ;  /* 0x0000001000cc7947 */ /* 0x000fec0003800000 */
.L_x_364:
[----:B------:R-:W-:Y:S01]  /*49d0*/  UMOV UR4, UR8 ;  /* 0x0000000800047c82 */ /* 0x000fe20008000000 */
[----:B------:R-:W-:Y:S01]  /*49e0*/  UMOV UR5, UR9 ;  /* 0x0000000900057c82 */ /* 0x000fe20008000000 */
[----:B------:R-:W-:-:S04]  /*49f0*/  UISETP.NE.U32.AND UP0, UPT, UR4, URZ, UPT ;  /* 0x000000ff0400728c */ /* 0x000fc8000bf05070 */
[----:B------:R-:W-:-:S09]  /*4a00*/  UISETP.NE.AND.EX UP0, UPT, UR5, URZ, UPT, UP0 ;  /* 0x000000ff0500728c */ /* 0x000fd2000bf05300 */
[----:B------:R-:W-:Y:S05]  /*4a10*/  BRA.U UP0, `(.L_x_367) ;  /* 0x0000000100a47547 */ /* 0x000fea000b800000 */
[----:B------:R-:W-:Y:S01]  /*4a20*/  IMAD.U32 R140, RZ, RZ, UR23 ;  /* 0x00000017ff8c7e24 */ /* 0x000fe2000f8e00ff */
[----:B-----5:R-:W-:Y:S01]  /*4a30*/  LOP3.LUT P6, RZ, R14, 0xff, RZ, 0xc0, !PT ;  /* 0x000000ff0eff7812 */ /* 0x020fe200078cc0ff */
[----:B------:R-:W-:Y:S01]  /*4a40*/  IMAD.MOV.U32 R141, RZ, RZ, R176 ;  /* 0x000000ffff8d7224 */ /* 0x000fe200078e00b0 */
[----:B------:R-:W-:Y:S01]  /*4a50*/  SHF.R.U32.HI R143, RZ, 0x10, R177 ;  /* 0x00000010ff8f7819 */ /* 0x000fe200000116b1 */
[----:B------:R-:W-:-:S03]  /*4a60*/  FFMA.FTZ R140, R0, R140, UR24 ;  /* 0x00000018008c7e23 */ /* 0x000fc6000801008c */
[----:B------:R-:W-:Y:S01]  /*4a70*/  SHF.L.U32 R141, R141, 0x10, RZ ;  /* 0x000000108d8d7819 */ /* 0x000fe200000006ff */
[----:B------:R-:W-:Y:S01]  /*4a80*/  FADD.FTZ R140, R25, -R140 ;  /* 0x8000008c198c7221 */ /* 0x000fe20000010000 */
[----:B------:R-:W-:-:S03]  /*4a90*/  IMAD.U32 R143, R143, 0x10000, RZ ;  /* 0x000100008f8f7824 */ /* 0x000fc600078e00ff */
[----:B------:R-:W-:Y:S01]  /*4aa0*/  FFMA.FTZ R140, R140, UR22, R141 ;  /* 0x000000168c8c7c23 */ /* 0x000fe2000801008d */
[----:B------:R-:W-:-:S03]  /*4ab0*/  SHF.R.U64 R141, R176, 0x10, R177 ;  /* 0x00000010b08d7819 */ /* 0x000fc600000012b1 */
[----:B------:R-:W-:Y:S02]  /*4ac0*/  FMUL.FTZ R140, R140, UR21 ;  /* 0x000000158c8c7c20 */ /* 0x000fe40008410000 */
[----:B------:R-:W-:-:S03]  /*4ad0*/  IMAD.U32 R141, R141, 0x10000, RZ ;  /* 0x000100008d8d7824 */ /* 0x000fc600078e00ff */
[----:B------:R-:W-:Y:S01]  /*4ae0*/  FSEL R142, R140, RZ, P6 ;  /* 0x000000ff8c8e7208 */ /* 0x000fe20003000000 */
[----:B------:R-:W-:Y:S01]  /*4af0*/  IMAD.U32 R140, RZ, RZ, UR23 ;  /* 0x00000017ff8c7e24 */ /* 0x000fe2000f8e00ff */
[----:B------:R-:W-:-:S03]  /*4b00*/  LOP3.LUT P6, RZ, R14, 0xff00, RZ, 0xc0, !PT ;  /* 0x0000ff000eff7812 */ /* 0x000fc600078cc0ff */
[----:B------:R-:W-:-:S04]  /*4b10*/  FFMA.FTZ R140, R26, R140, UR24 ;  /* 0x000000181a8c7e23 */ /* 0x000fc8000801008c */
[----:B------:R-:W-:-:S04]  /*4b20*/  FADD.FTZ R140, R27, -R140 ;  /* 0x8000008c1b8c7221 */ /* 0x000fc80000010000 */
[----:B------:R-:W-:Y:S01]  /*4b30*/  FFMA.FTZ R140, R140, UR22, R141 ;  /* 0x000000168c8c7c23 */ /* 0x000fe2000801008d */
[----:B------:R-:W-:-:S03]  /*4b40*/  IMAD.MOV.U32 R141, RZ, RZ, R177 ;  /* 0x000000ffff8d7224 */ /* 0x000fc600078e00b1 */
[----:B------:R-:W-:Y:S01]  /*4b50*/  FMUL.FTZ R140, R140, UR21 ;  /* 0x000000158c8c7c20 */ /* 0x000fe20008410000 */
[----:B------:R-:W-:-:S04]  /*4b60*/  IMAD.U32 R141, R141, 0x10000, RZ ;  /* 0x000100008d8d7824 */ /* 0x000fc800078e00ff */
[----:B------:R-:W-:Y:S02]  /*4b70*/  FSEL R140, R140, RZ, P6 ;  /* 0x000000ff8c8c7208 */ /* 0x000fe40003000000 */
[----:B------:R-:W-:Y:S02]  /*4b80*/  LOP3.LUT P6, RZ, R14, 0xff0000, RZ, 0xc0, !PT ;  /* 0x00ff00000eff7812 */ /* 0x000fe400078cc0ff */
[----:B------:R-:W-:Y:S02]  /*4b90*/  F2FP.BF16.F32.PACK_AB R142, R140, R142 ;  /* 0x0000008e8c8e723e */ /* 0x000fe400000010ff */
[----:B------:R-:W-:-:S05]  /*4ba0*/  MOV R140, UR23 ;  /* 0x00000017008c7c02 */ /* 0x000fca0008000f00 */
[----:B------:R-:W-:-:S04]  /*4bb0*/  FFMA.FTZ R140, R28, R140, UR24 ;  /* 0x000000181c8c7e23 */ /* 0x000fc8000801008c */
[----:B------:R-:W-:-:S04]  /*4bc0*/  FADD.FTZ R140, R29, -R140 ;  /* 0x8000008c1d8c7221 */ /* 0x000fc80000010000 */
[----:B------:R-:W-:-:S04]  /*4bd0*/  FFMA.FTZ R140, R140, UR22, R141 ;  /* 0x000000168c8c7c23 */ /* 0x000fc8000801008d */
[----:B------:R-:W-:-:S05]  /*4be0*/  FMUL.FTZ R140, R140, UR21 ;  /* 0x000000158c8c7c20 */ /* 0x000fca0008410000 */
[----:B------:R-:W-:Y:S02]  /*4bf0*/  FSEL R141, R140, RZ, P6 ;  /* 0x000000ff8c8d7208 */ /* 0x000fe40003000000 */
[----:B------:R-:W-:Y:S02]  /*4c00*/  MOV R140, UR23 ;  /* 0x00000017008c7c02 */ /* 0x000fe40008000f00 */
[----:B------:R-:W-:-:S03]  /*4c10*/  ISETP.GE.U32.AND P6, PT, R14, 0x1000000, PT ;  /* 0x010000000e00780c */ /* 0x000fc60003fc6070 */
[----:B------:R-:W-:-:S04]  /*4c20*/  FFMA.FTZ R140, R30, R140, UR24 ;  /* 0x000000181e8c7e23 */ /* 0x000fc8000801008c */
[----:B------:R-:W-:-:S04]  /*4c30*/  FADD.FTZ R140, R31, -R140 ;  /* 0x8000008c1f8c7221 */ /* 0x000fc80000010000 */
[----:B------:R-:W-:-:S04]  /*4c40*/  FFMA.FTZ R140, R140, UR22, R143 ;  /* 0x000000168c8c7c23 */ /* 0x000fc8000801008f */
[----:B------:R-:W-:-:S05]  /*4c50*/  FMUL.FTZ R140, R140, UR21 ;  /* 0x000000158c8c7c20 */ /* 0x000fca0008410000 */
[----:B------:R-:W-:-:S04]  /*4c60*/  FSEL R140, R140, RZ, P6 ;  /* 0x000000ff8c8c7208 */ /* 0x000fc80003000000 */
[----:B------:R-:W-:Y:S02]  /*4c70*/  F2FP.BF16.F32.PACK_AB R141, R140, R141 ;  /* 0x0000008d8c8d723e */ /* 0x000fe400000010ff */
[----:B------:R-:W-:Y:S02]  /*4c80*/  PRMT R140, R142, 0x7632, R140 ;  /* 0x000076328e8c7816 */ /* 0x000fe4000000008c */
[----:B------:R-:W-:Y:S01]  /*4c90*/  PRMT R143, R141, 0x7632, R143 ;  /* 0x000076328d8f7816 */ /* 0x000fe2000000008f */
[----:B------:R-:W-:Y:S06]  /*4ca0*/  BRA `(.L_x_366) ;  /* 0x0000001000147947 */ /* 0x000fec0003800000 */
.L_x_367:
[----:B------:R-:W-:Y:S01]  /*4cb0*/  IMAD.U32 R17, RZ, RZ, UR23 ;  /* 0x00000017ff117e24 */ /* 0x000fe2000f8e00ff */
[----:B-----5:R-:W-:Y:S01]  /*4cc0*/  MOV R18, R176 ;  /* 0x000000b000127202 */ /* 0x020fe20000000f00 */
[--C-:B------:R-:W-:Y:S01]  /*4cd0*/  IMAD.MOV.U32 R20, RZ, RZ, R177.reuse ;  /* 0x000000ffff147224 */ /* 0x100fe200078e00b1 */
[----:B------:R-:W-:Y:S01]  /*4ce0*/  LOP3.LUT P6, RZ, R14, 0xff, RZ, 0xc0, !PT ;  /* 0x000000ff0eff7812 */ /* 0x000fe200078cc0ff */
[----:B------:R-:W-:Y:S01]  /*4cf0*/  FFMA.FTZ R17, R0, R17, UR24 ;  /* 0x0000001800117e23 */ /* 0x000fe20008010011 */
[----:B------:R-:W-:Y:S01]  /*4d00*/  SHF.R.U64 R140, R176, 0x10, R177 ;  /* 0x00000010b08c7819 */ /* 0x000fe200000012b1 */
[----:B------:R-:W-:Y:S01]  /*4d10*/  IMAD.U32 R19, R18, 0x10000, RZ ;  /* 0x0001000012137824 */ /* 0x000fe200078e00ff */
[----:B------:R-:W-:Y:S01]  /*4d20*/  SHF.L.U32 R20, R20, 0x10, RZ ;  /* 0x0000001014147819 */ /* 0x000fe200000006ff */
[----:B------:R-:W-:Y:S01]  /*4d30*/  FADD.FTZ R17, R25, -R17 ;  /* 0x8000001119117221 */ /* 0x000fe20000010000 */
[----:B------:R-:W-:Y:S01]  /*4d40*/  IMAD.U32 R18, RZ, RZ, UR23 ;  /* 0x00000017ff127e24 */ /* 0x000fe2000f8e00ff */
[----:B------:R-:W-:-:S02]  /*4d50*/  SHF.L.U32 R140, R140, 0x10, RZ ;  /* 0x000000108c8c7819 */ /* 0x000fc400000006ff */
[----:B------:R-:W-:Y:S01]  /*4d60*/  FFMA.FTZ R19, R17, UR22, R19 ;  /* 0x0000001611137c23 */ /* 0x000fe20008010013 */
[----:B------:R-:W-:-:S03]  /*4d70*/  FFMA.FTZ R18, R26, R18, UR24 ;  /* 0x000000181a127e23 */ /* 0x000fc60008010012 */
[----:B------:R-:W-:Y:S01]  /*4d80*/  FMUL.FTZ R17, R19, UR21 ;  /* 0x0000001513117c20 */ /* 0x000fe20008410000 */
[----:B------:R-:W-:-:S04]  /*4d90*/  FADD.FTZ R18, R27, -R18 ;  /* 0x800000121b127221 */ /* 0x000fc80000010000 */
[----:B------:R-:W-:Y:S01]  /*4da0*/  FSEL R17, R17, RZ, P6 ;  /* 0x000000ff11117208 */ /* 0x000fe20003000000 */
[----:B------:R-:W-:Y:S01]  /*4db0*/  FFMA.FTZ R140, R18, UR22, R140 ;  /* 0x00000016128c7c23 */ /* 0x000fe2000801008c */
[----:B------:R-:W-:Y:S02]  /*4dc0*/  LOP3.LUT P6, RZ, R14, 0xff00, RZ, 0xc0, !PT ;  /* 0x0000ff000eff7812 */ /* 0x000fe400078cc0ff */
[----:B------:R-:W-:Y:S01]  /*4dd0*/  F2FP.BF16.F32.PACK_AB R17, R17, R19 ;  /* 0x000000131111723e */ /* 0x000fe200000010ff */
[----:B------:R-:W-:Y:S02]  /*4de0*/  IMAD.U32 R19, RZ, RZ, UR23 ;  /* 0x00000017ff137e24 */ /* 0x000fe4000f8e00ff */
[----:B------:R-:W-:Y:S01]  /*4df0*/  FMUL.FTZ R18, R140, UR21 ;  /* 0x000000158c127c20 */ /* 0x000fe20008410000 */
[----:B------:R-:W-:Y:S01]  /*4e00*/  PRMT R142, R17, 0x7632, R142 ;  /* 0x00007632118e7816 */ /* 0x000fe2000000008e */
[----:B------:R-:W-:-:S03]  /*4e10*/  FFMA.FTZ R19, R28, R19, UR24 ;  /* 0x000000181c137e23 */ /* 0x000fc60008010013 */
[----:B------:R-:W-:Y:S01]  /*4e20*/  FSEL R18, R18, RZ, P6 ;  /* 0x000000ff12127208 */ /* 0x000fe20003000000 */
[----:B------:R-:W-:Y:S01]  /*4e30*/  FADD.FTZ R19, R29, -R19 ;  /* 0x800000131d137221 */ /* 0x000fe20000010000 */
[----:B------:R-:W-:Y:S02]  /*4e40*/  LOP3.LUT P6, RZ, R14, 0xff0000, RZ, 0xc0, !PT ;  /* 0x00ff00000eff7812 */ /* 0x000fe400078cc0ff */
[----:B------:R-:W-:Y:S01]  /*4e50*/  F2FP.BF16.F32.PACK_AB R18, R18, R140 ;  /* 0x0000008c1212723e */ /* 0x000fe200000010ff */
[----:B------:R-:W-:Y:S01]  /*4e60*/  FFMA.FTZ R19, R19, UR22, R20 ;  /* 0x0000001613137c23 */ /* 0x000fe20008010014 */
[----:B------:R-:W-:-:S03]  /*4e70*/  SHF.R.U32.HI R140, RZ, 0x10, R177 ;  /* 0x00000010ff8c7819 */ /* 0x000fc600000116b1 */
[----:B------:R-:W-:Y:S02]  /*4e80*/  FMUL.FTZ R20, R19, UR21 ;  /* 0x0000001513147c20 */ /* 0x000fe40008410000 */
[----:B------:R-:W-:-:S03]  /*4e90*/  IMAD.U32 R140, R140, 0x10000, RZ ;  /* 0x000100008c8c7824 */ /* 0x000fc600078e00ff */
[----:B------:R-:W-:Y:S02]  /*4ea0*/  FSEL R20, R20, RZ, P6 ;  /* 0x000000ff14147208 */ /* 0x000fe40003000000 */
[----:B------:R-:W-:Y:S02]  /*4eb0*/  ISETP.GE.U32.AND P6, PT, R14, 0x1000000, PT ;  /* 0x010000000e00780c */ /* 0x000fe40003fc6070 */
[----:B------:R-:W-:Y:S01]  /*4ec0*/  F2FP.BF16.F32.PACK_AB R19, R20, R19 ;  /* 0x000000131413723e */ /* 0x000fe200000010ff */
[----:B------:R-:W-:-:S03]  /*4ed0*/  IMAD.U32 R20, RZ, RZ, UR23 ;  /* 0x00000017ff147e24 */ /* 0x000fc6000f8e00ff */
[----:B------:R-:W-:Y:S01]  /*4ee0*/  PRMT R141, R19, 0x7632, R141 ;  /* 0x00007632138d7816 */ /* 0x000fe2000000008d */
        /* <DEDUP_REMOVED lines=9> */
.L_x_363:
        /* <DEDUP_REMOVED lines=10> */
[----:B-----5:R-:W-:-:S03]  /*5020*/  LOP3.LUT P6, RZ, R14, 0xff00, RZ, 0xc0, !PT ;  /* 0x0000ff000eff7812 */ /* 0x020fc600078cc0ff */
[----:B------:R-:W-:Y:S01]  /*5030*/  FFMA.FTZ R21, R26, R21, UR24 ;  /* 0x000000181a157e23 */ /* 0x000fe20008010015 */
[----:B------:R-:W-:-:S03]  /*5040*/  FFMA.FTZ R22, R30, R22, UR24 ;  /* 0x000000181e167e23 */ /* 0x000fc60008010016 */
[----:B------:R-:W-:Y:S01]  /*5050*/  FADD.FTZ R21, R27, -R21 ;  /* 0x800000151b157221 */ /* 0x000fe20000010000 */
[----:B------:R-:W-:-:S03]  /*5060*/  FADD.FTZ R22, R31, -R22 ;  /* 0x800000161f167221 */ /* 0x000fc60000010000 */
[----:B------:R-:W-:Y:S01]  /*5070*/  FMUL.FTZ R21, R21, UR22 ;  /* 0x0000001615157c20 */ /* 0x000fe20008410000 */
[----:B------:R-:W-:-:S03]  /*5080*/  FMUL.FTZ R22, R22, UR22 ;  /* 0x0000001616167c20 */ /* 0x000fc60008410000 */
[----:B------:R-:W-:Y:S01]  /*5090*/  FMUL.FTZ R140, R21, UR21 ;  /* 0x00000015158c7c20 */ /* 0x000fe20008410000 */
[----:B------:R-:W-:Y:S02]  /*50a0*/  IMAD.U32 R21, RZ, RZ, UR23 ;  /* 0x00000017ff157e24 */ /* 0x000fe4000f8e00ff */
[----:B------:R-:W-:Y:S02]  /*50b0*/  FMUL.FTZ R22, R22, UR21 ;  /* 0x0000001516167c20 */ /* 0x000fe40008410000 */
[----:B------:R-:W-:Y:S01]  /*50c0*/  FFMA.FTZ R21, R28, R21, UR24 ;  /* 0x000000181c157e23 */ /* 0x000fe20008010015 */
[----:B------:R-:W-:Y:S02]  /*50d0*/  FSEL R23, R140, RZ, P6 ;  /* 0x000000ff8c177208 */ /* 0x000fe40003000000 */
[----:B------:R-:W-:Y:S01]  /*50e0*/  LOP3.LUT P6, RZ, R15, 0xff00, RZ, 0xc0, !PT ;  /* 0x0000ff000fff7812 */ /* 0x000fe200078cc0ff */
[----:B------:R-:W-:-:S03]  /*50f0*/  FADD.FTZ R21, R29, -R21 ;  /* 0x800000151d157221 */ /* 0x000fc60000010000 */
[----:B------:R-:W-:Y:S01]  /*5100*/  FSEL R140, R140, RZ, P6 ;  /* 0x000000ff8c8c7208 */ /* 0x000fe20003000000 */
[----:B------:R-:W-:Y:S01]  /*5110*/  FMUL.FTZ R21, R21, UR22 ;  /* 0x0000001615157c20 */ /* 0x000fe20008410000 */
[----:B------:R-:W-:Y:S02]  /*5120*/  LOP3.LUT P6, RZ, R14, 0xff0000, RZ, 0xc0, !PT ;  /* 0x00ff00000eff7812 */ /* 0x000fe400078cc0ff */
[----:B------:R-:W-:Y:S01]  /*5130*/  F2FP.BF16.F32.PACK_AB R140, R140, R23 ;  /* 0x000000178c8c723e */ /* 0x000fe200000010ff */
[----:B------:R-:W-:-:S05]  /*5140*/  FMUL.FTZ R141, R21, UR21 ;  /* 0x00000015158d7c20 */ /* 0x000fca0008410000 */
[----:B------:R-:W-:Y:S02]  /*5150*/  FSEL R21, R141, RZ, P6 ;  /* 0x000000ff8d157208 */ /* 0x000fe40003000000 */
[----:B------:R-:W-:-:S04]  /*5160*/  LOP3.LUT P6, RZ, R15, 0xff0000, RZ, 0xc0, !PT ;  /* 0x00ff00000fff7812 */ /* 0x000fc800078cc0ff */
[----:B------:R-:W-:Y:S02]  /*5170*/  FSEL R141, R141, RZ, P6 ;  /* 0x000000ff8d8d7208 */ /* 0x000fe40003000000 */
[----:B------:R-:W-:Y:S02]  /*5180*/  ISETP.GE.U32.AND P6, PT, R14, 0x1000000, PT ;  /* 0x010000000e00780c */ /* 0x000fe40003fc6070 */
[----:B------:R-:W-:Y:S02]  /*5190*/  F2FP.BF16.F32.PACK_AB R141, R141, R21 ;  /* 0x000000158d8d723e */ /* 0x000fe400000010ff */
[----:B------:R-:W-:Y:S02]  /*51a0*/  MOV R21, UR23 ;  /* 0x0000001700157c02 */ /* 0x000fe40008000f00 */
[----:B------:R-:W-:Y:S02]  /*51b0*/  FSEL R143, R22, RZ, P6 ;  /* 0x000000ff168f7208 */ /* 0x000fe40003000000 */
[----:B------:R-:W-:Y:S01]  /*51c0*/  ISETP.GE.U32.AND P6, PT, R15, 0x1000000, PT ;  /* 0x010000000f00780c */ /* 0x000fe20003fc6070 */
[----:B------:R-:W-:Y:S01]  /*51d0*/  FFMA.FTZ R21, R0, R21, UR24 ;  /* 0x0000001800157e23 */ /* 0x000fe20008010015 */
[----:B------:R-:W-:-:S02]  /*51e0*/  PRMT R23, R141, 0x7632, R23 ;  /* 0x000076328d177816 */ /* 0x000fc40000000017 */
[----:B------:R-:W-:Y:S01]  /*51f0*/  FSEL R22, R22, RZ, P6 ;  /* 0x000000ff16167208 */ /* 0x000fe20003000000 */
[----:B------:R-:W-:Y:S01]  /*5200*/  FADD.FTZ R21, R25, -R21 ;  /* 0x8000001519157221 */ /* 0x000fe20000010000 */
[----:B------:R-:W-:Y:S02]  /*5210*/  LOP3.LUT P6, RZ, R14, 0xff, RZ, 0xc0, !PT ;  /* 0x000000ff0eff7812 */ /* 0x000fe400078cc0ff */
[----:B------:R-:W-:Y:S01]  /*5220*/  F2FP.BF16.F32.PACK_AB R143, R22, R143 ;  /* 0x0000008f168f723e */ /* 0x000fe200000010ff */
[----:B------:R-:W-:Y:S01]  /*5230*/  FMUL.FTZ R21, R21, UR22 ;  /* 0x0000001615157c20 */ /* 0x000fe20008410000 */
[----:B------:R-:W-:Y:S02]  /*5240*/  PRMT R22, R140, 0x7632, R22 ;  /* 0x000076328c167816 */ /* 0x000fe40000000016 */
[----:B------:R-:W-:Y:S01]  /*5250*/  PRMT R24, R143, 0x7632, R24 ;  /* 0x000076328f187816 */ /* 0x000fe20000000018 */
[----:B------:R-:W-:-:S05]  /*5260*/  FMUL.FTZ R21, R21, UR21 ;  /* 0x0000001515157c20 */ /* 0x000fca0008410000 */
[----:B------:R-:W-:Y:S02]  /*5270*/  FSEL R142, R21, RZ, P6 ;  /* 0x000000ff158e7208 */ /* 0x000fe40003000000 */
[----:B------:R-:W-:-:S04]  /*5280*/  LOP3.LUT P6, RZ, R15, 0xff, RZ, 0xc0, !PT ;  /* 0x000000ff0fff7812 */ /* 0x000fc800078cc0ff */
[----:B------:R-:W-:-:S04]  /*5290*/  FSEL R21, R21, RZ, P6 ;  /* 0x000000ff15157208 */ /* 0x000fc80003000000 */
[----:B------:R-:W-:-:S04]  /*52a0*/  F2FP.BF16.F32.PACK_AB R142, R21, R142 ;  /* 0x0000008e158e723e */ /* 0x000fc800000010ff */
[----:B------:R-:W-:Y:S01]  /*52b0*/  PRMT R21, R142, 0x7632, R21 ;  /* 0x000076328e157816 */ /* 0x000fe20000000015 */
[----:B------:R-:W-:Y:S06]  /*52c0*/  BRA `(.L_x_366) ;  /* 0x00000008008c7947 */ /* 0x000fec0003800000 */
.L_x_369:
[----:B------:R-:W-:Y:S01]  /*52d0*/  IMAD.U32 R17, RZ, RZ, UR23 ;  /* 0x00000017ff117e24 */ /* 0x000fe2000f8e00ff */
[----:B-----5:R-:W-:-:S03]  /*52e0*/  LOP3.LUT P6, RZ, R14, 0xff0000, RZ, 0xc0, !PT ;  /* 0x00ff00000eff7812 */ /* 0x020fc600078cc0ff */
[----:B------:R-:W-:-:S04]  /*52f0*/  FFMA.FTZ R17, R28, R17, UR24 ;  /* 0x000000181c117e23 */ /* 0x000fc80008010011 */
[----:B------:R-:W-:-:S04]  /*5300*/  FADD.FTZ R17, R29, -R17 ;  /* 0x800000111d117221 */ /* 0x000fc80000010000 */
[----:B------:R-:W-:Y:S01]  /*5310*/  FMUL.FTZ R20, R17, UR22 ;  /* 0x0000001611147c20 */ /* 0x000fe20008410000 */
[----:B------:R-:W-:-:S03]  /*5320*/  IMAD.U32 R17, RZ, RZ, UR23 ;  /* 0x00000017ff117e24 */ /* 0x000fc6000f8e00ff */
[----:B------:R-:W-:Y:S01]  /*5330*/  FMUL.FTZ R23, R20, UR21 ;  /* 0x0000001514177c20 */ /* 0x000fe20008410000 */
[----:B------:R-:W-:-:S04]  /*5340*/  FFMA.FTZ R17, R30, R17, UR24 ;  /* 0x000000181e117e23 */ /* 0x000fc80008010011 */
[----:B------:R-:W-:Y:S01]  /*5350*/  FADD.FTZ R17, R31, -R17 ;  /* 0x800000111f117221 */ /* 0x000fe20000010000 */
[----:B------:R-:W-:Y:S02]  /*5360*/  FSEL R19, R23, RZ, P6 ;  /* 0x000000ff17137208 */ /* 0x000fe40003000000 */
[----:B------:R-:W-:Y:S01]  /*5370*/  LOP3.LUT P6, RZ, R15, 0xff0000, RZ, 0xc0, !PT ;  /* 0x00ff00000fff7812 */ /* 0x000fe200078cc0ff */
[----:B------:R-:W-:Y:S01]  /*5380*/  FMUL.FTZ R24, R17, UR22 ;  /* 0x0000001611187c20 */ /* 0x000fe20008410000 */
[----:B------:R-:W-:Y:S02]  /*5390*/  MOV R17, UR23 ;  /* 0x0000001700117c02 */ /* 0x000fe40008000f00 */
[----:B------:R-:W-:Y:S01]  /*53a0*/  FSEL R23, R23, RZ, P6 ;  /* 0x000000ff17177208 */ /* 0x000fe20003000000 */
[----:B------:R-:W-:Y:S01]  /*53b0*/  FMUL.FTZ R22, R24, UR21 ;  /* 0x0000001518167c20 */ /* 0x000fe20008410000 */
[----:B------:R-:W-:Y:S01]  /*53c0*/  ISETP.GE.U32.AND P6, PT, R14, 0x1000000, PT ;  /* 0x010000000e00780c */ /* 0x000fe20003fc6070 */
[----:B------:R-:W-:Y:S01]  /*53d0*/  FFMA.FTZ R17, R0, R17, UR24 ;  /* 0x0000001800117e23 */ /* 0x000fe20008010011 */
[----:B------:R-:W-:Y:S01]  /*53e0*/  F2FP.BF16.F32.PACK_AB R19, R19, R20 ;  /* 0x000000141313723e */ /* 0x000fe200000010ff */
[----:B------:R-:W-:Y:S01]  /*53f0*/  IMAD.U32 R20, RZ, RZ, UR23 ;  /* 0x00000017ff147e24 */ /* 0x000fe2000f8e00ff */
[----:B------:R-:W-:Y:S01]  /*5400*/  FSEL R143, R22, RZ, P6 ;  /* 0x000000ff168f7208 */ /* 0x000fe20003000000 */
[----:B------:R-:W-:Y:S01]  /*5410*/  FADD.FTZ R17, R25, -R17 ;  /* 0x8000001119117221 */ /* 0x000fe20000010000 */
[----:B------:R-:W-:Y:S01]  /*5420*/  ISETP.GE.U32.AND P6, PT, R15, 0x1000000, PT ;  /* 0x010000000f00780c */ /* 0x000fe20003fc6070 */
[----:B------:R-:W-:Y:S01]  /*5430*/  FFMA.FTZ R20, R26, R20, UR24 ;  /* 0x000000181a147e23 */ /* 0x000fe20008010014 */
[----:B------:R-:W-:Y:S01]  /*5440*/  F2FP.BF16.F32.PACK_AB R23, R24, R23 ;  /* 0x000000171817723e */ /* 0x000fe200000010ff */
[----:B------:R-:W-:Y:S01]  /*5450*/  FMUL.FTZ R17, R17, UR22 ;  /* 0x0000001611117c20 */ /* 0x000fe20008410000 */
[----:B------:R-:W-:Y:S01]  /*5460*/  FSEL R22, R22, RZ, P6 ;  /* 0x000000ff16167208 */ /* 0x000fe20003000000 */
[----:B------:R-:W-:Y:S01]  /*5470*/  FADD.FTZ R20, R27, -R20 ;  /* 0x800000141b147221 */ /* 0x000fe20000010000 */
[----:B------:R-:W-:Y:S01]  /*5480*/  LOP3.LUT P6, RZ, R14, 0xff, RZ, 0xc0, !PT ;  /* 0x000000ff0eff7812 */ /* 0x000fe200078cc0ff */
[----:B------:R-:W-:Y:S01]  /*5490*/  FMUL.FTZ R21, R17, UR21 ;  /* 0x0000001511157c20 */ /* 0x000fe20008410000 */
[----:B------:R-:W-:Y:S01]  /*54a0*/  F2FP.BF16.F32.PACK_AB R143, R22, R143 ;  /* 0x0000008f168f723e */ /* 0x000fe200000010ff */
[----:B------:R-:W-:Y:S01]  /*54b0*/  FMUL.FTZ R20, R20, UR22 ;  /* 0x0000001614147c20 */ /* 0x000fe20008410000 */
[----:B------:R-:W-:-:S02]  /*54c0*/  PRMT R141, R19, 0x7632, R141 ;  /* 0x00007632138d7816 */ /* 0x000fc4000000008d */
[----:B------:R-:W-:Y:S02]  /*54d0*/  FSEL R18, R21, RZ, P6 ;  /* 0x000000ff15127208 */ /* 0x000fe40003000000 */
[----:B------:R-:W-:Y:S02]  /*54e0*/  LOP3.LUT P6, RZ, R15, 0xff, RZ, 0xc0, !PT ;  /* 0x000000ff0fff7812 */ /* 0x000fe400078cc0ff */
[----:B------:R-:W-:Y:S01]  /*54f0*/  F2FP.BF16.F32.PACK_AB R17, R18, R17 ;  /* 0x000000111211723e */ /* 0x000fe200000010ff */
[----:B------:R-:W-:Y:S01]  /*5500*/  FMUL.FTZ R18, R20, UR21 ;  /* 0x0000001514127c20 */ /* 0x000fe20008410000 */
[----:B------:R-:W-:Y:S02]  /*5510*/  FSEL R21, R21, RZ, P6 ;  /* 0x000000ff15157208 */ /* 0x000fe40003000000 */
[----:B------:R-:W-:Y:S02]  /*5520*/  LOP3.LUT P6, RZ, R14, 0xff00, RZ, 0xc0, !PT ;  /* 0x0000ff000eff7812 */ /* 0x000fe400078cc0ff */
[----:B------:R-:W-:-:S02]  /*5530*/  F2FP.BF16.F32.PACK_AB R21, R20, R21 ;  /* 0x000000151415723e */ /* 0x000fc400000010ff */
[C---:B------:R-:W-:Y:S02]  /*5540*/  FSEL R140, R18.reuse, RZ, P6 ;  /* 0x000000ff128c7208 */ /* 0x040fe40003000000 */
[----:B------:R-:W-:Y:S02]  /*5550*/  LOP3.LUT P6, RZ, R15, 0xff00, RZ, 0xc0, !PT ;  /* 0x0000ff000fff7812 */ /* 0x000fe400078cc0ff */
[----:B------:R-:W-:Y:S02]  /*5560*/  PRMT R142, R17, 0x7632, R142 ;  /* 0x00007632118e7816 */ /* 0x000fe4000000008e */
[----:B------:R-:W-:Y:S02]  /*5570*/  FSEL R18, R18, RZ, P6 ;  /* 0x000000ff12127208 */ /* 0x000fe40003000000 */
[----:B------:R-:W-:Y:S02]  /*5580*/  PRMT R20, R23, 0x7632, R20 ;  /* 0x0000763217147816 */ /* 0x000fe40000000014 */
[----:B------:R-:W-:-:S02]  /*5590*/  F2FP.BF16.F32.PACK_AB R140, R18, R140 ;  /* 0x0000008c128c723e */ /* 0x000fc400000010ff */
[----:B------:R-:W-:Y:S02]  /*55a0*/  PRMT R18, R21, 0x7632, R18 ;  /* 0x0000763215127816 */ /* 0x000fe40000000012 */
[----:B------:R-:W-:Y:S02]  /*55b0*/  PRMT R22, R140, 0x7632, R22 ;  /* 0x000076328c167816 */ /* 0x000fe40000000016 */
[----:B------:R-:W-:Y:S01]  /*55c0*/  PRMT R24, R143, 0x7632, R24 ;  /* 0x000076328f187816 */ /* 0x000fe20000000018 */
[----:B------:R-:W-:Y:S06]  /*55d0*/  BRA `(.L_x_366) ;  /* 0x0000000400c87947 */ /* 0x000fec0003800000 */
.L_x_368:
[----:B------:R-:W-:Y:S01]  /*55e0*/  UMOV UR4, UR8 ;  /* 0x0000000800047c82 */ /* 0x000fe20008000000 */
[----:B------:R-:W-:Y:S01]  /*55f0*/  UMOV UR5, UR9 ;  /* 0x0000000900057c82 */ /* 0x000fe20008000000 */
[----:B------:R-:W-:-:S04]  /*5600*/  UISETP.NE.U32.AND UP0, UPT, UR4, URZ, UPT ;  /* 0x000000ff0400728c */ /* 0x000fc8000bf05070 */
[----:B------:R-:W-:-:S09]  /*5610*/  UISETP.NE.AND.EX UP0, UPT, UR5, URZ, UPT, UP0 ;  /* 0x000000ff0500728c */ /* 0x000fd2000bf05300 */
[----:B------:R-:W-:Y:S05]  /*5620*/  BRA.U UP0, `(.L_x_370) ;  /* 0x0000000100d47547 */ /* 0x000fea000b800000 */
[----:B------:R-:W-:Y:S01]  /*5630*/  IMAD.U32 R21, RZ, RZ, UR23 ;  /* 0x00000017ff157e24 */ /* 0x000fe2000f8e00ff */
[--C-:B-----5:R-:W-:Y:S01]  /*5640*/  SHF.R.U64 R22, R176, 0x10, R177.reuse ;  /* 0x00000010b0167819 */ /* 0x120fe200000012b1 */
[----:B------:R-:W-:Y:S01]  /*5650*/  IMAD.MOV.U32 R23, RZ, RZ, R177 ;  /* 0x000000ffff177224 */ /* 0x000fe200078e00b1 */
[----:B------:R-:W-:Y:S01]  /*5660*/  LOP3.LUT P6, RZ, R14, 0xff00, RZ, 0xc0, !PT ;  /* 0x0000ff000eff7812 */ /* 0x000fe200078cc0ff */
[----:B------:R-:W-:Y:S01]  /*5670*/  FFMA.FTZ R21, R26, R21, UR24 ;  /* 0x000000181a157e23 */ /* 0x000fe20008010015 */
[----:B------:R-:W-:Y:S02]  /*5680*/  SHF.L.U32 R22, R22, 0x10, RZ ;  /* 0x0000001016167819 */ /* 0x000fe400000006ff */
[----:B------:R-:W-:Y:S01]  /*5690*/  SHF.L.U32 R23, R23, 0x10, RZ ;  /* 0x0000001017177819 */ /* 0x000fe200000006ff */
[----:B------:R-:W-:-:S04]  /*56a0*/  FADD.FTZ R21, R27, -R21 ;  /* 0x800000151b157221 */ /* 0x000fc80000010000 */
[----:B------:R-:W-:Y:S01]  /*56b0*/  FFMA.FTZ R21, R21, UR22, R22 ;  /* 0x0000001615157c23 */ /* 0x000fe20008010016 */
[----:B------:R-:W-:-:S03]  /*56c0*/  IMAD.U32 R22, RZ, RZ, UR23 ;  /* 0x00000017ff167e24 */ /* 0x000fc6000f8e00ff */
[----:B------:R-:W-:Y:S01]  /*56d0*/  FMUL.FTZ R21, R21, UR21 ;  /* 0x0000001515157c20 */ /* 0x000fe20008410000 */
[----:B------:R-:W-:-:S04]  /*56e0*/  FFMA.FTZ R22, R28, R22, UR24 ;  /* 0x000000181c167e23 */ /* 0x000fc80008010016 */
[----:B------:R-:W-:Y:S01]  /*56f0*/  FSEL R140, R21, RZ, P6 ;  /* 0x000000ff158c7208 */ /* 0x000fe20003000000 */
[----:B------:R-:W-:Y:S01]  /*5700*/  FADD.FTZ R22, R29, -R22 ;  /* 0x800000161d167221 */ /* 0x000fe20000010000 */
[----:B------:R-:W-:-:S03]  /*5710*/  LOP3.LUT P6, RZ, R15, 0xff00, RZ, 0xc0, !PT ;  /* 0x0000ff000fff7812 */ /* 0x000fc600078cc0ff */
[----:B------:R-:W-:Y:S01]  /*5720*/  FFMA.FTZ R22, R22, UR22, R23 ;  /* 0x0000001616167c23 */ /* 0x000fe20008010017 */
[----:B------:R-:W-:Y:S02]  /*5730*/  FSEL R21, R21, RZ, P6 ;  /* 0x000000ff15157208 */ /* 0x000fe40003000000 */
[----:B------:R-:W-:Y:S01]  /*5740*/  SHF.R.U32.HI R23, RZ, 0x10, R177 ;  /* 0x00000010ff177819 */ /* 0x000fe200000116b1 */
[----:B------:R-:W-:Y:S01]  /*5750*/  FMUL.FTZ R22, R22, UR21 ;  /* 0x0000001516167c20 */ /* 0x000fe20008410000 */
[----:B------:R-:W-:Y:S01]  /*5760*/  F2FP.BF16.F32.PACK_AB R140, R21, R140 ;  /* 0x0000008c158c723e */ /* 0x000fe200000010ff */
[----:B------:R-:W-:Y:S01]  /*5770*/  IMAD.U32 R21, RZ, RZ, UR23 ;  /* 0x00000017ff157e24 */ /* 0x000fe2000f8e00ff */
[----:B------:R-:W-:Y:S01]  /*5780*/  LOP3.LUT P6, RZ, R14, 0xff0000, RZ, 0xc0, !PT ;  /* 0x00ff00000eff7812 */ /* 0x000fe200078cc0ff */
[----:B------:R-:W-:Y:S02]  /*5790*/  IMAD.U32 R23, R23, 0x10000, RZ ;  /* 0x0001000017177824 */ /* 0x000fe400078e00ff */
[----:B------:R-:W-:Y:S01]  /*57a0*/  FFMA.FTZ R21, R30, R21, UR24 ;  /* 0x000000181e157e23 */ /* 0x000fe20008010015 */
[----:B------:R-:W-:-:S02]  /*57b0*/  FSEL R141, R22, RZ, P6 ;  /* 0x000000ff168d7208 */ /* 0x000fc40003000000 */
[----:B------:R-:W-:Y:S01]  /*57c0*/  LOP3.LUT P6, RZ, R15, 0xff0000, RZ, 0xc0, !PT ;  /* 0x00ff00000fff7812 */ /* 0x000fe200078cc0ff */
[----:B------:R-:W-:-:S03]  /*57d0*/  FADD.FTZ R21, R31, -R21 ;  /* 0x800000151f157221 */ /* 0x000fc60000010000 */
[----:B------:R-:W-:Y:S01]  /*57e0*/  FSEL R22, R22, RZ, P6 ;  /* 0x000000ff16167208 */ /* 0x000fe20003000000 */
[--C-:B------:R-:W-:Y:S01]  /*57f0*/  FFMA.FTZ R21, R21, UR22, R23.reuse ;  /* 0x0000001615157c23 */ /* 0x100fe20008010017 */
[----:B------:R-:W-:Y:S02]  /*5800*/  ISETP.GE.U32.AND P6, PT, R14, 0x1000000, PT ;  /* 0x010000000e00780c */ /* 0x000fe40003fc6070 */
[----:B------:R-:W-:Y:S01]  /*5810*/  F2FP.BF16.F32.PACK_AB R141, R22, R141 ;  /* 0x0000008d168d723e */ /* 0x000fe200000010ff */
[----:B------:R-:W-:Y:S01]  /*5820*/  FMUL.FTZ R21, R21, UR21 ;  /* 0x0000001515157c20 */ /* 0x000fe20008410000 */
[----:B------:R-:W-:Y:S02]  /*5830*/  IMAD.MOV.U32 R22, RZ, RZ, R176 ;  /* 0x000000ffff167224 */ /* 0x000fe400078e00b0 */
[----:B------:R-:W-:Y:S02]  /*5840*/  PRMT R23, R141, 0x7632, R23 ;  /* 0x000076328d177816 */ /* 0x000fe40000000017 */
[----:B------:R-:W-:Y:S01]  /*5850*/  FSEL R143, R21, RZ, P6 ;  /* 0x000000ff158f7208 */ /* 0x000fe20003000000 */
[----:B------:R-:W-:Y:S01]  /*5860*/  IMAD.U32 R22, R22, 0x10000, RZ ;  /* 0x0001000016167824 */ /* 0x000fe200078e00ff */
[----:B------:R-:W-:-:S04]  /*5870*/  ISETP.GE.U32.AND P6, PT, R15, 0x1000000, PT ;  /* 0x010000000f00780c */ /* 0x000fc80003fc6070 */
[----:B------:R-:W-:Y:S02]  /*5880*/  FSEL R21, R21, RZ, P6 ;  /* 0x000000ff15157208 */ /* 0x000fe40003000000 */
[----:B------:R-:W-:Y:S02]  /*5890*/  LOP3.LUT P6, RZ, R14, 0xff, RZ, 0xc0, !PT ;  /* 0x000000ff0eff7812 */ /* 0x000fe400078cc0ff */
[----:B------:R-:W-:Y:S02]  /*58a0*/  F2FP.BF16.F32.PACK_AB R143, R21, R143 ;  /* 0x0000008f158f723e */ /* 0x000fe400000010ff */
[----:B------:R-:W-:Y:S02]  /*58b0*/  MOV R21, UR23 ;  /* 0x0000001700157c02 */ /* 0x000fe40008000f00 */
[----:B------:R-:W-:-:S03]  /*58c0*/  PRMT R24, R143, 0x7632, R24 ;  /* 0x000076328f187816 */ /* 0x000fc60000000018 */
[----:B------:R-:W-:-:S04]  /*58d0*/  FFMA.FTZ R21, R0, R21, UR24 ;  /* 0x0000001800157e23 */ /* 0x000fc80008010015 */
[----:B------:R-:W-:-:S04]  /*58e0*/  FADD.FTZ R21, R25, -R21 ;  /* 0x8000001519157221 */ /* 0x000fc80000010000 */
[--C-:B------:R-:W-:Y:S01]  /*58f0*/  FFMA.FTZ R21, R21, UR22, R22.reuse ;  /* 0x0000001615157c23 */ /* 0x100fe20008010016 */
[----:B------:R-:W-:-:S03]  /*5900*/  PRMT R22, R140, 0x7632, R22 ;  /* 0x000076328c167816 */ /* 0x000fc60000000016 */
[----:B------:R-:W-:-:S05]  /*5910*/  FMUL.FTZ R21, R21, UR21 ;  /* 0x0000001515157c20 */ /* 0x000fca0008410000 */
[----:B------:R-:W-:Y:S02]  /*5920*/  FSEL R142, R21, RZ, P6 ;  /* 0x000000ff158e7208 */ /* 0x000fe40003000000 */
[----:B------:R-:W-:-:S04]  /*5930*/  LOP3.LUT P6, RZ, R15, 0xff, RZ, 0xc0, !PT ;  /* 0x000000ff0fff7812 */ /* 0x000fc800078cc0ff */
[----:B------:R-:W-:-:S04]  /*5940*/  FSEL R21, R21, RZ, P6 ;  /* 0x000000ff15157208 */ /* 0x000fc80003000000 */
[----:B------:R-:W-:-:S04]  /*5950*/  F2FP.BF16.F32.PACK_AB R142, R21, R142 ;  /* 0x0000008e158e723e */ /* 0x000fc800000010ff */
[----:B------:R-:W-:Y:S01]  /*5960*/  PRMT R21, R142, 0x7632, R21 ;  /* 0x000076328e157816 */ /* 0x000fe20000000015 */
[----:B------:R-:W-:Y:S06]  /*5970*/  BRA `(.L_x_366) ;  /* 0x0000000000e07947 */ /* 0x000fec0003800000 */
.L_x_370:
[----:B------:R-:W-:Y:S01]  /*5980*/  MOV R17, UR23 ;  /* 0x0000001700117c02 */ /* 0x000fe20008000f00 */
[--C-:B-----5:R-:W-:Y:S01]  /*5990*/  IMAD.MOV.U32 R18, RZ, RZ, R177.reuse ;  /* 0x000000ffff127224 */ /* 0x120fe200078e00b1 */
[----:B------:R-:W-:Y:S02]  /*59a0*/  SHF.R.U32.HI R20, RZ, 0x10, R177 ;  /* 0x00000010ff147819 */ /* 0x000fe400000116b1 */
[----:B------:R-:W-:Y:S01]  /*59b0*/  LOP3.LUT P6, RZ, R14, 0xff0000, RZ, 0xc0, !PT ;  /* 0x00ff00000eff7812 */ /* 0x000fe200078cc0ff */
[----:B------:R-:W-:Y:S01]  /*59c0*/  FFMA.FTZ R17, R28, R17, UR24 ;  /* 0x000000181c117e23 */ /* 0x000fe20008010011 */
[----:B------:R-:W-:Y:S01]  /*59d0*/  IMAD.U32 R24, R18, 0x10000, RZ ;  /* 0x0001000012187824 */ /* 0x000fe200078e00ff */
[----:B------:R-:W-:Y:S01]  /*59e0*/  MOV R18, R176 ;  /* 0x000000b000127202 */ /* 0x000fe20000000f00 */
[----:B------:R-:W-:Y:S02]  /*59f0*/  IMAD.U32 R20, R20, 0x10000, RZ ;  /* 0x0001000014147824 */ /* 0x000fe400078e00ff */
[----:B------:R-:W-:-:S02]  /*5a00*/  FADD.FTZ R17, R29, -R17 ;  /* 0x800000111d117221 */ /* 0x000fc40000010000 */
[----:B------:R-:W-:Y:S02]  /*5a10*/  IMAD.U32 R18, R18, 0x10000, RZ ;  /* 0x0001000012127824 */ /* 0x000fe400078e00ff */
[----:B------:R-:W-:Y:S01]  /*5a20*/  FFMA.FTZ R24, R17, UR22, R24 ;  /* 0x0000001611187c23 */ /* 0x000fe20008010018 */
[----:B------:R-:W-:-:S03]  /*5a30*/  MOV R17, UR23 ;  /* 0x0000001700117c02 */ /* 0x000fc60008000f00 */
[----:B------:R-:W-:Y:S02]  /*5a40*/  FMUL.FTZ R23, R24, UR21 ;  /* 0x0000001518177c20 */ /* 0x000fe40008410000 */
[----:B------:R-:W-:-:S03]  /*5a50*/  FFMA.FTZ R17, R30, R17, UR24 ;  /* 0x000000181e117e23 */ /* 0x000fc60008010011 */
[----:B------:R-:W-:Y:S01]  /*5a60*/  FSEL R19, R23, RZ, P6 ;  /* 0x000000ff17137208 */ /* 0x000fe20003000000 */
[----:B------:R-:W-:Y:S01]  /*5a70*/  FADD.FTZ R17, R31, -R17 ;  /* 0x800000111f117221 */ /* 0x000fe20000010000 */
[----:B------:R-:W-:Y:S02]  /*5a80*/  LOP3.LUT P6, RZ, R15, 0xff0000, RZ, 0xc0, !PT ;  /* 0x00ff00000fff7812 */ /* 0x000fe400078cc0ff */
[----:B------:R-:W-:Y:S01]  /*5a90*/  F2FP.BF16.F32.PACK_AB R19, R19, R24 ;  /* 0x000000181313723e */ /* 0x000fe200000010ff */
[----:B------:R-:W-:Y:S01]  /*5aa0*/  FFMA.FTZ R20, R17, UR22, R20 ;  /* 0x0000001611147c23 */ /* 0x000fe20008010014 */
[----:B------:R-:W-:Y:S01]  /*5ab0*/  IMAD.U32 R17, RZ, RZ, UR23 ;  /* 0x00000017ff117e24 */ /* 0x000fe2000f8e00ff */
[----:B------:R-:W-:Y:S02]  /*5ac0*/  FSEL R23, R23, RZ, P6 ;  /* 0x000000ff17177208 */ /* 0x000fe40003000000 */
[----:B------:R-:W-:Y:S01]  /*5ad0*/  FMUL.FTZ R22, R20, UR21 ;  /* 0x0000001514167c20 */ /* 0x000fe20008410000 */
[----:B------:R-:W-:Y:S01]  /*5ae0*/  FFMA.FTZ R17, R0, R17, UR24 ;  /* 0x0000001800117e23 */ /* 0x000fe20008010011 */
[----:B------:R-:W-:-:S02]  /*5af0*/  ISETP.GE.U32.AND P6, PT, R14, 0x1000000, PT ;  /* 0x010000000e00780c */ /* 0x000fc40003fc6070 */
[----:B------:R-:W-:Y:S01]  /*5b00*/  F2FP.BF16.F32.PACK_AB R23, R20, R23 ;  /* 0x000000171417723e */ /* 0x000fe200000010ff */
[----:B------:R-:W-:Y:S01]  /*5b10*/  FADD.FTZ R17, R25, -R17 ;  /* 0x8000001119117221 */ /* 0x000fe20000010000 */
[----:B------:R-:W-:Y:S01]  /*5b20*/  IMAD.U32 R20, RZ, RZ, UR23 ;  /* 0x00000017ff147e24 */ /* 0x000fe2000f8e00ff */
[----:B------:R-:W-:Y:S02]  /*5b30*/  FSEL R143, R22, RZ, P6 ;  /* 0x000000ff168f7208 */ /* 0x000fe40003000000 */
[----:B------:R-:W-:Y:S01]  /*5b40*/  ISETP.GE.U32.AND P6, PT, R15, 0x1000000, PT ;  /* 0x010000000f00780c */ /* 0x000fe20003fc6070 */
[----:B------:R-:W-:Y:S01]  /*5b50*/  FFMA.FTZ R17, R17, UR22, R18 ;  /* 0x0000001611117c23 */ /* 0x000fe20008010012 */
[----:B------:R-:W-:Y:S01]  /*5b60*/  SHF.R.U64 R24, R176, 0x10, R177 ;  /* 0x00000010b0187819 */ /* 0x000fe200000012b1 */
[----:B------:R-:W-:Y:S01]  /*5b70*/  FFMA.FTZ R20, R26, R20, UR24 ;  /* 0x000000181a147e23 */ /* 0x000fe20008010014 */
[----:B------:R-:W-:Y:S01]  /*5b80*/  FSEL R22, R22, RZ, P6 ;  /* 0x000000ff16167208 */ /* 0x000fe20003000000 */
[----:B------:R-:W-:Y:S01]  /*5b90*/  FMUL.FTZ R21, R17, UR21 ;  /* 0x0000001511157c20 */ /* 0x000fe20008410000 */
[----:B------:R-:W-:Y:S01]  /*5ba0*/  LOP3.LUT P6, RZ, R14, 0xff, RZ, 0xc0, !PT ;  /* 0x000000ff0eff7812 */ /* 0x000fe200078cc0ff */
[----:B------:R-:W-:Y:S01]  /*5bb0*/  FADD.FTZ R20, R27, -R20 ;  /* 0x800000141b147221 */ /* 0x000fe20000010000 */
[----:B------:R-:W-:-:S02]  /*5bc0*/  SHF.L.U32 R24, R24, 0x10, RZ ;  /* 0x0000001018187819 */ /* 0x000fc400000006ff */
[----:B------:R-:W-:Y:S02]  /*5bd0*/  FSEL R18, R21, RZ, P6 ;  /* 0x000000ff15127208 */ /* 0x000fe40003000000 */
[----:B------:R-:W-:Y:S01]  /*5be0*/  LOP3.LUT P6, RZ, R15, 0xff, RZ, 0xc0, !PT ;  /* 0x000000ff0fff7812 */ /* 0x000fe200078cc0ff */
[----:B------:R-:W-:Y:S01]  /*5bf0*/  FFMA.FTZ R20, R20, UR22, R24 ;  /* 0x0000001614147c23 */ /* 0x000fe20008010018 */
[----:B------:R-:W-:Y:S02]  /*5c00*/  F2FP.BF16.F32.PACK_AB R17, R18, R17 ;  /* 0x000000111211723e */ /* 0x000fe400000010ff */
[----:B------:R-:W-:Y:S01]  /*5c10*/  FSEL R21, R21, RZ, P6 ;  /* 0x000000ff15157208 */ /* 0x000fe20003000000 */
[----:B------:R-:W-:Y:S01]  /*5c20*/  FMUL.FTZ R18, R20, UR21 ;  /* 0x0000001514127c20 */ /* 0x000fe20008410000 */
[----:B------:R-:W-:Y:S02]  /*5c30*/  LOP3.LUT P6, RZ, R14, 0xff00, RZ, 0xc0, !PT ;  /* 0x0000ff000eff7812 */ /* 0x000fe400078cc0ff */
[----:B------:R-:W-:-:S02]  /*5c40*/  F2FP.BF16.F32.PACK_AB R143, R22, R143 ;  /* 0x0000008f168f723e */ /* 0x000fc400000010ff */
[----:B------:R-:W-:Y:S02]  /*5c50*/  FSEL R140, R18, RZ, P6 ;  /* 0x000000ff128c7208 */ /* 0x000fe40003000000 */
[----:B------:R-:W-:Y:S02]  /*5c60*/  LOP3.LUT P6, RZ, R15, 0xff00, RZ, 0xc0, !PT ;  /* 0x0000ff000fff7812 */ /* 0x000fe400078cc0ff */
[----:B------:R-:W-:Y:S02]  /*5c70*/  F2FP.BF16.F32.PACK_AB R21, R20, R21 ;  /* 0x000000151415723e */ /* 0x000fe400000010ff */
[----:B------:R-:W-:Y:S02]  /*5c80*/  FSEL R18, R18, RZ, P6 ;  /* 0x000000ff12127208 */ /* 0x000fe40003000000 */
[----:B------:R-:W-:Y:S02]  /*5c90*/  PRMT R142, R17, 0x7632, R142 ;  /* 0x00007632118e7816 */ /* 0x000fe4000000008e */
[----:B------:R-:W-:-:S02]  /*5ca0*/  F2FP.BF16.F32.PACK_AB R140, R18, R140 ;  /* 0x0000008c128c723e */ /* 0x000fc400000010ff */
[----:B------:R-:W-:Y:S02]  /*5cb0*/  PRMT R18, R21, 0x7632, R18 ;  /* 0x0000763215127816 */ /* 0x000fe40000000012 */
[----:B------:R-:W-:Y:S02]  /*5cc0*/  PRMT R22, R140, 0x7632, R22 ;  /* 0x000076328c167816 */ /* 0x000fe40000000016 */
[----:B------:R-:W-:Y:S02]  /*5cd0*/  PRMT R141, R19, 0x7632, R141 ;  /* 0x00007632138d7816 */ /* 0x000fe4000000008d */
[----:B------:R-:W-:Y:S02]  /*5ce0*/  PRMT R20, R23, 0x7632, R20 ;  /* 0x0000763217147816 */ /* 0x000fe40000000014 */
[----:B------:R-:W-:-:S07]  /*5cf0*/  PRMT R24, R143, 0x7632, R24 ;  /* 0x000076328f187816 */ /* 0x000fce0000000018 */
.L_x_366:
        /* <DEDUP_REMOVED lines=10> */
[----:B------:R-:W-:Y:S02]  /*5da0*/  LOP3.LUT R140, R18, 0xffff, RZ, 0xc0, !PT ;  /* 0x0000ffff128c7812 */ /* 0x000fe400078ec0ff */
[----:B------:R-:W-:-:S03]  /*5db0*/  PRMT R186, R19, 0x5410, R20 ;  /* 0x0000541013ba7816 */ /* 0x000fc60000000014 */
[----:B------:R-:W-:-:S05]  /*5dc0*/  IMAD.WIDE.U32 R140, R140, 0x10000, RZ ;  /* 0x000100008c8c7825 */ /* 0x000fca00078e00ff */
[----:B------:R-:W-:Y:S02]  /*5dd0*/  LOP3.LUT R141, R186, R141, RZ, 0xfc, !PT ;  /* 0x0000008dba8d7212 */ /* 0x000fe400078efcff */
[----:B------:R-:W0:Y:S01]  /*5de0*/  LDC.64 R186, c[0x0][0x478] ;  /* 0x00011e00ffba7b82 */ /* 0x000e220000000a00 */
[----:B------:R-:W-:Y:S01]  /*5df0*/  LOP3.LUT R140, R140, 0xffff, R17, 0xf8, !PT ;  /* 0x0000ffff8c8c7812 */ /* 0x000fe200078ef811 */
[----:B0-----:R-:W-:-:S05]  /*5e00*/  IMAD.WIDE.U32 R186, R16, 0x8, R186 ;  /* 0x0000000810ba7825 */ /* 0x001fca00078e00ba */
[----:B------:R0:W-:Y:S02]  /*5e10*/  STG.E.64 desc[UR10][R186.64], R140 ;  /* 0x0000008cba007986 */ /* 0x0001e4000c101b0a */
.L_x_371:
        /* <DEDUP_REMOVED lines=12> */
.L_x_372:
[----:B------:R-:W-:-:S07]  /*5ee0*/  VIADD R16, R16, 0x100 ;  /* 0x0000010010107836 */ /* 0x000fce0000000000 */
.L_x_362:
[----:B------:R-:W-:Y:S05]  /*5ef0*/  BSYNC.RECONVERGENT B0 ;  /* 0x0000000000007941 */ /* 0x000fea0003800200 */
.L_x_361:
        /* <DEDUP_REMOVED lines=12> */
[----:B-----5:R-:W-:Y:S02]  /*5fc0*/  MOV R18, R175 ;  /* 0x000000af00127202 */ /* 0x020fe40000000f00 */
[----:B------:R-:W-:Y:S01]  /*5fd0*/  SHF.R.U32.HI R20, RZ, 0x10, R175 ;  /* 0x00000010ff147819 */ /* 0x000fe200000116af */
[----:B------:R-:W-:Y:S01]  /*5fe0*/  FFMA.FTZ R17, R144, R17, UR24 ;  /* 0x0000001890117e23 */ /* 0x000fe20008010011 */
[----:B------:R-:W-:Y:S01]  /*5ff0*/  LOP3.LUT P6, RZ, R12, 0xff0000, RZ, 0xc0, !PT ;  /* 0x00ff00000cff7812 */ /* 0x000fe200078cc0ff */
[----:B------:R-:W-:Y:S01]  /*6000*/  IMAD.U32 R24, R18, 0x10000, RZ ;  /* 0x0001000012187824 */ /* 0x000fe200078e00ff */
[----:B------:R-:W-:Y:S01]  /*6010*/  SHF.L.U32 R20, R20, 0x10, RZ ;  /* 0x0000001014147819 */ /* 0x000fe200000006ff */
[----:B------:R-:W-:Y:S01]  /*6020*/  FADD.FTZ R17, R145, -R17 ;  /* 0x8000001191117221 */ /* 0x000fe20000010000 */
[----:B------:R-:W-:-:S03]  /*6030*/  IMAD.MOV.U32 R18, RZ, RZ, R174 ;  /* 0x000000ffff127224 */ /* 0x000fc600078e00ae */
[----:B------:R-:W-:Y:S01]  /*6040*/  FFMA.FTZ R24, R17, UR22, R24 ;  /* 0x0000001611187c23 */ /* 0x000fe20008010018 */
[----:B------:R-:W-:Y:S01]  /*6050*/  IMAD.U32 R17, RZ, RZ, UR23 ;  /* 0x00000017ff117e24 */ /* 0x000fe2000f8e00ff */
[----:B------:R-:W-:Y:S02]  /*6060*/  SHF.L.U32 R18, R18, 0x10, RZ ;  /* 0x0000001012127819 */ /* 0x000fe400000006ff */
[----:B------:R-:W-:Y:S01]  /*6070*/  FMUL.FTZ R23, R24, UR21 ;  /* 0x0000001518177c20 */ /* 0x000fe20008410000 */
[----:B------:R-:W-:-:S04]  /*6080*/  FFMA.FTZ R17, R146, R17, UR24 ;  /* 0x0000001892117e23 */ /* 0x000fc80008010011 */
[----:B------:R-:W-:Y:S01]  /*6090*/  FADD.FTZ R17, R147, -R17 ;  /* 0x8000001193117221 */ /* 0x000fe20000010000 */
[----:B------:R-:W-:Y:S02]  /*60a0*/  FSEL R19, R23, RZ, P6 ;  /* 0x000000ff17137208 */ /* 0x000fe40003000000 */
[----:B------:R-:W-:Y:S01]  /*60b0*/  LOP3.LUT P6, RZ, R13, 0xff0000, RZ, 0xc0, !PT ;  /* 0x00ff00000dff7812 */ /* 0x000fe200078cc0ff */
[----:B------:R-:W-:Y:S01]  /*60c0*/  FFMA.FTZ R20, R17, UR22, R20 ;  /* 0x0000001611147c23 */ /* 0x000fe20008010014 */
[----:B------:R-:W-:Y:S01]  /*60d0*/  IMAD.U32 R17, RZ, RZ, UR23 ;  /* 0x00000017ff117e24 */ /* 0x000fe2000f8e00ff */
[----:B------:R-:W-:Y:S02]  /*60e0*/  F2FP.BF16.F32.PACK_AB R19, R19, R24 ;  /* 0x000000181313723e */ /* 0x000fe400000010ff */
[----:B------:R-:W-:Y:S01]  /*60f0*/  FSEL R23, R23, RZ, P6 ;  /* 0x000000ff17177208 */ /* 0x000fe20003000000 */
[----:B------:R-:W-:Y:S01]  /*6100*/  FFMA.FTZ R17, R32, R17, UR24 ;  /* 0x0000001820117e23 */ /* 0x000fe20008010011 */
[----:B------:R-:W-:Y:S01]  /*6110*/  FMUL.FTZ R22, R20, UR21 ;  /* 0x0000001514167c20 */ /* 0x000fe20008410000 */
[----:B------:R-:W-:-:S02]  /*6120*/  ISETP.GE.U32.AND P6, PT, R12, 0x1000000, PT ;  /* 0x010000000c00780c */ /* 0x000fc40003fc6070 */
[----:B------:R-:W-:Y:S01]  /*6130*/  FADD.FTZ R17, R33, -R17 ;  /* 0x8000001121117221 */ /* 0x000fe20000010000 */
[----:B------:R-:W-:Y:S01]  /*6140*/  F2FP.BF16.F32.PACK_AB R23, R20, R23 ;  /* 0x000000171417723e */ /* 0x000fe200000010ff */
[----:B------:R-:W-:Y:S01]  /*6150*/  IMAD.U32 R20, RZ, RZ, UR23 ;  /* 0x00000017ff147e24 */ /* 0x000fe2000f8e00ff */
[----:B01----:R-:W-:Y:S01]  /*6160*/  FSEL R141, R22, RZ, P6 ;  /* 0x000000ff168d7208 */ /* 0x003fe20003000000 */
[----:B------:R-:W-:Y:S01]  /*6170*/  FFMA.FTZ R17, R17, UR22, R18 ;  /* 0x0000001611117c23 */ /* 0x000fe20008010012 */
[----:B------:R-:W-:Y:S01]  /*6180*/  ISETP.GE.U32.AND P6, PT, R13, 0x1000000, PT ;  /* 0x010000000d00780c */ /* 0x000fe20003fc6070 */
[----:B------:R-:W-:Y:S01]  /*6190*/  FFMA.FTZ R20, R34, R20, UR24 ;  /* 0x0000001822147e23 */ /* 0x000fe20008010014 */
[----:B------:R-:W-:Y:S01]  /*61a0*/  SHF.R.U64 R24, R174, 0x10, R175 ;  /* 0x00000010ae187819 */ /* 0x000fe200000012af */
[----:B------:R-:W-:Y:S01]  /*61b0*/  FMUL.FTZ R21, R17, UR21 ;  /* 0x0000001511157c20 */ /* 0x000fe20008410000 */
[----:B------:R-:W-:Y:S01]  /*61c0*/  FSEL R22, R22, RZ, P6 ;  /* 0x000000ff16167208 */ /* 0x000fe20003000000 */
[----:B------:R-:W-:Y:S01]  /*61d0*/  FADD.FTZ R20, R35, -R20 ;  /* 0x8000001423147221 */ /* 0x000fe20000010000 */
[----:B------:R-:W-:Y:S01]  /*61e0*/  LOP3.LUT P6, RZ, R12, 0xff, RZ, 0xc0, !PT ;  /* 0x000000ff0cff7812 */ /* 0x000fe200078cc0ff */
[----:B------:R-:W-:Y:S01]  /*61f0*/  IMAD.U32 R24, R24, 0x10000, RZ ;  /* 0x0001000018187824 */ /* 0x000fe200078e00ff */
[----:B------:R-:W-:-:S02]  /*6200*/  F2FP.BF16.F32.PACK_AB R141, R22, R141 ;  /* 0x0000008d168d723e */ /* 0x000fc400000010ff */
[----:B------:R-:W-:Y:S01]  /*6210*/  FSEL R18, R21, RZ, P6 ;  /* 0x000000ff15127208 */ /* 0x000fe20003000000 */
[----:B------:R-:W-:Y:S01]  /*6220*/  FFMA.FTZ R20, R20, UR22, R24 ;  /* 0x0000001614147c23 */ /* 0x000fe20008010018 */
        /* <DEDUP_REMOVED lines=14> */
[----:B------:R-:W-:Y:S02]  /*6310*/  PRMT R20, R23, 0x7632, R20 ;  /* 0x0000763217147816 */ /* 0x000fe40000000014 */
[----:B------:R-:W-:Y:S01]  /*6320*/  PRMT R24, R141, 0x7632, R24 ;  /* 0x000076328d187816 */ /* 0x000fe20000000018 */
[----:B------:R-:W-:Y:S06]  /*6330*/  BRA `(.L_x_378) ;  /* 0x0000001000e87947 */ /* 0x000fec0003800000 */
.L_x_377:
[----:B------:R-:W-:Y:S02]  /*6340*/  MOV R21, UR23 ;  /* 0x0000001700157c02 */ /* 0x000fe40008000f00 */
[----:B-----5:R-:W-:Y:S02]  /*6350*/  SHF.R.U64 R22, R174, 0x10, R175 ;  /* 0x00000010ae167819 */ /* 0x020fe400000012af */
[----:B------:R-:W-:Y:S01]  /*6360*/  LOP3.LUT P6, RZ, R12, 0xff00, RZ, 0xc0, !PT ;  /* 0x0000ff000cff7812 */ /* 0x000fe200078cc0ff */
[----:B------:R-:W-:Y:S01]  /*6370*/  FFMA.FTZ R21, R34, R21, UR24 ;  /* 0x0000001822157e23 */ /* 0x000fe20008010015 */
[----:B------:R-:W-:Y:S01]  /*6380*/  MOV R23, R175 ;  /* 0x000000af00177202 */ /* 0x000fe20000000f00 */
[----:B------:R-:W-:Y:S02]  /*6390*/  IMAD.U32 R22, R22, 0x10000, RZ ;  /* 0x0001000016167824 */ /* 0x000fe400078e00ff */
[----:B------:R-:W-:Y:S02]  /*63a0*/  FADD.FTZ R21, R35, -R21 ;  /* 0x8000001523157221 */ /* 0x000fe40000010000 */
[----:B------:R-:W-:-:S02]  /*63b0*/  IMAD.U32 R23, R23, 0x10000, RZ ;  /* 0x0001000017177824 */ /* 0x000fc400078e00ff */
[----:B------:R-:W-:Y:S01]  /*63c0*/  FFMA.FTZ R21, R21, UR22, R22 ;  /* 0x0000001615157c23 */ /* 0x000fe20008010016 */
[----:B------:R-:W-:-:S03]  /*63d0*/  IMAD.U32 R22, RZ, RZ, UR23 ;  /* 0x00000017ff167e24 */ /* 0x000fc6000f8e00ff */
[----:B------:R-:W-:Y:S01]  /*63e0*/  FMUL.FTZ R21, R21, UR21 ;  /* 0x0000001515157c20 */ /* 0x000fe20008410000 */
[----:B------:R-:W-:-:S04]  /*63f0*/  FFMA.FTZ R22, R144, R22, UR24 ;  /* 0x0000001890167e23 */ /* 0x000fc80008010016 */
[----:B01----:R-:W-:Y:S01]  /*6400*/  FSEL R140, R21, RZ, P6 ;  /* 0x000000ff158c7208 */ /* 0x003fe20003000000 */
        /* <DEDUP_REMOVED lines=8> */
[----:B------:R-:W-:Y:S02]  /*6490*/  LOP3.LUT P6, RZ, R12, 0xff0000, RZ, 0xc0, !PT ;  /* 0x00ff00000cff7812 */ /* 0x000fe400078cc0ff */
[----:B------:R-:W-:Y:S01]  /*64a0*/  SHF.L.U32 R23, R23, 0x10, RZ ;  /* 0x0000001017177819 */ /* 0x000fe200000006ff */
        /* <DEDUP_REMOVED lines=11> */
[----:B------:R-:W-:-:S02]  /*6560*/  FSEL R141, R21, RZ, P6 ;  /* 0x000000ff158d7208 */ /* 0x000fc40003000000 */
[----:B------:R-:W-:Y:S02]  /*6570*/  ISETP.GE.U32.AND P6, PT, R13, 0x1000000, PT ;  /* 0x010000000d00780c */ /* 0x000fe40003fc6070 */
[----:B------:R-:W-:Y:S02]  /*6580*/  SHF.L.U32 R22, R22, 0x10, RZ ;  /* 0x0000001016167819 */ /* 0x000fe400000006ff */
[----:B------:R-:W-:Y:S02]  /*6590*/  FSEL R21, R21, RZ, P6 ;  /* 0x000000ff15157208 */ /* 0x000fe40003000000 */
[----:B------:R-:W-:Y:S02]  /*65a0*/  LOP3.LUT P6, RZ, R12, 0xff, RZ, 0xc0, !PT ;  /* 0x000000ff0cff7812 */ /* 0x000fe400078cc0ff */
[----:B------:R-:W-:Y:S01]  /*65b0*/  F2FP.BF16.F32.PACK_AB R141, R21, R141 ;  /* 0x0000008d158d723e */ /* 0x000fe200000010ff */
[----:B------:R-:W-:-:S03]  /*65c0*/  IMAD.U32 R21, RZ, RZ, UR23 ;  /* 0x00000017ff157e24 */ /* 0x000fc6000f8e00ff */
[----:B------:R-:W-:Y:S01]  /*65d0*/  PRMT R24, R141, 0x7632, R24 ;  /* 0x000076328d187816 */ /* 0x000fe20000000018 */
        /* <DEDUP_REMOVED lines=11> */
.L_x_376:
[----:B------:R-:W-:-:S04]  /*6690*/  UISETP.NE.U32.AND UP4, UPT, UR8, URZ, UPT ;  /* 0x000000ff0800728c */ /* 0x000fc8000bf85070 */
[----:B------:R-:W-:-:S09]  /*66a0*/  UISETP.NE.AND.EX UP4, UPT, UR9, URZ, UPT, UP4 ;  /* 0x000000ff0900728c */ /* 0x000fd2000bf85340 */
[----:B------:R-:W-:Y:S05]  /*66b0*/  BRA.U !UP4, `(.L_x_379) ;  /* 0x000000010cc47547 */ /* 0x000fea000b800000 */
        /* <DEDUP_REMOVED lines=19> */
[----:B01----:R-:W-:Y:S01]  /*67f0*/  FSEL R141, R22, RZ, P6 ;  /* 0x000000ff168d7208 */ /* 0x003fe20003000000 */
        /* <DEDUP_REMOVED lines=29> */
.L_x_379:
[----:B------:R-:W-:Y:S01]  /*69d0*/  IMAD.U32 R21, RZ, RZ, UR23 ;  /* 0x00000017ff157e24 */ /* 0x000fe2000f8e00ff */
[----:B-----5:R-:W-:Y:S01]  /*69e0*/  LOP3.LUT P6, RZ, R12, 0xff00, RZ, 0xc0, !PT ;  /* 0x0000ff000cff7812 */ /* 0x020fe200078cc0ff */
[----:B------:R-:W-:Y:S02]  /*69f0*/  IMAD.U32 R22, RZ, RZ, UR23 ;  /* 0x00000017ff167e24 */ /* 0x000fe4000f8e00ff */
[----:B------:R-:W-:Y:S02]  /*6a00*/  FFMA.FTZ R21, R34, R21, UR24 ;  /* 0x0000001822157e23 */ /* 0x000fe40008010015 */
[----:B------:R-:W-:Y:S02]  /*6a10*/  FFMA.FTZ R22, R146, R22, UR24 ;  /* 0x0000001892167e23 */ /* 0x000fe40008010016 */
[----:B------:R-:W-:Y:S02]  /*6a20*/  FADD.FTZ R21, R35, -R21 ;  /* 0x8000001523157221 */ /* 0x000fe40000010000 */
[----:B------:R-:W-:-:S02]  /*6a30*/  FADD.FTZ R22, R147, -R22 ;  /* 0x8000001693167221 */ /* 0x000fc40000010000 */
[----:B------:R-:W-:Y:S02]  /*6a40*/  FMUL.FTZ R21, R21, UR22 ;  /* 0x0000001615157c20 */ /* 0x000fe40008410000 */
[----:B------:R-:W-:Y:S02]  /*6a50*/  FMUL.FTZ R22, R22, UR22 ;  /* 0x0000001616167c20 */ /* 0x000fe40008410000 */
[----:B01----:R-:W-:Y:S01]  /*6a60*/  FMUL.FTZ R140, R21, UR21 ;  /* 0x00000015158c7c20 */ /* 0x003fe20008410000 */
[----:B------:R-:W-:Y:S01]  /*6a70*/  MOV R21, UR23 ;  /* 0x0000001700157c02 */ /* 0x000fe20008000f00 */
[----:B------:R-:W-:-:S03]  /*6a80*/  FMUL.FTZ R22, R22, UR21 ;  /* 0x0000001516167c20 */ /* 0x000fc60008410000 */
[----:B------:R-:W-:Y:S01]  /*6a90*/  FSEL R23, R140, RZ, P6 ;  /* 0x000000ff8c177208 */ /* 0x000fe20003000000 */
[----:B------:R-:W-:Y:S01]  /*6aa0*/  FFMA.FTZ R21, R144, R21, UR24 ;  /* 0x0000001890157e23 */ /* 0x000fe20008010015 */
[----:B------:R-:W-:-:S03]  /*6ab0*/  LOP3.LUT P6, RZ, R13, 0xff00, RZ, 0xc0, !PT ;  /* 0x0000ff000dff7812 */ /* 0x000fc600078cc0ff */
[----:B------:R-:W-:Y:S01]  /*6ac0*/  FADD.FTZ R21, R145, -R21 ;  /* 0x8000001591157221 */ /* 0x000fe20000010000 */
[----:B------:R-:W-:Y:S02]  /*6ad0*/  FSEL R140, R140, RZ, P6 ;  /* 0x000000ff8c8c7208 */ /* 0x000fe40003000000 */
[----:B------:R-:W-:Y:S01]  /*6ae0*/  LOP3.LUT P6, RZ, R12, 0xff0000, RZ, 0xc0, !PT ;  /* 0x00ff00000cff7812 */ /* 0x000fe200078cc0ff */
[----:B------:R-:W-:Y:S01]  /*6af0*/  FMUL.FTZ R21, R21, UR22 ;  /* 0x0000001615157c20 */ /* 0x000fe20008410000 */
[----:B------:R-:W-:-:S03]  /*6b00*/  F2FP.BF16.F32.PACK_AB R140, R140, R23 ;  /* 0x000000178c8c723e */ /* 0x000fc600000010ff */
[----:B------:R-:W-:-:S05]  /*6b10*/  FMUL.FTZ R21, R21, UR21 ;  /* 0x0000001515157c20 */ /* 0x000fca0008410000 */
[----:B------:R-:W-:Y:S02]  /*6b20*/  FSEL R143, R21, RZ, P6 ;  /* 0x000000ff158f7208 */ /* 0x000fe40003000000 */
[----:B------:R-:W-:-:S04]  /*6b30*/  LOP3.LUT P6, RZ, R13, 0xff0000, RZ, 0xc0, !PT ;  /* 0x00ff00000dff7812 */ /* 0x000fc800078cc0ff */
[----:B------:R-:W-:Y:S02]  /*6b40*/  FSEL R21, R21, RZ, P6 ;  /* 0x000000ff15157208 */ /* 0x000fe40003000000 */
[----:B------:R-:W-:Y:S02]  /*6b50*/  ISETP.GE.U32.AND P6, PT, R12, 0x1000000, PT ;  /* 0x010000000c00780c */ /* 0x000fe40003fc6070 */
[----:B------:R-:W-:Y:S01]  /*6b60*/  F2FP.BF16.F32.PACK_AB R143, R21, R143 ;  /* 0x0000008f158f723e */ /* 0x000fe200000010ff */
[----:B------:R-:W-:Y:S01]  /*6b70*/  IMAD.U32 R21, RZ, RZ, UR23 ;  /* 0x00000017ff157e24 */ /* 0x000fe2000f8e00ff */
        /* <DEDUP_REMOVED lines=18> */
.L_x_375:
[----:B------:R-:W-:-:S04]  /*6ca0*/  UISETP.NE.U32.AND UP4, UPT, UR26, URZ, UPT ;  /* 0x000000ff1a00728c */ /* 0x000fc8000bf85070 */
[----:B------:R-:W-:-:S09]  /*6cb0*/  UISETP.NE.AND.EX UP4, UPT, UR27, URZ, UPT, UP4 ;  /* 0x000000ff1b00728c */ /* 0x000fd2000bf85340 */
[----:B------:R-:W-:Y:S05]  /*6cc0*/  BRA.U !UP4, `(.L_x_380) ;  /* 0x000000050c647547 */ /* 0x000fea000b800000 */
[----:B------:R-:W-:-:S04]  /*6cd0*/  UISETP.NE.U32.AND UP4, UPT, UR8, URZ, UPT ;  /* 0x000000ff0800728c */ /* 0x000fc8000bf85070 */
[----:B------:R-:W-:-:S09]  /*6ce0*/  UISETP.NE.AND.EX UP4, UPT, UR9, URZ, UPT, UP4 ;  /* 0x000000ff0900728c */ /* 0x000fd2000bf85340 */
[----:B------:R-:W-:Y:S05]  /*6cf0*/  BRA.U !UP4, `(.L_x_381) ;  /* 0x000000010cb47547 */ /* 0x000fea000b800000 */
[----:B------:R-:W-:Y:S01]  /*6d00*/  MOV R17, UR23 ;  /* 0x0000001700117c02 */ /* 0x000fe20008000f00 */
[----:B-----5:R-:W-:Y:S01]  /*6d10*/  IMAD.MOV.U32 R18, RZ, RZ, R174 ;  /* 0x000000ffff127224 */ /* 0x020fe200078e00ae */
[----:B------:R-:W-:Y:S02]  /*6d20*/  LOP3.LUT P6, RZ, R12, 0xff, RZ, 0xc0, !PT ;  /* 0x000000ff0cff7812 */ /* 0x000fe400078cc0ff */
[----:B------:R-:W-:Y:S01]  /*6d30*/  SHF.R.U64 R20, R174, 0x10, R175 ;  /* 0x00000010ae147819 */ /* 0x000fe200000012af */
[----:B------:R-:W-:Y:S01]  /*6d40*/  FFMA.FTZ R17, R32, R17, UR24 ;  /* 0x0000001820117e23 */ /* 0x000fe20008010011 */
[----:B------:R-:W-:-:S03]  /*6d50*/  IMAD.U32 R18, R18, 0x10000, RZ ;  /* 0x0001000012127824 */ /* 0x000fc600078e00ff */
[----:B------:R-:W-:Y:S01]  /*6d60*/  FADD.FTZ R17, R33, -R17 ;  /* 0x8000001121117221 */ /* 0x000fe20000010000 */
[----:B------:R-:W-:-:S03]  /*6d70*/  IMAD.U32 R20, R20, 0x10000, RZ ;  /* 0x0001000014147824 */ /* 0x000fc600078e00ff */
        /* <DEDUP_REMOVED lines=8> */
[----:B------:R-:W-:Y:S02]  /*6e00*/  IMAD.U32 R19, RZ, RZ, UR23 ;  /* 0x00000017ff137e24 */ /* 0x000fe4000f8e00ff */
[----:B------:R-:W-:Y:S01]  /*6e10*/  FFMA.FTZ R18, R18, UR22, R20 ;  /* 0x0000001612127c23 */ /* 0x000fe20008010014 */
[----:B------:R-:W-:Y:S01]  /*6e20*/  MOV R20, R175 ;  /* 0x000000af00147202 */ /* 0x000fe20000000f00 */
[----:B------:R-:W-:Y:S02]  /*6e30*/  FFMA.FTZ R19, R144, R19, UR24 ;  /* 0x0000001890137e23 */ /* 0x000fe40008010013 */
[----:B01----:R-:W-:Y:S01]  /*6e40*/  FMUL.FTZ R140, R18, UR21 ;  /* 0x00000015128c7c20 */ /* 0x003fe20008410000 */
[----:B------:R-:W-:Y:S01]  /*6e50*/  PRMT R142, R17, 0x7632, R142 ;  /* 0x00007632118e7816 */ /* 0x000fe2000000008e */
[----:B------:R-:W-:-:S02]  /*6e60*/  IMAD.U32 R20, R20, 0x10000, RZ ;  /* 0x0001000014147824 */ /* 0x000fc400078e00ff */
[----:B------:R-:W-:Y:S01]  /*6e70*/  FADD.FTZ R19, R145, -R19 ;  /* 0x8000001391137221 */ /* 0x000fe20000010000 */
[----:B------:R-:W-:-:S03]  /*6e80*/  FSEL R140, R140, RZ, P6 ;  /* 0x000000ff8c8c7208 */ /* 0x000fc60003000000 */
[----:B------:R-:W-:Y:S01]  /*6e90*/  FFMA.FTZ R19, R19, UR22, R20 ;  /* 0x0000001613137c23 */ /* 0x000fe20008010014 */
[----:B------:R-:W-:Y:S02]  /*6ea0*/  LOP3.LUT P6, RZ, R12, 0xff0000, RZ, 0xc0, !PT ;  /* 0x00ff00000cff7812 */ /* 0x000fe400078cc0ff */
[----:B------:R-:W-:Y:S01]  /*6eb0*/  F2FP.BF16.F32.PACK_AB R18, R140, R18 ;  /* 0x000000128c12723e */ /* 0x000fe200000010ff */
[----:B------:R-:W-:Y:S01]  /*6ec0*/  FMUL.FTZ R20, R19, UR21 ;  /* 0x0000001513147c20 */ /* 0x000fe20008410000 */
[----:B------:R-:W-:-:S04]  /*6ed0*/  SHF.R.U32.HI R140, RZ, 0x10, R175 ;  /* 0x00000010ff8c7819 */ /* 0x000fc800000116af */
[----:B------:R-:W-:Y:S02]  /*6ee0*/  FSEL R20, R20, RZ, P6 ;  /* 0x000000ff14147208 */ /* 0x000fe40003000000 */
[----:B------:R-:W-:Y:S02]  /*6ef0*/  SHF.L.U32 R140, R140, 0x10, RZ ;  /* 0x000000108c8c7819 */ /* 0x000fe400000006ff */
[----:B------:R-:W-:Y:S01]  /*6f00*/  F2FP.BF16.F32.PACK_AB R19, R20, R19 ;  /* 0x000000131413723e */ /* 0x000fe200000010ff */
[----:B------:R-:W-:Y:S01]  /*6f10*/  IMAD.U32 R20, RZ, RZ, UR23 ;  /* 0x00000017ff147e24 */ /* 0x000fe2000f8e00ff */
[----:B------:R-:W-:Y:S02]  /*6f20*/  ISETP.GE.U32.AND P6, PT, R12, 0x1000000, PT ;  /* 0x010000000c00780c */ /* 0x000fe40003fc6070 */
        /* <DEDUP_REMOVED lines=10> */
.L_x_381:
[----:B01----:R-:W-:Y:S01]  /*6fd0*/  IMAD.U32 R140, RZ, RZ, UR23 ;  /* 0x00000017ff8c7e24 */ /* 0x003fe2000f8e00ff */
[----:B-----5:R-:W-:Y:S01]  /*6fe0*/  LOP3.LUT P6, RZ, R12, 0xff, RZ, 0xc0, !PT ;  /* 0x000000ff0cff7812 */ /* 0x020fe200078cc0ff */
[----:B------:R-:W-:Y:S02]  /*6ff0*/  IMAD.MOV.U32 R141, RZ, RZ, R174 ;  /* 0x000000ffff8d7224 */ /* 0x000fe400078e00ae */
[----:B------:R-:W-:-:S03]  /*7000*/  FFMA.FTZ R140, R32, R140, UR24 ;  /* 0x00000018208c7e23 */ /* 0x000fc6000801008c */
[----:B------:R-:W-:Y:S01]  /*7010*/  SHF.L.U32 R141, R141, 0x10, RZ ;  /* 0x000000108d8d7819 */ /* 0x000fe200000006ff */
[----:B------:R-:W-:-:S04]  /*7020*/  FADD.FTZ R140, R33, -R140 ;  /* 0x8000008c218c7221 */ /* 0x000fc80000010000 */
        /* <DEDUP_REMOVED lines=19> */
[----:B------:R-:W-:Y:S01]  /*7160*/  FFMA.FTZ R140, R140, UR22, R141 ;  /* 0x000000168c8c7c23 */ /* 0x000fe2000801008d */
[----:B------:R-:W-:-:S03]  /*7170*/  SHF.R.U32.HI R141, RZ, 0x10, R175 ;  /* 0x00000010ff8d7819 */ /* 0x000fc600000116af */
[----:B------:R-:W-:Y:S02]  /*7180*/  FMUL.FTZ R140, R140, UR21 ;  /* 0x000000158c8c7c20 */ /* 0x000fe40008410000 */
[----:B------:R-:W-:-:S03]  /*7190*/  IMAD.U32 R141, R141, 0x10000, RZ ;  /* 0x000100008d8d7824 */ /* 0x000fc600078e00ff */
        /* <DEDUP_REMOVED lines=12> */
.L_x_380:
[----:B------:R-:W-:-:S04]  /*7260*/  UISETP.NE.U32.AND UP4, UPT, UR8, URZ, UPT ;  /* 0x000000ff0800728c */ /* 0x000fc8000bf85070 */
[----:B------:R-:W-:-:S09]  /*7270*/  UISETP.NE.AND.EX UP4, UPT, UR9, URZ, UPT, UP4 ;  /* 0x000000ff0900728c */ /* 0x000fd2000bf85340 */
[----:B------:R-:W-:Y:S05]  /*7280*/  BRA.U !UP4, `(.L_x_382) ;  /* 0x000000010c947547 */ /* 0x000fea000b800000 */
[----:B------:R-:W-:Y:S01]  /*7290*/  IMAD.U32 R17, RZ, RZ, UR23 ;  /* 0x00000017ff117e24 */ /* 0x000fe2000f8e00ff */
[----:B------:R-:W-:Y:S01]  /*72a0*/  MOV R18, UR23 ;  /* 0x0000001700127c02 */ /* 0x000fe20008000f00 */
[----:B------:R-:W-:Y:S01]  /*72b0*/  IMAD.U32 R19, RZ, RZ, UR23 ;  /* 0x00000017ff137e24 */ /* 0x000fe2000f8e00ff */
[----:B-----5:R-:W-:Y:S01]  /*72c0*/  LOP3.LUT P6, RZ, R12, 0xff, RZ, 0xc0, !PT ;  /* 0x000000ff0cff7812 */ /* 0x020fe200078cc0ff */
[----:B------:R-:W-:Y:S02]  /*72d0*/  FFMA.FTZ R17, R32, R17, UR24 ;  /* 0x0000001820117e23 */ /* 0x000fe40008010011 */
[----:B------:R-:W-:Y:S01]  /*72e0*/  FFMA.FTZ R18, R34, R18, UR24 ;  /* 0x0000001822127e23 */ /* 0x000fe20008010012 */
[----:B------:R-:W-:Y:S01]  /*72f0*/  FFMA.FTZ R19, R144, R19, UR24 ;  /* 0x0000001890137e23 */ /* 0x000fe20008010013 */
[----:B------:R-:W-:Y:S02]  /*7300*/  FADD.FTZ R17, R33, -R17 ;  /* 0x8000001121117221 */ /* 0x000fe40000010000 */
[----:B------:R-:W-:Y:S01]  /*7310*/  FADD.FTZ R18, R35, -R18 ;  /* 0x8000001223127221 */ /* 0x000fe20000010000 */
[----:B------:R-:W-:Y:S01]  /*7320*/  FADD.FTZ R19, R145, -R19 ;  /* 0x8000001391137221 */ /* 0x000fe20000010000 */
[----:B01----:R-:W-:-:S02]  /*7330*/  FMUL.FTZ R140, R17, UR22 ;  /* 0x00000016118c7c20 */ /* 0x003fc40008410000 */
[----:B------:R-:W-:Y:S01]  /*7340*/  FMUL.FTZ R18, R18, UR22 ;  /* 0x0000001612127c20 */ /* 0x000fe20008410000 */
[----:B------:R-:W-:Y:S01]  /*7350*/  FMUL.FTZ R19, R19, UR22 ;  /* 0x0000001613137c20 */ /* 0x000fe20008410000 */
[----:B------:R-:W-:Y:S02]  /*7360*/  FMUL.FTZ R17, R140, UR21 ;  /* 0x000000158c117c20 */ /* 0x000fe40008410000 */
[----:B------:R-:W-:-:S03]  /*7370*/  FMUL.FTZ R20, R18, UR21 ;  /* 0x0000001512147c20 */ /* 0x000fc60008410000 */
[----:B------:R-:W-:Y:S02]  /*7380*/  FSEL R17, R17, RZ, P6 ;  /* 0x000000ff11117208 */ /* 0x000fe40003000000 */
[----:B------:R-:W-:Y:S02]  /*7390*/  LOP3.LUT P6, RZ, R12, 0xff00, RZ, 0xc0, !PT ;  /* 0x0000ff000cff7812 */ /* 0x000fe400078cc0ff */
[----:B------:R-:W-:Y:S01]  /*73a0*/  F2FP.BF16.F32.PACK_AB R17, R17, R140 ;  /* 0x0000008c1111723e */ /* 0x000fe200000010ff */
[----:B------:R-:W-:Y:S01]  /*73b0*/  FMUL.FTZ R140, R19, UR21 ;  /* 0x00000015138c7c20 */ /* 0x000fe20008410000 */
[----:B------:R-:W-:Y:S02]  /*73c0*/  FSEL R20, R20, RZ, P6 ;  /* 0x000000ff14147208 */ /* 0x000fe40003000000 */
[----:B------:R-:W-:Y:S02]  /*73d0*/  LOP3.LUT P6, RZ, R12, 0xff0000, RZ, 0xc0, !PT ;  /* 0x00ff00000cff7812 */ /* 0x000fe400078cc0ff */
[----:B------:R-:W-:Y:S01]  /*73e0*/  F2FP.BF16.F32.PACK_AB R18, R20, R18 ;  /* 0x000000121412723e */ /* 0x000fe200000010ff */
[----:B------:R-:W-:Y:S01]  /*73f0*/  IMAD.U32 R20, RZ, RZ, UR23 ;  /* 0x00000017ff147e24 */ /* 0x000fe2000f8e00ff */
[----:B------:R-:W-:-:S02]  /*7400*/  FSEL R140, R140, RZ, P6 ;  /* 0x000000ff8c8c7208 */ /* 0x000fc40003000000 */
        /* <DEDUP_REMOVED lines=13> */
.L_x_382:
[----:B01----:R-:W-:Y:S02]  /*74e0*/  MOV R140, UR23 ;  /* 0x00000017008c7c02 */ /* 0x003fe40008000f00 */
[----:B-----5:R-:W-:-:S03]  /*74f0*/  LOP3.LUT P6, RZ, R12, 0xff, RZ, 0xc0, !PT ;  /* 0x000000ff0cff7812 */ /* 0x020fc600078cc0ff */
[----:B------:R-:W-:-:S04]  /*7500*/  FFMA.FTZ R140, R32, R140, UR24 ;  /* 0x00000018208c7e23 */ /* 0x000fc8000801008c */
[----:B------:R-:W-:-:S04]  /*7510*/  FADD.FTZ R140, R33, -R140 ;  /* 0x8000008c218c7221 */ /* 0x000fc80000010000 */
[----:B------:R-:W-:-:S04]  /*7520*/  FMUL.FTZ R140, R140, UR22 ;  /* 0x000000168c8c7c20 */ /* 0x000fc80008410000 */
[----:B------:R-:W-:-:S05]  /*7530*/  FMUL.FTZ R140, R140, UR21 ;  /* 0x000000158c8c7c20 */ /* 0x000fca0008410000 */
[----:B------:R-:W-:Y:S01]  /*7540*/  FSEL R142, R140, RZ, P6 ;  /* 0x000000ff8c8e7208 */ /* 0x000fe20003000000 */
[----:B------:R-:W-:Y:S01]  /*7550*/  IMAD.U32 R140, RZ, RZ, UR23 ;  /* 0x00000017ff8c7e24 */ /* 0x000fe2000f8e00ff */
        /* <DEDUP_REMOVED lines=13> */
[----:B------:R-:W-:Y:S02]  /*7630*/  FSEL R143, R140, RZ, P6 ;  /* 0x000000ff8c8f7208 */ /* 0x000fe40003000000 */
[----:B------:R-:W-:Y:S02]  /*7640*/  MOV R140, UR23 ;  /* 0x00000017008c7c02 */ /* 0x000fe40008000f00 */
        /* <DEDUP_REMOVED lines=8> */
[----:B------:R-:W-:-:S07]  /*76d0*/  PRMT R141, R143, 0x7632, R141 ;  /* 0x000076328f8d7816 */ /* 0x000fce000000008d */
.L_x_378:
        /* <DEDUP_REMOVED lines=16> */
.L_x_383:
        /* <DEDUP_REMOVED lines=10> */
.L_x_384:
[----:B------:R-:W-:-:S07]  /*7880*/  VIADD R16, R16, 0x100 ;  /* 0x0000010010107836 */ /* 0x000fce0000000000 */
.L_x_374:
[----:B------:R-:W-:Y:S05]  /*7890*/  BSYNC.RECONVERGENT B0 ;  /* 0x0000000000007941 */ /* 0x000fea0003800200 */
.L_x_373:
        /* <DEDUP_REMOVED lines=38> */
[----:B012---:R-:W-:Y:S01]  /*7b00*/  FSEL R141, R22, RZ, P6 ;  /* 0x000000ff168d7208 */ /* 0x007fe20003000000 */
        /* <DEDUP_REMOVED lines=29> */
.L_x_389:
        /* <DEDUP_REMOVED lines=12> */
[----:B012---:R-:W-:Y:S01]  /*7da0*/  FSEL R140, R21, RZ, P6 ;  /* 0x000000ff158c7208 */ /* 0x007fe20003000000 */
        /* <DEDUP_REMOVED lines=40> */
.L_x_388:
        /* <DEDUP_REMOVED lines=22> */
[----:B012---:R-:W-:Y:S01]  /*8190*/  FSEL R141, R22, RZ, P6 ;  /* 0x000000ff168d7208 */ /* 0x007fe20003000000 */
        /* <DEDUP_REMOVED lines=29> */
.L_x_391:
        /* <DEDUP_REMOVED lines=9> */
[----:B012---:R-:W-:Y:S01]  /*8400*/  FMUL.FTZ R140, R21, UR21 ;  /* 0x00000015158c7c20 */ /* 0x007fe20008410000 */
        /* <DEDUP_REMOVED lines=35> */
.L_x_387:
        /* <DEDUP_REMOVED lines=26> */
[----:B012---:R-:W-:Y:S01]  /*87e0*/  FMUL.FTZ R140, R18, UR21 ;  /* 0x00000015128c7c20 */ /* 0x007fe20008410000 */
        /* <DEDUP_REMOVED lines=24> */
.L_x_393:
[----:B012---:R-:W-:Y:S01]  /*8970*/  IMAD.U32 R140, RZ, RZ, UR23 ;  /* 0x00000017ff8c7e24 */ /* 0x007fe2000f8e00ff */
        /* <DEDUP_REMOVED lines=40> */
.L_x_392:
        /* <DEDUP_REMOVED lines=13> */
[----:B012---:R-:W-:-:S02]  /*8cd0*/  FMUL.FTZ R140, R17, UR22 ;  /* 0x00000016118c7c20 */ /* 0x007fc40008410000 */
        /* <DEDUP_REMOVED lines=26> */
.L_x_394:
[----:B012---:R-:W-:Y:S02]  /*8e80*/  MOV R140, UR23 ;  /* 0x00000017008c7c02 */ /* 0x007fe40008000f00 */
        /* <DEDUP_REMOVED lines=31> */
.L_x_390:
        /* <DEDUP_REMOVED lines=16> */
.L_x_395:
        /* <DEDUP_REMOVED lines=10> */
.L_x_396:
[----:B------:R-:W-:-:S07]  /*9220*/  VIADD R16, R16, 0x100 ;  /* 0x0000010010107836 */ /* 0x000fce0000000000 */
.L_x_386:
[----:B------:R-:W-:Y:S05]  /*9230*/  BSYNC.RECONVERGENT B0 ;  /* 0x0000000000007941 */ /* 0x000fea0003800200 */
.L_x_385:
        /* <DEDUP_REMOVED lines=68> */
.L_x_401:
        /* <DEDUP_REMOVED lines=53> */
.L_x_400:
        /* <DEDUP_REMOVED lines=52> */
.L_x_403:
        /* <DEDUP_REMOVED lines=45> */
.L_x_399:
        /* <DEDUP_REMOVED lines=51> */
.L_x_405:
        /* <DEDUP_REMOVED lines=41> */
.L_x_404:
        /* <DEDUP_REMOVED lines=40> */
.L_x_406:
        /* <DEDUP_REMOVED lines=32> */
.L_x_402:
        /* <DEDUP_REMOVED lines=16> */
.L_x_407:
        /* <DEDUP_REMOVED lines=10> */
.L_x_408:
[----:B------:R-:W-:-:S07]  /*abc0*/  VIADD R16, R16, 0x100 ;  /* 0x0000010010107836 */ /* 0x000fce0000000000 */
.L_x_398:
[----:B------:R-:W-:Y:S05]  /*abd0*/  BSYNC.RECONVERGENT B0 ;  /* 0x0000000000007941 */ /* 0x000fea0003800200 */
.L_x_397:
        /* <DEDUP_REMOVED lines=68> */
.L_x_413:
        /* <DEDUP_REMOVED lines=53> */
.L_x_412:
        /* <DEDUP_REMOVED lines=52> */
.L_x_415:
        /* <DEDUP_REMOVED lines=45> */
.L_x_411:
        /* <DEDUP_REMOVED lines=51> */
.L_x_417:
        /* <DEDUP_REMOVED lines=41> */
.L_x_416:
        /* <DEDUP_REMOVED lines=40> */
.L_x_418:
        /* <DEDUP_REMOVED lines=32> */
.L_x_414:
        /* <DEDUP_REMOVED lines=16> */
.L_x_419:
        /* <DEDUP_REMOVED lines=10> */
.L_x_420:
[----:B------:R-:W-:-:S07]  /*c560*/  VIADD R16, R16, 0x100 ;  /* 0x0000010010107836 */ /* 0x000fce0000000000 */
.L_x_410:
[----:B------:R-:W-:Y:S05]  /*c570*/  BSYNC.RECONVERGENT B0 ;  /* 0x0000000000007941 */ /* 0x000fea0003800200 */
.L_x_409:
        /* <DEDUP_REMOVED lines=68> */
.L_x_425:
        /* <DEDUP_REMOVED lines=53> */
.L_x_424:
        /* <DEDUP_REMOVED lines=52> */
.L_x_427:
        /* <DEDUP_REMOVED lines=45> */
.L_x_423:
        /* <DEDUP_REMOVED lines=51> */
.L_x_429:
        /* <DEDUP_REMOVED lines=41> */
.L_x_428:
        /* <DEDUP_REMOVED lines=40> */
.L_x_430:
        /* <DEDUP_REMOVED lines=32> */
.L_x_426:
        /* <DEDUP_REMOVED lines=16> */
.L_x_431:
        /* <DEDUP_REMOVED lines=10> */
.L_x_432:
[----:B------:R-:W-:-:S07]  /*df00*/  VIADD R16, R16, 0x100 ;  /* 0x0000010010107836 */ /* 0x000fce0000000000 */
.L_x_422:
[----:B------:R-:W-:Y:S05]  /*df10*/  BSYNC.RECONVERGENT B0 ;  /* 0x0000000000007941 */ /* 0x000fea0003800200 */
.L_x_421:
[----:B------:R-:W-:Y:S01]  /*df20*/  ISETP.NE.AND P6, PT, R216, RZ, PT ;  /* 0x000000ffd800720c */ /* 0x000fe20003fc5270 */
[----:B------:R-:W-:-:S12]  /*df30*/  BSSY.RECONVERGENT B0, `(.L_x_433) ;  /* 0x0000198000007945 */ /* 0x000fd80003800200 */
        /* <DEDUP_REMOVED lines=10> */
[----:B------:R-:W-:Y:S01]  /*dfe0*/  MOV R17, UR23 ;  /* 0x0000001700117c02 */ /* 0x000fe20008000f00 */
[--C-:B-----5:R-:W-:Y:S01]  /*dff0*/  IMAD.MOV.U32 R18, RZ, RZ, R181.reuse ;  /* 0x000000ffff127224 */ /* 0x120fe200078e00b5 */
[----:B------:R-:W-:Y:S02]  /*e000*/  SHF.R.U32.HI R20, RZ, 0x10, R181 ;  /* 0x00000010ff147819 */ /* 0x000fe400000116b5 */
[----:B------:R-:W-:Y:S01]  /*e010*/  LOP3.LUT P6, RZ, R2, 0xff0000, RZ, 0xc0, !PT ;  /* 0x00ff000002ff7812 */ /* 0x000fe200078cc0ff */
[----:B------:R-:W-:Y:S01]  /*e020*/  FFMA.FTZ R17, R200, R17, UR24 ;  /* 0x00000018c8117e23 */ /* 0x000fe20008010011 */
[----:B------:R-:W-:Y:S02]  /*e030*/  SHF.L.U32 R24, R18, 0x10, RZ ;  /* 0x0000001012187819 */ /* 0x000fe400000006ff */
[----:B------:R-:W-:Y:S01]  /*e040*/  SHF.L.U32 R20, R20, 0x10, RZ ;  /* 0x0000001014147819 */ /* 0x000fe200000006ff */
[----:B------:R-:W-:Y:S01]  /*e050*/  FADD.FTZ R17, R201, -R17 ;  /* 0x80000011c9117221 */ /* 0x000fe20000010000 */
[----:B------:R-:W-:-:S03]  /*e060*/  MOV R18, R180 ;  /* 0x000000b400127202 */ /* 0x000fc60000000f00 */
[----:B------:R-:W-:Y:S01]  /*e070*/  FFMA.FTZ R24, R17, UR22, R24 ;  /* 0x0000001611187c23 */ /* 0x000fe20008010018 */
[----:B------:R-:W-:Y:S02]  /*e080*/  IMAD.U32 R17, RZ, RZ, UR23 ;  /* 0x00000017ff117e24 */ /* 0x000fe4000f8e00ff */
[----:B------:R-:W-:Y:S02]  /*e090*/  IMAD.U32 R18, R18, 0x10000, RZ ;  /* 0x0001000012127824 */ /* 0x000fe400078e00ff */
        /* <DEDUP_REMOVED lines=13> */
[----:B------:R-:W-:Y:S02]  /*e170*/  F2FP.BF16.F32.PACK_AB R23, R20, R23 ;  /* 0x000000171417723e */ /* 0x000fe400000010ff */
[----:B------:R-:W-:Y:S01]  /*e180*/  MOV R20, UR23 ;  /* 0x0000001700147c02 */ /* 0x000fe20008000f00 */
[----:B------:R-:W-:Y:S01]  /*e190*/  FFMA.FTZ R17, R17, UR22, R18 ;  /* 0x0000001611117c23 */ /* 0x000fe20008010012 */
[----:B012---:R-:W-:Y:S02]  /*e1a0*/  FSEL R141, R22, RZ, P6 ;  /* 0x000000ff168d7208 */ /* 0x007fe40003000000 */
        /* <DEDUP_REMOVED lines=28> */
.L_x_437:
[----:B------:R-:W-:Y:S01]  /*e370*/  MOV R21, UR23 ;  /* 0x0000001700157c02 */ /* 0x000fe20008000f00 */
[--C-:B-----5:R-:W-:Y:S01]  /*e380*/  IMAD.MOV.U32 R23, RZ, RZ, R181.reuse ;  /* 0x000000ffff177224 */ /* 0x120fe200078e00b5 */
[----:B------:R-:W-:Y:S02]  /*e390*/  SHF.R.U64 R22, R180, 0x10, R181 ;  /* 0x00000010b4167819 */ /* 0x000fe400000012b5 */
[----:B------:R-:W-:Y:S01]  /*e3a0*/  LOP3.LUT P6, RZ, R2, 0xff00, RZ, 0xc0, !PT ;  /* 0x0000ff0002ff7812 */ /* 0x000fe200078cc0ff */
[----:B------:R-:W-:Y:S01]  /*e3b0*/  FFMA.FTZ R21, R198, R21, UR24 ;  /* 0x00000018c6157e23 */ /* 0x000fe20008010015 */
[----:B------:R-:W-:Y:S01]  /*e3c0*/  SHF.L.U32 R23, R23, 0x10, RZ ;  /* 0x0000001017177819 */ /* 0x000fe200000006ff */
[----:B------:R-:W-:Y:S02]  /*e3d0*/  IMAD.U32 R22, R22, 0x10000, RZ ;  /* 0x0001000016167824 */ /* 0x000fe400078e00ff */
[----:B------:R-:W-:-:S04]  /*e3e0*/  FADD.FTZ R21, R199, -R21 ;  /* 0x80000015c7157221 */ /* 0x000fc80000010000 */
[----:B------:R-:W-:Y:S01]  /*e3f0*/  FFMA.FTZ R21, R21, UR22, R22 ;  /* 0x0000001615157c23 */ /* 0x000fe20008010016 */
[----:B------:R-:W-:-:S03]  /*e400*/  MOV R22, UR23 ;  /* 0x0000001700167c02 */ /* 0x000fc60008000f00 */
[----:B------:R-:W-:Y:S02]  /*e410*/  FMUL.FTZ R21, R21, UR21 ;  /* 0x0000001515157c20 */ /* 0x000fe40008410000 */
[----:B------:R-:W-:-:S03]  /*e420*/  FFMA.FTZ R22, R200, R22, UR24 ;  /* 0x00000018c8167e23 */ /* 0x000fc60008010016 */
        /* <DEDUP_REMOVED lines=20> */
[----:B------:R-:W-:Y:S02]  /*e570*/  MOV R22, R180 ;  /* 0x000000b400167202 */ /* 0x000fe40000000f00 */
[----:B------:R-:W-:Y:S02]  /*e580*/  PRMT R23, R143, 0x7632, R23 ;  /* 0x000076328f177816 */ /* 0x000fe40000000017 */
[----:B------:R-:W-:Y:S01]  /*e590*/  FSEL R141, R21, RZ, P6 ;  /* 0x000000ff158d7208 */ /* 0x000fe20003000000 */
[----:B------:R-:W-:Y:S01]  /*e5a0*/  IMAD.U32 R22, R22, 0x10000, RZ ;  /* 0x0001000016167824 */ /* 0x000fe200078e00ff */
[----:B------:R-:W-:-:S04]  /*e5b0*/  ISETP.GE.U32.AND P6, PT, R3, 0x1000000, PT ;  /* 0x010000000300780c */ /* 0x000fc80003fc6070 */
        /* <DEDUP_REMOVED lines=16> */
.L_x_436:
[----:B------:R-:W-:-:S04]  /*e6c0*/  UISETP.NE.U32.AND UP4, UPT, UR8, URZ, UPT ;  /* 0x000000ff0800728c */ /* 0x000fc8000bf85070 */
[----:B------:R-:W-:-:S09]  /*e6d0*/  UISETP.NE.AND.EX UP4, UPT, UR9, URZ, UPT, UP4 ;  /* 0x000000ff0900728c */ /* 0x000fd2000bf85340 */
[----:B------:R-:W-:Y:S05]  /*e6e0*/  BRA.U !UP4, `(.L_x_439) ;  /* 0x000000010cc47547 */ /* 0x000fea000b800000 */
[----:B------:R-:W-:Y:S02]  /*e6f0*/  MOV R17, UR23 ;  /* 0x0000001700117c02 */ /* 0x000fe40008000f00 */
        /* <DEDUP_REMOVED lines=48> */
.L_x_439:
[----:B------:R-:W-:Y:S02]  /*ea00*/  MOV R21, UR23 ;  /* 0x0000001700157c02 */ /* 0x000fe40008000f00 */
[----:B-----5:R-:W-:Y:S02]  /*ea10*/  LOP3.LUT P6, RZ, R2, 0xff00, RZ, 0xc0, !PT ;  /* 0x0000ff0002ff7812 */ /* 0x020fe400078cc0ff */
[----:B------:R-:W-:Y:S01]  /*ea20*/  MOV R22, UR23 ;  /* 0x0000001700167c02 */ /* 0x000fe20008000f00 */
[----:B------:R-:W-:-:S04]  /*ea30*/  FFMA.FTZ R21, R198, R21, UR24 ;  /* 0x00000018c6157e23 */ /* 0x000fc80008010015 */
[----:B------:R-:W-:Y:S01]  /*ea40*/  FADD.FTZ R21, R199, -R21 ;  /* 0x80000015c7157221 */ /* 0x000fe20000010000 */
[----:B------:R-:W-:-:S03]  /*ea50*/  FFMA.FTZ R22, R202, R22, UR24 ;  /* 0x00000018ca167e23 */ /* 0x000fc60008010016 */
[----:B------:R-:W-:Y:S01]  /*ea60*/  FMUL.FTZ R21, R21, UR22 ;  /* 0x0000001615157c20 */ /* 0x000fe20008410000 */
[----:B------:R-:W-:-:S03]  /*ea70*/  FADD.FTZ R22, R203, -R22 ;  /* 0x80000016cb167221 */ /* 0x000fc60000010000 */
[----:B012---:R-:W-:Y:S01]  /*ea80*/  FMUL.FTZ R140, R21, UR21 ;  /* 0x00000015158c7c20 */ /* 0x007fe20008410000 */
[----:B------:R-:W-:Y:S02]  /*ea90*/  IMAD.U32 R21, RZ, RZ, UR23 ;  /* 0x00000017ff157e24 */ /* 0x000fe4000f8e00ff */
[----:B------:R-:W-:Y:S02]  /*eaa0*/  FMUL.FTZ R22, R22, UR22 ;  /* 0x0000001616167c20 */ /* 0x000fe40008410000 */
[----:B------:R-:W-:Y:S01]  /*eab0*/  FFMA.FTZ R21, R200, R21, UR24 ;  /* 0x00000018c8157e23 */ /* 0x000fe20008010015 */
[----:B------:R-:W-:Y:S01]  /*eac0*/  FSEL R23, R140, RZ, P6 ;  /* 0x000000ff8c177208 */ /* 0x000fe20003000000 */
[----:B------:R-:W-:Y:S01]  /*ead0*/  FMUL.FTZ R22, R22, UR21 ;  /* 0x0000001516167c20 */ /* 0x000fe20008410000 */
        /* <DEDUP_REMOVED lines=31> */
.L_x_435:
        /* <DEDUP_REMOVED lines=36> */
[----:B------:R-:W-:Y:S01]  /*ef10*/  FSEL R20, R20, RZ, P6 ;  /* 0x000000ff14147208 */ /* 0x000fe20003000000 */
[----:B------:R-:W-:Y:S01]  /*ef20*/  IMAD.U32 R140, R140, 0x10000, RZ ;  /* 0x000100008c8c7824 */ /* 0x000fe200078e00ff */
[----:B------:R-:W-:Y:S02]  /*ef30*/  ISETP.GE.U32.AND P6, PT, R2, 0x1000000, PT ;  /* 0x010000000200780c */ /* 0x000fe40003fc6070 */
[----:B------:R-:W-:Y:S02]  /*ef40*/  F2FP.BF16.F32.PACK_AB R19, R20, R19 ;  /* 0x000000131413723e */ /* 0x000fe400000010ff */
[----:B------:R-:W-:Y:S02]  /*ef50*/  MOV R20, UR23 ;  /* 0x0000001700147c02 */ /* 0x000fe40008000f00 */
[----:B------:R-:W-:-:S03]  /*ef60*/  PRMT R143, R19, 0x7632, R143 ;  /* 0x00007632138f7816 */ /* 0x000fc6000000008f */
        /* <DEDUP_REMOVED lines=9> */
.L_x_441:
[----:B012---:R-:W-:Y:S01]  /*f000*/  MOV R140, UR23 ;  /* 0x00000017008c7c02 */ /* 0x007fe20008000f00 */
[----:B-----5:R-:W-:Y:S01]  /*f010*/  IMAD.MOV.U32 R141, RZ, RZ, R180 ;  /* 0x000000ffff8d7224 */ /* 0x020fe200078e00b4 */
[----:B------:R-:W-:-:S03]  /*f020*/  LOP3.LUT P6, RZ, R2, 0xff, RZ, 0xc0, !PT ;  /* 0x000000ff02ff7812 */ /* 0x000fc600078cc0ff */
[----:B------:R-:W-:Y:S01]  /*f030*/  FFMA.FTZ R140, R196, R140, UR24 ;  /* 0x00000018c48c7e23 */ /* 0x000fe2000801008c */
[----:B------:R-:W-:-:S03]  /*f040*/  SHF.L.U32 R141, R141, 0x10, RZ ;  /* 0x000000108d8d7819 */ /* 0x000fc600000006ff */
[----:B------:R-:W-:-:S04]  /*f050*/  FADD.FTZ R140, R197, -R140 ;  /* 0x8000008cc58c7221 */ /* 0x000fc80000010000 */
[----:B------:R-:W-:Y:S01]  /*f060*/  FFMA.FTZ R140, R140, UR22, R141 ;  /* 0x000000168c8c7c23 */ /* 0x000fe2000801008d */
[----:B------:R-:W-:-:S03]  /*f070*/  SHF.R.U64 R141, R180, 0x10, R181 ;  /* 0x00000010b48d7819 */ /* 0x000fc600000012b5 */
[----:B------:R-:W-:Y:S01]  /*f080*/  FMUL.FTZ R140, R140, UR21 ;  /* 0x000000158c8c7c20 */ /* 0x000fe20008410000 */
[----:B------:R-:W-:-:S04]  /*f090*/  SHF.L.U32 R141, R141, 0x10, RZ ;  /* 0x000000108d8d7819 */ /* 0x000fc800000006ff */
[----:B------:R-:W-:Y:S01]  /*f0a0*/  FSEL R142, R140, RZ, P6 ;  /* 0x000000ff8c8e7208 */ /* 0x000fe20003000000 */
[----:B------:R-:W-:Y:S01]  /*f0b0*/  IMAD.U32 R140, RZ, RZ, UR23 ;  /* 0x00000017ff8c7e24 */ /* 0x000fe2000f8e00ff */
[----:B------:R-:W-:-:S03]  /*f0c0*/  LOP3.LUT P6, RZ, R2, 0xff00, RZ, 0xc0, !PT ;  /* 0x0000ff0002ff7812 */ /* 0x000fc600078cc0ff */
[----:B------:R-:W-:-:S04]  /*f0d0*/  FFMA.FTZ R140, R198, R140, UR24 ;  /* 0x00000018c68c7e23 */ /* 0x000fc8000801008c */
[----:B------:R-:W-:-:S04]  /*f0e0*/  FADD.FTZ R140, R199, -R140 ;  /* 0x8000008cc78c7221 */ /* 0x000fc80000010000 */
[----:B------:R-:W-:Y:S01]  /*f0f0*/  FFMA.FTZ R140, R140, UR22, R141 ;  /* 0x000000168c8c7c23 */ /* 0x000fe2000801008d */
[----:B------:R-:W-:-:S03]  /*f100*/  MOV R141, R181 ;  /* 0x000000b5008d7202 */ /* 0x000fc60000000f00 */
[----:B------:R-:W-:Y:S02]  /*f110*/  FMUL.FTZ R140, R140, UR21 ;  /* 0x000000158c8c7c20 */ /* 0x000fe40008410000 */
[----:B------:R-:W-:-:S03]  /*f120*/  IMAD.U32 R141, R141, 0x10000, RZ ;  /* 0x000100008d8d7824 */ /* 0x000fc600078e00ff */
[----:B------:R-:W-:Y:S02]  /*f130*/  FSEL R140, R140, RZ, P6 ;  /* 0x000000ff8c8c7208 */ /* 0x000fe40003000000 */
[----:B------:R-:W-:Y:S02]  /*f140*/  LOP3.LUT P6, RZ, R2, 0xff0000, RZ, 0xc0, !PT ;  /* 0x00ff000002ff7812 */ /* 0x000fe400078cc0ff */
[----:B------:R-:W-:Y:S01]  /*f150*/  F2FP.BF16.F32.PACK_AB R142, R140, R142 ;  /* 0x0000008e8c8e723e */ /* 0x000fe200000010ff */
[----:B------:R-:W-:-:S04]  /*f160*/  IMAD.U32 R140, RZ, RZ, UR23 ;  /* 0x00000017ff8c7e24 */ /* 0x000fc8000f8e00ff */
        /* <DEDUP_REMOVED lines=18> */
.L_x_440:
[----:B------:R-:W-:-:S04]  /*f290*/  UISETP.NE.U32.AND UP4, UPT, UR8, URZ, UPT ;  /* 0x000000ff0800728c */ /* 0x000fc8000bf85070 */
[----:B------:R-:W-:-:S09]  /*f2a0*/  UISETP.NE.AND.EX UP4, UPT, UR9, URZ, UPT, UP4 ;  /* 0x000000ff0900728c */ /* 0x000fd2000bf85340 */
[----:B------:R-:W-:Y:S05]  /*f2b0*/  BRA.U !UP4, `(.L_x_442) ;  /* 0x000000010c947547 */ /* 0x000fea000b800000 */
[----:B------:R-:W-:Y:S01]  /*f2c0*/  MOV R17, UR23 ;  /* 0x0000001700117c02 */ /* 0x000fe20008000f00 */
[----:B------:R-:W-:Y:S01]  /*f2d0*/  IMAD.U32 R18, RZ, RZ, UR23 ;  /* 0x00000017ff127e24 */ /* 0x000fe2000f8e00ff */
[----:B-----5:R-:W-:Y:S02]  /*f2e0*/  LOP3.LUT P6, RZ, R2, 0xff, RZ, 0xc0, !PT ;  /* 0x000000ff02ff7812 */ /* 0x020fe400078cc0ff */
[----:B------:R-:W-:Y:S01]  /*f2f0*/  MOV R19, UR23 ;  /* 0x0000001700137c02 */ /* 0x000fe20008000f00 */
[----:B------:R-:W-:Y:S01]  /*f300*/  FFMA.FTZ R17, R196, R17, UR24 ;  /* 0x00000018c4117e23 */ /* 0x000fe20008010011 */
[----:B------:R-:W-:-:S03]  /*f310*/  FFMA.FTZ R18, R198, R18, UR24 ;  /* 0x00000018c6127e23 */ /* 0x000fc60008010012 */
[----:B------:R-:W-:Y:S01]  /*f320*/  FADD.FTZ R17, R197, -R17 ;  /* 0x80000011c5117221 */ /* 0x000fe20000010000 */
[----:B------:R-:W-:Y:S01]  /*f330*/  FADD.FTZ R18, R199, -R18 ;  /* 0x80000012c7127221 */ /* 0x000fe20000010000 */
[----:B------:R-:W-:Y:S02]  /*f340*/  FFMA.FTZ R19, R200, R19, UR24 ;  /* 0x00000018c8137e23 */ /* 0x000fe40008010013 */
[----:B012---:R-:W-:Y:S01]  /*f350*/  FMUL.FTZ R140, R17, UR22 ;  /* 0x00000016118c7c20 */ /* 0x007fe20008410000 */
[----:B------:R-:W-:Y:S01]  /*f360*/  FMUL.FTZ R18, R18, UR22 ;  /* 0x0000001612127c20 */ /* 0x000fe20008410000 */
[----:B------:R-:W-:Y:S02]  /*f370*/  FADD.FTZ R19, R201, -R19 ;  /* 0x80000013c9137221 */ /* 0x000fe40000010000 */
[----:B------:R-:W-:Y:S01]  /*f380*/  FMUL.FTZ R17, R140, UR21 ;  /* 0x000000158c117c20 */ /* 0x000fe20008410000 */
[----:B------:R-:W-:Y:S01]  /*f390*/  FMUL.FTZ R20, R18, UR21 ;  /* 0x0000001512147c20 */ /* 0x000fe20008410000 */
        /* <DEDUP_REMOVED lines=23> */
.L_x_442:
        /* <DEDUP_REMOVED lines=15> */
[----:B------:R-:W-:Y:S02]  /*f600*/  F2FP.BF16.F32.PACK_AB R142, R140, R142 ;  /* 0x0000008e8c8e723e */ /* 0x000fe400000010ff */
[----:B------:R-:W-:-:S05]  /*f610*/  MOV R140, UR23 ;  /* 0x00000017008c7c02 */ /* 0x000fca0008000f00 */
        /* <DEDUP_REMOVED lines=15> */
.L_x_438:
        /* <DEDUP_REMOVED lines=16> */
.L_x_443:
        /* <DEDUP_REMOVED lines=10> */
.L_x_434:
[----:B------:R-:W-:Y:S05]  /*f8b0*/  BSYNC.RECONVERGENT B0 ;  /* 0x0000000000007941 */ /* 0x000fea0003800200 */
.L_x_433:
[----:B------:R-:W-:Y:S01]  /*f8c0*/  UPLOP3.LUT UP3, UPT, UPT, UPT, UP3, 0x40, 0x4 ;  /* 0x000000000004789c */ /* 0x000fe20003f6e830 */
[----:B------:R-:W-:Y:S10]  /*f8d0*/  BRA.U !UP1, `(.L_x_444) ;  /* 0xffffff1909507547 */ /* 0x000ff4000b83ffff */
.L_x_344:
        /* <DEDUP_REMOVED lines=20> */
.L_x_446:
[----:B------:R-:W-:Y:S05]  /*fa20*/  BSYNC.RECONVERGENT B0 ;  /* 0x0000000000007941 */ /* 0x000fea0003800200 */
.L_x_445:
        /* <DEDUP_REMOVED lines=15> */
.L_x_448:
[----:B------:R-:W-:Y:S05]  /*fb20*/  BSYNC.RECONVERGENT B0 ;  /* 0x0000000000007941 */ /* 0x000fea0003800200 */
.L_x_447:
        /* <DEDUP_REMOVED lines=15> */
.L_x_450:
[----:B------:R-:W-:Y:S05]  /*fc20*/  BSYNC.RECONVERGENT B0 ;  /* 0x0000000000007941 */ /* 0x000fea0003800200 */
.L_x_449:
        /* <DEDUP_REMOVED lines=15> */
.L_x_452:
[----:B------:R-:W-:Y:S05]  /*fd20*/  BSYNC.RECONVERGENT B0 ;  /* 0x0000000000007941 */ /* 0x000fea0003800200 */
.L_x_451:
        /* <DEDUP_REMOVED lines=15> */
.L_x_454:
[----:B------:R-:W-:Y:S05]  /*fe20*/  BSYNC.RECONVERGENT B0 ;  /* 0x0000000000007941 */ /* 0x000fea0003800200 */
.L_x_453:
        /* <DEDUP_REMOVED lines=15> */
.L_x_456:
[----:B------:R-:W-:Y:S05]  /*ff20*/  BSYNC.RECONVERGENT B0 ;  /* 0x0000000000007941 */ /* 0x000fea0003800200 */
.L_x_455:
[----:B------:R-:W-:-:S13]  /*ff30*/  ISETP.NE.AND P0, PT, R216, RZ, PT ;  /* 0x000000ffd800720c */ /* 0x000fda0003f05270 */
        /* <DEDUP_REMOVED lines=14> */
.L_x_457:
        /* <DEDUP_REMOVED lines=14> */
.L_x_7216:


//--------------------- .text._ZN10layer_norm31ln_parallel_residual_bwd_kernelINS_13Kernel_traitsI13__nv_bfloat16S2_S2_S2_fjLj7168ELj1ELj1ELj8ELj8ENS_18Kernel_traits_baseILj7168ES2_S2_S2_S2_fjLj256EEEEELb1ELb0ELb1EEEvNS_9BwdParamsE --------------------------
	.section	.text._ZN10layer_norm31ln_parallel_residual_bwd_kernelINS_13Kernel_traitsI13__nv_bfloat16S2_S2_S2_fjLj7168ELj1ELj1ELj8ELj8ENS_18Kernel_traits_baseILj7168ES2_S2_S2_S2_fjLj256EEEEELb1ELb0ELb1EEEvNS_9BwdParamsE,"ax",@progbits
	.align	128
        .global         _ZN10layer_norm31ln_parallel_residual_bwd_kernelINS_13Kernel_traitsI13__nv_bfloat16S2_S2_S2_fjLj7168ELj1ELj1ELj8ELj8ENS_18Kernel_traits_baseILj7168ES2_S2_S2_S2_fjLj256EEEEELb1ELb0ELb1EEEvNS_9BwdParamsE
        .type           _ZN10layer_norm31ln_parallel_residual_bwd_kernelINS_13Kernel_traitsI13__nv_bfloat16S2_S2_S2_fjLj7168ELj1ELj1ELj8ELj8ENS_18Kernel_traits_baseILj7168ES2_S2_S2_S2_fjLj256EEEEELb1ELb0ELb1EEEvNS_9BwdParamsE,@function
        .size           _ZN10layer_norm31ln_parallel_residual_bwd_kernelINS_13Kernel_traitsI13__nv_bfloat16S2_S2_S2_fjLj7168ELj1ELj1ELj8ELj8ENS_18Kernel_traits_baseILj7168ES2_S2_S2_S2_fjLj256EEEEELb1ELb0ELb1EEEvNS_9BwdParamsE,(.L_x_7217 - _ZN10layer_norm31ln_parallel_residual_bwd_kernelINS_13Kernel_traitsI13__nv_bfloat16S2_S2_S2_fjLj7168ELj1ELj1ELj8ELj8ENS_18Kernel_traits_baseILj7168ES2_S2_S2_S2_fjLj256EEEEELb1ELb0ELb1EEEvNS_9BwdParamsE)
        .other          _ZN10layer_norm31ln_parallel_residual_bwd_kernelINS_13Kernel_traitsI13__nv_bfloat16S2_S2_S2_fjLj7168ELj1ELj1ELj8ELj8ENS_18Kernel_traits_baseILj7168ES2_S2_S2_S2_fjLj256EEEEELb1ELb0ELb1EEEvNS_9BwdParamsE,@"STO_CUDA_ENTRY STV_DEFAULT"
_ZN10layer_norm31ln_parallel_residual_bwd_kernelINS_13Kernel_traitsI13__nv_bfloat16S2_S2_S2_fjLj7168ELj1ELj1ELj8ELj8ENS_18Kernel_traits_baseILj7168ES2_S2_S2_S2_fjLj256EEEEELb1ELb0ELb1EEEvNS_9BwdParamsE:
.text._ZN10layer_norm31ln_parallel_residual_bwd_kernelINS_13Kernel_traitsI13__nv_bfloat16S2_S2_S2_fjLj7168ELj1ELj1ELj8ELj8ENS_18Kernel_traits_baseILj7168ES2_S2_S2_S2_fjLj256EEEEELb1ELb0ELb1EEEvNS_9BwdParamsE:
[----:B------:R-:W0:Y:S08]  /*0000*/  LDC R1, c[0x0][0x37c] ;  /* 0x0000df00ff017b82 */ /* 0x000e300000000800 */
[----:B------:R-:W1:Y:S01]  /*0010*/  S2UR UR4, SR_CTAID.X ;  /* 0x00000000000479c3 */ /* 0x000e620000002500 */
[----:B------:R-:W1:Y:S01]  /*0020*/  LDCU UR5, c[0x0][0x384] ;  /* 0x00007080ff0577ac */ /* 0x000e620008000800 */
[----:B------:R-:W2:Y:S01]  /*0030*/  S2R R139, SR_TID.X ;  /* 0x00000000008b7919 */ /* 0x000ea20000002100 */
[----:B0-----:R-:W-:Y:S01]  /*0040*/  VIADD R1, R1, 0xffffff98 ;  /* 0xffffff9801017836 */ /* 0x001fe20000000000 */
        /* <DEDUP_REMOVED lines=19> */
[----:B------:R-:W-:Y:S01]  /*0180*/  CS2R R56, SRZ ;  /* 0x0000000000387805 */ /* 0x000fe2000001ff00 */
[----:B-1----:R-:W-:Y:S01]  /*0190*/  UISETP.GE.AND UP0, UPT, UR4, UR5, UPT ;  /* 0x000000050400728c */ /* 0x002fe2000bf06270 */
        /* <DEDUP_REMOVED lines=36> */
[----:B------:R-:W0:Y:S01]  /*03e0*/  LDCU.64 UR10, c[0x0][0x358] ;  /* 0x00006b00ff0a77ac */ /* 0x000e220008000a00 */
[----:B--2---:R-:W-:Y:S05]  /*03f0*/  BRA.U UP0, `(.L_x_458) ;  /* 0x000000f1000c7547 */ /* 0x004fea000b800000 */
[----:B------:R-:W1:Y:S08]  /*0400*/  LDC.64 R4, c[0x0][0x3d8] ;  /* 0x0000f600ff047b82 */ /* 0x000e700000000a00 */
[----:B------:R-:W2:Y:S01]  /*0410*/  LDC.64 R2, c[0x0][0x3d0] ;  /* 0x0000f400ff027b82 */ /* 0x000ea20000000a00 */
[----:B------:R-:W-:Y:S02]  /*0420*/  HFMA2 R202, -RZ, RZ, 0, 0 ;  /* 0x00000000ffca7431 */ /* 0x000fe400000001ff */
[----:B------:R-:W-:Y:S01]  /*0430*/  IMAD.MOV.U32 R214, RZ, RZ, RZ ;  /* 0x000000ffffd67224 */ /* 0x000fe200078e00ff */
[----:B------:R-:W-:Y:S01]  /*0440*/  CS2R R212, SRZ ;  /* 0x0000000000d47805 */ /* 0x000fe2000001ff00 */
[----:B------:R-:W-:Y:S01]  /*0450*/  IMAD.MOV.U32 R211, RZ, RZ, RZ ;  /* 0x000000ffffd37224 */ /* 0x000fe200078e00ff */
[----:B------:R-:W-:-:S02]  /*0460*/  CS2R R200, SRZ ;  /* 0x0000000000c87805 */ /* 0x000fc4000001ff00 */
[----:B------:R-:W-:Y:S02]  /*0470*/  CS2R R180, SRZ ;  /* 0x0000000000b47805 */ /* 0x000fe4000001ff00 */
[----:B------:R-:W-:Y:S02]  /*0480*/  CS2R R178, SRZ ;  /* 0x0000000000b27805 */ /* 0x000fe4000001ff00 */
[----:B------:R-:W-:Y:S02]  /*0490*/  CS2R R176, SRZ ;  /* 0x0000000000b07805 */ /* 0x000fe4000001ff00 */
[----:B------:R-:W-:Y:S02]  /*04a0*/  CS2R R174, SRZ ;  /* 0x0000000000ae7805 */ /* 0x000fe4000001ff00 */
[----:B------:R-:W-:Y:S02]  /*04b0*/  CS2R R172, SRZ ;  /* 0x0000000000ac7805 */ /* 0x000fe4000001ff00 */
[----:B------:R-:W-:Y:S01]  /*04c0*/  CS2R R170, SRZ ;  /* 0x0000000000aa7805 */ /* 0x000fe2000001ff00 */
[----:B------:R-:W-:Y:S01]  /*04d0*/  IMAD.MOV.U32 R199, RZ, RZ, RZ ;  /* 0x000000ffffc77224 */ /* 0x000fe200078e00ff */
[----:B------:R-:W-:-:S02]  /*04e0*/  CS2R R190, SRZ ;  /* 0x0000000000be7805 */ /* 0x000fc4000001ff00 */
[----:B------:R-:W-:Y:S02]  /*04f0*/  CS2R R188, SRZ ;  /* 0x0000000000bc7805 */ /* 0x000fe4000001ff00 */
[----:B------:R-:W-:Y:S01]  /*0500*/  CS2R R186, SRZ ;  /* 0x0000000000ba7805 */ /* 0x000fe2000001ff00 */
[----:B-1----:R-:W-:Y:S01]  /*0510*/  IMAD.WIDE.U32 R4, R139, 0x8, R4 ;  /* 0x000000088b047825 */ /* 0x002fe200078e0004 */
[----:B------:R-:W-:Y:S02]  /*0520*/  CS2R R184, SRZ ;  /* 0x0000000000b87805 */ /* 0x000fe4000001ff00 */
[----:B------:R-:W-:Y:S02]  /*0530*/  CS2R R182, SRZ ;  /* 0x0000000000b67805 */ /* 0x000fe4000001ff00 */
[----:B------:R-:W-:Y:S01]  /*0540*/  CS2R R168, SRZ ;  /* 0x0000000000a87805 */ /* 0x000fe2000001ff00 */
[----:B------:R-:W-:Y:S01]  /*0550*/  IMAD.MOV.U32 R96, RZ, RZ, RZ ;  /* 0x000000ffff607224 */ /* 0x000fe200078e00ff */
[----:B0-----:R-:W3:Y:S01]  /*0560*/  LDG.E.64 R246, desc[UR10][R4.64+0x1800] ;  /* 0x0018000a04f67981 */ /* 0x001ee2000c1e1b00 */
        /* <DEDUP_REMOVED lines=8> */
[----:B--2---:R-:W-:Y:S01]  /*05f0*/  IMAD.WIDE.U32 R2, R139, 0x8, R2 ;  /* 0x000000088b027825 */ /* 0x004fe200078e0002 */
[----:B------:R-:W-:-:S02]  /*0600*/  CS2R R82, SRZ ;  /* 0x0000000000527805 */ /* 0x000fc4000001ff00 */
[----:B------:R-:W-:Y:S01]  /*0610*/  CS2R R80, SRZ ;  /* 0x0000000000507805 */ /* 0x000fe2000001ff00 */
[----:B------:R-:W2:Y:S01]  /*0620*/  LDG.E.64 R24, desc[UR10][R4.64] ;  /* 0x0000000a04187981 */ /* 0x000ea2000c1e1b00 */
[----:B------:R-:W-:Y:S02]  /*0630*/  CS2R R78, SRZ ;  /* 0x00000000004e7805 */ /* 0x000fe4000001ff00 */
[----:B------:R-:W-:Y:S02]  /*0640*/  CS2R R76, SRZ ;  /* 0x00000000004c7805 */ /* 0x000fe4000001ff00 */
[----:B------:R-:W-:Y:S01]  /*0650*/  CS2R R74, SRZ ;  /* 0x00000000004a7805 */ /* 0x000fe2000001ff00 */
[----:B------:R-:W2:Y:S01]  /*0660*/  LDG.E.64 R18, desc[UR10][R2.64+0x1800] ;  /* 0x0018000a02127981 */ /* 0x000ea2000c1e1b00 */
[----:B------:R-:W-:Y:S02]  /*0670*/  CS2R R72, SRZ ;  /* 0x0000000000487805 */ /* 0x000fe4000001ff00 */
        /* <DEDUP_REMOVED lines=27> */
[----:B------:R-:W-:Y:S01]  /*0830*/  UPLOP3.LUT UP1, UPT, UPT, UPT, UPT, 0x40, 0x4 ;  /* 0x000000000004789c */ /* 0x000fe20003f2e870 */
[----:B------:R-:W0:Y:S02]  /*0840*/  LDCU UR7, c[0x0][0x408] ;  /* 0x00008100ff0777ac */ /* 0x000e240008000800 */
[----:B------:R-:W2:Y:S01]  /*0850*/  LDG.E.64 R14, desc[UR10][R2.64+0x2800] ;  /* 0x0028000a020e7981 */ /* 0x000ea2000c1e1b00 */
[----:B------:R-:W1:Y:S03]  /*0860*/  LDCU UR19, c[0x0][0x388] ;  /* 0x00007100ff1377ac */ /* 0x000e660008000800 */
[----:B------:R4:W2:Y:S01]  /*0870*/  LDG.E.64 R16, desc[UR10][R2.64+0x2000] ;  /* 0x0020000a02107981 */ /* 0x0008a2000c1e1b00 */
[----:B------:R-:W0:Y:S01]  /*0880*/  LDCU.U8 UR18, c[0x0][0x410] ;  /* 0x00008200ff1277ac */ /* 0x000e220008000000 */
[----:B------:R-:W0:Y:S01]  /*0890*/  LDCU UR26, c[0x0][0x400] ;  /* 0x00008000ff1a77ac */ /* 0x000e220008000800 */
[----:B------:R-:W0:Y:S01]  /*08a0*/  LDCU.64 UR28, c[0x0][0x468] ;  /* 0x00008d00ff1c77ac */ /* 0x000e220008000a00 */
[----:B------:R-:W0:Y:S01]  /*08b0*/  LDCU.64 UR8, c[0x0][0x478] ;  /* 0x00008f00ff0877ac */ /* 0x000e220008000a00 */
[----:B------:R-:W0:Y:S01]  /*08c0*/  LDCU.128 UR12, c[0x0][0x3c0] ;  /* 0x00007800ff0c77ac */ /* 0x000e220008000c00 */
[----:B------:R-:W0:Y:S01]  /*08d0*/  LDCU.64 UR20, c[0x0][0x438] ;  /* 0x00008700ff1477ac */ /* 0x000e220008000a00 */
[----:B------:R-:W0:Y:S01]  /*08e0*/  LDCU.64 UR22, c[0x0][0x380] ;  /* 0x00007000ff1677ac */ /* 0x000e220008000a00 */
[----:B------:R-:W0:Y:S01]  /*08f0*/  LDCU.64 UR24, c[0x0][0x470] ;  /* 0x00008e00ff1877ac */ /* 0x000e220008000a00 */
[----:B---3--:R-:W-:-:S05]  /*0900*/  SHF.L.U32 R0, R246, 0x10, RZ ;  /* 0x00000010f6007819 */ /* 0x008fca00000006ff */
[----:B------:R3:W-:Y:S01]  /*0910*/  STL [R1], R0 ;  /* 0x0000000001007387 */ /* 0x0007e20000100800 */
[----:B----4-:R-:W-:Y:S01]  /*0920*/  IMAD.U32 R2, R7, 0x10000, RZ ;  /* 0x0001000007027824 */ /* 0x010fe200078e00ff */
[----:B-----5:R-:W-:Y:S01]  /*0930*/  SHF.L.U32 R4, R8, 0x10, RZ ;  /* 0x0000001008047819 */ /* 0x020fe200000006ff */
[----:B---3--:R-:W-:-:S05]  /*0940*/  IMAD.U32 R0, R6, 0x10000, RZ ;  /* 0x0001000006007824 */ /* 0x008fca00078e00ff */
[----:B------:R-:W-:Y:S04]  /*0950*/  STL [R1+0x20], R0 ;  /* 0x0000200001007387 */ /* 0x000fe80000100800 */
[----:B------:R3:W-:Y:S04]  /*0960*/  STL [R1+0x10], R2 ;  /* 0x0000100201007387 */ /* 0x0007e80000100800 */
[----:B------:R2:W-:Y:S01]  /*0970*/  STL [R1+0x40], R4 ;  /* 0x0000400401007387 */ /* 0x0005e20000100800 */
[----:B---3--:R-:W-:Y:S02]  /*0980*/  IMAD.U32 R2, R9, 0x10000, RZ ;  /* 0x0001000009027824 */ /* 0x008fe400078e00ff */
[----:B--2---:R-:W-:-:S03]  /*0990*/  IMAD.U32 R4, R24, 0x10000, RZ ;  /* 0x0001000018047824 */ /* 0x004fc600078e00ff */
[----:B------:R2:W-:Y:S04]  /*09a0*/  STL [R1+0x30], R2 ;  /* 0x0000300201007387 */ /* 0x0005e80000100800 */
[----:B------:R-:W-:Y:S01]  /*09b0*/  STL [R1+0x60], R4 ;  /* 0x0000600401007387 */ /* 0x000fe20000100800 */
[----:B--2---:R-:W-:-:S05]  /*09c0*/  IMAD.U32 R2, R25, 0x10000, RZ ;  /* 0x0001000019027824 */ /* 0x004fca00078e00ff */
[----:B------:R2:W-:Y:S01]  /*09d0*/  STL [R1+0x50], R2 ;  /* 0x0000500201007387 */ /* 0x0005e20000100800 */
[----:B------:R-:W-:Y:S01]  /*09e0*/  SHF.R.U64 R3, R6, 0x10, R7 ;  /* 0x0000001006037819 */ /* 0x000fe20000001207 */
[----:B------:R-:W-:Y:S02]  /*09f0*/  IMAD.U32 R6, R21, 0x10000, RZ ;  /* 0x0001000015067824 */ /* 0x000fe400078e00ff */
[----:B--2---:R-:W-:-:S05]  /*0a00*/  IMAD.U32 R2, R18, 0x10000, RZ ;  /* 0x0001000012027824 */ /* 0x004fca00078e00ff */
[----:B------:R2:W-:Y:S01]  /*0a10*/  STL [R1+0x4], R2 ;  /* 0x0000040201007387 */ /* 0x0005e20000100800 */
[----:B------:R-:W-:Y:S01]  /*0a20*/  IMAD.U32 R10, R23, 0x10000, RZ ;  /* 0x00010000170a7824 */ /* 0x000fe200078e00ff */
[----:B--2---:R-:W-:-:S05]  /*0a30*/  SHF.L.U32 R2, R20, 0x10, RZ ;  /* 0x0000001014027819 */ /* 0x004fca00000006ff */
[----:B------:R-:W-:Y:S04]  /*0a40*/  STL [R1+0x24], R2 ;  /* 0x0000240201007387 */ /* 0x000fe80000100800 */
[----:B------:R2:W-:Y:S01]  /*0a50*/  STL [R1+0x14], R6 ;  /* 0x0000140601007387 */ /* 0x0005e20000100800 */
[----:B------:R-:W-:Y:S01]  /*0a60*/  SHF.R.U32.HI R0, RZ, 0x10, R7 ;  /* 0x00000010ff007819 */ /* 0x000fe20000011607 */
[----:B------:R-:W-:Y:S01]  /*0a70*/  IMAD.U32 R226, R13, 0x10000, RZ ;  /* 0x000100000de27824 */ /* 0x000fe200078e00ff */
[----:B------:R-:W-:Y:S01]  /*0a80*/  SHF.R.U64 R7, R8, 0x10, R9 ;  /* 0x0000001008077819 */ /* 0x000fe20000001209 */
[----:B--2---:R-:W-:Y:S01]  /*0a90*/  IMAD.U32 R6, R22, 0x10000, RZ ;  /* 0x0001000016067824 */ /* 0x004fe200078e00ff */
[--C-:B------:R-:W-:Y:S02]  /*0aa0*/  SHF.R.U64 R228, R12, 0x10, R13.reuse ;  /* 0x000000100ce47819 */ /* 0x100fe4000000120d */
[----:B------:R-:W-:-:S02]  /*0ab0*/  SHF.R.U32.HI R224, RZ, 0x10, R13 ;  /* 0x00000010ffe07819 */ /* 0x000fc4000001160d */
[----:B------:R-:W-:Y:S01]  /*0ac0*/  STL [R1+0x44], R6 ;  /* 0x0000440601007387 */ /* 0x000fe20000100800 */
[----:B------:R-:W-:-:S03]  /*0ad0*/  IMAD.U32 R13, R27, 0x10000, RZ ;  /* 0x000100001b0d7824 */ /* 0x000fc600078e00ff */
[----:B------:R2:W-:Y:S01]  /*0ae0*/  STL [R1+0x34], R10 ;  /* 0x0000340a01007387 */ /* 0x0005e20000100800 */
[----:B------:R-:W-:Y:S01]  /*0af0*/  SHF.L.U32 R64, R3, 0x10, RZ ;  /* 0x0000001003407819 */ /* 0x000fe200000006ff */
[----:B------:R-:W-:Y:S01]  /*0b00*/  IMAD.U32 R3, R0, 0x10000, RZ ;  /* 0x0001000000037824 */ /* 0x000fe200078e00ff */
[----:B------:R-:W-:Y:S01]  /*0b10*/  SHF.R.U32.HI R5, RZ, 0x10, R9 ;  /* 0x00000010ff057819 */ /* 0x000fe20000011609 */
[----:B------:R-:W-:Y:S01]  /*0b20*/  IMAD.U32 R0, R7, 0x10000, RZ ;  /* 0x0001000007007824 */ /* 0x000fe200078e00ff */
[--C-:B------:R-:W-:Y:S02]  /*0b30*/  SHF.R.U64 R11, R24, 0x10, R25.reuse ;  /* 0x00000010180b7819 */ /* 0x100fe40000001219 */
[----:B--2---:R-:W-:Y:S02]  /*0b40*/  SHF.L.U32 R10, R26, 0x10, RZ ;  /* 0x000000101a0a7819 */ /* 0x004fe400000006ff */
[----:B------:R-:W-:-:S03]  /*0b50*/  SHF.R.U32.HI R9, RZ, 0x10, R25 ;  /* 0x00000010ff097819 */ /* 0x000fc60000011619 */
[----:B------:R-:W-:Y:S01]  /*0b60*/  STL [R1+0x64], R10 ;  /* 0x0000640a01007387 */ /* 0x000fe20000100800 */
[----:B------:R-:W-:-:S03]  /*0b70*/  IMAD.U32 R5, R5, 0x10000, RZ ;  /* 0x0001000005057824 */ /* 0x000fc600078e00ff */
[----:B------:R-:W-:Y:S01]  /*0b80*/  STL [R1+0x54], R13 ;  /* 0x0000540d01007387 */ /* 0x000fe20000100800 */
[----:B------:R-:W-:-:S03]  /*0b90*/  SHF.R.U64 R4, R20, 0x10, R21 ;  /* 0x0000001014047819 */ /* 0x000fc60000001215 */
[----:B------:R-:W-:Y:S01]  /*0ba0*/  STL [R1+0x18], R64 ;  /* 0x0000184001007387 */ /* 0x000fe20000100800 */
[----:B------:R-:W-:-:S03]  /*0bb0*/  SHF.R.U32.HI R2, RZ, 0x10, R21 ;  /* 0x00000010ff027819 */ /* 0x000fc60000011615 */
[----:B------:R2:W-:Y:S01]  /*0bc0*/  STL [R1+0x8], R3 ;  /* 0x0000080301007387 */ /* 0x0005e20000100800 */
[----:B------:R-:W-:-:S03]  /*0bd0*/  SHF.R.U64 R8, R22, 0x10, R23 ;  /* 0x0000001016087819 */ /* 0x000fc60000001217 */
[----:B------:R3:W-:Y:S01]  /*0be0*/  STL [R1+0x38], R0 ;  /* 0x0000380001007387 */ /* 0x0007e20000100800 */
[----:B--2---:R-:W-:-:S03]  /*0bf0*/  SHF.L.U32 R3, R11, 0x10, RZ ;  /* 0x000000100b037819 */ /* 0x004fc600000006ff */
[----:B------:R-:W-:Y:S01]  /*0c00*/  STL [R1+0x28], R5 ;  /* 0x0000280501007387 */ /* 0x000fe20000100800 */
[----:B---3--:R-:W-:-:S03]  /*0c10*/  IMAD.U32 R0, R9, 0x10000, RZ ;  /* 0x0001000009007824 */ /* 0x008fc600078e00ff */
[----:B------:R2:W-:Y:S01]  /*0c20*/  STL [R1+0x58], R3 ;  /* 0x0000580301007387 */ /* 0x0005e20000100800 */
[----:B------:R-:W-:Y:S01]  /*0c30*/  SHF.L.U32 R237, R230, 0x10, RZ ;  /* 0x00000010e6ed7819 */ /* 0x000fe200000006ff */
[----:B------:R-:W-:Y:S01]  /*0c40*/  IMAD.U32 R2, R2, 0x10000, RZ ;  /* 0x0001000002027824 */ /* 0x000fe200078e00ff */
[----:B------:R-:W-:Y:S01]  /*0c50*/  SHF.R.U64 R235, R230, 0x10, R231 ;  /* 0x00000010e6eb7819 */ /* 0x000fe200000012e7 */
[----:B------:R3:W-:Y:S01]  /*0c60*/  STL [R1+0x48], R0 ;  /* 0x0000480001007387 */ /* 0x0007e20000100800 */
[----:B------:R-:W-:Y:S02]  /*0c70*/  SHF.L.U32 R230, R12, 0x10, RZ ;  /* 0x000000100ce67819 */ /* 0x000fe400000006ff */
[----:B------:R-:W-:Y:S01]  /*0c80*/  SHF.R.U32.HI R6, RZ, 0x10, R23 ;  /* 0x00000010ff067819 */ /* 0x000fe20000011617 */
[----:B--2---:R-:W-:Y:S01]  /*0c90*/  IMAD.U32 R3, R4, 0x10000, RZ ;  /* 0x0001000004037824 */ /* 0x004fe200078e00ff */
[--C-:B------:R-:W-:Y:S02]  /*0ca0*/  SHF.R.U64 R12, R26, 0x10, R27.reuse ;  /* 0x000000101a0c7819 */ /* 0x100fe4000000121b */
[----:B------:R-:W-:-:S02]  /*0cb0*/  SHF.R.U32.HI R10, RZ, 0x10, R27 ;  /* 0x00000010ff0a7819 */ /* 0x000fc4000001161b */
[----:B---3--:R-:W-:Y:S01]  /*0cc0*/  SHF.L.U32 R0, R8, 0x10, RZ ;  /* 0x0000001008007819 */ /* 0x008fe200000006ff */
[----:B------:R2:W-:Y:S04]  /*0cd0*/  STL [R1+0x1c], R3 ;  /* 0x00001c0301007387 */ /* 0x0005e80000100800 */
[----:B------:R3:W-:Y:S04]  /*0ce0*/  STL [R1+0xc], R2 ;  /* 0x00000c0201007387 */ /* 0x0007e80000100800 */
[----:B------:R4:W-:Y:S01]  /*0cf0*/  STL [R1+0x3c], R0 ;  /* 0x00003c0001007387 */ /* 0x0009e20000100800 */
[----:B--2---:R-:W-:-:S02]  /*0d00*/  IMAD.U32 R3, R6, 0x10000, RZ ;  /* 0x0001000006037824 */ /* 0x004fc400078e00ff */
[----:B---3--:R-:W-:-:S03]  /*0d10*/  IMAD.U32 R2, R12, 0x10000, RZ ;  /* 0x000100000c027824 */ /* 0x008fc600078e00ff */
[----:B------:R2:W-:Y:S01]  /*0d20*/  STL [R1+0x2c], R3 ;  /* 0x00002c0301007387 */ /* 0x0005e20000100800 */
[----:B----4-:R-:W-:-:S03]  /*0d30*/  IMAD.U32 R0, R10, 0x10000, RZ ;  /* 0x000100000a007824 */ /* 0x010fc600078e00ff */
[----:B------:R2:W-:Y:S04]  /*0d40*/  STL [R1+0x5c], R2 ;  /* 0x00005c0201007387 */ /* 0x0005e80000100800 */
[----:B------:R2:W-:Y:S01]  /*0d50*/  STL [R1+0x4c], R0 ;  /* 0x00004c0001007387 */ /* 0x0005e20000100800 */
[----:B------:R-:W-:Y:S01]  /*0d60*/  SHF.R.U64 R227, R222, 0x10, R223 ;  /* 0x00000010dee37819 */ /* 0x000fe200000012df */
[----:B------:R-:W-:Y:S01]  /*0d70*/  IMAD.U32 R225, R223, 0x10000, RZ ;  /* 0x00010000dfe17824 */ /* 0x000fe200078e00ff */
[----:B------:R-:W-:Y:S01]  /*0d80*/  SHF.R.U64 R243, R238, 0x10, R239 ;  /* 0x00000010eef37819 */ /* 0x000fe200000012ef */
[----:B------:R-:W-:Y:S01]  /*0d90*/  IMAD.U32 R233, R231, 0x10000, RZ ;  /* 0x00010000e7e97824 */ /* 0x000fe200078e00ff */
[----:B------:R-:W-:Y:S01]  /*0da0*/  SHF.R.U64 R251, R246, 0x10, R247 ;  /* 0x00000010f6fb7819 */ /* 0x000fe200000012f7 */
[----:B------:R-:W-:Y:S01]  /*0db0*/  IMAD.U32 R241, R239, 0x10000, RZ ;  /* 0x00010000eff17824 */ /* 0x000fe200078e00ff */
[----:B------:R-:W-:Y:S01]  /*0dc0*/  SHF.R.U32.HI R223, RZ, 0x10, R223 ;  /* 0x00000010ffdf7819 */ /* 0x000fe200000116df */
[----:B------:R-:W-:Y:S01]  /*0dd0*/  IMAD.U32 R249, R247, 0x10000, RZ ;  /* 0x00010000f7f97824 */ /* 0x000fe200078e00ff */
[----:B------:R-:W-:-:S02]  /*0de0*/  SHF.R.U32.HI R231, RZ, 0x10, R231 ;  /* 0x00000010ffe77819 */ /* 0x000fc400000116e7 */
[----:B------:R-:W-:Y:S02]  /*0df0*/  SHF.R.U32.HI R239, RZ, 0x10, R239 ;  /* 0x00000010ffef7819 */ /* 0x000fe400000116ef */
[----:B------:R-:W-:Y:S02]  /*0e00*/  SHF.R.U32.HI R247, RZ, 0x10, R247 ;  /* 0x00000010fff77819 */ /* 0x000fe400000116f7 */
[----:B------:R-:W-:Y:S02]  /*0e10*/  SHF.R.U32.HI R232, RZ, 0x10, R15 ;  /* 0x00000010ffe87819 */ /* 0x000fe4000001160f */
[--C-:B------:R-:W-:Y:S02]  /*0e20*/  SHF.R.U64 R244, R16, 0x10, R17.reuse ;  /* 0x0000001010f47819 */ /* 0x100fe40000001211 */
[----:B------:R-:W-:Y:S02]  /*0e30*/  SHF.R.U32.HI R240, RZ, 0x10, R17 ;  /* 0x00000010fff07819 */ /* 0x000fe40000011611 */
[----:B------:R-:W-:-:S02]  /*0e40*/  SHF.R.U32.HI R248, RZ, 0x10, R19 ;  /* 0x00000010fff87819 */ /* 0x000fc40000011613 */
[----:B------:R-:W-:Y:S02]  /*0e50*/  SHF.R.U64 R236, R14, 0x10, R15 ;  /* 0x000000100eec7819 */ /* 0x000fe4000000120f */
[----:B------:R-:W-:Y:S01]  /*0e60*/  SHF.R.U64 R252, R18, 0x10, R19 ;  /* 0x0000001012fc7819 */ /* 0x000fe20000001213 */
[----:B------:R-:W-:Y:S01]  /*0e70*/  IMAD.U32 R245, R238, 0x10000, RZ ;  /* 0x00010000eef57824 */ /* 0x000fe200078e00ff */
[----:B------:R-:W-:Y:S01]  /*0e80*/  SHF.L.U32 R246, R16, 0x10, RZ ;  /* 0x0000001010f67819 */ /* 0x000fe200000006ff */
[----:B------:R-:W-:Y:S01]  /*0e90*/  IMAD.U32 R238, R14, 0x10000, RZ ;  /* 0x000100000eee7824 */ /* 0x000fe200078e00ff */
[----:B------:R-:W-:Y:S01]  /*0ea0*/  CS2R R26, SRZ ;  /* 0x00000000001a7805 */ /* 0x000fe2000001ff00 */
[----:B------:R-:W-:Y:S01]  /*0eb0*/  IMAD.U32 R234, R15, 0x10000, RZ ;  /* 0x000100000fea7824 */ /* 0x000fe200078e00ff */
[----:B------:R-:W-:Y:S01]  /*0ec0*/  CS2R R24, SRZ ;  /* 0x0000000000187805 */ /* 0x000fe2000001ff00 */
[----:B------:R-:W-:Y:S01]  /*0ed0*/  IMAD.U32 R242, R17, 0x10000, RZ ;  /* 0x0001000011f27824 */ /* 0x000fe200078e00ff */
[----:B------:R-:W-:Y:S01]  /*0ee0*/  CS2R R22, SRZ ;  /* 0x0000000000167805 */ /* 0x000fe2000001ff00 */
[----:B------:R-:W-:Y:S01]  /*0ef0*/  IMAD.U32 R250, R19, 0x10000, RZ ;  /* 0x0001000013fa7824 */ /* 0x000fe200078e00ff */
[----:B------:R-:W-:Y:S01]  /*0f00*/  CS2R R20, SRZ ;  /* 0x0000000000147805 */ /* 0x000fe2000001ff00 */
[----:B------:R-:W-:Y:S01]  /*0f10*/  IMAD.U32 R229, R222, 0x10000, RZ ;  /* 0x00010000dee57824 */ /* 0x000fe200078e00ff */
[----:B------:R-:W-:-:S02]  /*0f20*/  CS2R R18, SRZ ;  /* 0x0000000000127805 */ /* 0x000fc4000001ff00 */
[----:B------:R-:W-:Y:S02]  /*0f30*/  CS2R R16, SRZ ;  /* 0x0000000000107805 */ /* 0x000fe4000001ff00 */
[----:B------:R-:W-:Y:S01]  /*0f40*/  CS2R R14, SRZ ;  /* 0x00000000000e7805 */ /* 0x000fe2000001ff00 */
[----:B------:R-:W-:Y:S01]  /*0f50*/  IMAD.MOV.U32 R13, RZ, RZ, RZ ;  /* 0x000000ffff0d7224 */ /* 0x000fe200078e00ff */
[----:B------:R-:W-:Y:S01]  /*0f60*/  SHF.L.U32 R227, R227, 0x10, RZ ;  /* 0x00000010e3e37819 */ /* 0x000fe200000006ff */
[----:B------:R-:W-:Y:S01]  /*0f70*/  IMAD.U32 R223, R223, 0x10000, RZ ;  /* 0x00010000dfdf7824 */ /* 0x000fe200078e00ff */
[----:B------:R-:W-:Y:S01]  /*0f80*/  SHF.L.U32 R243, R243, 0x10, RZ ;  /* 0x00000010f3f37819 */ /* 0x000fe200000006ff */
[----:B------:R-:W-:Y:S01]  /*0f90*/  IMAD.U32 R235, R235, 0x10000, RZ ;  /* 0x00010000ebeb7824 */ /* 0x000fe200078e00ff */
[----:B------:R-:W-:Y:S01]  /*0fa0*/  SHF.L.U32 R236, R236, 0x10, RZ ;  /* 0x00000010ecec7819 */ /* 0x000fe200000006ff */
[----:B------:R-:W-:Y:S01]  /*0fb0*/  IMAD.U32 R231, R231, 0x10000, RZ ;  /* 0x00010000e7e77824 */ /* 0x000fe200078e00ff */
[----:B------:R-:W-:Y:S01]  /*0fc0*/  SHF.L.U32 R252, R252, 0x10, RZ ;  /* 0x00000010fcfc7819 */ /* 0x000fe200000006ff */
[----:B------:R-:W-:-:S02]  /*0fd0*/  IMAD.U32 R239, R239, 0x10000, RZ ;  /* 0x00010000efef7824 */ /* 0x000fc400078e00ff */
[----:B------:R-:W-:Y:S02]  /*0fe0*/  IMAD.U32 R251, R251, 0x10000, RZ ;  /* 0x00010000fbfb7824 */ /* 0x000fe400078e00ff */
[----:B------:R-:W-:Y:S02]  /*0ff0*/  IMAD.U32 R247, R247, 0x10000, RZ ;  /* 0x00010000f7f77824 */ /* 0x000fe400078e00ff */
[----:B------:R-:W-:Y:S02]  /*1000*/  IMAD.U32 R228, R228, 0x10000, RZ ;  /* 0x00010000e4e47824 */ /* 0x000fe400078e00ff */
[----:B------:R-:W-:Y:S02]  /*1010*/  IMAD.U32 R224, R224, 0x10000, RZ ;  /* 0x00010000e0e07824 */ /* 0x000fe400078e00ff */
[----:B------:R-:W-:Y:S02]  /*1020*/  IMAD.U32 R232, R232, 0x10000, RZ ;  /* 0x00010000e8e87824 */ /* 0x000fe400078e00ff */
[----:B------:R-:W-:-:S02]  /*1030*/  IMAD.U32 R244, R244, 0x10000, RZ ;  /* 0x00010000f4f47824 */ /* 0x000fc400078e00ff */
[----:B------:R-:W-:Y:S02]  /*1040*/  IMAD.U32 R240, R240, 0x10000, RZ ;  /* 0x00010000f0f07824 */ /* 0x000fe400078e00ff */
[----:B012---:R-:W-:-:S07]  /*1050*/  IMAD.U32 R248, R248, 0x10000, RZ ;  /* 0x00010000f8f87824 */ /* 0x007fce00078e00ff */
.L_x_531:
[----:B------:R-:W-:Y:S01]  /*1060*/  UIMAD UR5, UR4, UR19, URZ ;  /* 0x00000013040572a4 */ /* 0x000fe2000f8e02ff */
[----:B0-----:R-:W0:Y:S01]  /*1070*/  LDC.64 R204, c[0x0][0x3a8] ;  /* 0x0000ea00ffcc7b82 */ /* 0x001e220000000a00 */
[----:B------:R-:W-:Y:S01]  /*1080*/  UIMAD.WIDE UR16, UR4, 0x4, UR14 ;  /* 0x00000004041078a5 */ /* 0x000fe2000f8e020e */
[----:B--2---:R-:W2:Y:S01]  /*1090*/  LDL R164, [R1] ;  /* 0x0000000001a47983 */ /* 0x004ea20000100800 */
[----:B------:R-:W-:-:S03]  /*10a0*/  USHF.R.S32.HI UR6, URZ, 0x1f, UR5 ;  /* 0x0000001fff067899 */ /* 0x000fc60008011405 */
[----:B------:R-:W3:Y:S01]  /*10b0*/  LDL R165, [R1+0x4] ;  /* 0x0000040001a57983 */ /* 0x000ee20000100800 */
[----:B------:R-:W-:Y:S01]  /*10c0*/  ULEA.HI UR6, UR6, UR5, URZ, 0x2 ;  /* 0x0000000506067291 */ /* 0x000fe2000f8f10ff */
[----:B-1----:R-:W1:Y:S01]  /*10d0*/  LDC.64 R196, c[0x0][0x430] ;  /* 0x00010c00ffc47b82 */ /* 0x002e620000000a00 */
[----:B------:R-:W-:Y:S01]  /*10e0*/  MOV R4, UR16 ;  /* 0x0000001000047c02 */ /* 0x000fe20008000f00 */
[----:B------:R-:W-:Y:S01]  /*10f0*/  IMAD.U32 R5, RZ, RZ, UR17 ;  /* 0x00000011ff057e24 */ /* 0x000fe2000f8e00ff */
[----:B------:R-:W4:Y:S02]  /*1100*/  LDL R210, [R1+0x60] ;  /* 0x0000600001d27983 */ /* 0x000f240000100800 */
[----:B------:R-:W-:Y:S02]  /*1110*/  IMAD.U32 R12, RZ, RZ, UR6 ;  /* 0x00000006ff0c7e24 */ /* 0x000fe4000f8e00ff */
[----:B------:R0:W2:Y:S01]  /*1120*/  LDG.E R8, desc[UR10][R4.64] ;  /* 0x0000000a04087981 */ /* 0x0000a2000c1e1900 */
[----:B------:R-:W1:Y:S02]  /*1130*/  LDC.64 R194, c[0x0][0x428] ;  /* 0x00010a00ffc27b82 */ /* 0x000e640000000a00 */
[----:B------:R-:W-:Y:S01]  /*1140*/  LEA.HI.SX32 R12, R12, R139, 0x1e ;  /* 0x0000008b0c0c7211 */ /* 0x000fe200078ff2ff */
[----:B------:R-:W-:Y:S01]  /*1150*/  UIMAD.WIDE UR16, UR4, 0x4, UR12 ;  /* 0x00000004041078a5 */ /* 0x000fe2000f8e020c */
[----:B------:R-:W4:Y:S03]  /*1160*/  LDL R203, [R1+0x64] ;  /* 0x0000640001cb7983 */ /* 0x000f260000100800 */
[----:B------:R-:W-:Y:S01]  /*1170*/  VIADD R142, R12, 0x300 ;  /* 0x000003000c8e7836 */ /* 0x000fe20000000000 */
[----:B------:R-:W-:Y:S01]  /*1180*/  ISETP.NE.U32.AND P0, PT, RZ, UR20, PT ;  /* 0x00000014ff007c0c */ /* 0x000fe2000bf05070 */
[----:B------:R-:W1:Y:S01]  /*1190*/  LDC.64 R152, c[0x0][0x3b0] ;  /* 0x0000ec00ff987b82 */ /* 0x000e620000000a00 */
[----:B------:R-:W-:Y:S01]  /*11a0*/  ISETP.NE.U32.AND P1, PT, RZ, UR24, PT ;  /* 0x00000018ff007c0c */ /* 0x000fe2000bf25070 */
[----:B0-----:R-:W-:Y:S01]  /*11b0*/  IMAD.WIDE.U32 R64, R142, 0x8, R204 ;  /* 0x000000088e407825 */ /* 0x001fe200078e00cc */
[----:B------:R-:W-:Y:S01]  /*11c0*/  MOV R4, UR16 ;  /* 0x0000001000047c02 */ /* 0x000fe20008000f00 */
[----:B------:R-:W4:Y:S02]  /*11d0*/  LDL R209, [R1+0x58] ;  /* 0x0000580001d17983 */ /* 0x000f240000100800 */
[----:B------:R-:W-:-:S02]  /*11e0*/  IMAD.U32 R5, RZ, RZ, UR17 ;  /* 0x00000011ff057e24 */ /* 0x000fc4000f8e00ff */
[----:B------:R-:W3:Y:S01]  /*11f0*/  LDG.E.64 R64, desc[UR10][R64.64] ;  /* 0x0000000a40407981 */ /* 0x000ee2000c1e1b00 */
[----:B-1----:R-:W-:-:S03]  /*1200*/  IMAD.WIDE.U32 R118, R142, 0x8, R196 ;  /* 0x000000088e767825 */ /* 0x002fc600078e00c4 */
[----:B------:R0:W4:Y:S01]  /*1210*/  LDG.E R192, desc[UR10][R4.64] ;  /* 0x0000000a04c07981 */ /* 0x000122000c1e1900 */
[----:B------:R-:W-:-:S03]  /*1220*/  IMAD.WIDE.U32 R66, R142, 0x8, R194 ;  /* 0x000000088e427825 */ /* 0x000fc600078e00c2 */
[----:B------:R-:W4:Y:S01]  /*1230*/  LDG.E.64 R118, desc[UR10][R118.64] ;  /* 0x0000000a76767981 */ /* 0x000f22000c1e1b00 */
[----:B------:R-:W-:-:S03]  /*1240*/  ISETP.NE.AND P3, PT, RZ, UR18, PT ;  /* 0x00000012ff007c0c */ /* 0x000fc6000bf65270 */
[----:B------:R-:W4:Y:S04]  /*1250*/  LDL R207, [R1+0x50] ;  /* 0x0000500001cf7983 */ /* 0x000f280000100800 */
[----:B------:R-:W4:Y:S01]  /*1260*/  LDG.E.64 R66, desc[UR10][R66.64] ;  /* 0x0000000a42427981 */ /* 0x000f22000c1e1b00 */
[----:B------:R-:W-:-:S03]  /*1270*/  VIADD R144, R12, 0x400 ;  /* 0x000004000c907836 */ /* 0x000fc60000000000 */
[----:B------:R-:W4:Y:S01]  /*1280*/  LDL R208, [R1+0x5c] ;  /* 0x00005c0001d07983 */ /* 0x000f220000100800 */
[----:B------:R-:W-:-:S03]  /*1290*/  IMAD.WIDE.U32 R120, R144, 0x8, R204 ;  /* 0x0000000890787825 */ /* 0x000fc600078e00cc */
[----:B------:R-:W4:Y:S01]  /*12a0*/  LDL R206, [R1+0x54] ;  /* 0x0000540001ce7983 */ /* 0x000f220000100800 */
[----:B------:R-:W-:-:S03]  /*12b0*/  IMAD.WIDE.U32 R124, R144, 0x8, R196 ;  /* 0x00000008907c7825 */ /* 0x000fc600078e00c4 */
[----:B------:R-:W4:Y:S01]  /*12c0*/  LDG.E.64 R120, desc[UR10][R120.64] ;  /* 0x0000000a78787981 */ /* 0x000f22000c1e1b00 */
[----:B------:R-:W-:-:S03]  /*12d0*/  IMAD.WIDE.U32 R122, R144, 0x8, R194 ;  /* 0x00000008907a7825 */ /* 0x000fc600078e00c2 */
[----:B------:R-:W4:Y:S04]  /*12e0*/  LDG.E.64 R124, desc[UR10][R124.64] ;  /* 0x0000000a7c7c7981 */ /* 0x000f28000c1e1b00 */
[----:B------:R-:W4:Y:S01]  /*12f0*/  LDG.E.64 R122, desc[UR10][R122.64] ;  /* 0x0000000a7a7a7981 */ /* 0x000f22000c1e1b00 */
[----:B------:R-:W-:-:S04]  /*1300*/  IMAD.WIDE.U32 R130, R12, 0x8, R196 ;  /* 0x000000080c827825 */ /* 0x000fc800078e00c4 */
[C---:B------:R-:W-:Y:S02]  /*1310*/  IMAD.WIDE.U32 R126, R12.reuse, 0x8, R204 ;  /* 0x000000080c7e7825 */ /* 0x040fe400078e00cc */
[----:B------:R-:W4:Y:S02]  /*1320*/  LDG.E.64 R130, desc[UR10][R130.64] ;  /* 0x0000000a82827981 */ /* 0x000f24000c1e1b00 */
[----:B------:R-:W-:Y:S02]  /*1330*/  IMAD.WIDE.U32 R128, R12, 0x8, R194 ;  /* 0x000000080c807825 */ /* 0x000fe400078e00c2 */
[----:B------:R-:W4:Y:S04]  /*1340*/  LDG.E.64 R126, desc[UR10][R126.64] ;  /* 0x0000000a7e7e7981 */ /* 0x000f28000c1e1b00 */
[----:B------:R-:W4:Y:S01]  /*1350*/  LDG.E.64 R128, desc[UR10][R128.64] ;  /* 0x0000000a80807981 */ /* 0x000f22000c1e1b00 */
[----:B------:R-:W-:-:S02]  /*1360*/  ISETP.NE.AND.EX P0, PT, RZ, UR21, PT, P0 ;  /* 0x00000015ff007c0c */ /* 0x000fc4000bf05300 */
[----:B------:R-:W-:-:S11]  /*1370*/  ISETP.NE.AND.EX P1, PT, RZ, UR25, PT, P1 ;  /* 0x00000019ff007c0c */ /* 0x000fd6000bf25310 */
[----:B------:R-:W1:Y:S08]  /*1380*/  @P0 LDC.64 R140, c[0x0][0x438] ;  /* 0x00010e00ff8c0b82 */ /* 0x000e700000000a00 */
[----:B------:R-:W1:Y:S08]  /*1390*/  @P1 LDC.64 R138, c[0x0][0x3b8] ;  /* 0x0000ee00ff8a1b82 */ /* 0x000e700000000a00 */
[----:B0-----:R-:W0:Y:S08]  /*13a0*/  @P1 LDC.64 R4, c[0x0][0x3b8] ;  /* 0x0000ee00ff041b82 */ /* 0x001e300000000a00 */
[----:B------:R-:W0:Y:S01]  /*13b0*/  @P0 LDC.64 R6, c[0x0][0x438] ;  /* 0x00010e00ff060b82 */ /* 0x000e220000000a00 */
[----:B-1----:R-:W-:-:S05]  /*13c0*/  @P0 IMAD.WIDE.U32 R140, R142, 0x8, R140 ;  /* 0x000000088e8c0825 */ /* 0x002fca00078e008c */
[----:B------:R1:W5:Y:S01]  /*13d0*/  @P0 LDG.E.64 R104, desc[UR10][R140.64] ;  /* 0x0000000a8c680981 */ /* 0x000362000c1e1b00 */
[----:B------:R-:W-:-:S05]  /*13e0*/  @P1 IMAD.WIDE.U32 R138, R144, 0x4, R138 ;  /* 0x00000004908a1825 */ /* 0x000fca00078e008a */
[----:B------:R0:W5:Y:S01]  /*13f0*/  @P1 LDG.E R9, desc[UR10][R138.64] ;  /* 0x0000000a8a091981 */ /* 0x000162000c1e1900 */
[----:B-1----:R-:W-:-:S04]  /*1400*/  IMAD.WIDE.U32 R140, R12, 0x4, R152 ;  /* 0x000000040c8c7825 */ /* 0x002fc800078e0098 */
[----:B0-----:R-:W-:Y:S01]  /*1410*/  @P1 IMAD.WIDE.U32 R4, R142, 0x4, R4 ;  /* 0x000000048e041825 */ /* 0x001fe200078e0004 */
[----:B------:R-:W0:Y:S03]  /*1420*/  @P0 LDC.64 R138, c[0x0][0x438] ;  /* 0x00010e00ff8a0b82 */ /* 0x000e260000000a00 */
[----:B------:R-:W-:Y:S01]  /*1430*/  VIADD R11, R12, 0x100 ;  /* 0x000001000c0b7836 */ /* 0x000fe20000000000 */
[----:B------:R1:W5:Y:S01]  /*1440*/  @P1 LDG.E R10, desc[UR10][R4.64] ;  /* 0x0000000a040a1981 */ /* 0x000362000c1e1900 */
[----:B------:R-:W-:-:S04]  /*1450*/  @P0 IMAD.WIDE.U32 R6, R144, 0x8, R6 ;  /* 0x0000000890060825 */ /* 0x000fc800078e0006 */
[--C-:B------:R-:W-:Y:S01]  /*1460*/  IMAD.WIDE.U32 R146, R11, 0x4, R152.reuse ;  /* 0x000000040b927825 */ /* 0x100fe200078e0098 */
[----:B------:R1:W5:Y:S03]  /*1470*/  @P0 LDG.E.64 R106, desc[UR10][R6.64] ;  /* 0x0000000a066a0981 */ /* 0x000366000c1e1b00 */
[--C-:B-1----:R-:W-:Y:S02]  /*1480*/  IMAD.WIDE.U32 R4, R142, 0x4, R152.reuse ;  /* 0x000000048e047825 */ /* 0x102fe400078e0098 */
[----:B------:R-:W5:Y:S01]  /*1490*/  LDG.E R146, desc[UR10][R146.64] ;  /* 0x0000000a92927981 */ /* 0x000f62000c1e1900 */
[----:B------:R-:W1:Y:S03]  /*14a0*/  @P0 LDC.64 R142, c[0x0][0x438] ;  /* 0x00010e00ff8e0b82 */ /* 0x000e660000000a00 */
[----:B------:R0:W5:Y:S01]  /*14b0*/  LDG.E R7, desc[UR10][R4.64] ;  /* 0x0000000a04077981 */ /* 0x000162000c1e1900 */
[----:B------:R-:W-:Y:S01]  /*14c0*/  IADD3 R6, PT, PT, R12, 0x200, RZ ;  /* 0x000002000c067810 */ /* 0x000fe20007ffe0ff */
[----:B------:R-:W-:-:S04]  /*14d0*/  IMAD.WIDE.U32 R144, R144, 0x4, R152 ;  /* 0x0000000490907825 */ /* 0x000fc800078e0098 */
[--C-:B------:R-:W-:Y:S01]  /*14e0*/  IMAD.WIDE.U32 R148, R6, 0x4, R152.reuse ;  /* 0x0000000406947825 */ /* 0x100fe200078e0098 */
[----:B------:R-:W5:Y:S03]  /*14f0*/  LDG.E R157, desc[UR10][R144.64] ;  /* 0x0000000a909d7981 */ /* 0x000f66000c1e1900 */
[C---:B0-----:R-:W-:Y:S02]  /*1500*/  VIADD R5, R12.reuse, 0x500 ;  /* 0x000005000c057836 */ /* 0x041fe40000000000 */
[----:B------:R-:W-:Y:S01]  /*1510*/  VIADD R4, R12, 0x600 ;  /* 0x000006000c047836 */ /* 0x000fe20000000000 */
[----:B------:R-:W5:Y:S01]  /*1520*/  LDG.E R148, desc[UR10][R148.64] ;  /* 0x0000000a94947981 */ /* 0x000f62000c1e1900 */
[----:B------:R-:W-:-:S04]  /*1530*/  IMAD.WIDE.U32 R150, R5, 0x4, R152 ;  /* 0x0000000405967825 */ /* 0x000fc800078e0098 */
[----:B------:R-:W-:Y:S02]  /*1540*/  IMAD.WIDE.U32 R152, R4, 0x4, R152 ;  /* 0x0000000404987825 */ /* 0x000fe400078e0098 */
[----:B------:R-:W5:Y:S04]  /*1550*/  LDG.E R150, desc[UR10][R150.64] ;  /* 0x0000000a96967981 */ /* 0x000f68000c1e1900 */
[----:B------:R-:W5:Y:S01]  /*1560*/  LDG.E R152, desc[UR10][R152.64] ;  /* 0x0000000a98987981 */ /* 0x000f62000c1e1900 */
[----:B------:R-:W-:-:S05]  /*1570*/  @P0 IMAD.WIDE.U32 R138, R12, 0x8, R138 ;  /* 0x000000080c8a0825 */ /* 0x000fca00078e008a */
[----:B------:R0:W5:Y:S02]  /*1580*/  @P0 LDG.E.64 R108, desc[UR10][R138.64] ;  /* 0x0000000a8a6c0981 */ /* 0x000164000c1e1b00 */
[----:B0-----:R-:W0:Y:S02]  /*1590*/  @P0 LDC.64 R138, c[0x0][0x438] ;  /* 0x00010e00ff8a0b82 */ /* 0x001e240000000a00 */
[----:B0-----:R-:W-:-:S05]  /*15a0*/  @P0 IMAD.WIDE.U32 R138, R6, 0x8, R138 ;  /* 0x00000008068a0825 */ /* 0x001fca00078e008a */
[----:B------:R0:W5:Y:S02]  /*15b0*/  @P0 LDG.E.64 R112, desc[UR10][R138.64] ;  /* 0x0000000a8a700981 */ /* 0x000164000c1e1b00 */
[----:B0-----:R-:W0:Y:S01]  /*15c0*/  @P0 LDC.64 R138, c[0x0][0x438] ;  /* 0x00010e00ff8a0b82 */ /* 0x001e220000000a00 */
[----:B--2---:R-:W-:Y:S02]  /*15d0*/  R2UR UR16, R8 ;  /* 0x00000000081072ca */ /* 0x004fe400000e0000 */
[----:B------:R2:W5:Y:S05]  /*15e0*/  LDG.E R8, desc[UR10][R140.64] ;  /* 0x0000000a8c087981 */ /* 0x00056a000c1e1900 */
[----:B--2---:R-:W2:Y:S01]  /*15f0*/  @P1 LDC.64 R140, c[0x0][0x3b8] ;  /* 0x0000ee00ff8c1b82 */ /* 0x004ea20000000a00 */
[----:B---3--:R-:W-:Y:S01]  /*1600*/  IMAD.MOV.U32 R147, RZ, RZ, R64 ;  /* 0x000000ffff937224 */ /* 0x008fe200078e0040 */
[----:B----4-:R-:W-:-:S03]  /*1610*/  FSEL R192, R192, RZ, !P3 ;  /* 0x000000ffc0c07208 */ /* 0x010fc60005800000 */
[----:B------:R-:W-:Y:S01]  /*1620*/  IMAD.U32 R147, R147, 0x10000, RZ ;  /* 0x0001000093937824 */ /* 0x000fe200078e00ff */
[----:B------:R-:W-:Y:S01]  /*1630*/  SHF.R.U64 R153, R64, 0x10, R65 ;  /* 0x0000001040997819 */ /* 0x000fe20000001241 */
[----:B------:R-:W-:Y:S02]  /*1640*/  IMAD.MOV.U32 R163, RZ, RZ, R118 ;  /* 0x000000ffffa37224 */ /* 0x000fe400078e0076 */
[----:B------:R-:W-:Y:S01]  /*1650*/  FADD.FTZ R147, -R192, R147 ;  /* 0x00000093c0937221 */ /* 0x000fe20000010100 */
[----:B------:R-:W-:Y:S01]  /*1660*/  SHF.L.U32 R153, R153, 0x10, RZ ;  /* 0x0000001099997819 */ /* 0x000fe200000006ff */
[----:B------:R-:W-:Y:S02]  /*1670*/  IMAD.U32 R163, R163, 0x10000, RZ ;  /* 0x00010000a3a37824 */ /* 0x000fe400078e00ff */
[----:B------:R-:W-:Y:S01]  /*1680*/  FMUL.FTZ R147, R147, UR16 ;  /* 0x0000001093937c20 */ /* 0x000fe20008410000 */
[----:B------:R-:W-:Y:S01]  /*1690*/  SHF.R.U64 R159, R118, 0x10, R119 ;  /* 0x00000010769f7819 */ /* 0x000fe20000001277 */
[----:B--2---:R-:W-:Y:S01]  /*16a0*/  @P1 IMAD.WIDE.U32 R140, R12, 0x4, R140 ;  /* 0x000000040c8c1825 */ /* 0x004fe200078e008c */
[----:B------:R-:W-:-:S03]  /*16b0*/  SHF.R.U64 R151, R66, 0x10, R67 ;  /* 0x0000001042977819 */ /* 0x000fc60000001243 */
[-C--:B------:R-:W-:Y:S01]  /*16c0*/  FMUL.FTZ R164, R164, R163.reuse ;  /* 0x000000a3a4a47220 */ /* 0x080fe20000410000 */
[----:B------:R-:W-:Y:S01]  /*16d0*/  FADD.FTZ R199, R163, R199 ;  /* 0x000000c7a3c77221 */ /* 0x000fe20000010000 */
[----:B------:R-:W-:Y:S01]  /*16e0*/  FFMA.FTZ R85, R147, R163, R85 ;  /* 0x000000a393557223 */ /* 0x000fe20000010055 */
[----:B------:R2:W5:Y:S01]  /*16f0*/  @P1 LDG.E R3, desc[UR10][R140.64] ;  /* 0x0000000a8c031981 */ /* 0x000562000c1e1900 */
[----:B------:R-:W-:Y:S01]  /*1700*/  FADD.FTZ R163, -R192, R153 ;  /* 0x00000099c0a37221 */ /* 0x000fe20000010100 */
[----:B------:R-:W-:Y:S01]  /*1710*/  MOV R144, R65 ;  /* 0x0000004100907202 */ /* 0x000fe20000000f00 */
[----:B------:R-:W-:Y:S02]  /*1720*/  IMAD.U32 R159, R159, 0x10000, RZ ;  /* 0x000100009f9f7824 */ /* 0x000fe400078e00ff */
[----:B------:R-:W-:Y:S02]  /*1730*/  IMAD.U32 R153, R151, 0x10000, RZ ;  /* 0x0001000097997824 */ /* 0x000fe400078e00ff */
[----:B------:R-:W-:Y:S01]  /*1740*/  FMUL.FTZ R151, R163, UR16 ;  /* 0x00000010a3977c20 */ /* 0x000fe20008410000 */
[----:B--2---:R-:W2:Y:S01]  /*1750*/  @P1 LDC.64 R140, c[0x0][0x3b8] ;  /* 0x0000ee00ff8c1b82 */ /* 0x004ea20000000a00 */
[----:B------:R-:W-:Y:S01]  /*1760*/  FMUL.FTZ R163, R251, R159 ;  /* 0x0000009ffba37220 */ /* 0x000fe20000410000 */
[----:B------:R-:W-:Y:S01]  /*1770*/  IMAD.MOV.U32 R145, RZ, RZ, R67 ;  /* 0x000000ffff917224 */ /* 0x000fe200078e0043 */
[----:B------:R-:W-:Y:S01]  /*1780*/  MOV R158, R119 ;  /* 0x00000077009e7202 */ /* 0x000fe20000000f00 */
[----:B------:R-:W-:-:S02]  /*1790*/  IMAD.U32 R144, R144, 0x10000, RZ ;  /* 0x0001000090907824 */ /* 0x000fc400078e00ff */
[----:B------:R-:W-:Y:S01]  /*17a0*/  FADD.FTZ R54, R153, R54 ;  /* 0x0000003699367221 */ /* 0x000fe20000010000 */
[-C--:B------:R-:W-:Y:S01]  /*17b0*/  FFMA.FTZ R26, R151, R153.reuse, R26 ;  /* 0x00000099971a7223 */ /* 0x080fe2000001001a */
[----:B------:R-:W-:Y:S01]  /*17c0*/  FFMA.FTZ R153, R252, R153, R163 ;  /* 0x00000099fc997223 */ /* 0x000fe200000100a3 */
[----:B------:R-:W-:Y:S01]  /*17d0*/  FADD.FTZ R191, R159, R191 ;  /* 0x000000bf9fbf7221 */ /* 0x000fe20000010000 */
[----:B------:R-:W-:Y:S01]  /*17e0*/  FFMA.FTZ R86, R151, R159, R86 ;  /* 0x0000009f97567223 */ /* 0x000fe20000010056 */
[----:B------:R-:W-:Y:S01]  /*17f0*/  SHF.L.U32 R163, R158, 0x10, RZ ;  /* 0x000000109ea37819 */ /* 0x000fe200000006ff */
[----:B------:R-:W-:Y:S01]  /*1800*/  FADD.FTZ R158, -R192, R144 ;  /* 0x00000090c09e7221 */ /* 0x000fe20000010100 */
[----:B------:R-:W-:Y:S02]  /*1810*/  IMAD.U32 R159, R145, 0x10000, RZ ;  /* 0x00010000919f7824 */ /* 0x000fe400078e00ff */
[----:B------:R-:W3:Y:S01]  /*1820*/  @P1 LDC.64 R144, c[0x0][0x3b8] ;  /* 0x0000ee00ff901b82 */ /* 0x000ee20000000a00 */
[----:B------:R-:W-:Y:S01]  /*1830*/  SHF.R.U32.HI R161, RZ, 0x10, R65 ;  /* 0x00000010ffa17819 */ /* 0x000fe20000011641 */
[----:B------:R-:W-:Y:S01]  /*1840*/  IMAD.MOV.U32 R149, RZ, RZ, R66 ;  /* 0x000000ffff957224 */ /* 0x000fe200078e0042 */
[----:B------:R-:W-:Y:S01]  /*1850*/  SHF.R.U32.HI R162, RZ, 0x10, R119 ;  /* 0x00000010ffa27819 */ /* 0x000fe20000011677 */
[----:B------:R-:W-:-:S02]  /*1860*/  FMUL.FTZ R158, R158, UR16 ;  /* 0x000000109e9e7c20 */ /* 0x000fc40008410000 */
[----:B------:R-:W-:Y:S02]  /*1870*/  IMAD.U32 R149, R149, 0x10000, RZ ;  /* 0x0001000095957824 */ /* 0x000fe400078e00ff */
[----:B------:R-:W-:Y:S01]  /*1880*/  IMAD.U32 R161, R161, 0x10000, RZ ;  /* 0x00010000a1a17824 */ /* 0x000fe200078e00ff */
[----:B------:R-:W4:Y:S01]  /*1890*/  @P1 LDC.64 R118, c[0x0][0x3b8] ;  /* 0x0000ee00ff761b82 */ /* 0x000f220000000a00 */
[----:B--2---:R-:W-:Y:S01]  /*18a0*/  @P1 IMAD.WIDE.U32 R140, R11, 0x4, R140 ;  /* 0x000000040b8c1825 */ /* 0x004fe200078e008c */
[----:B------:R-:W-:-:S03]  /*18b0*/  SHF.R.U32.HI R160, RZ, 0x10, R67 ;  /* 0x00000010ffa07819 */ /* 0x000fc60000011643 */
[----:B------:R-:W-:Y:S01]  /*18c0*/  FADD.FTZ R53, R149, R53 ;  /* 0x0000003595357221 */ /* 0x000fe20000010000 */
[-C--:B------:R-:W-:Y:S01]  /*18d0*/  FFMA.FTZ R25, R147, R149.reuse, R25 ;  /* 0x0000009593197223 */ /* 0x080fe20000010019 */
[----:B------:R-:W-:Y:S01]  /*18e0*/  FADD.FTZ R161, -R192, R161 ;  /* 0x000000a1c0a17221 */ /* 0x000fe20000010100 */
[----:B------:R2:W5:Y:S01]  /*18f0*/  @P1 LDG.E R2, desc[UR10][R140.64] ;  /* 0x0000000a8c021981 */ /* 0x000562000c1e1900 */
[----:B------:R-:W-:Y:S01]  /*1900*/  FFMA.FTZ R149, R165, R149, R164 ;  /* 0x00000095a5957223 */ /* 0x000fe200000100a4 */
[-C--:B------:R-:W-:Y:S01]  /*1910*/  FMUL.FTZ R164, R249, R163.reuse ;  /* 0x000000a3f9a47220 */ /* 0x080fe20000410000 */
[----:B------:R-:W-:Y:S01]  /*1920*/  FADD.FTZ R190, R163, R190 ;  /* 0x000000bea3be7221 */ /* 0x000fe20000010000 */
[----:B------:R-:W-:Y:S01]  /*1930*/  FFMA.FTZ R87, R158, R163, R87 ;  /* 0x000000a39e577223 */ /* 0x000fe20000010057 */
[----:B------:R-:W-:Y:S01]  /*1940*/  IMAD.U32 R162, R162, 0x10000, RZ ;  /* 0x00010000a2a27824 */ /* 0x000fe200078e00ff */
[----:B------:R-:W-:Y:S01]  /*1950*/  SHF.L.U32 R163, R160, 0x10, RZ ;  /* 0x00000010a0a37819 */ /* 0x000fe200000006ff */
[----:B------:R-:W-:Y:S01]  /*1960*/  FMUL.FTZ R160, R161, UR16 ;  /* 0x00000010a1a07c20 */ /* 0x000fe20008410000 */
[----:B--2---:R-:W2:Y:S01]  /*1970*/  @P1 LDC.64 R140, c[0x0][0x3b8] ;  /* 0x0000ee00ff8c1b82 */ /* 0x004ea20000000a00 */
[----:B------:R-:W-:Y:S01]  /*1980*/  FMUL.FTZ R161, R247, R162 ;  /* 0x000000a2f7a17220 */ /* 0x000fe20000410000 */
[----:B---3--:R-:W-:-:S04]  /*1990*/  @P1 IMAD.WIDE.U32 R144, R4, 0x4, R144 ;  /* 0x0000000404901825 */ /* 0x008fc800078e0090 */
[----:B------:R-:W-:Y:S01]  /*19a0*/  FADD.FTZ R189, R162, R189 ;  /* 0x000000bda2bd7221 */ /* 0x000fe20000010000 */
[C---:B------:R-:W-:Y:S01]  /*19b0*/  FFMA.FTZ R88, R160.reuse, R162, R88 ;  /* 0x000000a2a0587223 */ /* 0x040fe20000010058 */
[----:B------:R-:W-:Y:S01]  /*19c0*/  FADD.FTZ R56, R163, R56 ;  /* 0x00000038a3387221 */ /* 0x000fe20000010000 */
[----:B------:R-:W-:Y:S02]  /*19d0*/  IMAD.MOV.U32 R162, RZ, RZ, R120 ;  /* 0x000000ffffa27224 */ /* 0x000fe400078e0078 */
[-C--:B------:R-:W-:Y:S01]  /*19e0*/  FFMA.FTZ R28, R160, R163.reuse, R28 ;  /* 0x000000a3a01c7223 */ /* 0x080fe2000001001c */
[----:B------:R-:W-:Y:S01]  /*19f0*/  FFMA.FTZ R161, R248, R163, R161 ;  /* 0x000000a3f8a17223 */ /* 0x000fe200000100a1 */
[----:B------:R-:W-:Y:S01]  /*1a00*/  IMAD.MOV.U32 R163, RZ, RZ, R124 ;  /* 0x000000ffffa37224 */ /* 0x000fe200078e007c */
[----:B------:R3:W5:Y:S01]  /*1a10*/  @P1 LDG.E R98, desc[UR10][R144.64] ;  /* 0x0000000a90621981 */ /* 0x000762000c1e1900 */
[----:B------:R-:W-:Y:S01]  /*1a20*/  IMAD.U32 R162, R162, 0x10000, RZ ;  /* 0x00010000a2a27824 */ /* 0x000fe200078e00ff */
[----:B------:R-:W-:-:S02]  /*1a30*/  SHF.R.U32.HI R167, RZ, 0x10, R121 ;  /* 0x00000010ffa77819 */ /* 0x000fc40000011679 */
[----:B------:R-:W-:Y:S01]  /*1a40*/  SHF.L.U32 R163, R163, 0x10, RZ ;  /* 0x00000010a3a37819 */ /* 0x000fe200000006ff */
[----:B------:R-:W-:Y:S01]  /*1a50*/  FADD.FTZ R162, -R192, R162 ;  /* 0x000000a2c0a27221 */ /* 0x000fe20000010100 */
[----:B------:R-:W-:Y:S02]  /*1a60*/  SHF.R.U64 R124, R124, 0x10, R125 ;  /* 0x000000107c7c7819 */ /* 0x000fe4000000127d */
[--C-:B---3--:R-:W-:Y:S01]  /*1a70*/  SHF.R.U64 R144, R120, 0x10, R121.reuse ;  /* 0x0000001078907819 */ /* 0x108fe20000001279 */
[----:B------:R-:W-:Y:S01]  /*1a80*/  IMAD.MOV.U32 R120, RZ, RZ, R121 ;  /* 0x000000ffff787224 */ /* 0x000fe200078e0079 */
[----:B------:R-:W-:Y:S01]  /*1a90*/  MOV R121, R123 ;  /* 0x0000007b00797202 */ /* 0x000fe20000000f00 */
[----:B------:R-:W-:Y:S01]  /*1aa0*/  IMAD.MOV.U32 R145, RZ, RZ, R122 ;  /* 0x000000ffff917224 */ /* 0x000fe200078e007a */
[--C-:B------:R-:W-:Y:S01]  /*1ab0*/  SHF.R.U64 R122, R122, 0x10, R123.reuse ;  /* 0x000000107a7a7819 */ /* 0x100fe2000000127b */
[----:B------:R-:W-:Y:S01]  /*1ac0*/  IMAD.U32 R144, R144, 0x10000, RZ ;  /* 0x0001000090907824 */ /* 0x000fe200078e00ff */
[----:B------:R-:W-:Y:S01]  /*1ad0*/  SHF.R.U32.HI R166, RZ, 0x10, R123 ;  /* 0x00000010ffa67819 */ /* 0x000fe2000001167b */
[----:B------:R-:W-:-:S02]  /*1ae0*/  IMAD.U32 R120, R120, 0x10000, RZ ;  /* 0x0001000078787824 */ /* 0x000fc400078e00ff */
[----:B------:R-:W-:Y:S01]  /*1af0*/  FADD.FTZ R55, R159, R55 ;  /* 0x000000379f377221 */ /* 0x000fe20000010000 */
[-C--:B------:R-:W-:Y:S01]  /*1b00*/  FFMA.FTZ R27, R158, R159.reuse, R27 ;  /* 0x0000009f9e1b7223 */ /* 0x080fe2000001001b */
[----:B------:R-:W-:Y:S02]  /*1b10*/  IMAD.MOV.U32 R123, RZ, RZ, R125 ;  /* 0x000000ffff7b7224 */ /* 0x000fe400078e007d */
[----:B------:R-:W-:Y:S01]  /*1b20*/  FFMA.FTZ R159, R250, R159, R164 ;  /* 0x0000009ffa9f7223 */ /* 0x000fe200000100a4 */
[----:B----4-:R-:W-:-:S04]  /*1b30*/  @P1 IMAD.WIDE.U32 R118, R6, 0x4, R118 ;  /* 0x0000000406761825 */ /* 0x010fc800078e0076 */
[----:B------:R-:W-:Y:S01]  /*1b40*/  FMUL.FTZ R165, R162, UR16 ;  /* 0x00000010a2a57c20 */ /* 0x000fe20008410000 */
[----:B------:R-:W-:Y:S01]  /*1b50*/  FMUL.FTZ R164, R245, R163 ;  /* 0x000000a3f5a47220 */ /* 0x000fe20000410000 */
[C---:B------:R-:W-:Y:S01]  /*1b60*/  FADD.FTZ R144, -R192.reuse, R144 ;  /* 0x00000090c0907221 */ /* 0x040fe20000010100 */
[----:B------:R-:W-:Y:S02]  /*1b70*/  IMAD.U32 R145, R145, 0x10000, RZ ;  /* 0x0001000091917824 */ /* 0x000fe400078e00ff */
[----:B------:R-:W-:Y:S01]  /*1b80*/  FADD.FTZ R120, -R192, R120 ;  /* 0x00000078c0787221 */ /* 0x000fe20000010100 */
[----:B------:R-:W-:Y:S02]  /*1b90*/  IMAD.U32 R124, R124, 0x10000, RZ ;  /* 0x000100007c7c7824 */ /* 0x000fe400078e00ff */
[----:B------:R-:W-:Y:S02]  /*1ba0*/  IMAD.U32 R123, R123, 0x10000, RZ ;  /* 0x000100007b7b7824 */ /* 0x000fe400078e00ff */
[----:B------:R-:W-:Y:S01]  /*1bb0*/  FADD.FTZ R57, R145, R57 ;  /* 0x0000003991397221 */ /* 0x000fe20000010000 */
[----:B--2---:R-:W-:-:S04]  /*1bc0*/  @P1 IMAD.WIDE.U32 R140, R5, 0x4, R140 ;  /* 0x00000004058c1825 */ /* 0x004fc800078e008c */
[-C--:B------:R-:W-:Y:S01]  /*1bd0*/  FFMA.FTZ R29, R165, R145.reuse, R29 ;  /* 0x00000091a51d7223 */ /* 0x080fe2000001001d */
[----:B------:R-:W-:Y:S01]  /*1be0*/  FFMA.FTZ R164, R246, R145, R164 ;  /* 0x00000091f6a47223 */ /* 0x000fe200000100a4 */
[----:B------:R-:W-:Y:S01]  /*1bf0*/  FADD.FTZ R188, R163, R188 ;  /* 0x000000bca3bc7221 */ /* 0x000fe20000010000 */
[----:B------:R-:W-:Y:S01]  /*1c00*/  FFMA.FTZ R89, R165, R163, R89 ;  /* 0x000000a3a5597223 */ /* 0x000fe20000010059 */
[----:B------:R-:W-:Y:S01]  /*1c10*/  SHF.L.U32 R122, R122, 0x10, RZ ;  /* 0x000000107a7a7819 */ /* 0x000fe200000006ff */
[----:B------:R2:W5:Y:S01]  /*1c20*/  @P1 LDG.E R0, desc[UR10][R118.64] ;  /* 0x0000000a76001981 */ /* 0x000562000c1e1900 */
[----:B0-----:R-:W-:-:S04]  /*1c30*/  @P0 IMAD.WIDE.U32 R138, R4, 0x8, R138 ;  /* 0x00000008048a0825 */ /* 0x001fc800078e008a */
[----:B------:R-:W-:Y:S01]  /*1c40*/  FMUL.FTZ R163, R144, UR16 ;  /* 0x0000001090a37c20 */ /* 0x000fe20008410000 */
[----:B------:R-:W-:Y:S01]  /*1c50*/  FMUL.FTZ R162, R243, R124 ;  /* 0x0000007cf3a27220 */ /* 0x000fe20000410000 */
[----:B------:R-:W-:Y:S01]  /*1c60*/  FMUL.FTZ R145, R120, UR16 ;  /* 0x0000001078917c20 */ /* 0x000fe20008410000 */
[----:B------:R-:W-:Y:S02]  /*1c70*/  IMAD.U32 R121, R121, 0x10000, RZ ;  /* 0x0001000079797824 */ /* 0x000fe400078e00ff */
[-C--:B------:R-:W-:Y:S01]  /*1c80*/  FMUL.FTZ R144, R241, R123.reuse ;  /* 0x0000007bf1907220 */ /* 0x080fe20000410000 */
[----:B------:R-:W-:Y:S01]  /*1c90*/  MOV R198, R130 ;  /* 0x0000008200c67202 */ /* 0x000fe20000000f00 */
[----:B------:R0:W5:Y:S01]  /*1ca0*/  @P1 LDG.E R97, desc[UR10][R140.64] ;  /* 0x0000000a8c611981 */ /* 0x000162000c1e1900 */
[----:B--2---:R-:W2:Y:S01]  /*1cb0*/  @P0 LDC.64 R118, c[0x0][0x438] ;  /* 0x00010e00ff760b82 */ /* 0x004ea20000000a00 */
[----:B------:R-:W-:Y:S01]  /*1cc0*/  FADD.FTZ R58, R122, R58 ;  /* 0x0000003a7a3a7221 */ /* 0x000fe20000010000 */
[-C--:B------:R-:W-:Y:S01]  /*1cd0*/  FFMA.FTZ R30, R163, R122.reuse, R30 ;  /* 0x0000007aa31e7223 */ /* 0x080fe2000001001e */
[----:B------:R-:W-:Y:S01]  /*1ce0*/  FFMA.FTZ R162, R244, R122, R162 ;  /* 0x0000007af4a27223 */ /* 0x000fe200000100a2 */
[----:B------:R-:W-:Y:S01]  /*1cf0*/  FADD.FTZ R186, R123, R186 ;  /* 0x000000ba7bba7221 */ /* 0x000fe20000010000 */
[----:B------:R-:W-:Y:S01]  /*1d00*/  FFMA.FTZ R91, R145, R123, R91 ;  /* 0x0000007b915b7223 */ /* 0x000fe2000001005b */
[----:B------:R-:W-:Y:S01]  /*1d10*/  IMAD.WIDE.U32 R136, R11, 0x8, R196 ;  /* 0x000000080b887825 */ /* 0x000fe200078e00c4 */
[----:B------:R3:W5:Y:S03]  /*1d20*/  @P0 LDG.E.64 R116, desc[UR10][R138.64] ;  /* 0x0000000a8a740981 */ /* 0x000766000c1e1b00 */
[----:B------:R-:W-:Y:S01]  /*1d30*/  FADD.FTZ R59, R121, R59 ;  /* 0x0000003b793b7221 */ /* 0x000fe20000010000 */
[----:B------:R-:W-:Y:S01]  /*1d40*/  FFMA.FTZ R31, R145, R121, R31 ;  /* 0x00000079911f7223 */ /* 0x000fe2000001001f */
[----:B------:R-:W-:-:S04]  /*1d50*/  IMAD.WIDE.U32 R66, R6, 0x8, R196 ;  /* 0x0000000806427825 */ /* 0x000fc800078e00c4 */
[----:B------:R-:W-:Y:S01]  /*1d60*/  FFMA.FTZ R144, R242, R121, R144 ;  /* 0x00000079f2907223 */ /* 0x000fe20000010090 */
[----:B------:R-:W4:Y:S01]  /*1d70*/  LDG.E.64 R136, desc[UR10][R136.64] ;  /* 0x0000000a88887981 */ /* 0x000f22000c1e1b00 */
[----:B0-----:R-:W-:-:S04]  /*1d80*/  IMAD.WIDE.U32 R140, R5, 0x8, R196 ;  /* 0x00000008058c7825 */ /* 0x001fc800078e00c4 */
[----:B------:R-:W-:-:S04]  /*1d90*/  IMAD.WIDE.U32 R134, R11, 0x8, R194 ;  /* 0x000000080b867825 */ /* 0x000fc800078e00c2 */
[----:B------:R-:W-:-:S04]  /*1da0*/  IMAD.WIDE.U32 R64, R6, 0x8, R194 ;  /* 0x0000000806407825 */ /* 0x000fc800078e00c2 */
[----:B------:R-:W-:Y:S01]  /*1db0*/  IMAD.WIDE.U32 R132, R11, 0x8, R204 ;  /* 0x000000080b847825 */ /* 0x000fe200078e00cc */
[----:B------:R-:W4:Y:S03]  /*1dc0*/  LDG.E.64 R134, desc[UR10][R134.64] ;  /* 0x0000000a86867981 */ /* 0x000f26000c1e1b00 */
[----:B------:R-:W-:-:S04]  /*1dd0*/  IMAD.WIDE.U32 R122, R4, 0x8, R196 ;  /* 0x00000008047a7825 */ /* 0x000fc800078e00c4 */
[----:B-1----:R-:W-:Y:S01]  /*1de0*/  @P0 IMAD.WIDE.U32 R142, R11, 0x8, R142 ;  /* 0x000000080b8e0825 */ /* 0x002fe200078e008e */
[----:B------:R-:W4:Y:S03]  /*1df0*/  LDG.E.64 R132, desc[UR10][R132.64] ;  /* 0x0000000a84847981 */ /* 0x000f26000c1e1b00 */
[--C-:B---3--:R-:W-:Y:S01]  /*1e00*/  IMAD.WIDE.U32 R138, R5, 0x8, R194.reuse ;  /* 0x00000008058a7825 */ /* 0x108fe200078e00c2 */
[----:B------:R0:W5:Y:S03]  /*1e10*/  @P0 LDG.E.64 R110, desc[UR10][R142.64] ;  /* 0x0000000a8e6e0981 */ /* 0x000166000c1e1b00 */
[----:B------:R-:W-:Y:S01]  /*1e20*/  IMAD.WIDE.U32 R120, R4, 0x8, R194 ;  /* 0x0000000804787825 */ /* 0x000fe200078e00c2 */
[----:B------:R-:W-:-:S03]  /*1e30*/  SHF.R.U32.HI R193, RZ, 0x10, R125 ;  /* 0x00000010ffc17819 */ /* 0x000fc6000001167d */
[----:B------:R-:W-:Y:S01]  /*1e40*/  FADD.FTZ R187, R124, R187 ;  /* 0x000000bb7cbb7221 */ /* 0x000fe20000010000 */
[----:B------:R-:W-:Y:S01]  /*1e50*/  FFMA.FTZ R90, R163, R124, R90 ;  /* 0x0000007ca35a7223 */ /* 0x000fe2000001005a */
[----:B------:R-:W-:Y:S01]  /*1e60*/  IMAD.MOV.U32 R196, RZ, RZ, R126 ;  /* 0x000000ffffc47224 */ /* 0x000fe200078e007e */
[----:B------:R-:W-:Y:S01]  /*1e70*/  SHF.L.U32 R167, R167, 0x10, RZ ;  /* 0x00000010a7a77819 */ /* 0x000fe200000006ff */
[----:B------:R-:W-:Y:S01]  /*1e80*/  IMAD.MOV.U32 R195, RZ, RZ, R128 ;  /* 0x000000ffffc37224 */ /* 0x000fe200078e0080 */
[----:B------:R-:W3:Y:S01]  /*1e90*/  LDG.E.64 R66, desc[UR10][R66.64] ;  /* 0x0000000a42427981 */ /* 0x000ee2000c1e1b00 */
[----:B------:R-:W-:Y:S02]  /*1ea0*/  IMAD.U32 R198, R198, 0x10000, RZ ;  /* 0x00010000c6c67824 */ /* 0x000fe400078e00ff */
[----:B------:R-:W-:Y:S01]  /*1eb0*/  IMAD.U32 R197, R196, 0x10000, RZ ;  /* 0x00010000c4c57824 */ /* 0x000fe200078e00ff */
[----:B------:R-:W3:Y:S01]  /*1ec0*/  LDG.E.64 R64, desc[UR10][R64.64] ;  /* 0x0000000a40407981 */ /* 0x000ee2000c1e1b00 */
[----:B------:R-:W-:-:S02]  /*1ed0*/  IMAD.U32 R195, R195, 0x10000, RZ ;  /* 0x00010000c3c37824 */ /* 0x000fc400078e00ff */
[----:B------:R-:W-:Y:S01]  /*1ee0*/  FMUL.FTZ R216, R210, R198 ;  /* 0x000000c6d2d87220 */ /* 0x000fe20000410000 */
[----:B------:R-:W-:Y:S01]  /*1ef0*/  FADD.FTZ R197, -R192, R197 ;  /* 0x000000c5c0c57221 */ /* 0x000fe20000010100 */
[----:B--2---:R-:W-:Y:S01]  /*1f00*/  @P0 IMAD.WIDE.U32 R118, R5, 0x8, R118 ;  /* 0x0000000805760825 */ /* 0x004fe200078e0076 */
[----:B------:R-:W2:Y:S03]  /*1f10*/  LDG.E.64 R140, desc[UR10][R140.64] ;  /* 0x0000000a8c8c7981 */ /* 0x000ea6000c1e1b00 */
[----:B------:R-:W-:Y:S02]  /*1f20*/  FFMA.FTZ R216, R203, R195, R216 ;  /* 0x000000c3cbd87223 */ /* 0x000fe400000100d8 */
[----:B------:R-:W3:Y:S01]  /*1f30*/  LDL R203, [R1+0x48] ;  /* 0x0000480001cb7983 */ /* 0x000ee20000100800 */
[----:B------:R-:W-:-:S03]  /*1f40*/  FMUL.FTZ R215, R197, UR16 ;  /* 0x00000010c5d77c20 */ /* 0x000fc60008410000 */
[----:B------:R-:W2:Y:S01]  /*1f50*/  LDL R197, [R1+0x4c] ;  /* 0x00004c0001c57983 */ /* 0x000ea20000100800 */
[----:B0-----:R-:W-:-:S03]  /*1f60*/  IMAD.WIDE.U32 R142, R6, 0x8, R204 ;  /* 0x00000008068e7825 */ /* 0x001fc600078e00cc */
[----:B------:R0:W5:Y:S01]  /*1f70*/  @P0 LDG.E.64 R114, desc[UR10][R118.64] ;  /* 0x0000000a76720981 */ /* 0x000162000c1e1b00 */
[----:B------:R-:W-:-:S04]  /*1f80*/  IMAD.WIDE.U32 R124, R4, 0x8, R204 ;  /* 0x00000008047c7825 */ /* 0x000fc800078e00cc */
[----:B------:R-:W-:Y:S01]  /*1f90*/  FADD.FTZ R181, R198, R181 ;  /* 0x000000b5c6b57221 */ /* 0x000fe20000010000 */
[----:B------:R-:W-:Y:S01]  /*1fa0*/  FFMA.FTZ R73, R215, R198, R73 ;  /* 0x000000c6d7497223 */ /* 0x000fe20000010049 */
[----:B------:R-:W-:Y:S01]  /*1fb0*/  FADD.FTZ R167, -R192, R167 ;  /* 0x000000a7c0a77221 */ /* 0x000fe20000010100 */
[----:B------:R-:W2:Y:S01]  /*1fc0*/  LDL R198, [R1+0x38] ;  /* 0x0000380001c67983 */ /* 0x000ea20000100800 */
[----:B------:R-:W-:Y:S02]  /*1fd0*/  IMAD.U32 R194, R166, 0x10000, RZ ;  /* 0x00010000a6c27824 */ /* 0x000fe400078e00ff */
[----:B------:R-:W-:Y:S01]  /*1fe0*/  IMAD.U32 R193, R193, 0x10000, RZ ;  /* 0x00010000c1c17824 */ /* 0x000fe200078e00ff */
[----:B------:R-:W-:Y:S01]  /*1ff0*/  SHF.R.U64 R196, R130, 0x10, R131 ;  /* 0x0000001082c47819 */ /* 0x000fe20000001283 */
[----:B0-----:R-:W-:Y:S01]  /*2000*/  IMAD.WIDE.U32 R118, R5, 0x8, R204 ;  /* 0x0000000805767825 */ /* 0x001fe200078e00cc */
[----:B------:R-:W2:Y:S04]  /*2010*/  LDG.E.64 R142, desc[UR10][R142.64] ;  /* 0x0000000a8e8e7981 */ /* 0x000ea8000c1e1b00 */
[----:B------:R-:W2:Y:S04]  /*2020*/  LDL R204, [R1+0x40] ;  /* 0x0000400001cc7983 */ /* 0x000ea80000100800 */
[----:B------:R-:W2:Y:S01]  /*2030*/  LDL R205, [R1+0x44] ;  /* 0x0000440001cd7983 */ /* 0x000ea20000100800 */
[----:B------:R-:W-:Y:S01]  /*2040*/  FMUL.FTZ R166, R167, UR16 ;  /* 0x00000010a7a67c20 */ /* 0x000fe20008410000 */
[----:B------:R-:W-:Y:S01]  /*2050*/  FMUL.FTZ R167, R239, R193 ;  /* 0x000000c1efa77220 */ /* 0x000fe20000410000 */
[----:B------:R-:W-:Y:S01]  /*2060*/  FADD.FTZ R185, R193, R185 ;  /* 0x000000b9c1b97221 */ /* 0x000fe20000010000 */
[----:B------:R-:W-:-:S02]  /*2070*/  IMAD.MOV.U32 R130, RZ, RZ, R131 ;  /* 0x000000ffff827224 */ /* 0x000fc400078e0083 */
[----:B------:R-:W-:Y:S01]  /*2080*/  FFMA.FTZ R92, R166, R193, R92 ;  /* 0x000000c1a65c7223 */ /* 0x000fe2000001005c */
[--C-:B------:R-:W-:Y:S01]  /*2090*/  SHF.R.U64 R193, R126, 0x10, R127.reuse ;  /* 0x000000107ec17819 */ /* 0x100fe2000000127f */
[----:B------:R-:W-:Y:S01]  /*20a0*/  FADD.FTZ R60, R194, R60 ;  /* 0x0000003cc23c7221 */ /* 0x000fe20000010000 */
[----:B------:R-:W-:Y:S01]  /*20b0*/  MOV R126, R127 ;  /* 0x0000007f007e7202 */ /* 0x000fe20000000f00 */
[----:B------:R-:W-:Y:S01]  /*20c0*/  IMAD.U32 R196, R196, 0x10000, RZ ;  /* 0x00010000c4c47824 */ /* 0x000fe200078e00ff */
[----:B------:R-:W-:Y:S01]  /*20d0*/  SHF.R.U32.HI R127, RZ, 0x10, R127 ;  /* 0x00000010ff7f7819 */ /* 0x000fe2000001167f */
[-C--:B------:R-:W-:Y:S01]  /*20e0*/  FFMA.FTZ R32, R166, R194.reuse, R32 ;  /* 0x000000c2a6207223 */ /* 0x080fe20000010020 */
[----:B------:R-:W-:Y:S01]  /*20f0*/  SHF.R.U32.HI R131, RZ, 0x10, R131 ;  /* 0x00000010ff837819 */ /* 0x000fe20000011683 */
[----:B------:R-:W-:Y:S01]  /*2100*/  FFMA.FTZ R167, R240, R194, R167 ;  /* 0x000000c2f0a77223 */ /* 0x000fe200000100a7 */
[----:B------:R-:W-:Y:S01]  /*2110*/  SHF.L.U32 R193, R193, 0x10, RZ ;  /* 0x00000010c1c17819 */ /* 0x000fe200000006ff */
[----:B------:R-:W-:Y:S01]  /*2120*/  IMAD.U32 R126, R126, 0x10000, RZ ;  /* 0x000100007e7e7824 */ /* 0x000fe200078e00ff */
[----:B------:R-:W-:Y:S01]  /*2130*/  SHF.R.U64 R194, R128, 0x10, R129 ;  /* 0x0000001080c27819 */ /* 0x000fe20000001281 */
[----:B------:R-:W-:-:S02]  /*2140*/  IMAD.U32 R127, R127, 0x10000, RZ ;  /* 0x000100007f7f7824 */ /* 0x000fc400078e00ff */
[----:B------:R-:W-:Y:S01]  /*2150*/  FADD.FTZ R41, R195, R41 ;  /* 0x00000029c3297221 */ /* 0x000fe20000010000 */
[--C-:B------:R-:W-:Y:S01]  /*2160*/  IMAD.MOV.U32 R128, RZ, RZ, R129.reuse ;  /* 0x000000ffff807224 */ /* 0x100fe200078e0081 */
[----:B------:R-:W-:Y:S01]  /*2170*/  SHF.R.U32.HI R129, RZ, 0x10, R129 ;  /* 0x00000010ff817819 */ /* 0x000fe20000011681 */
[C---:B------:R-:W-:Y:S01]  /*2180*/  FADD.FTZ R193, -R192.reuse, R193 ;  /* 0x000000c1c0c17221 */ /* 0x040fe20000010100 */
[C---:B------:R-:W-:Y:S01]  /*2190*/  FADD.FTZ R126, -R192.reuse, R126 ;  /* 0x0000007ec07e7221 */ /* 0x040fe20000010100 */
[----:B------:R-:W-:Y:S02]  /*21a0*/  IMAD.U32 R131, R131, 0x10000, RZ ;  /* 0x0001000083837824 */ /* 0x000fe400078e00ff */
[----:B------:R-:W-:Y:S01]  /*21b0*/  FADD.FTZ R127, -R192, R127 ;  /* 0x0000007fc07f7221 */ /* 0x000fe20000010100 */
[----:B------:R-:W-:Y:S01]  /*21c0*/  SHF.L.U32 R130, R130, 0x10, RZ ;  /* 0x0000001082827819 */ /* 0x000fe200000006ff */
[----:B------:R-:W-:Y:S01]  /*21d0*/  IMAD.U32 R194, R194, 0x10000, RZ ;  /* 0x00010000c2c27824 */ /* 0x000fe200078e00ff */
[----:B------:R-:W-:Y:S01]  /*21e0*/  SHF.L.U32 R129, R129, 0x10, RZ ;  /* 0x0000001081817819 */ /* 0x000fe200000006ff */
[----:B------:R-:W-:Y:S01]  /*21f0*/  FMUL.FTZ R217, R193, UR16 ;  /* 0x00000010c1d97c20 */ /* 0x000fe20008410000 */
[----:B------:R-:W-:Y:S01]  /*2200*/  FMUL.FTZ R218, R209, R196 ;  /* 0x000000c4d1da7220 */ /* 0x000fe20000410000 */
[----:B------:R-:W-:Y:S01]  /*2210*/  FMUL.FTZ R219, R126, UR16 ;  /* 0x000000107edb7c20 */ /* 0x000fe20008410000 */
[----:B------:R-:W-:Y:S01]  /*2220*/  FMUL.FTZ R221, R127, UR16 ;  /* 0x000000107fdd7c20 */ /* 0x000fe20008410000 */
[----:B------:R-:W-:-:S02]  /*2230*/  IMAD.U32 R128, R128, 0x10000, RZ ;  /* 0x0001000080807824 */ /* 0x000fc400078e00ff */
[----:B------:R-:W-:Y:S01]  /*2240*/  FMUL.FTZ R220, R207, R130 ;  /* 0x00000082cfdc7220 */ /* 0x000fe20000410000 */
[----:B------:R-:W-:Y:S01]  /*2250*/  FADD.FTZ R42, R194, R42 ;  /* 0x0000002ac22a7221 */ /* 0x000fe20000010000 */
[-C--:B------:R-:W-:Y:S01]  /*2260*/  FFMA.FTZ R14, R217, R194.reuse, R14 ;  /* 0x000000c2d90e7223 */ /* 0x080fe2000001000e */
        /* <DEDUP_REMOVED lines=8> */
[-C--:B------:R-:W-:Y:S01]  /*22f0*/  FFMA.FTZ R15, R219, R128.reuse, R15 ;  /* 0x00000080db0f7223 */ /* 0x080fe2000001000f */
[----:B------:R-:W-:Y:S01]  /*2300*/  FFMA.FTZ R220, R206, R128, R220 ;  /* 0x00000080cedc7223 */ /* 0x000fe200000100dc */
[----:B------:R-:W-:Y:S01]  /*2310*/  FADD.FTZ R180, R196, R180 ;  /* 0x000000b4c4b47221 */ /* 0x000fe20000010000 */
[----:B------:R-:W-:Y:S01]  /*2320*/  FFMA.FTZ R74, R217, R196, R74 ;  /* 0x000000c4d94a7223 */ /* 0x000fe2000001004a */
[----:B------:R-:W-:Y:S01]  /*2330*/  FFMA.FTZ R13, R215, R195, R13 ;  /* 0x000000c3d70d7223 */ /* 0x000fe2000001000d */
[----:B------:R-:W2:Y:S04]  /*2340*/  LDL R196, [R1+0x30] ;  /* 0x0000300001c47983 */ /* 0x000ea80000100800 */
[----:B------:R-:W2:Y:S04]  /*2350*/  LDL R195, [R1+0x34] ;  /* 0x0000340001c37983 */ /* 0x000ea80000100800 */
[----:B------:R-:W2:Y:S04]  /*2360*/  LDG.E.64 R118, desc[UR10][R118.64] ;  /* 0x0000000a76767981 */ /* 0x000ea8000c1e1b00 */
[----:B------:R-:W2:Y:S04]  /*2370*/  LDG.E.64 R138, desc[UR10][R138.64] ;  /* 0x0000000a8a8a7981 */ /* 0x000ea8000c1e1b00 */
[----:B------:R-:W2:Y:S04]  /*2380*/  LDG.E.64 R120, desc[UR10][R120.64] ;  /* 0x0000000a78787981 */ /* 0x000ea8000c1e1b00 */
[----:B------:R-:W2:Y:S04]  /*2390*/  LDG.E.64 R122, desc[UR10][R122.64] ;  /* 0x0000000a7a7a7981 */ /* 0x000ea8000c1e1b00 */
[----:B------:R-:W2:Y:S01]  /*23a0*/  LDG.E.64 R124, desc[UR10][R124.64] ;  /* 0x0000000a7c7c7981 */ /* 0x000ea2000c1e1b00 */
[----:B----4-:R-:W-:Y:S01]  /*23b0*/  SHF.R.U32.HI R130, RZ, 0x10, R135 ;  /* 0x00000010ff827819 */ /* 0x010fe20000011687 */
[----:B------:R-:W-:-:S02]  /*23c0*/  IMAD.MOV.U32 R193, RZ, RZ, R134 ;  /* 0x000000ffffc17224 */ /* 0x000fc400078e0086 */
[----:B------:R-:W-:Y:S01]  /*23d0*/  IMAD.MOV.U32 R194, RZ, RZ, R132 ;  /* 0x000000ffffc27224 */ /* 0x000fe200078e0084 */
[--C-:B------:R-:W-:Y:S01]  /*23e0*/  SHF.R.U64 R128, R132, 0x10, R133.reuse ;  /* 0x0000001084807819 */ /* 0x100fe20000001285 */
[--C-:B------:R-:W-:Y:S01]  /*23f0*/  IMAD.MOV.U32 R126, RZ, RZ, R133.reuse ;  /* 0x000000ffff7e7224 */ /* 0x100fe200078e0085 */
[----:B------:R-:W-:Y:S01]  /*2400*/  SHF.R.U32.HI R127, RZ, 0x10, R133 ;  /* 0x00000010ff7f7819 */ /* 0x000fe20000011685 */
[----:B------:R-:W-:Y:S01]  /*2410*/  IMAD.U32 R194, R194, 0x10000, RZ ;  /* 0x00010000c2c27824 */ /* 0x000fe200078e00ff */
[--C-:B------:R-:W-:Y:S01]  /*2420*/  SHF.R.U32.HI R133, RZ, 0x10, R137.reuse ;  /* 0x00000010ff857819 */ /* 0x100fe20000011689 */
[----:B------:R-:W-:Y:S02]  /*2430*/  IMAD.MOV.U32 R132, RZ, RZ, R137 ;  /* 0x000000ffff847224 */ /* 0x000fe400078e0089 */
[----:B------:R-:W-:Y:S01]  /*2440*/  FADD.FTZ R194, -R192, R194 ;  /* 0x000000c2c0c27221 */ /* 0x000fe20000010100 */
[----:B------:R-:W-:Y:S02]  /*2450*/  IMAD.U32 R128, R128, 0x10000, RZ ;  /* 0x0001000080807824 */ /* 0x000fe400078e00ff */
[----:B------:R-:W-:-:S02]  /*2460*/  IMAD.U32 R193, R193, 0x10000, RZ ;  /* 0x00010000c1c17824 */ /* 0x000fc400078e00ff */
[----:B---3--:R-:W-:Y:S01]  /*2470*/  FMUL.FTZ R222, R203, R131 ;  /* 0x00000083cbde7220 */ /* 0x008fe20000410000 */
[----:B------:R-:W-:-:S03]  /*2480*/  SHF.R.U64 R131, R134, 0x10, R135 ;  /* 0x0000001086837819 */ /* 0x000fc60000001287 */
[----:B--2---:R-:W-:Y:S01]  /*2490*/  FFMA.FTZ R222, R197, R129, R222 ;  /* 0x00000081c5de7223 */ /* 0x004fe200000100de */
[----:B------:R-:W-:Y:S01]  /*24a0*/  MOV R129, R135 ;  /* 0x0000008700817202 */ /* 0x000fe20000000f00 */
[----:B------:R-:W-:Y:S01]  /*24b0*/  IMAD.MOV.U32 R135, RZ, RZ, R136 ;  /* 0x000000ffff877224 */ /* 0x000fe200078e0088 */
[----:B------:R-:W-:Y:S01]  /*24c0*/  SHF.R.U64 R134, R136, 0x10, R137 ;  /* 0x0000001088867819 */ /* 0x000fe20000001289 */
[----:B------:R-:W2:Y:S03]  /*24d0*/  LDL R197, [R1+0x3c] ;  /* 0x00003c0001c57983 */ /* 0x000ea60000100800 */
[----:B------:R-:W-:Y:S01]  /*24e0*/  SHF.L.U32 R135, R135, 0x10, RZ ;  /* 0x0000001087877819 */ /* 0x000fe200000006ff */
[----:B------:R-:W3:Y:S01]  /*24f0*/  LDL R137, [R1+0x28] ;  /* 0x0000280001897983 */ /* 0x000ee20000100800 */
[----:B------:R-:W-:Y:S01]  /*2500*/  FMUL.FTZ R203, R194, UR16 ;  /* 0x00000010c2cb7c20 */ /* 0x000fe20008410000 */
[----:B------:R-:W-:-:S02]  /*2510*/  FADD.FTZ R128, -R192, R128 ;  /* 0x00000080c0807221 */ /* 0x000fc40000010100 */
[----:B------:R-:W4:Y:S01]  /*2520*/  LDL R136, [R1+0x2c] ;  /* 0x00002c0001887983 */ /* 0x000f220000100800 */
[----:B------:R-:W-:Y:S02]  /*2530*/  IMAD.U32 R134, R134, 0x10000, RZ ;  /* 0x0001000086867824 */ /* 0x000fe400078e00ff */
[----:B------:R-:W-:Y:S01]  /*2540*/  FADD.FTZ R177, R135, R177 ;  /* 0x000000b187b17221 */ /* 0x000fe20000010000 */
[-C--:B------:R-:W-:Y:S01]  /*2550*/  FMUL.FTZ R204, R204, R135.reuse ;  /* 0x00000087cccc7220 */ /* 0x080fe20000410000 */
[----:B------:R-:W-:Y:S01]  /*2560*/  FFMA.FTZ R77, R203, R135, R77 ;  /* 0x00000087cb4d7223 */ /* 0x000fe2000001004d */
[----:B------:R-:W-:Y:S01]  /*2570*/  SHF.L.U32 R127, R127, 0x10, RZ ;  /* 0x000000107f7f7819 */ /* 0x000fe200000006ff */
[----:B------:R-:W4:Y:S01]  /*2580*/  LDL R135, [R1+0x20] ;  /* 0x0000200001877983 */ /* 0x000f220000100800 */
[----:B------:R-:W-:Y:S01]  /*2590*/  FFMA.FTZ R204, R205, R193, R204 ;  /* 0x000000c1cdcc7223 */ /* 0x000fe200000100cc */
[----:B------:R-:W-:Y:S01]  /*25a0*/  FMUL.FTZ R205, R128, UR16 ;  /* 0x0000001080cd7c20 */ /* 0x000fe20008410000 */
[----:B------:R-:W-:Y:S01]  /*25b0*/  FMUL.FTZ R206, R198, R134 ;  /* 0x00000086c6ce7220 */ /* 0x000fe20000410000 */
[----:B------:R-:W-:Y:S01]  /*25c0*/  FADD.FTZ R176, R134, R176 ;  /* 0x000000b086b07221 */ /* 0x000fe20000010000 */
[----:B------:R-:W-:-:S02]  /*25d0*/  IMAD.U32 R126, R126, 0x10000, RZ ;  /* 0x000100007e7e7824 */ /* 0x000fc400078e00ff */
[----:B------:R-:W-:Y:S01]  /*25e0*/  FFMA.FTZ R78, R205, R134, R78 ;  /* 0x00000086cd4e7223 */ /* 0x000fe2000001004e */
[----:B------:R-:W-:Y:S01]  /*25f0*/  IMAD.U32 R133, R133, 0x10000, RZ ;  /* 0x0001000085857824 */ /* 0x000fe200078e00ff */
[----:B------:R-:W4:Y:S01]  /*2600*/  LDL R134, [R1+0x24] ;  /* 0x0000240001867983 */ /* 0x000f220000100800 */
[----:B------:R-:W-:Y:S01]  /*2610*/  FADD.FTZ R127, -R192, R127 ;  /* 0x0000007fc07f7221 */ /* 0x000fe20000010100 */
[----:B------:R-:W-:Y:S01]  /*2620*/  SHF.L.U32 R131, R131, 0x10, RZ ;  /* 0x0000001083837819 */ /* 0x000fe200000006ff */
[----:B------:R-:W-:Y:S01]  /*2630*/  IMAD.U32 R130, R130, 0x10000, RZ ;  /* 0x0001000082827824 */ /* 0x000fe200078e00ff */
[----:B------:R-:W4:Y:S01]  /*2640*/  LDL R194, [R1+0x18] ;  /* 0x0000180001c27983 */ /* 0x000f220000100800 */
[----:B------:R-:W-:Y:S01]  /*2650*/  FMUL.FTZ R209, R127, UR16 ;  /* 0x000000107fd17c20 */ /* 0x000fe20008410000 */
[----:B------:R-:W-:Y:S01]  /*2660*/  FADD.FTZ R126, -R192, R126 ;  /* 0x0000007ec07e7221 */ /* 0x000fe20000010100 */
[----:B------:R-:W-:Y:S02]  /*2670*/  FADD.FTZ R174, R133, R174 ;  /* 0x000000ae85ae7221 */ /* 0x000fe40000010000 */
[----:B------:R-:W-:Y:S01]  /*2680*/  FFMA.FTZ R80, R209, R133, R80 ;  /* 0x00000085d1507223 */ /* 0x000fe20000010050 */
[----:B------:R-:W-:Y:S01]  /*2690*/  FADD.FTZ R46, R131, R46 ;  /* 0x0000002e832e7221 */ /* 0x000fe20000010000 */
[----:B------:R-:W-:Y:S01]  /*26a0*/  FFMA.FTZ R18, R205, R131, R18 ;  /* 0x00000083cd127223 */ /* 0x000fe20000010012 */
[----:B------:R-:W-:-:S02]  /*26b0*/  IMAD.U32 R132, R132, 0x10000, RZ ;  /* 0x0001000084847824 */ /* 0x000fc400078e00ff */
[----:B------:R-:W-:Y:S01]  /*26c0*/  FMUL.FTZ R207, R126, UR16 ;  /* 0x000000107ecf7c20 */ /* 0x000fe20008410000 */
[----:B------:R-:W-:Y:S01]  /*26d0*/  FADD.FTZ R48, R130, R48 ;  /* 0x0000003082307221 */ /* 0x000fe20000010000 */
[----:B------:R-:W-:Y:S01]  /*26e0*/  FFMA.FTZ R20, R209, R130, R20 ;  /* 0x00000082d1147223 */ /* 0x000fe20000010014 */
[----:B------:R-:W-:Y:S01]  /*26f0*/  FADD.FTZ R175, R132, R175 ;  /* 0x000000af84af7221 */ /* 0x000fe20000010000 */
[-C--:B------:R-:W-:Y:S01]  /*2700*/  FFMA.FTZ R79, R207, R132.reuse, R79 ;  /* 0x00000084cf4f7223 */ /* 0x080fe2000001004f */
[--C-:B------:R-:W-:Y:S02]  /*2710*/  SHF.R.U64 R128, R142, 0x10, R143.reuse ;  /* 0x000000108e807819 */ /* 0x100fe4000000128f */
[----:B------:R-:W-:Y:S02]  /*2720*/  MOV R126, R143 ;  /* 0x0000008f007e7202 */ /* 0x000fe40000000f00 */
[----:B------:R-:W-:Y:S01]  /*2730*/  SHF.R.U32.HI R127, RZ, 0x10, R143 ;  /* 0x00000010ff7f7819 */ /* 0x000fe2000001168f */
[----:B------:R-:W-:Y:S01]  /*2740*/  FMUL.FTZ R208, R196, R132 ;  /* 0x00000084c4d07220 */ /* 0x000fe20000410000 */
[----:B--2---:R-:W-:Y:S01]  /*2750*/  FFMA.FTZ R206, R197, R131, R206 ;  /* 0x00000083c5ce7223 */ /* 0x004fe200000100ce */
[----:B---3--:R-:W-:Y:S01]  /*2760*/  FMUL.FTZ R210, R137, R133 ;  /* 0x0000008589d27220 */ /* 0x008fe20000410000 */
[----:B------:R-:W-:Y:S01]  /*2770*/  MOV R133, R66 ;  /* 0x0000004200857202 */ /* 0x000fe20000000f00 */
[----:B------:R-:W-:Y:S01]  /*2780*/  IMAD.MOV.U32 R131, RZ, RZ, R142 ;  /* 0x000000ffff837224 */ /* 0x000fe200078e008e */
[----:B------:R-:W2:Y:S01]  /*2790*/  LDL R137, [R1+0x1c] ;  /* 0x00001c0001897983 */ /* 0x000ea20000100800 */
[----:B----4-:R-:W-:Y:S01]  /*27a0*/  FFMA.FTZ R210, R136, R130, R210 ;  /* 0x0000008288d27223 */ /* 0x010fe200000100d2 */
[----:B------:R-:W-:-:S02]  /*27b0*/  IMAD.MOV.U32 R130, RZ, RZ, R64 ;  /* 0x000000ffff827224 */ /* 0x000fc400078e0040 */
[----:B------:R-:W-:Y:S01]  /*27c0*/  IMAD.U32 R133, R133, 0x10000, RZ ;  /* 0x0001000085857824 */ /* 0x000fe200078e00ff */
[----:B------:R-:W3:Y:S01]  /*27d0*/  LDL R136, [R1+0x10] ;  /* 0x0000100001887983 */ /* 0x000ee20000100800 */
[----:B------:R-:W-:Y:S02]  /*27e0*/  IMAD.U32 R132, R131, 0x10000, RZ ;  /* 0x0001000083847824 */ /* 0x000fe400078e00ff */
[----:B------:R-:W-:Y:S02]  /*27f0*/  IMAD.U32 R130, R130, 0x10000, RZ ;  /* 0x0001000082827824 */ /* 0x000fe400078e00ff */
[----:B------:R-:W-:Y:S01]  /*2800*/  FMUL.FTZ R143, R135, R133 ;  /* 0x00000085878f7220 */ /* 0x000fe20000410000 */
[----:B------:R-:W-:Y:S01]  /*2810*/  FADD.FTZ R132, -R192, R132 ;  /* 0x00000084c0847221 */ /* 0x000fe20000010100 */
[----:B------:R-:W4:Y:S02]  /*2820*/  LDL R135, [R1+0x14] ;  /* 0x0000140001877983 */ /* 0x000f240000100800 */
[----:B------:R-:W-:-:S02]  /*2830*/  FFMA.FTZ R143, R134, R130, R143 ;  /* 0x00000082868f7223 */ /* 0x000fc4000001008f */
[----:B------:R-:W4:Y:S01]  /*2840*/  LDL R134, [R1+0x8] ;  /* 0x0000080001867983 */ /* 0x000f220000100800 */
[----:B------:R-:W-:-:S03]  /*2850*/  FMUL.FTZ R142, R132, UR16 ;  /* 0x00000010848e7c20 */ /* 0x000fc60008410000 */
[----:B------:R-:W4:Y:S01]  /*2860*/  LDL R132, [R1+0xc] ;  /* 0x00000c0001847983 */ /* 0x000f220000100800 */
[----:B------:R-:W-:Y:S01]  /*2870*/  IMAD.U32 R129, R129, 0x10000, RZ ;  /* 0x0001000081817824 */ /* 0x000fe200078e00ff */
[----:B------:R-:W-:Y:S02]  /*2880*/  SHF.R.U64 R131, R66, 0x10, R67 ;  /* 0x0000001042837819 */ /* 0x000fe40000001243 */
[----:B------:R-:W-:Y:S01]  /*2890*/  SHF.L.U32 R128, R128, 0x10, RZ ;  /* 0x0000001080807819 */ /* 0x000fe200000006ff */
[----:B------:R-:W-:Y:S02]  /*28a0*/  IMAD.U32 R127, R127, 0x10000, RZ ;  /* 0x000100007f7f7824 */ /* 0x000fe400078e00ff */
[----:B------:R-:W-:Y:S01]  /*28b0*/  FADD.FTZ R47, R129, R47 ;  /* 0x0000002f812f7221 */ /* 0x000fe20000010000 */
[-C--:B------:R-:W-:Y:S01]  /*28c0*/  FFMA.FTZ R19, R207, R129.reuse, R19 ;  /* 0x00000081cf137223 */ /* 0x080fe20000010013 */
[----:B------:R-:W-:Y:S01]  /*28d0*/  FFMA.FTZ R208, R195, R129, R208 ;  /* 0x00000081c3d07223 */ /* 0x000fe200000100d0 */
[----:B------:R-:W-:Y:S01]  /*28e0*/  SHF.R.U64 R129, R64, 0x10, R65 ;  /* 0x0000001040817819 */ /* 0x000fe20000001241 */
[----:B------:R-:W-:-:S02]  /*28f0*/  IMAD.U32 R126, R126, 0x10000, RZ ;  /* 0x000100007e7e7824 */ /* 0x000fc400078e00ff */
[C---:B------:R-:W-:Y:S01]  /*2900*/  FADD.FTZ R128, -R192.reuse, R128 ;  /* 0x00000080c0807221 */ /* 0x040fe20000010100 */
[----:B------:R-:W-:Y:S02]  /*2910*/  IMAD.MOV.U32 R66, RZ, RZ, R67 ;  /* 0x000000ffff427224 */ /* 0x000fe400078e0043 */
[C---:B------:R-:W-:Y:S01]  /*2920*/  FADD.FTZ R127, -R192.reuse, R127 ;  /* 0x0000007fc07f7221 */ /* 0x040fe20000010100 */
[----:B------:R-:W-:Y:S02]  /*2930*/  IMAD.U32 R131, R131, 0x10000, RZ ;  /* 0x0001000083837824 */ /* 0x000fe400078e00ff */
[----:B------:R-:W-:Y:S01]  /*2940*/  FADD.FTZ R45, R193, R45 ;  /* 0x0000002dc12d7221 */ /* 0x000fe20000010000 */
[----:B------:R-:W-:Y:S01]  /*2950*/  FFMA.FTZ R17, R203, R193, R17 ;  /* 0x000000c1cb117223 */ /* 0x000fe20000010011 */
[----:B------:R-:W-:Y:S01]  /*2960*/  FADD.FTZ R126, -R192, R126 ;  /* 0x0000007ec07e7221 */ /* 0x000fe20000010100 */
[----:B------:R-:W-:Y:S02]  /*2970*/  IMAD.U32 R129, R129, 0x10000, RZ ;  /* 0x0001000081817824 */ /* 0x000fe400078e00ff */
[----:B------:R-:W-:Y:S01]  /*2980*/  FMUL.FTZ R193, R128, UR16 ;  /* 0x0000001080c17c20 */ /* 0x000fe20008410000 */
[----:B------:R-:W-:Y:S01]  /*2990*/  FMUL.FTZ R194, R194, R131 ;  /* 0x00000083c2c27220 */ /* 0x000fe20000410000 */
[----:B------:R-:W-:Y:S01]  /*29a0*/  SHF.R.U32.HI R67, RZ, 0x10, R67 ;  /* 0x00000010ff437819 */ /* 0x000fe20000011643 */
[----:B------:R-:W-:Y:S01]  /*29b0*/  FMUL.FTZ R197, R127, UR16 ;  /* 0x000000107fc57c20 */ /* 0x000fe20008410000 */
[----:B------:R-:W-:Y:S01]  /*29c0*/  SHF.L.U32 R66, R66, 0x10, RZ ;  /* 0x0000001042427819 */ /* 0x000fe200000006ff */
[----:B------:R-:W-:-:S02]  /*29d0*/  IMAD.MOV.U32 R64, RZ, RZ, R65 ;  /* 0x000000ffff407224 */ /* 0x000fc400078e0041 */
[----:B------:R-:W-:Y:S01]  /*29e0*/  FMUL.FTZ R195, R126, UR16 ;  /* 0x000000107ec37c20 */ /* 0x000fe20008410000 */
[----:B------:R-:W-:Y:S02]  /*29f0*/  IMAD.MOV.U32 R127, RZ, RZ, R118 ;  /* 0x000000ffff7f7224 */ /* 0x000fe400078e0076 */
[----:B------:R-:W-:Y:S01]  /*2a00*/  FADD.FTZ R50, R129, R50 ;  /* 0x0000003281327221 */ /* 0x000fe20000010000 */
[----:B------:R-:W-:Y:S01]  /*2a10*/  FFMA.FTZ R22, R193, R129, R22 ;  /* 0x00000081c1167223 */ /* 0x000fe20000010016 */
[----:B------:R-:W-:Y:S01]  /*2a20*/  SHF.R.U32.HI R65, RZ, 0x10, R65 ;  /* 0x00000010ff417819 */ /* 0x000fe20000011641 */
[----:B------:R-:W-:Y:S02]  /*2a30*/  IMAD.U32 R64, R64, 0x10000, RZ ;  /* 0x0001000040407824 */ /* 0x000fe400078e00ff */
[----:B------:R-:W-:Y:S01]  /*2a40*/  FADD.FTZ R171, R66, R171 ;  /* 0x000000ab42ab7221 */ /* 0x000fe20000010000 */
[----:B------:R-:W-:Y:S02]  /*2a50*/  IMAD.U32 R67, R67, 0x10000, RZ ;  /* 0x0001000043437824 */ /* 0x000fe400078e00ff */
[----:B------:R-:W-:Y:S01]  /*2a60*/  FFMA.FTZ R83, R195, R66, R83 ;  /* 0x00000042c3537223 */ /* 0x000fe20000010053 */
[----:B------:R-:W-:-:S02]  /*2a70*/  IMAD.U32 R127, R127, 0x10000, RZ ;  /* 0x000100007f7f7824 */ /* 0x000fc400078e00ff */
[----:B------:R-:W-:Y:S01]  /*2a80*/  FADD.FTZ R172, R131, R172 ;  /* 0x000000ac83ac7221 */ /* 0x000fe20000010000 */
[----:B------:R-:W-:Y:S01]  /*2a90*/  FFMA.FTZ R82, R193, R131, R82 ;  /* 0x00000083c1527223 */ /* 0x000fe20000010052 */
[----:B------:R-:W-:Y:S01]  /*2aa0*/  SHF.L.U32 R65, R65, 0x10, RZ ;  /* 0x0000001041417819 */ /* 0x000fe200000006ff */
[----:B------:R-:W-:Y:S02]  /*2ab0*/  IMAD.MOV.U32 R126, RZ, RZ, R138 ;  /* 0x000000ffff7e7224 */ /* 0x000fe400078e008a */
[----:B------:R-:W-:Y:S01]  /*2ac0*/  FADD.FTZ R51, R64, R51 ;  /* 0x0000003340337221 */ /* 0x000fe20000010000 */
[----:B------:R-:W-:Y:S01]  /*2ad0*/  FFMA.FTZ R23, R195, R64, R23 ;  /* 0x00000040c3177223 */ /* 0x000fe20000010017 */
[----:B------:R-:W-:Y:S01]  /*2ae0*/  FADD.FTZ R131, -R192, R127 ;  /* 0x0000007fc0837221 */ /* 0x000fe20000010100 */
[----:B------:R-:W-:Y:S02]  /*2af0*/  IMAD.U32 R127, R126, 0x10000, RZ ;  /* 0x000100007e7f7824 */ /* 0x000fe400078e00ff */
[----:B------:R-:W-:Y:S01]  /*2b00*/  FADD.FTZ R52, R65, R52 ;  /* 0x0000003441347221 */ /* 0x000fe20000010000 */
[----:B------:R-:W-:Y:S01]  /*2b10*/  FFMA.FTZ R24, R197, R65, R24 ;  /* 0x00000041c5187223 */ /* 0x000fe20000010018 */
[----:B------:R-:W-:Y:S01]  /*2b20*/  FMUL.FTZ R126, R131, UR16 ;  /* 0x00000010837e7c20 */ /* 0x000fe20008410000 */
[----:B------:R-:W-:Y:S01]  /*2b30*/  SHF.R.U64 R128, R140, 0x10, R141 ;  /* 0x000000108c807819 */ /* 0x000fe2000000128d */
[----:B------:R-:W-:Y:S01]  /*2b40*/  FADD.FTZ R49, R130, R49 ;  /* 0x0000003182317221 */ /* 0x000fe20000010000 */
[----:B------:R-:W-:Y:S01]  /*2b50*/  FFMA.FTZ R21, R142, R130, R21 ;  /* 0x000000828e157223 */ /* 0x000fe20000010015 */
[----:B------:R-:W-:-:S02]  /*2b60*/  IMAD.MOV.U32 R130, RZ, RZ, R141 ;  /* 0x000000ffff827224 */ /* 0x000fc400078e008d */
[----:B------:R-:W-:Y:S01]  /*2b70*/  FADD.FTZ R61, R127, R61 ;  /* 0x0000003d7f3d7221 */ /* 0x000fe20000010000 */
[----:B------:R-:W-:Y:S01]  /*2b80*/  FFMA.FTZ R33, R126, R127, R33 ;  /* 0x0000007f7e217223 */ /* 0x000fe20000010021 */
[----:B------:R-:W-:Y:S01]  /*2b90*/  FADD.FTZ R173, R133, R173 ;  /* 0x000000ad85ad7221 */ /* 0x000fe20000010000 */
[----:B------:R-:W-:Y:S01]  /*2ba0*/  FFMA.FTZ R81, R142, R133, R81 ;  /* 0x000000858e517223 */ /* 0x000fe20000010051 */
[----:B------:R-:W-:Y:S01]  /*2bb0*/  FADD.FTZ R170, R67, R170 ;  /* 0x000000aa43aa7221 */ /* 0x000fe20000010000 */
[----:B------:R-:W-:Y:S01]  /*2bc0*/  FFMA.FTZ R84, R197, R67, R84 ;  /* 0x00000043c5547223 */ /* 0x000fe20000010054 */
[----:B--2---:R-:W-:Y:S01]  /*2bd0*/  FFMA.FTZ R194, R137, R129, R194 ;  /* 0x0000008189c27223 */ /* 0x004fe200000100c2 */
[----:B------:R-:W-:Y:S02]  /*2be0*/  IMAD.MOV.U32 R129, RZ, RZ, R140 ;  /* 0x000000ffff817224 */ /* 0x000fe400078e008c */
[----:B---3--:R-:W-:Y:S01]  /*2bf0*/  FMUL.FTZ R196, R136, R66 ;  /* 0x0000004288c47220 */ /* 0x008fe20000410000 */
[----:B------:R-:W-:-:S02]  /*2c00*/  SHF.R.U64 R66, R118, 0x10, R119 ;  /* 0x0000001076427819 */ /* 0x000fc40000001277 */
[----:B------:R-:W-:Y:S01]  /*2c10*/  SHF.L.U32 R129, R129, 0x10, RZ ;  /* 0x0000001081817819 */ /* 0x000fe200000006ff */
[----:B----4-:R-:W-:Y:S01]  /*2c20*/  FFMA.FTZ R196, R135, R64, R196 ;  /* 0x0000004087c47223 */ /* 0x010fe200000100c4 */
[--C-:B------:R-:W-:Y:S02]  /*2c30*/  IMAD.MOV.U32 R64, RZ, RZ, R119.reuse ;  /* 0x000000ffff407224 */ /* 0x100fe400078e0077 */
[----:B------:R-:W-:Y:S02]  /*2c40*/  IMAD.U32 R66, R66, 0x10000, RZ ;  /* 0x0001000042427824 */ /* 0x000fe400078e00ff */
[----:B------:R-:W-:Y:S01]  /*2c50*/  FMUL.FTZ R198, R134, R67 ;  /* 0x0000004386c67220 */ /* 0x000fe20000410000 */
[----:B------:R-:W-:Y:S01]  /*2c60*/  FMUL.FTZ R131, R237, R129 ;  /* 0x00000081ed837220 */ /* 0x000fe20000410000 */
[----:B------:R-:W-:Y:S02]  /*2c70*/  IMAD.U32 R64, R64, 0x10000, RZ ;  /* 0x0001000040407824 */ /* 0x000fe400078e00ff */
[----:B------:R-:W-:Y:S01]  /*2c80*/  FFMA.FTZ R198, R132, R65, R198 ;  /* 0x0000004184c67223 */ /* 0x000fe200000100c6 */
[----:B------:R-:W-:Y:S01]  /*2c90*/  SHF.R.U32.HI R65, RZ, 0x10, R119 ;  /* 0x00000010ff417819 */ /* 0x000fe20000011677 */
[----:B------:R-:W-:Y:S01]  /*2ca0*/  FADD.FTZ R66, -R192, R66 ;  /* 0x00000042c0427221 */ /* 0x000fe20000010100 */
[----:B------:R-:W-:Y:S01]  /*2cb0*/  SHF.R.U32.HI R132, RZ, 0x10, R141 ;  /* 0x00000010ff847819 */ /* 0x000fe2000001168d */
[----:B------:R-:W-:Y:S01]  /*2cc0*/  FFMA.FTZ R127, R238, R127, R131 ;  /* 0x0000007fee7f7223 */ /* 0x000fe20000010083 */
[----:B------:R-:W-:Y:S01]  /*2cd0*/  FADD.FTZ R64, -R192, R64 ;  /* 0x00000040c0407221 */ /* 0x000fe20000010100 */
[----:B------:R-:W-:Y:S01]  /*2ce0*/  SHF.L.U32 R65, R65, 0x10, RZ ;  /* 0x0000001041417819 */ /* 0x000fe200000006ff */
[----:B------:R-:W-:-:S02]  /*2cf0*/  IMAD.U32 R131, R128, 0x10000, RZ ;  /* 0x0001000080837824 */ /* 0x000fc400078e00ff */
[----:B------:R-:W-:Y:S01]  /*2d00*/  FMUL.FTZ R128, R66, UR16 ;  /* 0x0000001042807c20 */ /* 0x000fe20008410000 */
[----:B------:R-:W-:Y:S01]  /*2d10*/  IMAD.U32 R66, R130, 0x10000, RZ ;  /* 0x0001000082427824 */ /* 0x000fe200078e00ff */
[----:B------:R-:W-:Y:S01]  /*2d20*/  SHF.R.U32.HI R118, RZ, 0x10, R139 ;  /* 0x00000010ff767819 */ /* 0x000fe2000001168b */
[----:B------:R-:W-:Y:S01]  /*2d30*/  FMUL.FTZ R130, R64, UR16 ;  /* 0x0000001040827c20 */ /* 0x000fe20008410000 */
[----:B------:R-:W-:Y:S02]  /*2d40*/  IMAD.U32 R64, R132, 0x10000, RZ ;  /* 0x0001000084407824 */ /* 0x000fe400078e00ff */
[----:B------:R-:W-:Y:S01]  /*2d50*/  FADD.FTZ R65, -R192, R65 ;  /* 0x00000041c0417221 */ /* 0x000fe20000010100 */
[----:B------:R-:W-:Y:S02]  /*2d60*/  IMAD.U32 R118, R118, 0x10000, RZ ;  /* 0x0001000076767824 */ /* 0x000fe400078e00ff */
[----:B------:R-:W-:Y:S01]  /*2d70*/  FMUL.FTZ R133, R231, R64 ;  /* 0x00000040e7857220 */ /* 0x000fe20000410000 */
[----:B------:R-:W-:Y:S01]  /*2d80*/  FMUL.FTZ R132, R65, UR16 ;  /* 0x0000001041847c20 */ /* 0x000fe20008410000 */
[----:B------:R-:W-:Y:S01]  /*2d90*/  FADD.FTZ R184, R129, R184 ;  /* 0x000000b881b87221 */ /* 0x000fe20000010000 */
[----:B------:R-:W-:Y:S01]  /*2da0*/  FFMA.FTZ R93, R126, R129, R93 ;  /* 0x000000817e5d7223 */ /* 0x000fe2000001005d */
[-C--:B------:R-:W-:Y:S01]  /*2db0*/  FMUL.FTZ R129, R235, R131.reuse ;  /* 0x00000083eb817220 */ /* 0x080fe20000410000 */
[----:B------:R-:W-:Y:S01]  /*2dc0*/  FADD.FTZ R183, R131, R183 ;  /* 0x000000b783b77221 */ /* 0x000fe20000010000 */
[----:B------:R-:W-:Y:S01]  /*2dd0*/  FFMA.FTZ R214, R128, R131, R214 ;  /* 0x0000008380d67223 */ /* 0x000fe200000100d6 */
[-C--:B------:R-:W-:Y:S01]  /*2de0*/  FMUL.FTZ R131, R233, R66.reuse ;  /* 0x00000042e9837220 */ /* 0x080fe20000410000 */
[----:B------:R-:W-:Y:S01]  /*2df0*/  FADD.FTZ R182, R66, R182 ;  /* 0x000000b642b67221 */ /* 0x000fe20000010000 */
[----:B------:R-:W-:Y:S01]  /*2e00*/  FFMA.FTZ R213, R130, R66, R213 ;  /* 0x0000004282d57223 */ /* 0x000fe200000100d5 */
[----:B------:R-:W-:Y:S01]  /*2e10*/  FADD.FTZ R68, R118, R68 ;  /* 0x0000004476447221 */ /* 0x000fe20000010000 */
[-C--:B------:R-:W-:Y:S01]  /*2e20*/  FFMA.FTZ R36, R132, R118.reuse, R36 ;  /* 0x0000007684247223 */ /* 0x080fe20000010024 */
[----:B------:R-:W-:Y:S01]  /*2e30*/  FFMA.FTZ R133, R232, R118, R133 ;  /* 0x00000076e8857223 */ /* 0x000fe20000010085 */
[----:B------:R-:W-:Y:S01]  /*2e40*/  FADD.FTZ R169, R64, R169 ;  /* 0x000000a940a97221 */ /* 0x000fe20000010000 */
[----:B------:R-:W-:Y:S01]  /*2e50*/  FFMA.FTZ R212, R132, R64, R212 ;  /* 0x0000004084d47223 */ /* 0x000fe200000100d4 */
[----:B------:R-:W-:-:S02]  /*2e60*/  SHF.R.U64 R66, R120, 0x10, R121 ;  /* 0x0000001078427819 */ /* 0x000fc40000001279 */
[----:B------:R-:W-:Y:S02]  /*2e70*/  MOV R64, R121 ;  /* 0x0000007900407202 */ /* 0x000fe40000000f00 */
[----:B------:R-:W-:Y:S01]  /*2e80*/  SHF.R.U32.HI R118, RZ, 0x10, R121 ;  /* 0x00000010ff767819 */ /* 0x000fe20000011679 */
[----:B------:R-:W-:-:S04]  /*2e90*/  FADD.FTZ R121, RZ, R216 ;  /* 0x000000d8ff797221 */ /* 0x000fc80000010000 */
[----:B------:R-:W-:-:S04]  /*2ea0*/  FADD.FTZ R121, R218, R121 ;  /* 0x00000079da797221 */ /* 0x000fc80000010000 */
[----:B------:R-:W-:Y:S01]  /*2eb0*/  FADD.FTZ R121, R220, R121 ;  /* 0x00000079dc797221 */ /* 0x000fe20000010000 */
[----:B------:R-:W-:Y:S02]  /*2ec0*/  MOV R67, R139 ;  /* 0x0000008b00437202 */ /* 0x000fe40000000f00 */
[----:B------:R-:W-:Y:S01]  /*2ed0*/  SHF.R.U64 R119, R138, 0x10, R139 ;  /* 0x000000108a777819 */ /* 0x000fe2000000128b */
[----:B------:R-:W-:Y:S02]  /*2ee0*/  FADD.FTZ R121, R222, R121 ;  /* 0x00000079de797221 */ /* 0x000fe40000010000 */
[----:B------:R-:W-:Y:S01]  /*2ef0*/  IMAD.U32 R67, R67, 0x10000, RZ ;  /* 0x0001000043437824 */ /* 0x000fe200078e00ff */
[----:B------:R-:W-:Y:S01]  /*2f00*/  SHF.L.U32 R119, R119, 0x10, RZ ;  /* 0x0000001077777819 */ /* 0x000fe200000006ff */
[----:B------:R-:W-:Y:S01]  /*2f10*/  FADD.FTZ R121, R204, R121 ;  /* 0x00000079cc797221 */ /* 0x000fe20000010000 */
[----:B------:R-:W-:Y:S02]  /*2f20*/  IMAD.MOV.U32 R65, RZ, RZ, R122 ;  /* 0x000000ffff417224 */ /* 0x000fe400078e007a */
[----:B------:R-:W-:Y:S01]  /*2f30*/  FADD.FTZ R63, R67, R63 ;  /* 0x0000003f433f7221 */ /* 0x000fe20000010000 */
[-C--:B------:R-:W-:Y:S01]  /*2f40*/  FFMA.FTZ R35, R130, R67.reuse, R35 ;  /* 0x0000004382237223 */ /* 0x080fe20000010023 */
[----:B------:R-:W-:Y:S01]  /*2f50*/  FADD.FTZ R121, R206, R121 ;  /* 0x00000079ce797221 */ /* 0x000fe20000010000 */
[----:B------:R-:W-:Y:S01]  /*2f60*/  FFMA.FTZ R131, R234, R67, R131 ;  /* 0x00000043ea837223 */ /* 0x000fe20000010083 */
[----:B------:R-:W-:Y:S01]  /*2f70*/  FADD.FTZ R62, R119, R62 ;  /* 0x0000003e773e7221 */ /* 0x000fe20000010000 */
[-C--:B------:R-:W-:Y:S01]  /*2f80*/  FFMA.FTZ R34, R128, R119.reuse, R34 ;  /* 0x0000007780227223 */ /* 0x080fe20000010022 */
[----:B------:R-:W-:Y:S01]  /*2f90*/  FFMA.FTZ R129, R236, R119, R129 ;  /* 0x00000077ec817223 */ /* 0x000fe20000010081 */
[----:B------:R-:W-:Y:S01]  /*2fa0*/  IMAD.MOV.U32 R67, RZ, RZ, R120 ;  /* 0x000000ffff437224 */ /* 0x000fe200078e0078 */
[--C-:B------:R-:W-:Y:S01]  /*2fb0*/  SHF.R.U64 R138, R122, 0x10, R123.reuse ;  /* 0x000000107a8a7819 */ /* 0x100fe2000000127b */
[--C-:B------:R-:W-:Y:S01]  /*2fc0*/  IMAD.MOV.U32 R119, RZ, RZ, R123.reuse ;  /* 0x000000ffff777224 */ /* 0x100fe200078e007b */
[----:B------:R-:W-:Y:S01]  /*2fd0*/  SHF.R.U32.HI R120, RZ, 0x10, R123 ;  /* 0x00000010ff787819 */ /* 0x000fe2000001167b */
[----:B------:R-:W-:Y:S01]  /*2fe0*/  FFMA.FTZ R122, R215, R216, RZ ;  /* 0x000000d8d77a7223 */ /* 0x000fe200000100ff */
[----:B------:R-:W-:-:S03]  /*2ff0*/  FADD.FTZ R123, R208, R121 ;  /* 0x00000079d07b7221 */ /* 0x000fc60000010000 */
[----:B------:R-:W-:Y:S01]  /*3000*/  FFMA.FTZ R122, R217, R218, R122 ;  /* 0x000000dad97a7223 */ /* 0x000fe2000001007a */
        /* <DEDUP_REMOVED lines=26> */
[----:B------:R-:W-:Y:S01]  /*31b0*/  FADD.FTZ R123, R127, R123 ;  /* 0x0000007b7f7b7221 */ /* 0x000fe20000010000 */
[----:B------:R-:W-:Y:S02]  /*31c0*/  IMAD.U32 R121, R64, 0x10000, RZ ;  /* 0x0001000040797824 */ /* 0x000fe400078e00ff */
[----:B------:R-:W-:Y:S02]  /*31d0*/  IMAD.U32 R64, R65, 0x10000, RZ ;  /* 0x0001000041407824 */ /* 0x000fe400078e00ff */
[----:B------:R-:W-:Y:S01]  /*31e0*/  FFMA.FTZ R122, R160, R161, R122 ;  /* 0x000000a1a07a7223 */ /* 0x000fe2000001007a */
[----:B------:R-:W-:Y:S01]  /*31f0*/  FADD.FTZ R65, R129, R123 ;  /* 0x0000007b81417221 */ /* 0x000fe20000010000 */
[----:B------:R-:W-:Y:S02]  /*3200*/  IMAD.U32 R67, R67, 0x10000, RZ ;  /* 0x0001000043437824 */ /* 0x000fe400078e00ff */
[----:B------:R-:W-:Y:S01]  /*3210*/  FFMA.FTZ R139, R165, R164, R122 ;  /* 0x000000a4a58b7223 */ /* 0x000fe2000001007a */
[----:B------:R-:W-:-:S02]  /*3220*/  IMAD.U32 R138, R138, 0x10000, RZ ;  /* 0x000100008a8a7824 */ /* 0x000fc400078e00ff */
[----:B------:R-:W-:Y:S01]  /*3230*/  FMUL.FTZ R122, R229, R64 ;  /* 0x00000040e57a7220 */ /* 0x000fe20000410000 */
[----:B------:R-:W-:Y:S01]  /*3240*/  FADD.FTZ R65, R131, R65 ;  /* 0x0000004183417221 */ /* 0x000fe20000010000 */
[----:B------:R-:W-:Y:S02]  /*3250*/  IMAD.U32 R66, R66, 0x10000, RZ ;  /* 0x0001000042427824 */ /* 0x000fe400078e00ff */
[----:B------:R-:W-:Y:S01]  /*3260*/  FMUL.FTZ R123, R227, R138 ;  /* 0x0000008ae37b7220 */ /* 0x000fe20000410000 */
[----:B------:R-:W-:Y:S02]  /*3270*/  IMAD.U32 R119, R119, 0x10000, RZ ;  /* 0x0001000077777824 */ /* 0x000fe400078e00ff */
[----:B------:R-:W-:Y:S01]  /*3280*/  FFMA.FTZ R122, R230, R67, R122 ;  /* 0x00000043e67a7223 */ /* 0x000fe2000001007a */
[----:B------:R-:W-:Y:S01]  /*3290*/  FADD.FTZ R65, R133, R65 ;  /* 0x0000004185417221 */ /* 0x000fe20000010000 */
[----:B------:R-:W-:Y:S01]  /*32a0*/  FFMA.FTZ R139, R163, R162, R139 ;  /* 0x000000a2a38b7223 */ /* 0x000fe2000001008b */
[----:B------:R-:W-:Y:S01]  /*32b0*/  IMAD.MOV.U32 R134, RZ, RZ, R124 ;  /* 0x000000ffff867224 */ /* 0x000fe200078e007c */
[----:B------:R-:W-:Y:S01]  /*32c0*/  SHF.R.U64 R135, R124, 0x10, R125 ;  /* 0x000000107c877819 */ /* 0x000fe2000000127d */
[----:B------:R-:W-:Y:S01]  /*32d0*/  FMUL.FTZ R124, R225, R119 ;  /* 0x00000077e17c7220 */ /* 0x000fe20000410000 */
[----:B------:R-:W-:Y:S01]  /*32e0*/  SHF.L.U32 R120, R120, 0x10, RZ ;  /* 0x0000001078787819 */ /* 0x000fe200000006ff */
[----:B------:R-:W-:Y:S01]  /*32f0*/  FFMA.FTZ R123, R228, R66, R123 ;  /* 0x00000042e47b7223 */ /* 0x000fe2000001007b */
[----:B------:R-:W-:Y:S01]  /*3300*/  FADD.FTZ R65, R122, R65 ;  /* 0x000000417a417221 */ /* 0x000fe20000010000 */
[----:B------:R-:W-:Y:S01]  /*3310*/  FFMA.FTZ R139, R145, R144, R139 ;  /* 0x00000090918b7223 */ /* 0x000fe2000001008b */
[----:B------:R-:W-:Y:S01]  /*3320*/  MOV R136, R125 ;  /* 0x0000007d00887202 */ /* 0x000fe20000000f00 */
[----:B------:R-:W-:Y:S01]  /*3330*/  IMAD.U32 R134, R134, 0x10000, RZ ;  /* 0x0001000086867824 */ /* 0x000fe200078e00ff */
[----:B------:R-:W-:Y:S01]  /*3340*/  SHF.R.U32.HI R137, RZ, 0x10, R125 ;  /* 0x00000010ff897819 */ /* 0x000fe2000001167d */
[----:B------:R-:W-:Y:S01]  /*3350*/  FFMA.FTZ R124, R226, R121, R124 ;  /* 0x00000079e27c7223 */ /* 0x000fe2000001007c */
[----:B------:R-:W-:Y:S01]  /*3360*/  SHF.L.U32 R118, R118, 0x10, RZ ;  /* 0x0000001076767819 */ /* 0x000fe200000006ff */
[----:B------:R-:W-:Y:S01]  /*3370*/  FMUL.FTZ R125, R223, R120 ;  /* 0x00000078df7d7220 */ /* 0x000fe20000410000 */
[----:B------:R-:W-:Y:S01]  /*3380*/  FADD.FTZ R65, R65, R123 ;  /* 0x0000007b41417221 */ /* 0x000fe20000010000 */
[----:B------:R-:W-:Y:S01]  /*3390*/  FFMA.FTZ R139, R166, R167, R139 ;  /* 0x000000a7a68b7223 */ /* 0x000fe2000001008b */
[----:B------:R-:W-:Y:S01]  /*33a0*/  FADD.FTZ R134, -R192, R134 ;  /* 0x00000086c0867221 */ /* 0x000fe20000010100 */
[----:B------:R-:W-:Y:S01]  /*33b0*/  FFMA.FTZ R125, R224, R118, R125 ;  /* 0x00000076e07d7223 */ /* 0x000fe2000001007d */
[----:B------:R-:W-:Y:S01]  /*33c0*/  FADD.FTZ R65, R65, R124 ;  /* 0x0000007c41417221 */ /* 0x000fe20000010000 */
[----:B------:R-:W-:Y:S01]  /*33d0*/  FFMA.FTZ R139, R126, R127, R139 ;  /* 0x0000007f7e8b7223 */ /* 0x000fe2000001008b */
[----:B------:R-:W-:-:S02]  /*33e0*/  FMUL.FTZ R134, R134, UR16 ;  /* 0x0000001086867c20 */ /* 0x000fc40008410000 */
[----:B------:R-:W-:Y:S01]  /*33f0*/  FADD.FTZ R65, R65, R125 ;  /* 0x0000007d41417221 */ /* 0x000fe20000010000 */
[----:B------:R-:W-:Y:S01]  /*3400*/  FFMA.FTZ R139, R128, R129, R139 ;  /* 0x00000081808b7223 */ /* 0x000fe2000001008b */
[----:B------:R-:W-:Y:S01]  /*3410*/  FADD.FTZ R69, R67, R69 ;  /* 0x0000004543457221 */ /* 0x000fe20000010000 */
[----:B------:R-:W-:Y:S01]  /*3420*/  FFMA.FTZ R37, R134, R67, R37 ;  /* 0x0000004386257223 */ /* 0x000fe20000010025 */
[----:B------:R-:W-:Y:S02]  /*3430*/  IMAD.U32 R135, R135, 0x10000, RZ ;  /* 0x0001000087877824 */ /* 0x000fe400078e00ff */
[----:B------:R-:W-:Y:S01]  /*3440*/  FFMA.FTZ R139, R130, R131, R139 ;  /* 0x00000083828b7223 */ /* 0x000fe2000001008b */
[----:B------:R-:W0:Y:S01]  /*3450*/  SHFL.DOWN PT, R67, R65, 0x10, 0x1f ;  /* 0x0a001f0041437f89 */ /* 0x000e2200000e0000 */
[----:B------:R-:W-:Y:S02]  /*3460*/  IMAD.U32 R136, R136, 0x10000, RZ ;  /* 0x0001000088887824 */ /* 0x000fe400078e00ff */
[----:B------:R-:W-:Y:S01]  /*3470*/  FADD.FTZ R135, -R192, R135 ;  /* 0x00000087c0877221 */ /* 0x000fe20000010100 */
[----:B------:R-:W-:Y:S01]  /*3480*/  FFMA.FTZ R139, R132, R133, R139 ;  /* 0x00000085848b7223 */ /* 0x000fe2000001008b */
[----:B------:R-:W-:Y:S01]  /*3490*/  SHF.L.U32 R137, R137, 0x10, RZ ;  /* 0x0000001089897819 */ /* 0x000fe200000006ff */
[----:B------:R-:W-:Y:S01]  /*34a0*/  FADD.FTZ R136, -R192, R136 ;  /* 0x00000088c0887221 */ /* 0x000fe20000010100 */
[----:B------:R-:W-:Y:S01]  /*34b0*/  FMUL.FTZ R135, R135, UR16 ;  /* 0x0000001087877c20 */ /* 0x000fe20008410000 */
[----:B------:R-:W-:-:S02]  /*34c0*/  FFMA.FTZ R139, R134, R122, R139 ;  /* 0x0000007a868b7223 */ /* 0x000fc4000001008b */
[----:B------:R-:W-:Y:S01]  /*34d0*/  FADD.FTZ R137, -R192, R137 ;  /* 0x00000089c0897221 */ /* 0x000fe20000010100 */
[----:B------:R-:W-:Y:S01]  /*34e0*/  FMUL.FTZ R136, R136, UR16 ;  /* 0x0000001088887c20 */ /* 0x000fe20008410000 */
[----:B------:R-:W-:Y:S02]  /*34f0*/  FFMA.FTZ R139, R135, R123, R139 ;  /* 0x0000007b878b7223 */ /* 0x000fe4000001008b */
[----:B------:R-:W-:Y:S02]  /*3500*/  FMUL.FTZ R137, R137, UR16 ;  /* 0x0000001089897c20 */ /* 0x000fe40008410000 */
        /* <DEDUP_REMOVED lines=15> */
[----:B0-----:R-:W-:-:S02]  /*3600*/  FADD.FTZ R67, R67, R139 ;  /* 0x0000008b43437221 */ /* 0x001fc40000010000 */
[----:B------:R-:W0:Y:S01]  /*3610*/  SHFL.DOWN PT, R139, R65, 0x2, 0x1f ;  /* 0x08401f00418b7f89 */ /* 0x000e2200000e0000 */
[----:B------:R-:W-:-:S03]  /*3620*/  FFMA.FTZ R211, R134, R64, R211 ;  /* 0x0000004086d37223 */ /* 0x000fc600000100d3 */
[----:B------:R-:W1:Y:S01]  /*3630*/  SHFL.DOWN PT, R64, R67, 0x1, 0x1f ;  /* 0x08201f0043407f89 */ /* 0x000e6200000e0000 */
[----:B0-----:R-:W-:Y:S02]  /*3640*/  FADD.FTZ R65, R65, R139 ;  /* 0x0000008b41417221 */ /* 0x001fe40000010000 */
[----:B------:R-:W0:Y:S01]  /*3650*/  S2R R139, SR_TID.X ;  /* 0x00000000008b7919 */ /* 0x000e220000002100 */
[----:B-1----:R-:W-:Y:S02]  /*3660*/  FADD.FTZ R64, R67, R64 ;  /* 0x0000004043407221 */ /* 0x002fe40000010000 */
[----:B------:R-:W1:Y:S01]  /*3670*/  SHFL.DOWN PT, R67, R65, 0x1, 0x1f ;  /* 0x08201f0041437f89 */ /* 0x000e6200000e0000 */
[----:B------:R-:W-:Y:S01]  /*3680*/  BSSY.RECONVERGENT B0, `(.L_x_459) ;  /* 0x000000c000007945 */ /* 0x000fe20003800200 */
[----:B0-----:R-:W-:Y:S01]  /*3690*/  LOP3.LUT P2, RZ, R139, 0x1f, RZ, 0xc0, !PT ;  /* 0x0000001f8bff7812 */ /* 0x001fe2000784c0ff */
[----:B-1----:R-:W-:-:S12]  /*36a0*/  FADD.FTZ R65, R65, R67 ;  /* 0x0000004341417221 */ /* 0x002fd80000010000 */
        /* <DEDUP_REMOVED lines=9> */
.L_x_460:
[----:B------:R-:W-:Y:S05]  /*3740*/  BSYNC.RECONVERGENT B0 ;  /* 0x0000000000007941 */ /* 0x000fea0003800200 */
.L_x_459:
[----:B------:R-:W1:Y:S08]  /*3750*/  S2UR UR6, SR_CgaCtaId ;  /* 0x00000000000679c3 */ /* 0x000e700000008800 */
[----:B------:R-:W-:Y:S01]  /*3760*/  BAR.SYNC.DEFER_BLOCKING 0x0 ;  /* 0x0000000000007b1d */ /* 0x000fe20000010000 */
[----:B------:R-:W-:Y:S01]  /*3770*/  FADD.FTZ R70, R66, R70 ;  /* 0x0000004642467221 */ /* 0x000fe20000010000 */
[C---:B------:R-:W-:Y:S01]  /*3780*/  FFMA.FTZ R38, R135.reuse, R66, R38 ;  /* 0x0000004287267223 */ /* 0x040fe20000010026 */
[----:B------:R-:W-:Y:S01]  /*3790*/  FADD.FTZ R96, R138, R96 ;  /* 0x000000608a607221 */ /* 0x000fe20000010000 */
[----:B------:R-:W-:Y:S01]  /*37a0*/  FFMA.FTZ R202, R135, R138, R202 ;  /* 0x0000008a87ca7223 */ /* 0x000fe200000100ca */
[----:B------:R-:W-:Y:S01]  /*37b0*/  FADD.FTZ R71, R121, R71 ;  /* 0x0000004779477221 */ /* 0x000fe20000010000 */
[----:B------:R-:W-:Y:S01]  /*37c0*/  UMOV UR5, 0x400 ;  /* 0x0000040000057882 */ /* 0x000fe20000000000 */
[----:B------:R-:W-:Y:S01]  /*37d0*/  FFMA.FTZ R39, R136, R121, R39 ;  /* 0x0000007988277223 */ /* 0x000fe20000010027 */
[----:B------:R-:W-:Y:S01]  /*37e0*/  UISETP.NE.U32.AND UP0, UPT, UR24, URZ, UPT ;  /* 0x000000ff1800728c */ /* 0x000fe2000bf05070 */
[----:B------:R-:W-:Y:S01]  /*37f0*/  FADD.FTZ R72, R118, R72 ;  /* 0x0000004876487221 */ /* 0x000fe20000010000 */
[----:B------:R-:W-:Y:S01]  /*3800*/  UIADD3 UR4, UPT, UPT, UR4, UR22, URZ ;  /* 0x0000001604047290 */ /* 0x000fe2000fffe0ff */
[----:B------:R-:W-:Y:S01]  /*3810*/  FFMA.FTZ R40, R137, R118, R40 ;  /* 0x0000007689287223 */ /* 0x000fe20000010028 */
[----:B------:R-:W-:Y:S01]  /*3820*/  UISETP.NE.AND.EX UP0, UPT, UR25, URZ, UPT, UP0 ;  /* 0x000000ff1900728c */ /* 0x000fe2000bf05300 */
[----:B------:R-:W-:Y:S01]  /*3830*/  FADD.FTZ R95, R119, R95 ;  /* 0x0000005f775f7221 */ /* 0x000fe20000010000 */
[----:B------:R-:W-:Y:S01]  /*3840*/  FFMA.FTZ R201, R136, R119, R201 ;  /* 0x0000007788c97223 */ /* 0x000fe200000100c9 */
[----:B------:R-:W-:Y:S01]  /*3850*/  FADD.FTZ R94, R120, R94 ;  /* 0x0000005e785e7221 */ /* 0x000fe20000010000 */
[----:B------:R-:W-:Y:S01]  /*3860*/  FFMA.FTZ R200, R137, R120, R200 ;  /* 0x0000007889c87223 */ /* 0x000fe200000100c8 */
[----:B------:R-:W-:-:S02]  /*3870*/  UISETP.GE.AND UP2, UPT, UR4, UR23, UPT ;  /* 0x000000170400728c */ /* 0x000fc4000bf46270 */
        /* <DEDUP_REMOVED lines=31> */
[----:B------:R-:W-:Y:S02]  /*3a70*/  FSEL R64, R64, RZ, !P3 ;  /* 0x000000ff40407208 */ /* 0x000fe40005800000 */
[----:B------:R-:W-:Y:S02]  /*3a80*/  R2UR UR17, R65 ;  /* 0x00000000411172ca */ /* 0x000fe400000e0000 */
[----:B------:R-:W-:Y:S01]  /*3a90*/  R2UR UR27, R64 ;  /* 0x00000000401b72ca */ /* 0x000fe200000e0000 */
[----:B------:R-:W-:-:S14]  /*3aa0*/  BRA.U UP0, `(.L_x_461) ;  /* 0x0000000900b07547 */ /* 0x000fdc000b800000 */
        /* <DEDUP_REMOVED lines=9> */
[C---:B-----5:R-:W-:Y:S01]  /*3b40*/  LOP3.LUT P2, RZ, R8.reuse, 0xff, RZ, 0xc0, !PT ;  /* 0x000000ff08ff7812 */ /* 0x060fe2000784c0ff */
[----:B------:R-:W-:Y:S01]  /*3b50*/  IMAD.U32 R65, RZ, RZ, UR17 ;  /* 0x00000011ff417e24 */ /* 0x000fe2000f8e00ff */
[----:B------:R-:W-:Y:S01]  /*3b60*/  LOP3.LUT P3, RZ, R8, 0xff00, RZ, 0xc0, !PT ;  /* 0x0000ff0008ff7812 */ /* 0x000fe2000786c0ff */
[----:B------:R-:W-:Y:S01]  /*3b70*/  FFMA.FTZ R64, R215, R64, UR27 ;  /* 0x0000001bd7407e23 */ /* 0x000fe20008010040 */
[----:B------:R-:W-:Y:S01]  /*3b80*/  MOV R66, UR17 ;  /* 0x0000001100427c02 */ /* 0x000fe20008000f00 */
[----:B------:R-:W-:Y:S02]  /*3b90*/  FFMA.FTZ R65, R217, R65, UR27 ;  /* 0x0000001bd9417e23 */ /* 0x000fe40008010041 */
[----:B------:R-:W-:Y:S02]  /*3ba0*/  FADD.FTZ R64, R216, -R64 ;  /* 0x80000040d8407221 */ /* 0x000fe40000010000 */
[----:B------:R-:W-:Y:S01]  /*3bb0*/  FADD.FTZ R65, R218, -R65 ;  /* 0x80000041da417221 */ /* 0x000fe20000010000 */
[----:B------:R-:W-:Y:S01]  /*3bc0*/  FFMA.FTZ R66, R221, R66, UR27 ;  /* 0x0000001bdd427e23 */ /* 0x000fe20008010042 */
[----:B------:R-:W-:-:S02]  /*3bd0*/  FMUL.FTZ R64, R64, UR16 ;  /* 0x0000001040407c20 */ /* 0x000fc40008410000 */
[----:B------:R-:W-:Y:S01]  /*3be0*/  FMUL.FTZ R65, R65, UR16 ;  /* 0x0000001041417c20 */ /* 0x000fe20008410000 */
[----:B------:R-:W-:Y:S01]  /*3bf0*/  FADD.FTZ R66, R222, -R66 ;  /* 0x80000042de427221 */ /* 0x000fe20000010000 */
[----:B------:R-:W-:Y:S02]  /*3c00*/  FMUL.FTZ R64, R64, UR7 ;  /* 0x0000000740407c20 */ /* 0x000fe40008410000 */
[----:B------:R-:W-:Y:S01]  /*3c10*/  FMUL.FTZ R65, R65, UR7 ;  /* 0x0000000741417c20 */ /* 0x000fe20008410000 */
[----:B------:R-:W-:Y:S02]  /*3c20*/  FMUL.FTZ R66, R66, UR16 ;  /* 0x0000001042427c20 */ /* 0x000fe40008410000 */
[----:B------:R-:W-:Y:S02]  /*3c30*/  FSEL R64, R64, RZ, P2 ;  /* 0x000000ff40407208 */ /* 0x000fe40001000000 */
[----:B------:R-:W-:Y:S01]  /*3c40*/  FSEL R65, R65, RZ, P3 ;  /* 0x000000ff41417208 */ /* 0x000fe20001800000 */
[----:B------:R-:W-:Y:S01]  /*3c50*/  FMUL.FTZ R66, R66, UR7 ;  /* 0x0000000742427c20 */ /* 0x000fe20008410000 */
[----:B------:R-:W-:-:S02]  /*3c60*/  LOP3.LUT P2, RZ, R8, 0xff0000, RZ, 0xc0, !PT ;  /* 0x00ff000008ff7812 */ /* 0x000fc4000784c0ff */
[----:B------:R-:W-:Y:S01]  /*3c70*/  F2FP.BF16.F32.PACK_AB R64, R65, R64 ;  /* 0x000000404140723e */ /* 0x000fe200000010ff */
[----:B------:R-:W-:Y:S01]  /*3c80*/  IMAD.U32 R65, RZ, RZ, UR17 ;  /* 0x00000011ff417e24 */ /* 0x000fe2000f8e00ff */
[----:B------:R-:W-:Y:S02]  /*3c90*/  ISETP.GE.U32.AND P3, PT, R8, 0x1000000, PT ;  /* 0x010000000800780c */ /* 0x000fe40003f66070 */
[----:B------:R-:W-:Y:S01]  /*3ca0*/  PRMT R8, R64, 0x7610, R8 ;  /* 0x0000761040087816 */ /* 0x000fe20000000008 */
[----:B------:R-:W-:Y:S01]  /*3cb0*/  FFMA.FTZ R65, R219, R65, UR27 ;  /* 0x0000001bdb417e23 */ /* 0x000fe20008010041 */
[----:B------:R-:W-:-:S03]  /*3cc0*/  FSEL R66, R66, RZ, P3 ;  /* 0x000000ff42427208 */ /* 0x000fc60001800000 */
        /* <DEDUP_REMOVED lines=8> */
.L_x_463:
[----:B------:R-:W-:Y:S01]  /*3d50*/  IMAD.U32 R64, RZ, RZ, UR17 ;  /* 0x00000011ff407e24 */ /* 0x000fe2000f8e00ff */
[C---:B-----5:R-:W-:Y:S01]  /*3d60*/  LOP3.LUT P2, RZ, R8.reuse, 0xff, RZ, 0xc0, !PT ;  /* 0x000000ff08ff7812 */ /* 0x060fe2000784c0ff */
[----:B------:R-:W-:Y:S01]  /*3d70*/  IMAD.U32 R66, RZ, RZ, UR17 ;  /* 0x00000011ff427e24 */ /* 0x000fe2000f8e00ff */
[C---:B------:R-:W-:Y:S01]  /*3d80*/  LOP3.LUT P3, RZ, R8.reuse, 0xff00, RZ, 0xc0, !PT ;  /* 0x0000ff0008ff7812 */ /* 0x040fe2000786c0ff */
[----:B------:R-:W-:Y:S01]  /*3d90*/  FFMA.FTZ R64, R215, R64, UR27 ;  /* 0x0000001bd7407e23 */ /* 0x000fe20008010040 */
[----:B------:R-:W-:Y:S02]  /*3da0*/  IMAD.U32 R65, RZ, RZ, UR17 ;  /* 0x00000011ff417e24 */ /* 0x000fe4000f8e00ff */
[----:B------:R-:W-:Y:S01]  /*3db0*/  FFMA.FTZ R66, R219, R66, UR27 ;  /* 0x0000001bdb427e23 */ /* 0x000fe20008010042 */
[----:B------:R-:W-:Y:S01]  /*3dc0*/  LOP3.LUT P4, RZ, R8, 0xff0000, RZ, 0xc0, !PT ;  /* 0x00ff000008ff7812 */ /* 0x000fe2000788c0ff */
[----:B------:R-:W-:Y:S01]  /*3dd0*/  FADD.FTZ R64, R216, -R64 ;  /* 0x80000040d8407221 */ /* 0x000fe20000010000 */
[----:B------:R-:W-:Y:S01]  /*3de0*/  FFMA.FTZ R65, R217, R65, UR27 ;  /* 0x0000001bd9417e23 */ /* 0x000fe20008010041 */
[----:B------:R-:W-:Y:S01]  /*3df0*/  FADD.FTZ R220, R220, -R66 ;  /* 0x80000042dcdc7221 */ /* 0x000fe20000010000 */
[----:B------:R-:W-:Y:S01]  /*3e00*/  MOV R66, UR17 ;  /* 0x0000001100427c02 */ /* 0x000fe20008000f00 */
[----:B------:R-:W-:Y:S01]  /*3e10*/  FMUL.FTZ R64, R64, UR16 ;  /* 0x0000001040407c20 */ /* 0x000fe20008410000 */
[----:B------:R-:W-:Y:S01]  /*3e20*/  FADD.FTZ R65, R218, -R65 ;  /* 0x80000041da417221 */ /* 0x000fe20000010000 */
[----:B------:R-:W-:Y:S01]  /*3e30*/  FMUL.FTZ R101, R220, UR16 ;  /* 0x00000010dc657c20 */ /* 0x000fe20008410000 */
[----:B------:R-:W-:Y:S01]  /*3e40*/  ISETP.GE.U32.AND P5, PT, R8, 0x1000000, PT ;  /* 0x010000000800780c */ /* 0x000fe20003fa6070 */
[----:B------:R-:W-:Y:S01]  /*3e50*/  FFMA.FTZ R66, R221, R66, UR27 ;  /* 0x0000001bdd427e23 */ /* 0x000fe20008010042 */
[----:B------:R-:W-:Y:S01]  /*3e60*/  FMUL.FTZ R99, R64, UR7 ;  /* 0x0000000740637c20 */ /* 0x000fe20008410000 */
[----:B------:R-:W-:-:S02]  /*3e70*/  FMUL.FTZ R65, R65, UR16 ;  /* 0x0000001041417c20 */ /* 0x000fc40008410000 */
[----:B------:R-:W-:Y:S02]  /*3e80*/  FADD.FTZ R222, R222, -R66 ;  /* 0x80000042dede7221 */ /* 0x000fe40000010000 */
[----:B------:R-:W-:Y:S01]  /*3e90*/  FSEL R99, R99, RZ, P2 ;  /* 0x000000ff63637208 */ /* 0x000fe20001000000 */
[----:B------:R-:W-:Y:S01]  /*3ea0*/  FMUL.FTZ R100, R65, UR7 ;  /* 0x0000000741647c20 */ /* 0x000fe20008410000 */
[----:B------:R-:W-:Y:S02]  /*3eb0*/  FMUL.FTZ R102, R222, UR16 ;  /* 0x00000010de667c20 */ /* 0x000fe40008410000 */
[----:B------:R-:W-:Y:S01]  /*3ec0*/  F2FP.BF16.F32.PACK_AB R99, R99, R64 ;  /* 0x000000406363723e */ /* 0x000fe200000010ff */
[----:B------:R-:W-:Y:S01]  /*3ed0*/  FMUL.FTZ R64, R101, UR7 ;  /* 0x0000000765407c20 */ /* 0x000fe20008410000 */
[----:B------:R-:W-:Y:S01]  /*3ee0*/  FMUL.FTZ R8, R102, UR7 ;  /* 0x0000000766087c20 */ /* 0x000fe20008410000 */
[----:B------:R-:W-:-:S03]  /*3ef0*/  FSEL R100, R100, RZ, P3 ;  /* 0x000000ff64647208 */ /* 0x000fc60001800000 */
[----:B------:R-:W-:Y:S02]  /*3f00*/  FSEL R64, R64, RZ, P4 ;  /* 0x000000ff40407208 */ /* 0x000fe40002000000 */
[----:B------:R-:W-:Y:S02]  /*3f10*/  FSEL R8, R8, RZ, P5 ;  /* 0x000000ff08087208 */ /* 0x000fe40002800000 */
[----:B------:R-:W-:Y:S02]  /*3f20*/  F2FP.BF16.F32.PACK_AB R100, R100, R65 ;  /* 0x000000416464723e */ /* 0x000fe400000010ff */
[----:B------:R-:W-:Y:S02]  /*3f30*/  F2FP.BF16.F32.PACK_AB R101, R64, R101 ;  /* 0x000000654065723e */ /* 0x000fe400000010ff */
[----:B------:R-:W-:Y:S02]  /*3f40*/  F2FP.BF16.F32.PACK_AB R102, R8, R102 ;  /* 0x000000660866723e */ /* 0x000fe400000010ff */
[----:B------:R-:W-:-:S02]  /*3f50*/  PRMT R8, R99, 0x7632, R8 ;  /* 0x0000763263087816 */ /* 0x000fc40000000008 */
[----:B------:R-:W-:Y:S02]  /*3f60*/  PRMT R65, R100, 0x7632, R65 ;  /* 0x0000763264417816 */ /* 0x000fe40000000041 */
[----:B------:R-:W-:Y:S02]  /*3f70*/  PRMT R66, R101, 0x7632, R66 ;  /* 0x0000763265427816 */ /* 0x000fe40000000042 */
[----:B------:R-:W-:Y:S01]  /*3f80*/  PRMT R67, R102, 0x7632, R67 ;  /* 0x0000763266437816 */ /* 0x000fe20000000043 */
[----:B------:R-:W-:Y:S06]  /*3f90*/  BRA `(.L_x_464) ;  /* 0x0000001000dc7947 */ /* 0x000fec0003800000 */
.L_x_462:
[----:B------:R-:W-:Y:S01]  /*3fa0*/  UMOV UR5, UR8 ;  /* 0x0000000800057c82 */ /* 0x000fe20008000000 */
[----:B------:R-:W-:Y:S01]  /*3fb0*/  UMOV UR6, UR9 ;  /* 0x0000000900067c82 */ /* 0x000fe20008000000 */
[----:B------:R-:W-:-:S04]  /*3fc0*/  UISETP.NE.U32.AND UP0, UPT, UR5, URZ, UPT ;  /* 0x000000ff0500728c */ /* 0x000fc8000bf05070 */
[----:B------:R-:W-:-:S09]  /*3fd0*/  UISETP.NE.AND.EX UP0, UPT, UR6, URZ, UPT, UP0 ;  /* 0x000000ff0600728c */ /* 0x000fd2000bf05300 */
[----:B------:R-:W-:Y:S05]  /*3fe0*/  BRA.U UP0, `(.L_x_465) ;  /* 0x0000000100a87547 */ /* 0x000fea000b800000 */
[----:B------:R-:W-:Y:S01]  /*3ff0*/  IMAD.U32 R64, RZ, RZ, UR17 ;  /* 0x00000011ff407e24 */ /* 0x000fe2000f8e00ff */
[C---:B-----5:R-:W-:Y:S01]  /*4000*/  LOP3.LUT P2, RZ, R8.reuse, 0xff, RZ, 0xc0, !PT ;  /* 0x000000ff08ff7812 */ /* 0x060fe2000784c0ff */
[----:B------:R-:W-:Y:S01]  /*4010*/  IMAD.MOV.U32 R66, RZ, RZ, R108 ;  /* 0x000000ffff427224 */ /* 0x000fe200078e006c */
[----:B------:R-:W-:Y:S01]  /*4020*/  LOP3.LUT P3, RZ, R8, 0xff00, RZ, 0xc0, !PT ;  /* 0x0000ff0008ff7812 */ /* 0x000fe2000786c0ff */
[----:B------:R-:W-:Y:S01]  /*4030*/  FFMA.FTZ R64, R215, R64, UR27 ;  /* 0x0000001bd7407e23 */ /* 0x000fe20008010040 */
[----:B------:R-:W-:Y:S01]  /*4040*/  IMAD.U32 R65, RZ, RZ, UR17 ;  /* 0x00000011ff417e24 */ /* 0x000fe2000f8e00ff */
[----:B------:R-:W-:Y:S02]  /*4050*/  MOV R118, R109 ;  /* 0x0000006d00767202 */ /* 0x000fe40000000f00 */
[----:B------:R-:W-:Y:S01]  /*4060*/  SHF.L.U32 R66, R66, 0x10, RZ ;  /* 0x0000001042427819 */ /* 0x000fe200000006ff */
[----:B------:R-:W-:Y:S01]  /*4070*/  FADD.FTZ R64, R216, -R64 ;  /* 0x80000040d8407221 */ /* 0x000fe20000010000 */
[----:B------:R-:W-:Y:S01]  /*4080*/  FFMA.FTZ R65, R217, R65, UR27 ;  /* 0x0000001bd9417e23 */ /* 0x000fe20008010041 */
[----:B------:R-:W-:Y:S01]  /*4090*/  SHF.R.U32.HI R67, RZ, 0x10, R109 ;  /* 0x00000010ff437819 */ /* 0x000fe2000001166d */
[----:B------:R-:W-:-:S02]  /*40a0*/  IMAD.U32 R118, R118, 0x10000, RZ ;  /* 0x0001000076767824 */ /* 0x000fc400078e00ff */
[----:B------:R-:W-:Y:S01]  /*40b0*/  FFMA.FTZ R64, R64, UR16, R66 ;  /* 0x0000001040407c23 */ /* 0x000fe20008010042 */
[----:B------:R-:W-:Y:S01]  /*40c0*/  SHF.R.U64 R66, R108, 0x10, R109 ;  /* 0x000000106c427819 */ /* 0x000fe2000000126d */
[----:B------:R-:W-:Y:S01]  /*40d0*/  FADD.FTZ R65, R218, -R65 ;  /* 0x80000041da417221 */ /* 0x000fe20000010000 */
[----:B------:R-:W-:Y:S02]  /*40e0*/  IMAD.U32 R67, R67, 0x10000, RZ ;  /* 0x0001000043437824 */ /* 0x000fe400078e00ff */
[----:B------:R-:W-:Y:S01]  /*40f0*/  FMUL.FTZ R64, R64, UR7 ;  /* 0x0000000740407c20 */ /* 0x000fe20008410000 */
[----:B------:R-:W-:-:S04]  /*4100*/  IMAD.U32 R66, R66, 0x10000, RZ ;  /* 0x0001000042427824 */ /* 0x000fc800078e00ff */
[----:B------:R-:W-:Y:S01]  /*4110*/  FSEL R64, R64, RZ, P2 ;  /* 0x000000ff40407208 */ /* 0x000fe20001000000 */
[----:B------:R-:W-:Y:S01]  /*4120*/  FFMA.FTZ R65, R65, UR16, R66 ;  /* 0x0000001041417c23 */ /* 0x000fe20008010042 */
[----:B------:R-:W-:Y:S01]  /*4130*/  IMAD.U32 R66, RZ, RZ, UR17 ;  /* 0x00000011ff427e24 */ /* 0x000fe2000f8e00ff */
[----:B------:R-:W-:Y:S02]  /*4140*/  LOP3.LUT P2, RZ, R8, 0xff0000, RZ, 0xc0, !PT ;  /* 0x00ff000008ff7812 */ /* 0x000fe4000784c0ff */
[----:B------:R-:W-:Y:S01]  /*4150*/  FMUL.FTZ R65, R65, UR7 ;  /* 0x0000000741417c20 */ /* 0x000fe20008410000 */
[----:B------:R-:W-:-:S04]  /*4160*/  FFMA.FTZ R66, R221, R66, UR27 ;  /* 0x0000001bdd427e23 */ /* 0x000fc80008010042 */
[----:B------:R-:W-:Y:S01]  /*4170*/  FSEL R65, R65, RZ, P3 ;  /* 0x000000ff41417208 */ /* 0x000fe20001800000 */
[----:B------:R-:W-:Y:S01]  /*4180*/  FADD.FTZ R66, R222, -R66 ;  /* 0x80000042de427221 */ /* 0x000fe20000010000 */
[----:B------:R-:W-:Y:S02]  /*4190*/  ISETP.GE.U32.AND P3, PT, R8, 0x1000000, PT ;  /* 0x010000000800780c */ /* 0x000fe40003f66070 */
[----:B------:R-:W-:Y:S01]  /*41a0*/  F2FP.BF16.F32.PACK_AB R64, R65, R64 ;  /* 0x000000404140723e */ /* 0x000fe200000010ff */
[----:B------:R-:W-:Y:S02]  /*41b0*/  IMAD.U32 R65, RZ, RZ, UR17 ;  /* 0x00000011ff417e24 */ /* 0x000fe4000f8e00ff */
[----:B------:R-:W-:Y:S01]  /*41c0*/  FFMA.FTZ R66, R66, UR16, R67 ;  /* 0x0000001042427c23 */ /* 0x000fe20008010043 */
[----:B------:R-:W-:Y:S01]  /*41d0*/  PRMT R8, R64, 0x7610, R8 ;  /* 0x0000761040087816 */ /* 0x000fe20000000008 */
[----:B------:R-:W-:Y:S02]  /*41e0*/  FFMA.FTZ R65, R219, R65, UR27 ;  /* 0x0000001bdb417e23 */ /* 0x000fe40008010041 */
[----:B------:R-:W-:-:S02]  /*41f0*/  FMUL.FTZ R66, R66, UR7 ;  /* 0x0000000742427c20 */ /* 0x000fc40008410000 */
[----:B------:R-:W-:-:S03]  /*4200*/  FADD.FTZ R65, R220, -R65 ;  /* 0x80000041dc417221 */ /* 0x000fc60000010000 */
[----:B------:R-:W-:Y:S01]  /*4210*/  FSEL R66, R66, RZ, P3 ;  /* 0x000000ff42427208 */ /* 0x000fe20001800000 */
[----:B------:R-:W-:-:S04]  /*4220*/  FFMA.FTZ R65, R65, UR16, R118 ;  /* 0x0000001041417c23 */ /* 0x000fc80008010076 */
[----:B------:R-:W-:-:S05]  /*4230*/  FMUL.FTZ R65, R65, UR7 ;  /* 0x0000000741417c20 */ /* 0x000fca0008410000 */
[----:B------:R-:W-:-:S04]  /*4240*/  FSEL R65, R65, RZ, P2 ;  /* 0x000000ff41417208 */ /* 0x000fc80001000000 */
[----:B------:R-:W-:Y:S02]  /*4250*/  F2FP.BF16.F32.PACK_AB R66, R66, R65 ;  /* 0x000000414242723e */ /* 0x000fe400000010ff */
[----:B------:R-:W-:Y:S02]  /*4260*/  PRMT R65, R64, 0x7632, R65 ;  /* 0x0000763240417816 */ /* 0x000fe40000000041 */
[----:B------:R-:W-:Y:S01]  /*4270*/  PRMT R67, R66, 0x7632, R67 ;  /* 0x0000763242437816 */ /* 0x000fe20000000043 */
[----:B------:R-:W-:Y:S06]  /*4280*/  BRA `(.L_x_464) ;  /* 0x0000001000207947 */ /* 0x000fec0003800000 */
.L_x_465:
[----:B------:R-:W-:Y:S01]  /*4290*/  IMAD.U32 R66, RZ, RZ, UR17 ;  /* 0x00000011ff427e24 */ /* 0x000fe2000f8e00ff */
[----:B------:R-:W-:Y:S01]  /*42a0*/  MOV R65, UR17 ;  /* 0x0000001100417c02 */ /* 0x000fe20008000f00 */
[----:B------:R-:W-:Y:S01]  /*42b0*/  IMAD.U32 R64, RZ, RZ, UR17 ;  /* 0x00000011ff407e24 */ /* 0x000fe2000f8e00ff */
[C---:B-----5:R-:W-:Y:S01]  /*42c0*/  LOP3.LUT P2, RZ, R8.reuse, 0xff, RZ, 0xc0, !PT ;  /* 0x000000ff08ff7812 */ /* 0x060fe2000784c0ff */
[----:B------:R-:W-:Y:S01]  /*42d0*/  FFMA.FTZ R66, R219, R66, UR27 ;  /* 0x0000001bdb427e23 */ /* 0x000fe20008010042 */
[C---:B------:R-:W-:Y:S01]  /*42e0*/  LOP3.LUT P3, RZ, R8.reuse, 0xff00, RZ, 0xc0, !PT ;  /* 0x0000ff0008ff7812 */ /* 0x040fe2000786c0ff */
[----:B------:R-:W-:Y:S01]  /*42f0*/  FFMA.FTZ R64, R215, R64, UR27 ;  /* 0x0000001bd7407e23 */ /* 0x000fe20008010040 */
[----:B------:R-:W-:Y:S01]  /*4300*/  LOP3.LUT P4, RZ, R8, 0xff0000, RZ, 0xc0, !PT ;  /* 0x00ff000008ff7812 */ /* 0x000fe2000788c0ff */
[----:B------:R-:W-:Y:S01]  /*4310*/  FADD.FTZ R220, R220, -R66 ;  /* 0x80000042dcdc7221 */ /* 0x000fe20000010000 */
[----:B------:R-:W-:Y:S02]  /*4320*/  IMAD.U32 R66, RZ, RZ, UR17 ;  /* 0x00000011ff427e24 */ /* 0x000fe4000f8e00ff */
[----:B------:R-:W-:Y:S01]  /*4330*/  FADD.FTZ R64, R216, -R64 ;  /* 0x80000040d8407221 */ /* 0x000fe20000010000 */
[----:B------:R-:W-:Y:S01]  /*4340*/  ISETP.GE.U32.AND P5, PT, R8, 0x1000000, PT ;  /* 0x010000000800780c */ /* 0x000fe20003fa6070 */
[----:B------:R-:W-:Y:S01]  /*4350*/  FFMA.FTZ R65, R217, R65, UR27 ;  /* 0x0000001bd9417e23 */ /* 0x000fe20008010041 */
[----:B------:R-:W-:Y:S01]  /*4360*/  FFMA.FTZ R221, R221, R66, UR27 ;  /* 0x0000001bdddd7e23 */ /* 0x000fe20008010042 */
[----:B------:R-:W-:Y:S01]  /*4370*/  IMAD.MOV.U32 R66, RZ, RZ, R108 ;  /* 0x000000ffff427224 */ /* 0x000fe200078e006c */
[--C-:B------:R-:W-:Y:S01]  /*4380*/  SHF.R.U32.HI R67, RZ, 0x10, R109.reuse ;  /* 0x00000010ff437819 */ /* 0x100fe2000001166d */
[----:B------:R-:W-:-:S02]  /*4390*/  IMAD.MOV.U32 R8, RZ, RZ, R109 ;  /* 0x000000ffff087224 */ /* 0x000fc400078e006d */
[----:B------:R-:W-:Y:S01]  /*43a0*/  FADD.FTZ R65, R218, -R65 ;  /* 0x80000041da417221 */ /* 0x000fe20000010000 */
[----:B------:R-:W-:Y:S01]  /*43b0*/  FADD.FTZ R222, R222, -R221 ;  /* 0x800000dddede7221 */ /* 0x000fe20000010000 */
[----:B------:R-:W-:Y:S01]  /*43c0*/  SHF.L.U32 R66, R66, 0x10, RZ ;  /* 0x0000001042427819 */ /* 0x000fe200000006ff */
[----:B------:R-:W-:Y:S01]  /*43d0*/  IMAD.U32 R8, R8, 0x10000, RZ ;  /* 0x0001000008087824 */ /* 0x000fe200078e00ff */
[----:B------:R-:W-:-:S03]  /*43e0*/  SHF.L.U32 R67, R67, 0x10, RZ ;  /* 0x0000001043437819 */ /* 0x000fc600000006ff */
[----:B------:R-:W-:Y:S01]  /*43f0*/  FFMA.FTZ R64, R64, UR16, R66 ;  /* 0x0000001040407c23 */ /* 0x000fe20008010042 */
[----:B------:R-:W-:Y:S01]  /*4400*/  SHF.R.U64 R66, R108, 0x10, R109 ;  /* 0x000000106c427819 */ /* 0x000fe2000000126d */
[----:B------:R-:W-:Y:S01]  /*4410*/  FFMA.FTZ R8, R220, UR16, R8 ;  /* 0x00000010dc087c23 */ /* 0x000fe20008010008 */
[----:B------:R-:W-:-:S03]  /*4420*/  FFMA.FTZ R67, R222, UR16, R67 ;  /* 0x00000010de437c23 */ /* 0x000fc60008010043 */
[----:B------:R-:W-:Y:S02]  /*4430*/  IMAD.U32 R66, R66, 0x10000, RZ ;  /* 0x0001000042427824 */ /* 0x000fe400078e00ff */
[----:B------:R-:W-:Y:S01]  /*4440*/  FMUL.FTZ R101, R8, UR7 ;  /* 0x0000000708657c20 */ /* 0x000fe20008410000 */
[----:B------:R-:W-:Y:S01]  /*4450*/  FMUL.FTZ R102, R67, UR7 ;  /* 0x0000000743667c20 */ /* 0x000fe20008410000 */
[----:B------:R-:W-:Y:S01]  /*4460*/  FFMA.FTZ R65, R65, UR16, R66 ;  /* 0x0000001041417c23 */ /* 0x000fe20008010042 */
[----:B------:R-:W-:Y:S02]  /*4470*/  FMUL.FTZ R66, R64, UR7 ;  /* 0x0000000740427c20 */ /* 0x000fe40008410000 */
[----:B------:R-:W-:Y:S01]  /*4480*/  FSEL R101, R101, RZ, P4 ;  /* 0x000000ff65657208 */ /* 0x000fe20002000000 */
[----:B------:R-:W-:Y:S01]  /*4490*/  FMUL.FTZ R100, R65, UR7 ;  /* 0x0000000741647c20 */ /* 0x000fe20008410000 */
[----:B------:R-:W-:Y:S02]  /*44a0*/  FSEL R102, R102, RZ, P5 ;  /* 0x000000ff66667208 */ /* 0x000fe40002800000 */
[----:B------:R-:W-:-:S02]  /*44b0*/  FSEL R66, R66, RZ, P2 ;  /* 0x000000ff42427208 */ /* 0x000fc40001000000 */
[----:B------:R-:W-:Y:S02]  /*44c0*/  FSEL R100, R100, RZ, P3 ;  /* 0x000000ff64647208 */ /* 0x000fe40001800000 */
[----:B------:R-:W-:Y:S02]  /*44d0*/  F2FP.BF16.F32.PACK_AB R64, R66, R64 ;  /* 0x000000404240723e */ /* 0x000fe400000010ff */
[----:B------:R-:W-:Y:S02]  /*44e0*/  F2FP.BF16.F32.PACK_AB R100, R100, R65 ;  /* 0x000000416464723e */ /* 0x000fe400000010ff */
[----:B------:R-:W-:Y:S02]  /*44f0*/  F2FP.BF16.F32.PACK_AB R101, R101, R8 ;  /* 0x000000086565723e */ /* 0x000fe400000010ff */
[----:B------:R-:W-:Y:S02]  /*4500*/  F2FP.BF16.F32.PACK_AB R102, R102, R67 ;  /* 0x000000436666723e */ /* 0x000fe400000010ff */
[----:B------:R-:W-:-:S02]  /*4510*/  PRMT R8, R64, 0x7632, R8 ;  /* 0x0000763240087816 */ /* 0x000fc40000000008 */
[----:B------:R-:W-:Y:S02]  /*4520*/  PRMT R99, R64, 0x7610, R99 ;  /* 0x0000761040637816 */ /* 0x000fe40000000063 */
[----:B------:R-:W-:Y:S02]  /*4530*/  PRMT R65, R100, 0x7632, R65 ;  /* 0x0000763264417816 */ /* 0x000fe40000000041 */
[----:B------:R-:W-:Y:S02]  /*4540*/  PRMT R66, R101, 0x7632, R66 ;  /* 0x0000763265427816 */ /* 0x000fe40000000042 */
[----:B------:R-:W-:Y:S01]  /*4550*/  PRMT R67, R102, 0x7632, R67 ;  /* 0x0000763266437816 */ /* 0x000fe20000000043 */
[----:B------:R-:W-:Y:S06]  /*4560*/  BRA `(.L_x_464) ;  /* 0x0000000c00687947 */ /* 0x000fec0003800000 */
.L_x_461:
        /* <DEDUP_REMOVED lines=9> */
[----:B-----5:R-:W-:Y:S02]  /*4600*/  LOP3.LUT P3, RZ, R8, 0xff, RZ, 0xc0, !PT ;  /* 0x000000ff08ff7812 */ /* 0x020fe4000786c0ff */
[----:B------:R-:W-:Y:S01]  /*4610*/  LOP3.LUT P2, RZ, R3, 0xff, RZ, 0xc0, !PT ;  /* 0x000000ff03ff7812 */ /* 0x000fe2000784c0ff */
[----:B------:R-:W-:-:S04]  /*4620*/  FFMA.FTZ R64, R215, R64, UR27 ;  /* 0x0000001bd7407e23 */ /* 0x000fc80008010040 */
[----:B------:R-:W-:-:S04]  /*4630*/  FADD.FTZ R64, R216, -R64 ;  /* 0x80000040d8407221 */ /* 0x000fc80000010000 */
[----:B------:R-:W-:-:S04]  /*4640*/  FMUL.FTZ R64, R64, UR16 ;  /* 0x0000001040407c20 */ /* 0x000fc80008410000 */
[----:B------:R-:W-:-:S05]  /*4650*/  FMUL.FTZ R65, R64, UR7 ;  /* 0x0000000740417c20 */ /* 0x000fca0008410000 */
[C---:B------:R-:W-:Y:S02]  /*4660*/  FSEL R64, R65.reuse, RZ, P3 ;  /* 0x000000ff41407208 */ /* 0x040fe40001800000 */
[----:B------:R-:W-:Y:S02]  /*4670*/  FSEL R65, R65, RZ, P2 ;  /* 0x000000ff41417208 */ /* 0x000fe40001000000 */
[----:B------:R-:W-:Y:S02]  /*4680*/  LOP3.LUT P3, RZ, R8, 0xff00, RZ, 0xc0, !PT ;  /* 0x0000ff0008ff7812 */ /* 0x000fe4000786c0ff */
[----:B------:R-:W-:Y:S01]  /*4690*/  F2FP.BF16.F32.PACK_AB R64, R65, R64 ;  /* 0x000000404140723e */ /* 0x000fe200000010ff */
[----:B------:R-:W-:Y:S01]  /*46a0*/  IMAD.U32 R65, RZ, RZ, UR17 ;  /* 0x00000011ff417e24 */ /* 0x000fe2000f8e00ff */
[----:B------:R-:W-:Y:S02]  /*46b0*/  LOP3.LUT P2, RZ, R3, 0xff00, RZ, 0xc0, !PT ;  /* 0x0000ff0003ff7812 */ /* 0x000fe4000784c0ff */
[----:B------:R-:W-:Y:S01]  /*46c0*/  PRMT R103, R64, 0x7632, R103 ;  /* 0x0000763240677816 */ /* 0x000fe20000000067 */
        /* <DEDUP_REMOVED lines=17> */
[----:B------:R-:W-:Y:S02]  /*47e0*/  ISETP.GE.U32.AND P3, PT, R8, 0x1000000, PT ;  /* 0x010000000800780c */ /* 0x000fe40003f66070 */
[----:B------:R-:W-:Y:S02]  /*47f0*/  F2FP.BF16.F32.PACK_AB R66, R67, R66 ;  /* 0x000000424342723e */ /* 0x000fe400000010ff */
[----:B------:R-:W-:Y:S02]  /*4800*/  MOV R67, UR17 ;  /* 0x0000001100437c02 */ /* 0x000fe40008000f00 */
[----:B------:R-:W-:-:S02]  /*4810*/  ISETP.GE.U32.AND P2, PT, R3, 0x1000000, PT ;  /* 0x010000000300780c */ /* 0x000fc40003f46070 */
[----:B------:R-:W-:Y:S01]  /*4820*/  PRMT R155, R66, 0x7632, R155 ;  /* 0x00007632429b7816 */ /* 0x000fe2000000009b */
[----:B------:R-:W-:-:S04]  /*4830*/  FFMA.FTZ R67, R221, R67, UR27 ;  /* 0x0000001bdd437e23 */ /* 0x000fc80008010043 */
[----:B------:R-:W-:-:S04]  /*4840*/  FADD.FTZ R67, R222, -R67 ;  /* 0x80000043de437221 */ /* 0x000fc80000010000 */
[----:B------:R-:W-:-:S04]  /*4850*/  FMUL.FTZ R67, R67, UR16 ;  /* 0x0000001043437c20 */ /* 0x000fc80008410000 */
[----:B------:R-:W-:-:S05]  /*4860*/  FMUL.FTZ R8, R67, UR7 ;  /* 0x0000000743087c20 */ /* 0x000fca0008410000 */
[C---:B------:R-:W-:Y:S02]  /*4870*/  FSEL R67, R8.reuse, RZ, P3 ;  /* 0x000000ff08437208 */ /* 0x040fe40001800000 */
[----:B------:R-:W-:-:S04]  /*4880*/  FSEL R8, R8, RZ, P2 ;  /* 0x000000ff08087208 */ /* 0x000fc80001000000 */
[----:B------:R-:W-:Y:S02]  /*4890*/  F2FP.BF16.F32.PACK_AB R67, R8, R67 ;  /* 0x000000430843723e */ /* 0x000fe400000010ff */
[----:B------:R-:W-:Y:S02]  /*48a0*/  PRMT R8, R64, 0x7610, R8 ;  /* 0x0000761040087816 */ /* 0x000fe40000000008 */
[----:B------:R-:W-:Y:S01]  /*48b0*/  PRMT R156, R67, 0x7632, R156 ;  /* 0x00007632439c7816 */ /* 0x000fe2000000009c */
[----:B------:R-:W-:Y:S06]  /*48c0*/  BRA `(.L_x_464) ;  /* 0x0000000800907947 */ /* 0x000fec0003800000 */
.L_x_467:
[----:B------:R-:W-:Y:S01]  /*48d0*/  MOV R67, UR17 ;  /* 0x0000001100437c02 */ /* 0x000fe20008000f00 */
[----:B------:R-:W-:Y:S01]  /*48e0*/  IMAD.U32 R64, RZ, RZ, UR17 ;  /* 0x00000011ff407e24 */ /* 0x000fe2000f8e00ff */
[C---:B-----5:R-:W-:Y:S01]  /*48f0*/  LOP3.LUT P5, RZ, R8.reuse, 0xff, RZ, 0xc0, !PT ;  /* 0x000000ff08ff7812 */ /* 0x060fe200078ac0ff */
[----:B------:R-:W-:Y:S01]  /*4900*/  IMAD.U32 R65, RZ, RZ, UR17 ;  /* 0x00000011ff417e24 */ /* 0x000fe2000f8e00ff */
[C---:B------:R-:W-:Y:S01]  /*4910*/  LOP3.LUT P4, RZ, R8.reuse, 0xff00, RZ, 0xc0, !PT ;  /* 0x0000ff0008ff7812 */ /* 0x040fe2000788c0ff */
[----:B------:R-:W-:Y:S01]  /*4920*/  FFMA.FTZ R67, R215, R67, UR27 ;  /* 0x0000001bd7437e23 */ /* 0x000fe20008010043 */
[----:B------:R-:W-:Y:S01]  /*4930*/  FFMA.FTZ R64, R217, R64, UR27 ;  /* 0x0000001bd9407e23 */ /* 0x000fe20008010040 */
[----:B------:R-:W-:Y:S01]  /*4940*/  LOP3.LUT P3, RZ, R8, 0xff0000, RZ, 0xc0, !PT ;  /* 0x00ff000008ff7812 */ /* 0x000fe2000786c0ff */
[----:B------:R-:W-:Y:S01]  /*4950*/  FFMA.FTZ R65, R219, R65, UR27 ;  /* 0x0000001bdb417e23 */ /* 0x000fe20008010041 */
[----:B------:R-:W-:Y:S01]  /*4960*/  FADD.FTZ R67, R216, -R67 ;  /* 0x80000043d8437221 */ /* 0x000fe20000010000 */
[----:B------:R-:W-:Y:S01]  /*4970*/  ISETP.GE.U32.AND P2, PT, R8, 0x1000000, PT ;  /* 0x010000000800780c */ /* 0x000fe20003f46070 */
[----:B------:R-:W-:Y:S01]  /*4980*/  FADD.FTZ R64, R218, -R64 ;  /* 0x80000040da407221 */ /* 0x000fe20000010000 */
[----:B------:R-:W-:Y:S01]  /*4990*/  LOP3.LUT P6, RZ, R3, 0xff, RZ, 0xc0, !PT ;  /* 0x000000ff03ff7812 */ /* 0x000fe200078cc0ff */
[----:B------:R-:W-:Y:S01]  /*49a0*/  FMUL.FTZ R67, R67, UR16 ;  /* 0x0000001043437c20 */ /* 0x000fe20008410000 */
[----:B------:R-:W-:Y:S01]  /*49b0*/  FADD.FTZ R65, R220, -R65 ;  /* 0x80000041dc417221 */ /* 0x000fe20000010000 */
[----:B------:R-:W-:Y:S01]  /*49c0*/  FMUL.FTZ R64, R64, UR16 ;  /* 0x0000001040407c20 */ /* 0x000fe20008410000 */
[----:B------:R-:W-:-:S02]  /*49d0*/  IMAD.U32 R66, RZ, RZ, UR17 ;  /* 0x00000011ff427e24 */ /* 0x000fc4000f8e00ff */
[----:B------:R-:W-:Y:S01]  /*49e0*/  FMUL.FTZ R8, R67, UR7 ;  /* 0x0000000743087c20 */ /* 0x000fe20008410000 */
[----:B------:R-:W-:Y:S01]  /*49f0*/  FMUL.FTZ R101, R65, UR16 ;  /* 0x0000001041657c20 */ /* 0x000fe20008410000 */
[----:B------:R-:W-:-:S03]  /*4a00*/  FFMA.FTZ R66, R221, R66, UR27 ;  /* 0x0000001bdd427e23 */ /* 0x000fc60008010042 */
[C---:B------:R-:W-:Y:S02]  /*4a10*/  FSEL R103, R8.reuse, RZ, P6 ;  /* 0x000000ff08677208 */ /* 0x040fe40003000000 */
[----:B------:R-:W-:Y:S01]  /*4a20*/  FSEL R99, R8, RZ, P5 ;  /* 0x000000ff08637208 */ /* 0x000fe20002800000 */
[----:B------:R-:W-:Y:S01]  /*4a30*/  FADD.FTZ R66, R222, -R66 ;  /* 0x80000042de427221 */ /* 0x000fe20000010000 */
[C---:B------:R-:W-:Y:S01]  /*4a40*/  F2FP.BF16.F32.PACK_AB R103, R64.reuse, R103 ;  /* 0x000000674067723e */ /* 0x040fe200000010ff */
[----:B------:R-:W-:Y:S01]  /*4a50*/  FMUL.FTZ R64, R64, UR7 ;  /* 0x0000000740407c20 */ /* 0x000fe20008410000 */
[----:B------:R-:W-:Y:S01]  /*4a60*/  LOP3.LUT P5, RZ, R3, 0xff00, RZ, 0xc0, !PT ;  /* 0x0000ff0003ff7812 */ /* 0x000fe200078ac0ff */
[----:B------:R-:W-:Y:S01]  /*4a70*/  FMUL.FTZ R155, R66, UR16 ;  /* 0x00000010429b7c20 */ /* 0x000fe20008410000 */
[----:B------:R-:W-:Y:S02]  /*4a80*/  F2FP.BF16.F32.PACK_AB R99, R99, R67 ;  /* 0x000000436363723e */ /* 0x000fe400000010ff */
[----:B------:R-:W-:-:S02]  /*4a90*/  FSEL R8, R64, RZ, P4 ;  /* 0x000000ff40087208 */ /* 0x000fc40002000000 */
[----:B------:R-:W-:Y:S02]  /*4aa0*/  FSEL R64, R64, RZ, P5 ;  /* 0x000000ff40407208 */ /* 0x000fe40002800000 */
[----:B------:R-:W-:Y:S02]  /*4ab0*/  ISETP.GE.U32.AND P4, PT, R3, 0x1000000, PT ;  /* 0x010000000300780c */ /* 0x000fe40003f86070 */
[----:B------:R-:W-:Y:S01]  /*4ac0*/  F2FP.BF16.F32.PACK_AB R65, R64, R8 ;  /* 0x000000084041723e */ /* 0x000fe200000010ff */
[----:B------:R-:W-:Y:S01]  /*4ad0*/  FMUL.FTZ R64, R101, UR7 ;  /* 0x0000000765407c20 */ /* 0x000fe20008410000 */
[----:B------:R-:W-:Y:S02]  /*4ae0*/  PRMT R100, R103, 0x7632, R100 ;  /* 0x0000763267647816 */ /* 0x000fe40000000064 */
[----:B------:R-:W-:Y:S02]  /*4af0*/  PRMT R154, R65, 0x7632, R154 ;  /* 0x00007632419a7816 */ /* 0x000fe4000000009a */
[----:B------:R-:W-:-:S02]  /*4b00*/  FSEL R8, R64, RZ, P3 ;  /* 0x000000ff40087208 */ /* 0x000fc40001800000 */
[----:B------:R-:W-:Y:S02]  /*4b10*/  LOP3.LUT P3, RZ, R3, 0xff0000, RZ, 0xc0, !PT ;  /* 0x00ff000003ff7812 */ /* 0x000fe4000786c0ff */
[----:B------:R-:W-:Y:S01]  /*4b20*/  F2FP.BF16.F32.PACK_AB R101, R8, R101 ;  /* 0x000000650865723e */ /* 0x000fe200000010ff */
[----:B------:R-:W-:Y:S01]  /*4b30*/  FMUL.FTZ R8, R155, UR7 ;  /* 0x000000079b087c20 */ /* 0x000fe20008410000 */
[----:B------:R-:W-:Y:S02]  /*4b40*/  FSEL R64, R64, RZ, P3 ;  /* 0x000000ff40407208 */ /* 0x000fe40001800000 */
[----:B------:R-:W-:Y:S02]  /*4b50*/  PRMT R66, R101, 0x7632, R66 ;  /* 0x0000763265427816 */ /* 0x000fe40000000042 */
[C---:B------:R-:W-:Y:S02]  /*4b60*/  FSEL R67, R8.reuse, RZ, P2 ;  /* 0x000000ff08437208 */ /* 0x040fe40001000000 */
[----:B------:R-:W-:-:S02]  /*4b70*/  FSEL R8, R8, RZ, P4 ;  /* 0x000000ff08087208 */ /* 0x000fc40002000000 */
[----:B------:R-:W-:Y:S02]  /*4b80*/  F2FP.BF16.F32.PACK_AB R155, R155, R64 ;  /* 0x000000409b9b723e */ /* 0x000fe400000010ff */
[----:B------:R-:W-:Y:S02]  /*4b90*/  F2FP.BF16.F32.PACK_AB R67, R8, R67 ;  /* 0x000000430843723e */ /* 0x000fe400000010ff */
[----:B------:R-:W-:Y:S02]  /*4ba0*/  PRMT R8, R99, 0x7632, R8 ;  /* 0x0000763263087816 */ /* 0x000fe40000000008 */
[----:B------:R-:W-:Y:S02]  /*4bb0*/  PRMT R102, R155, 0x7632, R102 ;  /* 0x000076329b667816 */ /* 0x000fe40000000066 */
[----:B------:R-:W-:Y:S01]  /*4bc0*/  PRMT R156, R67, 0x7632, R156 ;  /* 0x00007632439c7816 */ /* 0x000fe2000000009c */
[----:B------:R-:W-:Y:S06]  /*4bd0*/  BRA `(.L_x_464) ;  /* 0x0000000400cc7947 */ /* 0x000fec0003800000 */
.L_x_466:
        /* <DEDUP_REMOVED lines=8> */
[----:B------:R-:W-:Y:S01]  /*4c60*/  LOP3.LUT P3, RZ, R3, 0xff, RZ, 0xc0, !PT ;  /* 0x000000ff03ff7812 */ /* 0x000fe2000786c0ff */
[----:B------:R-:W-:Y:S01]  /*4c70*/  FFMA.FTZ R64, R215, R64, UR27 ;  /* 0x0000001bd7407e23 */ /* 0x000fe20008010040 */
[--C-:B------:R-:W-:Y:S01]  /*4c80*/  SHF.R.U64 R66, R108, 0x10, R109.reuse ;  /* 0x000000106c427819 */ /* 0x100fe2000000126d */
[----:B------:R-:W-:Y:S01]  /*4c90*/  IMAD.U32 R65, R65, 0x10000, RZ ;  /* 0x0001000041417824 */ /* 0x000fe200078e00ff */
[--C-:B------:R-:W-:Y:S01]  /*4ca0*/  SHF.R.U32.HI R103, RZ, 0x10, R109.reuse ;  /* 0x00000010ff677819 */ /* 0x100fe2000001166d */
[----:B------:R-:W-:Y:S01]  /*4cb0*/  FADD.FTZ R64, R216, -R64 ;  /* 0x80000040d8407221 */ /* 0x000fe20000010000 */
[----:B------:R-:W-:Y:S02]  /*4cc0*/  IMAD.MOV.U32 R67, RZ, RZ, R109 ;  /* 0x000000ffff437224 */ /* 0x000fe400078e006d */
[----:B------:R-:W-:-:S02]  /*4cd0*/  IMAD.U32 R66, R66, 0x10000, RZ ;  /* 0x0001000042427824 */ /* 0x000fc400078e00ff */
[----:B------:R-:W-:Y:S01]  /*4ce0*/  FFMA.FTZ R65, R64, UR16, R65 ;  /* 0x0000001040417c23 */ /* 0x000fe20008010041 */
[----:B------:R-:W-:Y:S01]  /*4cf0*/  IMAD.U32 R103, R103, 0x10000, RZ ;  /* 0x0001000067677824 */ /* 0x000fe200078e00ff */
[----:B------:R-:W-:Y:S02]  /*4d00*/  SHF.L.U32 R67, R67, 0x10, RZ ;  /* 0x0000001043437819 */ /* 0x000fe400000006ff */
[----:B------:R-:W-:-:S05]  /*4d10*/  FMUL.FTZ R65, R65, UR7 ;  /* 0x0000000741417c20 */ /* 0x000fca0008410000 */
[C---:B------:R-:W-:Y:S02]  /*4d20*/  FSEL R64, R65.reuse, RZ, P2 ;  /* 0x000000ff41407208 */ /* 0x040fe40001000000 */
[----:B------:R-:W-:Y:S02]  /*4d30*/  FSEL R65, R65, RZ, P3 ;  /* 0x000000ff41417208 */ /* 0x000fe40001800000 */
[----:B------:R-:W-:Y:S02]  /*4d40*/  LOP3.LUT P2, RZ, R8, 0xff00, RZ, 0xc0, !PT ;  /* 0x0000ff0008ff7812 */ /* 0x000fe4000784c0ff */
[----:B------:R-:W-:Y:S02]  /*4d50*/  F2FP.BF16.F32.PACK_AB R64, R65, R64 ;  /* 0x000000404140723e */ /* 0x000fe400000010ff */
[----:B------:R-:W-:Y:S02]  /*4d60*/  MOV R65, UR17 ;  /* 0x0000001100417c02 */ /* 0x000fe40008000f00 */
[----:B------:R-:W-:-:S03]  /*4d70*/  LOP3.LUT P3, RZ, R3, 0xff00, RZ, 0xc0, !PT ;  /* 0x0000ff0003ff7812 */ /* 0x000fc6000786c0ff */
[----:B------:R-:W-:-:S04]  /*4d80*/  FFMA.FTZ R65, R217, R65, UR27 ;  /* 0x0000001bd9417e23 */ /* 0x000fc80008010041 */
[----:B------:R-:W-:-:S04]  /*4d90*/  FADD.FTZ R65, R218, -R65 ;  /* 0x80000041da417221 */ /* 0x000fc80000010000 */
[----:B------:R-:W-:-:S04]  /*4da0*/  FFMA.FTZ R66, R65, UR16, R66 ;  /* 0x0000001041427c23 */ /* 0x000fc80008010042 */
        /* <DEDUP_REMOVED lines=10> */
[----:B------:R-:W-:-:S04]  /*4e50*/  FFMA.FTZ R67, R66, UR16, R67 ;  /* 0x0000001042437c23 */ /* 0x000fc80008010043 */
[----:B------:R-:W-:-:S05]  /*4e60*/  FMUL.FTZ R67, R67, UR7 ;  /* 0x0000000743437c20 */ /* 0x000fca0008410000 */
[C---:B------:R-:W-:Y:S02]  /*4e70*/  FSEL R66, R67.reuse, RZ, P2 ;  /* 0x000000ff43427208 */ /* 0x040fe40001000000 */
[----:B------:R-:W-:Y:S02]  /*4e80*/  FSEL R67, R67, RZ, P3 ;  /* 0x000000ff43437208 */ /* 0x000fe40001800000 */
[----:B------:R-:W-:Y:S02]  /*4e90*/  ISETP.GE.U32.AND P2, PT, R8, 0x1000000, PT ;  /* 0x010000000800780c */ /* 0x000fe40003f46070 */
[----:B------:R-:W-:Y:S01]  /*4ea0*/  F2FP.BF16.F32.PACK_AB R66, R67, R66 ;  /* 0x000000424342723e */ /* 0x000fe200000010ff */
[----:B------:R-:W-:Y:S01]  /*4eb0*/  IMAD.U32 R67, RZ, RZ, UR17 ;  /* 0x00000011ff437e24 */ /* 0x000fe2000f8e00ff */
[----:B------:R-:W-:Y:S02]  /*4ec0*/  ISETP.GE.U32.AND P3, PT, R3, 0x1000000, PT ;  /* 0x010000000300780c */ /* 0x000fe40003f66070 */
[----:B------:R-:W-:Y:S01]  /*4ed0*/  PRMT R155, R66, 0x7632, R155 ;  /* 0x00007632429b7816 */ /* 0x000fe2000000009b */
[----:B------:R-:W-:-:S04]  /*4ee0*/  FFMA.FTZ R67, R221, R67, UR27 ;  /* 0x0000001bdd437e23 */ /* 0x000fc80008010043 */
[----:B------:R-:W-:-:S04]  /*4ef0*/  FADD.FTZ R67, R222, -R67 ;  /* 0x80000043de437221 */ /* 0x000fc80000010000 */
[--C-:B------:R-:W-:Y:S01]  /*4f00*/  FFMA.FTZ R67, R67, UR16, R103.reuse ;  /* 0x0000001043437c23 */ /* 0x100fe20008010067 */
[----:B------:R-:W-:-:S03]  /*4f10*/  PRMT R103, R64, 0x7632, R103 ;  /* 0x0000763240677816 */ /* 0x000fc60000000067 */
[----:B------:R-:W-:-:S05]  /*4f20*/  FMUL.FTZ R8, R67, UR7 ;  /* 0x0000000743087c20 */ /* 0x000fca0008410000 */
[C---:B------:R-:W-:Y:S02]  /*4f30*/  FSEL R67, R8.reuse, RZ, P2 ;  /* 0x000000ff08437208 */ /* 0x040fe40001000000 */
[----:B------:R-:W-:-:S04]  /*4f40*/  FSEL R8, R8, RZ, P3 ;  /* 0x000000ff08087208 */ /* 0x000fc80001800000 */
[----:B------:R-:W-:Y:S02]  /*4f50*/  F2FP.BF16.F32.PACK_AB R67, R8, R67 ;  /* 0x000000430843723e */ /* 0x000fe400000010ff */
[----:B------:R-:W-:Y:S02]  /*4f60*/  PRMT R8, R64, 0x7610, R8 ;  /* 0x0000761040087816 */ /* 0x000fe40000000008 */
[----:B------:R-:W-:Y:S01]  /*4f70*/  PRMT R156, R67, 0x7632, R156 ;  /* 0x00007632439c7816 */ /* 0x000fe2000000009c */
[----:B------:R-:W-:Y:S06]  /*4f80*/  BRA `(.L_x_464) ;  /* 0x0000000000e07947 */ /* 0x000fec0003800000 */
.L_x_468:
[----:B------:R-:W-:Y:S01]  /*4f90*/  MOV R67, UR17 ;  /* 0x0000001100437c02 */ /* 0x000fe20008000f00 */
[----:B------:R-:W-:Y:S01]  /*4fa0*/  IMAD.U32 R65, RZ, RZ, UR17 ;  /* 0x00000011ff417e24 */ /* 0x000fe2000f8e00ff */
[C---:B-----5:R-:W-:Y:S01]  /*4fb0*/  LOP3.LUT P5, RZ, R8.reuse, 0xff, RZ, 0xc0, !PT ;  /* 0x000000ff08ff7812 */ /* 0x060fe200078ac0ff */
[----:B------:R-:W-:Y:S01]  /*4fc0*/  IMAD.U32 R66, RZ, RZ, UR17 ;  /* 0x00000011ff427e24 */ /* 0x000fe2000f8e00ff */
[C---:B------:R-:W-:Y:S01]  /*4fd0*/  LOP3.LUT P4, RZ, R8.reuse, 0xff00, RZ, 0xc0, !PT ;  /* 0x0000ff0008ff7812 */ /* 0x040fe2000788c0ff */
[----:B------:R-:W-:Y:S01]  /*4fe0*/  FFMA.FTZ R67, R215, R67, UR27 ;  /* 0x0000001bd7437e23 */ /* 0x000fe20008010043 */
[C---:B------:R-:W-:Y:S01]  /*4ff0*/  LOP3.LUT P3, RZ, R8.reuse, 0xff0000, RZ, 0xc0, !PT ;  /* 0x00ff000008ff7812 */ /* 0x040fe2000786c0ff */
[----:B------:R-:W-:Y:S01]  /*5000*/  FFMA.FTZ R65, R219, R65, UR27 ;  /* 0x0000001bdb417e23 */ /* 0x000fe20008010041 */
[----:B------:R-:W-:Y:S01]  /*5010*/  ISETP.GE.U32.AND P2, PT, R8, 0x1000000, PT ;  /* 0x010000000800780c */ /* 0x000fe20003f46070 */
[----:B------:R-:W-:Y:S02]  /*5020*/  IMAD.MOV.U32 R8, RZ, RZ, R108 ;  /* 0x000000ffff087224 */ /* 0x000fe400078e006c */
[----:B------:R-:W-:Y:S01]  /*5030*/  FADD.FTZ R67, R216, -R67 ;  /* 0x80000043d8437221 */ /* 0x000fe20000010000 */
[----:B------:R-:W-:Y:S01]  /*5040*/  MOV R64, UR17 ;  /* 0x0000001100407c02 */ /* 0x000fe20008000f00 */
[----:B------:R-:W-:Y:S01]  /*5050*/  FADD.FTZ R65, R220, -R65 ;  /* 0x80000041dc417221 */ /* 0x000fe20000010000 */
[----:B------:R-:W-:Y:S01]  /*5060*/  IMAD.U32 R8, R8, 0x10000, RZ ;  /* 0x0001000008087824 */ /* 0x000fe200078e00ff */
[----:B------:R-:W-:Y:S01]  /*5070*/  MOV R99, R109 ;  /* 0x0000006d00637202 */ /* 0x000fe20000000f00 */
[----:B------:R-:W-:Y:S01]  /*5080*/  FFMA.FTZ R66, R221, R66, UR27 ;  /* 0x0000001bdd427e23 */ /* 0x000fe20008010042 */
[----:B------:R-:W-:Y:S01]  /*5090*/  FFMA.FTZ R64, R217, R64, UR27 ;  /* 0x0000001bd9407e23 */ /* 0x000fe20008010040 */
[----:B------:R-:W-:Y:S01]  /*50a0*/  FFMA.FTZ R8, R67, UR16, R8 ;  /* 0x0000001043087c23 */ /* 0x000fe20008010008 */
[----:B------:R-:W-:Y:S01]  /*50b0*/  SHF.R.U64 R67, R108, 0x10, R109 ;  /* 0x000000106c437819 */ /* 0x000fe2000000126d */
[----:B------:R-:W-:-:S02]  /*50c0*/  IMAD.U32 R101, R99, 0x10000, RZ ;  /* 0x0001000063657824 */ /* 0x000fc400078e00ff */
[----:B------:R-:W-:Y:S01]  /*50d0*/  FADD.FTZ R64, R218, -R64 ;  /* 0x80000040da407221 */ /* 0x000fe20000010000 */
[----:B------:R-:W-:Y:S01]  /*50e0*/  FMUL.FTZ R103, R8, UR7 ;  /* 0x0000000708677c20 */ /* 0x000fe20008410000 */
[----:B------:R-:W-:Y:S01]  /*50f0*/  LOP3.LUT P6, RZ, R3, 0xff00, RZ, 0xc0, !PT ;  /* 0x0000ff0003ff7812 */ /* 0x000fe200078cc0ff */
[----:B------:R-:W-:Y:S02]  /*5100*/  IMAD.U32 R67, R67, 0x10000, RZ ;  /* 0x0001000043437824 */ /* 0x000fe400078e00ff */
[----:B------:R-:W-:Y:S01]  /*5110*/  FFMA.FTZ R101, R65, UR16, R101 ;  /* 0x0000001041657c23 */ /* 0x000fe20008010065 */
[----:B------:R-:W-:Y:S01]  /*5120*/  SHF.R.U32.HI R155, RZ, 0x10, R109 ;  /* 0x00000010ff9b7819 */ /* 0x000fe2000001166d */
[----:B------:R-:W-:Y:S01]  /*5130*/  FADD.FTZ R66, R222, -R66 ;  /* 0x80000042de427221 */ /* 0x000fe20000010000 */
[----:B------:R-:W-:Y:S01]  /*5140*/  FSEL R99, R103, RZ, P5 ;  /* 0x000000ff67637208 */ /* 0x000fe20002800000 */
[----:B------:R-:W-:Y:S01]  /*5150*/  FFMA.FTZ R64, R64, UR16, R67 ;  /* 0x0000001040407c23 */ /* 0x000fe20008010043 */
[----:B------:R-:W-:-:S02]  /*5160*/  LOP3.LUT P5, RZ, R3, 0xff, RZ, 0xc0, !PT ;  /* 0x000000ff03ff7812 */ /* 0x000fc400078ac0ff */
[----:B------:R-:W-:Y:S01]  /*5170*/  F2FP.BF16.F32.PACK_AB R99, R99, R8 ;  /* 0x000000086363723e */ /* 0x000fe200000010ff */
[----:B------:R-:W-:Y:S01]  /*5180*/  FMUL.FTZ R8, R64, UR7 ;  /* 0x0000000740087c20 */ /* 0x000fe20008410000 */
[----:B------:R-:W-:Y:S02]  /*5190*/  FSEL R103, R103, RZ, P5 ;  /* 0x000000ff67677208 */ /* 0x000fe40002800000 */
[----:B------:R-:W-:Y:S02]  /*51a0*/  SHF.L.U32 R155, R155, 0x10, RZ ;  /* 0x000000109b9b7819 */ /* 0x000fe400000006ff */
[----:B------:R-:W-:Y:S02]  /*51b0*/  FSEL R65, R8, RZ, P4 ;  /* 0x000000ff08417208 */ /* 0x000fe40002000000 */
[----:B------:R-:W-:Y:S01]  /*51c0*/  F2FP.BF16.F32.PACK_AB R103, R64, R103 ;  /* 0x000000674067723e */ /* 0x000fe200000010ff */
[----:B------:R-:W-:Y:S01]  /*51d0*/  FMUL.FTZ R64, R101, UR7 ;  /* 0x0000000765407c20 */ /* 0x000fe20008410000 */
[----:B------:R-:W-:Y:S01]  /*51e0*/  FSEL R8, R8, RZ, P6 ;  /* 0x000000ff08087208 */ /* 0x000fe20003000000 */
[----:B------:R-:W-:Y:S01]  /*51f0*/  FFMA.FTZ R155, R66, UR16, R155 ;  /* 0x00000010429b7c23 */ /* 0x000fe2000801009b */
[----:B------:R-:W-:-:S02]  /*5200*/  ISETP.GE.U32.AND P4, PT, R3, 0x1000000, PT ;  /* 0x010000000300780c */ /* 0x000fc40003f86070 */
[----:B------:R-:W-:Y:S02]  /*5210*/  F2FP.BF16.F32.PACK_AB R65, R8, R65 ;  /* 0x000000410841723e */ /* 0x000fe400000010ff */
[----:B------:R-:W-:Y:S02]  /*5220*/  FSEL R8, R64, RZ, P3 ;  /* 0x000000ff40087208 */ /* 0x000fe40001800000 */
[----:B------:R-:W-:Y:S02]  /*5230*/  LOP3.LUT P3, RZ, R3, 0xff0000, RZ, 0xc0, !PT ;  /* 0x00ff000003ff7812 */ /* 0x000fe4000786c0ff */
[----:B------:R-:W-:Y:S01]  /*5240*/  F2FP.BF16.F32.PACK_AB R101, R8, R101 ;  /* 0x000000650865723e */ /* 0x000fe200000010ff */
[----:B------:R-:W-:Y:S01]  /*5250*/  FMUL.FTZ R8, R155, UR7 ;  /* 0x000000079b087c20 */ /* 0x000fe20008410000 */
[----:B------:R-:W-:Y:S02]  /*5260*/  FSEL R64, R64, RZ, P3 ;  /* 0x000000ff40407208 */ /* 0x000fe40001800000 */
[----:B------:R-:W-:-:S02]  /*5270*/  PRMT R100, R103, 0x7632, R100 ;  /* 0x0000763267647816 */ /* 0x000fc40000000064 */
[C---:B------:R-:W-:Y:S02]  /*5280*/  FSEL R67, R8.reuse, RZ, P2 ;  /* 0x000000ff08437208 */ /* 0x040fe40001000000 */
[----:B------:R-:W-:Y:S02]  /*5290*/  FSEL R8, R8, RZ, P4 ;  /* 0x000000ff08087208 */ /* 0x000fe40002000000 */
[----:B------:R-:W-:Y:S02]  /*52a0*/  F2FP.BF16.F32.PACK_AB R155, R155, R64 ;  /* 0x000000409b9b723e */ /* 0x000fe400000010ff */
[----:B------:R-:W-:Y:S02]  /*52b0*/  F2FP.BF16.F32.PACK_AB R67, R8, R67 ;  /* 0x000000430843723e */ /* 0x000fe400000010ff */
[----:B------:R-:W-:Y:S02]  /*52c0*/  PRMT R8, R99, 0x7632, R8 ;  /* 0x0000763263087816 */ /* 0x000fe40000000008 */
[----:B------:R-:W-:-:S02]  /*52d0*/  PRMT R154, R65, 0x7632, R154 ;  /* 0x00007632419a7816 */ /* 0x000fc4000000009a */
[----:B------:R-:W-:Y:S02]  /*52e0*/  PRMT R66, R101, 0x7632, R66 ;  /* 0x0000763265427816 */ /* 0x000fe40000000042 */
[----:B------:R-:W-:Y:S02]  /*52f0*/  PRMT R102, R155, 0x7632, R102 ;  /* 0x000076329b667816 */ /* 0x000fe40000000066 */
[----:B------:R-:W-:-:S07]  /*5300*/  PRMT R156, R67, 0x7632, R156 ;  /* 0x00007632439c7816 */ /* 0x000fce000000009c */
.L_x_464:
[----:B------:R-:W-:Y:S01]  /*5310*/  UISETP.NE.U32.AND UP0, UPT, UR5, URZ, UPT ;  /* 0x000000ff0500728c */ /* 0x000fe2000bf05070 */
[----:B------:R-:W-:Y:S02]  /*5320*/  LOP3.LUT R65, R65, 0xffff, RZ, 0xc0, !PT ;  /* 0x0000ffff41417812 */ /* 0x000fe400078ec0ff */
[----:B------:R-:W-:Y:S01]  /*5330*/  PRMT R66, R66, 0x5410, R67 ;  /* 0x0000541042427816 */ /* 0x000fe20000000043 */
[----:B------:R-:W-:Y:S01]  /*5340*/  UISETP.NE.AND.EX UP0, UPT, UR6, URZ, UPT, UP0 ;  /* 0x000000ff0600728c */ /* 0x000fe2000bf05300 */
[----:B------:R-:W-:Y:S02]  /*5350*/  IMAD.MOV.U32 R67, RZ, RZ, 0x8 ;  /* 0x00000008ff437424 */ /* 0x000fe400078e00ff */
[----:B------:R-:W-:-:S05]  /*5360*/  IMAD.WIDE.U32 R64, R65, 0x10000, RZ ;  /* 0x0001000041407825 */ /* 0x000fca00078e00ff */
[----:B------:R-:W-:Y:S01]  /*5370*/  LOP3.LUT R65, R66, R65, RZ, 0xfc, !PT ;  /* 0x0000004142417212 */ /* 0x000fe200078efcff */
[----:B------:R-:W-:Y:S01]  /*5380*/  IMAD.WIDE.U32 R66, R12, R67, UR28 ;  /* 0x0000001c0c427e25 */ /* 0x000fe2000f8e0043 */
        /* <DEDUP_REMOVED lines=10> */
.L_x_469:
[----:B------:R1:W-:Y:S01]  /*5430*/  STG.E.64 desc[UR10][R66.64], R64 ;  /* 0x0000004042007986 */ /* 0x0003e2000c101b0a */
[----:B------:R-:W-:Y:S05]  /*5440*/  @!P1 BRA `(.L_x_470) ;  /* 0x0000000000209947 */ /* 0x000fea0003800000 */
[----:B-1----:R-:W1:Y:S01]  /*5450*/  LDC.64 R66, c[0x0][0x470] ;  /* 0x00011c00ff427b82 */ /* 0x002e620000000a00 */
[----:B------:R-:W-:Y:S02]  /*5460*/  LOP3.LUT R64, R154, 0xffff, RZ, 0xc0, !PT ;  /* 0x0000ffff9a407812 */ /* 0x000fe400078ec0ff */
[----:B------:R-:W-:-:S03]  /*5470*/  PRMT R8, R155, 0x5410, R156 ;  /* 0x000054109b087816 */ /* 0x000fc6000000009c */
[----:B------:R-:W-:-:S05]  /*5480*/  IMAD.WIDE.U32 R64, R64, 0x10000, RZ ;  /* 0x0001000040407825 */ /* 0x000fca00078e00ff */
[----:B------:R-:W-:Y:S02]  /*5490*/  LOP3.LUT R65, R8, R65, RZ, 0xfc, !PT ;  /* 0x0000004108417212 */ /* 0x000fe400078efcff */
[----:B------:R-:W-:Y:S01]  /*54a0*/  LOP3.LUT R64, R64, 0xffff, R103, 0xf8, !PT ;  /* 0x0000ffff40407812 */ /* 0x000fe200078ef867 */
[----:B-1----:R-:W-:-:S05]  /*54b0*/  IMAD.WIDE.U32 R66, R12, 0x8, R66 ;  /* 0x000000080c427825 */ /* 0x002fca00078e0042 */
[----:B------:R2:W-:Y:S02]  /*54c0*/  STG.E.64 desc[UR10][R66.64], R64 ;  /* 0x0000004042007986 */ /* 0x0005e4000c101b0a */
.L_x_470:
[----:B------:R-:W-:Y:S05]  /*54d0*/  @!P1 BRA `(.L_x_471) ;  /* 0x0000000c00249947 */ /* 0x000fea0003800000 */
[----:B------:R-:W-:Y:S05]  /*54e0*/  @!P0 BRA `(.L_x_472) ;  /* 0x0000000400b08947 */ /* 0x000fea0003800000 */
[----:B------:R-:W-:Y:S05]  /*54f0*/  BRA.U !UP0, `(.L_x_473) ;  /* 0x0000000108d87547 */ /* 0x000fea000b800000 */
[----:B------:R-:W-:Y:S01]  /*5500*/  IMAD.U32 R8, RZ, RZ, UR17 ;  /* 0x00000011ff087e24 */ /* 0x000fe2000f8e00ff */
[--C-:B-12---:R-:W-:Y:S02]  /*5510*/  SHF.R.U32.HI R64, RZ, 0x10, R111.reuse ;  /* 0x00000010ff407819 */ /* 0x106fe4000001166f */
[----:B------:R-:W-:Y:S01]  /*5520*/  SHF.R.U64 R103, R110, 0x10, R111 ;  /* 0x000000106e677819 */ /* 0x000fe2000000126f */
[-C--:B------:R-:W-:Y:S01]  /*5530*/  FFMA.FTZ R205, R205, R8.reuse, UR27 ;  /* 0x0000001bcdcd7e23 */ /* 0x080fe20008010008 */
[-C--:B------:R-:W-:Y:S01]  /*5540*/  FFMA.FTZ R207, R207, R8.reuse, UR27 ;  /* 0x0000001bcfcf7e23 */ /* 0x080fe20008010008 */
[-C--:B------:R-:W-:Y:S01]  /*5550*/  FFMA.FTZ R209, R209, R8.reuse, UR27 ;  /* 0x0000001bd1d17e23 */ /* 0x080fe20008010008 */
[----:B------:R-:W-:Y:S01]  /*5560*/  FFMA.FTZ R203, R203, R8, UR27 ;  /* 0x0000001bcbcb7e23 */ /* 0x000fe20008010008 */
[----:B------:R-:W-:Y:S01]  /*5570*/  MOV R8, R110 ;  /* 0x0000006e00087202 */ /* 0x000fe20000000f00 */
[----:B------:R-:W-:Y:S01]  /*5580*/  FADD.FTZ R101, R208, -R207 ;  /* 0x800000cfd0657221 */ /* 0x000fe20000010000 */
[----:B------:R-:W-:Y:S01]  /*5590*/  FADD.FTZ R155, R210, -R209 ;  /* 0x800000d1d29b7221 */ /* 0x000fe20000010000 */
[----:B------:R-:W-:Y:S01]  /*55a0*/  FADD.FTZ R99, R204, -R203 ;  /* 0x800000cbcc637221 */ /* 0x000fe20000010000 */
[----:B------:R-:W-:Y:S01]  /*55b0*/  IMAD.U32 R64, R64, 0x10000, RZ ;  /* 0x0001000040407824 */ /* 0x000fe200078e00ff */
[----:B------:R-:W-:Y:S01]  /*55c0*/  LOP3.LUT P5, RZ, R146, 0xff, RZ, 0xc0, !PT ;  /* 0x000000ff92ff7812 */ /* 0x000fe200078ac0ff */
[----:B------:R-:W-:Y:S01]  /*55d0*/  IMAD.U32 R8, R8, 0x10000, RZ ;  /* 0x0001000008087824 */ /* 0x000fe200078e00ff */
[----:B------:R-:W-:Y:S01]  /*55e0*/  SHF.L.U32 R103, R103, 0x10, RZ ;  /* 0x0000001067677819 */ /* 0x000fe200000006ff */
[----:B------:R-:W-:Y:S01]  /*55f0*/  FADD.FTZ R206, R206, -R205 ;  /* 0x800000cdcece7221 */ /* 0x000fe20000010000 */
[----:B------:R-:W-:Y:S01]  /*5600*/  FFMA.FTZ R155, R155, UR16, R64 ;  /* 0x000000109b9b7c23 */ /* 0x000fe20008010040 */
[----:B------:R-:W-:Y:S01]  /*5610*/  FFMA.FTZ R99, R99, UR16, R8 ;  /* 0x0000001063637c23 */ /* 0x000fe20008010008 */
[----:B------:R-:W-:-:S02]  /*5620*/  IMAD.MOV.U32 R8, RZ, RZ, R111 ;  /* 0x000000ffff087224 */ /* 0x000fc400078e006f */
[----:B------:R-:W-:Y:S01]  /*5630*/  FFMA.FTZ R103, R206, UR16, R103 ;  /* 0x00000010ce677c23 */ /* 0x000fe20008010067 */
[----:B------:R-:W-:Y:S01]  /*5640*/  LOP3.LUT P4, RZ, R146, 0xff00, RZ, 0xc0, !PT ;  /* 0x0000ff0092ff7812 */ /* 0x000fe2000788c0ff */
[----:B------:R-:W-:Y:S01]  /*5650*/  IMAD.U32 R8, R8, 0x10000, RZ ;  /* 0x0001000008087824 */ /* 0x000fe200078e00ff */
[----:B------:R-:W-:Y:S02]  /*5660*/  LOP3.LUT P6, RZ, R2, 0xff00, RZ, 0xc0, !PT ;  /* 0x0000ff0002ff7812 */ /* 0x000fe400078cc0ff */
[C---:B------:R-:W-:Y:S01]  /*5670*/  LOP3.LUT P3, RZ, R146.reuse, 0xff0000, RZ, 0xc0, !PT ;  /* 0x00ff000092ff7812 */ /* 0x040fe2000786c0ff */
[----:B------:R-:W-:Y:S01]  /*5680*/  FFMA.FTZ R101, R101, UR16, R8 ;  /* 0x0000001065657c23 */ /* 0x000fe20008010008 */
[----:B------:R-:W-:Y:S01]  /*5690*/  FMUL.FTZ R8, R99, UR7 ;  /* 0x0000000763087c20 */ /* 0x000fe20008410000 */
[----:B------:R-:W-:-:S04]  /*56a0*/  ISETP.GE.U32.AND P2, PT, R146, 0x1000000, PT ;  /* 0x010000009200780c */ /* 0x000fc80003f46070 */
[----:B------:R-:W-:Y:S02]  /*56b0*/  FSEL R64, R8, RZ, P5 ;  /* 0x000000ff08407208 */ /* 0x000fe40002800000 */
[----:B------:R-:W-:Y:S02]  /*56c0*/  LOP3.LUT P5, RZ, R2, 0xff, RZ, 0xc0, !PT ;  /* 0x000000ff02ff7812 */ /* 0x000fe400078ac0ff */
[----:B------:R-:W-:Y:S01]  /*56d0*/  F2FP.BF16.F32.PACK_AB R99, R64, R99 ;  /* 0x000000634063723e */ /* 0x000fe200000010ff */
[----:B------:R-:W-:Y:S01]  /*56e0*/  FMUL.FTZ R64, R103, UR7 ;  /* 0x0000000767407c20 */ /* 0x000fe20008410000 */
[----:B------:R-:W-:-:S04]  /*56f0*/  FSEL R8, R8, RZ, P5 ;  /* 0x000000ff08087208 */ /* 0x000fc80002800000 */
[C---:B------:R-:W-:Y:S02]  /*5700*/  FSEL R65, R64.reuse, RZ, P4 ;  /* 0x000000ff40417208 */ /* 0x040fe40002000000 */
[----:B------:R-:W-:Y:S01]  /*5710*/  F2FP.BF16.F32.PACK_AB R103, R103, R8 ;  /* 0x000000086767723e */ /* 0x000fe200000010ff */
[----:B------:R-:W-:Y:S01]  /*5720*/  FMUL.FTZ R8, R101, UR7 ;  /* 0x0000000765087c20 */ /* 0x000fe20008410000 */
[----:B------:R-:W-:Y:S02]  /*5730*/  FSEL R64, R64, RZ, P6 ;  /* 0x000000ff40407208 */ /* 0x000fe40003000000 */
[----:B------:R-:W-:Y:S02]  /*5740*/  ISETP.GE.U32.AND P4, PT, R2, 0x1000000, PT ;  /* 0x010000000200780c */ /* 0x000fe40003f86070 */
[----:B------:R-:W-:Y:S01]  /*5750*/  F2FP.BF16.F32.PACK_AB R64, R64, R65 ;  /* 0x000000414040723e */ /* 0x000fe200000010ff */
[----:B------:R-:W-:Y:S01]  /*5760*/  FMUL.FTZ R65, R155, UR7 ;  /* 0x000000079b417c20 */ /* 0x000fe20008410000 */
[----:B------:R-:W-:-:S02]  /*5770*/  FSEL R66, R8, RZ, P3 ;  /* 0x000000ff08427208 */ /* 0x000fc40001800000 */
[----:B------:R-:W-:Y:S02]  /*5780*/  LOP3.LUT P3, RZ, R2, 0xff0000, RZ, 0xc0, !PT ;  /* 0x00ff000002ff7812 */ /* 0x000fe4000786c0ff */
[----:B------:R-:W-:Y:S02]  /*5790*/  F2FP.BF16.F32.PACK_AB R101, R66, R101 ;  /* 0x000000654265723e */ /* 0x000fe400000010ff */
[C---:B------:R-:W-:Y:S02]  /*57a0*/  FSEL R66, R65.reuse, RZ, P2 ;  /* 0x000000ff41427208 */ /* 0x040fe40001000000 */
[----:B------:R-:W-:Y:S02]  /*57b0*/  FSEL R8, R8, RZ, P3 ;  /* 0x000000ff08087208 */ /* 0x000fe40001800000 */
[----:B------:R-:W-:Y:S02]  /*57c0*/  FSEL R65, R65, RZ, P4 ;  /* 0x000000ff41417208 */ /* 0x000fe40002000000 */
[----:B------:R-:W-:-:S02]  /*57d0*/  F2FP.BF16.F32.PACK_AB R155, R155, R8 ;  /* 0x000000089b9b723e */ /* 0x000fc400000010ff */
[----:B------:R-:W-:Y:S02]  /*57e0*/  F2FP.BF16.F32.PACK_AB R66, R65, R66 ;  /* 0x000000424142723e */ /* 0x000fe400000010ff */
[----:B------:R-:W-:Y:S02]  /*57f0*/  PRMT R8, R99, 0x7632, R8 ;  /* 0x0000763263087816 */ /* 0x000fe40000000008 */
[----:B------:R-:W-:Y:S02]  /*5800*/  PRMT R100, R103, 0x7632, R100 ;  /* 0x0000763267647816 */ /* 0x000fe40000000064 */
[----:B------:R-:W-:Y:S02]  /*5810*/  PRMT R154, R64, 0x7632, R154 ;  /* 0x00007632409a7816 */ /* 0x000fe4000000009a */
[----:B------:R-:W-:Y:S02]  /*5820*/  PRMT R65, R101, 0x7632, R65 ;  /* 0x0000763265417816 */ /* 0x000fe40000000041 */
[----:B------:R-:W-:-:S02]  /*5830*/  PRMT R102, R155, 0x7632, R102 ;  /* 0x000076329b667816 */ /* 0x000fc40000000066 */
[----:B------:R-:W-:Y:S01]  /*5840*/  PRMT R156, R66, 0x7632, R156 ;  /* 0x00007632429c7816 */ /* 0x000fe2000000009c */
[----:B------:R-:W-:Y:S06]  /*5850*/  BRA `(.L_x_474) ;  /* 0x0000001000ac7947 */ /* 0x000fec0003800000 */
.L_x_473:
[----:B------:R-:W-:Y:S01]  /*5860*/  MOV R8, UR17 ;  /* 0x0000001100087c02 */ /* 0x000fe20008000f00 */
[----:B-12---:R-:W-:Y:S01]  /*5870*/  IMAD.MOV.U32 R64, RZ, RZ, R110 ;  /* 0x000000ffff407224 */ /* 0x006fe200078e006e */
[----:B------:R-:W-:Y:S01]  /*5880*/  LOP3.LUT P2, RZ, R146, 0xff, RZ, 0xc0, !PT ;  /* 0x000000ff92ff7812 */ /* 0x000fe2000784c0ff */
[----:B------:R-:W-:Y:S01]  /*5890*/  IMAD.U32 R66, RZ, RZ, UR17 ;  /* 0x00000011ff427e24 */ /* 0x000fe2000f8e00ff */
[----:B------:R-:W-:Y:S01]  /*58a0*/  LOP3.LUT P3, RZ, R2, 0xff, RZ, 0xc0, !PT ;  /* 0x000000ff02ff7812 */ /* 0x000fe2000786c0ff */
[----:B------:R-:W-:Y:S01]  /*58b0*/  FFMA.FTZ R8, R203, R8, UR27 ;  /* 0x0000001bcb087e23 */ /* 0x000fe20008010008 */
[----:B------:R-:W-:Y:S02]  /*58c0*/  IMAD.U32 R64, R64, 0x10000, RZ ;  /* 0x0001000040407824 */ /* 0x000fe400078e00ff */
[----:B------:R-:W-:Y:S01]  /*58d0*/  FFMA.FTZ R207, R207, R66, UR27 ;  /* 0x0000001bcfcf7e23 */ /* 0x000fe20008010042 */
[----:B------:R-:W-:-:S03]  /*58e0*/  FADD.FTZ R8, R204, -R8 ;  /* 0x80000008cc087221 */ /* 0x000fc60000010000 */
[----:B------:R-:W-:Y:S01]  /*58f0*/  FADD.FTZ R207, R208, -R207 ;  /* 0x800000cfd0cf7221 */ /* 0x000fe20000010000 */
[----:B------:R-:W-:-:S04]  /*5900*/  FFMA.FTZ R64, R8, UR16, R64 ;  /* 0x0000001008407c23 */ /* 0x000fc80008010040 */
[----:B------:R-:W-:-:S05]  /*5910*/  FMUL.FTZ R64, R64, UR7 ;  /* 0x0000000740407c20 */ /* 0x000fca0008410000 */
[C---:B------:R-:W-:Y:S02]  /*5920*/  FSEL R8, R64.reuse, RZ, P2 ;  /* 0x000000ff40087208 */ /* 0x040fe40001000000 */
[----:B------:R-:W-:Y:S02]  /*5930*/  FSEL R64, R64, RZ, P3 ;  /* 0x000000ff40407208 */ /* 0x000fe40001800000 */
[----:B------:R-:W-:Y:S02]  /*5940*/  LOP3.LUT P2, RZ, R146, 0xff00, RZ, 0xc0, !PT ;  /* 0x0000ff0092ff7812 */ /* 0x000fe4000784c0ff */
[----:B------:R-:W-:Y:S02]  /*5950*/  F2FP.BF16.F32.PACK_AB R8, R64, R8 ;  /* 0x000000084008723e */ /* 0x000fe400000010ff */
[----:B------:R-:W-:Y:S02]  /*5960*/  MOV R64, UR17 ;  /* 0x0000001100407c02 */ /* 0x000fe40008000f00 */
[----:B------:R-:W-:-:S02]  /*5970*/  LOP3.LUT P3, RZ, R2, 0xff00, RZ, 0xc0, !PT ;  /* 0x0000ff0002ff7812 */ /* 0x000fc4000786c0ff */
[----:B------:R-:W-:Y:S01]  /*5980*/  PRMT R103, R8, 0x7632, R103 ;  /* 0x0000763208677816 */ /* 0x000fe20000000067 */
[----:B------:R-:W-:Y:S01]  /*5990*/  FFMA.FTZ R205, R205, R64, UR27 ;  /* 0x0000001bcdcd7e23 */ /* 0x000fe20008010040 */
[----:B------:R-:W-:-:S03]  /*59a0*/  SHF.R.U64 R64, R110, 0x10, R111 ;  /* 0x000000106e407819 */ /* 0x000fc6000000126f */
[----:B------:R-:W-:Y:S02]  /*59b0*/  FADD.FTZ R206, R206, -R205 ;  /* 0x800000cdcece7221 */ /* 0x000fe40000010000 */
[----:B------:R-:W-:-:S04]  /*59c0*/  IMAD.U32 R65, R64, 0x10000, RZ ;  /* 0x0001000040417824 */ /* 0x000fc800078e00ff */
[----:B------:R-:W-:-:S04]  /*59d0*/  FFMA.FTZ R65, R206, UR16, R65 ;  /* 0x00000010ce417c23 */ /* 0x000fc80008010041 */
[----:B------:R-:W-:-:S05]  /*59e0*/  FMUL.FTZ R65, R65, UR7 ;  /* 0x0000000741417c20 */ /* 0x000fca0008410000 */
[C---:B------:R-:W-:Y:S02]  /*59f0*/  FSEL R64, R65.reuse, RZ, P2 ;  /* 0x000000ff41407208 */ /* 0x040fe40001000000 */
[----:B------:R-:W-:Y:S02]  /*5a00*/  FSEL R65, R65, RZ, P3 ;  /* 0x000000ff41417208 */ /* 0x000fe40001800000 */
[----:B------:R-:W-:Y:S02]  /*5a10*/  LOP3.LUT P2, RZ, R146, 0xff0000, RZ, 0xc0, !PT ;  /* 0x00ff000092ff7812 */ /* 0x000fe4000784c0ff */
[----:B------:R-:W-:Y:S02]  /*5a20*/  F2FP.BF16.F32.PACK_AB R64, R65, R64 ;  /* 0x000000404140723e */ /* 0x000fe400000010ff */
[----:B------:R-:W-:Y:S02]  /*5a30*/  MOV R65, R111 ;  /* 0x0000006f00417202 */ /* 0x000fe40000000f00 */
[----:B------:R-:W-:-:S02]  /*5a40*/  LOP3.LUT P3, RZ, R2, 0xff0000, RZ, 0xc0, !PT ;  /* 0x00ff000002ff7812 */ /* 0x000fc4000786c0ff */
[----:B------:R-:W-:Y:S01]  /*5a50*/  PRMT R154, R64, 0x7632, R154 ;  /* 0x00007632409a7816 */ /* 0x000fe2000000009a */
[----:B------:R-:W-:-:S04]  /*5a60*/  IMAD.U32 R66, R65, 0x10000, RZ ;  /* 0x0001000041427824 */ /* 0x000fc800078e00ff */
        /* <DEDUP_REMOVED lines=9> */
[----:B------:R-:W-:Y:S01]  /*5b00*/  FFMA.FTZ R209, R209, R66, UR27 ;  /* 0x0000001bd1d17e23 */ /* 0x000fe20008010042 */
[----:B------:R-:W-:-:S03]  /*5b10*/  SHF.R.U32.HI R66, RZ, 0x10, R111 ;  /* 0x00000010ff427819 */ /* 0x000fc6000001166f */
[----:B------:R-:W-:Y:S01]  /*5b20*/  FADD.FTZ R209, R210, -R209 ;  /* 0x800000d1d2d17221 */ /* 0x000fe20000010000 */
[----:B------:R-:W-:-:S05]  /*5b30*/  SHF.L.U32 R66, R66, 0x10, RZ ;  /* 0x0000001042427819 */ /* 0x000fca00000006ff */
[----:B------:R-:W-:-:S04]  /*5b40*/  FFMA.FTZ R66, R209, UR16, R66 ;  /* 0x00000010d1427c23 */ /* 0x000fc80008010042 */
[----:B------:R-:W-:-:S05]  /*5b50*/  FMUL.FTZ R66, R66, UR7 ;  /* 0x0000000742427c20 */ /* 0x000fca0008410000 */
[C---:B------:R-:W-:Y:S02]  /*5b60*/  FSEL R67, R66.reuse, RZ, P2 ;  /* 0x000000ff42437208 */ /* 0x040fe40001000000 */
[----:B------:R-:W-:-:S04]  /*5b70*/  FSEL R66, R66, RZ, P3 ;  /* 0x000000ff42427208 */ /* 0x000fc80001800000 */
[----:B------:R-:W-:-:S04]  /*5b80*/  F2FP.BF16.F32.PACK_AB R66, R66, R67 ;  /* 0x000000434242723e */ /* 0x000fc800000010ff */
[----:B------:R-:W-:Y:S01]  /*5b90*/  PRMT R156, R66, 0x7632, R156 ;  /* 0x00007632429c7816 */ /* 0x000fe2000000009c */
[----:B------:R-:W-:Y:S06]  /*5ba0*/  BRA `(.L_x_474) ;  /* 0x0000000c00d87947 */ /* 0x000fec0003800000 */
.L_x_472:
[----:B------:R-:W-:Y:S05]  /*5bb0*/  BRA.U !UP0, `(.L_x_475) ;  /* 0x0000000108b87547 */ /* 0x000fea000b800000 */
[----:B------:R-:W-:Y:S01]  /*5bc0*/  IMAD.U32 R8, RZ, RZ, UR17 ;  /* 0x00000011ff087e24 */ /* 0x000fe2000f8e00ff */
[----:B------:R-:W-:Y:S02]  /*5bd0*/  LOP3.LUT P6, RZ, R2, 0xff, RZ, 0xc0, !PT ;  /* 0x000000ff02ff7812 */ /* 0x000fe400078cc0ff */
[----:B------:R-:W-:Y:S01]  /*5be0*/  LOP3.LUT P5, RZ, R146, 0xff, RZ, 0xc0, !PT ;  /* 0x000000ff92ff7812 */ /* 0x000fe200078ac0ff */
[-C--:B------:R-:W-:Y:S01]  /*5bf0*/  FFMA.FTZ R203, R203, R8.reuse, UR27 ;  /* 0x0000001bcbcb7e23 */ /* 0x080fe20008010008 */
[-C--:B------:R-:W-:Y:S01]  /*5c00*/  FFMA.FTZ R205, R205, R8.reuse, UR27 ;  /* 0x0000001bcdcd7e23 */ /* 0x080fe20008010008 */
[-C--:B------:R-:W-:Y:S01]  /*5c10*/  FFMA.FTZ R207, R207, R8.reuse, UR27 ;  /* 0x0000001bcfcf7e23 */ /* 0x080fe20008010008 */
[----:B------:R-:W-:Y:S01]  /*5c20*/  FFMA.FTZ R209, R209, R8, UR27 ;  /* 0x0000001bd1d17e23 */ /* 0x000fe20008010008 */
[----:B------:R-:W-:Y:S01]  /*5c30*/  FADD.FTZ R99, R204, -R203 ;  /* 0x800000cbcc637221 */ /* 0x000fe20000010000 */
[----:B------:R-:W-:Y:S01]  /*5c40*/  FADD.FTZ R206, R206, -R205 ;  /* 0x800000cdcece7221 */ /* 0x000fe20000010000 */
[----:B------:R-:W-:Y:S01]  /*5c50*/  FADD.FTZ R208, R208, -R207 ;  /* 0x800000cfd0d07221 */ /* 0x000fe20000010000 */
[----:B------:R-:W-:Y:S01]  /*5c60*/  LOP3.LUT P4, RZ, R146, 0xff00, RZ, 0xc0, !PT ;  /* 0x0000ff0092ff7812 */ /* 0x000fe2000788c0ff */
[----:B------:R-:W-:Y:S01]  /*5c70*/  FMUL.FTZ R99, R99, UR16 ;  /* 0x0000001063637c20 */ /* 0x000fe20008410000 */
[----:B------:R-:W-:Y:S01]  /*5c80*/  FMUL.FTZ R206, R206, UR16 ;  /* 0x00000010cece7c20 */ /* 0x000fe20008410000 */
[----:B------:R-:W-:Y:S01]  /*5c90*/  FMUL.FTZ R101, R208, UR16 ;  /* 0x00000010d0657c20 */ /* 0x000fe20008410000 */
[----:B------:R-:W-:Y:S01]  /*5ca0*/  FADD.FTZ R210, R210, -R209 ;  /* 0x800000d1d2d27221 */ /* 0x000fe20000010000 */
[----:B------:R-:W-:Y:S01]  /*5cb0*/  FMUL.FTZ R8, R99, UR7 ;  /* 0x0000000763087c20 */ /* 0x000fe20008410000 */
[----:B------:R-:W-:-:S02]  /*5cc0*/  LOP3.LUT P3, RZ, R146, 0xff0000, RZ, 0xc0, !PT ;  /* 0x00ff000092ff7812 */ /* 0x000fc4000786c0ff */
[----:B------:R-:W-:Y:S01]  /*5cd0*/  FMUL.FTZ R210, R210, UR16 ;  /* 0x00000010d2d27c20 */ /* 0x000fe20008410000 */
[----:B------:R-:W-:Y:S02]  /*5ce0*/  ISETP.GE.U32.AND P2, PT, R146, 0x1000000, PT ;  /* 0x010000009200780c */ /* 0x000fe40003f46070 */
[C---:B------:R-:W-:Y:S02]  /*5cf0*/  FSEL R103, R8.reuse, RZ, P6 ;  /* 0x000000ff08677208 */ /* 0x040fe40003000000 */
[----:B-12---:R-:W-:Y:S01]  /*5d00*/  FSEL R64, R8, RZ, P5 ;  /* 0x000000ff08407208 */ /* 0x006fe20002800000 */
[----:B------:R-:W-:Y:S01]  /*5d10*/  FMUL.FTZ R8, R101, UR7 ;  /* 0x0000000765087c20 */ /* 0x000fe20008410000 */
[C---:B------:R-:W-:Y:S01]  /*5d20*/  F2FP.BF16.F32.PACK_AB R103, R206.reuse, R103 ;  /* 0x00000067ce67723e */ /* 0x040fe200000010ff */
[----:B------:R-:W-:Y:S01]  /*5d30*/  FMUL.FTZ R206, R206, UR7 ;  /* 0x00000007cece7c20 */ /* 0x000fe20008410000 */
[----:B------:R-:W-:Y:S02]  /*5d40*/  LOP3.LUT P5, RZ, R2, 0xff00, RZ, 0xc0, !PT ;  /* 0x0000ff0002ff7812 */ /* 0x000fe400078ac0ff */
[----:B------:R-:W-:-:S02]  /*5d50*/  F2FP.BF16.F32.PACK_AB R99, R64, R99 ;  /* 0x000000634063723e */ /* 0x000fc400000010ff */
[C---:B------:R-:W-:Y:S02]  /*5d60*/  FSEL R64, R206.reuse, RZ, P4 ;  /* 0x000000ffce407208 */ /* 0x040fe40002000000 */
[----:B------:R-:W-:Y:S02]  /*5d70*/  FSEL R65, R206, RZ, P5 ;  /* 0x000000ffce417208 */ /* 0x000fe40002800000 */
[----:B------:R-:W-:Y:S02]  /*5d80*/  FSEL R66, R8, RZ, P3 ;  /* 0x000000ff08427208 */ /* 0x000fe40001800000 */
[----:B------:R-:W-:Y:S01]  /*5d90*/  F2FP.BF16.F32.PACK_AB R64, R65, R64 ;  /* 0x000000404140723e */ /* 0x000fe200000010ff */
[----:B------:R-:W-:Y:S01]  /*5da0*/  FMUL.FTZ R65, R210, UR7 ;  /* 0x00000007d2417c20 */ /* 0x000fe20008410000 */
[C---:B------:R-:W-:Y:S02]  /*5db0*/  LOP3.LUT P3, RZ, R2.reuse, 0xff0000, RZ, 0xc0, !PT ;  /* 0x00ff000002ff7812 */ /* 0x040fe4000786c0ff */
[----:B------:R-:W-:-:S02]  /*5dc0*/  ISETP.GE.U32.AND P4, PT, R2, 0x1000000, PT ;  /* 0x010000000200780c */ /* 0x000fc40003f86070 */
[----:B------:R-:W-:Y:S02]  /*5dd0*/  F2FP.BF16.F32.PACK_AB R101, R66, R101 ;  /* 0x000000654265723e */ /* 0x000fe400000010ff */
[C---:B------:R-:W-:Y:S02]  /*5de0*/  FSEL R66, R65.reuse, RZ, P2 ;  /* 0x000000ff41427208 */ /* 0x040fe40001000000 */
[----:B------:R-:W-:Y:S02]  /*5df0*/  FSEL R155, R8, RZ, P3 ;  /* 0x000000ff089b7208 */ /* 0x000fe40001800000 */
[----:B------:R-:W-:Y:S02]  /*5e00*/  FSEL R65, R65, RZ, P4 ;  /* 0x000000ff41417208 */ /* 0x000fe40002000000 */
[----:B------:R-:W-:Y:S02]  /*5e10*/  F2FP.BF16.F32.PACK_AB R155, R210, R155 ;  /* 0x0000009bd29b723e */ /* 0x000fe400000010ff */
[----:B------:R-:W-:-:S02]  /*5e20*/  F2FP.BF16.F32.PACK_AB R66, R65, R66 ;  /* 0x000000424142723e */ /* 0x000fc400000010ff */
[----:B------:R-:W-:Y:S02]  /*5e30*/  PRMT R8, R99, 0x7632, R8 ;  /* 0x0000763263087816 */ /* 0x000fe40000000008 */
[----:B------:R-:W-:Y:S02]  /*5e40*/  PRMT R100, R103, 0x7632, R100 ;  /* 0x0000763267647816 */ /* 0x000fe40000000064 */
[----:B------:R-:W-:Y:S02]  /*5e50*/  PRMT R154, R64, 0x7632, R154 ;  /* 0x00007632409a7816 */ /* 0x000fe4000000009a */
[----:B------:R-:W-:Y:S02]  /*5e60*/  PRMT R65, R101, 0x7632, R65 ;  /* 0x0000763265417816 */ /* 0x000fe40000000041 */
[----:B------:R-:W-:Y:S02]  /*5e70*/  PRMT R102, R155, 0x7632, R102 ;  /* 0x000076329b667816 */ /* 0x000fe40000000066 */
[----:B------:R-:W-:Y:S01]  /*5e80*/  PRMT R156, R66, 0x7632, R156 ;  /* 0x00007632429c7816 */ /* 0x000fe2000000009c */
[----:B------:R-:W-:Y:S06]  /*5e90*/  BRA `(.L_x_474) ;  /* 0x0000000c001c7947 */ /* 0x000fec0003800000 */
.L_x_475:
[----:B------:R-:W-:Y:S01]  /*5ea0*/  IMAD.U32 R8, RZ, RZ, UR17 ;  /* 0x00000011ff087e24 */ /* 0x000fe2000f8e00ff */
[----:B------:R-:W-:Y:S01]  /*5eb0*/  LOP3.LUT P2, RZ, R146, 0xff, RZ, 0xc0, !PT ;  /* 0x000000ff92ff7812 */ /* 0x000fe2000784c0ff */
[----:B-12---:R-:W-:Y:S01]  /*5ec0*/  IMAD.U32 R66, RZ, RZ, UR17 ;  /* 0x00000011ff427e24 */ /* 0x006fe2000f8e00ff */
[----:B------:R-:W-:Y:S01]  /*5ed0*/  LOP3.LUT P3, RZ, R2, 0xff, RZ, 0xc0, !PT ;  /* 0x000000ff02ff7812 */ /* 0x000fe2000786c0ff */
[----:B------:R-:W-:Y:S02]  /*5ee0*/  FFMA.FTZ R8, R203, R8, UR27 ;  /* 0x0000001bcb087e23 */ /* 0x000fe40008010008 */
[----:B------:R-:W-:Y:S02]  /*5ef0*/  FFMA.FTZ R207, R207, R66, UR27 ;  /* 0x0000001bcfcf7e23 */ /* 0x000fe40008010042 */
[----:B------:R-:W-:Y:S02]  /*5f00*/  FADD.FTZ R8, R204, -R8 ;  /* 0x80000008cc087221 */ /* 0x000fe40000010000 */
[----:B------:R-:W-:-:S02]  /*5f10*/  FADD.FTZ R207, R208, -R207 ;  /* 0x800000cfd0cf7221 */ /* 0x000fc40000010000 */
[----:B------:R-:W-:Y:S02]  /*5f20*/  FMUL.FTZ R8, R8, UR16 ;  /* 0x0000001008087c20 */ /* 0x000fe40008410000 */
[----:B------:R-:W-:Y:S02]  /*5f30*/  FMUL.FTZ R207, R207, UR16 ;  /* 0x00000010cfcf7c20 */ /* 0x000fe40008410000 */
[----:B------:R-:W-:Y:S02]  /*5f40*/  FMUL.FTZ R64, R8, UR7 ;  /* 0x0000000708407c20 */ /* 0x000fe40008410000 */
[----:B------:R-:W-:-:S03]  /*5f50*/  FMUL.FTZ R207, R207, UR7 ;  /* 0x00000007cfcf7c20 */ /* 0x000fc60008410000 */
[C---:B------:R-:W-:Y:S02]  /*5f60*/  FSEL R8, R64.reuse, RZ, P2 ;  /* 0x000000ff40087208 */ /* 0x040fe40001000000 */
[----:B------:R-:W-:Y:S02]  /*5f70*/  FSEL R64, R64, RZ, P3 ;  /* 0x000000ff40407208 */ /* 0x000fe40001800000 */
[----:B------:R-:W-:Y:S02]  /*5f80*/  LOP3.LUT P2, RZ, R146, 0xff00, RZ, 0xc0, !PT ;  /* 0x0000ff0092ff7812 */ /* 0x000fe4000784c0ff */
[----:B------:R-:W-:Y:S02]  /*5f90*/  F2FP.BF16.F32.PACK_AB R8, R64, R8 ;  /* 0x000000084008723e */ /* 0x000fe400000010ff */
[----:B------:R-:W-:Y:S02]  /*5fa0*/  MOV R64, UR17 ;  /* 0x0000001100407c02 */ /* 0x000fe40008000f00 */
[----:B------:R-:W-:-:S02]  /*5fb0*/  LOP3.LUT P3, RZ, R2, 0xff00, RZ, 0xc0, !PT ;  /* 0x0000ff0002ff7812 */ /* 0x000fc4000786c0ff */
        /* <DEDUP_REMOVED lines=8> */
[----:B------:R-:W-:Y:S02]  /*6040*/  LOP3.LUT P3, RZ, R2, 0xff0000, RZ, 0xc0, !PT ;  /* 0x00ff000002ff7812 */ /* 0x000fe4000786c0ff */
[C---:B------:R-:W-:Y:S02]  /*6050*/  FSEL R65, R207.reuse, RZ, P2 ;  /* 0x000000ffcf417208 */ /* 0x040fe40001000000 */
[----:B------:R-:W-:-:S02]  /*6060*/  FSEL R66, R207, RZ, P3 ;  /* 0x000000ffcf427208 */ /* 0x000fc40001800000 */
[----:B------:R-:W-:Y:S02]  /*6070*/  ISETP.GE.U32.AND P2, PT, R146, 0x1000000, PT ;  /* 0x010000009200780c */ /* 0x000fe40003f46070 */
[----:B------:R-:W-:Y:S01]  /*6080*/  F2FP.BF16.F32.PACK_AB R65, R66, R65 ;  /* 0x000000414241723e */ /* 0x000fe200000010ff */
[----:B------:R-:W-:Y:S01]  /*6090*/  IMAD.U32 R66, RZ, RZ, UR17 ;  /* 0x00000011ff427e24 */ /* 0x000fe2000f8e00ff */
[----:B------:R-:W-:Y:S02]  /*60a0*/  ISETP.GE.U32.AND P3, PT, R2, 0x1000000, PT ;  /* 0x010000000200780c */ /* 0x000fe40003f66070 */
[----:B------:R-:W-:Y:S01]  /*60b0*/  F2FP.BF16.F32.PACK_AB R64, R205, R64 ;  /* 0x00000040cd40723e */ /* 0x000fe200000010ff */
[----:B------:R-:W-:Y:S01]  /*60c0*/  FFMA.FTZ R209, R209, R66, UR27 ;  /* 0x0000001bd1d17e23 */ /* 0x000fe20008010042 */
[----:B------:R-:W-:Y:S02]  /*60d0*/  PRMT R155, R65, 0x7632, R155 ;  /* 0x00007632419b7816 */ /* 0x000fe4000000009b */
[----:B------:R-:W-:Y:S01]  /*60e0*/  PRMT R154, R64, 0x7632, R154 ;  /* 0x00007632409a7816 */ /* 0x000fe2000000009a */
[----:B------:R-:W-:-:S04]  /*60f0*/  FADD.FTZ R209, R210, -R209 ;  /* 0x800000d1d2d17221 */ /* 0x000fc80000010000 */
[----:B------:R-:W-:-:S04]  /*6100*/  FMUL.FTZ R209, R209, UR16 ;  /* 0x00000010d1d17c20 */ /* 0x000fc80008410000 */
[----:B------:R-:W-:-:S05]  /*6110*/  FMUL.FTZ R209, R209, UR7 ;  /* 0x00000007d1d17c20 */ /* 0x000fca0008410000 */
[C---:B------:R-:W-:Y:S02]  /*6120*/  FSEL R66, R209.reuse, RZ, P2 ;  /* 0x000000ffd1427208 */ /* 0x040fe40001000000 */
[----:B------:R-:W-:-:S04]  /*6130*/  FSEL R209, R209, RZ, P3 ;  /* 0x000000ffd1d17208 */ /* 0x000fc80001800000 */
[----:B------:R-:W-:-:S04]  /*6140*/  F2FP.BF16.F32.PACK_AB R66, R209, R66 ;  /* 0x00000042d142723e */ /* 0x000fc800000010ff */
[----:B------:R-:W-:Y:S01]  /*6150*/  PRMT R156, R66, 0x7632, R156 ;  /* 0x00007632429c7816 */ /* 0x000fe2000000009c */
[----:B------:R-:W-:Y:S06]  /*6160*/  BRA `(.L_x_474) ;  /* 0x0000000800687947 */ /* 0x000fec0003800000 */
.L_x_471:
[----:B------:R-:W-:Y:S05]  /*6170*/  @!P0 BRA `(.L_x_476) ;  /* 0x0000000400548947 */ /* 0x000fea0003800000 */
[----:B------:R-:W-:Y:S05]  /*6180*/  BRA.U !UP0, `(.L_x_477) ;  /* 0x0000000108ac7547 */ /* 0x000fea000b800000 */
[----:B-12---:R-:W-:Y:S01]  /*6190*/  IMAD.U32 R64, RZ, RZ, UR17 ;  /* 0x00000011ff407e24 */ /* 0x006fe2000f8e00ff */
[----:B------:R-:W-:Y:S02]  /*61a0*/  MOV R8, UR17 ;  /* 0x0000001100087c02 */ /* 0x000fe40008000f00 */
[--C-:B------:R-:W-:Y:S01]  /*61b0*/  SHF.R.U64 R99, R110, 0x10, R111.reuse ;  /* 0x000000106e637819 */ /* 0x100fe2000000126f */
[-C--:B------:R-:W-:Y:S01]  /*61c0*/  FFMA.FTZ R205, R205, R64.reuse, UR27 ;  /* 0x0000001bcdcd7e23 */ /* 0x080fe20008010040 */
[-C--:B------:R-:W-:Y:S01]  /*61d0*/  FFMA.FTZ R207, R207, R64.reuse, UR27 ;  /* 0x0000001bcfcf7e23 */ /* 0x080fe20008010040 */
[----:B------:R-:W-:Y:S01]  /*61e0*/  FFMA.FTZ R209, R209, R64, UR27 ;  /* 0x0000001bd1d17e23 */ /* 0x000fe20008010040 */
[----:B------:R-:W-:Y:S02]  /*61f0*/  IMAD.MOV.U32 R64, RZ, RZ, R110 ;  /* 0x000000ffff407224 */ /* 0x000fe400078e006e */
[----:B------:R-:W-:Y:S01]  /*6200*/  FFMA.FTZ R8, R203, R8, UR27 ;  /* 0x0000001bcb087e23 */ /* 0x000fe20008010008 */
[----:B------:R-:W-:Y:S01]  /*6210*/  SHF.R.U32.HI R67, RZ, 0x10, R111 ;  /* 0x00000010ff437819 */ /* 0x000fe2000001166f */
[----:B------:R-:W-:Y:S01]  /*6220*/  FADD.FTZ R206, R206, -R205 ;  /* 0x800000cdcece7221 */ /* 0x000fe20000010000 */
[----:B------:R-:W-:Y:S01]  /*6230*/  IMAD.U32 R99, R99, 0x10000, RZ ;  /* 0x0001000063637824 */ /* 0x000fe200078e00ff */
[----:B------:R-:W-:Y:S01]  /*6240*/  SHF.L.U32 R65, R64, 0x10, RZ ;  /* 0x0000001040417819 */ /* 0x000fe200000006ff */
[----:B------:R-:W-:Y:S01]  /*6250*/  FADD.FTZ R8, R204, -R8 ;  /* 0x80000008cc087221 */ /* 0x000fe20000010000 */
[----:B------:R-:W-:Y:S01]  /*6260*/  IMAD.MOV.U32 R64, RZ, RZ, R111 ;  /* 0x000000ffff407224 */ /* 0x000fe200078e006f */
[----:B------:R-:W-:Y:S01]  /*6270*/  LOP3.LUT P2, RZ, R146, 0xff, RZ, 0xc0, !PT ;  /* 0x000000ff92ff7812 */ /* 0x000fe2000784c0ff */
[----:B------:R-:W-:Y:S01]  /*6280*/  FADD.FTZ R208, R208, -R207 ;  /* 0x800000cfd0d07221 */ /* 0x000fe20000010000 */
[----:B------:R-:W-:Y:S01]  /*6290*/  FFMA.FTZ R8, R8, UR16, R65 ;  /* 0x0000001008087c23 */ /* 0x000fe20008010041 */
[----:B------:R-:W-:Y:S01]  /*62a0*/  FADD.FTZ R210, R210, -R209 ;  /* 0x800000d1d2d27221 */ /* 0x000fe20000010000 */
[----:B------:R-:W-:Y:S01]  /*62b0*/  SHF.L.U32 R65, R64, 0x10, RZ ;  /* 0x0000001040417819 */ /* 0x000fe200000006ff */
[----:B------:R-:W-:-:S02]  /*62c0*/  IMAD.U32 R67, R67, 0x10000, RZ ;  /* 0x0001000043437824 */ /* 0x000fc400078e00ff */
[----:B------:R-:W-:Y:S01]  /*62d0*/  FMUL.FTZ R64, R8, UR7 ;  /* 0x0000000708407c20 */ /* 0x000fe20008410000 */
[----:B------:R-:W-:Y:S01]  /*62e0*/  FFMA.FTZ R100, R206, UR16, R99 ;  /* 0x00000010ce647c23 */ /* 0x000fe20008010063 */
[----:B------:R-:W-:Y:S01]  /*62f0*/  LOP3.LUT P3, RZ, R146, 0xff00, RZ, 0xc0, !PT ;  /* 0x0000ff0092ff7812 */ /* 0x000fe2000786c0ff */
[----:B------:R-:W-:Y:S01]  /*6300*/  FFMA.FTZ R65, R208, UR16, R65 ;  /* 0x00000010d0417c23 */ /* 0x000fe20008010041 */
[----:B------:R-:W-:Y:S01]  /*6310*/  FFMA.FTZ R67, R210, UR16, R67 ;  /* 0x00000010d2437c23 */ /* 0x000fe20008010043 */
[----:B------:R-:W-:Y:S01]  /*6320*/  FSEL R99, R64, RZ, P2 ;  /* 0x000000ff40637208 */ /* 0x000fe20001000000 */
[----:B------:R-:W-:Y:S01]  /*6330*/  FMUL.FTZ R66, R100, UR7 ;  /* 0x0000000764427c20 */ /* 0x000fe20008410000 */
[C---:B------:R-:W-:Y:S01]  /*6340*/  LOP3.LUT P4, RZ, R146.reuse, 0xff0000, RZ, 0xc0, !PT ;  /* 0x00ff000092ff7812 */ /* 0x040fe2000788c0ff */
[----:B------:R-:W-:Y:S01]  /*6350*/  FMUL.FTZ R64, R67, UR7 ;  /* 0x0000000743407c20 */ /* 0x000fe20008410000 */
[----:B------:R-:W-:Y:S01]  /*6360*/  F2FP.BF16.F32.PACK_AB R99, R99, R8 ;  /* 0x000000086363723e */ /* 0x000fe200000010ff */
[----:B------:R-:W-:Y:S01]  /*6370*/  FMUL.FTZ R8, R65, UR7 ;  /* 0x0000000741087c20 */ /* 0x000fe20008410000 */
[----:B------:R-:W-:-:S02]  /*6380*/  ISETP.GE.U32.AND P5, PT, R146, 0x1000000, PT ;  /* 0x010000009200780c */ /* 0x000fc40003fa6070 */
[----:B------:R-:W-:Y:S02]  /*6390*/  FSEL R101, R66, RZ, P3 ;  /* 0x000000ff42657208 */ /* 0x000fe40001800000 */
[----:B------:R-:W-:Y:S02]  /*63a0*/  FSEL R8, R8, RZ, P4 ;  /* 0x000000ff08087208 */ /* 0x000fe40002000000 */
[----:B------:R-:W-:Y:S02]  /*63b0*/  FSEL R102, R64, RZ, P5 ;  /* 0x000000ff40667208 */ /* 0x000fe40002800000 */
[----:B------:R-:W-:Y:S02]  /*63c0*/  F2FP.BF16.F32.PACK_AB R100, R101, R100 ;  /* 0x000000646564723e */ /* 0x000fe400000010ff */
[----:B------:R-:W-:Y:S02]  /*63d0*/  F2FP.BF16.F32.PACK_AB R101, R8, R65 ;  /* 0x000000410865723e */ /* 0x000fe400000010ff */
[----:B------:R-:W-:-:S02]  /*63e0*/  F2FP.BF16.F32.PACK_AB R102, R102, R67 ;  /* 0x000000436666723e */ /* 0x000fc400000010ff */
[----:B------:R-:W-:Y:S02]  /*63f0*/  PRMT R8, R99, 0x7632, R8 ;  /* 0x0000763263087816 */ /* 0x000fe40000000008 */
[----:B------:R-:W-:Y:S02]  /*6400*/  PRMT R64, R100, 0x7632, R64 ;  /* 0x0000763264407816 */ /* 0x000fe40000000040 */
[----:B------:R-:W-:Y:S02]  /*6410*/  PRMT R65, R101, 0x7632, R65 ;  /* 0x0000763265417816 */ /* 0x000fe40000000041 */
[----:B------:R-:W-:Y:S01]  /*6420*/  PRMT R66, R102, 0x7632, R66 ;  /* 0x0000763266427816 */ /* 0x000fe20000000042 */
[----:B------:R-:W-:Y:S06]  /*6430*/  BRA `(.L_x_474) ;  /* 0x0000000400b47947 */ /* 0x000fec0003800000 */
.L_x_477:
[----:B------:R-:W-:Y:S01]  /*6440*/  IMAD.U32 R8, RZ, RZ, UR17 ;  /* 0x00000011ff087e24 */ /* 0x000fe2000f8e00ff */
[----:B-12---:R-:W-:Y:S01]  /*6450*/  MOV R64, UR17 ;  /* 0x0000001100407c02 */ /* 0x006fe20008000f00 */
[----:B------:R-:W-:Y:S01]  /*6460*/  IMAD.MOV.U32 R65, RZ, RZ, R110 ;  /* 0x000000ffff417224 */ /* 0x000fe200078e006e */
[C---:B------:R-:W-:Y:S01]  /*6470*/  LOP3.LUT P2, RZ, R146.reuse, 0xff, RZ, 0xc0, !PT ;  /* 0x000000ff92ff7812 */ /* 0x040fe2000784c0ff */
[----:B------:R-:W-:Y:S01]  /*6480*/  FFMA.FTZ R8, R203, R8, UR27 ;  /* 0x0000001bcb087e23 */ /* 0x000fe20008010008 */
[----:B------:R-:W-:Y:S01]  /*6490*/  LOP3.LUT P3, RZ, R146, 0xff00, RZ, 0xc0, !PT ;  /* 0x0000ff0092ff7812 */ /* 0x000fe2000786c0ff */
[----:B------:R-:W-:Y:S02]  /*64a0*/  IMAD.U32 R65, R65, 0x10000, RZ ;  /* 0x0001000041417824 */ /* 0x000fe400078e00ff */
[----:B------:R-:W-:Y:S01]  /*64b0*/  FFMA.FTZ R64, R205, R64, UR27 ;  /* 0x0000001bcd407e23 */ /* 0x000fe20008010040 */
[----:B------:R-:W-:Y:S01]  /*64c0*/  FADD.FTZ R8, R204, -R8 ;  /* 0x80000008cc087221 */ /* 0x000fe20000010000 */
[----:B------:R-:W-:-:S02]  /*64d0*/  MOV R67, R111 ;  /* 0x0000006f00437202 */ /* 0x000fc40000000f00 */
[----:B------:R-:W-:Y:S01]  /*64e0*/  FADD.FTZ R64, R206, -R64 ;  /* 0x80000040ce407221 */ /* 0x000fe20000010000 */
[----:B------:R-:W-:Y:S01]  /*64f0*/  FFMA.FTZ R8, R8, UR16, R65 ;  /* 0x0000001008087c23 */ /* 0x000fe20008010041 */
[--C-:B------:R-:W-:Y:S01]  /*6500*/  SHF.R.U64 R65, R110, 0x10, R111.reuse ;  /* 0x000000106e417819 */ /* 0x100fe2000000126f */
[----:B------:R-:W-:Y:S01]  /*6510*/  IMAD.U32 R67, R67, 0x10000, RZ ;  /* 0x0001000043437824 */ /* 0x000fe200078e00ff */
[----:B------:R-:W-:Y:S01]  /*6520*/  SHF.R.U32.HI R66, RZ, 0x10, R111 ;  /* 0x00000010ff427819 */ /* 0x000fe2000001166f */
[----:B------:R-:W-:Y:S01]  /*6530*/  FMUL.FTZ R8, R8, UR7 ;  /* 0x0000000708087c20 */ /* 0x000fe20008410000 */
[----:B------:R-:W-:-:S03]  /*6540*/  SHF.L.U32 R65, R65, 0x10, RZ ;  /* 0x0000001041417819 */ /* 0x000fc600000006ff */
[----:B------:R-:W-:Y:S01]  /*6550*/  IMAD.U32 R66, R66, 0x10000, RZ ;  /* 0x0001000042427824 */ /* 0x000fe200078e00ff */
        /* <DEDUP_REMOVED lines=11> */
[----:B------:R-:W-:Y:S02]  /*6610*/  FFMA.FTZ R65, R65, UR16, R66 ;  /* 0x0000001041417c23 */ /* 0x000fe40008010042 */
[----:B------:R-:W-:Y:S02]  /*6620*/  FFMA.FTZ R64, R207, R64, UR27 ;  /* 0x0000001bcf407e23 */ /* 0x000fe40008010040 */
[----:B------:R-:W-:-:S02]  /*6630*/  FMUL.FTZ R66, R65, UR7 ;  /* 0x0000000741427c20 */ /* 0x000fc40008410000 */
[----:B------:R-:W-:-:S03]  /*6640*/  FADD.FTZ R64, R208, -R64 ;  /* 0x80000040d0407221 */ /* 0x000fc60000010000 */
[----:B------:R-:W-:Y:S01]  /*6650*/  FSEL R66, R66, RZ, P3 ;  /* 0x000000ff42427208 */ /* 0x000fe20001800000 */
[----:B------:R-:W-:-:S04]  /*6660*/  FFMA.FTZ R64, R64, UR16, R67 ;  /* 0x0000001040407c23 */ /* 0x000fc80008010043 */
[----:B------:R-:W-:-:S05]  /*6670*/  FMUL.FTZ R64, R64, UR7 ;  /* 0x0000000740407c20 */ /* 0x000fca0008410000 */
[----:B------:R-:W-:Y:S02]  /*6680*/  FSEL R65, R64, RZ, P2 ;  /* 0x000000ff40417208 */ /* 0x000fe40001000000 */
[----:B------:R-:W-:Y:S02]  /*6690*/  PRMT R64, R8, 0x7632, R64 ;  /* 0x0000763208407816 */ /* 0x000fe40000000040 */
[----:B------:R-:W-:-:S04]  /*66a0*/  F2FP.BF16.F32.PACK_AB R65, R66, R65 ;  /* 0x000000414241723e */ /* 0x000fc800000010ff */
[----:B------:R-:W-:Y:S01]  /*66b0*/  PRMT R66, R65, 0x7632, R66 ;  /* 0x0000763241427816 */ /* 0x000fe20000000042 */
[----:B------:R-:W-:Y:S06]  /*66c0*/  BRA `(.L_x_474) ;  /* 0x0000000400107947 */ /* 0x000fec0003800000 */
.L_x_476:
[----:B------:R-:W-:Y:S05]  /*66d0*/  BRA.U !UP0, `(.L_x_478) ;  /* 0x00000001088c7547 */ /* 0x000fea000b800000 */
[----:B------:R-:W-:Y:S01]  /*66e0*/  MOV R8, UR17 ;  /* 0x0000001100087c02 */ /* 0x000fe20008000f00 */
[----:B-12---:R-:W-:Y:S01]  /*66f0*/  IMAD.U32 R64, RZ, RZ, UR17 ;  /* 0x00000011ff407e24 */ /* 0x006fe2000f8e00ff */
[C---:B------:R-:W-:Y:S02]  /*6700*/  LOP3.LUT P2, RZ, R146.reuse, 0xff, RZ, 0xc0, !PT ;  /* 0x000000ff92ff7812 */ /* 0x040fe4000784c0ff */
[----:B------:R-:W-:Y:S01]  /*6710*/  LOP3.LUT P3, RZ, R146, 0xff00, RZ, 0xc0, !PT ;  /* 0x0000ff0092ff7812 */ /* 0x000fe2000786c0ff */
[----:B------:R-:W-:Y:S01]  /*6720*/  FFMA.FTZ R8, R203, R8, UR27 ;  /* 0x0000001bcb087e23 */ /* 0x000fe20008010008 */
[-C--:B------:R-:W-:Y:S01]  /*6730*/  FFMA.FTZ R205, R205, R64.reuse, UR27 ;  /* 0x0000001bcdcd7e23 */ /* 0x080fe20008010040 */
[-C--:B------:R-:W-:Y:S01]  /*6740*/  FFMA.FTZ R207, R207, R64.reuse, UR27 ;  /* 0x0000001bcfcf7e23 */ /* 0x080fe20008010040 */
        /* <DEDUP_REMOVED lines=8> */
[----:B------:R-:W-:Y:S01]  /*67d0*/  FMUL.FTZ R102, R210, UR16 ;  /* 0x00000010d2667c20 */ /* 0x000fe20008410000 */
[----:B------:R-:W-:Y:S01]  /*67e0*/  FMUL.FTZ R64, R8, UR7 ;  /* 0x0000000708407c20 */ /* 0x000fe20008410000 */
[----:B------:R-:W-:Y:S01]  /*67f0*/  FMUL.FTZ R65, R100, UR7 ;  /* 0x0000000764417c20 */ /* 0x000fe20008410000 */
[----:B------:R-:W-:-:S02]  /*6800*/  LOP3.LUT P4, RZ, R146, 0xff0000, RZ, 0xc0, !PT ;  /* 0x00ff000092ff7812 */ /* 0x000fc4000788c0ff */
[----:B------:R-:W-:Y:S02]  /*6810*/  ISETP.GE.U32.AND P5, PT, R146, 0x1000000, PT ;  /* 0x010000009200780c */ /* 0x000fe40003fa6070 */
[----:B------:R-:W-:Y:S01]  /*6820*/  FSEL R99, R64, RZ, P2 ;  /* 0x000000ff40637208 */ /* 0x000fe20001000000 */
[----:B------:R-:W-:Y:S01]  /*6830*/  FMUL.FTZ R64, R102, UR7 ;  /* 0x0000000766407c20 */ /* 0x000fe20008410000 */
[----:B------:R-:W-:Y:S02]  /*6840*/  FSEL R65, R65, RZ, P3 ;  /* 0x000000ff41417208 */ /* 0x000fe40001800000 */
[----:B------:R-:W-:Y:S01]  /*6850*/  F2FP.BF16.F32.PACK_AB R99, R99, R8 ;  /* 0x000000086363723e */ /* 0x000fe200000010ff */
[----:B------:R-:W-:Y:S01]  /*6860*/  FMUL.FTZ R8, R101, UR7 ;  /* 0x0000000765087c20 */ /* 0x000fe20008410000 */
[----:B------:R-:W-:Y:S02]  /*6870*/  F2FP.BF16.F32.PACK_AB R100, R65, R100 ;  /* 0x000000644164723e */ /* 0x000fe400000010ff */
[----:B------:R-:W-:-:S02]  /*6880*/  FSEL R65, R64, RZ, P5 ;  /* 0x000000ff40417208 */ /* 0x000fc40002800000 */
[----:B------:R-:W-:Y:S02]  /*6890*/  FSEL R8, R8, RZ, P4 ;  /* 0x000000ff08087208 */ /* 0x000fe40002000000 */
[----:B------:R-:W-:Y:S02]  /*68a0*/  F2FP.BF16.F32.PACK_AB R102, R65, R102 ;  /* 0x000000664166723e */ /* 0x000fe400000010ff */
[----:B------:R-:W-:Y:S02]  /*68b0*/  F2FP.BF16.F32.PACK_AB R101, R8, R101 ;  /* 0x000000650865723e */ /* 0x000fe400000010ff */
[----:B------:R-:W-:Y:S02]  /*68c0*/  PRMT R8, R99, 0x7632, R8 ;  /* 0x0000763263087816 */ /* 0x000fe40000000008 */
[----:B------:R-:W-:Y:S02]  /*68d0*/  PRMT R64, R100, 0x7632, R64 ;  /* 0x0000763264407816 */ /* 0x000fe40000000040 */
[----:B------:R-:W-:-:S02]  /*68e0*/  PRMT R65, R101, 0x7632, R65 ;  /* 0x0000763265417816 */ /* 0x000fc40000000041 */
[----:B------:R-:W-:Y:S01]  /*68f0*/  PRMT R66, R102, 0x7632, R66 ;  /* 0x0000763266427816 */ /* 0x000fe20000000042 */
[----:B------:R-:W-:Y:S06]  /*6900*/  BRA `(.L_x_474) ;  /* 0x0000000000807947 */ /* 0x000fec0003800000 */
.L_x_478:
[----:B-12---:R-:W-:Y:S01]  /*6910*/  MOV R64, UR17 ;  /* 0x0000001100407c02 */ /* 0x006fe20008000f00 */
[----:B------:R-:W-:Y:S01]  /*6920*/  IMAD.U32 R8, RZ, RZ, UR17 ;  /* 0x00000011ff087e24 */ /* 0x000fe2000f8e00ff */
[C---:B------:R-:W-:Y:S01]  /*6930*/  LOP3.LUT P2, RZ, R146.reuse, 0xff, RZ, 0xc0, !PT ;  /* 0x000000ff92ff7812 */ /* 0x040fe2000784c0ff */
[----:B------:R-:W-:Y:S01]  /*6940*/  IMAD.U32 R65, RZ, RZ, UR17 ;  /* 0x00000011ff417e24 */ /* 0x000fe2000f8e00ff */
[----:B------:R-:W-:Y:S01]  /*6950*/  LOP3.LUT P3, RZ, R146, 0xff00, RZ, 0xc0, !PT ;  /* 0x0000ff0092ff7812 */ /* 0x000fe2000786c0ff */
        /* <DEDUP_REMOVED lines=10> */
[----:B------:R-:W-:Y:S01]  /*6a00*/  FMUL.FTZ R64, R64, UR7 ;  /* 0x0000000740407c20 */ /* 0x000fe20008410000 */
[----:B------:R-:W-:-:S03]  /*6a10*/  FMUL.FTZ R66, R65, UR7 ;  /* 0x0000000741427c20 */ /* 0x000fc60008410000 */
[----:B------:R-:W-:Y:S02]  /*6a20*/  FSEL R8, R8, RZ, P2 ;  /* 0x000000ff08087208 */ /* 0x000fe40001000000 */
[----:B------:R-:W-:Y:S02]  /*6a30*/  FSEL R64, R64, RZ, P3 ;  /* 0x000000ff40407208 */ /* 0x000fe40001800000 */
[----:B------:R-:W-:Y:S02]  /*6a40*/  LOP3.LUT P2, RZ, R146, 0xff0000, RZ, 0xc0, !PT ;  /* 0x00ff000092ff7812 */ /* 0x000fe4000784c0ff */
[----:B------:R-:W-:Y:S01]  /*6a50*/  F2FP.BF16.F32.PACK_AB R8, R64, R8 ;  /* 0x000000084008723e */ /* 0x000fe200000010ff */
[----:B------:R-:W-:Y:S01]  /*6a60*/  IMAD.U32 R64, RZ, RZ, UR17 ;  /* 0x00000011ff407e24 */ /* 0x000fe2000f8e00ff */
[----:B------:R-:W-:-:S03]  /*6a70*/  ISETP.GE.U32.AND P3, PT, R146, 0x1000000, PT ;  /* 0x010000009200780c */ /* 0x000fc60003f66070 */
[----:B------:R-:W-:Y:S01]  /*6a80*/  FFMA.FTZ R64, R207, R64, UR27 ;  /* 0x0000001bcf407e23 */ /* 0x000fe20008010040 */
[----:B------:R-:W-:-:S03]  /*6a90*/  FSEL R66, R66, RZ, P3 ;  /* 0x000000ff42427208 */ /* 0x000fc60001800000 */
[----:B------:R-:W-:-:S04]  /*6aa0*/  FADD.FTZ R64, R208, -R64 ;  /* 0x80000040d0407221 */ /* 0x000fc80000010000 */
[----:B------:R-:W-:-:S04]  /*6ab0*/  FMUL.FTZ R64, R64, UR16 ;  /* 0x0000001040407c20 */ /* 0x000fc80008410000 */
[----:B------:R-:W-:-:S05]  /*6ac0*/  FMUL.FTZ R64, R64, UR7 ;  /* 0x0000000740407c20 */ /* 0x000fca0008410000 */
[----:B------:R-:W-:Y:S02]  /*6ad0*/  FSEL R65, R64, RZ, P2 ;  /* 0x000000ff40417208 */ /* 0x000fe40001000000 */
[----:B------:R-:W-:Y:S02]  /*6ae0*/  PRMT R64, R8, 0x7632, R64 ;  /* 0x0000763208407816 */ /* 0x000fe40000000040 */
[----:B------:R-:W-:-:S04]  /*6af0*/  F2FP.BF16.F32.PACK_AB R65, R66, R65 ;  /* 0x000000414241723e */ /* 0x000fc800000010ff */
[----:B------:R-:W-:-:S07]  /*6b00*/  PRMT R66, R65, 0x7632, R66 ;  /* 0x0000763241427816 */ /* 0x000fce0000000042 */
.L_x_474:
[----:B------:R-:W-:Y:S02]  /*6b10*/  LOP3.LUT R64, R64, 0xffff, RZ, 0xc0, !PT ;  /* 0x0000ffff40407812 */ /* 0x000fe400078ec0ff */
[----:B------:R-:W-:-:S03]  /*6b20*/  PRMT R66, R65, 0x5410, R66 ;  /* 0x0000541041427816 */ /* 0x000fc60000000042 */
[----:B------:R-:W-:-:S05]  /*6b30*/  IMAD.WIDE.U32 R64, R64, 0x10000, RZ ;  /* 0x0001000040407825 */ /* 0x000fca00078e00ff */
[----:B------:R-:W-:Y:S01]  /*6b40*/  LOP3.LUT R65, R66, R65, RZ, 0xfc, !PT ;  /* 0x0000004142417212 */ /* 0x000fe200078efcff */
[----:B------:R-:W-:Y:S01]  /*6b50*/  HFMA2 R66, -RZ, RZ, 0, 4.76837158203125e-07 ;  /* 0x00000008ff427431 */ /* 0x000fe200000001ff */
[----:B------:R-:W-:-:S04]  /*6b60*/  LOP3.LUT R64, R64, 0xffff, R8, 0xf8, !PT ;  /* 0x0000ffff40407812 */ /* 0x000fc800078ef808 */
[----:B------:R-:W-:Y:S01]  /*6b70*/  IMAD.WIDE.U32 R66, R11, R66, UR28 ;  /* 0x0000001c0b427e25 */ /* 0x000fe2000f8e0042 */
[----:B------:R-:W-:Y:S06]  /*6b80*/  BRA.U !UP0, `(.L_x_479) ;  /* 0x0000000108207547 */ /* 0x000fec000b800000 */
        /* <DEDUP_REMOVED lines=8> */
.L_x_479:
[----:B------:R2:W-:Y:S01]  /*6c10*/  STG.E.64 desc[UR10][R66.64], R64 ;  /* 0x0000004042007986 */ /* 0x0005e2000c101b0a */
[----:B------:R-:W-:Y:S05]  /*6c20*/  @!P1 BRA `(.L_x_480) ;  /* 0x0000000000209947 */ /* 0x000fea0003800000 */
[----:B--2---:R-:W-:Y:S02]  /*6c30*/  LOP3.LUT R64, R154, 0xffff, RZ, 0xc0, !PT ;  /* 0x0000ffff9a407812 */ /* 0x004fe400078ec0ff */
[----:B------:R-:W-:-:S03]  /*6c40*/  PRMT R67, R155, 0x5410, R156 ;  /* 0x000054109b437816 */ /* 0x000fc6000000009c */
[----:B------:R-:W-:-:S05]  /*6c50*/  IMAD.WIDE.U32 R64, R64, 0x10000, RZ ;  /* 0x0001000040407825 */ /* 0x000fca00078e00ff */
[----:B------:R-:W-:Y:S02]  /*6c60*/  LOP3.LUT R65, R67, R65, RZ, 0xfc, !PT ;  /* 0x0000004143417212 */ /* 0x000fe400078efcff */
[----:B------:R-:W2:Y:S01]  /*6c70*/  LDC.64 R66, c[0x0][0x470] ;  /* 0x00011c00ff427b82 */ /* 0x000ea20000000a00 */
[----:B------:R-:W-:Y:S01]  /*6c80*/  LOP3.LUT R64, R64, 0xffff, R103, 0xf8, !PT ;  /* 0x0000ffff40407812 */ /* 0x000fe200078ef867 */
[----:B--2---:R-:W-:-:S05]  /*6c90*/  IMAD.WIDE.U32 R66, R11, 0x8, R66 ;  /* 0x000000080b427825 */ /* 0x004fca00078e0042 */
[----:B------:R3:W-:Y:S02]  /*6ca0*/  STG.E.64 desc[UR10][R66.64], R64 ;  /* 0x0000004042007986 */ /* 0x0007e4000c101b0a */
.L_x_480:
[----:B------:R-:W-:Y:S05]  /*6cb0*/  @!P1 BRA `(.L_x_481) ;  /* 0x0000000c00609947 */ /* 0x000fea0003800000 */
[----:B------:R-:W-:Y:S05]  /*6cc0*/  @!P0 BRA `(.L_x_482) ;  /* 0x0000000400d08947 */ /* 0x000fea0003800000 */
[----:B------:R-:W-:Y:S05]  /*6cd0*/  BRA.U !UP0, `(.L_x_483) ;  /* 0x0000000108ec7547 */ /* 0x000fea000b800000 */
[----:B------:R-:W-:Y:S01]  /*6ce0*/  IMAD.U32 R8, RZ, RZ, UR17 ;  /* 0x00000011ff087e24 */ /* 0x000fe2000f8e00ff */
[----:B--23--:R-:W-:Y:S01]  /*6cf0*/  MOV R64, UR17 ;  /* 0x0000001100407c02 */ /* 0x00cfe20008000f00 */
[----:B------:R-:W-:Y:S01]  /*6d00*/  IMAD.U32 R11, RZ, RZ, UR17 ;  /* 0x00000011ff0b7e24 */ /* 0x000fe2000f8e00ff */
[----:B------:R-:W-:Y:S01]  /*6d10*/  SHF.R.U64 R65, R112, 0x10, R113 ;  /* 0x0000001070417819 */ /* 0x000fe20000001271 */
[-C--:B------:R-:W-:Y:S01]  /*6d20*/  FFMA.FTZ R193, R193, R8.reuse, UR27 ;  /* 0x0000001bc1c17e23 */ /* 0x080fe20008010008 */
[----:B------:R-:W-:Y:S01]  /*6d30*/  FFMA.FTZ R195, R195, R8, UR27 ;  /* 0x0000001bc3c37e23 */ /* 0x000fe20008010008 */
[----:B------:R-:W-:Y:S02]  /*6d40*/  IMAD.MOV.U32 R8, RZ, RZ, R112 ;  /* 0x000000ffff087224 */ /* 0x000fe400078e0070 */
[----:B------:R-:W-:Y:S01]  /*6d50*/  FFMA.FTZ R142, R142, R11, UR27 ;  /* 0x0000001b8e8e7e23 */ /* 0x000fe2000801000b */
[----:B------:R-:W-:Y:S01]  /*6d60*/  FFMA.FTZ R197, R197, R64, UR27 ;  /* 0x0000001bc5c57e23 */ /* 0x000fe20008010040 */
[----:B------:R-:W-:Y:S01]  /*6d70*/  FADD.FTZ R195, R196, -R195 ;  /* 0x800000c3c4c37221 */ /* 0x000fe20000010000 */
[----:B------:R-:W-:Y:S01]  /*6d80*/  IMAD.U32 R11, R8, 0x10000, RZ ;  /* 0x00010000080b7824 */ /* 0x000fe200078e00ff */
[----:B------:R-:W-:Y:S01]  /*6d90*/  MOV R8, R113 ;  /* 0x0000007100087202 */ /* 0x000fe20000000f00 */
[----:B------:R-:W-:Y:S01]  /*6da0*/  FADD.FTZ R142, R143, -R142 ;  /* 0x8000008e8f8e7221 */ /* 0x000fe20000010000 */
[----:B------:R-:W-:Y:S01]  /*6db0*/  SHF.R.U32.HI R64, RZ, 0x10, R113 ;  /* 0x00000010ff407819 */ /* 0x000fe20000011671 */
[----:B------:R-:W-:Y:S01]  /*6dc0*/  FADD.FTZ R197, R198, -R197 ;  /* 0x800000c5c6c57221 */ /* 0x000fe20000010000 */
[----:B------:R-:W-:Y:S01]  /*6dd0*/  LOP3.LUT P5, RZ, R148, 0xff, RZ, 0xc0, !PT ;  /* 0x000000ff94ff7812 */ /* 0x000fe200078ac0ff */
[----:B------:R-:W-:-:S02]  /*6de0*/  IMAD.U32 R8, R8, 0x10000, RZ ;  /* 0x0001000008087824 */ /* 0x000fc400078e00ff */
[----:B------:R-:W-:Y:S01]  /*6df0*/  FFMA.FTZ R11, R142, UR16, R11 ;  /* 0x000000108e0b7c23 */ /* 0x000fe2000801000b */
[----:B------:R-:W-:Y:S01]  /*6e00*/  SHF.L.U32 R64, R64, 0x10, RZ ;  /* 0x0000001040407819 */ /* 0x000fe200000006ff */
[----:B------:R-:W-:Y:S01]  /*6e10*/  FADD.FTZ R194, R194, -R193 ;  /* 0x800000c1c2c27221 */ /* 0x000fe20000010000 */
[----:B------:R-:W-:Y:S01]  /*6e20*/  FFMA.FTZ R195, R195, UR16, R8 ;  /* 0x00000010c3c37c23 */ /* 0x000fe20008010008 */
[----:B------:R-:W-:Y:S01]  /*6e30*/  FMUL.FTZ R8, R11, UR7 ;  /* 0x000000070b087c20 */ /* 0x000fe20008410000 */
[----:B------:R-:W-:Y:S02]  /*6e40*/  IMAD.U32 R65, R65, 0x10000, RZ ;  /* 0x0001000041417824 */ /* 0x000fe400078e00ff */
[----:B------:R-:W-:Y:S01]  /*6e50*/  FFMA.FTZ R197, R197, UR16, R64 ;  /* 0x00000010c5c57c23 */ /* 0x000fe20008010040 */
[----:B------:R-:W-:Y:S02]  /*6e60*/  LOP3.LUT P4, RZ, R148, 0xff00, RZ, 0xc0, !PT ;  /* 0x0000ff0094ff7812 */ /* 0x000fe4000788c0ff */
[----:B------:R-:W-:Y:S01]  /*6e70*/  FSEL R64, R8, RZ, P5 ;  /* 0x000000ff08407208 */ /* 0x000fe20002800000 */
[----:B------:R-:W-:Y:S01]  /*6e80*/  FFMA.FTZ R65, R194, UR16, R65 ;  /* 0x00000010c2417c23 */ /* 0x000fe20008010041 */
[----:B------:R-:W-:-:S02]  /*6e90*/  LOP3.LUT P5, RZ, R0, 0xff, RZ, 0xc0, !PT ;  /* 0x000000ff00ff7812 */ /* 0x000fc400078ac0ff */
[----:B------:R-:W-:Y:S01]  /*6ea0*/  F2FP.BF16.F32.PACK_AB R99, R64, R11 ;  /* 0x0000000b4063723e */ /* 0x000fe200000010ff */
[----:B------:R-:W-:Y:S01]  /*6eb0*/  FMUL.FTZ R11, R65, UR7 ;  /* 0x00000007410b7c20 */ /* 0x000fe20008410000 */
[----:B------:R-:W-:Y:S02]  /*6ec0*/  FSEL R8, R8, RZ, P5 ;  /* 0x000000ff08087208 */ /* 0x000fe40002800000 */
[----:B------:R-:W-:Y:S02]  /*6ed0*/  LOP3.LUT P6, RZ, R0, 0xff00, RZ, 0xc0, !PT ;  /* 0x0000ff0000ff7812 */ /* 0x000fe400078cc0ff */
[----:B------:R-:W-:Y:S02]  /*6ee0*/  FSEL R64, R11, RZ, P4 ;  /* 0x000000ff0b407208 */ /* 0x000fe40002000000 */
[----:B------:R-:W-:Y:S01]  /*6ef0*/  F2FP.BF16.F32.PACK_AB R65, R65, R8 ;  /* 0x000000084141723e */ /* 0x000fe200000010ff */
[----:B------:R-:W-:Y:S01]  /*6f00*/  FMUL.FTZ R8, R195, UR7 ;  /* 0x00000007c3087c20 */ /* 0x000fe20008410000 */
[----:B------:R-:W-:-:S02]  /*6f10*/  FSEL R11, R11, RZ, P6 ;  /* 0x000000ff0b0b7208 */ /* 0x000fc40003000000 */
[----:B------:R-:W-:Y:S02]  /*6f20*/  LOP3.LUT P3, RZ, R148, 0xff0000, RZ, 0xc0, !PT ;  /* 0x00ff000094ff7812 */ /* 0x000fe4000786c0ff */
[----:B------:R-:W-:Y:S01]  /*6f30*/  F2FP.BF16.F32.PACK_AB R66, R11, R64 ;  /* 0x000000400b42723e */ /* 0x000fe200000010ff */
[----:B------:R-:W-:Y:S01]  /*6f40*/  FMUL.FTZ R11, R197, UR7 ;  /* 0x00000007c50b7c20 */ /* 0x000fe20008410000 */
[----:B------:R-:W-:Y:S02]  /*6f50*/  FSEL R64, R8, RZ, P3 ;  /* 0x000000ff08407208 */ /* 0x000fe40001800000 */
[----:B------:R-:W-:Y:S02]  /*6f60*/  ISETP.GE.U32.AND P2, PT, R148, 0x1000000, PT ;  /* 0x010000009400780c */ /* 0x000fe40003f46070 */
        /* <DEDUP_REMOVED lines=8> */
[C---:B------:R-:W-:Y:S02]  /*6ff0*/  PRMT R100, R65.reuse, 0x7632, R100 ;  /* 0x0000763241647816 */ /* 0x040fe40000000064 */
[----:B------:R-:W-:Y:S02]  /*7000*/  PRMT R103, R65, 0x7610, R103 ;  /* 0x0000761041677816 */ /* 0x000fe40000000067 */
[----:B------:R-:W-:Y:S02]  /*7010*/  PRMT R11, R99, 0x7632, R11 ;  /* 0x00007632630b7816 */ /* 0x000fe4000000000b */
[C---:B------:R-:W-:Y:S02]  /*7020*/  PRMT R154, R66.reuse, 0x7632, R154 ;  /* 0x00007632429a7816 */ /* 0x040fe4000000009a */
[----:B------:R-:W-:Y:S02]  /*7030*/  PRMT R8, R66, 0x7610, R8 ;  /* 0x0000761042087816 */ /* 0x000fe40000000008 */
[----:B------:R-:W-:-:S02]  /*7040*/  PRMT R64, R101, 0x7632, R64 ;  /* 0x0000763265407816 */ /* 0x000fc40000000040 */
[----:B------:R-:W-:Y:S02]  /*7050*/  PRMT R102, R155, 0x7632, R102 ;  /* 0x000076329b667816 */ /* 0x000fe40000000066 */
[C---:B------:R-:W-:Y:S02]  /*7060*/  PRMT R156, R67.reuse, 0x7632, R156 ;  /* 0x00007632439c7816 */ /* 0x040fe4000000009c */
[----:B------:R-:W-:Y:S01]  /*7070*/  PRMT R65, R67, 0x7610, R65 ;  /* 0x0000761043417816 */ /* 0x000fe20000000041 */
[----:B------:R-:W-:Y:S06]  /*7080*/  BRA `(.L_x_484) ;  /* 0x0000001000e87947 */ /* 0x000fec0003800000 */
.L_x_483:
[----:B------:R-:W-:Y:S01]  /*7090*/  IMAD.U32 R8, RZ, RZ, UR17 ;  /* 0x00000011ff087e24 */ /* 0x000fe2000f8e00ff */
[----:B--23--:R-:W-:Y:S01]  /*70a0*/  MOV R64, UR17 ;  /* 0x0000001100407c02 */ /* 0x00cfe20008000f00 */
[----:B------:R-:W-:Y:S01]  /*70b0*/  IMAD.U32 R11, RZ, RZ, UR17 ;  /* 0x00000011ff0b7e24 */ /* 0x000fe2000f8e00ff */
[--C-:B------:R-:W-:Y:S01]  /*70c0*/  SHF.R.U32.HI R66, RZ, 0x10, R113.reuse ;  /* 0x00000010ff427819 */ /* 0x100fe20000011671 */
[-C--:B------:R-:W-:Y:S01]  /*70d0*/  FFMA.FTZ R193, R193, R8.reuse, UR27 ;  /* 0x0000001bc1c17e23 */ /* 0x080fe20008010008 */
[----:B------:R-:W-:Y:S01]  /*70e0*/  FFMA.FTZ R195, R195, R8, UR27 ;  /* 0x0000001bc3c37e23 */ /* 0x000fe20008010008 */
[----:B------:R-:W-:Y:S02]  /*70f0*/  IMAD.MOV.U32 R8, RZ, RZ, R112 ;  /* 0x000000ffff087224 */ /* 0x000fe400078e0070 */
[----:B------:R-:W-:Y:S01]  /*7100*/  FFMA.FTZ R142, R142, R11, UR27 ;  /* 0x0000001b8e8e7e23 */ /* 0x000fe2000801000b */
[----:B------:R-:W-:Y:S01]  /*7110*/  FFMA.FTZ R197, R197, R64, UR27 ;  /* 0x0000001bc5c57e23 */ /* 0x000fe20008010040 */
[----:B------:R-:W-:Y:S01]  /*7120*/  MOV R64, R113 ;  /* 0x0000007100407202 */ /* 0x000fe20000000f00 */
[----:B------:R-:W-:Y:S01]  /*7130*/  IMAD.U32 R11, R8, 0x10000, RZ ;  /* 0x00010000080b7824 */ /* 0x000fe200078e00ff */
[----:B------:R-:W-:Y:S01]  /*7140*/  SHF.R.U64 R8, R112, 0x10, R113 ;  /* 0x0000001070087819 */ /* 0x000fe20000001271 */
[----:B------:R-:W-:Y:S01]  /*7150*/  FADD.FTZ R142, R143, -R142 ;  /* 0x8000008e8f8e7221 */ /* 0x000fe20000010000 */
[----:B------:R-:W-:Y:S01]  /*7160*/  FADD.FTZ R194, R194, -R193 ;  /* 0x800000c1c2c27221 */ /* 0x000fe20000010000 */
[----:B------:R-:W-:Y:S01]  /*7170*/  SHF.L.U32 R66, R66, 0x10, RZ ;  /* 0x0000001042427819 */ /* 0x000fe200000006ff */
[----:B------:R-:W-:Y:S01]  /*7180*/  FADD.FTZ R195, R196, -R195 ;  /* 0x800000c3c4c37221 */ /* 0x000fe20000010000 */
[----:B------:R-:W-:-:S02]  /*7190*/  IMAD.U32 R65, R8, 0x10000, RZ ;  /* 0x0001000008417824 */ /* 0x000fc400078e00ff */
[----:B------:R-:W-:Y:S01]  /*71a0*/  FFMA.FTZ R11, R142, UR16, R11 ;  /* 0x000000108e0b7c23 */ /* 0x000fe2000801000b */
[----:B------:R-:W-:Y:S01]  /*71b0*/  FADD.FTZ R197, R198, -R197 ;  /* 0x800000c5c6c57221 */ /* 0x000fe20000010000 */
[----:B------:R-:W-:Y:S02]  /*71c0*/  IMAD.U32 R8, R64, 0x10000, RZ ;  /* 0x0001000040087824 */ /* 0x000fe400078e00ff */
[----:B------:R-:W-:Y:S01]  /*71d0*/  FFMA.FTZ R65, R194, UR16, R65 ;  /* 0x00000010c2417c23 */ /* 0x000fe20008010041 */
[----:B------:R-:W-:Y:S01]  /*71e0*/  FMUL.FTZ R11, R11, UR7 ;  /* 0x000000070b0b7c20 */ /* 0x000fe20008410000 */
[----:B------:R-:W-:Y:S01]  /*71f0*/  LOP3.LUT P6, RZ, R148, 0xff, RZ, 0xc0, !PT ;  /* 0x000000ff94ff7812 */ /* 0x000fe200078cc0ff */
[----:B------:R-:W-:Y:S01]  /*7200*/  FFMA.FTZ R195, R195, UR16, R8 ;  /* 0x00000010c3c37c23 */ /* 0x000fe20008010008 */
[----:B------:R-:W-:Y:S01]  /*7210*/  FFMA.FTZ R66, R197, UR16, R66 ;  /* 0x00000010c5427c23 */ /* 0x000fe20008010042 */
[----:B------:R-:W-:Y:S01]  /*7220*/  LOP3.LUT P5, RZ, R0, 0xff, RZ, 0xc0, !PT ;  /* 0x000000ff00ff7812 */ /* 0x000fe200078ac0ff */
[----:B------:R-:W-:Y:S01]  /*7230*/  FMUL.FTZ R65, R65, UR7 ;  /* 0x0000000741417c20 */ /* 0x000fe20008410000 */
[----:B------:R-:W-:Y:S01]  /*7240*/  LOP3.LUT P4, RZ, R148, 0xff00, RZ, 0xc0, !PT ;  /* 0x0000ff0094ff7812 */ /* 0x000fe2000788c0ff */
[----:B------:R-:W-:Y:S01]  /*7250*/  FMUL.FTZ R195, R195, UR7 ;  /* 0x00000007c3c37c20 */ /* 0x000fe20008410000 */
[C---:B------:R-:W-:Y:S01]  /*7260*/  FSEL R8, R11.reuse, RZ, P6 ;  /* 0x000000ff0b087208 */ /* 0x040fe20003000000 */
[----:B------:R-:W-:Y:S01]  /*7270*/  FMUL.FTZ R66, R66, UR7 ;  /* 0x0000000742427c20 */ /* 0x000fe20008410000 */
[----:B------:R-:W-:-:S02]  /*7280*/  FSEL R11, R11, RZ, P5 ;  /* 0x000000ff0b0b7208 */ /* 0x000fc40002800000 */
[C---:B------:R-:W-:Y:S02]  /*7290*/  LOP3.LUT P2, RZ, R148.reuse, 0xff0000, RZ, 0xc0, !PT ;  /* 0x00ff000094ff7812 */ /* 0x040fe4000784c0ff */
[----:B------:R-:W-:Y:S02]  /*72a0*/  ISETP.GE.U32.AND P3, PT, R148, 0x1000000, PT ;  /* 0x010000009400780c */ /* 0x000fe40003f66070 */
[C---:B------:R-:W-:Y:S02]  /*72b0*/  LOP3.LUT P6, RZ, R0.reuse, 0xff00, RZ, 0xc0, !PT ;  /* 0x0000ff0000ff7812 */ /* 0x040fe400078cc0ff */
[----:B------:R-:W-:Y:S02]  /*72c0*/  FSEL R64, R65, RZ, P4 ;  /* 0x000000ff41407208 */ /* 0x000fe40002000000 */
[C---:B------:R-:W-:Y:S02]  /*72d0*/  LOP3.LUT P4, RZ, R0.reuse, 0xff0000, RZ, 0xc0, !PT ;  /* 0x00ff000000ff7812 */ /* 0x040fe4000788c0ff */
[----:B------:R-:W-:-:S02]  /*72e0*/  ISETP.GE.U32.AND P5, PT, R0, 0x1000000, PT ;  /* 0x010000000000780c */ /* 0x000fc40003fa6070 */
[----:B------:R-:W-:Y:S02]  /*72f0*/  F2FP.BF16.F32.PACK_AB R67, R11, R8 ;  /* 0x000000080b43723e */ /* 0x000fe400000010ff */
[----:B------:R-:W-:Y:S02]  /*7300*/  FSEL R65, R65, RZ, P6 ;  /* 0x000000ff41417208 */ /* 0x000fe40003000000 */
[C---:B------:R-:W-:Y:S02]  /*7310*/  FSEL R8, R195.reuse, RZ, P2 ;  /* 0x000000ffc3087208 */ /* 0x040fe40001000000 */
[C---:B------:R-:W-:Y:S02]  /*7320*/  FSEL R11, R66.reuse, RZ, P3 ;  /* 0x000000ff420b7208 */ /* 0x040fe40001800000 */
[----:B------:R-:W-:Y:S02]  /*7330*/  FSEL R195, R195, RZ, P4 ;  /* 0x000000ffc3c37208 */ /* 0x000fe40002000000 */
[----:B------:R-:W-:-:S02]  /*7340*/  FSEL R66, R66, RZ, P5 ;  /* 0x000000ff42427208 */ /* 0x000fc40002800000 */
[----:B------:R-:W-:Y:S02]  /*7350*/  F2FP.BF16.F32.PACK_AB R64, R65, R64 ;  /* 0x000000404140723e */ /* 0x000fe400000010ff */
[----:B------:R-:W-:Y:S02]  /*7360*/  F2FP.BF16.F32.PACK_AB R195, R195, R8 ;  /* 0x00000008c3c3723e */ /* 0x000fe400000010ff */
[----:B------:R-:W-:Y:S02]  /*7370*/  F2FP.BF16.F32.PACK_AB R66, R66, R11 ;  /* 0x0000000b4242723e */ /* 0x000fe400000010ff */
[C---:B------:R-:W-:Y:S02]  /*7380*/  PRMT R154, R64.reuse, 0x7632, R154 ;  /* 0x00007632409a7816 */ /* 0x040fe4000000009a */
[----:B------:R-:W-:Y:S02]  /*7390*/  PRMT R8, R64, 0x7610, R8 ;  /* 0x0000761040087816 */ /* 0x000fe40000000008 */
[----:B------:R-:W-:-:S02]  /*73a0*/  PRMT R103, R67, 0x7632, R103 ;  /* 0x0000763243677816 */ /* 0x000fc40000000067 */
[----:B------:R-:W-:Y:S02]  /*73b0*/  PRMT R11, R67, 0x7610, R11 ;  /* 0x00007610430b7816 */ /* 0x000fe4000000000b */
[C---:B------:R-:W-:Y:S02]  /*73c0*/  PRMT R155, R195.reuse, 0x7632, R155 ;  /* 0x00007632c39b7816 */ /* 0x040fe4000000009b */
[----:B------:R-:W-:Y:S02]  /*73d0*/  PRMT R64, R195, 0x7610, R64 ;  /* 0x00007610c3407816 */ /* 0x000fe40000000040 */
[C---:B------:R-:W-:Y:S02]  /*73e0*/  PRMT R156, R66.reuse, 0x7632, R156 ;  /* 0x00007632429c7816 */ /* 0x040fe4000000009c */
[----:B------:R-:W-:Y:S01]  /*73f0*/  PRMT R65, R66, 0x7610, R65 ;  /* 0x0000761042417816 */ /* 0x000fe20000000041 */
[----:B------:R-:W-:Y:S06]  /*7400*/  BRA `(.L_x_484) ;  /* 0x0000001000087947 */ /* 0x000fec0003800000 */
.L_x_482:
[----:B------:R-:W-:Y:S05]  /*7410*/  BRA.U !UP0, `(.L_x_485) ;  /* 0x0000000108c87547 */ /* 0x000fea000b800000 */
[----:B------:R-:W-:Y:S01]  /*7420*/  IMAD.U32 R11, RZ, RZ, UR17 ;  /* 0x00000011ff0b7e24 */ /* 0x000fe2000f8e00ff */
[----:B------:R-:W-:Y:S01]  /*7430*/  LOP3.LUT P6, RZ, R0, 0xff, RZ, 0xc0, !PT ;  /* 0x000000ff00ff7812 */ /* 0x000fe200078cc0ff */
[----:B------:R-:W-:Y:S01]  /*7440*/  IMAD.U32 R8, RZ, RZ, UR17 ;  /* 0x00000011ff087e24 */ /* 0x000fe2000f8e00ff */
[----:B------:R-:W-:Y:S01]  /*7450*/  LOP3.LUT P5, RZ, R148, 0xff, RZ, 0xc0, !PT ;  /* 0x000000ff94ff7812 */ /* 0x000fe200078ac0ff */
[----:B------:R-:W-:Y:S01]  /*7460*/  FFMA.FTZ R142, R142, R11, UR27 ;  /* 0x0000001b8e8e7e23 */ /* 0x000fe2000801000b */
[----:B------:R-:W-:Y:S01]  /*7470*/  LOP3.LUT P4, RZ, R148, 0xff00, RZ, 0xc0, !PT ;  /* 0x0000ff0094ff7812 */ /* 0x000fe2000788c0ff */
[-C--:B------:R-:W-:Y:S01]  /*7480*/  FFMA.FTZ R193, R193, R8.reuse, UR27 ;  /* 0x0000001bc1c17e23 */ /* 0x080fe20008010008 */
[-C--:B------:R-:W-:Y:S01]  /*7490*/  FFMA.FTZ R195, R195, R8.reuse, UR27 ;  /* 0x0000001bc3c37e23 */ /* 0x080fe20008010008 */
[----:B------:R-:W-:Y:S01]  /*74a0*/  FADD.FTZ R99, R143, -R142 ;  /* 0x8000008e8f637221 */ /* 0x000fe20000010000 */
[----:B------:R-:W-:Y:S01]  /*74b0*/  FFMA.FTZ R197, R197, R8, UR27 ;  /* 0x0000001bc5c57e23 */ /* 0x000fe20008010008 */
[----:B--23--:R-:W-:Y:S01]  /*74c0*/  FADD.FTZ R66, R194, -R193 ;  /* 0x800000c1c2427221 */ /* 0x00cfe20000010000 */
[----:B------:R-:W-:Y:S01]  /*74d0*/  FADD.FTZ R195, R196, -R195 ;  /* 0x800000c3c4c37221 */ /* 0x000fe20000010000 */
[----:B------:R-:W-:Y:S01]  /*74e0*/  FMUL.FTZ R99, R99, UR16 ;  /* 0x0000001063637c20 */ /* 0x000fe20008410000 */
[----:B------:R-:W-:Y:S01]  /*74f0*/  LOP3.LUT P3, RZ, R148, 0xff0000, RZ, 0xc0, !PT ;  /* 0x00ff000094ff7812 */ /* 0x000fe2000786c0ff */
[----:B------:R-:W-:Y:S01]  /*7500*/  FMUL.FTZ R66, R66, UR16 ;  /* 0x0000001042427c20 */ /* 0x000fe20008410000 */
[----:B------:R-:W-:Y:S01]  /*7510*/  FADD.FTZ R65, R198, -R197 ;  /* 0x800000c5c6417221 */ /* 0x000fe20000010000 */
[----:B------:R-:W-:Y:S01]  /*7520*/  FMUL.FTZ R8, R99, UR7 ;  /* 0x0000000763087c20 */ /* 0x000fe20008410000 */
[----:B------:R-:W-:-:S02]  /*7530*/  ISETP.GE.U32.AND P2, PT, R148, 0x1000000, PT ;  /* 0x010000009400780c */ /* 0x000fc40003f46070 */
[----:B------:R-:W-:Y:S02]  /*7540*/  FMUL.FTZ R65, R65, UR16 ;  /* 0x0000001041417c20 */ /* 0x000fe40008410000 */
[C---:B------:R-:W-:Y:S02]  /*7550*/  FSEL R103, R8.reuse, RZ, P6 ;  /* 0x000000ff08677208 */ /* 0x040fe40003000000 */
[----:B------:R-:W-:Y:S02]  /*7560*/  FSEL R64, R8, RZ, P5 ;  /* 0x000000ff08407208 */ /* 0x000fe40002800000 */
[C---:B------:R-:W-:Y:S01]  /*7570*/  F2FP.BF16.F32.PACK_AB R103, R66.reuse, R103 ;  /* 0x000000674267723e */ /* 0x040fe200000010ff */
[----:B------:R-:W-:Y:S01]  /*7580*/  FMUL.FTZ R66, R66, UR7 ;  /* 0x0000000742427c20 */ /* 0x000fe20008410000 */
[----:B------:R-:W-:Y:S02]  /*7590*/  LOP3.LUT P5, RZ, R0, 0xff00, RZ, 0xc0, !PT ;  /* 0x0000ff0000ff7812 */ /* 0x000fe400078ac0ff */
[----:B------:R-:W-:Y:S01]  /*75a0*/  F2FP.BF16.F32.PACK_AB R99, R64, R99 ;  /* 0x000000634063723e */ /* 0x000fe200000010ff */
[----:B------:R-:W-:Y:S01]  /*75b0*/  FMUL.FTZ R64, R195, UR16 ;  /* 0x00000010c3407c20 */ /* 0x000fe20008410000 */
        /* <DEDUP_REMOVED lines=11> */
[----:B------:R-:W-:-:S04]  /*7670*/  FSEL R8, R8, RZ, P3 ;  /* 0x000000ff08087208 */ /* 0x000fc80001800000 */
[C---:B------:R-:W-:Y:S02]  /*7680*/  FSEL R64, R11.reuse, RZ, P2 ;  /* 0x000000ff0b407208 */ /* 0x040fe40001000000 */
[----:B------:R-:W-:Y:S02]  /*7690*/  FSEL R11, R11, RZ, P4 ;  /* 0x000000ff0b0b7208 */ /* 0x000fe40002000000 */
[----:B------:R-:W-:Y:S02]  /*76a0*/  F2FP.BF16.F32.PACK_AB R65, R65, R8 ;  /* 0x000000084141723e */ /* 0x000fe400000010ff */
[----:B------:R-:W-:Y:S02]  /*76b0*/  F2FP.BF16.F32.PACK_AB R67, R11, R64 ;  /* 0x000000400b43723e */ /* 0x000fe400000010ff */
[C---:B------:R-:W-:Y:S02]  /*76c0*/  PRMT R102, R65.reuse, 0x7632, R102 ;  /* 0x0000763241667816 */ /* 0x040fe40000000066 */
[----:B------:R-:W-:-:S02]  /*76d0*/  PRMT R155, R65, 0x7610, R155 ;  /* 0x00007610419b7816 */ /* 0x000fc4000000009b */
[----:B------:R-:W-:Y:S02]  /*76e0*/  PRMT R11, R99, 0x7632, R11 ;  /* 0x00007632630b7816 */ /* 0x000fe4000000000b */
[----:B------:R-:W-:Y:S02]  /*76f0*/  PRMT R8, R66, 0x7610, R8 ;  /* 0x0000761042087816 */ /* 0x000fe40000000008 */
[----:B------:R-:W-:Y:S02]  /*7700*/  PRMT R64, R101, 0x7632, R64 ;  /* 0x0000763265407816 */ /* 0x000fe40000000040 */
[C---:B------:R-:W-:Y:S02]  /*7710*/  PRMT R156, R67.reuse, 0x7632, R156 ;  /* 0x00007632439c7816 */ /* 0x040fe4000000009c */
[----:B------:R-:W-:Y:S01]  /*7720*/  PRMT R65, R67, 0x7610, R65 ;  /* 0x0000761043417816 */ /* 0x000fe20000000041 */
[----:B------:R-:W-:Y:S06]  /*7730*/  BRA `(.L_x_484) ;  /* 0x0000000c003c7947 */ /* 0x000fec0003800000 */
.L_x_485:
[----:B------:R-:W-:Y:S01]  /*7740*/  MOV R11, UR17 ;  /* 0x00000011000b7c02 */ /* 0x000fe20008000f00 */
[----:B------:R-:W-:Y:S01]  /*7750*/  IMAD.U32 R8, RZ, RZ, UR17 ;  /* 0x00000011ff087e24 */ /* 0x000fe2000f8e00ff */
[C---:B------:R-:W-:Y:S01]  /*7760*/  LOP3.LUT P6, RZ, R148.reuse, 0xff, RZ, 0xc0, !PT ;  /* 0x000000ff94ff7812 */ /* 0x040fe200078cc0ff */
[----:B--23--:R-:W-:Y:S01]  /*7770*/  IMAD.U32 R64, RZ, RZ, UR17 ;  /* 0x00000011ff407e24 */ /* 0x00cfe2000f8e00ff */
[----:B------:R-:W-:Y:S01]  /*7780*/  LOP3.LUT P4, RZ, R148, 0xff00, RZ, 0xc0, !PT ;  /* 0x0000ff0094ff7812 */ /* 0x000fe2000788c0ff */
[----:B------:R-:W-:Y:S01]  /*7790*/  FFMA.FTZ R142, R142, R11, UR27 ;  /* 0x0000001b8e8e7e23 */ /* 0x000fe2000801000b */
[-C--:B------:R-:W-:Y:S01]  /*77a0*/  FFMA.FTZ R193, R193, R8.reuse, UR27 ;  /* 0x0000001bc1c17e23 */ /* 0x080fe20008010008 */
        /* <DEDUP_REMOVED lines=8> */
[----:B------:R-:W-:Y:S01]  /*7830*/  LOP3.LUT P5, RZ, R0, 0xff, RZ, 0xc0, !PT ;  /* 0x000000ff00ff7812 */ /* 0x000fe200078ac0ff */
[----:B------:R-:W-:Y:S01]  /*7840*/  FMUL.FTZ R195, R195, UR16 ;  /* 0x00000010c3c37c20 */ /* 0x000fe20008410000 */
[----:B------:R-:W-:Y:S01]  /*7850*/  FMUL.FTZ R142, R142, UR7 ;  /* 0x000000078e8e7c20 */ /* 0x000fe20008410000 */
[----:B------:R-:W-:Y:S01]  /*7860*/  FMUL.FTZ R193, R193, UR7 ;  /* 0x00000007c1c17c20 */ /* 0x000fe20008410000 */
[----:B------:R-:W-:Y:S01]  /*7870*/  FMUL.FTZ R197, R197, UR16 ;  /* 0x00000010c5c57c20 */ /* 0x000fe20008410000 */
[----:B------:R-:W-:Y:S01]  /*7880*/  FMUL.FTZ R195, R195, UR7 ;  /* 0x00000007c3c37c20 */ /* 0x000fe20008410000 */
[----:B------:R-:W-:-:S02]  /*7890*/  LOP3.LUT P2, RZ, R148, 0xff0000, RZ, 0xc0, !PT ;  /* 0x00ff000094ff7812 */ /* 0x000fc4000784c0ff */
[----:B------:R-:W-:Y:S01]  /*78a0*/  FSEL R8, R142, RZ, P6 ;  /* 0x000000ff8e087208 */ /* 0x000fe20003000000 */
[----:B------:R-:W-:Y:S01]  /*78b0*/  FMUL.FTZ R197, R197, UR7 ;  /* 0x00000007c5c57c20 */ /* 0x000fe20008410000 */
[----:B------:R-:W-:Y:S02]  /*78c0*/  LOP3.LUT P6, RZ, R0, 0xff00, RZ, 0xc0, !PT ;  /* 0x0000ff0000ff7812 */ /* 0x000fe400078cc0ff */
[----:B------:R-:W-:Y:S02]  /*78d0*/  FSEL R11, R142, RZ, P5 ;  /* 0x000000ff8e0b7208 */ /* 0x000fe40002800000 */
[C---:B------:R-:W-:Y:S02]  /*78e0*/  FSEL R64, R193.reuse, RZ, P4 ;  /* 0x000000ffc1407208 */ /* 0x040fe40002000000 */
[----:B------:R-:W-:Y:S02]  /*78f0*/  FSEL R193, R193, RZ, P6 ;  /* 0x000000ffc1c17208 */ /* 0x000fe40003000000 */
[----:B------:R-:W-:-:S02]  /*7900*/  ISETP.GE.U32.AND P3, PT, R148, 0x1000000, PT ;  /* 0x010000009400780c */ /* 0x000fc40003f66070 */
[C---:B------:R-:W-:Y:S02]  /*7910*/  LOP3.LUT P4, RZ, R0.reuse, 0xff0000, RZ, 0xc0, !PT ;  /* 0x00ff000000ff7812 */ /* 0x040fe4000788c0ff */
[----:B------:R-:W-:Y:S02]  /*7920*/  ISETP.GE.U32.AND P5, PT, R0, 0x1000000, PT ;  /* 0x010000000000780c */ /* 0x000fe40003fa6070 */
[----:B------:R-:W-:Y:S02]  /*7930*/  F2FP.BF16.F32.PACK_AB R65, R11, R8 ;  /* 0x000000080b41723e */ /* 0x000fe400000010ff */
[----:B------:R-:W-:Y:S02]  /*7940*/  F2FP.BF16.F32.PACK_AB R193, R193, R64 ;  /* 0x00000040c1c1723e */ /* 0x000fe400000010ff */
[C---:B------:R-:W-:Y:S02]  /*7950*/  FSEL R8, R195.reuse, RZ, P2 ;  /* 0x000000ffc3087208 */ /* 0x040fe40001000000 */
[----:B------:R-:W-:-:S02]  /*7960*/  FSEL R195, R195, RZ, P4 ;  /* 0x000000ffc3c37208 */ /* 0x000fc40002000000 */
[C---:B------:R-:W-:Y:S02]  /*7970*/  FSEL R11, R197.reuse, RZ, P3 ;  /* 0x000000ffc50b7208 */ /* 0x040fe40001800000 */
[----:B------:R-:W-:Y:S02]  /*7980*/  FSEL R64, R197, RZ, P5 ;  /* 0x000000ffc5407208 */ /* 0x000fe40002800000 */
[----:B------:R-:W-:Y:S02]  /*7990*/  F2FP.BF16.F32.PACK_AB R195, R195, R8 ;  /* 0x00000008c3c3723e */ /* 0x000fe400000010ff */
[----:B------:R-:W-:Y:S02]  /*79a0*/  F2FP.BF16.F32.PACK_AB R66, R64, R11 ;  /* 0x0000000b4042723e */ /* 0x000fe400000010ff */
[C---:B------:R-:W-:Y:S02]  /*79b0*/  PRMT R103, R65.reuse, 0x7632, R103 ;  /* 0x0000763241677816 */ /* 0x040fe40000000067 */
[----:B------:R-:W-:-:S02]  /*79c0*/  PRMT R11, R65, 0x7610, R11 ;  /* 0x00007610410b7816 */ /* 0x000fc4000000000b */
[C---:B------:R-:W-:Y:S02]  /*79d0*/  PRMT R154, R193.reuse, 0x7632, R154 ;  /* 0x00007632c19a7816 */ /* 0x040fe4000000009a */
[----:B------:R-:W-:Y:S02]  /*79e0*/  PRMT R8, R193, 0x7610, R8 ;  /* 0x00007610c1087816 */ /* 0x000fe40000000008 */
[C---:B------:R-:W-:Y:S02]  /*79f0*/  PRMT R155, R195.reuse, 0x7632, R155 ;  /* 0x00007632c39b7816 */ /* 0x040fe4000000009b */
[----:B------:R-:W-:Y:S02]  /*7a00*/  PRMT R64, R195, 0x7610, R64 ;  /* 0x00007610c3407816 */ /* 0x000fe40000000040 */
[C---:B------:R-:W-:Y:S02]  /*7a10*/  PRMT R156, R66.reuse, 0x7632, R156 ;  /* 0x00007632429c7816 */ /* 0x040fe4000000009c */
[----:B------:R-:W-:Y:S01]  /*7a20*/  PRMT R65, R66, 0x7610, R65 ;  /* 0x0000761042417816 */ /* 0x000fe20000000041 */
[----:B------:R-:W-:Y:S06]  /*7a30*/  BRA `(.L_x_484) ;  /* 0x00000008007c7947 */ /* 0x000fec0003800000 */
.L_x_481:
[----:B------:R-:W-:Y:S05]  /*7a40*/  @!P0 BRA `(.L_x_486) ;  /* 0x0000000400608947 */ /* 0x000fea0003800000 */
[----:B------:R-:W-:Y:S05]  /*7a50*/  BRA.U !UP0, `(.L_x_487) ;  /* 0x0000000108b87547 */ /* 0x000fea000b800000 */
[----:B------:R-:W-:Y:S01]  /*7a60*/  IMAD.U32 R8, RZ, RZ, UR17 ;  /* 0x00000011ff087e24 */ /* 0x000fe2000f8e00ff */
[----:B------:R-:W-:Y:S01]  /*7a70*/  MOV R11, UR17 ;  /* 0x00000011000b7c02 */ /* 0x000fe20008000f00 */
[----:B--23--:R-:W-:Y:S01]  /*7a80*/  IMAD.U32 R64, RZ, RZ, UR17 ;  /* 0x00000011ff407e24 */ /* 0x00cfe2000f8e00ff */
[--C-:B------:R-:W-:Y:S01]  /*7a90*/  SHF.R.U32.HI R66, RZ, 0x10, R113.reuse ;  /* 0x00000010ff427819 */ /* 0x100fe20000011671 */
[-C--:B------:R-:W-:Y:S01]  /*7aa0*/  FFMA.FTZ R193, R193, R8.reuse, UR27 ;  /* 0x0000001bc1c17e23 */ /* 0x080fe20008010008 */
[----:B------:R-:W-:Y:S01]  /*7ab0*/  FFMA.FTZ R195, R195, R8, UR27 ;  /* 0x0000001bc3c37e23 */ /* 0x000fe20008010008 */
[----:B------:R-:W-:Y:S01]  /*7ac0*/  MOV R8, R112 ;  /* 0x0000007000087202 */ /* 0x000fe20000000f00 */
[----:B------:R-:W-:Y:S01]  /*7ad0*/  FFMA.FTZ R142, R142, R11, UR27 ;  /* 0x0000001b8e8e7e23 */ /* 0x000fe2000801000b */
[----:B------:R-:W-:Y:S01]  /*7ae0*/  FFMA.FTZ R197, R197, R64, UR27 ;  /* 0x0000001bc5c57e23 */ /* 0x000fe20008010040 */
[----:B------:R-:W-:Y:S02]  /*7af0*/  IMAD.MOV.U32 R64, RZ, RZ, R113 ;  /* 0x000000ffff407224 */ /* 0x000fe400078e0071 */
[----:B------:R-:W-:Y:S01]  /*7b00*/  FADD.FTZ R195, R196, -R195 ;  /* 0x800000c3c4c37221 */ /* 0x000fe20000010000 */
[----:B------:R-:W-:Y:S01]  /*7b10*/  IMAD.U32 R11, R8, 0x10000, RZ ;  /* 0x00010000080b7824 */ /* 0x000fe200078e00ff */
[----:B------:R-:W-:Y:S01]  /*7b20*/  SHF.R.U64 R8, R112, 0x10, R113 ;  /* 0x0000001070087819 */ /* 0x000fe20000001271 */
[----:B------:R-:W-:Y:S01]  /*7b30*/  FADD.FTZ R142, R143, -R142 ;  /* 0x8000008e8f8e7221 */ /* 0x000fe20000010000 */
[----:B------:R-:W-:Y:S01]  /*7b40*/  LOP3.LUT P2, RZ, R148, 0xff, RZ, 0xc0, !PT ;  /* 0x000000ff94ff7812 */ /* 0x000fe2000784c0ff */
[----:B------:R-:W-:Y:S01]  /*7b50*/  FADD.FTZ R194, R194, -R193 ;  /* 0x800000c1c2c27221 */ /* 0x000fe20000010000 */
[----:B------:R-:W-:Y:S01]  /*7b60*/  SHF.L.U32 R65, R8, 0x10, RZ ;  /* 0x0000001008417819 */ /* 0x000fe200000006ff */
[----:B------:R-:W-:-:S02]  /*7b70*/  IMAD.U32 R8, R64, 0x10000, RZ ;  /* 0x0001000040087824 */ /* 0x000fc400078e00ff */
[----:B------:R-:W-:Y:S01]  /*7b80*/  FFMA.FTZ R11, R142, UR16, R11 ;  /* 0x000000108e0b7c23 */ /* 0x000fe2000801000b */
[----:B------:R-:W-:Y:S01]  /*7b90*/  FADD.FTZ R197, R198, -R197 ;  /* 0x800000c5c6c57221 */ /* 0x000fe20000010000 */
[----:B------:R-:W-:Y:S02]  /*7ba0*/  IMAD.U32 R66, R66, 0x10000, RZ ;  /* 0x0001000042427824 */ /* 0x000fe400078e00ff */
[----:B------:R-:W-:Y:S01]  /*7bb0*/  FFMA.FTZ R195, R195, UR16, R8 ;  /* 0x00000010c3c37c23 */ /* 0x000fe20008010008 */
[----:B------:R-:W-:Y:S01]  /*7bc0*/  FMUL.FTZ R8, R11, UR7 ;  /* 0x000000070b087c20 */ /* 0x000fe20008410000 */
[----:B------:R-:W-:Y:S01]  /*7bd0*/  FFMA.FTZ R65, R194, UR16, R65 ;  /* 0x00000010c2417c23 */ /* 0x000fe20008010041 */
[----:B------:R-:W-:Y:S01]  /*7be0*/  FFMA.FTZ R66, R197, UR16, R66 ;  /* 0x00000010c5427c23 */ /* 0x000fe20008010042 */
[----:B------:R-:W-:Y:S02]  /*7bf0*/  LOP3.LUT P3, RZ, R148, 0xff00, RZ, 0xc0, !PT ;  /* 0x0000ff0094ff7812 */ /* 0x000fe4000786c0ff */
[----:B------:R-:W-:Y:S01]  /*7c00*/  FSEL R8, R8, RZ, P2 ;  /* 0x000000ff08087208 */ /* 0x000fe20001000000 */
[----:B------:R-:W-:Y:S01]  /*7c10*/  FMUL.FTZ R64, R65, UR7 ;  /* 0x0000000741407c20 */ /* 0x000fe20008410000 */
[----:B------:R-:W-:-:S02]  /*7c20*/  LOP3.LUT P4, RZ, R148, 0xff0000, RZ, 0xc0, !PT ;  /* 0x00ff000094ff7812 */ /* 0x000fc4000788c0ff */
[----:B------:R-:W-:Y:S01]  /*7c30*/  F2FP.BF16.F32.PACK_AB R99, R8, R11 ;  /* 0x0000000b0863723e */ /* 0x000fe200000010ff */
[----:B------:R-:W-:Y:S01]  /*7c40*/  FMUL.FTZ R8, R195, UR7 ;  /* 0x00000007c3087c20 */ /* 0x000fe20008410000 */
[----:B------:R-:W-:Y:S01]  /*7c50*/  FMUL.FTZ R11, R66, UR7 ;  /* 0x00000007420b7c20 */ /* 0x000fe20008410000 */
[----:B------:R-:W-:Y:S02]  /*7c60*/  ISETP.GE.U32.AND P5, PT, R148, 0x1000000, PT ;  /* 0x010000009400780c */ /* 0x000fe40003fa6070 */
[----:B------:R-:W-:Y:S02]  /*7c70*/  FSEL R64, R64, RZ, P3 ;  /* 0x000000ff40407208 */ /* 0x000fe40001800000 */
[----:B------:R-:W-:Y:S02]  /*7c80*/  FSEL R8, R8, RZ, P4 ;  /* 0x000000ff08087208 */ /* 0x000fe40002000000 */
[----:B------:R-:W-:Y:S02]  /*7c90*/  FSEL R11, R11, RZ, P5 ;  /* 0x000000ff0b0b7208 */ /* 0x000fe40002800000 */
[----:B------:R-:W-:-:S02]  /*7ca0*/  F2FP.BF16.F32.PACK_AB R64, R64, R65 ;  /* 0x000000414040723e */ /* 0x000fc400000010ff */
[----:B------:R-:W-:Y:S02]  /*7cb0*/  F2FP.BF16.F32.PACK_AB R101, R8, R195 ;  /* 0x000000c30865723e */ /* 0x000fe400000010ff */
[----:B------:R-:W-:Y:S02]  /*7cc0*/  F2FP.BF16.F32.PACK_AB R66, R11, R66 ;  /* 0x000000420b42723e */ /* 0x000fe400000010ff */
[C---:B------:R-:W-:Y:S02]  /*7cd0*/  PRMT R8, R64.reuse, 0x7632, R8 ;  /* 0x0000763240087816 */ /* 0x040fe40000000008 */
[----:B------:R-:W-:Y:S02]  /*7ce0*/  PRMT R100, R64, 0x7610, R100 ;  /* 0x0000761040647816 */ /* 0x000fe40000000064 */
[----:B------:R-:W-:Y:S02]  /*7cf0*/  PRMT R11, R99, 0x7632, R11 ;  /* 0x00007632630b7816 */ /* 0x000fe4000000000b */
[----:B------:R-:W-:-:S02]  /*7d00*/  PRMT R64, R101, 0x7632, R64 ;  /* 0x0000763265407816 */ /* 0x000fc40000000040 */
[C---:B------:R-:W-:Y:S02]  /*7d10*/  PRMT R65, R66.reuse, 0x7632, R65 ;  /* 0x0000763242417816 */ /* 0x040fe40000000041 */
[----:B------:R-:W-:Y:S01]  /*7d20*/  PRMT R102, R66, 0x7610, R102 ;  /* 0x0000761042667816 */ /* 0x000fe20000000066 */
[----:B------:R-:W-:Y:S06]  /*7d30*/  BRA `(.L_x_484) ;  /* 0x0000000400bc7947 */ /* 0x000fec0003800000 */
.L_x_487:
[----:B------:R-:W-:Y:S01]  /*7d40*/  MOV R11, UR17 ;  /* 0x00000011000b7c02 */ /* 0x000fe20008000f00 */
[----:B------:R-:W-:Y:S01]  /*7d50*/  IMAD.U32 R8, RZ, RZ, UR17 ;  /* 0x00000011ff087e24 */ /* 0x000fe2000f8e00ff */
[--C-:B--23--:R-:W-:Y:S01]  /*7d60*/  SHF.R.U32.HI R66, RZ, 0x10, R113.reuse ;  /* 0x00000010ff427819 */ /* 0x10cfe20000011671 */
[----:B------:R-:W-:Y:S01]  /*7d70*/  IMAD.U32 R64, RZ, RZ, UR17 ;  /* 0x00000011ff407e24 */ /* 0x000fe2000f8e00ff */
[----:B------:R-:W-:Y:S01]  /*7d80*/  LOP3.LUT P2, RZ, R148, 0xff, RZ, 0xc0, !PT ;  /* 0x000000ff94ff7812 */ /* 0x000fe2000784c0ff */
[----:B------:R-:W-:Y:S01]  /*7d90*/  FFMA.FTZ R142, R142, R11, UR27 ;  /* 0x0000001b8e8e7e23 */ /* 0x000fe2000801000b */
[-C--:B------:R-:W-:Y:S01]  /*7da0*/  FFMA.FTZ R193, R193, R8.reuse, UR27 ;  /* 0x0000001bc1c17e23 */ /* 0x080fe20008010008 */
[----:B------:R-:W-:Y:S01]  /*7db0*/  FFMA.FTZ R195, R195, R8, UR27 ;  /* 0x0000001bc3c37e23 */ /* 0x000fe20008010008 */
[----:B------:R-:W-:Y:S01]  /*7dc0*/  FFMA.FTZ R197, R197, R64, UR27 ;  /* 0x0000001bc5c57e23 */ /* 0x000fe20008010040 */
[----:B------:R-:W-:Y:S01]  /*7dd0*/  MOV R8, R112 ;  /* 0x0000007000087202 */ /* 0x000fe20000000f00 */
[--C-:B------:R-:W-:Y:S01]  /*7de0*/  IMAD.MOV.U32 R64, RZ, RZ, R113.reuse ;  /* 0x000000ffff407224 */ /* 0x100fe200078e0071 */
[----:B------:R-:W-:Y:S01]  /*7df0*/  SHF.R.U64 R11, R112, 0x10, R113 ;  /* 0x00000010700b7819 */ /* 0x000fe20000001271 */
[----:B------:R-:W-:Y:S01]  /*7e00*/  FADD.FTZ R143, R143, -R142 ;  /* 0x8000008e8f8f7221 */ /* 0x000fe20000010000 */
[----:B------:R-:W-:Y:S01]  /*7e10*/  FADD.FTZ R194, R194, -R193 ;  /* 0x800000c1c2c27221 */ /* 0x000fe20000010000 */
[----:B------:R-:W-:Y:S01]  /*7e20*/  IMAD.U32 R8, R8, 0x10000, RZ ;  /* 0x0001000008087824 */ /* 0x000fe200078e00ff */
[----:B------:R-:W-:Y:S01]  /*7e30*/  SHF.L.U32 R11, R11, 0x10, RZ ;  /* 0x000000100b0b7819 */ /* 0x000fe200000006ff */
[----:B------:R-:W-:Y:S01]  /*7e40*/  FADD.FTZ R196, R196, -R195 ;  /* 0x800000c3c4c47221 */ /* 0x000fe20000010000 */
[----:B------:R-:W-:Y:S01]  /*7e50*/  FADD.FTZ R197, R198, -R197 ;  /* 0x800000c5c6c57221 */ /* 0x000fe20000010000 */
[----:B------:R-:W-:-:S02]  /*7e60*/  IMAD.U32 R65, R64, 0x10000, RZ ;  /* 0x0001000040417824 */ /* 0x000fc400078e00ff */
[----:B------:R-:W-:Y:S01]  /*7e70*/  FFMA.FTZ R8, R143, UR16, R8 ;  /* 0x000000108f087c23 */ /* 0x000fe20008010008 */
[----:B------:R-:W-:Y:S02]  /*7e80*/  IMAD.U32 R66, R66, 0x10000, RZ ;  /* 0x0001000042427824 */ /* 0x000fe400078e00ff */
[----:B------:R-:W-:Y:S01]  /*7e90*/  FFMA.FTZ R11, R194, UR16, R11 ;  /* 0x00000010c20b7c23 */ /* 0x000fe2000801000b */
[----:B------:R-:W-:Y:S01]  /*7ea0*/  FFMA.FTZ R65, R196, UR16, R65 ;  /* 0x00000010c4417c23 */ /* 0x000fe20008010041 */
[----:B------:R-:W-:Y:S01]  /*7eb0*/  FMUL.FTZ R8, R8, UR7 ;  /* 0x0000000708087c20 */ /* 0x000fe20008410000 */
[----:B------:R-:W-:Y:S01]  /*7ec0*/  FFMA.FTZ R66, R197, UR16, R66 ;  /* 0x00000010c5427c23 */ /* 0x000fe20008010042 */
[----:B------:R-:W-:Y:S01]  /*7ed0*/  FMUL.FTZ R11, R11, UR7 ;  /* 0x000000070b0b7c20 */ /* 0x000fe20008410000 */
[----:B------:R-:W-:Y:S01]  /*7ee0*/  FMUL.FTZ R65, R65, UR7 ;  /* 0x0000000741417c20 */ /* 0x000fe20008410000 */
[----:B------:R-:W-:Y:S01]  /*7ef0*/  LOP3.LUT P3, RZ, R148, 0xff00, RZ, 0xc0, !PT ;  /* 0x0000ff0094ff7812 */ /* 0x000fe2000786c0ff */
[----:B------:R-:W-:Y:S01]  /*7f00*/  FMUL.FTZ R66, R66, UR7 ;  /* 0x0000000742427c20 */ /* 0x000fe20008410000 */
[----:B------:R-:W-:-:S02]  /*7f10*/  LOP3.LUT P4, RZ, R148, 0xff0000, RZ, 0xc0, !PT ;  /* 0x00ff000094ff7812 */ /* 0x000fc4000788c0ff */
[----:B------:R-:W-:Y:S02]  /*7f20*/  ISETP.GE.U32.AND P5, PT, R148, 0x1000000, PT ;  /* 0x010000009400780c */ /* 0x000fe40003fa6070 */
[----:B------:R-:W-:Y:S02]  /*7f30*/  FSEL R8, R8, RZ, P2 ;  /* 0x000000ff08087208 */ /* 0x000fe40001000000 */
[----:B------:R-:W-:Y:S02]  /*7f40*/  FSEL R11, R11, RZ, P3 ;  /* 0x000000ff0b0b7208 */ /* 0x000fe40001800000 */
[----:B------:R-:W-:Y:S02]  /*7f50*/  FSEL R65, R65, RZ, P4 ;  /* 0x000000ff41417208 */ /* 0x000fe40002000000 */
[----:B------:R-:W-:Y:S02]  /*7f60*/  FSEL R66, R66, RZ, P5 ;  /* 0x000000ff42427208 */ /* 0x000fe40002800000 */
[----:B------:R-:W-:-:S02]  /*7f70*/  F2FP.BF16.F32.PACK_AB R11, R11, R8 ;  /* 0x000000080b0b723e */ /* 0x000fc400000010ff */
[----:B------:R-:W-:Y:S02]  /*7f80*/  F2FP.BF16.F32.PACK_AB R66, R66, R65 ;  /* 0x000000414242723e */ /* 0x000fe400000010ff */
[----:B------:R-:W-:Y:S02]  /*7f90*/  PRMT R8, R11, 0x7632, R8 ;  /* 0x000076320b087816 */ /* 0x000fe40000000008 */
[C---:B------:R-:W-:Y:S02]  /*7fa0*/  PRMT R65, R66.reuse, 0x7632, R65 ;  /* 0x0000763242417816 */ /* 0x040fe40000000041 */
[----:B------:R-:W-:Y:S01]  /*7fb0*/  PRMT R64, R66, 0x7610, R64 ;  /* 0x0000761042407816 */ /* 0x000fe20000000040 */
[----:B------:R-:W-:Y:S06]  /*7fc0*/  BRA `(.L_x_484) ;  /* 0x0000000400187947 */ /* 0x000fec0003800000 */
.L_x_486:
[----:B------:R-:W-:Y:S05]  /*7fd0*/  BRA.U !UP0, `(.L_x_488) ;  /* 0x0000000108907547 */ /* 0x000fea000b800000 */
        /* <DEDUP_REMOVED lines=36> */
.L_x_488:
        /* <DEDUP_REMOVED lines=29> */
[C---:B------:R-:W-:Y:S02]  /*83f0*/  PRMT R8, R142.reuse, 0x7632, R8 ;  /* 0x000076328e087816 */ /* 0x040fe40000000008 */
[----:B------:R-:W-:Y:S02]  /*8400*/  PRMT R11, R142, 0x7610, R11 ;  /* 0x000076108e0b7816 */ /* 0x000fe4000000000b */
[C---:B------:R-:W-:Y:S02]  /*8410*/  PRMT R65, R195.reuse, 0x7632, R65 ;  /* 0x00007632c3417816 */ /* 0x040fe40000000041 */
[----:B------:R-:W-:-:S07]  /*8420*/  PRMT R64, R195, 0x7610, R64 ;  /* 0x00007610c3407816 */ /* 0x000fce0000000040 */
.L_x_484:
        /* <DEDUP_REMOVED lines=8> */
[----:B01----:R-:W0:Y:S01]  /*84b0*/  LDC.64 R120, c[0x0][0x478] ;  /* 0x00011e00ff787b82 */ /* 0x003e220000000a00 */
[----:B------:R-:W-:Y:S02]  /*84c0*/  LOP3.LUT R118, R100, 0xffff, RZ, 0xc0, !PT ;  /* 0x0000ffff64767812 */ /* 0x000fe400078ec0ff */
[----:B------:R-:W-:-:S03]  /*84d0*/  PRMT R11, R101, 0x5410, R102 ;  /* 0x00005410650b7816 */ /* 0x000fc60000000066 */
[----:B------:R-:W-:-:S05]  /*84e0*/  IMAD.WIDE.U32 R118, R118, 0x10000, RZ ;  /* 0x0001000076767825 */ /* 0x000fca00078e00ff */
[----:B------:R-:W-:Y:S02]  /*84f0*/  LOP3.LUT R119, R11, R119, RZ, 0xfc, !PT ;  /* 0x000000770b777212 */ /* 0x000fe400078efcff */
[----:B------:R-:W-:Y:S01]  /*8500*/  LOP3.LUT R118, R118, 0xffff, R99, 0xf8, !PT ;  /* 0x0000ffff76767812 */ /* 0x000fe200078ef863 */
[----:B0-----:R-:W-:-:S05]  /*8510*/  IMAD.WIDE.U32 R120, R6, 0x8, R120 ;  /* 0x0000000806787825 */ /* 0x001fca00078e0078 */
[----:B------:R2:W-:Y:S02]  /*8520*/  STG.E.64 desc[UR10][R120.64], R118 ;  /* 0x0000007678007986 */ /* 0x0005e4000c101b0a */
.L_x_489:
[----:B------:R3:W-:Y:S01]  /*8530*/  STG.E.64 desc[UR10][R66.64], R64 ;  /* 0x0000004042007986 */ /* 0x0007e2000c101b0a */
[----:B------:R-:W-:Y:S05]  /*8540*/  @!P1 BRA `(.L_x_490) ;  /* 0x0000000000209947 */ /* 0x000fea0003800000 */
[----:B---3--:R-:W3:Y:S01]  /*8550*/  LDC.64 R66, c[0x0][0x470] ;  /* 0x00011c00ff427b82 */ /* 0x008ee20000000a00 */
[----:B------:R-:W-:Y:S02]  /*8560*/  LOP3.LUT R64, R154, 0xffff, RZ, 0xc0, !PT ;  /* 0x0000ffff9a407812 */ /* 0x000fe400078ec0ff */
[----:B------:R-:W-:-:S03]  /*8570*/  PRMT R11, R155, 0x5410, R156 ;  /* 0x000054109b0b7816 */ /* 0x000fc6000000009c */
[----:B------:R-:W-:-:S05]  /*8580*/  IMAD.WIDE.U32 R64, R64, 0x10000, RZ ;  /* 0x0001000040407825 */ /* 0x000fca00078e00ff */
[----:B------:R-:W-:Y:S02]  /*8590*/  LOP3.LUT R65, R11, R65, RZ, 0xfc, !PT ;  /* 0x000000410b417212 */ /* 0x000fe400078efcff */
[----:B------:R-:W-:Y:S01]  /*85a0*/  LOP3.LUT R64, R64, 0xffff, R103, 0xf8, !PT ;  /* 0x0000ffff40407812 */ /* 0x000fe200078ef867 */
[----:B---3--:R-:W-:-:S05]  /*85b0*/  IMAD.WIDE.U32 R66, R6, 0x8, R66 ;  /* 0x0000000806427825 */ /* 0x008fca00078e0042 */
[----:B------:R4:W-:Y:S02]  /*85c0*/  STG.E.64 desc[UR10][R66.64], R64 ;  /* 0x0000004042007986 */ /* 0x0009e4000c101b0a */
.L_x_490:
[----:B------:R-:W-:Y:S05]  /*85d0*/  @!P1 BRA `(.L_x_491) ;  /* 0x0000000c006c9947 */ /* 0x000fea0003800000 */
[----:B------:R-:W-:Y:S05]  /*85e0*/  @!P0 BRA `(.L_x_492) ;  /* 0x0000000400d88947 */ /* 0x000fea0003800000 */
[----:B------:R-:W-:Y:S05]  /*85f0*/  BRA.U !UP0, `(.L_x_493) ;  /* 0x0000000108f87547 */ /* 0x000fea000b800000 */
[----:B------:R-:W-:Y:S01]  /*8600*/  IMAD.U32 R6, RZ, RZ, UR17 ;  /* 0x00000011ff067e24 */ /* 0x000fe2000f8e00ff */
[C---:B------:R-:W-:Y:S01]  /*8610*/  LOP3.LUT P5, RZ, R7.reuse, 0xff, RZ, 0xc0, !PT ;  /* 0x000000ff07ff7812 */ /* 0x040fe200078ac0ff */
[----:B------:R-:W-:Y:S01]  /*8620*/  IMAD.U32 R11, RZ, RZ, UR17 ;  /* 0x00000011ff0b7e24 */ /* 0x000fe2000f8e00ff */
[----:B------:R-:W-:Y:S01]  /*8630*/  LOP3.LUT P4, RZ, R7, 0xff00, RZ, 0xc0, !PT ;  /* 0x0000ff0007ff7812 */ /* 0x000fe2000788c0ff */
[----:B------:R-:W-:Y:S01]  /*8640*/  FFMA.FTZ R6, R147, R6, UR27 ;  /* 0x0000001b93067e23 */ /* 0x000fe20008010006 */
[C---:B------:R-:W-:Y:S01]  /*8650*/  LOP3.LUT P2, RZ, R7.reuse, 0xff0000, RZ, 0xc0, !PT ;  /* 0x00ff000007ff7812 */ /* 0x040fe2000784c0ff */
[----:B---34-:R-:W-:Y:S01]  /*8660*/  IMAD.U32 R65, RZ, RZ, UR17 ;  /* 0x00000011ff417e24 */ /* 0x018fe2000f8e00ff */
[----:B------:R-:W-:Y:S01]  /*8670*/  ISETP.GE.U32.AND P3, PT, R7, 0x1000000, PT ;  /* 0x010000000700780c */ /* 0x000fe20003f66070 */
[----:B------:R-:W-:Y:S01]  /*8680*/  FADD.FTZ R6, R149, -R6 ;  /* 0x8000000695067221 */ /* 0x000fe20000010000 */
[----:B------:R-:W-:Y:S01]  /*8690*/  MOV R7, R104 ;  /* 0x0000006800077202 */ /* 0x000fe20000000f00 */
[----:B------:R-:W-:-:S02]  /*86a0*/  IMAD.U32 R8, RZ, RZ, UR17 ;  /* 0x00000011ff087e24 */ /* 0x000fc4000f8e00ff */
[----:B------:R-:W-:Y:S01]  /*86b0*/  FFMA.FTZ R158, R158, R11, UR27 ;  /* 0x0000001b9e9e7e23 */ /* 0x000fe2000801000b */
[----:B------:R-:W-:Y:S01]  /*86c0*/  FFMA.FTZ R160, R160, R65, UR27 ;  /* 0x0000001ba0a07e23 */ /* 0x000fe20008010041 */
[----:B------:R-:W-:Y:S01]  /*86d0*/  SHF.L.U32 R7, R7, 0x10, RZ ;  /* 0x0000001007077819 */ /* 0x000fe200000006ff */
[--C-:B------:R-:W-:Y:S01]  /*86e0*/  IMAD.MOV.U32 R11, RZ, RZ, R105.reuse ;  /* 0x000000ffff0b7224 */ /* 0x100fe200078e0069 */
[--C-:B------:R-:W-:Y:S01]  /*86f0*/  SHF.R.U64 R65, R104, 0x10, R105.reuse ;  /* 0x0000001068417819 */ /* 0x100fe20000001269 */
[----:B------:R-:W-:Y:S01]  /*8700*/  FFMA.FTZ R8, R151, R8, UR27 ;  /* 0x0000001b97087e23 */ /* 0x000fe20008010008 */
[----:B------:R-:W-:Y:S01]  /*8710*/  SHF.R.U32.HI R99, RZ, 0x10, R105 ;  /* 0x00000010ff637819 */ /* 0x000fe20000011669 */
[----:B------:R-:W-:Y:S01]  /*8720*/  FFMA.FTZ R6, R6, UR16, R7 ;  /* 0x0000001006067c23 */ /* 0x000fe20008010007 */
[----:B------:R-:W-:Y:S01]  /*8730*/  SHF.L.U32 R67, R11, 0x10, RZ ;  /* 0x000000100b437819 */ /* 0x000fe200000006ff */
[----:B------:R-:W-:Y:S01]  /*8740*/  FADD.FTZ R8, R153, -R8 ;  /* 0x8000000899087221 */ /* 0x000fe20000010000 */
[----:B------:R-:W-:-:S02]  /*8750*/  IMAD.U32 R65, R65, 0x10000, RZ ;  /* 0x0001000041417824 */ /* 0x000fc400078e00ff */
[----:B------:R-:W-:Y:S01]  /*8760*/  FMUL.FTZ R7, R6, UR7 ;  /* 0x0000000706077c20 */ /* 0x000fe20008410000 */
[----:B------:R-:W-:Y:S01]  /*8770*/  FADD.FTZ R158, R159, -R158 ;  /* 0x8000009e9f9e7221 */ /* 0x000fe20000010000 */
[----:B------:R-:W-:Y:S01]  /*8780*/  FADD.FTZ R160, R161, -R160 ;  /* 0x800000a0a1a07221 */ /* 0x000fe20000010000 */
[----:B------:R-:W-:Y:S01]  /*8790*/  FFMA.FTZ R8, R8, UR16, R65 ;  /* 0x0000001008087c23 */ /* 0x000fe20008010041 */
[----:B------:R-:W-:Y:S01]  /*87a0*/  IMAD.U32 R99, R99, 0x10000, RZ ;  /* 0x0001000063637824 */ /* 0x000fe200078e00ff */
[----:B------:R-:W-:Y:S01]  /*87b0*/  FSEL R11, R7, RZ, P5 ;  /* 0x000000ff070b7208 */ /* 0x000fe20002800000 */
[----:B------:R-:W-:Y:S01]  /*87c0*/  FFMA.FTZ R67, R158, UR16, R67 ;  /* 0x000000109e437c23 */ /* 0x000fe20008010043 */
[----:B------:R-:W-:Y:S01]  /*87d0*/  LOP3.LUT P5, RZ, R10, 0xff, RZ, 0xc0, !PT ;  /* 0x000000ff0aff7812 */ /* 0x000fe200078ac0ff */
[----:B------:R-:W-:Y:S01]  /*87e0*/  FFMA.FTZ R65, R160, UR16, R99 ;  /* 0x00000010a0417c23 */ /* 0x000fe20008010063 */
[----:B------:R-:W-:Y:S01]  /*87f0*/  F2FP.BF16.F32.PACK_AB R6, R11, R6 ;  /* 0x000000060b06723e */ /* 0x000fe200000010ff */
[----:B------:R-:W-:Y:S01]  /*8800*/  FMUL.FTZ R64, R67, UR7 ;  /* 0x0000000743407c20 */ /* 0x000fe20008410000 */
[----:B------:R-:W-:Y:S01]  /*8810*/  FSEL R7, R7, RZ, P5 ;  /* 0x000000ff07077208 */ /* 0x000fe20002800000 */
[----:B------:R-:W-:Y:S01]  /*8820*/  FMUL.FTZ R66, R65, UR7 ;  /* 0x0000000741427c20 */ /* 0x000fe20008410000 */
[----:B------:R-:W-:-:S02]  /*8830*/  LOP3.LUT P5, RZ, R10, 0xff00, RZ, 0xc0, !PT ;  /* 0x0000ff000aff7812 */ /* 0x000fc400078ac0ff */
[C---:B------:R-:W-:Y:S01]  /*8840*/  F2FP.BF16.F32.PACK_AB R7, R8.reuse, R7 ;  /* 0x000000070807723e */ /* 0x040fe200000010ff */
[----:B------:R-:W-:Y:S01]  /*8850*/  FMUL.FTZ R8, R8, UR7 ;  /* 0x0000000708087c20 */ /* 0x000fe20008410000 */
[C---:B------:R-:W-:Y:S02]  /*8860*/  PRMT R11, R6.reuse, 0x7632, R11 ;  /* 0x00007632060b7816 */ /* 0x040fe4000000000b */
[----:B------:R-:W-:Y:S02]  /*8870*/  PRMT R99, R6, 0x7610, R99 ;  /* 0x0000761006637816 */ /* 0x000fe40000000063 */
[C---:B------:R-:W-:Y:S02]  /*8880*/  PRMT R100, R7.reuse, 0x7632, R100 ;  /* 0x0000763207647816 */ /* 0x040fe40000000064 */
[----:B------:R-:W-:Y:S02]  /*8890*/  PRMT R103, R7, 0x7610, R103 ;  /* 0x0000761007677816 */ /* 0x000fe40000000067 */
[----:B------:R-:W-:-:S02]  /*88a0*/  FSEL R6, R8, RZ, P4 ;  /* 0x000000ff08067208 */ /* 0x000fc40002000000 */
[----:B------:R-:W-:Y:S02]  /*88b0*/  FSEL R7, R8, RZ, P5 ;  /* 0x000000ff08077208 */ /* 0x000fe40002800000 */
[----:B------:R-:W-:Y:S02]  /*88c0*/  FSEL R8, R64, RZ, P2 ;  /* 0x000000ff40087208 */ /* 0x000fe40001000000 */
[C---:B------:R-:W-:Y:S02]  /*88d0*/  LOP3.LUT P4, RZ, R10.reuse, 0xff0000, RZ, 0xc0, !PT ;  /* 0x00ff00000aff7812 */ /* 0x040fe4000788c0ff */
[----:B------:R-:W-:Y:S02]  /*88e0*/  ISETP.GE.U32.AND P2, PT, R10, 0x1000000, PT ;  /* 0x010000000a00780c */ /* 0x000fe40003f46070 */
[----:B------:R-:W-:Y:S02]  /*88f0*/  F2FP.BF16.F32.PACK_AB R6, R7, R6 ;  /* 0x000000060706723e */ /* 0x000fe400000010ff */
[----:B------:R-:W-:-:S02]  /*8900*/  FSEL R7, R66, RZ, P3 ;  /* 0x000000ff42077208 */ /* 0x000fc40001800000 */
        /* <DEDUP_REMOVED lines=8> */
[C---:B------:R-:W-:Y:S02]  /*8990*/  PRMT R102, R64.reuse, 0x7632, R102 ;  /* 0x0000763240667816 */ /* 0x040fe40000000066 */
[----:B------:R-:W-:Y:S02]  /*89a0*/  PRMT R155, R64, 0x7610, R155 ;  /* 0x00007610409b7816 */ /* 0x000fe4000000009b */
[C---:B------:R-:W-:Y:S02]  /*89b0*/  PRMT R156, R66.reuse, 0x7632, R156 ;  /* 0x00007632429c7816 */ /* 0x040fe4000000009c */
[----:B------:R-:W-:Y:S01]  /*89c0*/  PRMT R8, R66, 0x7610, R8 ;  /* 0x0000761042087816 */ /* 0x000fe20000000008 */
[----:B------:R-:W-:Y:S06]  /*89d0*/  BRA `(.L_x_494) ;  /* 0x00000014000c7947 */ /* 0x000fec0003800000 */
.L_x_493:
[C---:B------:R-:W-:Y:S01]  /*89e0*/  LOP3.LUT P5, RZ, R7.reuse, 0xff, RZ, 0xc0, !PT ;  /* 0x000000ff07ff7812 */ /* 0x040fe200078ac0ff */
[----:B------:R-:W-:Y:S01]  /*89f0*/  IMAD.U32 R6, RZ, RZ, UR17 ;  /* 0x00000011ff067e24 */ /* 0x000fe2000f8e00ff */
[C---:B------:R-:W-:Y:S01]  /*8a00*/  LOP3.LUT P4, RZ, R7.reuse, 0xff00, RZ, 0xc0, !PT ;  /* 0x0000ff0007ff7812 */ /* 0x040fe2000788c0ff */
[----:B---34-:R-:W-:Y:S01]  /*8a10*/  IMAD.U32 R65, RZ, RZ, UR17 ;  /* 0x00000011ff417e24 */ /* 0x018fe2000f8e00ff */
[----:B------:R-:W-:Y:S01]  /*8a20*/  LOP3.LUT P2, RZ, R7, 0xff0000, RZ, 0xc0, !PT ;  /* 0x00ff000007ff7812 */ /* 0x000fe2000784c0ff */
[----:B------:R-:W-:Y:S01]  /*8a30*/  FFMA.FTZ R6, R147, R6, UR27 ;  /* 0x0000001b93067e23 */ /* 0x000fe20008010006 */
[----:B------:R-:W-:Y:S01]  /*8a40*/  ISETP.GE.U32.AND P3, PT, R7, 0x1000000, PT ;  /* 0x010000000700780c */ /* 0x000fe20003f66070 */
[----:B------:R-:W-:Y:S01]  /*8a50*/  IMAD.U32 R7, RZ, RZ, UR17 ;  /* 0x00000011ff077e24 */ /* 0x000fe2000f8e00ff */
[----:B------:R-:W-:Y:S01]  /*8a60*/  MOV R8, UR17 ;  /* 0x0000001100087c02 */ /* 0x000fe20008000f00 */
[----:B------:R-:W-:Y:S01]  /*8a70*/  FADD.FTZ R6, R149, -R6 ;  /* 0x8000000695067221 */ /* 0x000fe20000010000 */
[--C-:B------:R-:W-:Y:S01]  /*8a80*/  SHF.R.U64 R11, R104, 0x10, R105.reuse ;  /* 0x00000010680b7819 */ /* 0x100fe20000001269 */
[----:B------:R-:W-:Y:S01]  /*8a90*/  FFMA.FTZ R158, R158, R7, UR27 ;  /* 0x0000001b9e9e7e23 */ /* 0x000fe20008010007 */
[----:B------:R-:W-:Y:S01]  /*8aa0*/  MOV R7, R104 ;  /* 0x0000006800077202 */ /* 0x000fe20000000f00 */
[----:B------:R-:W-:Y:S01]  /*8ab0*/  FFMA.FTZ R8, R151, R8, UR27 ;  /* 0x0000001b97087e23 */ /* 0x000fe20008010008 */
[----:B------:R-:W-:Y:S01]  /*8ac0*/  SHF.R.U32.HI R64, RZ, 0x10, R105 ;  /* 0x00000010ff407819 */ /* 0x000fe20000011669 */
[----:B------:R-:W-:Y:S01]  /*8ad0*/  FFMA.FTZ R160, R160, R65, UR27 ;  /* 0x0000001ba0a07e23 */ /* 0x000fe20008010041 */
[----:B------:R-:W-:-:S02]  /*8ae0*/  IMAD.U32 R11, R11, 0x10000, RZ ;  /* 0x000100000b0b7824 */ /* 0x000fc400078e00ff */
[----:B------:R-:W-:Y:S01]  /*8af0*/  FADD.FTZ R8, R153, -R8 ;  /* 0x8000000899087221 */ /* 0x000fe20000010000 */
[----:B------:R-:W-:Y:S02]  /*8b00*/  IMAD.U32 R7, R7, 0x10000, RZ ;  /* 0x0001000007077824 */ /* 0x000fe400078e00ff */
[----:B------:R-:W-:Y:S01]  /*8b10*/  FADD.FTZ R160, R161, -R160 ;  /* 0x800000a0a1a07221 */ /* 0x000fe20000010000 */
[----:B------:R-:W-:Y:S01]  /*8b20*/  LOP3.LUT P6, RZ, R10, 0xff, RZ, 0xc0, !PT ;  /* 0x000000ff0aff7812 */ /* 0x000fe200078cc0ff */
[----:B------:R-:W-:Y:S01]  /*8b30*/  FFMA.FTZ R8, R8, UR16, R11 ;  /* 0x0000001008087c23 */ /* 0x000fe2000801000b */
[----:B------:R-:W-:Y:S01]  /*8b40*/  FFMA.FTZ R6, R6, UR16, R7 ;  /* 0x0000001006067c23 */ /* 0x000fe20008010007 */
[----:B------:R-:W-:Y:S01]  /*8b50*/  MOV R7, R105 ;  /* 0x0000006900077202 */ /* 0x000fe20000000f00 */
[----:B------:R-:W-:Y:S02]  /*8b60*/  IMAD.U32 R65, R64, 0x10000, RZ ;  /* 0x0001000040417824 */ /* 0x000fe400078e00ff */
[----:B------:R-:W-:Y:S01]  /*8b70*/  FADD.FTZ R158, R159, -R158 ;  /* 0x8000009e9f9e7221 */ /* 0x000fe20000010000 */
[----:B------:R-:W-:Y:S01]  /*8b80*/  FMUL.FTZ R6, R6, UR7 ;  /* 0x0000000706067c20 */ /* 0x000fe20008410000 */
[----:B------:R-:W-:Y:S01]  /*8b90*/  FMUL.FTZ R8, R8, UR7 ;  /* 0x0000000708087c20 */ /* 0x000fe20008410000 */
[----:B------:R-:W-:-:S02]  /*8ba0*/  IMAD.U32 R11, R7, 0x10000, RZ ;  /* 0x00010000070b7824 */ /* 0x000fc400078e00ff */
[----:B------:R-:W-:Y:S01]  /*8bb0*/  FFMA.FTZ R65, R160, UR16, R65 ;  /* 0x00000010a0417c23 */ /* 0x000fe20008010041 */
[----:B------:R-:W-:Y:S01]  /*8bc0*/  FSEL R7, R6, RZ, P5 ;  /* 0x000000ff06077208 */ /* 0x000fe20002800000 */
[----:B------:R-:W-:Y:S01]  /*8bd0*/  FFMA.FTZ R11, R158, UR16, R11 ;  /* 0x000000109e0b7c23 */ /* 0x000fe2000801000b */
[----:B------:R-:W-:Y:S01]  /*8be0*/  FSEL R6, R6, RZ, P6 ;  /* 0x000000ff06067208 */ /* 0x000fe20003000000 */
[----:B------:R-:W-:Y:S01]  /*8bf0*/  FMUL.FTZ R65, R65, UR7 ;  /* 0x0000000741417c20 */ /* 0x000fe20008410000 */
[----:B------:R-:W-:Y:S01]  /*8c00*/  LOP3.LUT P5, RZ, R10, 0xff00, RZ, 0xc0, !PT ;  /* 0x0000ff000aff7812 */ /* 0x000fe200078ac0ff */
[----:B------:R-:W-:Y:S01]  /*8c10*/  FMUL.FTZ R11, R11, UR7 ;  /* 0x000000070b0b7c20 */ /* 0x000fe20008410000 */
[----:B------:R-:W-:Y:S02]  /*8c20*/  F2FP.BF16.F32.PACK_AB R64, R6, R7 ;  /* 0x000000070640723e */ /* 0x000fe400000010ff */
[C---:B------:R-:W-:Y:S02]  /*8c30*/  FSEL R6, R8.reuse, RZ, P4 ;  /* 0x000000ff08067208 */ /* 0x040fe40002000000 */
[----:B------:R-:W-:-:S02]  /*8c40*/  FSEL R7, R8, RZ, P5 ;  /* 0x000000ff08077208 */ /* 0x000fc40002800000 */
[C---:B------:R-:W-:Y:S02]  /*8c50*/  LOP3.LUT P4, RZ, R10.reuse, 0xff0000, RZ, 0xc0, !PT ;  /* 0x00ff00000aff7812 */ /* 0x040fe4000788c0ff */
[----:B------:R-:W-:Y:S02]  /*8c60*/  ISETP.GE.U32.AND P5, PT, R10, 0x1000000, PT ;  /* 0x010000000a00780c */ /* 0x000fe40003fa6070 */
[----:B------:R-:W-:Y:S02]  /*8c70*/  F2FP.BF16.F32.PACK_AB R66, R7, R6 ;  /* 0x000000060742723e */ /* 0x000fe400000010ff */
[----:B------:R-:W-:Y:S02]  /*8c80*/  FSEL R8, R65, RZ, P3 ;  /* 0x000000ff41087208 */ /* 0x000fe40001800000 */
[C---:B------:R-:W-:Y:S02]  /*8c90*/  FSEL R6, R11.reuse, RZ, P2 ;  /* 0x000000ff0b067208 */ /* 0x040fe40001000000 */
[----:B------:R-:W-:-:S02]  /*8ca0*/  FSEL R7, R11, RZ, P4 ;  /* 0x000000ff0b077208 */ /* 0x000fc40002000000 */
[----:B------:R-:W-:Y:S02]  /*8cb0*/  FSEL R65, R65, RZ, P5 ;  /* 0x000000ff41417208 */ /* 0x000fe40002800000 */
[----:B------:R-:W-:Y:S02]  /*8cc0*/  F2FP.BF16.F32.PACK_AB R7, R7, R6 ;  /* 0x000000060707723e */ /* 0x000fe400000010ff */
[----:B------:R-:W-:Y:S02]  /*8cd0*/  F2FP.BF16.F32.PACK_AB R8, R65, R8 ;  /* 0x000000084108723e */ /* 0x000fe400000010ff */
[C---:B------:R-:W-:Y:S02]  /*8ce0*/  PRMT R103, R64.reuse, 0x7632, R103 ;  /* 0x0000763240677816 */ /* 0x040fe40000000067 */
[----:B------:R-:W-:Y:S02]  /*8cf0*/  PRMT R11, R64, 0x7610, R11 ;  /* 0x00007610400b7816 */ /* 0x000fe4000000000b */
[----:B------:R-:W-:-:S02]  /*8d00*/  PRMT R154, R66, 0x7632, R154 ;  /* 0x00007632429a7816 */ /* 0x000fc4000000009a */
[----:B------:R-:W-:Y:S02]  /*8d10*/  PRMT R6, R66, 0x7610, R6 ;  /* 0x0000761042067816 */ /* 0x000fe40000000006 */
[----:B------:R-:W-:Y:S02]  /*8d20*/  PRMT R155, R7, 0x7632, R155 ;  /* 0x00007632079b7816 */ /* 0x000fe4000000009b */
[----:B------:R-:W-:Y:S01]  /*8d30*/  PRMT R156, R8, 0x7632, R156 ;  /* 0x00007632089c7816 */ /* 0x000fe2000000009c */
[----:B------:R-:W-:Y:S06]  /*8d40*/  BRA `(.L_x_494) ;  /* 0x0000001000307947 */ /* 0x000fec0003800000 */
.L_x_492:
[----:B------:R-:W-:Y:S05]  /*8d50*/  BRA.U !UP0, `(.L_x_495) ;  /* 0x0000000108d47547 */ /* 0x000fea000b800000 */
[----:B------:R-:W-:Y:S01]  /*8d60*/  MOV R6, UR17 ;  /* 0x0000001100067c02 */ /* 0x000fe20008000f00 */
[----:B------:R-:W-:Y:S01]  /*8d70*/  IMAD.U32 R8, RZ, RZ, UR17 ;  /* 0x00000011ff087e24 */ /* 0x000fe2000f8e00ff */
[C---:B------:R-:W-:Y:S01]  /*8d80*/  LOP3.LUT P5, RZ, R7.reuse, 0xff, RZ, 0xc0, !PT ;  /* 0x000000ff07ff7812 */ /* 0x040fe200078ac0ff */
[----:B------:R-:W-:Y:S01]  /*8d90*/  IMAD.U32 R11, RZ, RZ, UR17 ;  /* 0x00000011ff0b7e24 */ /* 0x000fe2000f8e00ff */
[----:B------:R-:W-:Y:S01]  /*8da0*/  LOP3.LUT P4, RZ, R7, 0xff00, RZ, 0xc0, !PT ;  /* 0x0000ff0007ff7812 */ /* 0x000fe2000788c0ff */
[----:B------:R-:W-:Y:S01]  /*8db0*/  FFMA.FTZ R6, R147, R6, UR27 ;  /* 0x0000001b93067e23 */ /* 0x000fe20008010006 */
[----:B------:R-:W-:Y:S01]  /*8dc0*/  FFMA.FTZ R8, R151, R8, UR27 ;  /* 0x0000001b97087e23 */ /* 0x000fe20008010008 */
[----:B------:R-:W-:Y:S01]  /*8dd0*/  LOP3.LUT P2, RZ, R7, 0xff0000, RZ, 0xc0, !PT ;  /* 0x00ff000007ff7812 */ /* 0x000fe2000784c0ff */
[----:B------:R-:W-:Y:S01]  /*8de0*/  FFMA.FTZ R158, R158, R11, UR27 ;  /* 0x0000001b9e9e7e23 */ /* 0x000fe2000801000b */
[----:B------:R-:W-:Y:S01]  /*8df0*/  FADD.FTZ R6, R149, -R6 ;  /* 0x8000000695067221 */ /* 0x000fe20000010000 */
[----:B------:R-:W-:Y:S01]  /*8e00*/  ISETP.GE.U32.AND P3, PT, R7, 0x1000000, PT ;  /* 0x010000000700780c */ /* 0x000fe20003f66070 */
[----:B------:R-:W-:Y:S01]  /*8e10*/  FADD.FTZ R8, R153, -R8 ;  /* 0x8000000899087221 */ /* 0x000fe20000010000 */
[----:B---34-:R-:W-:Y:S01]  /*8e20*/  MOV R65, UR17 ;  /* 0x0000001100417c02 */ /* 0x018fe20008000f00 */
[----:B------:R-:W-:Y:S01]  /*8e30*/  FMUL.FTZ R6, R6, UR16 ;  /* 0x0000001006067c20 */ /* 0x000fe20008410000 */
[----:B------:R-:W-:Y:S01]  /*8e40*/  LOP3.LUT P6, RZ, R10, 0xff, RZ, 0xc0, !PT ;  /* 0x000000ff0aff7812 */ /* 0x000fe200078cc0ff */
[----:B------:R-:W-:Y:S01]  /*8e50*/  FMUL.FTZ R8, R8, UR16 ;  /* 0x0000001008087c20 */ /* 0x000fe20008410000 */
[----:B------:R-:W-:Y:S01]  /*8e60*/  FADD.FTZ R64, R159, -R158 ;  /* 0x8000009e9f407221 */ /* 0x000fe20000010000 */
[----:B------:R-:W-:Y:S01]  /*8e70*/  FMUL.FTZ R7, R6, UR7 ;  /* 0x0000000706077c20 */ /* 0x000fe20008410000 */
[----:B------:R-:W-:-:S02]  /*8e80*/  FFMA.FTZ R160, R160, R65, UR27 ;  /* 0x0000001ba0a07e23 */ /* 0x000fc40008010041 */
[----:B------:R-:W-:Y:S02]  /*8e90*/  FMUL.FTZ R64, R64, UR16 ;  /* 0x0000001040407c20 */ /* 0x000fe40008410000 */
[----:B------:R-:W-:Y:S01]  /*8ea0*/  FSEL R11, R7, RZ, P5 ;  /* 0x000000ff070b7208 */ /* 0x000fe20002800000 */
[----:B------:R-:W-:Y:S01]  /*8eb0*/  FADD.FTZ R66, R161, -R160 ;  /* 0x800000a0a1427221 */ /* 0x000fe20000010000 */
[----:B------:R-:W-:Y:S01]  /*8ec0*/  FSEL R7, R7, RZ, P6 ;  /* 0x000000ff07077208 */ /* 0x000fe20003000000 */
[----:B------:R-:W-:Y:S01]  /*8ed0*/  FMUL.FTZ R65, R64, UR7 ;  /* 0x0000000740417c20 */ /* 0x000fe20008410000 */
[----:B------:R-:W-:Y:S01]  /*8ee0*/  F2FP.BF16.F32.PACK_AB R6, R11, R6 ;  /* 0x000000060b06723e */ /* 0x000fe200000010ff */
[----:B------:R-:W-:Y:S01]  /*8ef0*/  FMUL.FTZ R66, R66, UR16 ;  /* 0x0000001042427c20 */ /* 0x000fe20008410000 */
[C---:B------:R-:W-:Y:S01]  /*8f00*/  F2FP.BF16.F32.PACK_AB R7, R8.reuse, R7 ;  /* 0x000000070807723e */ /* 0x040fe200000010ff */
[----:B------:R-:W-:Y:S01]  /*8f10*/  FMUL.FTZ R8, R8, UR7 ;  /* 0x0000000708087c20 */ /* 0x000fe20008410000 */
[----:B------:R-:W-:-:S02]  /*8f20*/  LOP3.LUT P5, RZ, R10, 0xff00, RZ, 0xc0, !PT ;  /* 0x0000ff000aff7812 */ /* 0x000fc400078ac0ff */
[C---:B------:R-:W-:Y:S02]  /*8f30*/  PRMT R11, R6.reuse, 0x7632, R11 ;  /* 0x00007632060b7816 */ /* 0x040fe4000000000b */
[----:B------:R-:W-:Y:S02]  /*8f40*/  PRMT R99, R6, 0x7610, R99 ;  /* 0x0000761006637816 */ /* 0x000fe40000000063 */
[C---:B------:R-:W-:Y:S02]  /*8f50*/  PRMT R100, R7.reuse, 0x7632, R100 ;  /* 0x0000763207647816 */ /* 0x040fe40000000064 */
[----:B------:R-:W-:Y:S02]  /*8f60*/  PRMT R103, R7, 0x7610, R103 ;  /* 0x0000761007677816 */ /* 0x000fe40000000067 */
[C---:B------:R-:W-:Y:S02]  /*8f70*/  FSEL R6, R8.reuse, RZ, P4 ;  /* 0x000000ff08067208 */ /* 0x040fe40002000000 */
[----:B------:R-:W-:Y:S01]  /*8f80*/  FSEL R7, R8, RZ, P5 ;  /* 0x000000ff08077208 */ /* 0x000fe20002800000 */
[----:B------:R-:W-:Y:S01]  /*8f90*/  FMUL.FTZ R8, R66, UR7 ;  /* 0x0000000742087c20 */ /* 0x000fe20008410000 */
[----:B------:R-:W-:-:S02]  /*8fa0*/  FSEL R67, R65, RZ, P2 ;  /* 0x000000ff41437208 */ /* 0x000fc40001000000 */
[C---:B------:R-:W-:Y:S02]  /*8fb0*/  LOP3.LUT P4, RZ, R10.reuse, 0xff0000, RZ, 0xc0, !PT ;  /* 0x00ff00000aff7812 */ /* 0x040fe4000788c0ff */
[----:B------:R-:W-:Y:S02]  /*8fc0*/  ISETP.GE.U32.AND P2, PT, R10, 0x1000000, PT ;  /* 0x010000000a00780c */ /* 0x000fe40003f46070 */
[----:B------:R-:W-:Y:S02]  /*8fd0*/  F2FP.BF16.F32.PACK_AB R6, R7, R6 ;  /* 0x000000060706723e */ /* 0x000fe400000010ff */
[C---:B------:R-:W-:Y:S02]  /*8fe0*/  FSEL R7, R8.reuse, RZ, P3 ;  /* 0x000000ff08077208 */ /* 0x040fe40001800000 */
[----:B------:R-:W-:Y:S02]  /*8ff0*/  FSEL R65, R65, RZ, P4 ;  /* 0x000000ff41417208 */ /* 0x000fe40002000000 */
[----:B------:R-:W-:-:S02]  /*9000*/  FSEL R8, R8, RZ, P2 ;  /* 0x000000ff08087208 */ /* 0x000fc40001000000 */
[----:B------:R-:W-:Y:S02]  /*9010*/  F2FP.BF16.F32.PACK_AB R67, R67, R64 ;  /* 0x000000404343723e */ /* 0x000fe400000010ff */
[----:B------:R-:W-:Y:S02]  /*9020*/  F2FP.BF16.F32.PACK_AB R65, R66, R65 ;  /* 0x000000414241723e */ /* 0x000fe400000010ff */
[----:B------:R-:W-:Y:S02]  /*9030*/  F2FP.BF16.F32.PACK_AB R8, R8, R7 ;  /* 0x000000070808723e */ /* 0x000fe400000010ff */
[----:B------:R-:W-:Y:S02]  /*9040*/  PRMT R154, R6, 0x7632, R154 ;  /* 0x00007632069a7816 */ /* 0x000fe4000000009a */
[C---:B------:R-:W-:Y:S02]  /*9050*/  PRMT R7, R67.reuse, 0x7632, R7 ;  /* 0x0000763243077816 */ /* 0x040fe40000000007 */
[----:B------:R-:W-:-:S02]  /*9060*/  PRMT R101, R67, 0x7610, R101 ;  /* 0x0000761043657816 */ /* 0x000fc40000000065 */
[C---:B------:R-:W-:Y:S02]  /*9070*/  PRMT R102, R65.reuse, 0x7632, R102 ;  /* 0x0000763241667816 */ /* 0x040fe40000000066 */
[----:B------:R-:W-:Y:S02]  /*9080*/  PRMT R155, R65, 0x7610, R155 ;  /* 0x00007610419b7816 */ /* 0x000fe4000000009b */
[----:B------:R-:W-:Y:S01]  /*9090*/  PRMT R156, R8, 0x7632, R156 ;  /* 0x00007632089c7816 */ /* 0x000fe2000000009c */
[----:B------:R-:W-:Y:S06]  /*90a0*/  BRA `(.L_x_494) ;  /* 0x0000000c00587947 */ /* 0x000fec0003800000 */
.L_x_495:
[----:B------:R-:W-:Y:S01]  /*90b0*/  IMAD.U32 R6, RZ, RZ, UR17 ;  /* 0x00000011ff067e24 */ /* 0x000fe2000f8e00ff */
[C---:B------:R-:W-:Y:S01]  /*90c0*/  LOP3.LUT P5, RZ, R7.reuse, 0xff, RZ, 0xc0, !PT ;  /* 0x000000ff07ff7812 */ /* 0x040fe200078ac0ff */
[----:B------:R-:W-:Y:S01]  /*90d0*/  IMAD.U32 R8, RZ, RZ, UR17 ;  /* 0x00000011ff087e24 */ /* 0x000fe2000f8e00ff */
[----:B------:R-:W-:Y:S01]  /*90e0*/  LOP3.LUT P4, RZ, R7, 0xff00, RZ, 0xc0, !PT ;  /* 0x0000ff0007ff7812 */ /* 0x000fe2000788c0ff */
[----:B------:R-:W-:Y:S01]  /*90f0*/  FFMA.FTZ R6, R147, R6, UR27 ;  /* 0x0000001b93067e23 */ /* 0x000fe20008010006 */
[----:B------:R-:W-:Y:S01]  /*9100*/  LOP3.LUT P2, RZ, R7, 0xff0000, RZ, 0xc0, !PT ;  /* 0x00ff000007ff7812 */ /* 0x000fe2000784c0ff */
[----:B------:R-:W-:Y:S01]  /*9110*/  FFMA.FTZ R8, R151, R8, UR27 ;  /* 0x0000001b97087e23 */ /* 0x000fe20008010008 */
[----:B------:R-:W-:Y:S01]  /*9120*/  MOV R11, UR17 ;  /* 0x00000011000b7c02 */ /* 0x000fe20008000f00 */
[----:B------:R-:W-:Y:S01]  /*9130*/  FADD.FTZ R6, R149, -R6 ;  /* 0x8000000695067221 */ /* 0x000fe20000010000 */
[----:B------:R-:W-:Y:S01]  /*9140*/  ISETP.GE.U32.AND P3, PT, R7, 0x1000000, PT ;  /* 0x010000000700780c */ /* 0x000fe20003f66070 */
[----:B------:R-:W-:-:S02]  /*9150*/  IMAD.U32 R7, RZ, RZ, UR17 ;  /* 0x00000011ff077e24 */ /* 0x000fc4000f8e00ff */
[----:B------:R-:W-:Y:S01]  /*9160*/  FADD.FTZ R8, R153, -R8 ;  /* 0x8000000899087221 */ /* 0x000fe20000010000 */
[----:B------:R-:W-:Y:S01]  /*9170*/  FMUL.FTZ R6, R6, UR16 ;  /* 0x0000001006067c20 */ /* 0x000fe20008410000 */
[----:B------:R-:W-:Y:S01]  /*9180*/  FFMA.FTZ R158, R158, R11, UR27 ;  /* 0x0000001b9e9e7e23 */ /* 0x000fe2000801000b */
[----:B------:R-:W-:Y:S01]  /*9190*/  FFMA.FTZ R160, R160, R7, UR27 ;  /* 0x0000001ba0a07e23 */ /* 0x000fe20008010007 */
[----:B------:R-:W-:Y:S01]  /*91a0*/  LOP3.LUT P6, RZ, R10, 0xff, RZ, 0xc0, !PT ;  /* 0x000000ff0aff7812 */ /* 0x000fe200078cc0ff */
[----:B------:R-:W-:Y:S01]  /*91b0*/  FMUL.FTZ R6, R6, UR7 ;  /* 0x0000000706067c20 */ /* 0x000fe20008410000 */
[----:B------:R-:W-:Y:S01]  /*91c0*/  FMUL.FTZ R8, R8, UR16 ;  /* 0x0000001008087c20 */ /* 0x000fe20008410000 */
[----:B------:R-:W-:Y:S01]  /*91d0*/  FADD.FTZ R158, R159, -R158 ;  /* 0x8000009e9f9e7221 */ /* 0x000fe20000010000 */
[----:B------:R-:W-:Y:S02]  /*91e0*/  FADD.FTZ R160, R161, -R160 ;  /* 0x800000a0a1a07221 */ /* 0x000fe40000010000 */
[----:B------:R-:W-:Y:S01]  /*91f0*/  FSEL R7, R6, RZ, P5 ;  /* 0x000000ff06077208 */ /* 0x000fe20002800000 */
[----:B------:R-:W-:Y:S01]  /*9200*/  FMUL.FTZ R8, R8, UR7 ;  /* 0x0000000708087c20 */ /* 0x000fe20008410000 */
[----:B------:R-:W-:Y:S01]  /*9210*/  FSEL R6, R6, RZ, P6 ;  /* 0x000000ff06067208 */ /* 0x000fe20003000000 */
[----:B------:R-:W-:Y:S01]  /*9220*/  FMUL.FTZ R158, R158, UR16 ;  /* 0x000000109e9e7c20 */ /* 0x000fe20008410000 */
[----:B------:R-:W-:Y:S01]  /*9230*/  LOP3.LUT P5, RZ, R10, 0xff00, RZ, 0xc0, !PT ;  /* 0x0000ff000aff7812 */ /* 0x000fe200078ac0ff */
[----:B------:R-:W-:Y:S01]  /*9240*/  FMUL.FTZ R160, R160, UR16 ;  /* 0x00000010a0a07c20 */ /* 0x000fe20008410000 */
[----:B------:R-:W-:Y:S01]  /*9250*/  F2FP.BF16.F32.PACK_AB R11, R6, R7 ;  /* 0x00000007060b723e */ /* 0x000fe200000010ff */
[----:B------:R-:W-:Y:S01]  /*9260*/  FMUL.FTZ R158, R158, UR7 ;  /* 0x000000079e9e7c20 */ /* 0x000fe20008410000 */
[----:B------:R-:W-:Y:S01]  /*9270*/  FSEL R6, R8, RZ, P4 ;  /* 0x000000ff08067208 */ /* 0x000fe20002000000 */
[----:B------:R-:W-:Y:S01]  /*9280*/  FMUL.FTZ R160, R160, UR7 ;  /* 0x00000007a0a07c20 */ /* 0x000fe20008410000 */
[----:B------:R-:W-:-:S02]  /*9290*/  FSEL R7, R8, RZ, P5 ;  /* 0x000000ff08077208 */ /* 0x000fc40002800000 */
[C---:B------:R-:W-:Y:S02]  /*92a0*/  LOP3.LUT P4, RZ, R10.reuse, 0xff0000, RZ, 0xc0, !PT ;  /* 0x00ff00000aff7812 */ /* 0x040fe4000788c0ff */
[----:B------:R-:W-:Y:S02]  /*92b0*/  ISETP.GE.U32.AND P5, PT, R10, 0x1000000, PT ;  /* 0x010000000a00780c */ /* 0x000fe40003fa6070 */
[----:B---34-:R-:W-:Y:S02]  /*92c0*/  F2FP.BF16.F32.PACK_AB R64, R7, R6 ;  /* 0x000000060740723e */ /* 0x018fe400000010ff */
[C---:B------:R-:W-:Y:S02]  /*92d0*/  FSEL R6, R158.reuse, RZ, P2 ;  /* 0x000000ff9e067208 */ /* 0x040fe40001000000 */
[----:B------:R-:W-:Y:S02]  /*92e0*/  FSEL R7, R158, RZ, P4 ;  /* 0x000000ff9e077208 */ /* 0x000fe40002000000 */
[----:B------:R-:W-:-:S02]  /*92f0*/  FSEL R8, R160, RZ, P3 ;  /* 0x000000ffa0087208 */ /* 0x000fc40001800000 */
[----:B------:R-:W-:Y:S02]  /*9300*/  FSEL R65, R160, RZ, P5 ;  /* 0x000000ffa0417208 */ /* 0x000fe40002800000 */
[----:B------:R-:W-:Y:S02]  /*9310*/  F2FP.BF16.F32.PACK_AB R7, R7, R6 ;  /* 0x000000060707723e */ /* 0x000fe400000010ff */
[----:B------:R-:W-:Y:S02]  /*9320*/  F2FP.BF16.F32.PACK_AB R8, R65, R8 ;  /* 0x000000084108723e */ /* 0x000fe400000010ff */
[----:B------:R-:W-:Y:S02]  /*9330*/  PRMT R103, R11, 0x7632, R103 ;  /* 0x000076320b677816 */ /* 0x000fe40000000067 */
[C---:B------:R-:W-:Y:S02]  /*9340*/  PRMT R154, R64.reuse, 0x7632, R154 ;  /* 0x00007632409a7816 */ /* 0x040fe4000000009a */
[----:B------:R-:W-:-:S02]  /*9350*/  PRMT R6, R64, 0x7610, R6 ;  /* 0x0000761040067816 */ /* 0x000fc40000000006 */
[----:B------:R-:W-:Y:S02]  /*9360*/  PRMT R155, R7, 0x7632, R155 ;  /* 0x00007632079b7816 */ /* 0x000fe4000000009b */
[----:B------:R-:W-:Y:S01]  /*9370*/  PRMT R156, R8, 0x7632, R156 ;  /* 0x00007632089c7816 */ /* 0x000fe2000000009c */
[----:B------:R-:W-:Y:S06]  /*9380*/  BRA `(.L_x_494) ;  /* 0x0000000800a07947 */ /* 0x000fec0003800000 */
.L_x_491:
[----:B------:R-:W-:Y:S05]  /*9390*/  @!P0 BRA `(.L_x_496) ;  /* 0x0000000400708947 */ /* 0x000fea0003800000 */
[----:B------:R-:W-:Y:S05]  /*93a0*/  BRA.U !UP0, `(.L_x_497) ;  /* 0x0000000108c07547 */ /* 0x000fea000b800000 */
[----:B------:R-:W-:Y:S01]  /*93b0*/  MOV R8, UR17 ;  /* 0x0000001100087c02 */ /* 0x000fe20008000f00 */
[----:B------:R-:W-:Y:S01]  /*93c0*/  IMAD.U32 R6, RZ, RZ, UR17 ;  /* 0x00000011ff067e24 */ /* 0x000fe2000f8e00ff */
[--C-:B---34-:R-:W-:Y:S01]  /*93d0*/  SHF.R.U64 R64, R104, 0x10, R105.reuse ;  /* 0x0000001068407819 */ /* 0x118fe20000001269 */
[----:B------:R-:W-:Y:S01]  /*93e0*/  IMAD.U32 R11, RZ, RZ, UR17 ;  /* 0x00000011ff0b7e24 */ /* 0x000fe2000f8e00ff */
[--C-:B------:R-:W-:Y:S01]  /*93f0*/  SHF.R.U32.HI R66, RZ, 0x10, R105.reuse ;  /* 0x00000010ff427819 */ /* 0x100fe20000011669 */
[----:B------:R-:W-:Y:S01]  /*9400*/  FFMA.FTZ R8, R151, R8, UR27 ;  /* 0x0000001b97087e23 */ /* 0x000fe20008010008 */
[----:B------:R-:W-:Y:S01]  /*9410*/  FFMA.FTZ R6, R147, R6, UR27 ;  /* 0x0000001b93067e23 */ /* 0x000fe20008010006 */
[----:B------:R-:W-:Y:S02]  /*9420*/  IMAD.U32 R65, RZ, RZ, UR17 ;  /* 0x00000011ff417e24 */ /* 0x000fe4000f8e00ff */
[----:B------:R-:W-:Y:S01]  /*9430*/  FFMA.FTZ R158, R158, R11, UR27 ;  /* 0x0000001b9e9e7e23 */ /* 0x000fe2000801000b */
[----:B------:R-:W-:Y:S01]  /*9440*/  FADD.FTZ R153, R153, -R8 ;  /* 0x8000000899997221 */ /* 0x000fe20000010000 */
[----:B------:R-:W-:Y:S01]  /*9450*/  MOV R8, R104 ;  /* 0x0000006800087202 */ /* 0x000fe20000000f00 */
[----:B------:R-:W-:Y:S01]  /*9460*/  FADD.FTZ R6, R149, -R6 ;  /* 0x8000000695067221 */ /* 0x000fe20000010000 */
[----:B------:R-:W-:Y:S01]  /*9470*/  FFMA.FTZ R160, R160, R65, UR27 ;  /* 0x0000001ba0a07e23 */ /* 0x000fe20008010041 */
[----:B------:R-:W-:Y:S01]  /*9480*/  IMAD.MOV.U32 R65, RZ, RZ, R105 ;  /* 0x000000ffff417224 */ /* 0x000fe200078e0069 */
[----:B------:R-:W-:Y:S01]  /*9490*/  SHF.L.U32 R64, R64, 0x10, RZ ;  /* 0x0000001040407819 */ /* 0x000fe200000006ff */
[----:B------:R-:W-:-:S02]  /*94a0*/  IMAD.U32 R11, R8, 0x10000, RZ ;  /* 0x00010000080b7824 */ /* 0x000fc400078e00ff */
[----:B------:R-:W-:Y:S01]  /*94b0*/  FADD.FTZ R158, R159, -R158 ;  /* 0x8000009e9f9e7221 */ /* 0x000fe20000010000 */
[----:B------:R-:W-:Y:S01]  /*94c0*/  FADD.FTZ R160, R161, -R160 ;  /* 0x800000a0a1a07221 */ /* 0x000fe20000010000 */
[----:B------:R-:W-:Y:S02]  /*94d0*/  IMAD.U32 R65, R65, 0x10000, RZ ;  /* 0x0001000041417824 */ /* 0x000fe400078e00ff */
[----:B------:R-:W-:Y:S01]  /*94e0*/  FFMA.FTZ R6, R6, UR16, R11 ;  /* 0x0000001006067c23 */ /* 0x000fe2000801000b */
[----:B------:R-:W-:Y:S01]  /*94f0*/  IMAD.U32 R67, R66, 0x10000, RZ ;  /* 0x0001000042437824 */ /* 0x000fe200078e00ff */
[----:B------:R-:W-:Y:S01]  /*9500*/  LOP3.LUT P2, RZ, R7, 0xff, RZ, 0xc0, !PT ;  /* 0x000000ff07ff7812 */ /* 0x000fe2000784c0ff */
[----:B------:R-:W-:Y:S01]  /*9510*/  FFMA.FTZ R64, R153, UR16, R64 ;  /* 0x0000001099407c23 */ /* 0x000fe20008010040 */
[----:B------:R-:W-:Y:S01]  /*9520*/  FMUL.FTZ R8, R6, UR7 ;  /* 0x0000000706087c20 */ /* 0x000fe20008410000 */
[----:B------:R-:W-:Y:S01]  /*9530*/  FFMA.FTZ R158, R158, UR16, R65 ;  /* 0x000000109e9e7c23 */ /* 0x000fe20008010041 */
[----:B------:R-:W-:Y:S01]  /*9540*/  FFMA.FTZ R67, R160, UR16, R67 ;  /* 0x00000010a0437c23 */ /* 0x000fe20008010043 */
[----:B------:R-:W-:Y:S01]  /*9550*/  FMUL.FTZ R65, R64, UR7 ;  /* 0x0000000740417c20 */ /* 0x000fe20008410000 */
[----:B------:R-:W-:Y:S01]  /*9560*/  LOP3.LUT P3, RZ, R7, 0xff00, RZ, 0xc0, !PT ;  /* 0x0000ff0007ff7812 */ /* 0x000fe2000786c0ff */
[----:B------:R-:W-:Y:S01]  /*9570*/  FMUL.FTZ R66, R158, UR7 ;  /* 0x000000079e427c20 */ /* 0x000fe20008410000 */
[----:B------:R-:W-:Y:S01]  /*9580*/  FSEL R11, R8, RZ, P2 ;  /* 0x000000ff080b7208 */ /* 0x000fe20001000000 */
[----:B------:R-:W-:Y:S01]  /*9590*/  FMUL.FTZ R8, R67, UR7 ;  /* 0x0000000743087c20 */ /* 0x000fe20008410000 */
[----:B------:R-:W-:-:S02]  /*95a0*/  LOP3.LUT P4, RZ, R7, 0xff0000, RZ, 0xc0, !PT ;  /* 0x00ff000007ff7812 */ /* 0x000fc4000788c0ff */
[----:B------:R-:W-:Y:S02]  /*95b0*/  ISETP.GE.U32.AND P2, PT, R7, 0x1000000, PT ;  /* 0x010000000700780c */ /* 0x000fe40003f46070 */
[----:B------:R-:W-:Y:S02]  /*95c0*/  FSEL R65, R65, RZ, P3 ;  /* 0x000000ff41417208 */ /* 0x000fe40001800000 */
[----:B------:R-:W-:Y:S02]  /*95d0*/  FSEL R7, R66, RZ, P4 ;  /* 0x000000ff42077208 */ /* 0x000fe40002000000 */
[----:B------:R-:W-:Y:S02]  /*95e0*/  FSEL R8, R8, RZ, P2 ;  /* 0x000000ff08087208 */ /* 0x000fe40001000000 */
[----:B------:R-:W-:Y:S02]  /*95f0*/  F2FP.BF16.F32.PACK_AB R6, R11, R6 ;  /* 0x000000060b06723e */ /* 0x000fe400000010ff */
[----:B------:R-:W-:-:S02]  /*9600*/  F2FP.BF16.F32.PACK_AB R65, R65, R64 ;  /* 0x000000404141723e */ /* 0x000fc400000010ff */
[----:B------:R-:W-:Y:S02]  /*9610*/  F2FP.BF16.F32.PACK_AB R101, R7, R158 ;  /* 0x0000009e0765723e */ /* 0x000fe400000010ff */
[----:B------:R-:W-:Y:S02]  /*9620*/  F2FP.BF16.F32.PACK_AB R67, R8, R67 ;  /* 0x000000430843723e */ /* 0x000fe400000010ff */
[C---:B------:R-:W-:Y:S02]  /*9630*/  PRMT R11, R6.reuse, 0x7632, R11 ;  /* 0x00007632060b7816 */ /* 0x040fe4000000000b */
[----:B------:R-:W-:Y:S02]  /*9640*/  PRMT R99, R6, 0x7610, R99 ;  /* 0x0000761006637816 */ /* 0x000fe40000000063 */
[C---:B------:R-:W-:Y:S02]  /*9650*/  PRMT R6, R65.reuse, 0x7632, R6 ;  /* 0x0000763241067816 */ /* 0x040fe40000000006 */
[----:B------:R-:W-:-:S02]  /*9660*/  PRMT R100, R65, 0x7610, R100 ;  /* 0x0000761041647816 */ /* 0x000fc40000000064 */
[----:B------:R-:W-:Y:S02]  /*9670*/  PRMT R7, R101, 0x7632, R7 ;  /* 0x0000763265077816 */ /* 0x000fe40000000007 */
[C---:B------:R-:W-:Y:S02]  /*9680*/  PRMT R8, R67.reuse, 0x7632, R8 ;  /* 0x0000763243087816 */ /* 0x040fe40000000008 */
[----:B------:R-:W-:Y:S01]  /*9690*/  PRMT R102, R67, 0x7610, R102 ;  /* 0x0000761043667816 */ /* 0x000fe20000000066 */
[----:B------:R-:W-:Y:S06]  /*96a0*/  BRA `(.L_x_494) ;  /* 0x0000000400d87947 */ /* 0x000fec0003800000 */
.L_x_497:
[----:B------:R-:W-:Y:S01]  /*96b0*/  IMAD.U32 R8, RZ, RZ, UR17 ;  /* 0x00000011ff087e24 */ /* 0x000fe2000f8e00ff */
[----:B------:R-:W-:Y:S01]  /*96c0*/  MOV R6, UR17 ;  /* 0x0000001100067c02 */ /* 0x000fe20008000f00 */
[----:B------:R-:W-:Y:S01]  /*96d0*/  IMAD.U32 R11, RZ, RZ, UR17 ;  /* 0x00000011ff0b7e24 */ /* 0x000fe2000f8e00ff */
[----:B---34-:R-:W-:Y:S01]  /*96e0*/  MOV R65, UR17 ;  /* 0x0000001100417c02 */ /* 0x018fe20008000f00 */
[----:B------:R-:W-:Y:S01]  /*96f0*/  FFMA.FTZ R8, R151, R8, UR27 ;  /* 0x0000001b97087e23 */ /* 0x000fe20008010008 */
[--C-:B------:R-:W-:Y:S01]  /*9700*/  SHF.R.U32.HI R64, RZ, 0x10, R105.reuse ;  /* 0x00000010ff407819 */ /* 0x100fe20000011669 */
[----:B------:R-:W-:Y:S01]  /*9710*/  FFMA.FTZ R6, R147, R6, UR27 ;  /* 0x0000001b93067e23 */ /* 0x000fe20008010006 */
[----:B------:R-:W-:Y:S01]  /*9720*/  FFMA.FTZ R158, R158, R11, UR27 ;  /* 0x0000001b9e9e7e23 */ /* 0x000fe2000801000b */
[----:B------:R-:W-:Y:S01]  /*9730*/  FADD.FTZ R153, R153, -R8 ;  /* 0x8000000899997221 */ /* 0x000fe20000010000 */
[----:B------:R-:W-:Y:S02]  /*9740*/  IMAD.MOV.U32 R8, RZ, RZ, R104 ;  /* 0x000000ffff087224 */ /* 0x000fe400078e0068 */
[----:B------:R-:W-:Y:S01]  /*9750*/  FADD.FTZ R6, R149, -R6 ;  /* 0x8000000695067221 */ /* 0x000fe20000010000 */
[----:B------:R-:W-:Y:S01]  /*9760*/  FFMA.FTZ R160, R160, R65, UR27 ;  /* 0x0000001ba0a07e23 */ /* 0x000fe20008010041 */
[----:B------:R-:W-:Y:S01]  /*9770*/  SHF.L.U32 R65, R64, 0x10, RZ ;  /* 0x0000001040417819 */ /* 0x000fe200000006ff */
[----:B------:R-:W-:Y:S01]  /*9780*/  IMAD.U32 R11, R8, 0x10000, RZ ;  /* 0x00010000080b7824 */ /* 0x000fe200078e00ff */
[----:B------:R-:W-:Y:S01]  /*9790*/  SHF.R.U64 R8, R104, 0x10, R105 ;  /* 0x0000001068087819 */ /* 0x000fe20000001269 */
[----:B------:R-:W-:Y:S01]  /*97a0*/  FADD.FTZ R158, R159, -R158 ;  /* 0x8000009e9f9e7221 */ /* 0x000fe20000010000 */
[----:B------:R-:W-:Y:S01]  /*97b0*/  FADD.FTZ R160, R161, -R160 ;  /* 0x800000a0a1a07221 */ /* 0x000fe20000010000 */
[----:B------:R-:W-:Y:S01]  /*97c0*/  FFMA.FTZ R6, R6, UR16, R11 ;  /* 0x0000001006067c23 */ /* 0x000fe2000801000b */
[----:B------:R-:W-:Y:S01]  /*97d0*/  MOV R11, R105 ;  /* 0x00000069000b7202 */ /* 0x000fe20000000f00 */
[----:B------:R-:W-:-:S02]  /*97e0*/  IMAD.U32 R8, R8, 0x10000, RZ ;  /* 0x0001000008087824 */ /* 0x000fc400078e00ff */
[----:B------:R-:W-:Y:S01]  /*97f0*/  FFMA.FTZ R65, R160, UR16, R65 ;  /* 0x00000010a0417c23 */ /* 0x000fe20008010041 */
[----:B------:R-:W-:Y:S01]  /*9800*/  FMUL.FTZ R6, R6, UR7 ;  /* 0x0000000706067c20 */ /* 0x000fe20008410000 */
[----:B------:R-:W-:Y:S01]  /*9810*/  LOP3.LUT P2, RZ, R7, 0xff, RZ, 0xc0, !PT ;  /* 0x000000ff07ff7812 */ /* 0x000fe2000784c0ff */
[----:B------:R-:W-:Y:S02]  /*9820*/  IMAD.U32 R11, R11, 0x10000, RZ ;  /* 0x000100000b0b7824 */ /* 0x000fe400078e00ff */
[----:B------:R-:W-:Y:S01]  /*9830*/  FFMA.FTZ R8, R153, UR16, R8 ;  /* 0x0000001099087c23 */ /* 0x000fe20008010008 */
[----:B------:R-:W-:Y:S01]  /*9840*/  LOP3.LUT P3, RZ, R7, 0xff00, RZ, 0xc0, !PT ;  /* 0x0000ff0007ff7812 */ /* 0x000fe2000786c0ff */
[----:B------:R-:W-:Y:S01]  /*9850*/  FMUL.FTZ R65, R65, UR7 ;  /* 0x0000000741417c20 */ /* 0x000fe20008410000 */
[----:B------:R-:W-:Y:S01]  /*9860*/  FFMA.FTZ R11, R158, UR16, R11 ;  /* 0x000000109e0b7c23 */ /* 0x000fe2000801000b */
[----:B------:R-:W-:Y:S01]  /*9870*/  FMUL.FTZ R8, R8, UR7 ;  /* 0x0000000708087c20 */ /* 0x000fe20008410000 */
[----:B------:R-:W-:-:S02]  /*9880*/  LOP3.LUT P4, RZ, R7, 0xff0000, RZ, 0xc0, !PT ;  /* 0x00ff000007ff7812 */ /* 0x000fc4000788c0ff */
[----:B------:R-:W-:Y:S01]  /*9890*/  FMUL.FTZ R11, R11, UR7 ;  /* 0x000000070b0b7c20 */ /* 0x000fe20008410000 */
        /* <DEDUP_REMOVED lines=10> */
[----:B------:R-:W-:Y:S01]  /*9940*/  PRMT R7, R64, 0x7610, R7 ;  /* 0x0000761040077816 */ /* 0x000fe20000000007 */
[----:B------:R-:W-:Y:S06]  /*9950*/  BRA `(.L_x_494) ;  /* 0x00000004002c7947 */ /* 0x000fec0003800000 */
.L_x_496:
[----:B------:R-:W-:Y:S05]  /*9960*/  BRA.U !UP0, `(.L_x_498) ;  /* 0x0000000108a07547 */ /* 0x000fea000b800000 */
[----:B------:R-:W-:Y:S01]  /*9970*/  IMAD.U32 R6, RZ, RZ, UR17 ;  /* 0x00000011ff067e24 */ /* 0x000fe2000f8e00ff */
[----:B------:R-:W-:Y:S01]  /*9980*/  MOV R11, UR17 ;  /* 0x00000011000b7c02 */ /* 0x000fe20008000f00 */
[----:B------:R-:W-:Y:S01]  /*9990*/  IMAD.U32 R8, RZ, RZ, UR17 ;  /* 0x00000011ff087e24 */ /* 0x000fe2000f8e00ff */
[----:B------:R-:W-:Y:S01]  /*99a0*/  LOP3.LUT P2, RZ, R7, 0xff, RZ, 0xc0, !PT ;  /* 0x000000ff07ff7812 */ /* 0x000fe2000784c0ff */
[----:B------:R-:W-:Y:S01]  /*99b0*/  FFMA.FTZ R6, R147, R6, UR27 ;  /* 0x0000001b93067e23 */ /* 0x000fe20008010006 */
[----:B---34-:R-:W-:Y:S02]  /*99c0*/  IMAD.U32 R65, RZ, RZ, UR17 ;  /* 0x00000011ff417e24 */ /* 0x018fe4000f8e00ff */
[----:B------:R-:W-:Y:S01]  /*99d0*/  FFMA.FTZ R8, R151, R8, UR27 ;  /* 0x0000001b97087e23 */ /* 0x000fe20008010008 */
[----:B------:R-:W-:Y:S01]  /*99e0*/  FFMA.FTZ R158, R158, R11, UR27 ;  /* 0x0000001b9e9e7e23 */ /* 0x000fe2000801000b */
[----:B------:R-:W-:Y:S01]  /*99f0*/  FADD.FTZ R6, R149, -R6 ;  /* 0x8000000695067221 */ /* 0x000fe20000010000 */
[----:B------:R-:W-:Y:S01]  /*9a00*/  FFMA.FTZ R160, R160, R65, UR27 ;  /* 0x0000001ba0a07e23 */ /* 0x000fe20008010041 */
[----:B------:R-:W-:Y:S01]  /*9a10*/  FADD.FTZ R8, R153, -R8 ;  /* 0x8000000899087221 */ /* 0x000fe20000010000 */
[----:B------:R-:W-:Y:S01]  /*9a20*/  FADD.FTZ R158, R159, -R158 ;  /* 0x8000009e9f9e7221 */ /* 0x000fe20000010000 */
[----:B------:R-:W-:Y:S01]  /*9a30*/  FMUL.FTZ R6, R6, UR16 ;  /* 0x0000001006067c20 */ /* 0x000fe20008410000 */
[----:B------:R-:W-:Y:S01]  /*9a40*/  FADD.FTZ R160, R161, -R160 ;  /* 0x800000a0a1a07221 */ /* 0x000fe20000010000 */
[----:B------:R-:W-:Y:S01]  /*9a50*/  FMUL.FTZ R64, R8, UR16 ;  /* 0x0000001008407c20 */ /* 0x000fe20008410000 */
[C---:B------:R-:W-:Y:S01]  /*9a60*/  LOP3.LUT P3, RZ, R7.reuse, 0xff00, RZ, 0xc0, !PT ;  /* 0x0000ff0007ff7812 */ /* 0x040fe2000786c0ff */
[----:B------:R-:W-:Y:S01]  /*9a70*/  FMUL.FTZ R8, R6, UR7 ;  /* 0x0000000706087c20 */ /* 0x000fe20008410000 */
[----:B------:R-:W-:Y:S01]  /*9a80*/  FMUL.FTZ R158, R158, UR16 ;  /* 0x000000109e9e7c20 */ /* 0x000fe20008410000 */
[----:B------:R-:W-:Y:S01]  /*9a90*/  FMUL.FTZ R65, R64, UR7 ;  /* 0x0000000740417c20 */ /* 0x000fe20008410000 */
[----:B------:R-:W-:Y:S01]  /*9aa0*/  FMUL.FTZ R160, R160, UR16 ;  /* 0x00000010a0a07c20 */ /* 0x000fe20008410000 */
[----:B------:R-:W-:Y:S01]  /*9ab0*/  LOP3.LUT P4, RZ, R7, 0xff0000, RZ, 0xc0, !PT ;  /* 0x00ff000007ff7812 */ /* 0x000fe2000788c0ff */
[----:B------:R-:W-:Y:S01]  /*9ac0*/  FMUL.FTZ R66, R158, UR7 ;  /* 0x000000079e427c20 */ /* 0x000fe20008410000 */
[----:B------:R-:W-:Y:S01]  /*9ad0*/  FSEL R11, R8, RZ, P2 ;  /* 0x000000ff080b7208 */ /* 0x000fe20001000000 */
[----:B------:R-:W-:Y:S01]  /*9ae0*/  FMUL.FTZ R8, R160, UR7 ;  /* 0x00000007a0087c20 */ /* 0x000fe20008410000 */
[----:B------:R-:W-:-:S02]  /*9af0*/  FSEL R65, R65, RZ, P3 ;  /* 0x000000ff41417208 */ /* 0x000fc40001800000 */
[----:B------:R-:W-:Y:S02]  /*9b00*/  ISETP.GE.U32.AND P2, PT, R7, 0x1000000, PT ;  /* 0x010000000700780c */ /* 0x000fe40003f46070 */
[----:B------:R-:W-:Y:S02]  /*9b10*/  F2FP.BF16.F32.PACK_AB R64, R65, R64 ;  /* 0x000000404140723e */ /* 0x000fe400000010ff */
[----:B------:R-:W-:Y:S02]  /*9b20*/  FSEL R7, R66, RZ, P4 ;  /* 0x000000ff42077208 */ /* 0x000fe40002000000 */
[----:B------:R-:W-:Y:S02]  /*9b30*/  FSEL R65, R8, RZ, P2 ;  /* 0x000000ff08417208 */ /* 0x000fe40001000000 */
[----:B------:R-:W-:Y:S02]  /*9b40*/  F2FP.BF16.F32.PACK_AB R6, R11, R6 ;  /* 0x000000060b06723e */ /* 0x000fe400000010ff */
[----:B------:R-:W-:-:S02]  /*9b50*/  F2FP.BF16.F32.PACK_AB R101, R7, R158 ;  /* 0x0000009e0765723e */ /* 0x000fc400000010ff */
[----:B------:R-:W-:Y:S02]  /*9b60*/  F2FP.BF16.F32.PACK_AB R65, R65, R160 ;  /* 0x000000a04141723e */ /* 0x000fe400000010ff */
[C---:B------:R-:W-:Y:S02]  /*9b70*/  PRMT R11, R6.reuse, 0x7632, R11 ;  /* 0x00007632060b7816 */ /* 0x040fe4000000000b */
[----:B------:R-:W-:Y:S02]  /*9b80*/  PRMT R99, R6, 0x7610, R99 ;  /* 0x0000761006637816 */ /* 0x000fe40000000063 */
[C---:B------:R-:W-:Y:S02]  /*9b90*/  PRMT R6, R64.reuse, 0x7632, R6 ;  /* 0x0000763240067816 */ /* 0x040fe40000000006 */
[----:B------:R-:W-:Y:S02]  /*9ba0*/  PRMT R100, R64, 0x7610, R100 ;  /* 0x0000761040647816 */ /* 0x000fe40000000064 */
[----:B------:R-:W-:-:S02]  /*9bb0*/  PRMT R7, R101, 0x7632, R7 ;  /* 0x0000763265077816 */ /* 0x000fc40000000007 */
[C---:B------:R-:W-:Y:S02]  /*9bc0*/  PRMT R8, R65.reuse, 0x7632, R8 ;  /* 0x0000763241087816 */ /* 0x040fe40000000008 */
[----:B------:R-:W-:Y:S01]  /*9bd0*/  PRMT R102, R65, 0x7610, R102 ;  /* 0x0000761041667816 */ /* 0x000fe20000000066 */
[----:B------:R-:W-:Y:S06]  /*9be0*/  BRA `(.L_x_494) ;  /* 0x0000000000887947 */ /* 0x000fec0003800000 */
.L_x_498:
[----:B------:R-:W-:Y:S01]  /*9bf0*/  MOV R8, UR17 ;  /* 0x0000001100087c02 */ /* 0x000fe20008000f00 */
[----:B------:R-:W-:Y:S01]  /*9c00*/  IMAD.U32 R6, RZ, RZ, UR17 ;  /* 0x00000011ff067e24 */ /* 0x000fe2000f8e00ff */
[C---:B------:R-:W-:Y:S01]  /*9c10*/  LOP3.LUT P2, RZ, R7.reuse, 0xff, RZ, 0xc0, !PT ;  /* 0x000000ff07ff7812 */ /* 0x040fe2000784c0ff */
[----:B------:R-:W-:Y:S01]  /*9c20*/  IMAD.U32 R11, RZ, RZ, UR17 ;  /* 0x00000011ff0b7e24 */ /* 0x000fe2000f8e00ff */
[----:B------:R-:W-:Y:S01]  /*9c30*/  LOP3.LUT P3, RZ, R7, 0xff00, RZ, 0xc0, !PT ;  /* 0x0000ff0007ff7812 */ /* 0x000fe2000786c0ff */
[----:B---34-:R-:W-:Y:S02]  /*9c40*/  IMAD.U32 R65, RZ, RZ, UR17 ;  /* 0x00000011ff417e24 */ /* 0x018fe4000f8e00ff */
        /* <DEDUP_REMOVED lines=28> */
.L_x_494:
[----:B------:R-:W-:Y:S01]  /*9e10*/  LOP3.LUT R6, R6, 0xffff, RZ, 0xc0, !PT ;  /* 0x0000ffff06067812 */ /* 0x000fe200078ec0ff */
[----:B------:R-:W-:Y:S01]  /*9e20*/  IMAD.MOV.U32 R64, RZ, RZ, 0x8 ;  /* 0x00000008ff407424 */ /* 0x000fe200078e00ff */
[----:B------:R-:W-:Y:S02]  /*9e30*/  PRMT R65, R7, 0x5410, R8 ;  /* 0x0000541007417816 */ /* 0x000fe40000000008 */
[----:B012---:R-:W-:Y:S01]  /*9e40*/  IADD3 R121, PT, PT, R12, 0x300, RZ ;  /* 0x000003000c797810 */ /* 0x007fe20007ffe0ff */
        /* <DEDUP_REMOVED lines=13> */
.L_x_499:
        /* <DEDUP_REMOVED lines=10> */
.L_x_500:
[----:B------:R-:W-:Y:S05]  /*9fc0*/  @!P1 BRA `(.L_x_501) ;  /* 0x0000000c00749947 */ /* 0x000fea0003800000 */
[----:B------:R-:W-:Y:S05]  /*9fd0*/  @!P0 BRA `(.L_x_502) ;  /* 0x0000000400dc8947 */ /* 0x000fea0003800000 */
[----:B------:R-:W-:Y:S05]  /*9fe0*/  BRA.U !UP0, `(.L_x_503) ;  /* 0x0000000108f87547 */ /* 0x000fea000b800000 */
[----:B-12---:R-:W-:Y:S01]  /*9ff0*/  IMAD.U32 R6, RZ, RZ, UR17 ;  /* 0x00000011ff067e24 */ /* 0x006fe2000f8e00ff */
[----:B------:R-:W-:Y:S01]  /*a000*/  MOV R8, UR17 ;  /* 0x0000001100087c02 */ /* 0x000fe20008000f00 */
[----:B------:R-:W-:Y:S01]  /*a010*/  IMAD.U32 R64, RZ, RZ, UR17 ;  /* 0x00000011ff407e24 */ /* 0x000fe2000f8e00ff */
[----:B------:R-:W-:Y:S01]  /*a020*/  MOV R7, UR17 ;  /* 0x0000001100077c02 */ /* 0x000fe20008000f00 */
[----:B------:R-:W-:Y:S01]  /*a030*/  FFMA.FTZ R165, R165, R6, UR27 ;  /* 0x0000001ba5a57e23 */ /* 0x000fe20008010006 */
[----:B------:R-:W-:Y:S02]  /*a040*/  IMAD.MOV.U32 R6, RZ, RZ, R106 ;  /* 0x000000ffff067224 */ /* 0x000fe400078e006a */
[----:B------:R-:W-:Y:S01]  /*a050*/  FFMA.FTZ R163, R163, R8, UR27 ;  /* 0x0000001ba3a37e23 */ /* 0x000fe20008010008 */
[----:B------:R-:W-:Y:S01]  /*a060*/  SHF.R.U64 R8, R106, 0x10, R107 ;  /* 0x000000106a087819 */ /* 0x000fe2000000126b */
[----:B------:R-:W-:Y:S01]  /*a070*/  FADD.FTZ R165, R164, -R165 ;  /* 0x800000a5a4a57221 */ /* 0x000fe20000010000 */
[----:B------:R-:W-:-:S02]  /*a080*/  IMAD.U32 R6, R6, 0x10000, RZ ;  /* 0x0001000006067824 */ /* 0x000fc400078e00ff */
[----:B------:R-:W-:Y:S01]  /*a090*/  FFMA.FTZ R166, R166, R7, UR27 ;  /* 0x0000001ba6a67e23 */ /* 0x000fe20008010007 */
[----:B------:R-:W-:Y:S01]  /*a0a0*/  IMAD.MOV.U32 R11, RZ, RZ, R107 ;  /* 0x000000ffff0b7224 */ /* 0x000fe200078e006b */
[----:B------:R-:W-:Y:S01]  /*a0b0*/  LOP3.LUT P5, RZ, R157, 0xff, RZ, 0xc0, !PT ;  /* 0x000000ff9dff7812 */ /* 0x000fe200078ac0ff */
[----:B------:R-:W-:Y:S01]  /*a0c0*/  FFMA.FTZ R6, R165, UR16, R6 ;  /* 0x00000010a5067c23 */ /* 0x000fe20008010006 */
[----:B------:R-:W-:Y:S01]  /*a0d0*/  FFMA.FTZ R145, R145, R64, UR27 ;  /* 0x0000001b91917e23 */ /* 0x000fe20008010040 */
[----:B------:R-:W-:Y:S01]  /*a0e0*/  SHF.L.U32 R8, R8, 0x10, RZ ;  /* 0x0000001008087819 */ /* 0x000fe200000006ff */
[----:B------:R-:W-:Y:S02]  /*a0f0*/  IMAD.U32 R64, R11, 0x10000, RZ ;  /* 0x000100000b407824 */ /* 0x000fe400078e00ff */
[----:B------:R-:W-:Y:S01]  /*a100*/  FMUL.FTZ R7, R6, UR7 ;  /* 0x0000000706077c20 */ /* 0x000fe20008410000 */
[----:B------:R-:W-:Y:S01]  /*a110*/  FADD.FTZ R163, R162, -R163 ;  /* 0x800000a3a2a37221 */ /* 0x000fe20000010000 */
[----:B------:R-:W-:Y:S01]  /*a120*/  SHF.R.U32.HI R65, RZ, 0x10, R107 ;  /* 0x00000010ff417819 */ /* 0x000fe2000001166b */
[----:B------:R-:W-:Y:S01]  /*a130*/  FADD.FTZ R145, R144, -R145 ;  /* 0x8000009190917221 */ /* 0x000fe20000010000 */
[----:B------:R-:W-:Y:S01]  /*a140*/  FADD.FTZ R166, R167, -R166 ;  /* 0x800000a6a7a67221 */ /* 0x000fe20000010000 */
[----:B------:R-:W-:Y:S01]  /*a150*/  FSEL R11, R7, RZ, P5 ;  /* 0x000000ff070b7208 */ /* 0x000fe20002800000 */
[----:B------:R-:W-:Y:S01]  /*a160*/  FFMA.FTZ R8, R163, UR16, R8 ;  /* 0x00000010a3087c23 */ /* 0x000fe20008010008 */
[----:B------:R-:W-:Y:S01]  /*a170*/  LOP3.LUT P5, RZ, R9, 0xff, RZ, 0xc0, !PT ;  /* 0x000000ff09ff7812 */ /* 0x000fe200078ac0ff */
[----:B------:R-:W-:-:S02]  /*a180*/  IMAD.U32 R65, R65, 0x10000, RZ ;  /* 0x0001000041417824 */ /* 0x000fc400078e00ff */
[----:B------:R-:W-:Y:S01]  /*a190*/  FFMA.FTZ R64, R145, UR16, R64 ;  /* 0x0000001091407c23 */ /* 0x000fe20008010040 */
[----:B------:R-:W-:Y:S02]  /*a1a0*/  F2FP.BF16.F32.PACK_AB R6, R11, R6 ;  /* 0x000000060b06723e */ /* 0x000fe400000010ff */
[----:B------:R-:W-:Y:S01]  /*a1b0*/  FSEL R7, R7, RZ, P5 ;  /* 0x000000ff07077208 */ /* 0x000fe20002800000 */
[----:B------:R-:W-:Y:S01]  /*a1c0*/  FFMA.FTZ R166, R166, UR16, R65 ;  /* 0x00000010a6a67c23 */ /* 0x000fe20008010041 */
[----:B------:R-:W-:Y:S01]  /*a1d0*/  LOP3.LUT P4, RZ, R157, 0xff00, RZ, 0xc0, !PT ;  /* 0x0000ff009dff7812 */ /* 0x000fe2000788c0ff */
[----:B------:R-:W-:Y:S01]  /*a1e0*/  FMUL.FTZ R65, R64, UR7 ;  /* 0x0000000740417c20 */ /* 0x000fe20008410000 */
[C---:B------:R-:W-:Y:S01]  /*a1f0*/  F2FP.BF16.F32.PACK_AB R7, R8.reuse, R7 ;  /* 0x000000070807723e */ /* 0x040fe200000010ff */
[----:B------:R-:W-:Y:S01]  /*a200*/  FMUL.FTZ R8, R8, UR7 ;  /* 0x0000000708087c20 */ /* 0x000fe20008410000 */
[----:B------:R-:W-:Y:S02]  /*a210*/  LOP3.LUT P5, RZ, R9, 0xff00, RZ, 0xc0, !PT ;  /* 0x0000ff0009ff7812 */ /* 0x000fe400078ac0ff */
        /* <DEDUP_REMOVED lines=8> */
[----:B0-----:R-:W-:-:S02]  /*a2a0*/  FSEL R67, R65, RZ, P2 ;  /* 0x000000ff41437208 */ /* 0x001fc40001000000 */
[----:B------:R-:W-:Y:S02]  /*a2b0*/  ISETP.GE.U32.AND P3, PT, R157, 0x1000000, PT ;  /* 0x010000009d00780c */ /* 0x000fe40003f66070 */
[C---:B------:R-:W-:Y:S02]  /*a2c0*/  LOP3.LUT P4, RZ, R9.reuse, 0xff0000, RZ, 0xc0, !PT ;  /* 0x00ff000009ff7812 */ /* 0x040fe4000788c0ff */
[----:B------:R-:W-:Y:S02]  /*a2d0*/  ISETP.GE.U32.AND P2, PT, R9, 0x1000000, PT ;  /* 0x010000000900780c */ /* 0x000fe40003f46070 */
[----:B------:R-:W-:Y:S02]  /*a2e0*/  F2FP.BF16.F32.PACK_AB R66, R7, R6 ;  /* 0x000000060742723e */ /* 0x000fe400000010ff */
[----:B------:R-:W-:Y:S02]  /*a2f0*/  FSEL R65, R65, RZ, P4 ;  /* 0x000000ff41417208 */ /* 0x000fe40002000000 */
[----:B------:R-:W-:-:S02]  /*a300*/  FSEL R6, R8, RZ, P3 ;  /* 0x000000ff08067208 */ /* 0x000fc40001800000 */
[----:B------:R-:W-:Y:S02]  /*a310*/  FSEL R7, R8, RZ, P2 ;  /* 0x000000ff08077208 */ /* 0x000fe40001000000 */
[----:B------:R-:W-:Y:S02]  /*a320*/  F2FP.BF16.F32.PACK_AB R67, R67, R64 ;  /* 0x000000404343723e */ /* 0x000fe400000010ff */
        /* <DEDUP_REMOVED lines=8> */
[----:B------:R-:W-:Y:S01]  /*a3b0*/  PRMT R156, R7, 0x7632, R156 ;  /* 0x00007632079c7816 */ /* 0x000fe2000000009c */
[----:B------:R-:W-:Y:S06]  /*a3c0*/  BRA `(.L_x_504) ;  /* 0x0000001400047947 */ /* 0x000fec0003800000 */
.L_x_503:
[----:B-12---:R-:W-:Y:S01]  /*a3d0*/  MOV R6, UR17 ;  /* 0x0000001100067c02 */ /* 0x006fe20008000f00 */
[----:B------:R-:W-:Y:S01]  /*a3e0*/  IMAD.U32 R8, RZ, RZ, UR17 ;  /* 0x00000011ff087e24 */ /* 0x000fe2000f8e00ff */
[----:B------:R-:W-:Y:S01]  /*a3f0*/  MOV R11, UR17 ;  /* 0x00000011000b7c02 */ /* 0x000fe20008000f00 */
[----:B------:R-:W-:Y:S01]  /*a400*/  IMAD.U32 R64, RZ, RZ, UR17 ;  /* 0x00000011ff407e24 */ /* 0x000fe2000f8e00ff */
[----:B------:R-:W-:Y:S01]  /*a410*/  SHF.R.U64 R7, R106, 0x10, R107 ;  /* 0x000000106a077819 */ /* 0x000fe2000000126b */
[----:B------:R-:W-:Y:S01]  /*a420*/  FFMA.FTZ R165, R165, R6, UR27 ;  /* 0x0000001ba5a57e23 */ /* 0x000fe20008010006 */
[----:B------:R-:W-:Y:S02]  /*a430*/  IMAD.MOV.U32 R6, RZ, RZ, R106 ;  /* 0x000000ffff067224 */ /* 0x000fe400078e006a */
[----:B------:R-:W-:Y:S01]  /*a440*/  FFMA.FTZ R163, R163, R8, UR27 ;  /* 0x0000001ba3a37e23 */ /* 0x000fe20008010008 */
[----:B------:R-:W-:Y:S01]  /*a450*/  FFMA.FTZ R166, R166, R11, UR27 ;  /* 0x0000001ba6a67e23 */ /* 0x000fe2000801000b */
[----:B------:R-:W-:Y:S01]  /*a460*/  FADD.FTZ R165, R164, -R165 ;  /* 0x800000a5a4a57221 */ /* 0x000fe20000010000 */
[----:B------:R-:W-:Y:S01]  /*a470*/  IMAD.U32 R6, R6, 0x10000, RZ ;  /* 0x0001000006067824 */ /* 0x000fe200078e00ff */
[----:B------:R-:W-:Y:S01]  /*a480*/  SHF.L.U32 R8, R7, 0x10, RZ ;  /* 0x0000001007087819 */ /* 0x000fe200000006ff */
[----:B------:R-:W-:Y:S01]  /*a490*/  FADD.FTZ R163, R162, -R163 ;  /* 0x800000a3a2a37221 */ /* 0x000fe20000010000 */
[--C-:B------:R-:W-:Y:S01]  /*a4a0*/  SHF.R.U32.HI R11, RZ, 0x10, R107.reuse ;  /* 0x00000010ff0b7819 */ /* 0x100fe2000001166b */
[----:B------:R-:W-:Y:S01]  /*a4b0*/  FFMA.FTZ R6, R165, UR16, R6 ;  /* 0x00000010a5067c23 */ /* 0x000fe20008010006 */
[----:B------:R-:W-:Y:S01]  /*a4c0*/  FFMA.FTZ R145, R145, R64, UR27 ;  /* 0x0000001b91917e23 */ /* 0x000fe20008010040 */
[----:B------:R-:W-:Y:S01]  /*a4d0*/  IMAD.MOV.U32 R7, RZ, RZ, R107 ;  /* 0x000000ffff077224 */ /* 0x000fe200078e006b */
[----:B------:R-:W-:Y:S01]  /*a4e0*/  LOP3.LUT P5, RZ, R157, 0xff, RZ, 0xc0, !PT ;  /* 0x000000ff9dff7812 */ /* 0x000fe200078ac0ff */
[----:B------:R-:W-:Y:S01]  /*a4f0*/  FMUL.FTZ R6, R6, UR7 ;  /* 0x0000000706067c20 */ /* 0x000fe20008410000 */
[----:B------:R-:W-:Y:S01]  /*a500*/  FFMA.FTZ R8, R163, UR16, R8 ;  /* 0x00000010a3087c23 */ /* 0x000fe20008010008 */
[----:B------:R-:W-:Y:S01]  /*a510*/  LOP3.LUT P6, RZ, R9, 0xff, RZ, 0xc0, !PT ;  /* 0x000000ff09ff7812 */ /* 0x000fe200078cc0ff */
[----:B------:R-:W-:Y:S01]  /*a520*/  FADD.FTZ R145, R144, -R145 ;  /* 0x8000009190917221 */ /* 0x000fe20000010000 */
[----:B------:R-:W-:Y:S01]  /*a530*/  SHF.L.U32 R11, R11, 0x10, RZ ;  /* 0x000000100b0b7819 */ /* 0x000fe200000006ff */
[----:B------:R-:W-:Y:S01]  /*a540*/  FADD.FTZ R166, R167, -R166 ;  /* 0x800000a6a7a67221 */ /* 0x000fe20000010000 */
[----:B------:R-:W-:Y:S01]  /*a550*/  IMAD.U32 R64, R7, 0x10000, RZ ;  /* 0x0001000007407824 */ /* 0x000fe200078e00ff */
[----:B------:R-:W-:Y:S01]  /*a560*/  FSEL R7, R6, RZ, P5 ;  /* 0x000000ff06077208 */ /* 0x000fe20002800000 */
[----:B------:R-:W-:Y:S01]  /*a570*/  FMUL.FTZ R8, R8, UR7 ;  /* 0x0000000708087c20 */ /* 0x000fe20008410000 */
[----:B------:R-:W-:Y:S01]  /*a580*/  FSEL R6, R6, RZ, P6 ;  /* 0x000000ff06067208 */ /* 0x000fe20003000000 */
[----:B------:R-:W-:Y:S01]  /*a590*/  FFMA.FTZ R64, R145, UR16, R64 ;  /* 0x0000001091407c23 */ /* 0x000fe20008010040 */
[----:B------:R-:W-:Y:S01]  /*a5a0*/  LOP3.LUT P4, RZ, R157, 0xff00, RZ, 0xc0, !PT ;  /* 0x0000ff009dff7812 */ /* 0x000fe2000788c0ff */
[----:B------:R-:W-:Y:S01]  /*a5b0*/  FFMA.FTZ R11, R166, UR16, R11 ;  /* 0x00000010a60b7c23 */ /* 0x000fe2000801000b */
[----:B------:R-:W-:Y:S01]  /*a5c0*/  LOP3.LUT P5, RZ, R9, 0xff00, RZ, 0xc0, !PT ;  /* 0x0000ff0009ff7812 */ /* 0x000fe200078ac0ff */
[----:B------:R-:W-:Y:S01]  /*a5d0*/  FMUL.FTZ R64, R64, UR7 ;  /* 0x0000000740407c20 */ /* 0x000fe20008410000 */
[----:B0-----:R-:W-:Y:S01]  /*a5e0*/  F2FP.BF16.F32.PACK_AB R66, R6, R7 ;  /* 0x000000070642723e */ /* 0x001fe200000010ff */
[----:B------:R-:W-:Y:S01]  /*a5f0*/  FMUL.FTZ R11, R11, UR7 ;  /* 0x000000070b0b7c20 */ /* 0x000fe20008410000 */
[----:B------:R-:W-:-:S02]  /*a600*/  FSEL R6, R8, RZ, P4 ;  /* 0x000000ff08067208 */ /* 0x000fc40002000000 */
[----:B------:R-:W-:Y:S02]  /*a610*/  FSEL R7, R8, RZ, P5 ;  /* 0x000000ff08077208 */ /* 0x000fe40002800000 */
[C---:B------:R-:W-:Y:S02]  /*a620*/  LOP3.LUT P2, RZ, R157.reuse, 0xff0000, RZ, 0xc0, !PT ;  /* 0x00ff00009dff7812 */ /* 0x040fe4000784c0ff */
[----:B------:R-:W-:Y:S02]  /*a630*/  ISETP.GE.U32.AND P3, PT, R157, 0x1000000, PT ;  /* 0x010000009d00780c */ /* 0x000fe40003f66070 */
[C---:B------:R-:W-:Y:S02]  /*a640*/  LOP3.LUT P4, RZ, R9.reuse, 0xff0000, RZ, 0xc0, !PT ;  /* 0x00ff000009ff7812 */ /* 0x040fe4000788c0ff */
[----:B------:R-:W-:Y:S02]  /*a650*/  ISETP.GE.U32.AND P5, PT, R9, 0x1000000, PT ;  /* 0x010000000900780c */ /* 0x000fe40003fa6070 */
[----:B------:R-:W-:-:S02]  /*a660*/  F2FP.BF16.F32.PACK_AB R67, R7, R6 ;  /* 0x000000060743723e */ /* 0x000fc400000010ff */
[C---:B------:R-:W-:Y:S02]  /*a670*/  FSEL R6, R64.reuse, RZ, P2 ;  /* 0x000000ff40067208 */ /* 0x040fe40001000000 */
[----:B------:R-:W-:Y:S02]  /*a680*/  FSEL R7, R64, RZ, P4 ;  /* 0x000000ff40077208 */ /* 0x000fe40002000000 */
[C---:B------:R-:W-:Y:S02]  /*a690*/  FSEL R8, R11.reuse, RZ, P3 ;  /* 0x000000ff0b087208 */ /* 0x040fe40001800000 */
[----:B------:R-:W-:Y:S02]  /*a6a0*/  FSEL R65, R11, RZ, P5 ;  /* 0x000000ff0b417208 */ /* 0x000fe40002800000 */
[----:B------:R-:W-:Y:S02]  /*a6b0*/  F2FP.BF16.F32.PACK_AB R6, R7, R6 ;  /* 0x000000060706723e */ /* 0x000fe400000010ff */
[----:B------:R-:W-:-:S02]  /*a6c0*/  F2FP.BF16.F32.PACK_AB R65, R65, R8 ;  /* 0x000000084141723e */ /* 0x000fc400000010ff */
[C---:B------:R-:W-:Y:S02]  /*a6d0*/  PRMT R103, R66.reuse, 0x7632, R103 ;  /* 0x0000763242677816 */ /* 0x040fe40000000067 */
[----:B------:R-:W-:Y:S02]  /*a6e0*/  PRMT R11, R66, 0x7610, R11 ;  /* 0x00007610420b7816 */ /* 0x000fe4000000000b */
[C---:B------:R-:W-:Y:S02]  /*a6f0*/  PRMT R154, R67.reuse, 0x7632, R154 ;  /* 0x00007632439a7816 */ /* 0x040fe4000000009a */
[----:B------:R-:W-:Y:S02]  /*a700*/  PRMT R8, R67, 0x7610, R8 ;  /* 0x0000761043087816 */ /* 0x000fe40000000008 */
[----:B------:R-:W-:Y:S02]  /*a710*/  PRMT R155, R6, 0x7632, R155 ;  /* 0x00007632069b7816 */ /* 0x000fe4000000009b */
[----:B------:R-:W-:-:S02]  /*a720*/  PRMT R156, R65, 0x7632, R156 ;  /* 0x00007632419c7816 */ /* 0x000fc4000000009c */
[----:B------:R-:W-:Y:S01]  /*a730*/  PRMT R7, R65, 0x7610, R7 ;  /* 0x0000761041077816 */ /* 0x000fe20000000007 */
[----:B------:R-:W-:Y:S06]  /*a740*/  BRA `(.L_x_504) ;  /* 0x0000001000247947 */ /* 0x000fec0003800000 */
.L_x_502:
[----:B------:R-:W-:Y:S05]  /*a750*/  BRA.U !UP0, `(.L_x_505) ;  /* 0x0000000108d87547 */ /* 0x000fea000b800000 */
[----:B-12---:R-:W-:Y:S01]  /*a760*/  IMAD.U32 R6, RZ, RZ, UR17 ;  /* 0x00000011ff067e24 */ /* 0x006fe2000f8e00ff */
[----:B------:R-:W-:Y:S01]  /*a770*/  MOV R64, UR17 ;  /* 0x0000001100407c02 */ /* 0x000fe20008000f00 */
[----:B------:R-:W-:Y:S01]  /*a780*/  IMAD.U32 R8, RZ, RZ, UR17 ;  /* 0x00000011ff087e24 */ /* 0x000fe2000f8e00ff */
[----:B------:R-:W-:Y:S01]  /*a790*/  LOP3.LUT P5, RZ, R157, 0xff, RZ, 0xc0, !PT ;  /* 0x000000ff9dff7812 */ /* 0x000fe200078ac0ff */
[----:B------:R-:W-:Y:S01]  /*a7a0*/  FFMA.FTZ R165, R165, R6, UR27 ;  /* 0x0000001ba5a57e23 */ /* 0x000fe20008010006 */
[----:B------:R-:W-:Y:S02]  /*a7b0*/  IMAD.U32 R65, RZ, RZ, UR17 ;  /* 0x00000011ff417e24 */ /* 0x000fe4000f8e00ff */
[----:B------:R-:W-:Y:S01]  /*a7c0*/  FFMA.FTZ R163, R163, R8, UR27 ;  /* 0x0000001ba3a37e23 */ /* 0x000fe20008010008 */
[----:B------:R-:W-:Y:S01]  /*a7d0*/  FFMA.FTZ R145, R145, R64, UR27 ;  /* 0x0000001b91917e23 */ /* 0x000fe20008010040 */
[----:B------:R-:W-:Y:S01]  /*a7e0*/  FADD.FTZ R6, R164, -R165 ;  /* 0x800000a5a4067221 */ /* 0x000fe20000010000 */
[----:B------:R-:W-:Y:S01]  /*a7f0*/  LOP3.LUT P6, RZ, R9, 0xff, RZ, 0xc0, !PT ;  /* 0x000000ff09ff7812 */ /* 0x000fe200078cc0ff */
[----:B------:R-:W-:Y:S01]  /*a800*/  FADD.FTZ R8, R162, -R163 ;  /* 0x800000a3a2087221 */ /* 0x000fe20000010000 */
[----:B------:R-:W-:Y:S01]  /*a810*/  FADD.FTZ R64, R144, -R145 ;  /* 0x8000009190407221 */ /* 0x000fe20000010000 */
[----:B------:R-:W-:Y:S01]  /*a820*/  FMUL.FTZ R6, R6, UR16 ;  /* 0x0000001006067c20 */ /* 0x000fe20008410000 */
[----:B------:R-:W-:Y:S01]  /*a830*/  FFMA.FTZ R166, R166, R65, UR27 ;  /* 0x0000001ba6a67e23 */ /* 0x000fe20008010041 */
[----:B------:R-:W-:Y:S01]  /*a840*/  FMUL.FTZ R8, R8, UR16 ;  /* 0x0000001008087c20 */ /* 0x000fe20008410000 */
[----:B------:R-:W-:Y:S01]  /*a850*/  FMUL.FTZ R64, R64, UR16 ;  /* 0x0000001040407c20 */ /* 0x000fe20008410000 */
[----:B------:R-:W-:Y:S01]  /*a860*/  FMUL.FTZ R7, R6, UR7 ;  /* 0x0000000706077c20 */ /* 0x000fe20008410000 */
[----:B0-----:R-:W-:Y:S01]  /*a870*/  FADD.FTZ R66, R167, -R166 ;  /* 0x800000a6a7427221 */ /* 0x001fe20000010000 */
[C---:B------:R-:W-:Y:S01]  /*a880*/  LOP3.LUT P4, RZ, R157.reuse, 0xff00, RZ, 0xc0, !PT ;  /* 0x0000ff009dff7812 */ /* 0x040fe2000788c0ff */
[----:B------:R-:W-:Y:S01]  /*a890*/  FMUL.FTZ R65, R64, UR7 ;  /* 0x0000000740417c20 */ /* 0x000fe20008410000 */
[----:B------:R-:W-:Y:S01]  /*a8a0*/  LOP3.LUT P2, RZ, R157, 0xff0000, RZ, 0xc0, !PT ;  /* 0x00ff00009dff7812 */ /* 0x000fe2000784c0ff */
[----:B------:R-:W-:Y:S01]  /*a8b0*/  FMUL.FTZ R66, R66, UR16 ;  /* 0x0000001042427c20 */ /* 0x000fe20008410000 */
[----:B------:R-:W-:-:S02]  /*a8c0*/  FSEL R11, R7, RZ, P5 ;  /* 0x000000ff070b7208 */ /* 0x000fc40002800000 */
[----:B------:R-:W-:Y:S02]  /*a8d0*/  FSEL R7, R7, RZ, P6 ;  /* 0x000000ff07077208 */ /* 0x000fe40003000000 */
[----:B------:R-:W-:Y:S02]  /*a8e0*/  F2FP.BF16.F32.PACK_AB R6, R11, R6 ;  /* 0x000000060b06723e */ /* 0x000fe400000010ff */
[C---:B------:R-:W-:Y:S01]  /*a8f0*/  F2FP.BF16.F32.PACK_AB R7, R8.reuse, R7 ;  /* 0x000000070807723e */ /* 0x040fe200000010ff */
[----:B------:R-:W-:Y:S01]  /*a900*/  FMUL.FTZ R8, R8, UR7 ;  /* 0x0000000708087c20 */ /* 0x000fe20008410000 */
[----:B------:R-:W-:Y:S02]  /*a910*/  LOP3.LUT P5, RZ, R9, 0xff00, RZ, 0xc0, !PT ;  /* 0x0000ff0009ff7812 */ /* 0x000fe400078ac0ff */
[C---:B------:R-:W-:Y:S02]  /*a920*/  PRMT R11, R6.reuse, 0x7632, R11 ;  /* 0x00007632060b7816 */ /* 0x040fe4000000000b */
[----:B------:R-:W-:-:S02]  /*a930*/  PRMT R99, R6, 0x7610, R99 ;  /* 0x0000761006637816 */ /* 0x000fc40000000063 */
[C---:B------:R-:W-:Y:S02]  /*a940*/  PRMT R100, R7.reuse, 0x7632, R100 ;  /* 0x0000763207647816 */ /* 0x040fe40000000064 */
[----:B------:R-:W-:Y:S02]  /*a950*/  PRMT R103, R7, 0x7610, R103 ;  /* 0x0000761007677816 */ /* 0x000fe40000000067 */
[C---:B------:R-:W-:Y:S02]  /*a960*/  FSEL R6, R8.reuse, RZ, P4 ;  /* 0x000000ff08067208 */ /* 0x040fe40002000000 */
[----:B------:R-:W-:Y:S01]  /*a970*/  FSEL R7, R8, RZ, P5 ;  /* 0x000000ff08077208 */ /* 0x000fe20002800000 */
[----:B------:R-:W-:Y:S01]  /*a980*/  FMUL.FTZ R8, R66, UR7 ;  /* 0x0000000742087c20 */ /* 0x000fe20008410000 */
[----:B------:R-:W-:Y:S02]  /*a990*/  FSEL R67, R65, RZ, P2 ;  /* 0x000000ff41437208 */ /* 0x000fe40001000000 */
[----:B------:R-:W-:-:S02]  /*a9a0*/  ISETP.GE.U32.AND P3, PT, R157, 0x1000000, PT ;  /* 0x010000009d00780c */ /* 0x000fc40003f66070 */
[C---:B------:R-:W-:Y:S02]  /*a9b0*/  LOP3.LUT P4, RZ, R9.reuse, 0xff0000, RZ, 0xc0, !PT ;  /* 0x00ff000009ff7812 */ /* 0x040fe4000788c0ff */
[----:B------:R-:W-:Y:S02]  /*a9c0*/  ISETP.GE.U32.AND P2, PT, R9, 0x1000000, PT ;  /* 0x010000000900780c */ /* 0x000fe40003f46070 */
[----:B------:R-:W-:Y:S02]  /*a9d0*/  F2FP.BF16.F32.PACK_AB R101, R7, R6 ;  /* 0x000000060765723e */ /* 0x000fe400000010ff */
[----:B------:R-:W-:Y:S02]  /*a9e0*/  FSEL R65, R65, RZ, P4 ;  /* 0x000000ff41417208 */ /* 0x000fe40002000000 */
[C---:B------:R-:W-:Y:S02]  /*a9f0*/  FSEL R6, R8.reuse, RZ, P3 ;  /* 0x000000ff08067208 */ /* 0x040fe40001800000 */
        /* <DEDUP_REMOVED lines=10> */
[----:B------:R-:W-:Y:S01]  /*aaa0*/  PRMT R156, R7, 0x7632, R156 ;  /* 0x00007632079c7816 */ /* 0x000fe2000000009c */
[----:B------:R-:W-:Y:S06]  /*aab0*/  BRA `(.L_x_504) ;  /* 0x0000000c00487947 */ /* 0x000fec0003800000 */
.L_x_505:
[----:B-12---:R-:W-:Y:S01]  /*aac0*/  IMAD.U32 R6, RZ, RZ, UR17 ;  /* 0x00000011ff067e24 */ /* 0x006fe2000f8e00ff */
[----:B------:R-:W-:Y:S01]  /*aad0*/  MOV R8, UR17 ;  /* 0x0000001100087c02 */ /* 0x000fe20008000f00 */
[----:B------:R-:W-:Y:S01]  /*aae0*/  IMAD.U32 R7, RZ, RZ, UR17 ;  /* 0x00000011ff077e24 */ /* 0x000fe2000f8e00ff */
[----:B------:R-:W-:Y:S01]  /*aaf0*/  LOP3.LUT P5, RZ, R157, 0xff, RZ, 0xc0, !PT ;  /* 0x000000ff9dff7812 */ /* 0x000fe200078ac0ff */
[-C--:B------:R-:W-:Y:S01]  /*ab00*/  FFMA.FTZ R165, R165, R6.reuse, UR27 ;  /* 0x0000001ba5a57e23 */ /* 0x080fe20008010006 */
[----:B------:R-:W-:Y:S01]  /*ab10*/  FFMA.FTZ R145, R145, R6, UR27 ;  /* 0x0000001b91917e23 */ /* 0x000fe20008010006 */
[----:B------:R-:W-:Y:S01]  /*ab20*/  FFMA.FTZ R163, R163, R8, UR27 ;  /* 0x0000001ba3a37e23 */ /* 0x000fe20008010008 */
[----:B------:R-:W-:Y:S01]  /*ab30*/  FFMA.FTZ R166, R166, R7, UR27 ;  /* 0x0000001ba6a67e23 */ /* 0x000fe20008010007 */
[----:B------:R-:W-:Y:S01]  /*ab40*/  FADD.FTZ R165, R164, -R165 ;  /* 0x800000a5a4a57221 */ /* 0x000fe20000010000 */
[----:B------:R-:W-:Y:S01]  /*ab50*/  LOP3.LUT P6, RZ, R9, 0xff, RZ, 0xc0, !PT ;  /* 0x000000ff09ff7812 */ /* 0x000fe200078cc0ff */
[----:B------:R-:W-:Y:S01]  /*ab60*/  FADD.FTZ R163, R162, -R163 ;  /* 0x800000a3a2a37221 */ /* 0x000fe20000010000 */
[----:B------:R-:W-:Y:S01]  /*ab70*/  FADD.FTZ R145, R144, -R145 ;  /* 0x8000009190917221 */ /* 0x000fe20000010000 */
[----:B------:R-:W-:Y:S01]  /*ab80*/  FMUL.FTZ R165, R165, UR16 ;  /* 0x00000010a5a57c20 */ /* 0x000fe20008410000 */
[----:B------:R-:W-:Y:S01]  /*ab90*/  FADD.FTZ R166, R167, -R166 ;  /* 0x800000a6a7a67221 */ /* 0x000fe20000010000 */
[----:B------:R-:W-:Y:S01]  /*aba0*/  FMUL.FTZ R163, R163, UR16 ;  /* 0x00000010a3a37c20 */ /* 0x000fe20008410000 */
[----:B------:R-:W-:Y:S01]  /*abb0*/  LOP3.LUT P4, RZ, R157, 0xff00, RZ, 0xc0, !PT ;  /* 0x0000ff009dff7812 */ /* 0x000fe2000788c0ff */
[----:B------:R-:W-:Y:S01]  /*abc0*/  FMUL.FTZ R165, R165, UR7 ;  /* 0x00000007a5a57c20 */ /* 0x000fe20008410000 */
[----:B------:R-:W-:Y:S01]  /*abd0*/  FMUL.FTZ R145, R145, UR16 ;  /* 0x0000001091917c20 */ /* 0x000fe20008410000 */
[----:B------:R-:W-:Y:S01]  /*abe0*/  FMUL.FTZ R163, R163, UR7 ;  /* 0x00000007a3a37c20 */ /* 0x000fe20008410000 */
[----:B------:R-:W-:Y:S01]  /*abf0*/  FMUL.FTZ R166, R166, UR16 ;  /* 0x00000010a6a67c20 */ /* 0x000fe20008410000 */
[----:B------:R-:W-:Y:S01]  /*ac00*/  LOP3.LUT P2, RZ, R157, 0xff0000, RZ, 0xc0, !PT ;  /* 0x00ff00009dff7812 */ /* 0x000fe2000784c0ff */
[----:B------:R-:W-:Y:S01]  /*ac10*/  FMUL.FTZ R145, R145, UR7 ;  /* 0x0000000791917c20 */ /* 0x000fe20008410000 */
[C---:B------:R-:W-:Y:S01]  /*ac20*/  FSEL R6, R165.reuse, RZ, P5 ;  /* 0x000000ffa5067208 */ /* 0x040fe20002800000 */
[----:B------:R-:W-:Y:S01]  /*ac30*/  FMUL.FTZ R166, R166, UR7 ;  /* 0x00000007a6a67c20 */ /* 0x000fe20008410000 */
[----:B------:R-:W-:-:S02]  /*ac40*/  FSEL R165, R165, RZ, P6 ;  /* 0x000000ffa5a57208 */ /* 0x000fc40003000000 */
[----:B------:R-:W-:Y:S02]  /*ac50*/  LOP3.LUT P5, RZ, R9, 0xff00, RZ, 0xc0, !PT ;  /* 0x0000ff0009ff7812 */ /* 0x000fe400078ac0ff */
[----:B------:R-:W-:Y:S02]  /*ac60*/  F2FP.BF16.F32.PACK_AB R165, R165, R6 ;  /* 0x00000006a5a5723e */ /* 0x000fe400000010ff */
[C---:B------:R-:W-:Y:S02]  /*ac70*/  FSEL R6, R163.reuse, RZ, P4 ;  /* 0x000000ffa3067208 */ /* 0x040fe40002000000 */
[----:B------:R-:W-:Y:S02]  /*ac80*/  FSEL R163, R163, RZ, P5 ;  /* 0x000000ffa3a37208 */ /* 0x000fe40002800000 */
[----:B------:R-:W-:Y:S02]  /*ac90*/  ISETP.GE.U32.AND P3, PT, R157, 0x1000000, PT ;  /* 0x010000009d00780c */ /* 0x000fe40003f66070 */
[----:B------:R-:W-:-:S02]  /*aca0*/  LOP3.LUT P4, RZ, R9, 0xff0000, RZ, 0xc0, !PT ;  /* 0x00ff000009ff7812 */ /* 0x000fc4000788c0ff */
[----:B------:R-:W-:Y:S02]  /*acb0*/  ISETP.GE.U32.AND P5, PT, R9, 0x1000000, PT ;  /* 0x010000000900780c */ /* 0x000fe40003fa6070 */
[----:B------:R-:W-:Y:S02]  /*acc0*/  F2FP.BF16.F32.PACK_AB R163, R163, R6 ;  /* 0x00000006a3a3723e */ /* 0x000fe400000010ff */
[C---:B------:R-:W-:Y:S02]  /*acd0*/  FSEL R6, R145.reuse, RZ, P2 ;  /* 0x000000ff91067208 */ /* 0x040fe40001000000 */
[C---:B------:R-:W-:Y:S02]  /*ace0*/  FSEL R7, R166.reuse, RZ, P3 ;  /* 0x000000ffa6077208 */ /* 0x040fe40001800000 */
[----:B------:R-:W-:Y:S02]  /*acf0*/  FSEL R145, R145, RZ, P4 ;  /* 0x000000ff91917208 */ /* 0x000fe40002000000 */
[----:B------:R-:W-:-:S02]  /*ad00*/  FSEL R166, R166, RZ, P5 ;  /* 0x000000ffa6a67208 */ /* 0x000fc40002800000 */
[----:B------:R-:W-:Y:S02]  /*ad10*/  F2FP.BF16.F32.PACK_AB R6, R145, R6 ;  /* 0x000000069106723e */ /* 0x000fe400000010ff */
[----:B------:R-:W-:Y:S02]  /*ad20*/  F2FP.BF16.F32.PACK_AB R7, R166, R7 ;  /* 0x00000007a607723e */ /* 0x000fe400000010ff */
[C---:B------:R-:W-:Y:S02]  /*ad30*/  PRMT R103, R165.reuse, 0x7632, R103 ;  /* 0x00007632a5677816 */ /* 0x040fe40000000067 */
[----:B------:R-:W-:Y:S02]  /*ad40*/  PRMT R11, R165, 0x7610, R11 ;  /* 0x00007610a50b7816 */ /* 0x000fe4000000000b */
[C---:B------:R-:W-:Y:S02]  /*ad50*/  PRMT R154, R163.reuse, 0x7632, R154 ;  /* 0x00007632a39a7816 */ /* 0x040fe4000000009a */
[----:B------:R-:W-:-:S02]  /*ad60*/  PRMT R8, R163, 0x7610, R8 ;  /* 0x00007610a3087816 */ /* 0x000fc40000000008 */
[----:B------:R-:W-:Y:S02]  /*ad70*/  PRMT R155, R6, 0x7632, R155 ;  /* 0x00007632069b7816 */ /* 0x000fe4000000009b */
[----:B------:R-:W-:Y:S01]  /*ad80*/  PRMT R156, R7, 0x7632, R156 ;  /* 0x00007632079c7816 */ /* 0x000fe2000000009c */
[----:B------:R-:W-:Y:S06]  /*ad90*/  BRA `(.L_x_504) ;  /* 0x0000000800907947 */ /* 0x000fec0003800000 */
.L_x_501:
[----:B------:R-:W-:Y:S05]  /*ada0*/  @!P0 BRA `(.L_x_506) ;  /* 0x00000004006c8947 */ /* 0x000fea0003800000 */
[----:B------:R-:W-:Y:S05]  /*adb0*/  BRA.U !UP0, `(.L_x_507) ;  /* 0x0000000108bc7547 */ /* 0x000fea000b800000 */
[----:B-12---:R-:W-:Y:S01]  /*adc0*/  IMAD.U32 R6, RZ, RZ, UR17 ;  /* 0x00000011ff067e24 */ /* 0x006fe2000f8e00ff */
[----:B------:R-:W-:Y:S01]  /*add0*/  MOV R8, UR17 ;  /* 0x0000001100087c02 */ /* 0x000fe20008000f00 */
[----:B------:R-:W-:Y:S01]  /*ade0*/  IMAD.U32 R7, RZ, RZ, UR17 ;  /* 0x00000011ff077e24 */ /* 0x000fe2000f8e00ff */
[----:B------:R-:W-:Y:S01]  /*adf0*/  SHF.R.U32.HI R65, RZ, 0x10, R107 ;  /* 0x00000010ff417819 */ /* 0x000fe2000001166b */
[----:B------:R-:W-:Y:S01]  /*ae00*/  FFMA.FTZ R165, R165, R6, UR27 ;  /* 0x0000001ba5a57e23 */ /* 0x000fe20008010006 */
[----:B------:R-:W-:Y:S01]  /*ae10*/  MOV R6, R106 ;  /* 0x0000006a00067202 */ /* 0x000fe20000000f00 */
[----:B------:R-:W-:Y:S02]  /*ae20*/  IMAD.U32 R64, RZ, RZ, UR17 ;  /* 0x00000011ff407e24 */ /* 0x000fe4000f8e00ff */
[----:B------:R-:W-:Y:S01]  /*ae30*/  FFMA.FTZ R166, R166, R7, UR27 ;  /* 0x0000001ba6a67e23 */ /* 0x000fe20008010007 */
[----:B------:R-:W-:Y:S01]  /*ae40*/  FADD.FTZ R165, R164, -R165 ;  /* 0x800000a5a4a57221 */ /* 0x000fe20000010000 */
[----:B------:R-:W-:Y:S01]  /*ae50*/  SHF.R.U64 R7, R106, 0x10, R107 ;  /* 0x000000106a077819 */ /* 0x000fe2000000126b */
[----:B------:R-:W-:-:S02]  /*ae60*/  IMAD.U32 R6, R6, 0x10000, RZ ;  /* 0x0001000006067824 */ /* 0x000fc400078e00ff */
[----:B------:R-:W-:Y:S01]  /*ae70*/  FFMA.FTZ R163, R163, R8, UR27 ;  /* 0x0000001ba3a37e23 */ /* 0x000fe20008010008 */
[----:B------:R-:W-:Y:S01]  /*ae80*/  FFMA.FTZ R145, R145, R64, UR27 ;  /* 0x0000001b91917e23 */ /* 0x000fe20008010040 */
[----:B------:R-:W-:Y:S01]  /*ae90*/  IMAD.MOV.U32 R11, RZ, RZ, R107 ;  /* 0x000000ffff0b7224 */ /* 0x000fe200078e006b */
[----:B------:R-:W-:Y:S01]  /*aea0*/  SHF.L.U32 R8, R7, 0x10, RZ ;  /* 0x0000001007087819 */ /* 0x000fe200000006ff */
[----:B------:R-:W-:Y:S01]  /*aeb0*/  FFMA.FTZ R6, R165, UR16, R6 ;  /* 0x00000010a5067c23 */ /* 0x000fe20008010006 */
[----:B------:R-:W-:Y:S01]  /*aec0*/  FADD.FTZ R163, R162, -R163 ;  /* 0x800000a3a2a37221 */ /* 0x000fe20000010000 */
[----:B------:R-:W-:Y:S01]  /*aed0*/  FADD.FTZ R145, R144, -R145 ;  /* 0x8000009190917221 */ /* 0x000fe20000010000 */
[----:B------:R-:W-:Y:S02]  /*aee0*/  IMAD.U32 R64, R11, 0x10000, RZ ;  /* 0x000100000b407824 */ /* 0x000fe400078e00ff */
[----:B------:R-:W-:Y:S01]  /*aef0*/  FADD.FTZ R166, R167, -R166 ;  /* 0x800000a6a7a67221 */ /* 0x000fe20000010000 */
[----:B------:R-:W-:-:S02]  /*af00*/  IMAD.U32 R65, R65, 0x10000, RZ ;  /* 0x0001000041417824 */ /* 0x000fc400078e00ff */
[----:B------:R-:W-:Y:S01]  /*af10*/  FMUL.FTZ R7, R6, UR7 ;  /* 0x0000000706077c20 */ /* 0x000fe20008410000 */
[----:B------:R-:W-:Y:S01]  /*af20*/  FFMA.FTZ R8, R163, UR16, R8 ;  /* 0x00000010a3087c23 */ /* 0x000fe20008010008 */
[----:B------:R-:W-:Y:S01]  /*af30*/  FFMA.FTZ R64, R145, UR16, R64 ;  /* 0x0000001091407c23 */ /* 0x000fe20008010040 */
[----:B------:R-:W-:Y:S01]  /*af40*/  FFMA.FTZ R166, R166, UR16, R65 ;  /* 0x00000010a6a67c23 */ /* 0x000fe20008010041 */
[----:B------:R-:W-:Y:S01]  /*af50*/  LOP3.LUT P2, RZ, R157, 0xff, RZ, 0xc0, !PT ;  /* 0x000000ff9dff7812 */ /* 0x000fe2000784c0ff */
[----:B------:R-:W-:Y:S01]  /*af60*/  FMUL.FTZ R11, R8, UR7 ;  /* 0x00000007080b7c20 */ /* 0x000fe20008410000 */
[----:B------:R-:W-:Y:S01]  /*af70*/  FMUL.FTZ R65, R64, UR7 ;  /* 0x0000000740417c20 */ /* 0x000fe20008410000 */
[----:B0-----:R-:W-:Y:S01]  /*af80*/  FMUL.FTZ R66, R166, UR7 ;  /* 0x00000007a6427c20 */ /* 0x001fe20008410000 */
[----:B------:R-:W-:Y:S02]  /*af90*/  FSEL R7, R7, RZ, P2 ;  /* 0x000000ff07077208 */ /* 0x000fe40001000000 */
[----:B------:R-:W-:-:S02]  /*afa0*/  LOP3.LUT P3, RZ, R157, 0xff00, RZ, 0xc0, !PT ;  /* 0x0000ff009dff7812 */ /* 0x000fc4000786c0ff */
[C---:B------:R-:W-:Y:S02]  /*afb0*/  LOP3.LUT P4, RZ, R157.reuse, 0xff0000, RZ, 0xc0, !PT ;  /* 0x00ff00009dff7812 */ /* 0x040fe4000788c0ff */
[----:B------:R-:W-:Y:S02]  /*afc0*/  ISETP.GE.U32.AND P2, PT, R157, 0x1000000, PT ;  /* 0x010000009d00780c */ /* 0x000fe40003f46070 */
[----:B------:R-:W-:Y:S02]  /*afd0*/  F2FP.BF16.F32.PACK_AB R6, R7, R6 ;  /* 0x000000060706723e */ /* 0x000fe400000010ff */
[----:B------:R-:W-:Y:S02]  /*afe0*/  FSEL R11, R11, RZ, P3 ;  /* 0x000000ff0b0b7208 */ /* 0x000fe40001800000 */
        /* <DEDUP_REMOVED lines=8> */
[C---:B------:R-:W-:Y:S02]  /*b070*/  PRMT R6, R65.reuse, 0x7632, R6 ;  /* 0x0000763241067816 */ /* 0x040fe40000000006 */
[----:B------:R-:W-:Y:S02]  /*b080*/  PRMT R101, R65, 0x7610, R101 ;  /* 0x0000761041657816 */ /* 0x000fe40000000065 */
[----:B------:R-:W-:Y:S01]  /*b090*/  PRMT R7, R102, 0x7632, R7 ;  /* 0x0000763266077816 */ /* 0x000fe20000000007 */
[----:B------:R-:W-:Y:S06]  /*b0a0*/  BRA `(.L_x_504) ;  /* 0x0000000400cc7947 */ /* 0x000fec0003800000 */
.L_x_507:
[----:B-12---:R-:W-:Y:S01]  /*b0b0*/  MOV R6, UR17 ;  /* 0x0000001100067c02 */ /* 0x006fe20008000f00 */
[----:B------:R-:W-:Y:S01]  /*b0c0*/  IMAD.U32 R8, RZ, RZ, UR17 ;  /* 0x00000011ff087e24 */ /* 0x000fe2000f8e00ff */
[----:B------:R-:W-:Y:S01]  /*b0d0*/  MOV R7, UR17 ;  /* 0x0000001100077c02 */ /* 0x000fe20008000f00 */
[----:B------:R-:W-:Y:S01]  /*b0e0*/  IMAD.U32 R64, RZ, RZ, UR17 ;  /* 0x00000011ff407e24 */ /* 0x000fe2000f8e00ff */
[--C-:B------:R-:W-:Y:S01]  /*b0f0*/  SHF.R.U32.HI R65, RZ, 0x10, R107.reuse ;  /* 0x00000010ff417819 */ /* 0x100fe2000001166b */
[----:B------:R-:W-:Y:S01]  /*b100*/  FFMA.FTZ R165, R165, R6, UR27 ;  /* 0x0000001ba5a57e23 */ /* 0x000fe20008010006 */
[----:B------:R-:W-:Y:S02]  /*b110*/  IMAD.MOV.U32 R6, RZ, RZ, R106 ;  /* 0x000000ffff067224 */ /* 0x000fe400078e006a */
[----:B------:R-:W-:Y:S01]  /*b120*/  FFMA.FTZ R166, R166, R7, UR27 ;  /* 0x0000001ba6a67e23 */ /* 0x000fe20008010007 */
[--C-:B------:R-:W-:Y:S01]  /*b130*/  SHF.R.U64 R7, R106, 0x10, R107.reuse ;  /* 0x000000106a077819 */ /* 0x100fe2000000126b */
[----:B------:R-:W-:Y:S01]  /*b140*/  FFMA.FTZ R163, R163, R8, UR27 ;  /* 0x0000001ba3a37e23 */ /* 0x000fe20008010008 */
[----:B------:R-:W-:Y:S01]  /*b150*/  FFMA.FTZ R145, R145, R64, UR27 ;  /* 0x0000001b91917e23 */ /* 0x000fe20008010040 */
[----:B------:R-:W-:Y:S01]  /*b160*/  IMAD.MOV.U32 R11, RZ, RZ, R107 ;  /* 0x000000ffff0b7224 */ /* 0x000fe200078e006b */
[----:B------:R-:W-:Y:S01]  /*b170*/  SHF.L.U32 R6, R6, 0x10, RZ ;  /* 0x0000001006067819 */ /* 0x000fe200000006ff */
[----:B------:R-:W-:Y:S01]  /*b180*/  FADD.FTZ R165, R164, -R165 ;  /* 0x800000a5a4a57221 */ /* 0x000fe20000010000 */
[----:B------:R-:W-:Y:S01]  /*b190*/  FADD.FTZ R163, R162, -R163 ;  /* 0x800000a3a2a37221 */ /* 0x000fe20000010000 */
[----:B------:R-:W-:Y:S01]  /*b1a0*/  IMAD.U32 R8, R7, 0x10000, RZ ;  /* 0x0001000007087824 */ /* 0x000fe200078e00ff */
[----:B------:R-:W-:Y:S01]  /*b1b0*/  SHF.L.U32 R65, R65, 0x10, RZ ;  /* 0x0000001041417819 */ /* 0x000fe200000006ff */
[----:B------:R-:W-:Y:S01]  /*b1c0*/  FADD.FTZ R145, R144, -R145 ;  /* 0x8000009190917221 */ /* 0x000fe20000010000 */
[----:B------:R-:W-:-:S02]  /*b1d0*/  IMAD.U32 R64, R11, 0x10000, RZ ;  /* 0x000100000b407824 */ /* 0x000fc400078e00ff */
[----:B------:R-:W-:Y:S01]  /*b1e0*/  FADD.FTZ R166, R167, -R166 ;  /* 0x800000a6a7a67221 */ /* 0x000fe20000010000 */
[----:B------:R-:W-:Y:S01]  /*b1f0*/  FFMA.FTZ R6, R165, UR16, R6 ;  /* 0x00000010a5067c23 */ /* 0x000fe20008010006 */
[----:B------:R-:W-:Y:S01]  /*b200*/  FFMA.FTZ R8, R163, UR16, R8 ;  /* 0x00000010a3087c23 */ /* 0x000fe20008010008 */
[----:B------:R-:W-:Y:S01]  /*b210*/  FFMA.FTZ R64, R145, UR16, R64 ;  /* 0x0000001091407c23 */ /* 0x000fe20008010040 */
[----:B------:R-:W-:Y:S01]  /*b220*/  FFMA.FTZ R65, R166, UR16, R65 ;  /* 0x00000010a6417c23 */ /* 0x000fe20008010041 */
[----:B------:R-:W-:Y:S01]  /*b230*/  FMUL.FTZ R6, R6, UR7 ;  /* 0x0000000706067c20 */ /* 0x000fe20008410000 */
[----:B------:R-:W-:Y:S01]  /*b240*/  FMUL.FTZ R8, R8, UR7 ;  /* 0x0000000708087c20 */ /* 0x000fe20008410000 */
[C---:B------:R-:W-:Y:S01]  /*b250*/  LOP3.LUT P2, RZ, R157.reuse, 0xff, RZ, 0xc0, !PT ;  /* 0x000000ff9dff7812 */ /* 0x040fe2000784c0ff */
        /* <DEDUP_REMOVED lines=16> */
.L_x_506:
[----:B------:R-:W-:Y:S05]  /*b360*/  BRA.U !UP0, `(.L_x_508) ;  /* 0x0000000108947547 */ /* 0x000fea000b800000 */
[----:B------:R-:W-:Y:S01]  /*b370*/  IMAD.U32 R8, RZ, RZ, UR17 ;  /* 0x00000011ff087e24 */ /* 0x000fe2000f8e00ff */
[----:B-12---:R-:W-:Y:S01]  /*b380*/  MOV R64, UR17 ;  /* 0x0000001100407c02 */ /* 0x006fe20008000f00 */
[----:B------:R-:W-:Y:S01]  /*b390*/  IMAD.U32 R6, RZ, RZ, UR17 ;  /* 0x00000011ff067e24 */ /* 0x000fe2000f8e00ff */
[----:B------:R-:W-:Y:S01]  /*b3a0*/  LOP3.LUT P3, RZ, R157, 0xff00, RZ, 0xc0, !PT ;  /* 0x0000ff009dff7812 */ /* 0x000fe2000786c0ff */
[----:B------:R-:W-:Y:S01]  /*b3b0*/  FFMA.FTZ R163, R163, R8, UR27 ;  /* 0x0000001ba3a37e23 */ /* 0x000fe20008010008 */
[----:B------:R-:W-:Y:S02]  /*b3c0*/  IMAD.U32 R7, RZ, RZ, UR17 ;  /* 0x00000011ff077e24 */ /* 0x000fe4000f8e00ff */
        /* <DEDUP_REMOVED lines=26> */
[----:B------:R-:W-:Y:S02]  /*b570*/  PRMT R11, R99, 0x7632, R11 ;  /* 0x00007632630b7816 */ /* 0x000fe4000000000b */
[----:B------:R-:W-:Y:S02]  /*b580*/  PRMT R8, R100, 0x7632, R8 ;  /* 0x0000763264087816 */ /* 0x000fe40000000008 */
[----:B------:R-:W-:Y:S02]  /*b590*/  PRMT R6, R101, 0x7632, R6 ;  /* 0x0000763265067816 */ /* 0x000fe40000000006 */
[----:B------:R-:W-:Y:S01]  /*b5a0*/  PRMT R7, R102, 0x7632, R7 ;  /* 0x0000763266077816 */ /* 0x000fe20000000007 */
[----:B------:R-:W-:Y:S06]  /*b5b0*/  BRA `(.L_x_504) ;  /* 0x0000000000887947 */ /* 0x000fec0003800000 */
.L_x_508:
[----:B------:R-:W-:Y:S01]  /*b5c0*/  MOV R8, UR17 ;  /* 0x0000001100087c02 */ /* 0x000fe20008000f00 */
[----:B-12---:R-:W-:Y:S01]  /*b5d0*/  IMAD.U32 R6, RZ, RZ, UR17 ;  /* 0x00000011ff067e24 */ /* 0x006fe2000f8e00ff */
[C---:B------:R-:W-:Y:S01]  /*b5e0*/  LOP3.LUT P2, RZ, R157.reuse, 0xff, RZ, 0xc0, !PT ;  /* 0x000000ff9dff7812 */ /* 0x040fe2000784c0ff */
[----:B------:R-:W-:Y:S01]  /*b5f0*/  IMAD.U32 R64, RZ, RZ, UR17 ;  /* 0x00000011ff407e24 */ /* 0x000fe2000f8e00ff */
[----:B------:R-:W-:Y:S01]  /*b600*/  LOP3.LUT P3, RZ, R157, 0xff00, RZ, 0xc0, !PT ;  /* 0x0000ff009dff7812 */ /* 0x000fe2000786c0ff */
        /* <DEDUP_REMOVED lines=29> */
.L_x_504:
[----:B------:R-:W-:Y:S02]  /*b7e0*/  LOP3.LUT R8, R8, 0xffff, RZ, 0xc0, !PT ;  /* 0x0000ffff08087812 */ /* 0x000fe400078ec0ff */
[----:B------:R-:W-:Y:S01]  /*b7f0*/  IADD3 R121, PT, PT, R12, 0x400, RZ ;  /* 0x000004000c797810 */ /* 0x000fe20007ffe0ff */
[----:B------:R-:W-:Y:S01]  /*b800*/  IMAD.MOV.U32 R12, RZ, RZ, 0x8 ;  /* 0x00000008ff0c7424 */ /* 0x000fe200078e00ff */
[----:B0-----:R-:W-:Y:S01]  /*b810*/  PRMT R67, R6, 0x5410, R7 ;  /* 0x0000541006437816 */ /* 0x001fe20000000007 */
[----:B------:R-:W-:-:S04]  /*b820*/  IMAD.WIDE.U32 R64, R8, 0x10000, RZ ;  /* 0x0001000008407825 */ /* 0x000fc800078e00ff */
[----:B------:R-:W-:Y:S01]  /*b830*/  IMAD.WIDE.U32 R6, R121, R12, UR28 ;  /* 0x0000001c79067e25 */ /* 0x000fe2000f8e000c */
        /* <DEDUP_REMOVED lines=11> */
.L_x_509:
        /* <DEDUP_REMOVED lines=10> */
.L_x_510:
[----:B------:R-:W-:Y:S05]  /*b990*/  @!P1 BRA `(.L_x_511) ;  /* 0x0000000c00689947 */ /* 0x000fea0003800000 */
[----:B------:R-:W-:Y:S05]  /*b9a0*/  @!P0 BRA `(.L_x_512) ;  /* 0x0000000400d88947 */ /* 0x000fea0003800000 */
[----:B------:R-:W-:Y:S05]  /*b9b0*/  BRA.U !UP0, `(.L_x_513) ;  /* 0x0000000108fc7547 */ /* 0x000fea000b800000 */
[----:B-12---:R-:W-:Y:S01]  /*b9c0*/  IMAD.U32 R7, RZ, RZ, UR17 ;  /* 0x00000011ff077e24 */ /* 0x006fe2000f8e00ff */
[----:B------:R-:W-:Y:S01]  /*b9d0*/  MOV R11, UR17 ;  /* 0x00000011000b7c02 */ /* 0x000fe20008000f00 */
[----:B------:R-:W-:Y:S01]  /*b9e0*/  IMAD.MOV.U32 R6, RZ, RZ, R114 ;  /* 0x000000ffff067224 */ /* 0x000fe200078e0072 */
[----:B0-----:R-:W-:Y:S01]  /*b9f0*/  MOV R67, UR17 ;  /* 0x0000001100437c02 */ /* 0x001fe20008000f00 */
[----:B------:R-:W-:Y:S01]  /*ba00*/  FFMA.FTZ R126, R126, R7, UR27 ;  /* 0x0000001b7e7e7e23 */ /* 0x000fe20008010007 */
[----:B------:R-:W-:Y:S02]  /*ba10*/  IMAD.U32 R65, RZ, RZ, UR17 ;  /* 0x00000011ff417e24 */ /* 0x000fe4000f8e00ff */
[----:B------:R-:W-:Y:S01]  /*ba20*/  FFMA.FTZ R128, R128, R11, UR27 ;  /* 0x0000001b80807e23 */ /* 0x000fe2000801000b */
[----:B------:R-:W-:Y:S02]  /*ba30*/  IMAD.U32 R7, R6, 0x10000, RZ ;  /* 0x0001000006077824 */ /* 0x000fe400078e00ff */
[----:B------:R-:W-:Y:S01]  /*ba40*/  FADD.FTZ R126, R127, -R126 ;  /* 0x8000007e7f7e7221 */ /* 0x000fe20000010000 */
[--C-:B------:R-:W-:Y:S01]  /*ba50*/  SHF.R.U64 R11, R114, 0x10, R115.reuse ;  /* 0x00000010720b7819 */ /* 0x100fe20000001273 */
[----:B------:R-:W-:Y:S01]  /*ba60*/  IMAD.MOV.U32 R8, RZ, RZ, R115 ;  /* 0x000000ffff087224 */ /* 0x000fe200078e0073 */
[----:B------:R-:W-:Y:S01]  /*ba70*/  LOP3.LUT P5, RZ, R150, 0xff, RZ, 0xc0, !PT ;  /* 0x000000ff96ff7812 */ /* 0x000fe200078ac0ff */
[----:B------:R-:W-:Y:S01]  /*ba80*/  FFMA.FTZ R7, R126, UR16, R7 ;  /* 0x000000107e077c23 */ /* 0x000fe20008010007 */
[----:B------:R-:W-:Y:S01]  /*ba90*/  FFMA.FTZ R132, R132, R67, UR27 ;  /* 0x0000001b84847e23 */ /* 0x000fe20008010043 */
[----:B------:R-:W-:Y:S01]  /*baa0*/  FFMA.FTZ R130, R130, R65, UR27 ;  /* 0x0000001b82827e23 */ /* 0x000fe20008010041 */
[----:B------:R-:W-:Y:S01]  /*bab0*/  SHF.L.U32 R11, R11, 0x10, RZ ;  /* 0x000000100b0b7819 */ /* 0x000fe200000006ff */
[----:B------:R-:W-:Y:S01]  /*bac0*/  FMUL.FTZ R6, R7, UR7 ;  /* 0x0000000707067c20 */ /* 0x000fe20008410000 */
[----:B------:R-:W-:-:S02]  /*bad0*/  IMAD.U32 R67, R8, 0x10000, RZ ;  /* 0x0001000008437824 */ /* 0x000fc400078e00ff */
[----:B------:R-:W-:Y:S01]  /*bae0*/  FADD.FTZ R128, R129, -R128 ;  /* 0x8000008081807221 */ /* 0x000fe20000010000 */
[----:B------:R-:W-:Y:S01]  /*baf0*/  FADD.FTZ R130, R131, -R130 ;  /* 0x8000008283827221 */ /* 0x000fe20000010000 */
[----:B------:R-:W-:Y:S01]  /*bb00*/  SHF.R.U32.HI R99, RZ, 0x10, R115 ;  /* 0x00000010ff637819 */ /* 0x000fe20000011673 */
[----:B------:R-:W-:Y:S01]  /*bb10*/  FADD.FTZ R132, R133, -R132 ;  /* 0x8000008485847221 */ /* 0x000fe20000010000 */
[----:B------:R-:W-:Y:S01]  /*bb20*/  FSEL R8, R6, RZ, P5 ;  /* 0x000000ff06087208 */ /* 0x000fe20002800000 */
[----:B------:R-:W-:Y:S01]  /*bb30*/  FFMA.FTZ R65, R128, UR16, R11 ;  /* 0x0000001080417c23 */ /* 0x000fe2000801000b */
[----:B------:R-:W-:Y:S01]  /*bb40*/  LOP3.LUT P5, RZ, R97, 0xff, RZ, 0xc0, !PT ;  /* 0x000000ff61ff7812 */ /* 0x000fe200078ac0ff */
[----:B------:R-:W-:Y:S01]  /*bb50*/  FFMA.FTZ R67, R130, UR16, R67 ;  /* 0x0000001082437c23 */ /* 0x000fe20008010043 */
[----:B------:R-:W-:Y:S01]  /*bb60*/  IMAD.U32 R99, R99, 0x10000, RZ ;  /* 0x0001000063637824 */ /* 0x000fe200078e00ff */
[----:B------:R-:W-:Y:S02]  /*bb70*/  F2FP.BF16.F32.PACK_AB R8, R8, R7 ;  /* 0x000000070808723e */ /* 0x000fe400000010ff */
[----:B------:R-:W-:Y:S01]  /*bb80*/  FSEL R6, R6, RZ, P5 ;  /* 0x000000ff06067208 */ /* 0x000fe20002800000 */
[----:B------:R-:W-:Y:S01]  /*bb90*/  FMUL.FTZ R7, R67, UR7 ;  /* 0x0000000743077c20 */ /* 0x000fe20008410000 */
[----:B------:R-:W-:Y:S01]  /*bba0*/  LOP3.LUT P4, RZ, R150, 0xff00, RZ, 0xc0, !PT ;  /* 0x0000ff0096ff7812 */ /* 0x000fe2000788c0ff */
[----:B------:R-:W-:Y:S01]  /*bbb0*/  FFMA.FTZ R132, R132, UR16, R99 ;  /* 0x0000001084847c23 */ /* 0x000fe20008010063 */
[C---:B------:R-:W-:Y:S01]  /*bbc0*/  F2FP.BF16.F32.PACK_AB R6, R65.reuse, R6 ;  /* 0x000000064106723e */ /* 0x040fe200000010ff */
[----:B------:R-:W-:Y:S01]  /*bbd0*/  FMUL.FTZ R65, R65, UR7 ;  /* 0x0000000741417c20 */ /* 0x000fe20008410000 */
[----:B------:R-:W-:Y:S01]  /*bbe0*/  LOP3.LUT P2, RZ, R150, 0xff0000, RZ, 0xc0, !PT ;  /* 0x00ff000096ff7812 */ /* 0x000fe2000784c0ff */
[----:B------:R-:W-:Y:S01]  /*bbf0*/  FMUL.FTZ R12, R132, UR7 ;  /* 0x00000007840c7c20 */ /* 0x000fe20008410000 */
[----:B------:R-:W-:-:S02]  /*bc00*/  LOP3.LUT P5, RZ, R97, 0xff00, RZ, 0xc0, !PT ;  /* 0x0000ff0061ff7812 */ /* 0x000fc400078ac0ff */
[C---:B------:R-:W-:Y:S02]  /*bc10*/  PRMT R100, R6.reuse, 0x7632, R100 ;  /* 0x0000763206647816 */ /* 0x040fe40000000064 */
[----:B------:R-:W-:Y:S02]  /*bc20*/  PRMT R103, R6, 0x7610, R103 ;  /* 0x0000761006677816 */ /* 0x000fe40000000067 */
[C---:B------:R-:W-:Y:S02]  /*bc30*/  PRMT R11, R8.reuse, 0x7632, R11 ;  /* 0x00007632080b7816 */ /* 0x040fe4000000000b */
[----:B------:R-:W-:Y:S02]  /*bc40*/  PRMT R99, R8, 0x7610, R99 ;  /* 0x0000761008637816 */ /* 0x000fe40000000063 */
[C---:B------:R-:W-:Y:S02]  /*bc50*/  FSEL R6, R65.reuse, RZ, P4 ;  /* 0x000000ff41067208 */ /* 0x040fe40002000000 */
[----:B------:R-:W-:-:S02]  /*bc60*/  FSEL R65, R65, RZ, P5 ;  /* 0x000000ff41417208 */ /* 0x000fc40002800000 */
[----:B------:R-:W-:Y:S02]  /*bc70*/  LOP3.LUT P4, RZ, R97, 0xff0000, RZ, 0xc0, !PT ;  /* 0x00ff000061ff7812 */ /* 0x000fe4000788c0ff */
[----:B------:R-:W-:Y:S02]  /*bc80*/  FSEL R8, R7, RZ, P2 ;  /* 0x000000ff07087208 */ /* 0x000fe40001000000 */
[----:B------:R-:W-:Y:S02]  /*bc90*/  ISETP.GE.U32.AND P3, PT, R150, 0x1000000, PT ;  /* 0x010000009600780c */ /* 0x000fe40003f66070 */
[----:B------:R-:W-:Y:S02]  /*bca0*/  ISETP.GE.U32.AND P2, PT, R97, 0x1000000, PT ;  /* 0x010000006100780c */ /* 0x000fe40003f46070 */
[----:B------:R-:W-:Y:S02]  /*bcb0*/  F2FP.BF16.F32.PACK_AB R64, R65, R6 ;  /* 0x000000064140723e */ /* 0x000fe400000010ff */
[----:B------:R-:W-:-:S02]  /*bcc0*/  FSEL R7, R7, RZ, P4 ;  /* 0x000000ff07077208 */ /* 0x000fc40002000000 */
[C---:B------:R-:W-:Y:S02]  /*bcd0*/  FSEL R6, R12.reuse, RZ, P3 ;  /* 0x000000ff0c067208 */ /* 0x040fe40001800000 */
[----:B------:R-:W-:Y:S02]  /*bce0*/  FSEL R65, R12, RZ, P2 ;  /* 0x000000ff0c417208 */ /* 0x000fe40001000000 */
[----:B------:R-:W-:Y:S02]  /*bcf0*/  F2FP.BF16.F32.PACK_AB R7, R132, R7 ;  /* 0x000000078407723e */ /* 0x000fe400000010ff */
[----:B------:R-:W-:Y:S02]  /*bd00*/  F2FP.BF16.F32.PACK_AB R67, R8, R67 ;  /* 0x000000430843723e */ /* 0x000fe400000010ff */
[----:B------:R-:W-:Y:S02]  /*bd10*/  F2FP.BF16.F32.PACK_AB R65, R65, R6 ;  /* 0x000000064141723e */ /* 0x000fe400000010ff */
[----:B------:R-:W-:-:S02]  /*bd20*/  PRMT R102, R7, 0x7632, R102 ;  /* 0x0000763207667816 */ /* 0x000fc40000000066 */
[----:B------:R-:W-:Y:S02]  /*bd30*/  PRMT R155, R7, 0x7610, R155 ;  /* 0x00007610079b7816 */ /* 0x000fe4000000009b */
[C---:B------:R-:W-:Y:S02]  /*bd40*/  PRMT R154, R64.reuse, 0x7632, R154 ;  /* 0x00007632409a7816 */ /* 0x040fe4000000009a */
[----:B------:R-:W-:Y:S02]  /*bd50*/  PRMT R8, R64, 0x7610, R8 ;  /* 0x0000761040087816 */ /* 0x000fe40000000008 */
[C---:B------:R-:W-:Y:S02]  /*bd60*/  PRMT R6, R67.reuse, 0x7632, R6 ;  /* 0x0000763243067816 */ /* 0x040fe40000000006 */
[----:B------:R-:W-:Y:S02]  /*bd70*/  PRMT R101, R67, 0x7610, R101 ;  /* 0x0000761043657816 */ /* 0x000fe40000000065 */
[----:B------:R-:W-:-:S02]  /*bd80*/  PRMT R156, R65, 0x7632, R156 ;  /* 0x00007632419c7816 */ /* 0x000fc4000000009c */
[----:B------:R-:W-:Y:S01]  /*bd90*/  PRMT R7, R65, 0x7610, R7 ;  /* 0x0000761041077816 */ /* 0x000fe20000000007 */
[----:B------:R-:W-:Y:S06]  /*bda0*/  BRA `(.L_x_514) ;  /* 0x0000001400007947 */ /* 0x000fec0003800000 */
.L_x_513:
[----:B-12---:R-:W-:Y:S01]  /*bdb0*/  MOV R7, UR17 ;  /* 0x0000001100077c02 */ /* 0x006fe20008000f00 */
[----:B------:R-:W-:Y:S01]  /*bdc0*/  IMAD.U32 R11, RZ, RZ, UR17 ;  /* 0x00000011ff0b7e24 */ /* 0x000fe2000f8e00ff */
[----:B------:R-:W-:Y:S01]  /*bdd0*/  MOV R6, R114 ;  /* 0x0000007200067202 */ /* 0x000fe20000000f00 */
[----:B------:R-:W-:Y:S01]  /*bde0*/  IMAD.U32 R65, RZ, RZ, UR17 ;  /* 0x00000011ff417e24 */ /* 0x000fe2000f8e00ff */
[----:B------:R-:W-:Y:S01]  /*bdf0*/  SHF.R.U64 R8, R114, 0x10, R115 ;  /* 0x0000001072087819 */ /* 0x000fe20000001273 */
[-C--:B------:R-:W-:Y:S01]  /*be00*/  FFMA.FTZ R126, R126, R7.reuse, UR27 ;  /* 0x0000001b7e7e7e23 */ /* 0x080fe20008010007 */
[----:B------:R-:W-:Y:S01]  /*be10*/  FFMA.FTZ R132, R132, R7, UR27 ;  /* 0x0000001b84847e23 */ /* 0x000fe20008010007 */
[----:B------:R-:W-:Y:S02]  /*be20*/  IMAD.U32 R7, R6, 0x10000, RZ ;  /* 0x0001000006077824 */ /* 0x000fe400078e00ff */
[----:B------:R-:W-:Y:S01]  /*be30*/  FFMA.FTZ R128, R128, R11, UR27 ;  /* 0x0000001b80807e23 */ /* 0x000fe2000801000b */
[----:B------:R-:W-:Y:S01]  /*be40*/  FADD.FTZ R126, R127, -R126 ;  /* 0x8000007e7f7e7221 */ /* 0x000fe20000010000 */
[----:B------:R-:W-:Y:S01]  /*be50*/  IMAD.U32 R11, R8, 0x10000, RZ ;  /* 0x00010000080b7824 */ /* 0x000fe200078e00ff */
[----:B------:R-:W-:Y:S01]  /*be60*/  MOV R6, R115 ;  /* 0x0000007300067202 */ /* 0x000fe20000000f00 */
[----:B------:R-:W-:Y:S01]  /*be70*/  FADD.FTZ R128, R129, -R128 ;  /* 0x8000008081807221 */ /* 0x000fe20000010000 */
[----:B------:R-:W-:Y:S01]  /*be80*/  FFMA.FTZ R7, R126, UR16, R7 ;  /* 0x000000107e077c23 */ /* 0x000fe20008010007 */
[----:B------:R-:W-:Y:S01]  /*be90*/  FFMA.FTZ R130, R130, R65, UR27 ;  /* 0x0000001b82827e23 */ /* 0x000fe20008010041 */
[----:B------:R-:W-:Y:S01]  /*bea0*/  SHF.R.U32.HI R8, RZ, 0x10, R115 ;  /* 0x00000010ff087819 */ /* 0x000fe20000011673 */
[----:B------:R-:W-:Y:S01]  /*beb0*/  FFMA.FTZ R11, R128, UR16, R11 ;  /* 0x00000010800b7c23 */ /* 0x000fe2000801000b */
[----:B------:R-:W-:Y:S01]  /*bec0*/  FMUL.FTZ R7, R7, UR7 ;  /* 0x0000000707077c20 */ /* 0x000fe20008410000 */
[----:B------:R-:W-:Y:S01]  /*bed0*/  LOP3.LUT P5, RZ, R150, 0xff, RZ, 0xc0, !PT ;  /* 0x000000ff96ff7812 */ /* 0x000fe200078ac0ff */
[----:B------:R-:W-:Y:S01]  /*bee0*/  FADD.FTZ R130, R131, -R130 ;  /* 0x8000008283827221 */ /* 0x000fe20000010000 */
[----:B------:R-:W-:Y:S01]  /*bef0*/  LOP3.LUT P6, RZ, R97, 0xff, RZ, 0xc0, !PT ;  /* 0x000000ff61ff7812 */ /* 0x000fe200078cc0ff */
[----:B------:R-:W-:-:S02]  /*bf00*/  IMAD.U32 R65, R6, 0x10000, RZ ;  /* 0x0001000006417824 */ /* 0x000fc400078e00ff */
[----:B------:R-:W-:Y:S01]  /*bf10*/  FADD.FTZ R132, R133, -R132 ;  /* 0x8000008485847221 */ /* 0x000fe20000010000 */
[----:B0-----:R-:W-:Y:S01]  /*bf20*/  IMAD.U32 R67, R8, 0x10000, RZ ;  /* 0x0001000008437824 */ /* 0x001fe200078e00ff */
        /* <DEDUP_REMOVED lines=8> */
[----:B------:R-:W-:Y:S01]  /*bfb0*/  F2FP.BF16.F32.PACK_AB R12, R7, R6 ;  /* 0x00000006070c723e */ /* 0x000fe200000010ff */
        /* <DEDUP_REMOVED lines=19> */
[----:B------:R-:W-:Y:S01]  /*c0f0*/  PRMT R156, R7, 0x7632, R156 ;  /* 0x00007632079c7816 */ /* 0x000fe2000000009c */
[----:B------:R-:W-:Y:S06]  /*c100*/  BRA `(.L_x_514) ;  /* 0x0000001000287947 */ /* 0x000fec0003800000 */
.L_x_512:
[----:B------:R-:W-:Y:S05]  /*c110*/  BRA.U !UP0, `(.L_x_515) ;  /* 0x0000000108d47547 */ /* 0x000fea000b800000 */
[----:B-12---:R-:W-:Y:S01]  /*c120*/  MOV R7, UR17 ;  /* 0x0000001100077c02 */ /* 0x006fe20008000f00 */
[----:B------:R-:W-:Y:S01]  /*c130*/  IMAD.U32 R11, RZ, RZ, UR17 ;  /* 0x00000011ff0b7e24 */ /* 0x000fe2000f8e00ff */
[----:B------:R-:W-:Y:S01]  /*c140*/  LOP3.LUT P5, RZ, R150, 0xff, RZ, 0xc0, !PT ;  /* 0x000000ff96ff7812 */ /* 0x000fe200078ac0ff */
[----:B------:R-:W-:Y:S01]  /*c150*/  IMAD.U32 R65, RZ, RZ, UR17 ;  /* 0x00000011ff417e24 */ /* 0x000fe2000f8e00ff */
[----:B------:R-:W-:Y:S01]  /*c160*/  LOP3.LUT P6, RZ, R97, 0xff, RZ, 0xc0, !PT ;  /* 0x000000ff61ff7812 */ /* 0x000fe200078cc0ff */
[-C--:B------:R-:W-:Y:S01]  /*c170*/  FFMA.FTZ R126, R126, R7.reuse, UR27 ;  /* 0x0000001b7e7e7e23 */ /* 0x080fe20008010007 */
[----:B------:R-:W-:Y:S01]  /*c180*/  FFMA.FTZ R128, R128, R7, UR27 ;  /* 0x0000001b80807e23 */ /* 0x000fe20008010007 */
[----:B------:R-:W-:Y:S01]  /*c190*/  FFMA.FTZ R130, R130, R11, UR27 ;  /* 0x0000001b82827e23 */ /* 0x000fe2000801000b */
[----:B------:R-:W-:Y:S01]  /*c1a0*/  FFMA.FTZ R132, R132, R65, UR27 ;  /* 0x0000001b84847e23 */ /* 0x000fe20008010041 */
[----:B------:R-:W-:Y:S01]  /*c1b0*/  FADD.FTZ R6, R127, -R126 ;  /* 0x8000007e7f067221 */ /* 0x000fe20000010000 */
[----:B------:R-:W-:Y:S01]  /*c1c0*/  FADD.FTZ R8, R129, -R128 ;  /* 0x8000008081087221 */ /* 0x000fe20000010000 */
[----:B------:R-:W-:Y:S01]  /*c1d0*/  FADD.FTZ R12, R131, -R130 ;  /* 0x80000082830c7221 */ /* 0x000fe20000010000 */
[----:B0-----:R-:W-:Y:S01]  /*c1e0*/  FADD.FTZ R67, R133, -R132 ;  /* 0x8000008485437221 */ /* 0x001fe20000010000 */
[----:B------:R-:W-:Y:S01]  /*c1f0*/  FMUL.FTZ R6, R6, UR16 ;  /* 0x0000001006067c20 */ /* 0x000fe20008410000 */
[----:B------:R-:W-:Y:S01]  /*c200*/  FMUL.FTZ R8, R8, UR16 ;  /* 0x0000001008087c20 */ /* 0x000fe20008410000 */
[----:B------:R-:W-:Y:S01]  /*c210*/  FMUL.FTZ R12, R12, UR16 ;  /* 0x000000100c0c7c20 */ /* 0x000fe20008410000 */
[----:B------:R-:W-:Y:S01]  /*c220*/  LOP3.LUT P4, RZ, R150, 0xff00, RZ, 0xc0, !PT ;  /* 0x0000ff0096ff7812 */ /* 0x000fe2000788c0ff */
[----:B------:R-:W-:Y:S01]  /*c230*/  FMUL.FTZ R7, R6, UR7 ;  /* 0x0000000706077c20 */ /* 0x000fe20008410000 */
[----:B------:R-:W-:Y:S01]  /*c240*/  LOP3.LUT P2, RZ, R150, 0xff0000, RZ, 0xc0, !PT ;  /* 0x00ff000096ff7812 */ /* 0x000fe2000784c0ff */
[----:B------:R-:W-:Y:S01]  /*c250*/  FMUL.FTZ R64, R12, UR7 ;  /* 0x000000070c407c20 */ /* 0x000fe20008410000 */
[----:B------:R-:W-:Y:S01]  /*c260*/  FMUL.FTZ R67, R67, UR16 ;  /* 0x0000001043437c20 */ /* 0x000fe20008410000 */
[----:B------:R-:W-:-:S02]  /*c270*/  ISETP.GE.U32.AND P3, PT, R150, 0x1000000, PT ;  /* 0x010000009600780c */ /* 0x000fc40003f66070 */
[C---:B------:R-:W-:Y:S02]  /*c280*/  FSEL R11, R7.reuse, RZ, P5 ;  /* 0x000000ff070b7208 */ /* 0x040fe40002800000 */
[----:B------:R-:W-:Y:S02]  /*c290*/  FSEL R7, R7, RZ, P6 ;  /* 0x000000ff07077208 */ /* 0x000fe40003000000 */
[----:B------:R-:W-:Y:S02]  /*c2a0*/  F2FP.BF16.F32.PACK_AB R6, R11, R6 ;  /* 0x000000060b06723e */ /* 0x000fe400000010ff */
[C---:B------:R-:W-:Y:S01]  /*c2b0*/  F2FP.BF16.F32.PACK_AB R7, R8.reuse, R7 ;  /* 0x000000070807723e */ /* 0x040fe200000010ff */
[----:B------:R-:W-:Y:S01]  /*c2c0*/  FMUL.FTZ R8, R8, UR7 ;  /* 0x0000000708087c20 */ /* 0x000fe20008410000 */
[----:B------:R-:W-:Y:S02]  /*c2d0*/  LOP3.LUT P5, RZ, R97, 0xff00, RZ, 0xc0, !PT ;  /* 0x0000ff0061ff7812 */ /* 0x000fe400078ac0ff */
[----:B------:R-:W-:-:S02]  /*c2e0*/  PRMT R11, R6, 0x7632, R11 ;  /* 0x00007632060b7816 */ /* 0x000fc4000000000b */
        /* <DEDUP_REMOVED lines=24> */
.L_x_515:
[----:B-12---:R-:W-:Y:S01]  /*c470*/  MOV R7, UR17 ;  /* 0x0000001100077c02 */ /* 0x006fe20008000f00 */
[----:B------:R-:W-:Y:S01]  /*c480*/  IMAD.U32 R11, RZ, RZ, UR17 ;  /* 0x00000011ff0b7e24 */ /* 0x000fe2000f8e00ff */
[----:B------:R-:W-:Y:S02]  /*c490*/  LOP3.LUT P5, RZ, R150, 0xff, RZ, 0xc0, !PT ;  /* 0x000000ff96ff7812 */ /* 0x000fe400078ac0ff */
[----:B------:R-:W-:Y:S01]  /*c4a0*/  LOP3.LUT P6, RZ, R97, 0xff, RZ, 0xc0, !PT ;  /* 0x000000ff61ff7812 */ /* 0x000fe200078cc0ff */
        /* <DEDUP_REMOVED lines=19> */
[----:B------:R-:W-:Y:S02]  /*c5e0*/  FSEL R7, R126, RZ, P6 ;  /* 0x000000ff7e077208 */ /* 0x000fe40003000000 */
[----:B------:R-:W-:Y:S02]  /*c5f0*/  LOP3.LUT P5, RZ, R97, 0xff00, RZ, 0xc0, !PT ;  /* 0x0000ff0061ff7812 */ /* 0x000fe400078ac0ff */
[----:B------:R-:W-:Y:S02]  /*c600*/  F2FP.BF16.F32.PACK_AB R11, R7, R6 ;  /* 0x00000006070b723e */ /* 0x000fe400000010ff */
[C---:B------:R-:W-:Y:S02]  /*c610*/  FSEL R6, R128.reuse, RZ, P4 ;  /* 0x000000ff80067208 */ /* 0x040fe40002000000 */
[----:B------:R-:W-:-:S02]  /*c620*/  FSEL R7, R128, RZ, P5 ;  /* 0x000000ff80077208 */ /* 0x000fc40002800000 */
[----:B------:R-:W-:Y:S02]  /*c630*/  ISETP.GE.U32.AND P3, PT, R150, 0x1000000, PT ;  /* 0x010000009600780c */ /* 0x000fe40003f66070 */
[C---:B------:R-:W-:Y:S02]  /*c640*/  LOP3.LUT P4, RZ, R97.reuse, 0xff0000, RZ, 0xc0, !PT ;  /* 0x00ff000061ff7812 */ /* 0x040fe4000788c0ff */
[----:B------:R-:W-:Y:S02]  /*c650*/  ISETP.GE.U32.AND P5, PT, R97, 0x1000000, PT ;  /* 0x010000006100780c */ /* 0x000fe40003fa6070 */
[----:B------:R-:W-:Y:S02]  /*c660*/  F2FP.BF16.F32.PACK_AB R12, R7, R6 ;  /* 0x00000006070c723e */ /* 0x000fe400000010ff */
[C---:B------:R-:W-:Y:S02]  /*c670*/  FSEL R6, R130.reuse, RZ, P2 ;  /* 0x000000ff82067208 */ /* 0x040fe40001000000 */
[----:B------:R-:W-:-:S02]  /*c680*/  FSEL R7, R130, RZ, P4 ;  /* 0x000000ff82077208 */ /* 0x000fc40002000000 */
        /* <DEDUP_REMOVED lines=8> */
[C---:B------:R-:W-:Y:S02]  /*c710*/  PRMT R156, R65.reuse, 0x7632, R156 ;  /* 0x00007632419c7816 */ /* 0x040fe4000000009c */
[----:B------:R-:W-:Y:S01]  /*c720*/  PRMT R7, R65, 0x7610, R7 ;  /* 0x0000761041077816 */ /* 0x000fe20000000007 */
[----:B------:R-:W-:Y:S06]  /*c730*/  BRA `(.L_x_514) ;  /* 0x00000008009c7947 */ /* 0x000fec0003800000 */
.L_x_511:
[----:B------:R-:W-:Y:S05]  /*c740*/  @!P0 BRA `(.L_x_516) ;  /* 0x0000000400708947 */ /* 0x000fea0003800000 */
[----:B------:R-:W-:Y:S05]  /*c750*/  BRA.U !UP0, `(.L_x_517) ;  /* 0x0000000108c07547 */ /* 0x000fea000b800000 */
[----:B-12---:R-:W-:Y:S01]  /*c760*/  IMAD.U32 R7, RZ, RZ, UR17 ;  /* 0x00000011ff077e24 */ /* 0x006fe2000f8e00ff */
[----:B------:R-:W-:Y:S01]  /*c770*/  MOV R6, R114 ;  /* 0x0000007200067202 */ /* 0x000fe20000000f00 */
[----:B------:R-:W-:Y:S01]  /*c780*/  IMAD.U32 R65, RZ, RZ, UR17 ;  /* 0x00000011ff417e24 */ /* 0x000fe2000f8e00ff */
[----:B------:R-:W-:Y:S01]  /*c790*/  MOV R11, UR17 ;  /* 0x00000011000b7c02 */ /* 0x000fe20008000f00 */
[----:B------:R-:W-:Y:S01]  /*c7a0*/  FFMA.FTZ R126, R126, R7, UR27 ;  /* 0x0000001b7e7e7e23 */ /* 0x000fe20008010007 */
[----:B0-----:R-:W-:Y:S01]  /*c7b0*/  IMAD.U32 R67, RZ, RZ, UR17 ;  /* 0x00000011ff437e24 */ /* 0x001fe2000f8e00ff */
[--C-:B------:R-:W-:Y:S01]  /*c7c0*/  SHF.R.U64 R8, R114, 0x10, R115.reuse ;  /* 0x0000001072087819 */ /* 0x100fe20000001273 */
[----:B------:R-:W-:Y:S02]  /*c7d0*/  IMAD.U32 R7, R6, 0x10000, RZ ;  /* 0x0001000006077824 */ /* 0x000fe400078e00ff */
[----:B------:R-:W-:Y:S01]  /*c7e0*/  FADD.FTZ R126, R127, -R126 ;  /* 0x8000007e7f7e7221 */ /* 0x000fe20000010000 */
[--C-:B------:R-:W-:Y:S01]  /*c7f0*/  SHF.R.U32.HI R64, RZ, 0x10, R115.reuse ;  /* 0x00000010ff407819 */ /* 0x100fe20000011673 */
[----:B------:R-:W-:Y:S01]  /*c800*/  FFMA.FTZ R128, R128, R11, UR27 ;  /* 0x0000001b80807e23 */ /* 0x000fe2000801000b */
[----:B------:R-:W-:Y:S01]  /*c810*/  FFMA.FTZ R130, R130, R65, UR27 ;  /* 0x0000001b82827e23 */ /* 0x000fe20008010041 */
[----:B------:R-:W-:Y:S01]  /*c820*/  FFMA.FTZ R132, R132, R67, UR27 ;  /* 0x0000001b84847e23 */ /* 0x000fe20008010043 */
[----:B------:R-:W-:Y:S01]  /*c830*/  IMAD.MOV.U32 R12, RZ, RZ, R115 ;  /* 0x000000ffff0c7224 */ /* 0x000fe200078e0073 */
[----:B------:R-:W-:Y:S01]  /*c840*/  SHF.L.U32 R11, R8, 0x10, RZ ;  /* 0x00000010080b7819 */ /* 0x000fe200000006ff */
[----:B------:R-:W-:Y:S01]  /*c850*/  FFMA.FTZ R7, R126, UR16, R7 ;  /* 0x000000107e077c23 */ /* 0x000fe20008010007 */
[----:B------:R-:W-:Y:S01]  /*c860*/  FADD.FTZ R128, R129, -R128 ;  /* 0x8000008081807221 */ /* 0x000fe20000010000 */
[----:B------:R-:W-:Y:S01]  /*c870*/  FADD.FTZ R130, R131, -R130 ;  /* 0x8000008283827221 */ /* 0x000fe20000010000 */
[----:B------:R-:W-:-:S02]  /*c880*/  IMAD.U32 R65, R12, 0x10000, RZ ;  /* 0x000100000c417824 */ /* 0x000fc400078e00ff */
[----:B------:R-:W-:Y:S01]  /*c890*/  FADD.FTZ R132, R133, -R132 ;  /* 0x8000008485847221 */ /* 0x000fe20000010000 */
[----:B------:R-:W-:Y:S02]  /*c8a0*/  IMAD.U32 R67, R64, 0x10000, RZ ;  /* 0x0001000040437824 */ /* 0x000fe400078e00ff */
[----:B------:R-:W-:Y:S01]  /*c8b0*/  FMUL.FTZ R6, R7, UR7 ;  /* 0x0000000707067c20 */ /* 0x000fe20008410000 */
[----:B------:R-:W-:Y:S01]  /*c8c0*/  FFMA.FTZ R11, R128, UR16, R11 ;  /* 0x00000010800b7c23 */ /* 0x000fe2000801000b */
[----:B------:R-:W-:Y:S01]  /*c8d0*/  FFMA.FTZ R65, R130, UR16, R65 ;  /* 0x0000001082417c23 */ /* 0x000fe20008010041 */
[----:B------:R-:W-:Y:S01]  /*c8e0*/  FFMA.FTZ R67, R132, UR16, R67 ;  /* 0x0000001084437c23 */ /* 0x000fe20008010043 */
[----:B------:R-:W-:Y:S01]  /*c8f0*/  LOP3.LUT P2, RZ, R150, 0xff, RZ, 0xc0, !PT ;  /* 0x000000ff96ff7812 */ /* 0x000fe2000784c0ff */
[----:B------:R-:W-:Y:S01]  /*c900*/  FMUL.FTZ R8, R11, UR7 ;  /* 0x000000070b087c20 */ /* 0x000fe20008410000 */
[----:B------:R-:W-:Y:S01]  /*c910*/  FMUL.FTZ R12, R65, UR7 ;  /* 0x00000007410c7c20 */ /* 0x000fe20008410000 */
[----:B------:R-:W-:Y:S01]  /*c920*/  FMUL.FTZ R64, R67, UR7 ;  /* 0x0000000743407c20 */ /* 0x000fe20008410000 */
[----:B------:R-:W-:-:S02]  /*c930*/  FSEL R6, R6, RZ, P2 ;  /* 0x000000ff06067208 */ /* 0x000fc40001000000 */
[C---:B------:R-:W-:Y:S02]  /*c940*/  LOP3.LUT P3, RZ, R150.reuse, 0xff00, RZ, 0xc0, !PT ;  /* 0x0000ff0096ff7812 */ /* 0x040fe4000786c0ff */
[C---:B------:R-:W-:Y:S02]  /*c950*/  LOP3.LUT P4, RZ, R150.reuse, 0xff0000, RZ, 0xc0, !PT ;  /* 0x00ff000096ff7812 */ /* 0x040fe4000788c0ff */
[----:B------:R-:W-:Y:S02]  /*c960*/  ISETP.GE.U32.AND P2, PT, R150, 0x1000000, PT ;  /* 0x010000009600780c */ /* 0x000fe40003f46070 */
[----:B------:R-:W-:Y:S02]  /*c970*/  FSEL R8, R8, RZ, P3 ;  /* 0x000000ff08087208 */ /* 0x000fe40001800000 */
[----:B------:R-:W-:Y:S02]  /*c980*/  FSEL R12, R12, RZ, P4 ;  /* 0x000000ff0c0c7208 */ /* 0x000fe40002000000 */
[----:B------:R-:W-:-:S02]  /*c990*/  FSEL R64, R64, RZ, P2 ;  /* 0x000000ff40407208 */ /* 0x000fc40001000000 */
[----:B------:R-:W-:Y:S02]  /*c9a0*/  F2FP.BF16.F32.PACK_AB R6, R6, R7 ;  /* 0x000000070606723e */ /* 0x000fe400000010ff */
[----:B------:R-:W-:Y:S02]  /*c9b0*/  F2FP.BF16.F32.PACK_AB R100, R8, R11 ;  /* 0x0000000b0864723e */ /* 0x000fe400000010ff */
[----:B------:R-:W-:Y:S02]  /*c9c0*/  F2FP.BF16.F32.PACK_AB R12, R12, R65 ;  /* 0x000000410c0c723e */ /* 0x000fe400000010ff */
[----:B------:R-:W-:Y:S02]  /*c9d0*/  F2FP.BF16.F32.PACK_AB R64, R64, R67 ;  /* 0x000000434040723e */ /* 0x000fe400000010ff */
[C---:B------:R-:W-:Y:S02]  /*c9e0*/  PRMT R11, R6.reuse, 0x7632, R11 ;  /* 0x00007632060b7816 */ /* 0x040fe4000000000b */
[----:B------:R-:W-:-:S02]  /*c9f0*/  PRMT R99, R6, 0x7610, R99 ;  /* 0x0000761006637816 */ /* 0x000fc40000000063 */
[----:B------:R-:W-:Y:S02]  /*ca00*/  PRMT R8, R100, 0x7632, R8 ;  /* 0x0000763264087816 */ /* 0x000fe40000000008 */
[C---:B------:R-:W-:Y:S02]  /*ca10*/  PRMT R6, R12.reuse, 0x7632, R6 ;  /* 0x000076320c067816 */ /* 0x040fe40000000006 */
[----:B------:R-:W-:Y:S02]  /*ca20*/  PRMT R101, R12, 0x7610, R101 ;  /* 0x000076100c657816 */ /* 0x000fe40000000065 */
[C---:B------:R-:W-:Y:S02]  /*ca30*/  PRMT R7, R64.reuse, 0x7632, R7 ;  /* 0x0000763240077816 */ /* 0x040fe40000000007 */
[----:B------:R-:W-:Y:S01]  /*ca40*/  PRMT R102, R64, 0x7610, R102 ;  /* 0x0000761040667816 */ /* 0x000fe20000000066 */
[----:B------:R-:W-:Y:S06]  /*ca50*/  BRA `(.L_x_514) ;  /* 0x0000000400d47947 */ /* 0x000fec0003800000 */
.L_x_517:
[----:B-12---:R-:W-:Y:S01]  /*ca60*/  MOV R7, UR17 ;  /* 0x0000001100077c02 */ /* 0x006fe20008000f00 */
[----:B------:R-:W-:Y:S01]  /*ca70*/  IMAD.U32 R11, RZ, RZ, UR17 ;  /* 0x00000011ff0b7e24 */ /* 0x000fe2000f8e00ff */
[----:B0-----:R-:W-:Y:S01]  /*ca80*/  MOV R67, UR17 ;  /* 0x0000001100437c02 */ /* 0x001fe20008000f00 */
[----:B------:R-:W-:Y:S01]  /*ca90*/  IMAD.U32 R65, RZ, RZ, UR17 ;  /* 0x00000011ff417e24 */ /* 0x000fe2000f8e00ff */
[--C-:B------:R-:W-:Y:S01]  /*caa0*/  SHF.R.U64 R8, R114, 0x10, R115.reuse ;  /* 0x0000001072087819 */ /* 0x100fe20000001273 */
[----:B------:R-:W-:Y:S02]  /*cab0*/  IMAD.MOV.U32 R6, RZ, RZ, R114 ;  /* 0x000000ffff067224 */ /* 0x000fe400078e0072 */
[----:B------:R-:W-:Y:S01]  /*cac0*/  FFMA.FTZ R126, R126, R7, UR27 ;  /* 0x0000001b7e7e7e23 */ /* 0x000fe20008010007 */
[----:B------:R-:W-:Y:S01]  /*cad0*/  FFMA.FTZ R128, R128, R11, UR27 ;  /* 0x0000001b80807e23 */ /* 0x000fe2000801000b */
[--C-:B------:R-:W-:Y:S01]  /*cae0*/  SHF.R.U32.HI R64, RZ, 0x10, R115.reuse ;  /* 0x00000010ff407819 */ /* 0x100fe20000011673 */
        /* <DEDUP_REMOVED lines=19> */
[C---:B------:R-:W-:Y:S01]  /*cc20*/  LOP3.LUT P3, RZ, R150.reuse, 0xff00, RZ, 0xc0, !PT ;  /* 0x0000ff0096ff7812 */ /* 0x040fe2000786c0ff */
        /* <DEDUP_REMOVED lines=14> */
.L_x_516:
[----:B------:R-:W-:Y:S05]  /*cd10*/  BRA.U !UP0, `(.L_x_518) ;  /* 0x00000001089c7547 */ /* 0x000fea000b800000 */
[----:B-12---:R-:W-:Y:S01]  /*cd20*/  IMAD.U32 R7, RZ, RZ, UR17 ;  /* 0x00000011ff077e24 */ /* 0x006fe2000f8e00ff */
[----:B------:R-:W-:Y:S01]  /*cd30*/  MOV R65, UR17 ;  /* 0x0000001100417c02 */ /* 0x000fe20008000f00 */
[----:B------:R-:W-:Y:S01]  /*cd40*/  IMAD.U32 R11, RZ, RZ, UR17 ;  /* 0x00000011ff0b7e24 */ /* 0x000fe2000f8e00ff */
[----:B------:R-:W-:Y:S01]  /*cd50*/  LOP3.LUT P2, RZ, R150, 0xff, RZ, 0xc0, !PT ;  /* 0x000000ff96ff7812 */ /* 0x000fe2000784c0ff */
[----:B------:R-:W-:Y:S01]  /*cd60*/  FFMA.FTZ R126, R126, R7, UR27 ;  /* 0x0000001b7e7e7e23 */ /* 0x000fe20008010007 */
[----:B0-----:R-:W-:Y:S02]  /*cd70*/  IMAD.U32 R67, RZ, RZ, UR17 ;  /* 0x00000011ff437e24 */ /* 0x001fe4000f8e00ff */
        /* <DEDUP_REMOVED lines=28> */
[----:B------:R-:W-:Y:S02]  /*cf40*/  PRMT R11, R99, 0x7632, R11 ;  /* 0x00007632630b7816 */ /* 0x000fe4000000000b */
[----:B------:R-:W-:Y:S02]  /*cf50*/  PRMT R8, R100, 0x7632, R8 ;  /* 0x0000763264087816 */ /* 0x000fe40000000008 */
[C---:B------:R-:W-:Y:S02]  /*cf60*/  PRMT R7, R65.reuse, 0x7632, R7 ;  /* 0x0000763241077816 */ /* 0x040fe40000000007 */
[----:B------:R-:W-:Y:S01]  /*cf70*/  PRMT R102, R65, 0x7610, R102 ;  /* 0x0000761041667816 */ /* 0x000fe20000000066 */
[----:B------:R-:W-:Y:S06]  /*cf80*/  BRA `(.L_x_514) ;  /* 0x0000000000887947 */ /* 0x000fec0003800000 */
.L_x_518:
[----:B------:R-:W-:Y:S01]  /*cf90*/  MOV R11, UR17 ;  /* 0x00000011000b7c02 */ /* 0x000fe20008000f00 */
[----:B-12---:R-:W-:Y:S01]  /*cfa0*/  IMAD.U32 R7, RZ, RZ, UR17 ;  /* 0x00000011ff077e24 */ /* 0x006fe2000f8e00ff */
[C---:B------:R-:W-:Y:S01]  /*cfb0*/  LOP3.LUT P2, RZ, R150.reuse, 0xff, RZ, 0xc0, !PT ;  /* 0x000000ff96ff7812 */ /* 0x040fe2000784c0ff */
[----:B------:R-:W-:Y:S01]  /*cfc0*/  IMAD.U32 R65, RZ, RZ, UR17 ;  /* 0x00000011ff417e24 */ /* 0x000fe2000f8e00ff */
[----:B------:R-:W-:Y:S01]  /*cfd0*/  LOP3.LUT P3, RZ, R150, 0xff00, RZ, 0xc0, !PT ;  /* 0x0000ff0096ff7812 */ /* 0x000fe2000786c0ff */
[----:B0-----:R-:W-:Y:S02]  /*cfe0*/  IMAD.U32 R67, RZ, RZ, UR17 ;  /* 0x00000011ff437e24 */ /* 0x001fe4000f8e00ff */
        /* <DEDUP_REMOVED lines=28> */
.L_x_514:
[----:B------:R-:W-:Y:S01]  /*d1b0*/  LOP3.LUT R8, R8, 0xffff, RZ, 0xc0, !PT ;  /* 0x0000ffff08087812 */ /* 0x000fe200078ec0ff */
[----:B------:R-:W-:Y:S01]  /*d1c0*/  HFMA2 R12, -RZ, RZ, 0, 4.76837158203125e-07 ;  /* 0x00000008ff0c7431 */ /* 0x000fe200000001ff */
[----:B0-----:R-:W-:-:S03]  /*d1d0*/  PRMT R67, R6, 0x5410, R7 ;  /* 0x0000541006437816 */ /* 0x001fc60000000007 */
        /* <DEDUP_REMOVED lines=13> */
.L_x_519:
        /* <DEDUP_REMOVED lines=10> */
.L_x_520:
[----:B------:R-:W-:Y:S05]  /*d350*/  @!P1 BRA `(.L_x_521) ;  /* 0x0000000c00749947 */ /* 0x000fea0003800000 */
[----:B------:R-:W-:Y:S05]  /*d360*/  @!P0 BRA `(.L_x_522) ;  /* 0x0000000400d88947 */ /* 0x000fea0003800000 */
[----:B------:R-:W-:Y:S05]  /*d370*/  BRA.U !UP0, `(.L_x_523) ;  /* 0x0000000108f87547 */ /* 0x000fea000b800000 */
[----:B------:R-:W-:Y:S01]  /*d380*/  IMAD.U32 R5, RZ, RZ, UR17 ;  /* 0x00000011ff057e24 */ /* 0x000fe2000f8e00ff */
[----:B-12---:R-:W-:Y:S01]  /*d390*/  MOV R6, R116 ;  /* 0x0000007400067202 */ /* 0x006fe20000000f00 */
[----:B------:R-:W-:Y:S01]  /*d3a0*/  IMAD.U32 R8, RZ, RZ, UR17 ;  /* 0x00000011ff087e24 */ /* 0x000fe2000f8e00ff */
[----:B------:R-:W-:Y:S01]  /*d3b0*/  SHF.R.U64 R11, R116, 0x10, R117 ;  /* 0x00000010740b7819 */ /* 0x000fe20000001275 */
[----:B------:R-:W-:Y:S01]  /*d3c0*/  FFMA.FTZ R5, R134, R5, UR27 ;  /* 0x0000001b86057e23 */ /* 0x000fe20008010005 */
[----:B------:R-:W-:Y:S01]  /*d3d0*/  SHF.L.U32 R6, R6, 0x10, RZ ;  /* 0x0000001006067819 */ /* 0x000fe200000006ff */
[----:B------:R-:W-:Y:S01]  /*d3e0*/  FFMA.FTZ R8, R135, R8, UR27 ;  /* 0x0000001b87087e23 */ /* 0x000fe20008010008 */
[----:B------:R-:W-:Y:S02]  /*d3f0*/  IMAD.U32 R12, RZ, RZ, UR17 ;  /* 0x00000011ff0c7e24 */ /* 0x000fe4000f8e00ff */
[----:B------:R-:W-:Y:S01]  /*d400*/  FADD.FTZ R5, R122, -R5 ;  /* 0x800000057a057221 */ /* 0x000fe20000010000 */
[----:B------:R-:W-:Y:S01]  /*d410*/  LOP3.LUT P3, RZ, R152, 0xff, RZ, 0xc0, !PT ;  /* 0x000000ff98ff7812 */ /* 0x000fe2000786c0ff */
[----:B------:R-:W-:Y:S01]  /*d420*/  FADD.FTZ R123, R123, -R8 ;  /* 0x800000087b7b7221 */ /* 0x000fe20000010000 */
[----:B------:R-:W-:-:S02]  /*d430*/  IMAD.MOV.U32 R8, RZ, RZ, R117 ;  /* 0x000000ffff087224 */ /* 0x000fc400078e0075 */
[----:B------:R-:W-:Y:S01]  /*d440*/  FFMA.FTZ R5, R5, UR16, R6 ;  /* 0x0000001005057c23 */ /* 0x000fe20008010006 */
[----:B------:R-:W-:Y:S01]  /*d450*/  FFMA.FTZ R12, R137, R12, UR27 ;  /* 0x0000001b890c7e23 */ /* 0x000fe2000801000c */
[----:B------:R-:W-:Y:S01]  /*d460*/  IMAD.U32 R7, RZ, RZ, UR17 ;  /* 0x00000011ff077e24 */ /* 0x000fe2000f8e00ff */
[----:B0-----:R-:W-:Y:S01]  /*d470*/  SHF.R.U32.HI R66, RZ, 0x10, R117 ;  /* 0x00000010ff427819 */ /* 0x001fe20000011675 */
[----:B------:R-:W-:Y:S01]  /*d480*/  FMUL.FTZ R6, R5, UR7 ;  /* 0x0000000705067c20 */ /* 0x000fe20008410000 */
[----:B------:R-:W-:Y:S01]  /*d490*/  FADD.FTZ R125, R125, -R12 ;  /* 0x8000000c7d7d7221 */ /* 0x000fe20000010000 */
[----:B------:R-:W-:Y:S01]  /*d4a0*/  SHF.L.U32 R64, R8, 0x10, RZ ;  /* 0x0000001008407819 */ /* 0x000fe200000006ff */
[----:B------:R-:W-:Y:S01]  /*d4b0*/  FFMA.FTZ R7, R136, R7, UR27 ;  /* 0x0000001b88077e23 */ /* 0x000fe20008010007 */
[----:B------:R-:W-:Y:S01]  /*d4c0*/  IMAD.U32 R12, R11, 0x10000, RZ ;  /* 0x000100000b0c7824 */ /* 0x000fe200078e00ff */
[----:B------:R-:W-:Y:S01]  /*d4d0*/  FSEL R8, R6, RZ, P3 ;  /* 0x000000ff06087208 */ /* 0x000fe20001800000 */
[----:B------:R-:W-:Y:S01]  /*d4e0*/  IMAD.U32 R66, R66, 0x10000, RZ ;  /* 0x0001000042427824 */ /* 0x000fe200078e00ff */
[----:B------:R-:W-:Y:S01]  /*d4f0*/  LOP3.LUT P3, RZ, R98, 0xff, RZ, 0xc0, !PT ;  /* 0x000000ff62ff7812 */ /* 0x000fe2000786c0ff */
[----:B------:R-:W-:Y:S01]  /*d500*/  FADD.FTZ R7, R124, -R7 ;  /* 0x800000077c077221 */ /* 0x000fe20000010000 */
[----:B------:R-:W-:Y:S01]  /*d510*/  FFMA.FTZ R123, R123, UR16, R12 ;  /* 0x000000107b7b7c23 */ /* 0x000fe2000801000c */
[----:B------:R-:W-:Y:S01]  /*d520*/  F2FP.BF16.F32.PACK_AB R8, R8, R5 ;  /* 0x000000050808723e */ /* 0x000fe200000010ff */
[----:B------:R-:W-:Y:S01]  /*d530*/  FFMA.FTZ R125, R125, UR16, R66 ;  /* 0x000000107d7d7c23 */ /* 0x000fe20008010042 */
[----:B------:R-:W-:Y:S01]  /*d540*/  FSEL R6, R6, RZ, P3 ;  /* 0x000000ff06067208 */ /* 0x000fe20001800000 */
[----:B------:R-:W-:Y:S01]  /*d550*/  FFMA.FTZ R7, R7, UR16, R64 ;  /* 0x0000001007077c23 */ /* 0x000fe20008010040 */
[----:B------:R-:W-:Y:S01]  /*d560*/  LOP3.LUT P4, RZ, R152, 0xff00, RZ, 0xc0, !PT ;  /* 0x0000ff0098ff7812 */ /* 0x000fe2000788c0ff */
[----:B------:R-:W-:Y:S01]  /*d570*/  FMUL.FTZ R11, R125, UR7 ;  /* 0x000000077d0b7c20 */ /* 0x000fe20008410000 */
[C---:B------:R-:W-:Y:S01]  /*d580*/  F2FP.BF16.F32.PACK_AB R6, R123.reuse, R6 ;  /* 0x000000067b06723e */ /* 0x040fe200000010ff */
[----:B------:R-:W-:Y:S01]  /*d590*/  FMUL.FTZ R123, R123, UR7 ;  /* 0x000000077b7b7c20 */ /* 0x000fe20008410000 */
[----:B------:R-:W-:-:S02]  /*d5a0*/  PRMT R5, R8, 0x7632, R5 ;  /* 0x0000763208057816 */ /* 0x000fc40000000005 */
[----:B------:R-:W-:Y:S01]  /*d5b0*/  PRMT R99, R8, 0x7610, R99 ;  /* 0x0000761008637816 */ /* 0x000fe20000000063 */
[----:B------:R-:W-:Y:S01]  /*d5c0*/  FMUL.FTZ R8, R7, UR7 ;  /* 0x0000000707087c20 */ /* 0x000fe20008410000 */
[----:B------:R-:W-:Y:S02]  /*d5d0*/  LOP3.LUT P3, RZ, R98, 0xff00, RZ, 0xc0, !PT ;  /* 0x0000ff0062ff7812 */ /* 0x000fe4000786c0ff */
[----:B------:R-:W-:Y:S02]  /*d5e0*/  LOP3.LUT P2, RZ, R152, 0xff0000, RZ, 0xc0, !PT ;  /* 0x00ff000098ff7812 */ /* 0x000fe4000784c0ff */
[C---:B------:R-:W-:Y:S02]  /*d5f0*/  PRMT R100, R6.reuse, 0x7632, R100 ;  /* 0x0000763206647816 */ /* 0x040fe40000000064 */
[----:B------:R-:W-:Y:S02]  /*d600*/  PRMT R103, R6, 0x7610, R103 ;  /* 0x0000761006677816 */ /* 0x000fe40000000067 */
[----:B------:R-:W-:-:S02]  /*d610*/  FSEL R6, R123, RZ, P4 ;  /* 0x000000ff7b067208 */ /* 0x000fc40002000000 */
[----:B------:R-:W-:Y:S02]  /*d620*/  FSEL R123, R123, RZ, P3 ;  /* 0x000000ff7b7b7208 */ /* 0x000fe40001800000 */
[----:B------:R-:W-:Y:S02]  /*d630*/  ISETP.GE.U32.AND P0, PT, R152, 0x1000000, PT ;  /* 0x010000009800780c */ /* 0x000fe40003f06070 */
[----:B------:R-:W-:Y:S02]  /*d640*/  FSEL R12, R8, RZ, P2 ;  /* 0x000000ff080c7208 */ /* 0x000fe40001000000 */
[C---:B------:R-:W-:Y:S02]  /*d650*/  LOP3.LUT P3, RZ, R98.reuse, 0xff0000, RZ, 0xc0, !PT ;  /* 0x00ff000062ff7812 */ /* 0x040fe4000786c0ff */
[----:B------:R-:W-:Y:S02]  /*d660*/  ISETP.GE.U32.AND P2, PT, R98, 0x1000000, PT ;  /* 0x010000006200780c */ /* 0x000fe40003f46070 */
[----:B------:R-:W-:-:S02]  /*d670*/  F2FP.BF16.F32.PACK_AB R123, R123, R6 ;  /* 0x000000067b7b723e */ /* 0x000fc400000010ff */
[C---:B------:R-:W-:Y:S02]  /*d680*/  FSEL R6, R11.reuse, RZ, P0 ;  /* 0x000000ff0b067208 */ /* 0x040fe40000000000 */
[----:B------:R-:W-:Y:S02]  /*d690*/  FSEL R8, R8, RZ, P3 ;  /* 0x000000ff08087208 */ /* 0x000fe40001800000 */
[----:B------:R-:W-:Y:S02]  /*d6a0*/  FSEL R11, R11, RZ, P2 ;  /* 0x000000ff0b0b7208 */ /* 0x000fe40001000000 */
[----:B------:R-:W-:Y:S02]  /*d6b0*/  F2FP.BF16.F32.PACK_AB R12, R12, R7 ;  /* 0x000000070c0c723e */ /* 0x000fe400000010ff */
[----:B------:R-:W-:Y:S02]  /*d6c0*/  F2FP.BF16.F32.PACK_AB R8, R125, R8 ;  /* 0x000000087d08723e */ /* 0x000fe400000010ff */
[----:B------:R-:W-:-:S02]  /*d6d0*/  F2FP.BF16.F32.PACK_AB R11, R11, R6 ;  /* 0x000000060b0b723e */ /* 0x000fc400000010ff */
[C---:B------:R-:W-:Y:S02]  /*d6e0*/  PRMT R154, R123.reuse, 0x7632, R154 ;  /* 0x000076327b9a7816 */ /* 0x040fe4000000009a */
[----:B------:R-:W-:Y:S02]  /*d6f0*/  PRMT R7, R123, 0x7610, R7 ;  /* 0x000076107b077816 */ /* 0x000fe40000000007 */
[C---:B------:R-:W-:Y:S02]  /*d700*/  PRMT R6, R12.reuse, 0x7632, R6 ;  /* 0x000076320c067816 */ /* 0x040fe40000000006 */
[----:B------:R-:W-:Y:S02]  /*d710*/  PRMT R101, R12, 0x7610, R101 ;  /* 0x000076100c657816 */ /* 0x000fe40000000065 */
[C---:B------:R-:W-:Y:S02]  /*d720*/  PRMT R102, R8.reuse, 0x7632, R102 ;  /* 0x0000763208667816 */ /* 0x040fe40000000066 */
[----:B------:R-:W-:-:S02]  /*d730*/  PRMT R155, R8, 0x7610, R155 ;  /* 0x00007610089b7816 */ /* 0x000fc4000000009b */
[----:B------:R-:W-:Y:S01]  /*d740*/  PRMT R156, R11, 0x7632, R156 ;  /* 0x000076320b9c7816 */ /* 0x000fe2000000009c */
[----:B------:R-:W-:Y:S06]  /*d750*/  BRA `(.L_x_524) ;  /* 0x0000001400107947 */ /* 0x000fec0003800000 */
.L_x_523:
[----:B------:R-:W-:Y:S01]  /*d760*/  IMAD.U32 R5, RZ, RZ, UR17 ;  /* 0x00000011ff057e24 */ /* 0x000fe2000f8e00ff */
[----:B-12---:R-:W-:Y:S01]  /*d770*/  MOV R6, R116 ;  /* 0x0000007400067202 */ /* 0x006fe20000000f00 */
[----:B------:R-:W-:Y:S01]  /*d780*/  IMAD.U32 R11, RZ, RZ, UR17 ;  /* 0x00000011ff0b7e24 */ /* 0x000fe2000f8e00ff */
[----:B------:R-:W-:Y:S01]  /*d790*/  MOV R8, UR17 ;  /* 0x0000001100087c02 */ /* 0x000fe20008000f00 */
[----:B------:R-:W-:Y:S01]  /*d7a0*/  FFMA.FTZ R5, R134, R5, UR27 ;  /* 0x0000001b86057e23 */ /* 0x000fe20008010005 */
[----:B------:R-:W-:Y:S01]  /*d7b0*/  SHF.R.U64 R7, R116, 0x10, R117 ;  /* 0x0000001074077819 */ /* 0x000fe20000001275 */
[----:B------:R-:W-:Y:S02]  /*d7c0*/  IMAD.U32 R6, R6, 0x10000, RZ ;  /* 0x0001000006067824 */ /* 0x000fe400078e00ff */
[----:B------:R-:W-:Y:S01]  /*d7d0*/  FFMA.FTZ R11, R136, R11, UR27 ;  /* 0x0000001b880b7e23 */ /* 0x000fe2000801000b */
[----:B------:R-:W-:Y:S01]  /*d7e0*/  FADD.FTZ R5, R122, -R5 ;  /* 0x800000057a057221 */ /* 0x000fe20000010000 */
[----:B------:R-:W-:Y:S01]  /*d7f0*/  FFMA.FTZ R8, R135, R8, UR27 ;  /* 0x0000001b87087e23 */ /* 0x000fe20008010008 */
[----:B------:R-:W-:Y:S01]  /*d800*/  IMAD.U32 R12, RZ, RZ, UR17 ;  /* 0x00000011ff0c7e24 */ /* 0x000fe2000f8e00ff */
[----:B------:R-:W-:Y:S01]  /*d810*/  SHF.R.U32.HI R64, RZ, 0x10, R117 ;  /* 0x00000010ff407819 */ /* 0x000fe20000011675 */
[----:B------:R-:W-:Y:S01]  /*d820*/  FFMA.FTZ R5, R5, UR16, R6 ;  /* 0x0000001005057c23 */ /* 0x000fe20008010006 */
[----:B------:R-:W-:-:S02]  /*d830*/  IMAD.U32 R7, R7, 0x10000, RZ ;  /* 0x0001000007077824 */ /* 0x000fc400078e00ff */
[----:B------:R-:W-:Y:S01]  /*d840*/  FADD.FTZ R8, R123, -R8 ;  /* 0x800000087b087221 */ /* 0x000fe20000010000 */
[----:B------:R-:W-:Y:S01]  /*d850*/  MOV R6, R117 ;  /* 0x0000007500067202 */ /* 0x000fe20000000f00 */
[----:B------:R-:W-:Y:S01]  /*d860*/  FFMA.FTZ R12, R137, R12, UR27 ;  /* 0x0000001b890c7e23 */ /* 0x000fe2000801000c */
[----:B------:R-:W-:Y:S01]  /*d870*/  FMUL.FTZ R5, R5, UR7 ;  /* 0x0000000705057c20 */ /* 0x000fe20008410000 */
[----:B------:R-:W-:Y:S01]  /*d880*/  LOP3.LUT P3, RZ, R152, 0xff, RZ, 0xc0, !PT ;  /* 0x000000ff98ff7812 */ /* 0x000fe2000786c0ff */
[----:B------:R-:W-:Y:S01]  /*d890*/  FFMA.FTZ R7, R8, UR16, R7 ;  /* 0x0000001008077c23 */ /* 0x000fe20008010007 */
[----:B------:R-:W-:Y:S01]  /*d8a0*/  LOP3.LUT P4, RZ, R98, 0xff, RZ, 0xc0, !PT ;  /* 0x000000ff62ff7812 */ /* 0x000fe2000788c0ff */
[----:B------:R-:W-:Y:S01]  /*d8b0*/  FADD.FTZ R11, R124, -R11 ;  /* 0x8000000b7c0b7221 */ /* 0x000fe20000010000 */
[----:B------:R-:W-:Y:S02]  /*d8c0*/  IMAD.U32 R8, R6, 0x10000, RZ ;  /* 0x0001000006087824 */ /* 0x000fe400078e00ff */
        /* <DEDUP_REMOVED lines=14> */
[----:B------:R-:W-:Y:S02]  /*d9b0*/  LOP3.LUT P0, RZ, R152, 0xff0000, RZ, 0xc0, !PT ;  /* 0x00ff000098ff7812 */ /* 0x000fe4000780c0ff */
[----:B------:R-:W-:Y:S02]  /*d9c0*/  LOP3.LUT P3, RZ, R98, 0xff0000, RZ, 0xc0, !PT ;  /* 0x00ff000062ff7812 */ /* 0x000fe4000786c0ff */
[----:B------:R-:W-:Y:S02]  /*d9d0*/  ISETP.GE.U32.AND P2, PT, R152, 0x1000000, PT ;  /* 0x010000009800780c */ /* 0x000fe40003f46070 */
        /* <DEDUP_REMOVED lines=15> */
.L_x_522:
[----:B------:R-:W-:Y:S05]  /*dad0*/  BRA.U !UP0, `(.L_x_525) ;  /* 0x0000000108d47547 */ /* 0x000fea000b800000 */
[----:B------:R-:W-:Y:S01]  /*dae0*/  MOV R5, UR17 ;  /* 0x0000001100057c02 */ /* 0x000fe20008000f00 */
[----:B------:R-:W-:Y:S01]  /*daf0*/  IMAD.U32 R8, RZ, RZ, UR17 ;  /* 0x00000011ff087e24 */ /* 0x000fe2000f8e00ff */
[----:B------:R-:W-:Y:S01]  /*db00*/  LOP3.LUT P3, RZ, R152, 0xff, RZ, 0xc0, !PT ;  /* 0x000000ff98ff7812 */ /* 0x000fe2000786c0ff */
[----:B------:R-:W-:Y:S01]  /*db10*/  IMAD.U32 R11, RZ, RZ, UR17 ;  /* 0x00000011ff0b7e24 */ /* 0x000fe2000f8e00ff */
[----:B------:R-:W-:Y:S01]  /*db20*/  MOV R12, UR17 ;  /* 0x00000011000c7c02 */ /* 0x000fe20008000f00 */
[----:B------:R-:W-:Y:S01]  /*db30*/  FFMA.FTZ R5, R134, R5, UR27 ;  /* 0x0000001b86057e23 */ /* 0x000fe20008010005 */
[----:B------:R-:W-:Y:S01]  /*db40*/  FFMA.FTZ R8, R135, R8, UR27 ;  /* 0x0000001b87087e23 */ /* 0x000fe20008010008 */
[----:B------:R-:W-:Y:S01]  /*db50*/  FFMA.FTZ R11, R136, R11, UR27 ;  /* 0x0000001b880b7e23 */ /* 0x000fe2000801000b */
[----:B------:R-:W-:Y:S01]  /*db60*/  LOP3.LUT P4, RZ, R98, 0xff, RZ, 0xc0, !PT ;  /* 0x000000ff62ff7812 */ /* 0x000fe2000788c0ff */
[----:B------:R-:W-:Y:S01]  /*db70*/  FADD.FTZ R5, R122, -R5 ;  /* 0x800000057a057221 */ /* 0x000fe20000010000 */
[----:B-12---:R-:W-:Y:S01]  /*db80*/  FADD.FTZ R7, R123, -R8 ;  /* 0x800000087b077221 */ /* 0x006fe20000010000 */
[----:B------:R-:W-:Y:S01]  /*db90*/  FFMA.FTZ R12, R137, R12, UR27 ;  /* 0x0000001b890c7e23 */ /* 0x000fe2000801000c */
[C---:B------:R-:W-:Y:S01]  /*dba0*/  LOP3.LUT P5, RZ, R152.reuse, 0xff00, RZ, 0xc0, !PT ;  /* 0x0000ff0098ff7812 */ /* 0x040fe200078ac0ff */
[----:B------:R-:W-:Y:S01]  /*dbb0*/  FMUL.FTZ R5, R5, UR16 ;  /* 0x0000001005057c20 */ /* 0x000fe20008410000 */
[----:B------:R-:W-:Y:S01]  /*dbc0*/  FMUL.FTZ R7, R7, UR16 ;  /* 0x0000001007077c20 */ /* 0x000fe20008410000 */
[----:B------:R-:W-:Y:S01]  /*dbd0*/  FADD.FTZ R12, R125, -R12 ;  /* 0x8000000c7d0c7221 */ /* 0x000fe20000010000 */
[C---:B------:R-:W-:Y:S01]  /*dbe0*/  LOP3.LUT P2, RZ, R152.reuse, 0xff0000, RZ, 0xc0, !PT ;  /* 0x00ff000098ff7812 */ /* 0x040fe2000784c0ff */
[----:B------:R-:W-:Y:S01]  /*dbf0*/  FMUL.FTZ R6, R5, UR7 ;  /* 0x0000000705067c20 */ /* 0x000fe20008410000 */
[----:B------:R-:W-:Y:S01]  /*dc00*/  ISETP.GE.U32.AND P0, PT, R152, 0x1000000, PT ;  /* 0x010000009800780c */ /* 0x000fe20003f06070 */
[----:B------:R-:W-:-:S03]  /*dc10*/  FMUL.FTZ R12, R12, UR16 ;  /* 0x000000100c0c7c20 */ /* 0x000fc60008410000 */
[----:B------:R-:W-:Y:S01]  /*dc20*/  FSEL R8, R6, RZ, P3 ;  /* 0x000000ff06087208 */ /* 0x000fe20001800000 */
[----:B------:R-:W-:Y:S01]  /*dc30*/  FMUL.FTZ R64, R12, UR7 ;  /* 0x000000070c407c20 */ /* 0x000fe20008410000 */
[----:B------:R-:W-:Y:S02]  /*dc40*/  FSEL R6, R6, RZ, P4 ;  /* 0x000000ff06067208 */ /* 0x000fe40002000000 */
[----:B------:R-:W-:Y:S01]  /*dc50*/  F2FP.BF16.F32.PACK_AB R99, R8, R5 ;  /* 0x000000050863723e */ /* 0x000fe200000010ff */
[----:B------:R-:W-:Y:S01]  /*dc60*/  FADD.FTZ R8, R124, -R11 ;  /* 0x8000000b7c087221 */ /* 0x000fe20000010000 */
[C---:B------:R-:W-:Y:S01]  /*dc70*/  F2FP.BF16.F32.PACK_AB R6, R7.reuse, R6 ;  /* 0x000000060706723e */ /* 0x040fe200000010ff */
[----:B------:R-:W-:Y:S01]  /*dc80*/  FMUL.FTZ R7, R7, UR7 ;  /* 0x0000000707077c20 */ /* 0x000fe20008410000 */
[----:B------:R-:W-:Y:S01]  /*dc90*/  LOP3.LUT P3, RZ, R98, 0xff00, RZ, 0xc0, !PT ;  /* 0x0000ff0062ff7812 */ /* 0x000fe2000786c0ff */
[----:B------:R-:W-:Y:S01]  /*dca0*/  FMUL.FTZ R8, R8, UR16 ;  /* 0x0000001008087c20 */ /* 0x000fe20008410000 */
[----:B------:R-:W-:-:S02]  /*dcb0*/  PRMT R100, R6, 0x7632, R100 ;  /* 0x0000763206647816 */ /* 0x000fc40000000064 */
[----:B------:R-:W-:Y:S01]  /*dcc0*/  PRMT R103, R6, 0x7610, R103 ;  /* 0x0000761006677816 */ /* 0x000fe20000000067 */
[----:B------:R-:W-:Y:S01]  /*dcd0*/  FMUL.FTZ R11, R8, UR7 ;  /* 0x00000007080b7c20 */ /* 0x000fe20008410000 */
[C---:B------:R-:W-:Y:S02]  /*dce0*/  FSEL R6, R7.reuse, RZ, P5 ;  /* 0x000000ff07067208 */ /* 0x040fe40002800000 */
[----:B------:R-:W-:Y:S02]  /*dcf0*/  FSEL R7, R7, RZ, P3 ;  /* 0x000000ff07077208 */ /* 0x000fe40001800000 */
[C---:B------:R-:W-:Y:S02]  /*dd00*/  LOP3.LUT P3, RZ, R98.reuse, 0xff0000, RZ, 0xc0, !PT ;  /* 0x00ff000062ff7812 */ /* 0x040fe4000786c0ff */
[----:B------:R-:W-:Y:S02]  /*dd10*/  FSEL R65, R11, RZ, P2 ;  /* 0x000000ff0b417208 */ /* 0x000fe40001000000 */
[----:B------:R-:W-:-:S02]  /*dd20*/  ISETP.GE.U32.AND P2, PT, R98, 0x1000000, PT ;  /* 0x010000006200780c */ /* 0x000fc40003f46070 */
[----:B------:R-:W-:Y:S02]  /*dd30*/  F2FP.BF16.F32.PACK_AB R7, R7, R6 ;  /* 0x000000060707723e */ /* 0x000fe400000010ff */
[----:B------:R-:W-:Y:S02]  /*dd40*/  F2FP.BF16.F32.PACK_AB R8, R65, R8 ;  /* 0x000000084108723e */ /* 0x000fe400000010ff */
[----:B------:R-:W-:Y:S02]  /*dd50*/  FSEL R11, R11, RZ, P3 ;  /* 0x000000ff0b0b7208 */ /* 0x000fe40001800000 */
[C---:B------:R-:W-:Y:S02]  /*dd60*/  FSEL R6, R64.reuse, RZ, P0 ;  /* 0x000000ff40067208 */ /* 0x040fe40000000000 */
[----:B------:R-:W-:Y:S02]  /*dd70*/  FSEL R65, R64, RZ, P2 ;  /* 0x000000ff40417208 */ /* 0x000fe40001000000 */
[----:B------:R-:W-:-:S02]  /*dd80*/  F2FP.BF16.F32.PACK_AB R11, R12, R11 ;  /* 0x0000000b0c0b723e */ /* 0x000fc400000010ff */
[----:B------:R-:W-:Y:S02]  /*dd90*/  F2FP.BF16.F32.PACK_AB R65, R65, R6 ;  /* 0x000000064141723e */ /* 0x000fe400000010ff */
[C---:B------:R-:W-:Y:S02]  /*dda0*/  PRMT R102, R11.reuse, 0x7632, R102 ;  /* 0x000076320b667816 */ /* 0x040fe40000000066 */
[----:B------:R-:W-:Y:S02]  /*ddb0*/  PRMT R155, R11, 0x7610, R155 ;  /* 0x000076100b9b7816 */ /* 0x000fe4000000009b */
[----:B------:R-:W-:Y:S02]  /*ddc0*/  PRMT R5, R99, 0x7632, R5 ;  /* 0x0000763263057816 */ /* 0x000fe40000000005 */
[----:B------:R-:W-:Y:S02]  /*ddd0*/  PRMT R154, R7, 0x7632, R154 ;  /* 0x00007632079a7816 */ /* 0x000fe4000000009a */
[----:B------:R-:W-:-:S02]  /*dde0*/  PRMT R6, R8, 0x7632, R6 ;  /* 0x0000763208067816 */ /* 0x000fc40000000006 */
[----:B------:R-:W-:Y:S02]  /*ddf0*/  PRMT R101, R8, 0x7610, R101 ;  /* 0x0000761008657816 */ /* 0x000fe40000000065 */
[C---:B------:R-:W-:Y:S02]  /*de00*/  PRMT R156, R65.reuse, 0x7632, R156 ;  /* 0x00007632419c7816 */ /* 0x040fe4000000009c */
[----:B------:R-:W-:Y:S01]  /*de10*/  PRMT R11, R65, 0x7610, R11 ;  /* 0x00007610410b7816 */ /* 0x000fe2000000000b */
[----:B------:R-:W-:Y:S06]  /*de20*/  BRA `(.L_x_524) ;  /* 0x0000000c005c7947 */ /* 0x000fec0003800000 */
.L_x_525:
[----:B------:R-:W-:Y:S01]  /*de30*/  IMAD.U32 R5, RZ, RZ, UR17 ;  /* 0x00000011ff057e24 */ /* 0x000fe2000f8e00ff */
[----:B------:R-:W-:Y:S01]  /*de40*/  MOV R11, UR17 ;  /* 0x00000011000b7c02 */ /* 0x000fe20008000f00 */
[----:B-12---:R-:W-:Y:S01]  /*de50*/  IMAD.U32 R6, RZ, RZ, UR17 ;  /* 0x00000011ff067e24 */ /* 0x006fe2000f8e00ff */
        /* <DEDUP_REMOVED lines=8> */
[----:B------:R-:W-:Y:S01]  /*dee0*/  LOP3.LUT P4, RZ, R98, 0xff, RZ, 0xc0, !PT ;  /* 0x000000ff62ff7812 */ /* 0x000fe2000788c0ff */
[----:B------:R-:W-:Y:S01]  /*def0*/  FMUL.FTZ R5, R5, UR16 ;  /* 0x0000001005057c20 */ /* 0x000fe20008410000 */
        /* <DEDUP_REMOVED lines=8> */
[----:B------:R-:W-:-:S02]  /*df80*/  FSEL R6, R5, RZ, P3 ;  /* 0x000000ff05067208 */ /* 0x000fc40001800000 */
[----:B------:R-:W-:Y:S01]  /*df90*/  FSEL R5, R5, RZ, P4 ;  /* 0x000000ff05057208 */ /* 0x000fe20002000000 */
[----:B------:R-:W-:Y:S01]  /*dfa0*/  FMUL.FTZ R11, R11, UR7 ;  /* 0x000000070b0b7c20 */ /* 0x000fe20008410000 */
[----:B------:R-:W-:Y:S01]  /*dfb0*/  LOP3.LUT P3, RZ, R98, 0xff00, RZ, 0xc0, !PT ;  /* 0x0000ff0062ff7812 */ /* 0x000fe2000786c0ff */
[----:B------:R-:W-:Y:S01]  /*dfc0*/  FMUL.FTZ R8, R8, UR7 ;  /* 0x0000000708087c20 */ /* 0x000fe20008410000 */
[----:B------:R-:W-:Y:S02]  /*dfd0*/  F2FP.BF16.F32.PACK_AB R12, R5, R6 ;  /* 0x00000006050c723e */ /* 0x000fe400000010ff */
[C---:B------:R-:W-:Y:S02]  /*dfe0*/  FSEL R5, R7.reuse, RZ, P5 ;  /* 0x000000ff07057208 */ /* 0x040fe40002800000 */
[----:B------:R-:W-:Y:S02]  /*dff0*/  FSEL R6, R7, RZ, P3 ;  /* 0x000000ff07067208 */ /* 0x000fe40001800000 */
[----:B------:R-:W-:-:S02]  /*e000*/  LOP3.LUT P0, RZ, R152, 0xff0000, RZ, 0xc0, !PT ;  /* 0x00ff000098ff7812 */ /* 0x000fc4000780c0ff */
[----:B------:R-:W-:Y:S02]  /*e010*/  ISETP.GE.U32.AND P2, PT, R152, 0x1000000, PT ;  /* 0x010000009800780c */ /* 0x000fe40003f46070 */
[C---:B------:R-:W-:Y:S02]  /*e020*/  LOP3.LUT P3, RZ, R98.reuse, 0xff0000, RZ, 0xc0, !PT ;  /* 0x00ff000062ff7812 */ /* 0x040fe4000786c0ff */
[----:B------:R-:W-:Y:S02]  /*e030*/  ISETP.GE.U32.AND P4, PT, R98, 0x1000000, PT ;  /* 0x010000006200780c */ /* 0x000fe40003f86070 */
[----:B------:R-:W-:Y:S02]  /*e040*/  F2FP.BF16.F32.PACK_AB R64, R6, R5 ;  /* 0x000000050640723e */ /* 0x000fe400000010ff */
[----:B------:R-:W-:Y:S02]  /*e050*/  FSEL R6, R11, RZ, P0 ;  /* 0x000000ff0b067208 */ /* 0x000fe40000000000 */
[----:B------:R-:W-:-:S02]  /*e060*/  FSEL R7, R8, RZ, P2 ;  /* 0x000000ff08077208 */ /* 0x000fc40001000000 */
[----:B------:R-:W-:Y:S02]  /*e070*/  FSEL R11, R11, RZ, P3 ;  /* 0x000000ff0b0b7208 */ /* 0x000fe40001800000 */
[----:B------:R-:W-:Y:S02]  /*e080*/  FSEL R8, R8, RZ, P4 ;  /* 0x000000ff08087208 */ /* 0x000fe40002000000 */
[----:B------:R-:W-:Y:S02]  /*e090*/  F2FP.BF16.F32.PACK_AB R6, R11, R6 ;  /* 0x000000060b06723e */ /* 0x000fe400000010ff */
[----:B------:R-:W-:Y:S02]  /*e0a0*/  F2FP.BF16.F32.PACK_AB R8, R8, R7 ;  /* 0x000000070808723e */ /* 0x000fe400000010ff */
[C---:B------:R-:W-:Y:S02]  /*e0b0*/  PRMT R103, R12.reuse, 0x7632, R103 ;  /* 0x000076320c677816 */ /* 0x040fe40000000067 */
[----:B------:R-:W-:-:S02]  /*e0c0*/  PRMT R5, R12, 0x7610, R5 ;  /* 0x000076100c057816 */ /* 0x000fc40000000005 */
[C---:B------:R-:W-:Y:S02]  /*e0d0*/  PRMT R154, R64.reuse, 0x7632, R154 ;  /* 0x00007632409a7816 */ /* 0x040fe4000000009a */
[----:B------:R-:W-:Y:S02]  /*e0e0*/  PRMT R7, R64, 0x7610, R7 ;  /* 0x0000761040077816 */ /* 0x000fe40000000007 */
[----:B------:R-:W-:Y:S02]  /*e0f0*/  PRMT R155, R6, 0x7632, R155 ;  /* 0x00007632069b7816 */ /* 0x000fe4000000009b */
[C---:B------:R-:W-:Y:S02]  /*e100*/  PRMT R156, R8.reuse, 0x7632, R156 ;  /* 0x00007632089c7816 */ /* 0x040fe4000000009c */
[----:B------:R-:W-:Y:S01]  /*e110*/  PRMT R11, R8, 0x7610, R11 ;  /* 0x00007610080b7816 */ /* 0x000fe2000000000b */
[----:B------:R-:W-:Y:S06]  /*e120*/  BRA `(.L_x_524) ;  /* 0x00000008009c7947 */ /* 0x000fec0003800000 */
.L_x_521:
[----:B------:R-:W-:Y:S05]  /*e130*/  @!P0 BRA `(.L_x_526) ;  /* 0x00000004006c8947 */ /* 0x000fea0003800000 */
[----:B------:R-:W-:Y:S05]  /*e140*/  BRA.U !UP0, `(.L_x_527) ;  /* 0x0000000108c47547 */ /* 0x000fea000b800000 */
[----:B-12---:R-:W-:Y:S01]  /*e150*/  MOV R6, UR17 ;  /* 0x0000001100067c02 */ /* 0x006fe20008000f00 */
[----:B------:R-:W-:Y:S01]  /*e160*/  IMAD.U32 R7, RZ, RZ, UR17 ;  /* 0x00000011ff077e24 */ /* 0x000fe2000f8e00ff */
[----:B------:R-:W-:Y:S01]  /*e170*/  SHF.R.U32.HI R64, RZ, 0x10, R117 ;  /* 0x00000010ff407819 */ /* 0x000fe20000011675 */
[----:B------:R-:W-:Y:S01]  /*e180*/  IMAD.U32 R5, RZ, RZ, UR17 ;  /* 0x00000011ff057e24 */ /* 0x000fe2000f8e00ff */
[----:B------:R-:W-:Y:S01]  /*e190*/  LOP3.LUT P0, RZ, R152, 0xff, RZ, 0xc0, !PT ;  /* 0x000000ff98ff7812 */ /* 0x000fe2000780c0ff */
[----:B------:R-:W-:Y:S01]  /*e1a0*/  FFMA.FTZ R6, R135, R6, UR27 ;  /* 0x0000001b87067e23 */ /* 0x000fe20008010006 */
[----:B------:R-:W-:Y:S01]  /*e1b0*/  FFMA.FTZ R7, R136, R7, UR27 ;  /* 0x0000001b88077e23 */ /* 0x000fe20008010007 */
[----:B------:R-:W-:Y:S01]  /*e1c0*/  FFMA.FTZ R5, R134, R5, UR27 ;  /* 0x0000001b86057e23 */ /* 0x000fe20008010005 */
[----:B------:R-:W-:Y:S02]  /*e1d0*/  IMAD.U32 R12, RZ, RZ, UR17 ;  /* 0x00000011ff0c7e24 */ /* 0x000fe4000f8e00ff */
[----:B------:R-:W-:Y:S01]  /*e1e0*/  FADD.FTZ R123, R123, -R6 ;  /* 0x800000067b7b7221 */ /* 0x000fe20000010000 */
[----:B------:R-:W-:Y:S01]  /*e1f0*/  FADD.FTZ R124, R124, -R7 ;  /* 0x800000077c7c7221 */ /* 0x000fe20000010000 */
[----:B------:R-:W-:Y:S01]  /*e200*/  MOV R6, R116 ;  /* 0x0000007400067202 */ /* 0x000fe20000000f00 */
[--C-:B------:R-:W-:Y:S01]  /*e210*/  IMAD.MOV.U32 R11, RZ, RZ, R117.reuse ;  /* 0x000000ffff0b7224 */ /* 0x100fe200078e0075 */
[----:B------:R-:W-:Y:S01]  /*e220*/  SHF.R.U64 R7, R116, 0x10, R117 ;  /* 0x0000001074077819 */ /* 0x000fe20000001275 */
[----:B------:R-:W-:Y:S01]  /*e230*/  FADD.FTZ R5, R122, -R5 ;  /* 0x800000057a057221 */ /* 0x000fe20000010000 */
[----:B------:R-:W-:Y:S01]  /*e240*/  FFMA.FTZ R12, R137, R12, UR27 ;  /* 0x0000001b890c7e23 */ /* 0x000fe2000801000c */
[----:B------:R-:W-:Y:S01]  /*e250*/  IMAD.U32 R6, R6, 0x10000, RZ ;  /* 0x0001000006067824 */ /* 0x000fe200078e00ff */
[----:B------:R-:W-:Y:S01]  /*e260*/  SHF.L.U32 R8, R7, 0x10, RZ ;  /* 0x0000001007087819 */ /* 0x000fe200000006ff */
[----:B------:R-:W-:-:S02]  /*e270*/  IMAD.U32 R7, R11, 0x10000, RZ ;  /* 0x000100000b077824 */ /* 0x000fc400078e00ff */
[----:B------:R-:W-:Y:S01]  /*e280*/  FADD.FTZ R12, R125, -R12 ;  /* 0x8000000c7d0c7221 */ /* 0x000fe20000010000 */
[----:B------:R-:W-:Y:S01]  /*e290*/  FFMA.FTZ R5, R5, UR16, R6 ;  /* 0x0000001005057c23 */ /* 0x000fe20008010006 */
[----:B------:R-:W-:Y:S02]  /*e2a0*/  IMAD.U32 R11, R64, 0x10000, RZ ;  /* 0x00010000400b7824 */ /* 0x000fe400078e00ff */
[----:B------:R-:W-:Y:S01]  /*e2b0*/  FFMA.FTZ R8, R123, UR16, R8 ;  /* 0x000000107b087c23 */ /* 0x000fe20008010008 */
[----:B------:R-:W-:Y:S01]  /*e2c0*/  FFMA.FTZ R124, R124, UR16, R7 ;  /* 0x000000107c7c7c23 */ /* 0x000fe20008010007 */
[----:B------:R-:W-:Y:S01]  /*e2d0*/  FMUL.FTZ R6, R5, UR7 ;  /* 0x0000000705067c20 */ /* 0x000fe20008410000 */
[----:B------:R-:W-:Y:S01]  /*e2e0*/  FFMA.FTZ R12, R12, UR16, R11 ;  /* 0x000000100c0c7c23 */ /* 0x000fe2000801000b */
[----:B------:R-:W-:Y:S01]  /*e2f0*/  FMUL.FTZ R7, R8, UR7 ;  /* 0x0000000708077c20 */ /* 0x000fe20008410000 */
[----:B------:R-:W-:Y:S01]  /*e300*/  LOP3.LUT P2, RZ, R152, 0xff00, RZ, 0xc0, !PT ;  /* 0x0000ff0098ff7812 */ /* 0x000fe2000784c0ff */
[----:B------:R-:W-:Y:S01]  /*e310*/  FMUL.FTZ R11, R124, UR7 ;  /* 0x000000077c0b7c20 */ /* 0x000fe20008410000 */
[----:B------:R-:W-:Y:S01]  /*e320*/  LOP3.LUT P3, RZ, R152, 0xff0000, RZ, 0xc0, !PT ;  /* 0x00ff000098ff7812 */ /* 0x000fe2000786c0ff */
[----:B------:R-:W-:Y:S01]  /*e330*/  FMUL.FTZ R64, R12, UR7 ;  /* 0x000000070c407c20 */ /* 0x000fe20008410000 */
[----:B------:R-:W-:-:S02]  /*e340*/  FSEL R6, R6, RZ, P0 ;  /* 0x000000ff06067208 */ /* 0x000fc40000000000 */
[----:B------:R-:W-:Y:S02]  /*e350*/  FSEL R7, R7, RZ, P2 ;  /* 0x000000ff07077208 */ /* 0x000fe40001000000 */
[----:B------:R-:W-:Y:S02]  /*e360*/  ISETP.GE.U32.AND P0, PT, R152, 0x1000000, PT ;  /* 0x010000009800780c */ /* 0x000fe40003f06070 */
[----:B------:R-:W-:Y:S02]  /*e370*/  F2FP.BF16.F32.PACK_AB R8, R7, R8 ;  /* 0x000000080708723e */ /* 0x000fe400000010ff */
[----:B------:R-:W-:Y:S02]  /*e380*/  FSEL R11, R11, RZ, P3 ;  /* 0x000000ff0b0b7208 */ /* 0x000fe40001800000 */
[----:B------:R-:W-:Y:S02]  /*e390*/  FSEL R7, R64, RZ, P0 ;  /* 0x000000ff40077208 */ /* 0x000fe40000000000 */
[----:B------:R-:W-:-:S02]  /*e3a0*/  F2FP.BF16.F32.PACK_AB R6, R6, R5 ;  /* 0x000000050606723e */ /* 0x000fc400000010ff */
        /* <DEDUP_REMOVED lines=8> */
[C---:B------:R-:W-:Y:S02]  /*e430*/  PRMT R11, R12.reuse, 0x7632, R11 ;  /* 0x000076320c0b7816 */ /* 0x040fe4000000000b */
[----:B------:R-:W-:Y:S01]  /*e440*/  PRMT R102, R12, 0x7610, R102 ;  /* 0x000076100c667816 */ /* 0x000fe20000000066 */
[----:B------:R-:W-:Y:S06]  /*e450*/  BRA `(.L_x_524) ;  /* 0x0000000400d07947 */ /* 0x000fec0003800000 */
.L_x_527:
[----:B-12---:R-:W-:Y:S01]  /*e460*/  IMAD.U32 R7, RZ, RZ, UR17 ;  /* 0x00000011ff077e24 */ /* 0x006fe2000f8e00ff */
[----:B------:R-:W-:Y:S01]  /*e470*/  MOV R5, UR17 ;  /* 0x0000001100057c02 */ /* 0x000fe20008000f00 */
[----:B------:R-:W-:Y:S01]  /*e480*/  IMAD.U32 R6, RZ, RZ, UR17 ;  /* 0x00000011ff067e24 */ /* 0x000fe2000f8e00ff */
[----:B------:R-:W-:Y:S01]  /*e490*/  MOV R12, UR17 ;  /* 0x00000011000c7c02 */ /* 0x000fe20008000f00 */
[----:B------:R-:W-:Y:S01]  /*e4a0*/  FFMA.FTZ R7, R136, R7, UR27 ;  /* 0x0000001b88077e23 */ /* 0x000fe20008010007 */
[--C-:B------:R-:W-:Y:S02]  /*e4b0*/  IMAD.MOV.U32 R11, RZ, RZ, R117.reuse ;  /* 0x000000ffff0b7224 */ /* 0x100fe400078e0075 */
[----:B------:R-:W-:Y:S01]  /*e4c0*/  FFMA.FTZ R6, R135, R6, UR27 ;  /* 0x0000001b87067e23 */ /* 0x000fe20008010006 */
[----:B------:R-:W-:Y:S01]  /*e4d0*/  SHF.R.U32.HI R64, RZ, 0x10, R117 ;  /* 0x00000010ff407819 */ /* 0x000fe20000011675 */
[----:B------:R-:W-:Y:S01]  /*e4e0*/  FADD.FTZ R124, R124, -R7 ;  /* 0x800000077c7c7221 */ /* 0x000fe20000010000 */
[----:B------:R-:W-:Y:S01]  /*e4f0*/  SHF.R.U64 R7, R116, 0x10, R117 ;  /* 0x0000001074077819 */ /* 0x000fe20000001275 */
[----:B------:R-:W-:Y:S01]  /*e500*/  FADD.FTZ R123, R123, -R6 ;  /* 0x800000067b7b7221 */ /* 0x000fe20000010000 */
[----:B------:R-:W-:-:S02]  /*e510*/  IMAD.MOV.U32 R6, RZ, RZ, R116 ;  /* 0x000000ffff067224 */ /* 0x000fc400078e0074 */
[----:B------:R-:W-:Y:S01]  /*e520*/  FFMA.FTZ R5, R134, R5, UR27 ;  /* 0x0000001b86057e23 */ /* 0x000fe20008010005 */
[----:B------:R-:W-:Y:S01]  /*e530*/  FFMA.FTZ R12, R137, R12, UR27 ;  /* 0x0000001b890c7e23 */ /* 0x000fe2000801000c */
[----:B------:R-:W-:Y:S01]  /*e540*/  IMAD.U32 R8, R7, 0x10000, RZ ;  /* 0x0001000007087824 */ /* 0x000fe200078e00ff */
[----:B------:R-:W-:Y:S01]  /*e550*/  LOP3.LUT P0, RZ, R152, 0xff, RZ, 0xc0, !PT ;  /* 0x000000ff98ff7812 */ /* 0x000fe2000780c0ff */
[----:B------:R-:W-:Y:S01]  /*e560*/  IMAD.U32 R7, R11, 0x10000, RZ ;  /* 0x000100000b077824 */ /* 0x000fe200078e00ff */
[----:B------:R-:W-:Y:S01]  /*e570*/  SHF.L.U32 R6, R6, 0x10, RZ ;  /* 0x0000001006067819 */ /* 0x000fe200000006ff */
[----:B------:R-:W-:Y:S01]  /*e580*/  FADD.FTZ R5, R122, -R5 ;  /* 0x800000057a057221 */ /* 0x000fe20000010000 */
[----:B------:R-:W-:Y:S01]  /*e590*/  SHF.L.U32 R11, R64, 0x10, RZ ;  /* 0x00000010400b7819 */ /* 0x000fe200000006ff */
[----:B------:R-:W-:Y:S01]  /*e5a0*/  FADD.FTZ R12, R125, -R12 ;  /* 0x8000000c7d0c7221 */ /* 0x000fe20000010000 */
[----:B------:R-:W-:Y:S01]  /*e5b0*/  FFMA.FTZ R8, R123, UR16, R8 ;  /* 0x000000107b087c23 */ /* 0x000fe20008010008 */
[----:B------:R-:W-:Y:S01]  /*e5c0*/  FFMA.FTZ R5, R5, UR16, R6 ;  /* 0x0000001005057c23 */ /* 0x000fe20008010006 */
[----:B------:R-:W-:Y:S01]  /*e5d0*/  FFMA.FTZ R7, R124, UR16, R7 ;  /* 0x000000107c077c23 */ /* 0x000fe20008010007 */
[----:B------:R-:W-:Y:S01]  /*e5e0*/  FFMA.FTZ R11, R12, UR16, R11 ;  /* 0x000000100c0b7c23 */ /* 0x000fe2000801000b */
[----:B------:R-:W-:Y:S01]  /*e5f0*/  FMUL.FTZ R8, R8, UR7 ;  /* 0x0000000708087c20 */ /* 0x000fe20008410000 */
[----:B------:R-:W-:Y:S01]  /*e600*/  FMUL.FTZ R5, R5, UR7 ;  /* 0x0000000705057c20 */ /* 0x000fe20008410000 */
[----:B------:R-:W-:Y:S01]  /*e610*/  FMUL.FTZ R7, R7, UR7 ;  /* 0x0000000707077c20 */ /* 0x000fe20008410000 */
[----:B------:R-:W-:Y:S01]  /*e620*/  FMUL.FTZ R11, R11, UR7 ;  /* 0x000000070b0b7c20 */ /* 0x000fe20008410000 */
[----:B------:R-:W-:-:S02]  /*e630*/  LOP3.LUT P2, RZ, R152, 0xff00, RZ, 0xc0, !PT ;  /* 0x0000ff0098ff7812 */ /* 0x000fc4000784c0ff */
[C---:B------:R-:W-:Y:S02]  /*e640*/  LOP3.LUT P3, RZ, R152.reuse, 0xff0000, RZ, 0xc0, !PT ;  /* 0x00ff000098ff7812 */ /* 0x040fe4000786c0ff */
[----:B------:R-:W-:Y:S02]  /*e650*/  ISETP.GE.U32.AND P4, PT, R152, 0x1000000, PT ;  /* 0x010000009800780c */ /* 0x000fe40003f86070 */
[----:B------:R-:W-:Y:S02]  /*e660*/  FSEL R5, R5, RZ, P0 ;  /* 0x000000ff05057208 */ /* 0x000fe40000000000 */
[----:B------:R-:W-:Y:S02]  /*e670*/  FSEL R8, R8, RZ, P2 ;  /* 0x000000ff08087208 */ /* 0x000fe40001000000 */
[----:B------:R-:W-:Y:S02]  /*e680*/  FSEL R7, R7, RZ, P3 ;  /* 0x000000ff07077208 */ /* 0x000fe40001800000 */
[----:B------:R-:W-:-:S02]  /*e690*/  FSEL R6, R11, RZ, P4 ;  /* 0x000000ff0b067208 */ /* 0x000fc40002000000 */
[----:B------:R-:W-:Y:S02]  /*e6a0*/  F2FP.BF16.F32.PACK_AB R5, R8, R5 ;  /* 0x000000050805723e */ /* 0x000fe400000010ff */
[----:B------:R-:W-:Y:S02]  /*e6b0*/  F2FP.BF16.F32.PACK_AB R6, R6, R7 ;  /* 0x000000070606723e */ /* 0x000fe400000010ff */
[----:B------:R-:W-:Y:S02]  /*e6c0*/  PRMT R7, R5, 0x7632, R7 ;  /* 0x0000763205077816 */ /* 0x000fe40000000007 */
[----:B------:R-:W-:Y:S01]  /*e6d0*/  PRMT R11, R6, 0x7632, R11 ;  /* 0x00007632060b7816 */ /* 0x000fe2000000000b */
[----:B------:R-:W-:Y:S06]  /*e6e0*/  BRA `(.L_x_524) ;  /* 0x00000004002c7947 */ /* 0x000fec0003800000 */
.L_x_526:
        /* <DEDUP_REMOVED lines=21> */
[----:B------:R-:W-:Y:S01]  /*e840*/  LOP3.LUT P3, RZ, R152, 0xff0000, RZ, 0xc0, !PT ;  /* 0x00ff000098ff7812 */ /* 0x000fe2000786c0ff */
[----:B------:R-:W-:Y:S01]  /*e850*/  FMUL.FTZ R12, R125, UR7 ;  /* 0x000000077d0c7c20 */ /* 0x000fe20008410000 */
[----:B------:R-:W-:-:S02]  /*e860*/  FSEL R6, R6, RZ, P0 ;  /* 0x000000ff06067208 */ /* 0x000fc40000000000 */
[C---:B------:R-:W-:Y:S02]  /*e870*/  LOP3.LUT P2, RZ, R152.reuse, 0xff00, RZ, 0xc0, !PT ;  /* 0x0000ff0098ff7812 */ /* 0x040fe4000784c0ff */
[----:B------:R-:W-:Y:S02]  /*e880*/  ISETP.GE.U32.AND P0, PT, R152, 0x1000000, PT ;  /* 0x010000009800780c */ /* 0x000fe40003f06070 */
[----:B------:R-:W-:Y:S02]  /*e890*/  FSEL R11, R11, RZ, P3 ;  /* 0x000000ff0b0b7208 */ /* 0x000fe40001800000 */
[----:B------:R-:W-:Y:S02]  /*e8a0*/  FSEL R8, R8, RZ, P2 ;  /* 0x000000ff08087208 */ /* 0x000fe40001000000 */
[----:B------:R-:W-:Y:S02]  /*e8b0*/  FSEL R12, R12, RZ, P0 ;  /* 0x000000ff0c0c7208 */ /* 0x000fe40000000000 */
[----:B------:R-:W-:-:S02]  /*e8c0*/  F2FP.BF16.F32.PACK_AB R6, R6, R5 ;  /* 0x000000050606723e */ /* 0x000fc400000010ff */
        /* <DEDUP_REMOVED lines=12> */
.L_x_528:
[----:B-12---:R-:W-:Y:S01]  /*e990*/  MOV R6, UR17 ;  /* 0x0000001100067c02 */ /* 0x006fe20008000f00 */
[----:B------:R-:W-:Y:S01]  /*e9a0*/  IMAD.U32 R5, RZ, RZ, UR17 ;  /* 0x00000011ff057e24 */ /* 0x000fe2000f8e00ff */
        /* <DEDUP_REMOVED lines=30> */
[----:B------:R-:W-:-:S07]  /*eb90*/  PRMT R6, R8, 0x7610, R6 ;  /* 0x0000761008067816 */ /* 0x000fce0000000006 */
.L_x_524:
[----:B------:R-:W-:Y:S01]  /*eba0*/  LOP3.LUT R7, R7, 0xffff, RZ, 0xc0, !PT ;  /* 0x0000ffff07077812 */ /* 0x000fe200078ec0ff */
[----:B0-----:R-:W-:Y:S01]  /*ebb0*/  HFMA2 R67, -RZ, RZ, 0, 4.76837158203125e-07 ;  /* 0x00000008ff437431 */ /* 0x001fe200000001ff */
[----:B------:R-:W-:-:S03]  /*ebc0*/  PRMT R11, R6, 0x5410, R11 ;  /* 0x00005410060b7816 */ /* 0x000fc6000000000b */
        /* <DEDUP_REMOVED lines=13> */
.L_x_529:
        /* <DEDUP_REMOVED lines=10> */
.L_x_530:
[----:B------:R-:W-:Y:S01]  /*ed40*/  UPLOP3.LUT UP1, UPT, UPT, UPT, UP1, 0x40, 0x4 ;  /* 0x000000000004789c */ /* 0x000fe20003f2e810 */
[----:B------:R-:W-:Y:S10]  /*ed50*/  BRA.U !UP2, `(.L_x_531) ;  /* 0xffffff210ac07547 */ /* 0x000ff4000b83ffff */
[----:B-12---:R-:W-:Y:S01]  /*ed60*/  IMAD.MOV.U32 R6, RZ, RZ, R23 ;  /* 0x000000ffff067224 */ /* 0x006fe200078e0017 */
[----:B------:R-:W-:Y:S01]  /*ed70*/  MOV R4, R21 ;  /* 0x0000001500047202 */ /* 0x000fe20000000f00 */
[----:B------:R-:W-:Y:S01]  /*ed80*/  IMAD.MOV.U32 R23, RZ, RZ, R28 ;  /* 0x000000ffff177224 */ /* 0x000fe200078e001c */
        /* <DEDUP_REMOVED lines=21> */
[----:B0-----:R-:W-:Y:S01]  /*eee0*/  IMAD.MOV.U32 R119, RZ, RZ, R44 ;  /* 0x000000ffff777224 */ /* 0x001fe200078e002c */
        /* <DEDUP_REMOVED lines=39> */
[----:B------:R-:W-:-:S02]  /*f160*/  IMAD.MOV.U32 R104, RZ, RZ, R17 ;  /* 0x000000ffff687224 */ /* 0x000fc400078e0011 */
[----:B------:R-:W-:Y:S02]  /*f170*/  IMAD.MOV.U32 R79, RZ, RZ, R80 ;  /* 0x000000ffff4f7224 */ /* 0x000fe400078e0050 */
[----:B------:R-:W-:Y:S02]  /*f180*/  IMAD.MOV.U32 R12, RZ, RZ, R81 ;  /* 0x000000ffff0c7224 */ /* 0x000fe400078e0051 */
[----:B------:R-:W-:Y:S01]  /*f190*/  IMAD.MOV.U32 R14, RZ, RZ, R83 ;  /* 0x000000ffff0e7224 */ /* 0x000fe200078e0053 */
[----:B------:R-:W-:Y:S01]  /*f1a0*/  MOV R83, R212 ;  /* 0x000000d400537202 */ /* 0x000fe20000000f00 */
[----:B------:R-:W-:Y:S02]  /*f1b0*/  IMAD.MOV.U32 R18, RZ, RZ, R171 ;  /* 0x000000ffff127224 */ /* 0x000fe400078e00ab */
[----:B------:R-:W-:Y:S02]  /*f1c0*/  IMAD.MOV.U32 R49, RZ, RZ, R191 ;  /* 0x000000ffff317224 */ /* 0x000fe400078e00bf */
[----:B------:R-:W-:-:S02]  /*f1d0*/  IMAD.MOV.U32 R46, RZ, RZ, R87 ;  /* 0x000000ffff2e7224 */ /* 0x000fc400078e0057 */
[----:B------:R-:W-:Y:S02]  /*f1e0*/  IMAD.MOV.U32 R51, RZ, RZ, R189 ;  /* 0x000000ffff337224 */ /* 0x000fe400078e00bd */
[----:B------:R-:W-:Y:S02]  /*f1f0*/  IMAD.MOV.U32 R56, RZ, RZ, R89 ;  /* 0x000000ffff387224 */ /* 0x000fe400078e0059 */
[----:B------:R-:W-:Y:S01]  /*f200*/  IMAD.MOV.U32 R57, RZ, RZ, R90 ;  /* 0x000000ffff397224 */ /* 0x000fe200078e005a */
[----:B------:R-:W-:Y:S01]  /*f210*/  MOV R90, R39 ;  /* 0x00000027005a7202 */ /* 0x000fe20000000f00 */
[----:B------:R-:W-:Y:S01]  /*f220*/  IMAD.MOV.U32 R54, RZ, RZ, R59 ;  /* 0x000000ffff367224 */ /* 0x000fe200078e003b */
[----:B------:R-:W-:Y:S01]  /*f230*/  MOV R59, R92 ;  /* 0x0000005c003b7202 */ /* 0x000fe20000000f00 */
[----:B------:R-:W-:Y:S02]  /*f240*/  IMAD.MOV.U32 R58, RZ, RZ, R91 ;  /* 0x000000ffff3a7224 */ /* 0x000fe400078e005b */
        /* <DEDUP_REMOVED lines=10> */
[----:B------:R-:W-:Y:S02]  /*f2f0*/  IMAD.MOV.U32 R64, RZ, RZ, R177 ;  /* 0x000000ffff407224 */ /* 0x000fe400078e00b1 */
        /* <DEDUP_REMOVED lines=18> */
[----:B------:R-:W-:-:S07]  /*f420*/  IMAD.MOV.U32 R171, RZ, RZ, R94 ;  /* 0x000000ffffab7224 */ /* 0x000fce00078e005e */
.L_x_458:
[----:B------:R-:W1:Y:S08]  /*f430*/  S2UR UR4, SR_CTAID.X ;  /* 0x00000000000479c3 */ /* 0x000e700000002500 */
[----:B------:R-:W1:Y:S08]  /*f440*/  LDC R0, c[0x0][0x388] ;  /* 0x0000e200ff007b82 */ /* 0x000e700000000800 */
[----:B------:R-:W2:Y:S08]  /*f450*/  LDC.64 R2, c[0x0][0x440] ;  /* 0x00011000ff027b82 */ /* 0x000eb00000000a00 */
[----:B------:R-:W3:Y:S08]  /*f460*/  LDC.64 R36, c[0x0][0x448] ;  /* 0x00011200ff247b82 */ /* 0x000ef00000000a00 */
[----:B------:R-:W4:Y:S01]  /*f470*/  LDC.64 R38, c[0x0][0x450] ;  /* 0x00011400ff267b82 */ /* 0x000f220000000a00 */
[----:B-1----:R-:W-:-:S05]  /*f480*/  IMAD R0, R0, UR4, RZ ;  /* 0x0000000400007c24 */ /* 0x002fca000f8e02ff */
[----:B------:R-:W-:Y:S02]  /*f490*/  LEA.HI R139, R0, R139, RZ, 0x1e ;  /* 0x0000008b008b7211 */ /* 0x000fe400078ff0ff */
[----:B------:R-:W1:Y:S03]  /*f4a0*/  LDC.64 R40, c[0x0][0x458] ;  /* 0x00011600ff287b82 */ /* 0x000e660000000a00 */
[----:B--2---:R-:W-:-:S04]  /*f4b0*/  IMAD.WIDE.U32 R2, R139, 0x10, R2 ;  /* 0x000000108b027825 */ /* 0x004fc800078e0002 */
[C---:B---3--:R-:W-:Y:S01]  /*f4c0*/  IMAD.WIDE.U32 R36, R139.reuse, 0x10, R36 ;  /* 0x000000108b247825 */ /* 0x048fe200078e0024 */
[----:B0-----:R-:W-:Y:S04]  /*f4d0*/  STG.E.128 desc[UR10][R2.64], R116 ;  /* 0x0000007402007986 */ /* 0x001fe8000c101d0a */
[----:B------:R-:W-:Y:S01]  /*f4e0*/  STG.E.128 desc[UR10][R36.64], R120 ;  /* 0x0000007824007986 */ /* 0x000fe2000c101d0a */
[----:B----4-:R-:W-:-:S05]  /*f4f0*/  IMAD.WIDE.U32 R38, R139, 0x10, R38 ;  /* 0x000000108b267825 */ /* 0x010fca00078e0026 */
        /* <DEDUP_REMOVED lines=28> */
.L_x_532:
        /* <DEDUP_REMOVED lines=12> */
.L_x_7217:


//--------------------- .text._ZN10layer_norm22ln_bwd_finalize_kernelINS_22Kernel_traits_finalizeILj7168E13__nv_bfloat16S2_S2_S2_fjLb0ELj1024ELj4ENS_18Kernel_traits_baseILj7168ES2_S2_S2_S2_fjLj1024EEEEELb0ELb0EEEvNS_9BwdParamsE --------------------------
	.section	.text._ZN10layer_norm22ln_bwd_finalize_kernelINS_22Kernel_traits_finalizeILj7168E13__nv_bfloat16S2_S2_S2_fjLb0ELj1024ELj4ENS_18Kernel_traits_baseILj7168ES2_S2_S2_S2_fjLj1024EEEEELb0ELb0EEEvNS_9BwdParamsE,"ax",@progbits
	.align	128
        .global         _ZN10layer_norm22ln_bwd_finalize_kernelINS_22Kernel_traits_finalizeILj7168E13__nv_bfloat16S2_S2_S2_fjLb0ELj1024ELj4ENS_18Kernel_traits_baseILj7168ES2_S2_S2_S2_fjLj1024EEEEELb0ELb0EEEvNS_9BwdParamsE
        .type           _ZN10layer_norm22ln_bwd_finalize_kernelINS_22Kernel_traits_finalizeILj7168E13__nv_bfloat16S2_S2_S2_fjLb0ELj1024ELj4ENS_18Kernel_traits_baseILj7168ES2_S2_S2_S2_fjLj1024EEEEELb0ELb0EEEvNS_9BwdParamsE,@function
        .size           _ZN10layer_norm22ln_bwd_finalize_kernelINS_22Kernel_traits_finalizeILj7168E13__nv_bfloat16S2_S2_S2_fjLb0ELj1024ELj4ENS_18Kernel_traits_baseILj7168ES2_S2_S2_S2_fjLj1024EEEEELb0ELb0EEEvNS_9BwdParamsE,(.L_x_7218 - _ZN10layer_norm22ln_bwd_finalize_kernelINS_22Kernel_traits_finalizeILj7168E13__nv_bfloat16S2_S2_S2_fjLb0ELj1024ELj4ENS_18Kernel_traits_baseILj7168ES2_S2_S2_S2_fjLj1024EEEEELb0ELb0EEEvNS_9BwdParamsE)
        .other          _ZN10layer_norm22ln_bwd_finalize_kernelINS_22Kernel_traits_finalizeILj7168E13__nv_bfloat16S2_S2_S2_fjLb0ELj1024ELj4ENS_18Kernel_traits_baseILj7168ES2_S2_S2_S2_fjLj1024EEEEELb0ELb0EEEvNS_9BwdParamsE,@"STO_CUDA_ENTRY STV_DEFAULT"
_ZN10layer_norm22ln_bwd_finalize_kernelINS_22Kernel_traits_finalizeILj7168E13__nv_bfloat16S2_S2_S2_fjLb0ELj1024ELj4ENS_18Kernel_traits_baseILj7168ES2_S2_S2_S2_fjLj1024EEEEELb0ELb0EEEvNS_9BwdParamsE:
.text._ZN10layer_norm22ln_bwd_finalize_kernelINS_22Kernel_traits_finalizeILj7168E13__nv_bfloat16S2_S2_S2_fjLb0ELj1024ELj4ENS_18Kernel_traits_baseILj7168ES2_S2_S2_S2_fjLj1024EEEEELb0ELb0EEEvNS_9BwdParamsE:
[----:B------:R-:W-:Y:S01]  /*0000*/  LDC R1, c[0x0][0x37c] ;  /* 0x0000df00ff017b82 */ /* 0x000fe20000000800 */
[----:B------:R-:W0:Y:S01]  /*0010*/  S2R R0, SR_CTAID.X ;  /* 0x0000000000007919 */ /* 0x000e220000002500 */
[----:B------:R-:W1:Y:S01]  /*0020*/  S2R R2, SR_TID.X ;  /* 0x0000000000027919 */ /* 0x000e620000002100 */
[----:B0-----:R-:W-:-:S04]  /*0030*/  SHF.L.U32 R59, R0, 0x5, RZ ;  /* 0x00000005003b7819 */ /* 0x001fc800000006ff */
[----:B-1----:R-:W-:-:S04]  /*0040*/  LOP3.LUT R3, R59, 0x1f, R2, 0xf8, !PT ;  /* 0x0000001f3b037812 */ /* 0x002fc800078ef802 */
[----:B------:R-:W-:-:S13]  /*0050*/  ISETP.GT.U32.AND P0, PT, R3, 0x1bff, PT ;  /* 0x00001bff0300780c */ /* 0x000fda0003f04070 */
[----:B------:R-:W-:Y:S05]  /*0060*/  @P0 EXIT ;  /* 0x000000000000094d */ /* 0x000fea0003800000 */
[----:B------:R-:W0:Y:S01]  /*0070*/  LDC R56, c[0x0][0x388] ;  /* 0x0000e200ff387b82 */ /* 0x000e220000000800 */
[----:B------:R-:W1:Y:S01]  /*0080*/  LDCU UR8, c[0x0][0x380] ;  /* 0x00007000ff0877ac */ /* 0x000e620008000800 */
[----:B------:R-:W-:Y:S01]  /*0090*/  SHF.R.U32.HI R58, RZ, 0x5, R2 ;  /* 0x00000005ff3a7819 */ /* 0x000fe20000011602 */
[----:B------:R-:W-:Y:S01]  /*00a0*/  BSSY.RECONVERGENT B0, `(.L_x_533) ;  /* 0x0000142000007945 */ /* 0x000fe20003800200 */
[----:B------:R-:W-:Y:S01]  /*00b0*/  SHF.L.U32 R0, R0, 0x4, RZ ;  /* 0x0000000400007819 */ /* 0x000fe200000006ff */
[----:B------:R-:W2:Y:S01]  /*00c0*/  LDCU.64 UR6, c[0x0][0x358] ;  /* 0x00006b00ff0677ac */ /* 0x000ea20008000a00 */
[----:B------:R-:W-:Y:S01]  /*00d0*/  LOP3.LUT R17, R2, 0x1f, RZ, 0xc0, !PT ;  /* 0x0000001f02117812 */ /* 0x000fe200078ec0ff */
[----:B------:R-:W-:Y:S01]  /*00e0*/  HFMA2 R36, -RZ, RZ, 0, 0 ;  /* 0x00000000ff247431 */ /* 0x000fe200000001ff */
[----:B------:R-:W-:Y:S02]  /*00f0*/  LOP3.LUT R0, R0, 0x7ffffff0, RZ, 0xc0, !PT ;  /* 0x7ffffff000007812 */ /* 0x000fe400078ec0ff */
[----:B------:R-:W-:-:S02]  /*0100*/  MOV R2, RZ ;  /* 0x000000ff00027202 */ /* 0x000fc40000000f00 */
[----:B------:R-:W-:Y:S02]  /*0110*/  IADD3 R57, PT, PT, R17, R0, RZ ;  /* 0x0000000011397210 */ /* 0x000fe40007ffe0ff */
[----:B-1----:R-:W-:-:S04]  /*0120*/  ISETP.GE.U32.AND P0, PT, R58, UR8, PT ;  /* 0x000000083a007c0c */ /* 0x002fc8000bf06070 */
[----:B0-----:R-:W-:-:S13]  /*0130*/  ISETP.GE.U32.OR P0, PT, R3, R56, P0 ;  /* 0x000000380300720c */ /* 0x001fda0000706470 */
[----:B--2---:R-:W-:Y:S05]  /*0140*/  @P0 BRA `(.L_x_534) ;  /* 0x0000001000dc0947 */ /* 0x004fea0003800000 */
[----:B------:R-:W-:Y:S01]  /*0150*/  LOP3.LUT R3, R58, 0x20, RZ, 0xfc, !PT ;  /* 0x000000203a037812 */ /* 0x000fe200078efcff */
[----:B------:R-:W-:Y:S01]  /*0160*/  BSSY.RECONVERGENT B1, `(.L_x_535) ;  /* 0x00000b2000017945 */ /* 0x000fe20003800200 */
[-C--:B------:R-:W-:Y:S02]  /*0170*/  LOP3.LUT R5, RZ, R58.reuse, RZ, 0x33, !PT ;  /* 0x0000003aff057212 */ /* 0x080fe400078e33ff */
[----:B------:R-:W-:Y:S02]  /*0180*/  VIMNMX.U32 R0, PT, PT, R3, UR8, !PT ;  /* 0x0000000803007c48 */ /* 0x000fe4000ffe0000 */
[----:B------:R-:W-:Y:S02]  /*0190*/  MOV R2, RZ ;  /* 0x000000ff00027202 */ /* 0x000fe40000000f00 */
[----:B------:R-:W-:Y:S02]  /*01a0*/  IADD3 R5, PT, PT, R0, R5, RZ ;  /* 0x0000000500057210 */ /* 0x000fe40007ffe0ff */
[----:B------:R-:W-:-:S02]  /*01b0*/  MOV R0, R58 ;  /* 0x0000003a00007202 */ /* 0x000fc40000000f00 */
[C---:B------:R-:W-:Y:S02]  /*01c0*/  ISETP.GE.U32.AND P0, PT, R5.reuse, 0x1e0, PT ;  /* 0x000001e00500780c */ /* 0x040fe40003f06070 */
[----:B------:R-:W-:Y:S02]  /*01d0*/  MOV R36, RZ ;  /* 0x000000ff00247202 */ /* 0x000fe40000000f00 */
[----:B------:R-:W-:-:S09]  /*01e0*/  LEA.HI R5, R5, 0x1, RZ, 0x1b ;  /* 0x0000000105057811 */ /* 0x000fd200078fd8ff */
[----:B------:R-:W-:Y:S05]  /*01f0*/  @!P0 BRA `(.L_x_536) ;  /* 0x0000000800a08947 */ /* 0x000fea0003800000 */
[C---:B------:R-:W-:Y:S01]  /*0200*/  LOP3.LUT R7, R58.reuse, 0x180, RZ, 0xfc, !PT ;  /* 0x000001803a077812 */ /* 0x040fe200078efcff */
[-CC-:B------:R-:W-:Y:S01]  /*0210*/  IMAD R4, R3, R56.reuse, R59.reuse ;  /* 0x0000003803047224 */ /* 0x180fe200078e023b */
[C---:B------:R-:W-:Y:S01]  /*0220*/  LOP3.LUT R2, R58.reuse, 0x120, RZ, 0xfc, !PT ;  /* 0x000001203a027812 */ /* 0x040fe200078efcff */
[CCC-:B------:R-:W-:Y:S01]  /*0230*/  IMAD R32, R58.reuse, R56.reuse, R59.reuse ;  /* 0x000000383a207224 */ /* 0x1c0fe200078e023b */
[C---:B------:R-:W-:Y:S01]  /*0240*/  LOP3.LUT R9, R58.reuse, 0x1a0, RZ, 0xfc, !PT ;  /* 0x000001a03a097812 */ /* 0x040fe200078efcff */
[-CC-:B------:R-:W-:Y:S01]  /*0250*/  IMAD R10, R7, R56.reuse, R59.reuse ;  /* 0x00000038070a7224 */ /* 0x180fe200078e023b */
[----:B------:R-:W-:Y:S01]  /*0260*/  LOP3.LUT R3, R58, 0x140, RZ, 0xfc, !PT ;  /* 0x000001403a037812 */ /* 0x000fe200078efcff */
[-CC-:B------:R-:W-:Y:S01]  /*0270*/  IMAD R2, R2, R56.reuse, R59.reuse ;  /* 0x0000003802027224 */ /* 0x180fe200078e023b */
[C---:B------:R-:W-:Y:S01]  /*0280*/  LOP3.LUT R11, R58.reuse, 0x1c0, RZ, 0xfc, !PT ;  /* 0x000001c03a0b7812 */ /* 0x040fe200078efcff */
[----:B------:R-:W-:Y:S01]  /*0290*/  IMAD R12, R9, R56, R59 ;  /* 0x00000038090c7224 */ /* 0x000fe200078e023b */
[----:B------:R-:W-:-:S02]  /*02a0*/  LOP3.LUT R13, R58, 0x1e0, RZ, 0xfc, !PT ;  /* 0x000001e03a0d7812 */ /* 0x000fc400078efcff */
[C---:B------:R-:W-:Y:S01]  /*02b0*/  LOP3.LUT R0, R58.reuse, 0x100, RZ, 0xfc, !PT ;  /* 0x000001003a007812 */ /* 0x040fe200078efcff */
[-CC-:B------:R-:W-:Y:S01]  /*02c0*/  IMAD R14, R11, R56.reuse, R59.reuse ;  /* 0x000000380b0e7224 */ /* 0x180fe200078e023b */
[C---:B------:R-:W-:Y:S01]  /*02d0*/  LOP3.LUT R6, R58.reuse, 0x160, RZ, 0xfc, !PT ;  /* 0x000001603a067812 */ /* 0x040fe200078efcff */
[-CC-:B------:R-:W-:Y:S01]  /*02e0*/  IMAD R18, R13, R56.reuse, R59.reuse ;  /* 0x000000380d127224 */ /* 0x180fe200078e023b */
[----:B------:R-:W-:Y:S01]  /*02f0*/  LOP3.LUT R15, R58, 0x80, RZ, 0xfc, !PT ;  /* 0x000000803a0f7812 */ /* 0x000fe200078efcff */
[-CC-:B------:R-:W-:Y:S01]  /*0300*/  IMAD R0, R0, R56.reuse, R59.reuse ;  /* 0x0000003800007224 */ /* 0x180fe200078e023b */
[----:B------:R-:W-:Y:S01]  /*0310*/  LOP3.LUT R16, R58, 0xa0, RZ, 0xfc, !PT ;  /* 0x000000a03a107812 */ /* 0x000fe200078efcff */
[-CC-:B------:R-:W-:Y:S01]  /*0320*/  IMAD R8, R6, R56.reuse, R59.reuse ;  /* 0x0000003806087224 */ /* 0x180fe200078e023b */
[C---:B------:R-:W-:Y:S01]  /*0330*/  LOP3.LUT R19, R58.reuse, 0xc0, RZ, 0xfc, !PT ;  /* 0x000000c03a137812 */ /* 0x040fe200078efcff */
[-CC-:B------:R-:W-:Y:S01]  /*0340*/  IMAD R20, R15, R56.reuse, R59.reuse ;  /* 0x000000380f147224 */ /* 0x180fe200078e023b */
[----:B------:R-:W-:Y:S01]  /*0350*/  LOP3.LUT R21, R58, 0xe0, RZ, 0xfc, !PT ;  /* 0x000000e03a157812 */ /* 0x000fe200078efcff */
[-CC-:B------:R-:W-:Y:S01]  /*0360*/  IMAD R22, R16, R56.reuse, R59.reuse ;  /* 0x0000003810167224 */ /* 0x180fe200078e023b */
[C---:B------:R-:W-:Y:S01]  /*0370*/  LOP3.LUT R23, R58.reuse, 0x40, RZ, 0xfc, !PT ;  /* 0x000000403a177812 */ /* 0x040fe200078efcff */
[-CC-:B------:R-:W-:Y:S01]  /*0380*/  IMAD R24, R19, R56.reuse, R59.reuse ;  /* 0x0000003813187224 */ /* 0x180fe200078e023b */
[----:B------:R-:W-:Y:S01]  /*0390*/  LOP3.LUT R25, R58, 0x60, RZ, 0xfc, !PT ;  /* 0x000000603a197812 */ /* 0x000fe200078efcff */
[-CC-:B------:R-:W-:Y:S01]  /*03a0*/  IMAD R26, R21, R56.reuse, R59.reuse ;  /* 0x00000038151a7224 */ /* 0x180fe200078e023b */
[----:B------:R-:W-:Y:S01]  /*03b0*/  LOP3.LUT R27, R5, 0xffffff0, RZ, 0xc0, !PT ;  /* 0x0ffffff0051b7812 */ /* 0x000fe200078ec0ff */
[--C-:B------:R-:W-:Y:S01]  /*03c0*/  IMAD R28, R23, R56, R59.reuse ;  /* 0x00000038171c7224 */ /* 0x100fe200078e023b */
[----:B------:R-:W-:Y:S01]  /*03d0*/  IADD3 R5, PT, PT, R17, R4, RZ ;  /* 0x0000000411057210 */ /* 0x000fe20007ffe0ff */
[--C-:B------:R-:W-:Y:S01]  /*03e0*/  IMAD R4, R3, R56, R59.reuse ;  /* 0x0000003803047224 */ /* 0x100fe200078e023b */
[----:B------:R-:W-:Y:S01]  /*03f0*/  IADD3 R9, PT, PT, R17, R10, RZ ;  /* 0x0000000a11097210 */ /* 0x000fe20007ffe0ff */
[----:B------:R-:W-:Y:S01]  /*0400*/  IMAD R30, R25, R56, R59 ;  /* 0x00000038191e7224 */ /* 0x000fe200078e023b */
[C---:B------:R-:W-:Y:S01]  /*0410*/  IADD3 R6, PT, PT, R17.reuse, R2, RZ ;  /* 0x0000000211067210 */ /* 0x040fe20007ffe0ff */
[----:B------:R-:W-:Y:S01]  /*0420*/  HFMA2 R2, -RZ, RZ, 0, 0 ;  /* 0x00000000ff027431 */ /* 0x000fe200000001ff */
[----:B------:R-:W-:-:S02]  /*0430*/  IADD3 R10, PT, PT, R17, R12, RZ ;  /* 0x0000000c110a7210 */ /* 0x000fc40007ffe0ff */
[C---:B------:R-:W-:Y:S02]  /*0440*/  IADD3 R7, PT, PT, R17.reuse, R4, RZ ;  /* 0x0000000411077210 */ /* 0x040fe40007ffe0ff */
[C---:B------:R-:W-:Y:S02]  /*0450*/  IADD3 R11, PT, PT, R17.reuse, R14, RZ ;  /* 0x0000000e110b7210 */ /* 0x040fe40007ffe0ff */
[C---:B------:R-:W-:Y:S02]  /*0460*/  IADD3 R12, PT, PT, R17.reuse, R18, RZ ;  /* 0x00000012110c7210 */ /* 0x040fe40007ffe0ff */
[C---:B------:R-:W-:Y:S02]  /*0470*/  IADD3 R3, PT, PT, R17.reuse, R32, RZ ;  /* 0x0000002011037210 */ /* 0x040fe40007ffe0ff */
[C---:B------:R-:W-:Y:S02]  /*0480*/  IADD3 R16, PT, PT, R17.reuse, R0, RZ ;  /* 0x0000000011107210 */ /* 0x040fe40007ffe0ff */
[----:B------:R-:W-:-:S02]  /*0490*/  IADD3 R8, PT, PT, R17, R8, RZ ;  /* 0x0000000811087210 */ /* 0x000fc40007ffe0ff */
[C---:B------:R-:W-:Y:S02]  /*04a0*/  IADD3 R18, PT, PT, R17.reuse, R20, RZ ;  /* 0x0000001411127210 */ /* 0x040fe40007ffe0ff */
[C---:B------:R-:W-:Y:S02]  /*04b0*/  IADD3 R13, PT, PT, R17.reuse, R22, RZ ;  /* 0x00000016110d7210 */ /* 0x040fe40007ffe0ff */
[C---:B------:R-:W-:Y:S02]  /*04c0*/  IADD3 R14, PT, PT, R17.reuse, R24, RZ ;  /* 0x00000018110e7210 */ /* 0x040fe40007ffe0ff */
[C---:B------:R-:W-:Y:S02]  /*04d0*/  IADD3 R15, PT, PT, R17.reuse, R26, RZ ;  /* 0x0000001a110f7210 */ /* 0x040fe40007ffe0ff */
[C---:B------:R-:W-:Y:S02]  /*04e0*/  IADD3 R4, PT, PT, R17.reuse, R28, RZ ;  /* 0x0000001c11047210 */ /* 0x040fe40007ffe0ff */
[----:B------:R-:W-:-:S02]  /*04f0*/  IADD3 R17, PT, PT, R17, R30, RZ ;  /* 0x0000001e11117210 */ /* 0x000fc40007ffe0ff */
[----:B------:R-:W-:Y:S02]  /*0500*/  MOV R0, R58 ;  /* 0x0000003a00007202 */ /* 0x000fe40000000f00 */
[----:B------:R-:W-:-:S07]  /*0510*/  IADD3 R19, PT, PT, -R27, RZ, RZ ;  /* 0x000000ff1b137210 */ /* 0x000fce0007ffe1ff */
.L_x_537:
[----:B------:R-:W0:Y:S08]  /*0520*/  LDC.64 R52, c[0x0][0x440] ;  /* 0x00011000ff347b82 */ /* 0x000e300000000a00 */
[----:B------:R-:W1:Y:S01]  /*0530*/  LDC.64 R54, c[0x0][0x448] ;  /* 0x00011200ff367b82 */ /* 0x000e620000000a00 */
[----:B0-----:R-:W-:-:S04]  /*0540*/  IMAD.WIDE.U32 R28, R5, 0x4, R52 ;  /* 0x00000004051c7825 */ /* 0x001fc800078e0034 */
[--C-:B------:R-:W-:Y:S01]  /*0550*/  IMAD.WIDE.U32 R26, R3, 0x4, R52.reuse ;  /* 0x00000004031a7825 */ /* 0x100fe200078e0034 */
[----:B------:R0:W2:Y:S03]  /*0560*/  LDG.E R50, desc[UR6][R28.64] ;  /* 0x000000061c327981 */ /* 0x0000a6000c1e1900 */
[----:B------:R-:W-:Y:S01]  /*0570*/  IMAD.WIDE.U32 R24, R13, 0x4, R52 ;  /* 0x000000040d187825 */ /* 0x000fe200078e0034 */
[----:B------:R3:W4:Y:S03]  /*0580*/  LDG.E R51, desc[UR6][R26.64] ;  /* 0x000000061a337981 */ /* 0x000726000c1e1900 */
[----:B-1----:R-:W-:Y:S02]  /*0590*/  IMAD.WIDE.U32 R46, R3, 0x4, R54 ;  /* 0x00000004032e7825 */ /* 0x002fe400078e0036 */
[----:B------:R-:W5:Y:S02]  /*05a0*/  LDG.E R25, desc[UR6][R24.64] ;  /* 0x0000000618197981 */ /* 0x000f64000c1e1900 */
[----:B------:R-:W-:-:S02]  /*05b0*/  IMAD.WIDE.U32 R22, R14, 0x4, R52 ;  /* 0x000000040e167825 */ /* 0x000fc400078e0034 */
[----:B------:R-:W5:Y:S02]  /*05c0*/  LDG.E R46, desc[UR6][R46.64] ;  /* 0x000000062e2e7981 */ /* 0x000f64000c1e1900 */
[----:B------:R-:W-:-:S04]  /*05d0*/  IMAD.WIDE.U32 R20, R15, 0x4, R52 ;  /* 0x000000040f147825 */ /* 0x000fc800078e0034 */
[----:B0-----:R-:W-:Y:S01]  /*05e0*/  IMAD.WIDE.U32 R28, R16, 0x4, R52 ;  /* 0x00000004101c7825 */ /* 0x001fe200078e0034 */
[----:B------:R-:W5:Y:S03]  /*05f0*/  LDG.E R24, desc[UR6][R22.64] ;  /* 0x0000000616187981 */ /* 0x000f66000c1e1900 */
[----:B------:R-:W-:-:S04]  /*0600*/  IMAD.WIDE.U32 R44, R5, 0x4, R54 ;  /* 0x00000004052c7825 */ /* 0x000fc800078e0036 */
[--C-:B------:R-:W-:Y:S02]  /*0610*/  IMAD.WIDE.U32 R48, R4, 0x4, R52.reuse ;  /* 0x0000000404307825 */ /* 0x100fe400078e0034 */
[----:B------:R-:W5:Y:S04]  /*0620*/  LDG.E R44, desc[UR6][R44.64] ;  /* 0x000000062c2c7981 */ /* 0x000f68000c1e1900 */
[----:B------:R0:W5:Y:S01]  /*0630*/  LDG.E R23, desc[UR6][R20.64] ;  /* 0x0000000614177981 */ /* 0x000162000c1e1900 */
[----:B------:R-:W-:-:S03]  /*0640*/  IMAD.WIDE.U32 R40, R18, 0x4, R52 ;  /* 0x0000000412287825 */ /* 0x000fc600078e0034 */
[----:B------:R1:W5:Y:S01]  /*0650*/  LDG.E R22, desc[UR6][R28.64] ;  /* 0x000000061c167981 */ /* 0x000362000c1e1900 */
[----:B---3--:R-:W-:-:S03]  /*0660*/  IMAD.WIDE.U32 R26, R7, 0x4, R52 ;  /* 0x00000004071a7825 */ /* 0x008fc600078e0034 */
[----:B------:R-:W3:Y:S01]  /*0670*/  LDG.E R48, desc[UR6][R48.64] ;  /* 0x0000000630307981 */ /* 0x000ee2000c1e1900 */
[----:B0-----:R-:W-:-:S03]  /*0680*/  IMAD.WIDE.U32 R20, R6, 0x4, R52 ;  /* 0x0000000406147825 */ /* 0x001fc600078e0034 */
[----:B------:R-:W3:Y:S01]  /*0690*/  LDG.E R40, desc[UR6][R40.64] ;  /* 0x0000000628287981 */ /* 0x000ee2000c1e1900 */
[----:B-1----:R-:W-:-:S03]  /*06a0*/  IMAD.WIDE.U32 R28, R4, 0x4, R54 ;  /* 0x00000004041c7825 */ /* 0x002fc600078e0036 */
[----:B------:R-:W3:Y:S01]  /*06b0*/  LDG.E R21, desc[UR6][R20.64] ;  /* 0x0000000614157981 */ /* 0x000ee2000c1e1900 */
[----:B------:R-:W-:-:S03]  /*06c0*/  IMAD.WIDE.U32 R42, R17, 0x4, R52 ;  /* 0x00000004112a7825 */ /* 0x000fc600078e0034 */
[----:B------:R-:W3:Y:S01]  /*06d0*/  LDG.E R38, desc[UR6][R28.64] ;  /* 0x000000061c267981 */ /* 0x000ee2000c1e1900 */
[----:B------:R-:W-:-:S03]  /*06e0*/  IMAD.WIDE.U32 R32, R17, 0x4, R54 ;  /* 0x0000000411207825 */ /* 0x000fc600078e0036 */
[----:B------:R-:W3:Y:S01]  /*06f0*/  LDG.E R42, desc[UR6][R42.64] ;  /* 0x000000062a2a7981 */ /* 0x000ee2000c1e1900 */
[----:B------:R-:W-:-:S03]  /*0700*/  IMAD.WIDE.U32 R34, R18, 0x4, R54 ;  /* 0x0000000412227825 */ /* 0x000fc600078e0036 */
[----:B------:R0:W3:Y:S04]  /*0710*/  LDG.E R20, desc[UR6][R26.64] ;  /* 0x000000061a147981 */ /* 0x0000e8000c1e1900 */
[----:B------:R1:W3:Y:S01]  /*0720*/  LDG.E R41, desc[UR6][R32.64] ;  /* 0x0000000620297981 */ /* 0x0002e2000c1e1900 */
[----:B------:R-:W-:-:S03]  /*0730*/  IMAD.WIDE.U32 R30, R9, 0x4, R52 ;  /* 0x00000004091e7825 */ /* 0x000fc600078e0034 */
[----:B------:R1:W3:Y:S01]  /*0740*/  LDG.E R43, desc[UR6][R34.64] ;  /* 0x00000006222b7981 */ /* 0x0002e2000c1e1900 */
[----:B0-----:R-:W-:-:S03]  /*0750*/  IMAD.WIDE.U32 R26, R8, 0x4, R52 ;  /* 0x00000004081a7825 */ /* 0x001fc600078e0034 */
[----:B------:R-:W3:Y:S01]  /*0760*/  LDG.E R39, desc[UR6][R30.64] ;  /* 0x000000061e277981 */ /* 0x000ee2000c1e1900 */
[----:B-1----:R-:W-:-:S03]  /*0770*/  IMAD.WIDE.U32 R32, R13, 0x4, R54 ;  /* 0x000000040d207825 */ /* 0x002fc600078e0036 */
[----:B------:R0:W3:Y:S01]  /*0780*/  LDG.E R37, desc[UR6][R26.64] ;  /* 0x000000061a257981 */ /* 0x0000e2000c1e1900 */
[----:B------:R-:W-:-:S03]  /*0790*/  IMAD.WIDE.U32 R34, R14, 0x4, R54 ;  /* 0x000000040e227825 */ /* 0x000fc600078e0036 */
[----:B------:R-:W3:Y:S01]  /*07a0*/  LDG.E R32, desc[UR6][R32.64] ;  /* 0x0000000620207981 */ /* 0x000ee2000c1e1900 */
[----:B------:R-:W-:-:S03]  /*07b0*/  IMAD.WIDE.U32 R28, R11, 0x4, R52 ;  /* 0x000000040b1c7825 */ /* 0x000fc600078e0034 */
[----:B------:R-:W3:Y:S01]  /*07c0*/  LDG.E R34, desc[UR6][R34.64] ;  /* 0x0000000622227981 */ /* 0x000ee2000c1e1900 */
[----:B0-----:R-:W-:-:S03]  /*07d0*/  IMAD.WIDE.U32 R26, R10, 0x4, R52 ;  /* 0x000000040a1a7825 */ /* 0x001fc600078e0034 */
[----:B------:R0:W3:Y:S01]  /*07e0*/  LDG.E R47, desc[UR6][R28.64] ;  /* 0x000000061c2f7981 */ /* 0x0000e2000c1e1900 */
[----:B------:R-:W-:-:S03]  /*07f0*/  IMAD.WIDE.U32 R30, R12, 0x4, R52 ;  /* 0x000000040c1e7825 */ /* 0x000fc600078e0034 */
[----:B------:R1:W3:Y:S04]  /*0800*/  LDG.E R45, desc[UR6][R26.64] ;  /* 0x000000061a2d7981 */ /* 0x0002e8000c1e1900 */
[----:B------:R1:W3:Y:S01]  /*0810*/  LDG.E R49, desc[UR6][R30.64] ;  /* 0x000000061e317981 */ /* 0x0002e2000c1e1900 */
[----:B0-----:R-:W-:-:S04]  /*0820*/  IMAD.WIDE.U32 R28, R16, 0x4, R54 ;  /* 0x00000004101c7825 */ /* 0x001fc800078e0036 */
[--C-:B-1----:R-:W-:Y:S01]  /*0830*/  IMAD.WIDE.U32 R26, R15, 0x4, R54.reuse ;  /* 0x000000040f1a7825 */ /* 0x102fe200078e0036 */
[----:B------:R-:W3:Y:S03]  /*0840*/  LDG.E R35, desc[UR6][R28.64] ;  /* 0x000000061c237981 */ /* 0x000ee6000c1e1900 */
[--C-:B------:R-:W-:Y:S01]  /*0850*/  IMAD.WIDE.U32 R30, R6, 0x4, R54.reuse ;  /* 0x00000004061e7825 */ /* 0x100fe200078e0036 */
[----:B------:R0:W3:Y:S05]  /*0860*/  LDG.E R33, desc[UR6][R26.64] ;  /* 0x000000061a217981 */ /* 0x0000ea000c1e1900 */
[----:B------:R-:W3:Y:S01]  /*0870*/  LDG.E R30, desc[UR6][R30.64] ;  /* 0x000000061e1e7981 */ /* 0x000ee2000c1e1900 */
[----:B0-----:R-:W-:-:S05]  /*0880*/  IMAD.WIDE.U32 R26, R7, 0x4, R54 ;  /* 0x00000004071a7825 */ /* 0x001fca00078e0036 */
[----:B------:R0:W3:Y:S01]  /*0890*/  LDG.E R31, desc[UR6][R26.64] ;  /* 0x000000061a1f7981 */ /* 0x0000e2000c1e1900 */
[----:B------:R-:W-:-:S06]  /*08a0*/  IMAD.WIDE.U32 R28, R8, 0x4, R54 ;  /* 0x00000004081c7825 */ /* 0x000fcc00078e0036 */
[----:B------:R-:W3:Y:S01]  /*08b0*/  LDG.E R28, desc[UR6][R28.64] ;  /* 0x000000061c1c7981 */ /* 0x000ee2000c1e1900 */
[----:B0-----:R-:W-:-:S05]  /*08c0*/  IMAD.WIDE.U32 R26, R9, 0x4, R54 ;  /* 0x00000004091a7825 */ /* 0x001fca00078e0036 */
[----:B------:R0:W3:Y:S02]  /*08d0*/  LDG.E R52, desc[UR6][R26.64] ;  /* 0x000000061a347981 */ /* 0x0000e4000c1e1900 */
[----:B0-----:R-:W-:-:S05]  /*08e0*/  IMAD.WIDE.U32 R26, R10, 0x4, R54 ;  /* 0x000000040a1a7825 */ /* 0x001fca00078e0036 */
[----:B------:R0:W3:Y:S02]  /*08f0*/  LDG.E R53, desc[UR6][R26.64] ;  /* 0x000000061a357981 */ /* 0x0000e4000c1e1900 */
[----:B0-----:R-:W-:-:S05]  /*0900*/  IMAD.WIDE.U32 R26, R11, 0x4, R54 ;  /* 0x000000040b1a7825 */ /* 0x001fca00078e0036 */
[----:B------:R0:W3:Y:S02]  /*0910*/  LDG.E R60, desc[UR6][R26.64] ;  /* 0x000000061a3c7981 */ /* 0x0000e4000c1e1900 */
[----:B0-----:R-:W-:-:S05]  /*0920*/  IMAD.WIDE.U32 R26, R12, 0x4, R54 ;  /* 0x000000040c1a7825 */ /* 0x001fca00078e0036 */
[----:B------:R-:W3:Y:S01]  /*0930*/  LDG.E R54, desc[UR6][R26.64] ;  /* 0x000000061a367981 */ /* 0x000ee2000c1e1900 */
[----:B------:R-:W-:-:S04]  /*0940*/  IADD3 R19, PT, PT, R19, 0x10, RZ ;  /* 0x0000001013137810 */ /* 0x000fc80007ffe0ff */
[----:B------:R-:W-:Y:S02]  /*0950*/  ISETP.NE.AND P0, PT, R19, RZ, PT ;  /* 0x000000ff1300720c */ /* 0x000fe40003f05270 */
[----:B------:R-:W-:Y:S02]  /*0960*/  IADD3 R0, PT, PT, R0, 0x200, RZ ;  /* 0x0000020000007810 */ /* 0x000fe40007ffe0ff */
[C---:B------:R-:W-:Y:S02]  /*0970*/  LEA R3, R56.reuse, R3, 0x9 ;  /* 0x0000000338037211 */ /* 0x040fe400078e48ff */
[C---:B------:R-:W-:Y:S02]  /*0980*/  LEA R5, R56.reuse, R5, 0x9 ;  /* 0x0000000538057211 */ /* 0x040fe400078e48ff */
[C---:B------:R-:W-:Y:S02]  /*0990*/  LEA R4, R56.reuse, R4, 0x9 ;  /* 0x0000000438047211 */ /* 0x040fe400078e48ff */
[----:B------:R-:W-:-:S02]  /*09a0*/  LEA R17, R56, R17, 0x9 ;  /* 0x0000001138117211 */ /* 0x000fc400078e48ff */
[C---:B------:R-:W-:Y:S02]  /*09b0*/  LEA R18, R56.reuse, R18, 0x9 ;  /* 0x0000001238127211 */ /* 0x040fe400078e48ff */
[C---:B------:R-:W-:Y:S02]  /*09c0*/  LEA R13, R56.reuse, R13, 0x9 ;  /* 0x0000000d380d7211 */ /* 0x040fe400078e48ff */
        /* <DEDUP_REMOVED lines=9> */
[----:B------:R-:W-:Y:S01]  /*0a60*/  LEA R12, R56, R12, 0x9 ;  /* 0x0000000c380c7211 */ /* 0x000fe200078e48ff */
[----:B----4-:R-:W-:-:S04]  /*0a70*/  FADD.FTZ R55, R51, R2 ;  /* 0x0000000233377221 */ /* 0x010fc80000010000 */
[----:B--2---:R-:W-:Y:S01]  /*0a80*/  FADD.FTZ R55, R55, R50 ;  /* 0x0000003237377221 */ /* 0x004fe20000010000 */
[----:B-----5:R-:W-:-:S04]  /*0a90*/  FADD.FTZ R51, R46, R36 ;  /* 0x000000242e337221 */ /* 0x020fc80000010000 */
[----:B------:R-:W-:Y:S01]  /*0aa0*/  FADD.FTZ R51, R51, R44 ;  /* 0x0000002c33337221 */ /* 0x000fe20000010000 */
[----:B---3--:R-:W-:-:S03]  /*0ab0*/  FADD.FTZ R55, R55, R48 ;  /* 0x0000003037377221 */ /* 0x008fc60000010000 */
[----:B------:R-:W-:Y:S01]  /*0ac0*/  FADD.FTZ R38, R51, R38 ;  /* 0x0000002633267221 */ /* 0x000fe20000010000 */
[----:B------:R-:W-:-:S04]  /*0ad0*/  FADD.FTZ R55, R55, R42 ;  /* 0x0000002a37377221 */ /* 0x000fc80000010000 */
        /* <DEDUP_REMOVED lines=8> */
[----:B------:R-:W-:-:S04]  /*0b60*/  FADD.FTZ R22, R23, R22 ;  /* 0x0000001617167221 */ /* 0x000fc80000010000 */
[----:B------:R-:W-:Y:S01]  /*0b70*/  FADD.FTZ R21, R22, R21 ;  /* 0x0000001516157221 */ /* 0x000fe20000010000 */
[----:B------:R-:W-:-:S04]  /*0b80*/  FADD.FTZ R34, R34, R33 ;  /* 0x0000002122227221 */ /* 0x000fc80000010000 */
[----:B------:R-:W-:-:S04]  /*0b90*/  FADD.FTZ R35, R34, R35 ;  /* 0x0000002322237221 */ /* 0x000fc80000010000 */
[----:B------:R-:W-:Y:S01]  /*0ba0*/  FADD.FTZ R30, R35, R30 ;  /* 0x0000001e231e7221 */ /* 0x000fe20000010000 */
[----:B------:R-:W-:-:S03]  /*0bb0*/  FADD.FTZ R20, R21, R20 ;  /* 0x0000001415147221 */ /* 0x000fc60000010000 */
[----:B------:R-:W-:Y:S01]  /*0bc0*/  FADD.FTZ R31, R30, R31 ;  /* 0x0000001f1e1f7221 */ /* 0x000fe20000010000 */
[----:B------:R-:W-:-:S03]  /*0bd0*/  FADD.FTZ R20, R20, R37 ;  /* 0x0000002514147221 */ /* 0x000fc60000010000 */
[----:B------:R-:W-:Y:S01]  /*0be0*/  FADD.FTZ R31, R31, R28 ;  /* 0x0000001c1f1f7221 */ /* 0x000fe20000010000 */
[----:B------:R-:W-:-:S03]  /*0bf0*/  FADD.FTZ R20, R20, R39 ;  /* 0x0000002714147221 */ /* 0x000fc60000010000 */
[----:B------:R-:W-:Y:S01]  /*0c00*/  FADD.FTZ R52, R31, R52 ;  /* 0x000000341f347221 */ /* 0x000fe20000010000 */
[----:B------:R-:W-:-:S04]  /*0c10*/  FADD.FTZ R20, R20, R45 ;  /* 0x0000002d14147221 */ /* 0x000fc80000010000 */
[----:B------:R-:W-:Y:S01]  /*0c20*/  FADD.FTZ R20, R20, R47 ;  /* 0x0000002f14147221 */ /* 0x000fe20000010000 */
[----:B------:R-:W-:-:S03]  /*0c30*/  FADD.FTZ R53, R52, R53 ;  /* 0x0000003534357221 */ /* 0x000fc60000010000 */
[----:B------:R-:W-:Y:S01]  /*0c40*/  FADD.FTZ R2, R20, R49 ;  /* 0x0000003114027221 */ /* 0x000fe20000010000 */
[----:B------:R-:W-:-:S04]  /*0c50*/  FADD.FTZ R53, R53, R60 ;  /* 0x0000003c35357221 */ /* 0x000fc80000010000 */
[----:B------:R-:W-:Y:S01]  /*0c60*/  FADD.FTZ R36, R53, R54 ;  /* 0x0000003635247221 */ /* 0x000fe20000010000 */
[----:B------:R-:W-:Y:S06]  /*0c70*/  @P0 BRA `(.L_x_537) ;  /* 0xfffffff800280947 */ /* 0x000fec000383ffff */
.L_x_536:
[----:B------:R-:W-:Y:S05]  /*0c80*/  BSYNC.RECONVERGENT B1 ;  /* 0x0000000000017941 */ /* 0x000fea0003800200 */
.L_x_535:
[----:B------:R-:W0:Y:S01]  /*0c90*/  LDCU UR4, c[0x0][0x380] ;  /* 0x00007000ff0477ac */ /* 0x000e220008000800 */
[----:B------:R-:W-:Y:S02]  /*0ca0*/  LOP3.LUT R3, R58, 0x20, RZ, 0xfc, !PT ;  /* 0x000000203a037812 */ /* 0x000fe400078efcff */
[----:B------:R-:W-:Y:S02]  /*0cb0*/  LOP3.LUT R4, RZ, R58, RZ, 0x33, !PT ;  /* 0x0000003aff047212 */ /* 0x000fe400078e33ff */
[----:B0-----:R-:W-:-:S04]  /*0cc0*/  VIMNMX.U32 R3, PT, PT, R3, UR4, !PT ;  /* 0x0000000403037c48 */ /* 0x001fc8000ffe0000 */
[----:B------:R-:W-:-:S04]  /*0cd0*/  IADD3 R3, PT, PT, R3, R4, RZ ;  /* 0x0000000403037210 */ /* 0x000fc80007ffe0ff */
[----:B------:R-:W-:-:S04]  /*0ce0*/  LEA.HI R9, R3, 0x1, RZ, 0x1b ;  /* 0x0000000103097811 */ /* 0x000fc800078fd8ff */
[----:B------:R-:W-:-:S04]  /*0cf0*/  LOP3.LUT R3, R9, 0xf, RZ, 0xc0, !PT ;  /* 0x0000000f09037812 */ /* 0x000fc800078ec0ff */
[----:B------:R-:W-:-:S13]  /*0d00*/  ISETP.NE.AND P0, PT, R3, RZ, PT ;  /* 0x000000ff0300720c */ /* 0x000fda0003f05270 */
[----:B------:R-:W-:Y:S05]  /*0d10*/  @!P0 BRA `(.L_x_534) ;  /* 0x0000000400e88947 */ /* 0x000fea0003800000 */
[----:B------:R-:W0:Y:S01]  /*0d20*/  S2R R8, SR_TID.X ;  /* 0x0000000000087919 */ /* 0x000e220000002100 */
[----:B------:R-:W-:Y:S01]  /*0d30*/  ISETP.GE.U32.AND P0, PT, R3, 0x8, PT ;  /* 0x000000080300780c */ /* 0x000fe20003f06070 */
[----:B------:R-:W-:Y:S01]  /*0d40*/  BSSY.RECONVERGENT B1, `(.L_x_538) ;  /* 0x0000040000017945 */ /* 0x000fe20003800200 */
[----:B------:R-:W-:-:S04]  /*0d50*/  LOP3.LUT R34, R9, 0x7, RZ, 0xc0, !PT ;  /* 0x0000000709227812 */ /* 0x000fc800078ec0ff */
[----:B------:R-:W-:Y:S02]  /*0d60*/  ISETP.NE.AND P1, PT, R34, RZ, PT ;  /* 0x000000ff2200720c */ /* 0x000fe40003f25270 */
[----:B0-----:R-:W-:-:S05]  /*0d70*/  LOP3.LUT R3, R59, 0x1f, R8, 0xf8, !PT ;  /* 0x0000001f3b037812 */ /* 0x001fca00078ef808 */
[----:B------:R-:W-:Y:S06]  /*0d80*/  @!P0 BRA `(.L_x_539) ;  /* 0x0000000000ec8947 */ /* 0x000fec0003800000 */
[----:B------:R-:W0:Y:S01]  /*0d90*/  LDC.64 R6, c[0x0][0x440] ;  /* 0x00011000ff067b82 */ /* 0x000e220000000a00 */
[----:B------:R-:W-:-:S05]  /*0da0*/  IMAD R11, R0, R56, R3 ;  /* 0x00000038000b7224 */ /* 0x000fca00078e0203 */
[CC--:B------:R-:W-:Y:S02]  /*0db0*/  LEA R23, R56.reuse, R11.reuse, 0x5 ;  /* 0x0000000b38177211 */ /* 0x0c0fe400078e28ff */
[----:B------:R-:W1:Y:S01]  /*0dc0*/  LDC.64 R4, c[0x0][0x448] ;  /* 0x00011200ff047b82 */ /* 0x000e620000000a00 */
[CC--:B------:R-:W-:Y:S02]  /*0dd0*/  LEA R27, R56.reuse, R11.reuse, 0x6 ;  /* 0x0000000b381b7211 */ /* 0x0c0fe400078e30ff */
[C---:B------:R-:W-:Y:S02]  /*0de0*/  LEA R35, R56.reuse, R11, 0x7 ;  /* 0x0000000b38237211 */ /* 0x040fe400078e38ff */
[----:B------:R-:W-:Y:S01]  /*0df0*/  LEA R33, R56, R27, 0x5 ;  /* 0x0000001b38217211 */ /* 0x000fe200078e28ff */
[----:B0-----:R-:W-:-:S04]  /*0e00*/  IMAD.WIDE.U32 R12, R11, 0x4, R6 ;  /* 0x000000040b0c7825 */ /* 0x001fc800078e0006 */
[----:B------:R-:W-:-:S04]  /*0e10*/  IMAD.WIDE.U32 R20, R23, 0x4, R6 ;  /* 0x0000000417147825 */ /* 0x000fc800078e0006 */
[--C-:B-1----:R-:W-:Y:S01]  /*0e20*/  IMAD.WIDE.U32 R14, R11, 0x4, R4.reuse ;  /* 0x000000040b0e7825 */ /* 0x102fe200078e0004 */
[----:B------:R0:W2:Y:S03]  /*0e30*/  LDG.E R10, desc[UR6][R20.64] ;  /* 0x00000006140a7981 */ /* 0x0000a6000c1e1900 */
[----:B------:R-:W-:Y:S01]  /*0e40*/  IMAD.WIDE.U32 R22, R23, 0x4, R4 ;  /* 0x0000000417167825 */ /* 0x000fe200078e0004 */
[----:B------:R1:W3:Y:S03]  /*0e50*/  LDG.E R11, desc[UR6][R12.64] ;  /* 0x000000060c0b7981 */ /* 0x0002e6000c1e1900 */
[C---:B------:R-:W-:Y:S01]  /*0e60*/  IMAD.WIDE.U32 R24, R27.reuse, 0x4, R6 ;  /* 0x000000041b187825 */ /* 0x040fe200078e0006 */
[----:B------:R4:W5:Y:S03]  /*0e70*/  LDG.E R19, desc[UR6][R14.64] ;  /* 0x000000060e137981 */ /* 0x000966000c1e1900 */
[----:B------:R-:W-:Y:S01]  /*0e80*/  IMAD.WIDE.U32 R26, R27, 0x4, R4 ;  /* 0x000000041b1a7825 */ /* 0x000fe200078e0004 */
[----:B------:R-:W2:Y:S03]  /*0e90*/  LDG.E R18, desc[UR6][R22.64] ;  /* 0x0000000616127981 */ /* 0x000ea6000c1e1900 */
[C---:B------:R-:W-:Y:S01]  /*0ea0*/  IMAD.WIDE.U32 R28, R33.reuse, 0x4, R6 ;  /* 0x00000004211c7825 */ /* 0x040fe200078e0006 */
[----:B------:R4:W2:Y:S03]  /*0eb0*/  LDG.E R17, desc[UR6][R24.64] ;  /* 0x0000000618117981 */ /* 0x0008a6000c1e1900 */
[----:B0-----:R-:W-:Y:S01]  /*0ec0*/  IMAD.WIDE.U32 R20, R33, 0x4, R4 ;  /* 0x0000000421147825 */ /* 0x001fe200078e0004 */
[----:B------:R-:W2:Y:S01]  /*0ed0*/  LDG.E R27, desc[UR6][R26.64] ;  /* 0x000000061a1b7981 */ /* 0x000ea2000c1e1900 */
[----:B-1----:R-:W-:-:S02]  /*0ee0*/  LEA R13, R56, R35, 0x5 ;  /* 0x00000023380d7211 */ /* 0x002fc400078e28ff */
[C---:B------:R-:W-:Y:S01]  /*0ef0*/  IMAD.WIDE.U32 R32, R35.reuse, 0x4, R4 ;  /* 0x0000000423207825 */ /* 0x040fe200078e0004 */
[----:B------:R-:W2:Y:S01]  /*0f00*/  LDG.E R29, desc[UR6][R28.64] ;  /* 0x000000061c1d7981 */ /* 0x000ea2000c1e1900 */
[C---:B----4-:R-:W-:Y:S02]  /*0f10*/  LEA R15, R56.reuse, R35, 0x6 ;  /* 0x00000023380f7211 */ /* 0x050fe400078e30ff */
[--C-:B------:R-:W-:Y:S01]  /*0f20*/  IMAD.WIDE.U32 R30, R35, 0x4, R6.reuse ;  /* 0x00000004231e7825 */ /* 0x100fe200078e0006 */
[----:B------:R-:W4:Y:S03]  /*0f30*/  LDG.E R21, desc[UR6][R20.64] ;  /* 0x0000000614157981 */ /* 0x000f26000c1e1900 */
[C---:B------:R-:W-:Y:S01]  /*0f40*/  IMAD.WIDE.U32 R24, R13.reuse, 0x4, R6 ;  /* 0x000000040d187825 */ /* 0x040fe200078e0006 */
[----:B------:R0:W4:Y:S03]  /*0f50*/  LDG.E R16, desc[UR6][R30.64] ;  /* 0x000000061e107981 */ /* 0x000126000c1e1900 */
[----:B------:R-:W-:Y:S01]  /*0f60*/  IMAD.WIDE.U32 R22, R13, 0x4, R4 ;  /* 0x000000040d167825 */ /* 0x000fe200078e0004 */
[----:B------:R-:W4:Y:S03]  /*0f70*/  LDG.E R33, desc[UR6][R32.64] ;  /* 0x0000000620217981 */ /* 0x000f26000c1e1900 */
[----:B------:R-:W-:Y:S01]  /*0f80*/  IMAD.WIDE.U32 R12, R15, 0x4, R6 ;  /* 0x000000040f0c7825 */ /* 0x000fe200078e0006 */
[----:B------:R-:W4:Y:S01]  /*0f90*/  LDG.E R25, desc[UR6][R24.64] ;  /* 0x0000000618197981 */ /* 0x000f22000c1e1900 */
[----:B0-----:R-:W-:-:S02]  /*0fa0*/  LEA R31, R56, R15, 0x5 ;  /* 0x0000000f381f7211 */ /* 0x001fc400078e28ff */
[----:B------:R-:W-:Y:S01]  /*0fb0*/  IMAD.WIDE.U32 R14, R15, 0x4, R4 ;  /* 0x000000040f0e7825 */ /* 0x000fe200078e0004 */
[----:B------:R-:W4:Y:S03]  /*0fc0*/  LDG.E R23, desc[UR6][R22.64] ;  /* 0x0000000616177981 */ /* 0x000f26000c1e1900 */
[C---:B------:R-:W-:Y:S01]  /*0fd0*/  IMAD.WIDE.U32 R6, R31.reuse, 0x4, R6 ;  /* 0x000000041f067825 */ /* 0x040fe200078e0006 */
[----:B------:R-:W4:Y:S03]  /*0fe0*/  LDG.E R13, desc[UR6][R12.64] ;  /* 0x000000060c0d7981 */ /* 0x000f26000c1e1900 */
[----:B------:R-:W-:Y:S01]  /*0ff0*/  IMAD.WIDE.U32 R4, R31, 0x4, R4 ;  /* 0x000000041f047825 */ /* 0x000fe200078e0004 */
[----:B------:R-:W4:Y:S04]  /*1000*/  LDG.E R15, desc[UR6][R14.64] ;  /* 0x000000060e0f7981 */ /* 0x000f28000c1e1900 */
[----:B------:R-:W4:Y:S04]  /*1010*/  LDG.E R6, desc[UR6][R6.64] ;  /* 0x0000000606067981 */ /* 0x000f28000c1e1900 */
[----:B------:R-:W4:Y:S01]  /*1020*/  LDG.E R4, desc[UR6][R4.64] ;  /* 0x0000000604047981 */ /* 0x000f22000c1e1900 */
[----:B------:R-:W-:Y:S01]  /*1030*/  IADD3 R0, PT, PT, R0, 0x100, RZ ;  /* 0x0000010000007810 */ /* 0x000fe20007ffe0ff */
[----:B---3--:R-:W-:Y:S01]  /*1040*/  FADD.FTZ R11, R2, R11 ;  /* 0x0000000b020b7221 */ /* 0x008fe20000010000 */
[----:B-----5:R-:W-:-:S03]  /*1050*/  FADD.FTZ R19, R36, R19 ;  /* 0x0000001324137221 */ /* 0x020fc60000010000 */
[----:B--2---:R-:W-:Y:S01]  /*1060*/  FADD.FTZ R10, R11, R10 ;  /* 0x0000000a0b0a7221 */ /* 0x004fe20000010000 */
[----:B------:R-:W-:-:S03]  /*1070*/  FADD.FTZ R18, R19, R18 ;  /* 0x0000001213127221 */ /* 0x000fc60000010000 */
[----:B------:R-:W-:Y:S01]  /*1080*/  FADD.FTZ R10, R10, R17 ;  /* 0x000000110a0a7221 */ /* 0x000fe20000010000 */
[----:B------:R-:W-:-:S03]  /*1090*/  FADD.FTZ R18, R18, R27 ;  /* 0x0000001b12127221 */ /* 0x000fc60000010000 */
[----:B------:R-:W-:Y:S01]  /*10a0*/  FADD.FTZ R29, R10, R29 ;  /* 0x0000001d0a1d7221 */ /* 0x000fe20000010000 */
[----:B----4-:R-:W-:-:S03]  /*10b0*/  FADD.FTZ R18, R18, R21 ;  /* 0x0000001512127221 */ /* 0x010fc60000010000 */
[----:B------:R-:W-:Y:S01]  /*10c0*/  FADD.FTZ R16, R29, R16 ;  /* 0x000000101d107221 */ /* 0x000fe20000010000 */
[----:B------:R-:W-:-:S03]  /*10d0*/  FADD.FTZ R18, R18, R33 ;  /* 0x0000002112127221 */ /* 0x000fc60000010000 */
[----:B------:R-:W-:Y:S01]  /*10e0*/  FADD.FTZ R16, R16, R25 ;  /* 0x0000001910107221 */ /* 0x000fe20000010000 */
[----:B------:R-:W-:-:S03]  /*10f0*/  FADD.FTZ R18, R18, R23 ;  /* 0x0000001712127221 */ /* 0x000fc60000010000 */
[----:B------:R-:W-:Y:S01]  /*1100*/  FADD.FTZ R13, R16, R13 ;  /* 0x0000000d100d7221 */ /* 0x000fe20000010000 */
[----:B------:R-:W-:-:S03]  /*1110*/  FADD.FTZ R15, R18, R15 ;  /* 0x0000000f120f7221 */ /* 0x000fc60000010000 */
[----:B------:R-:W-:Y:S01]  /*1120*/  FADD.FTZ R2, R13, R6 ;  /* 0x000000060d027221 */ /* 0x000fe20000010000 */
[----:B------:R-:W-:-:S07]  /*1130*/  FADD.FTZ R36, R15, R4 ;  /* 0x000000040f247221 */ /* 0x000fce0000010000 */
.L_x_539:
[----:B------:R-:W-:Y:S05]  /*1140*/  BSYNC.RECONVERGENT B1 ;  /* 0x0000000000017941 */ /* 0x000fea0003800200 */
.L_x_538:
[----:B------:R-:W-:Y:S05]  /*1150*/  @!P1 BRA `(.L_x_534) ;  /* 0x0000000000d89947 */ /* 0x000fea0003800000 */
[----:B------:R-:W-:Y:S01]  /*1160*/  ISETP.GE.U32.AND P0, PT, R34, 0x4, PT ;  /* 0x000000042200780c */ /* 0x000fe20003f06070 */
[----:B------:R-:W-:Y:S01]  /*1170*/  BSSY.RECONVERGENT B1, `(.L_x_540) ;  /* 0x0000023000017945 */ /* 0x000fe20003800200 */
[----:B------:R-:W-:-:S04]  /*1180*/  LOP3.LUT R9, R9, 0x3, RZ, 0xc0, !PT ;  /* 0x0000000309097812 */ /* 0x000fc800078ec0ff */
[----:B------:R-:W-:-:S07]  /*1190*/  ISETP.NE.AND P1, PT, R9, RZ, PT ;  /* 0x000000ff0900720c */ /* 0x000fce0003f25270 */
[----:B------:R-:W-:Y:S06]  /*11a0*/  @!P0 BRA `(.L_x_541) ;  /* 0x00000000007c8947 */ /* 0x000fec0003800000 */
[----:B------:R-:W0:Y:S01]  /*11b0*/  LDC.64 R4, c[0x0][0x440] ;  /* 0x00011000ff047b82 */ /* 0x000e220000000a00 */
[----:B------:R-:W-:-:S05]  /*11c0*/  IMAD R3, R0, R56, R3 ;  /* 0x0000003800037224 */ /* 0x000fca00078e0203 */
[----:B------:R-:W-:Y:S02]  /*11d0*/  LEA R17, R56, R3, 0x5 ;  /* 0x0000000338117211 */ /* 0x000fe400078e28ff */
[----:B------:R-:W1:Y:S01]  /*11e0*/  LDC.64 R10, c[0x0][0x448] ;  /* 0x00011200ff0a7b82 */ /* 0x000e620000000a00 */
[----:B0-----:R-:W-:-:S04]  /*11f0*/  IMAD.WIDE.U32 R6, R3, 0x4, R4 ;  /* 0x0000000403067825 */ /* 0x001fc800078e0004 */
[----:B------:R-:W-:Y:S02]  /*1200*/  IMAD.WIDE.U32 R14, R17, 0x4, R4 ;  /* 0x00000004110e7825 */ /* 0x000fe400078e0004 */
[----:B------:R-:W2:Y:S02]  /*1210*/  LDG.E R7, desc[UR6][R6.64] ;  /* 0x0000000606077981 */ /* 0x000ea4000c1e1900 */
[--C-:B-1----:R-:W-:Y:S01]  /*1220*/  IMAD.WIDE.U32 R12, R3, 0x4, R10.reuse ;  /* 0x00000004030c7825 */ /* 0x102fe200078e000a */
[C---:B------:R-:W-:Y:S01]  /*1230*/  LEA R3, R56.reuse, R3, 0x6 ;  /* 0x0000000338037211 */ /* 0x040fe200078e30ff */
[----:B------:R-:W3:Y:S02]  /*1240*/  LDG.E R14, desc[UR6][R14.64] ;  /* 0x000000060e0e7981 */ /* 0x000ee4000c1e1900 */
[----:B------:R-:W-:Y:S01]  /*1250*/  IMAD.WIDE.U32 R16, R17, 0x4, R10 ;  /* 0x0000000411107825 */ /* 0x000fe200078e000a */
[----:B------:R-:W-:Y:S01]  /*1260*/  LEA R23, R56, R3, 0x5 ;  /* 0x0000000338177211 */ /* 0x000fe200078e28ff */
[----:B------:R-:W4:Y:S02]  /*1270*/  LDG.E R13, desc[UR6][R12.64] ;  /* 0x000000060c0d7981 */ /* 0x000f24000c1e1900 */
[----:B------:R-:W-:-:S02]  /*1280*/  IMAD.WIDE.U32 R18, R3, 0x4, R4 ;  /* 0x0000000403127825 */ /* 0x000fc400078e0004 */
[----:B------:R-:W5:Y:S02]  /*1290*/  LDG.E R16, desc[UR6][R16.64] ;  /* 0x0000000610107981 */ /* 0x000f64000c1e1900 */
[----:B------:R-:W-:Y:S02]  /*12a0*/  IMAD.WIDE.U32 R20, R3, 0x4, R10 ;  /* 0x0000000403147825 */ /* 0x000fe400078e000a */
[----:B------:R-:W5:Y:S02]  /*12b0*/  LDG.E R18, desc[UR6][R18.64] ;  /* 0x0000000612127981 */ /* 0x000f64000c1e1900 */
[C---:B------:R-:W-:Y:S02]  /*12c0*/  IMAD.WIDE.U32 R4, R23.reuse, 0x4, R4 ;  /* 0x0000000417047825 */ /* 0x040fe400078e0004 */
[----:B------:R-:W5:Y:S02]  /*12d0*/  LDG.E R20, desc[UR6][R20.64] ;  /* 0x0000000614147981 */ /* 0x000f64000c1e1900 */
[----:B------:R-:W-:-:S02]  /*12e0*/  IMAD.WIDE.U32 R10, R23, 0x4, R10 ;  /* 0x00000004170a7825 */ /* 0x000fc400078e000a */
[----:B------:R-:W5:Y:S04]  /*12f0*/  LDG.E R4, desc[UR6][R4.64] ;  /* 0x0000000604047981 */ /* 0x000f68000c1e1900 */
[----:B------:R-:W5:Y:S01]  /*1300*/  LDG.E R10, desc[UR6][R10.64] ;  /* 0x000000060a0a7981 */ /* 0x000f62000c1e1900 */
[----:B------:R-:W-:Y:S01]  /*1310*/  IADD3 R0, PT, PT, R0, 0x80, RZ ;  /* 0x0000008000007810 */ /* 0x000fe20007ffe0ff */
[----:B--2---:R-:W-:-:S04]  /*1320*/  FADD.FTZ R7, R2, R7 ;  /* 0x0000000702077221 */ /* 0x004fc80000010000 */
[----:B---3--:R-:W-:Y:S01]  /*1330*/  FADD.FTZ R7, R7, R14 ;  /* 0x0000000e07077221 */ /* 0x008fe20000010000 */
[----:B----4-:R-:W-:-:S04]  /*1340*/  FADD.FTZ R13, R36, R13 ;  /* 0x0000000d240d7221 */ /* 0x010fc80000010000 */
[----:B-----5:R-:W-:Y:S01]  /*1350*/  FADD.FTZ R13, R13, R16 ;  /* 0x000000100d0d7221 */ /* 0x020fe20000010000 */
[----:B------:R-:W-:-:S03]  /*1360*/  FADD.FTZ R7, R7, R18 ;  /* 0x0000001207077221 */ /* 0x000fc60000010000 */
[----:B------:R-:W-:Y:S01]  /*1370*/  FADD.FTZ R13, R13, R20 ;  /* 0x000000140d0d7221 */ /* 0x000fe20000010000 */
[----:B------:R-:W-:-:S03]  /*1380*/  FADD.FTZ R2, R7, R4 ;  /* 0x0000000407027221 */ /* 0x000fc60000010000 */
[----:B------:R-:W-:-:S07]  /*1390*/  FADD.FTZ R36, R13, R10 ;  /* 0x0000000a0d247221 */ /* 0x000fce0000010000 */
.L_x_541:
[----:B------:R-:W-:Y:S05]  /*13a0*/  BSYNC.RECONVERGENT B1 ;  /* 0x0000000000017941 */ /* 0x000fea0003800200 */
.L_x_540:
[----:B------:R-:W-:Y:S05]  /*13b0*/  @!P1 BRA `(.L_x_534) ;  /* 0x0000000000409947 */ /* 0x000fea0003800000 */
[----:B------:R-:W0:Y:S01]  /*13c0*/  LDC.64 R10, c[0x0][0x440] ;  /* 0x00011000ff0a7b82 */ /* 0x000e220000000a00 */
[----:B------:R-:W-:Y:S01]  /*13d0*/  IMAD R59, R0, R56, R59 ;  /* 0x00000038003b7224 */ /* 0x000fe200078e023b */
[----:B------:R-:W-:Y:S02]  /*13e0*/  LOP3.LUT R8, R8, 0x1f, RZ, 0xc0, !PT ;  /* 0x0000001f08087812 */ /* 0x000fe400078ec0ff */
[----:B------:R-:W-:Y:S02]  /*13f0*/  IADD3 R9, PT, PT, -R9, RZ, RZ ;  /* 0x000000ff09097210 */ /* 0x000fe40007ffe1ff */
[----:B------:R-:W-:Y:S02]  /*1400*/  IADD3 R59, PT, PT, R8, R59, RZ ;  /* 0x0000003b083b7210 */ /* 0x000fe40007ffe0ff */
[----:B------:R-:W1:Y:S05]  /*1410*/  LDC.64 R12, c[0x0][0x448] ;  /* 0x00011200ff0c7b82 */ /* 0x000e6a0000000a00 */
.L_x_542:
[----:B0-----:R-:W-:-:S04]  /*1420*/  IMAD.WIDE.U32 R4, R59, 0x4, R10 ;  /* 0x000000043b047825 */ /* 0x001fc800078e000a */
[----:B-1----:R-:W-:Y:S02]  /*1430*/  IMAD.WIDE.U32 R6, R59, 0x4, R12 ;  /* 0x000000043b067825 */ /* 0x002fe400078e000c */
[----:B------:R-:W2:Y:S04]  /*1440*/  LDG.E R5, desc[UR6][R4.64] ;  /* 0x0000000604057981 */ /* 0x000ea8000c1e1900 */
[----:B------:R-:W3:Y:S01]  /*1450*/  LDG.E R7, desc[UR6][R6.64] ;  /* 0x0000000606077981 */ /* 0x000ee2000c1e1900 */
[----:B------:R-:W-:Y:S02]  /*1460*/  IADD3 R9, PT, PT, R9, 0x1, RZ ;  /* 0x0000000109097810 */ /* 0x000fe40007ffe0ff */
[----:B------:R-:W-:Y:S02]  /*1470*/  LEA R59, R56, R59, 0x5 ;  /* 0x0000003b383b7211 */ /* 0x000fe400078e28ff */
[----:B------:R-:W-:Y:S01]  /*1480*/  ISETP.NE.AND P0, PT, R9, RZ, PT ;  /* 0x000000ff0900720c */ /* 0x000fe20003f05270 */
[----:B--2---:R-:W-:Y:S01]  /*1490*/  FADD.FTZ R2, R5, R2 ;  /* 0x0000000205027221 */ /* 0x004fe20000010000 */
[----:B---3--:R-:W-:-:S11]  /*14a0*/  FADD.FTZ R36, R7, R36 ;  /* 0x0000002407247221 */ /* 0x008fd60000010000 */
[----:B------:R-:W-:Y:S05]  /*14b0*/  @P0 BRA `(.L_x_542) ;  /* 0xfffffffc00d80947 */ /* 0x000fea000383ffff */
.L_x_534:
[----:B------:R-:W-:Y:S05]  /*14c0*/  BSYNC.RECONVERGENT B0 ;  /* 0x0000000000007941 */ /* 0x000fea0003800200 */
.L_x_533:
[----:B------:R-:W0:Y:S01]  /*14d0*/  S2R R3, SR_TID.X ;  /* 0x0000000000037919 */ /* 0x000e220000002100 */
[----:B------:R-:W1:Y:S01]  /*14e0*/  S2UR UR5, SR_CgaCtaId ;  /* 0x00000000000579c3 */ /* 0x000e620000008800 */
[----:B------:R-:W-:Y:S02]  /*14f0*/  UMOV UR4, 0x400 ;  /* 0x0000040000047882 */ /* 0x000fe40000000000 */
[----:B-1----:R-:W-:Y:S01]  /*1500*/  ULEA UR4, UR5, UR4, 0x18 ;  /* 0x0000000405047291 */ /* 0x002fe2000f8ec0ff */
[--C-:B0-----:R-:W-:Y:S02]  /*1510*/  LOP3.LUT R0, R58, 0x1f, R3.reuse, 0x78, !PT ;  /* 0x0000001f3a007812 */ /* 0x101fe400078e7803 */
[----:B------:R-:W-:Y:S02]  /*1520*/  LOP3.LUT R11, R3, 0x1f, RZ, 0xc0, !PT ;  /* 0x0000001f030b7812 */ /* 0x000fe400078ec0ff */
[C---:B------:R-:W-:Y:S02]  /*1530*/  LOP3.LUT R3, R0.reuse, 0x3e0, R3, 0xf8, !PT ;  /* 0x000003e000037812 */ /* 0x040fe400078ef803 */
[----:B------:R-:W-:-:S02]  /*1540*/  SHF.L.U32 R0, R0, 0x2, RZ ;  /* 0x0000000200007819 */ /* 0x000fc400000006ff */
[----:B------:R-:W-:Y:S02]  /*1550*/  LEA R3, R3, UR4, 0x2 ;  /* 0x0000000403037c11 */ /* 0x000fe4000f8e10ff */
[C---:B------:R-:W-:Y:S02]  /*1560*/  SHF.L.U32 R5, R11.reuse, 0x7, RZ ;  /* 0x000000070b057819 */ /* 0x040fe400000006ff */
[----:B------:R-:W-:Y:S01]  /*1570*/  ISETP.NE.AND P0, PT, R11, RZ, PT ;  /* 0x000000ff0b00720c */ /* 0x000fe20003f05270 */
[----:B------:R-:W-:Y:S01]  /*1580*/  STS [R3], R36 ;  /* 0x0000002403007388 */ /* 0x000fe20000000800 */
[----:B------:R-:W-:-:S03]  /*1590*/  LOP3.LUT R0, R5, R0, RZ, 0xfc, !PT ;  /* 0x0000000005007212 */ /* 0x000fc600078efcff */
[----:B------:R-:W-:Y:S01]  /*15a0*/  STS [R3+0x1000], R2 ;  /* 0x0010000203007388 */ /* 0x000fe20000000800 */
[----:B------:R-:W-:Y:S06]  /*15b0*/  BAR.SYNC.DEFER_BLOCKING 0x0 ;  /* 0x0000000000007b1d */ /* 0x000fec0000010000 */
[----:B------:R-:W0:Y:S04]  /*15c0*/  LDS R4, [R0+UR4] ;  /* 0x0000000400047984 */ /* 0x000e280008000800 */
[----:B------:R-:W1:Y:S04]  /*15d0*/  LDS R5, [R0+UR4+0x1000] ;  /* 0x0010000400057984 */ /* 0x000e680008000800 */
[----:B0-----:R-:W0:Y:S04]  /*15e0*/  SHFL.BFLY PT, R7, R4, 0x1, 0x1f ;  /* 0x0c201f0004077f89 */ /* 0x001e2800000e0000 */
[----:B-1----:R-:W1:Y:S01]  /*15f0*/  SHFL.BFLY PT, R6, R5, 0x1, 0x1f ;  /* 0x0c201f0005067f89 */ /* 0x002e6200000e0000 */
[----:B0-----:R-:W-:Y:S01]  /*1600*/  FADD.FTZ R8, R4, R7 ;  /* 0x0000000704087221 */ /* 0x001fe20000010000 */
[----:B-1----:R-:W-:-:S04]  /*1610*/  FADD.FTZ R6, R5, R6 ;  /* 0x0000000605067221 */ /* 0x002fc80000010000 */
[----:B------:R-:W0:Y:S04]  /*1620*/  SHFL.BFLY PT, R9, R8, 0x2, 0x1f ;  /* 0x0c401f0008097f89 */ /* 0x000e2800000e0000 */
[----:B------:R-:W1:Y:S01]  /*1630*/  SHFL.BFLY PT, R7, R6, 0x2, 0x1f ;  /* 0x0c401f0006077f89 */ /* 0x000e6200000e0000 */
[----:B0-----:R-:W-:Y:S01]  /*1640*/  FADD.FTZ R9, R8, R9 ;  /* 0x0000000908097221 */ /* 0x001fe20000010000 */
[----:B-1----:R-:W-:-:S04]  /*1650*/  FADD.FTZ R7, R6, R7 ;  /* 0x0000000706077221 */ /* 0x002fc80000010000 */
[----:B------:R-:W0:Y:S04]  /*1660*/  SHFL.BFLY PT, R10, R9, 0x4, 0x1f ;  /* 0x0c801f00090a7f89 */ /* 0x000e2800000e0000 */
[----:B------:R-:W1:Y:S01]  /*1670*/  SHFL.BFLY PT, R2, R7, 0x4, 0x1f ;  /* 0x0c801f0007027f89 */ /* 0x000e6200000e0000 */
[----:B0-----:R-:W-:Y:S01]  /*1680*/  FADD.FTZ R10, R9, R10 ;  /* 0x0000000a090a7221 */ /* 0x001fe20000010000 */
[----:B------:R-:W-:Y:S01]  /*1690*/  SHF.L.U32 R9, R57, 0x1, RZ ;  /* 0x0000000139097819 */ /* 0x000fe200000006ff */
[----:B-1----:R-:W-:-:S03]  /*16a0*/  FADD.FTZ R2, R7, R2 ;  /* 0x0000000207027221 */ /* 0x002fc60000010000 */
[----:B------:R-:W0:Y:S01]  /*16b0*/  SHFL.BFLY PT, R5, R10, 0x8, 0x1f ;  /* 0x0d001f000a057f89 */ /* 0x000e2200000e0000 */
[----:B------:R-:W-:Y:S02]  /*16c0*/  @!P0 LEA R7, R58, UR4, 0x2 ;  /* 0x000000043a078c11 */ /* 0x000fe4000f8e10ff */
[----:B------:R-:W-:Y:S01]  /*16d0*/  ISETP.GE.U32.AND P1, PT, R9, R56, PT ;  /* 0x000000380900720c */ /* 0x000fe20003f26070 */
[----:B------:R-:W1:Y:S01]  /*16e0*/  SHFL.BFLY PT, R3, R2, 0x8, 0x1f ;  /* 0x0d001f0002037f89 */ /* 0x000e6200000e0000 */
[----:B0-----:R-:W-:Y:S01]  /*16f0*/  FADD.FTZ R5, R10, R5 ;  /* 0x000000050a057221 */ /* 0x001fe20000010000 */
[----:B-1----:R-:W-:-:S04]  /*1700*/  FADD.FTZ R3, R2, R3 ;  /* 0x0000000302037221 */ /* 0x002fc80000010000 */
[----:B------:R-:W0:Y:S04]  /*1710*/  SHFL.BFLY PT, R4, R5, 0x10, 0x1f ;  /* 0x0e001f0005047f89 */ /* 0x000e2800000e0000 */
[----:B------:R-:W1:Y:S01]  /*1720*/  SHFL.BFLY PT, R0, R3, 0x10, 0x1f ;  /* 0x0e001f0003007f89 */ /* 0x000e6200000e0000 */
[----:B0-----:R-:W-:Y:S01]  /*1730*/  FADD.FTZ R4, R5, R4 ;  /* 0x0000000405047221 */ /* 0x001fe20000010000 */
[----:B-1----:R-:W-:-:S04]  /*1740*/  FADD.FTZ R0, R3, R0 ;  /* 0x0000000003007221 */ /* 0x002fc80000010000 */
[----:B------:R0:W-:Y:S04]  /*1750*/  @!P0 STS [R7+0x2000], R4 ;  /* 0x0020000407008388 */ /* 0x0001e80000000800 */
[----:B------:R0:W-:Y:S01]  /*1760*/  @!P0 STS [R7+0x2080], R0 ;  /* 0x0020800007008388 */ /* 0x0001e20000000800 */
[----:B------:R-:W-:Y:S06]  /*1770*/  BAR.SYNC.DEFER_BLOCKING 0x0 ;  /* 0x0000000000007b1d */ /* 0x000fec0000010000 */
[----:B------:R-:W-:Y:S05]  /*1780*/  @P1 EXIT ;  /* 0x000000000000194d */ /* 0x000fea0003800000 */
[----:B------:R-:W-:-:S04]  /*1790*/  ISETP.GT.U32.AND P0, PT, R11, 0xf, PT ;  /* 0x0000000f0b00780c */ /* 0x000fc80003f04070 */
[----:B------:R-:W-:-:S13]  /*17a0*/  ISETP.NE.OR P0, PT, R58, 0x1f, P0 ;  /* 0x0000001f3a00780c */ /* 0x000fda0000705670 */
[----:B------:R-:W-:Y:S05]  /*17b0*/  @P0 EXIT ;  /* 0x000000000000094d */ /* 0x000fea0003800000 */
[----:B0-----:R-:W-:Y:S01]  /*17c0*/  LEA R0, R11, UR4, 0x3 ;  /* 0x000000040b007c11 */ /* 0x001fe2000f8e18ff */
[----:B------:R-:W0:Y:S04]  /*17d0*/  LDC.64 R2, c[0x0][0x488] ;  /* 0x00012200ff027b82 */ /* 0x000e280000000a00 */
[----:B------:R-:W1:Y:S04]  /*17e0*/  LDS.64 R6, [R0+0x2000] ;  /* 0x0020000000067984 */ /* 0x000e680000000a00 */
[----:B------:R-:W2:Y:S01]  /*17f0*/  LDS.64 R8, [R0+0x2080] ;  /* 0x0020800000087984 */ /* 0x000ea20000000a00 */
[----:B------:R-:W3:Y:S01]  /*1800*/  LDC.64 R4, c[0x0][0x480] ;  /* 0x00012000ff047b82 */ /* 0x000ee20000000a00 */
[----:B0-----:R-:W-:-:S04]  /*1810*/  IMAD.WIDE.U32 R2, R57, 0x4, R2 ;  /* 0x0000000439027825 */ /* 0x001fc800078e0002 */
[----:B---3--:R-:W-:Y:S01]  /*1820*/  IMAD.WIDE.U32 R4, R57, 0x4, R4 ;  /* 0x0000000439047825 */ /* 0x008fe200078e0004 */
[----:B-1----:R-:W-:Y:S02]  /*1830*/  F2FP.BF16.F32.PACK_AB R7, R7, R6 ;  /* 0x000000060707723e */ /* 0x002fe400000010ff */
[----:B--2---:R-:W-:-:S03]  /*1840*/  F2FP.BF16.F32.PACK_AB R9, R9, R8 ;  /* 0x000000080909723e */ /* 0x004fc600000010ff */
[----:B------:R-:W-:Y:S04]  /*1850*/  STG.E desc[UR6][R2.64], R7 ;  /* 0x0000000702007986 */ /* 0x000fe8000c101906 */
[----:B------:R-:W-:Y:S01]  /*1860*/  STG.E desc[UR6][R4.64], R9 ;  /* 0x0000000904007986 */ /* 0x000fe2000c101906 */
[----:B------:R-:W-:Y:S05]  /*1870*/  EXIT ;  /* 0x000000000000794d */ /* 0x000fea0003800000 */
.L_x_543:
        /* <DEDUP_REMOVED lines=16> */
.L_x_7218:


//--------------------- .text._ZN10layer_norm40ln_parallel_residual_bwd_finalize_kernelINS_22Kernel_traits_finalizeILj7168E13__nv_bfloat16S2_S2_S2_fjLb0ELj1024ELj4ENS_18Kernel_traits_baseILj7168ES2_S2_S2_S2_fjLj1024EEEEELb0EEEvNS_9BwdParamsE --------------------------
	.section	.text._ZN10layer_norm40ln_parallel_residual_bwd_finalize_kernelINS_22Kernel_traits_finalizeILj7168E13__nv_bfloat16S2_S2_S2_fjLb0ELj1024ELj4ENS_18Kernel_traits_baseILj7168ES2_S2_S2_S2_fjLj1024EEEEELb0EEEvNS_9BwdParamsE,"ax",@progbits
	.align	128
        .global         _ZN10layer_norm40ln_parallel_residual_bwd_finalize_kernelINS_22Kernel_traits_finalizeILj7168E13__nv_bfloat16S2_S2_S2_fjLb0ELj1024ELj4ENS_18Kernel_traits_baseILj7168ES2_S2_S2_S2_fjLj1024EEEEELb0EEEvNS_9BwdParamsE
        .type           _ZN10layer_norm40ln_parallel_residual_bwd_finalize_kernelINS_22Kernel_traits_finalizeILj7168E13__nv_bfloat16S2_S2_S2_fjLb0ELj1024ELj4ENS_18Kernel_traits_baseILj7168ES2_S2_S2_S2_fjLj1024EEEEELb0EEEvNS_9BwdParamsE,@function
        .size           _ZN10layer_norm40ln_parallel_residual_bwd_finalize_kernelINS_22Kernel_traits_finalizeILj7168E13__nv_bfloat16S2_S2_S2_fjLb0ELj1024ELj4ENS_18Kernel_traits_baseILj7168ES2_S2_S2_S2_fjLj1024EEEEELb0EEEvNS_9BwdParamsE,(.L_x_7219 - _ZN10layer_norm40ln_parallel_residual_bwd_finalize_kernelINS_22Kernel_traits_finalizeILj7168E13__nv_bfloat16S2_S2_S2_fjLb0ELj1024ELj4ENS_18Kernel_traits_baseILj7168ES2_S2_S2_S2_fjLj1024EEEEELb0EEEvNS_9BwdParamsE)
        .other          _ZN10layer_norm40ln_parallel_residual_bwd_finalize_kernelINS_22Kernel_traits_finalizeILj7168E13__nv_bfloat16S2_S2_S2_fjLb0ELj1024ELj4ENS_18Kernel_traits_baseILj7168ES2_S2_S2_S2_fjLj1024EEEEELb0EEEvNS_9BwdParamsE,@"STO_CUDA_ENTRY STV_DEFAULT"
_ZN10layer_norm40ln_parallel_residual_bwd_finalize_kernelINS_22Kernel_traits_finalizeILj7168E13__nv_bfloat16S2_S2_S2_fjLb0ELj1024ELj4ENS_18Kernel_traits_baseILj7168ES2_S2_S2_S2_fjLj1024EEEEELb0EEEvNS_9BwdParamsE:
.text._ZN10layer_norm40ln_parallel_residual_bwd_finalize_kernelINS_22Kernel_traits_finalizeILj7168E13__nv_bfloat16S2_S2_S2_fjLb0ELj1024ELj4ENS_18Kernel_traits_baseILj7168ES2_S2_S2_S2_fjLj1024EEEEELb0EEEvNS_9BwdParamsE:
        /* <DEDUP_REMOVED lines=16> */
[----:B------:R-:W-:-:S02]  /*0100*/  CS2R R24, SRZ ;  /* 0x0000000000187805 */ /* 0x000fc4000001ff00 */
[----:B------:R-:W-:Y:S02]  /*0110*/  MOV R6, RZ ;  /* 0x000000ff00067202 */ /* 0x000fe40000000f00 */
[----:B------:R-:W-:Y:S02]  /*0120*/  IADD3 R8, PT, PT, R4, R5, RZ ;  /* 0x0000000504087210 */ /* 0x000fe40007ffe0ff */
[----:B-1----:R-:W-:-:S04]  /*0130*/  ISETP.GE.U32.AND P0, PT, R3, UR8, PT ;  /* 0x0000000803007c0c */ /* 0x002fc8000bf06070 */
[----:B0-----:R-:W-:-:S13]  /*0140*/  ISETP.GE.U32.OR P0, PT, R0, R2, P0 ;  /* 0x000000020000720c */ /* 0x001fda0000706470 */
[----:B--2---:R-:W-:Y:S05]  /*0150*/  @P0 BRA `(.L_x_545) ;  /* 0x0000001000400947 */ /* 0x004fea0003800000 */
[----:B------:R-:W-:Y:S01]  /*0160*/  LOP3.LUT R10, R3, 0x20, RZ, 0xfc, !PT ;  /* 0x00000020030a7812 */ /* 0x000fe200078efcff */
[----:B------:R-:W-:Y:S01]  /*0170*/  BSSY.RECONVERGENT B1, `(.L_x_546) ;  /* 0x0000095000017945 */ /* 0x000fe20003800200 */
[-C--:B------:R-:W-:Y:S02]  /*0180*/  LOP3.LUT R6, RZ, R3.reuse, RZ, 0x33, !PT ;  /* 0x00000003ff067212 */ /* 0x080fe400078e33ff */
[----:B------:R-:W-:Y:S02]  /*0190*/  CS2R R24, SRZ ;  /* 0x0000000000187805 */ /* 0x000fe4000001ff00 */
[----:B------:R-:W-:Y:S02]  /*01a0*/  VIMNMX.U32 R9, PT, PT, R10, UR8, !PT ;  /* 0x000000080a097c48 */ /* 0x000fe4000ffe0000 */
[----:B------:R-:W-:Y:S02]  /*01b0*/  MOV R5, R3 ;  /* 0x0000000300057202 */ /* 0x000fe40000000f00 */
[----:B------:R-:W-:-:S02]  /*01c0*/  IADD3 R9, PT, PT, R9, R6, RZ ;  /* 0x0000000609097210 */ /* 0x000fc40007ffe0ff */
[----:B------:R-:W-:Y:S02]  /*01d0*/  MOV R6, RZ ;  /* 0x000000ff00067202 */ /* 0x000fe40000000f00 */
[C---:B------:R-:W-:Y:S02]  /*01e0*/  ISETP.GE.U32.AND P0, PT, R9.reuse, 0xe0, PT ;  /* 0x000000e00900780c */ /* 0x040fe40003f06070 */
[----:B------:R-:W-:Y:S02]  /*01f0*/  MOV R12, RZ ;  /* 0x000000ff000c7202 */ /* 0x000fe40000000f00 */
[----:B------:R-:W-:-:S09]  /*0200*/  LEA.HI R11, R9, 0x1, RZ, 0x1b ;  /* 0x00000001090b7811 */ /* 0x000fd200078fd8ff */
[----:B------:R-:W-:Y:S05]  /*0210*/  @!P0 BRA `(.L_x_547) ;  /* 0x0000000800288947 */ /* 0x000fea0003800000 */
[-CC-:B------:R-:W-:Y:S01]  /*0220*/  IMAD R27, R10, R2.reuse, R7.reuse ;  /* 0x000000020a1b7224 */ /* 0x180fe200078e0207 */
[C---:B------:R-:W-:Y:S01]  /*0230*/  LOP3.LUT R6, R3.reuse, 0xa0, RZ, 0xfc, !PT ;  /* 0x000000a003067812 */ /* 0x040fe200078efcff */
[CCC-:B------:R-:W-:Y:S01]  /*0240*/  IMAD R29, R3.reuse, R2.reuse, R7.reuse ;  /* 0x00000002031d7224 */ /* 0x1c0fe200078e0207 */
[C---:B------:R-:W-:Y:S02]  /*0250*/  LOP3.LUT R5, R3.reuse, 0x80, RZ, 0xfc, !PT ;  /* 0x0000008003057812 */ /* 0x040fe400078efcff */
[C---:B------:R-:W-:Y:S02]  /*0260*/  LOP3.LUT R10, R3.reuse, 0xc0, RZ, 0xfc, !PT ;  /* 0x000000c0030a7812 */ /* 0x040fe400078efcff */
[----:B------:R-:W-:Y:S01]  /*0270*/  LOP3.LUT R13, R3, 0xe0, RZ, 0xfc, !PT ;  /* 0x000000e0030d7812 */ /* 0x000fe200078efcff */
[-CC-:B------:R-:W-:Y:S01]  /*0280*/  IMAD R21, R5, R2.reuse, R7.reuse ;  /* 0x0000000205157224 */ /* 0x180fe200078e0207 */
[C---:B------:R-:W-:Y:S01]  /*0290*/  LOP3.LUT R14, R3.reuse, 0x40, RZ, 0xfc, !PT ;  /* 0x00000040030e7812 */ /* 0x040fe200078efcff */
[-CC-:B------:R-:W-:Y:S01]  /*02a0*/  IMAD R19, R10, R2.reuse, R7.reuse ;  /* 0x000000020a137224 */ /* 0x180fe200078e0207 */
[----:B------:R-:W-:Y:S01]  /*02b0*/  LOP3.LUT R16, R3, 0x60, RZ, 0xfc, !PT ;  /* 0x0000006003107812 */ /* 0x000fe200078efcff */
[-CC-:B------:R-:W-:Y:S01]  /*02c0*/  IMAD R15, R13, R2.reuse, R7.reuse ;  /* 0x000000020d0f7224 */ /* 0x180fe200078e0207 */
[----:B------:R-:W-:Y:S01]  /*02d0*/  LOP3.LUT R18, R11, 0xffffff8, RZ, 0xc0, !PT ;  /* 0x0ffffff80b127812 */ /* 0x000fe200078ec0ff */
[----:B------:R-:W-:-:S02]  /*02e0*/  IMAD R11, R6, R2, R7 ;  /* 0x00000002060b7224 */ /* 0x000fc400078e0207 */
[----:B------:R-:W-:Y:S02]  /*02f0*/  HFMA2 R6, -RZ, RZ, 0, 0 ;  /* 0x00000000ff067431 */ /* 0x000fe400000001ff */
[-CC-:B------:R-:W-:Y:S01]  /*0300*/  IMAD R17, R14, R2.reuse, R7.reuse ;  /* 0x000000020e117224 */ /* 0x180fe200078e0207 */
[----:B------:R-:W-:Y:S01]  /*0310*/  MOV R5, R3 ;  /* 0x0000000300057202 */ /* 0x000fe20000000f00 */
[----:B------:R-:W-:Y:S01]  /*0320*/  IMAD R23, R16, R2, R7 ;  /* 0x0000000210177224 */ /* 0x000fe200078e0207 */
[----:B------:R-:W-:Y:S02]  /*0330*/  IADD3 R7, PT, PT, -R18, RZ, RZ ;  /* 0x000000ff12077210 */ /* 0x000fe40007ffe1ff */
[C---:B------:R-:W-:Y:S02]  /*0340*/  IADD3 R18, PT, PT, R4.reuse, R11, RZ ;  /* 0x0000000b04127210 */ /* 0x040fe40007ffe0ff */
[C---:B------:R-:W-:Y:S02]  /*0350*/  IADD3 R13, PT, PT, R4.reuse, R27, RZ ;  /* 0x0000001b040d7210 */ /* 0x040fe40007ffe0ff */
[----:B------:R-:W-:-:S02]  /*0360*/  IADD3 R10, PT, PT, R4, R29, RZ ;  /* 0x0000001d040a7210 */ /* 0x000fc40007ffe0ff */
[C---:B------:R-:W-:Y:S02]  /*0370*/  IADD3 R21, PT, PT, R4.reuse, R21, RZ ;  /* 0x0000001504157210 */ /* 0x040fe40007ffe0ff */
[C---:B------:R-:W-:Y:S02]  /*0380*/  IADD3 R19, PT, PT, R4.reuse, R19, RZ ;  /* 0x0000001304137210 */ /* 0x040fe40007ffe0ff */
[C---:B------:R-:W-:Y:S02]  /*0390*/  IADD3 R20, PT, PT, R4.reuse, R15, RZ ;  /* 0x0000000f04147210 */ /* 0x040fe40007ffe0ff */
[C---:B------:R-:W-:Y:S02]  /*03a0*/  IADD3 R11, PT, PT, R4.reuse, R17, RZ ;  /* 0x00000011040b7210 */ /* 0x040fe40007ffe0ff */
[----:B------:R-:W-:-:S07]  /*03b0*/  IADD3 R22, PT, PT, R4, R23, RZ ;  /* 0x0000001704167210 */ /* 0x000fce0007ffe0ff */
.L_x_548:
[----:B------:R-:W0:Y:S02]  /*03c0*/  LDC.64 R14, c[0x0][0x440] ;  /* 0x00011000ff0e7b82 */ /* 0x000e240000000a00 */
[----:B0-----:R-:W-:-:S05]  /*03d0*/  IMAD.WIDE.U32 R16, R10, 0x4, R14 ;  /* 0x000000040a107825 */ /* 0x001fca00078e000e */
[----:B------:R0:W2:Y:S02]  /*03e0*/  LDG.E R27, desc[UR6][R16.64] ;  /* 0x00000006101b7981 */ /* 0x0000a4000c1e1900 */
[----:B0-----:R-:W-:-:S05]  /*03f0*/  IMAD.WIDE.U32 R16, R13, 0x4, R14 ;  /* 0x000000040d107825 */ /* 0x001fca00078e000e */
[----:B------:R0:W3:Y:S02]  /*0400*/  LDG.E R23, desc[UR6][R16.64] ;  /* 0x0000000610177981 */ /* 0x0000e4000c1e1900 */
[----:B0-----:R-:W-:-:S04]  /*0410*/  IMAD.WIDE.U32 R16, R11, 0x4, R14 ;  /* 0x000000040b107825 */ /* 0x001fc800078e000e */
[----:B--2---:R-:W-:Y:S02]  /*0420*/  FADD.FTZ R26, R27, R6 ;  /* 0x000000061b1a7221 */ /* 0x004fe40000010000 */
[----:B------:R0:W2:Y:S02]  /*0430*/  LDG.E R6, desc[UR6][R16.64] ;  /* 0x0000000610067981 */ /* 0x0000a4000c1e1900 */
[----:B0-----:R-:W-:-:S04]  /*0440*/  IMAD.WIDE.U32 R16, R22, 0x4, R14 ;  /* 0x0000000416107825 */ /* 0x001fc800078e000e */
[----:B---3--:R-:W-:Y:S01]  /*0450*/  FADD.FTZ R23, R26, R23 ;  /* 0x000000171a177221 */ /* 0x008fe20000010000 */
[----:B------:R0:W3:Y:S01]  /*0460*/  LDG.E R28, desc[UR6][R16.64] ;  /* 0x00000006101c7981 */ /* 0x0000e2000c1e1900 */
[----:B------:R-:W-:-:S06]  /*0470*/  IMAD.WIDE.U32 R26, R18, 0x4, R14 ;  /* 0x00000004121a7825 */ /* 0x000fcc00078e000e */
[----:B------:R-:W4:Y:S01]  /*0480*/  LDG.E R26, desc[UR6][R26.64] ;  /* 0x000000061a1a7981 */ /* 0x000f22000c1e1900 */
[----:B0-----:R-:W-:-:S04]  /*0490*/  IMAD.WIDE.U32 R16, R21, 0x4, R14 ;  /* 0x0000000415107825 */ /* 0x001fc800078e000e */
[----:B--2---:R-:W-:Y:S02]  /*04a0*/  FADD.FTZ R23, R23, R6 ;  /* 0x0000000617177221 */ /* 0x004fe40000010000 */
[----:B------:R0:W2:Y:S02]  /*04b0*/  LDG.E R6, desc[UR6][R16.64] ;  /* 0x0000000610067981 */ /* 0x0000a4000c1e1900 */
[----:B0-----:R-:W-:-:S04]  /*04c0*/  IMAD.WIDE.U32 R16, R19, 0x4, R14 ;  /* 0x0000000413107825 */ /* 0x001fc800078e000e */
[----:B---3--:R-:W-:Y:S01]  /*04d0*/  FADD.FTZ R23, R23, R28 ;  /* 0x0000001c17177221 */ /* 0x008fe20000010000 */
[----:B------:R-:W-:Y:S01]  /*04e0*/  IMAD.WIDE.U32 R14, R20, 0x4, R14 ;  /* 0x00000004140e7825 */ /* 0x000fe200078e000e */
[----:B------:R-:W3:Y:S04]  /*04f0*/  LDG.E R16, desc[UR6][R16.64] ;  /* 0x0000000610107981 */ /* 0x000ee8000c1e1900 */
[----:B------:R0:W5:Y:S02]  /*0500*/  LDG.E R17, desc[UR6][R14.64] ;  /* 0x000000060e117981 */ /* 0x000164000c1e1900 */
[----:B0-----:R-:W0:Y:S01]  /*0510*/  LDC.64 R14, c[0x0][0x448] ;  /* 0x00011200ff0e7b82 */ /* 0x001e220000000a00 */
[----:B--2---:R-:W-:-:S04]  /*0520*/  FADD.FTZ R23, R23, R6 ;  /* 0x0000000617177221 */ /* 0x004fc80000010000 */
[----:B----4-:R-:W-:Y:S01]  /*0530*/  FADD.FTZ R23, R23, R26 ;  /* 0x0000001a17177221 */ /* 0x010fe20000010000 */
[----:B0-----:R-:W-:-:S05]  /*0540*/  IMAD.WIDE.U32 R26, R10, 0x4, R14 ;  /* 0x000000040a1a7825 */ /* 0x001fca00078e000e */
[----:B------:R0:W2:Y:S01]  /*0550*/  LDG.E R28, desc[UR6][R26.64] ;  /* 0x000000061a1c7981 */ /* 0x0000a2000c1e1900 */
[----:B---3--:R-:W-:Y:S01]  /*0560*/  FADD.FTZ R6, R23, R16 ;  /* 0x0000001017067221 */ /* 0x008fe20000010000 */
[----:B0-----:R-:W-:-:S05]  /*0570*/  IMAD.WIDE.U32 R26, R13, 0x4, R14 ;  /* 0x000000040d1a7825 */ /* 0x001fca00078e000e */
[----:B------:R-:W3:Y:S01]  /*0580*/  LDG.E R23, desc[UR6][R26.64] ;  /* 0x000000061a177981 */ /* 0x000ee2000c1e1900 */
[----:B-----5:R-:W-:Y:S01]  /*0590*/  FADD.FTZ R6, R6, R17 ;  /* 0x0000001106067221 */ /* 0x020fe20000010000 */
[----:B------:R-:W-:-:S05]  /*05a0*/  IMAD.WIDE.U32 R16, R11, 0x4, R14 ;  /* 0x000000040b107825 */ /* 0x000fca00078e000e */
[----:B------:R0:W4:Y:S02]  /*05b0*/  LDG.E R29, desc[UR6][R16.64] ;  /* 0x00000006101d7981 */ /* 0x000124000c1e1900 */
[----:B0-----:R-:W-:-:S04]  /*05c0*/  IMAD.WIDE.U32 R16, R22, 0x4, R14 ;  /* 0x0000000416107825 */ /* 0x001fc800078e000e */
[----:B--2---:R-:W-:-:S04]  /*05d0*/  FADD.FTZ R28, R28, R25 ;  /* 0x000000191c1c7221 */ /* 0x004fc80000010000 */
[----:B---3--:R-:W-:Y:S02]  /*05e0*/  FADD.FTZ R25, R28, R23 ;  /* 0x000000171c197221 */ /* 0x008fe40000010000 */
[----:B------:R0:W2:Y:S02]  /*05f0*/  LDG.E R23, desc[UR6][R16.64] ;  /* 0x0000000610177981 */ /* 0x0000a4000c1e1900 */
[----:B0-----:R-:W-:-:S05]  /*0600*/  IMAD.WIDE.U32 R16, R21, 0x4, R14 ;  /* 0x0000000415107825 */ /* 0x001fca00078e000e */
[----:B------:R0:W3:Y:S01]  /*0610*/  LDG.E R28, desc[UR6][R16.64] ;  /* 0x00000006101c7981 */ /* 0x0000e2000c1e1900 */
[----:B----4-:R-:W-:Y:S01]  /*0620*/  FADD.FTZ R29, R25, R29 ;  /* 0x0000001d191d7221 */ /* 0x010fe20000010000 */
[----:B0-----:R-:W-:-:S05]  /*0630*/  IMAD.WIDE.U32 R16, R18, 0x4, R14 ;  /* 0x0000000412107825 */ /* 0x001fca00078e000e */
[----:B------:R0:W4:Y:S02]  /*0640*/  LDG.E R25, desc[UR6][R16.64] ;  /* 0x0000000610197981 */ /* 0x000124000c1e1900 */
[----:B0-----:R-:W-:-:S05]  /*0650*/  IMAD.WIDE.U32 R16, R19, 0x4, R14 ;  /* 0x0000000413107825 */ /* 0x001fca00078e000e */
[----:B------:R0:W5:Y:S02]  /*0660*/  LDG.E R27, desc[UR6][R16.64] ;  /* 0x00000006101b7981 */ /* 0x000164000c1e1900 */
[----:B0-----:R-:W0:Y:S01]  /*0670*/  LDC.64 R16, c[0x0][0x450] ;  /* 0x00011400ff107b82 */ /* 0x001e220000000a00 */
[----:B------:R-:W-:-:S05]  /*0680*/  IMAD.WIDE.U32 R14, R20, 0x4, R14 ;  /* 0x00000004140e7825 */ /* 0x000fca00078e000e */
[----:B------:R0:W5:Y:S02]  /*0690*/  LDG.E R26, desc[UR6][R14.64] ;  /* 0x000000060e1a7981 */ /* 0x000164000c1e1900 */
[----:B0-----:R-:W-:-:S04]  /*06a0*/  IMAD.WIDE.U32 R14, R10, 0x4, R16 ;  /* 0x000000040a0e7825 */ /* 0x001fc800078e0010 */
[----:B--2---:R-:W-:-:S04]  /*06b0*/  FADD.FTZ R23, R29, R23 ;  /* 0x000000171d177221 */ /* 0x004fc80000010000 */
[----:B---3--:R-:W-:-:S04]  /*06c0*/  FADD.FTZ R23, R23, R28 ;  /* 0x0000001c17177221 */ /* 0x008fc80000010000 */
[----:B----4-:R-:W-:Y:S02]  /*06d0*/  FADD.FTZ R28, R23, R25 ;  /* 0x00000019171c7221 */ /* 0x010fe40000010000 */
[----:B------:R0:W2:Y:S02]  /*06e0*/  LDG.E R23, desc[UR6][R14.64] ;  /* 0x000000060e177981 */ /* 0x0000a4000c1e1900 */
[----:B0-----:R-:W-:-:S04]  /*06f0*/  IMAD.WIDE.U32 R14, R13, 0x4, R16 ;  /* 0x000000040d0e7825 */ /* 0x001fc800078e0010 */
[----:B-----5:R-:W-:Y:S02]  /*0700*/  FADD.FTZ R25, R28, R27 ;  /* 0x0000001b1c197221 */ /* 0x020fe40000010000 */
[----:B------:R0:W3:Y:S02]  /*0710*/  LDG.E R28, desc[UR6][R14.64] ;  /* 0x000000060e1c7981 */ /* 0x0000e4000c1e1900 */
[----:B0-----:R-:W-:-:S04]  /*0720*/  IMAD.WIDE.U32 R14, R11, 0x4, R16 ;  /* 0x000000040b0e7825 */ /* 0x001fc800078e0010 */
[----:B--2---:R-:W-:Y:S02]  /*0730*/  FADD.FTZ R23, R23, R12 ;  /* 0x0000000c17177221 */ /* 0x004fe40000010000 */
[----:B------:R0:W2:Y:S02]  /*0740*/  LDG.E R12, desc[UR6][R14.64] ;  /* 0x000000060e0c7981 */ /* 0x0000a4000c1e1900 */
[----:B0-----:R-:W-:-:S05]  /*0750*/  IMAD.WIDE.U32 R14, R22, 0x4, R16 ;  /* 0x00000004160e7825 */ /* 0x001fca00078e0010 */
[----:B------:R0:W4:Y:S01]  /*0760*/  LDG.E R27, desc[UR6][R14.64] ;  /* 0x000000060e1b7981 */ /* 0x000122000c1e1900 */
[----:B---3--:R-:W-:Y:S01]  /*0770*/  FADD.FTZ R23, R23, R28 ;  /* 0x0000001c17177221 */ /* 0x008fe20000010000 */
[----:B0-----:R-:W-:-:S04]  /*0780*/  IMAD.WIDE.U32 R14, R21, 0x4, R16 ;  /* 0x00000004150e7825 */ /* 0x001fc800078e0010 */
[----:B--2---:R-:W-:Y:S02]  /*0790*/  FADD.FTZ R12, R23, R12 ;  /* 0x0000000c170c7221 */ /* 0x004fe40000010000 */
[----:B------:R0:W2:Y:S02]  /*07a0*/  LDG.E R23, desc[UR6][R14.64] ;  /* 0x000000060e177981 */ /* 0x0000a4000c1e1900 */
[----:B0-----:R-:W-:-:S04]  /*07b0*/  IMAD.WIDE.U32 R14, R18, 0x4, R16 ;  /* 0x00000004120e7825 */ /* 0x001fc800078e0010 */
[----:B----4-:R-:W-:Y:S02]  /*07c0*/  FADD.FTZ R12, R12, R27 ;  /* 0x0000001b0c0c7221 */ /* 0x010fe40000010000 */
[----:B------:R0:W3:Y:S02]  /*07d0*/  LDG.E R27, desc[UR6][R14.64] ;  /* 0x000000060e1b7981 */ /* 0x0000e4000c1e1900 */
[----:B0-----:R-:W-:-:S04]  /*07e0*/  IMAD.WIDE.U32 R14, R19, 0x4, R16 ;  /* 0x00000004130e7825 */ /* 0x001fc800078e0010 */
[----:B------:R-:W-:-:S04]  /*07f0*/  IMAD.WIDE.U32 R16, R20, 0x4, R16 ;  /* 0x0000000414107825 */ /* 0x000fc800078e0010 */
[----:B--2---:R-:W-:Y:S02]  /*0800*/  FADD.FTZ R12, R12, R23 ;  /* 0x000000170c0c7221 */ /* 0x004fe40000010000 */
[----:B------:R0:W2:Y:S02]  /*0810*/  LDG.E R23, desc[UR6][R14.64] ;  /* 0x000000060e177981 */ /* 0x0000a4000c1e1900 */
[----:B0-----:R-:W0:Y:S01]  /*0820*/  LDC.64 R14, c[0x0][0x458] ;  /* 0x00011600ff0e7b82 */ /* 0x001e220000000a00 */
[----:B---3--:R-:W-:Y:S02]  /*0830*/  FADD.FTZ R28, R12, R27 ;  /* 0x0000001b0c1c7221 */ /* 0x008fe40000010000 */
[----:B------:R0:W3:Y:S02]  /*0840*/  LDG.E R12, desc[UR6][R16.64] ;  /* 0x00000006100c7981 */ /* 0x0000e4000c1e1900 */
[----:B0-----:R-:W-:-:S05]  /*0850*/  IMAD.WIDE.U32 R16, R10, 0x4, R14 ;  /* 0x000000040a107825 */ /* 0x001fca00078e000e */
[----:B------:R0:W4:Y:S02]  /*0860*/  LDG.E R27, desc[UR6][R16.64] ;  /* 0x00000006101b7981 */ /* 0x000124000c1e1900 */
[----:B0-----:R-:W-:-:S04]  /*0870*/  IMAD.WIDE.U32 R16, R13, 0x4, R14 ;  /* 0x000000040d107825 */ /* 0x001fc800078e000e */
[----:B----4-:R-:W-:Y:S02]  /*0880*/  FADD.FTZ R27, R27, R24 ;  /* 0x000000181b1b7221 */ /* 0x010fe40000010000 */
        /* <DEDUP_REMOVED lines=14> */
[----:B------:R-:W-:-:S06]  /*0970*/  IMAD.WIDE.U32 R14, R20, 0x4, R14 ;  /* 0x00000004140e7825 */ /* 0x000fcc00078e000e */
[----:B------:R-:W5:Y:S01]  /*0980*/  LDG.E R15, desc[UR6][R14.64] ;  /* 0x000000060e0f7981 */ /* 0x000f62000c1e1900 */
[----:B----4-:R-:W-:-:S03]  /*0990*/  FADD.FTZ R24, R24, R27 ;  /* 0x0000001b18187221 */ /* 0x010fc60000010000 */
[----:B------:R-:W4:Y:S01]  /*09a0*/  LDG.E R27, desc[UR6][R16.64] ;  /* 0x00000006101b7981 */ /* 0x000f22000c1e1900 */
[----:B------:R-:W-:-:S04]  /*09b0*/  IADD3 R7, PT, PT, R7, 0x8, RZ ;  /* 0x0000000807077810 */ /* 0x000fc80007ffe0ff */
[----:B------:R-:W-:Y:S01]  /*09c0*/  ISETP.NE.AND P0, PT, R7, RZ, PT ;  /* 0x000000ff0700720c */ /* 0x000fe20003f05270 */
[----:B--2---:R-:W-:Y:S01]  /*09d0*/  FADD.FTZ R23, R28, R23 ;  /* 0x000000171c177221 */ /* 0x004fe20000010000 */
[----:B------:R-:W-:Y:S01]  /*09e0*/  FADD.FTZ R25, R25, R26 ;  /* 0x0000001a19197221 */ /* 0x000fe20000010000 */
[----:B------:R-:W-:Y:S02]  /*09f0*/  IADD3 R5, PT, PT, R5, 0x100, RZ ;  /* 0x0000010005057810 */ /* 0x000fe40007ffe0ff */
[----:B---3--:R-:W-:Y:S01]  /*0a00*/  FADD.FTZ R12, R23, R12 ;  /* 0x0000000c170c7221 */ /* 0x008fe20000010000 */
[C---:B------:R-:W-:Y:S02]  /*0a10*/  LEA R10, R2.reuse, R10, 0x8 ;  /* 0x0000000a020a7211 */ /* 0x040fe400078e40ff */
[C---:B------:R-:W-:Y:S02]  /*0a20*/  LEA R13, R2.reuse, R13, 0x8 ;  /* 0x0000000d020d7211 */ /* 0x040fe400078e40ff */
[----:B------:R-:W-:-:S02]  /*0a30*/  LEA R11, R2, R11, 0x8 ;  /* 0x0000000b020b7211 */ /* 0x000fc400078e40ff */
[C---:B------:R-:W-:Y:S02]  /*0a40*/  LEA R22, R2.reuse, R22, 0x8 ;  /* 0x0000001602167211 */ /* 0x040fe400078e40ff */
[C---:B------:R-:W-:Y:S02]  /*0a50*/  LEA R21, R2.reuse, R21, 0x8 ;  /* 0x0000001502157211 */ /* 0x040fe400078e40ff */
[C---:B------:R-:W-:Y:S02]  /*0a60*/  LEA R18, R2.reuse, R18, 0x8 ;  /* 0x0000001202127211 */ /* 0x040fe400078e40ff */
[C---:B------:R-:W-:Y:S02]  /*0a70*/  LEA R19, R2.reuse, R19, 0x8 ;  /* 0x0000001302137211 */ /* 0x040fe400078e40ff */
[----:B------:R-:W-:Y:S01]  /*0a80*/  LEA R20, R2, R20, 0x8 ;  /* 0x0000001402147211 */ /* 0x000fe200078e40ff */
[----:B----4-:R-:W-:-:S04]  /*0a90*/  FADD.FTZ R24, R24, R27 ;  /* 0x0000001b18187221 */ /* 0x010fc80000010000 */
[----:B-----5:R-:W-:Y:S01]  /*0aa0*/  FADD.FTZ R24, R24, R15 ;  /* 0x0000000f18187221 */ /* 0x020fe20000010000 */
[----:B------:R-:W-:Y:S06]  /*0ab0*/  @P0 BRA `(.L_x_548) ;  /* 0xfffffff800400947 */ /* 0x000fec000383ffff */
.L_x_547:
[----:B------:R-:W-:Y:S05]  /*0ac0*/  BSYNC.RECONVERGENT B1 ;  /* 0x0000000000017941 */ /* 0x000fea0003800200 */
.L_x_546:
[----:B------:R-:W-:-:S04]  /*0ad0*/  LEA.HI R7, R9, 0x1, RZ, 0x1b ;  /* 0x0000000109077811 */ /* 0x000fc800078fd8ff */
[----:B------:R-:W-:-:S04]  /*0ae0*/  LOP3.LUT R10, R7, 0x7, RZ, 0xc0, !PT ;  /* 0x00000007070a7812 */ /* 0x000fc800078ec0ff */
[----:B------:R-:W-:-:S13]  /*0af0*/  ISETP.NE.AND P0, PT, R10, RZ, PT ;  /* 0x000000ff0a00720c */ /* 0x000fda0003f05270 */
[----:B------:R-:W-:Y:S05]  /*0b00*/  @!P0 BRA `(.L_x_545) ;  /* 0x0000000400d48947 */ /* 0x000fea0003800000 */
[----:B------:R-:W-:Y:S01]  /*0b10*/  ISETP.GE.U32.AND P0, PT, R10, 0x4, PT ;  /* 0x000000040a00780c */ /* 0x000fe20003f06070 */
[----:B------:R-:W-:Y:S01]  /*0b20*/  BSSY.RECONVERGENT B1, `(.L_x_549) ;  /* 0x000003c000017945 */ /* 0x000fe20003800200 */
[----:B------:R-:W-:-:S11]  /*0b30*/  LOP3.LUT P1, R7, R7, 0x3, RZ, 0xc0, !PT ;  /* 0x0000000307077812 */ /* 0x000fd6000782c0ff */
[----:B------:R-:W-:Y:S05]  /*0b40*/  @!P0 BRA `(.L_x_550) ;  /* 0x0000000000e48947 */ /* 0x000fea0003800000 */
[----:B------:R-:W0:Y:S01]  /*0b50*/  LDC.64 R18, c[0x0][0x440] ;  /* 0x00011000ff127b82 */ /* 0x000e220000000a00 */
[----:B------:R-:W-:-:S07]  /*0b60*/  IMAD R27, R5, R2, R0 ;  /* 0x00000002051b7224 */ /* 0x000fce00078e0200 */
[----:B------:R-:W1:Y:S08]  /*0b70*/  LDC.64 R14, c[0x0][0x450] ;  /* 0x00011400ff0e7b82 */ /* 0x000e700000000a00 */
[----:B------:R-:W2:Y:S08]  /*0b80*/  LDC.64 R10, c[0x0][0x448] ;  /* 0x00011200ff0a7b82 */ /* 0x000eb00000000a00 */
[----:B------:R-:W3:Y:S01]  /*0b90*/  LDC.64 R16, c[0x0][0x458] ;  /* 0x00011600ff107b82 */ /* 0x000ee20000000a00 */
[----:B0-----:R-:W-:-:S05]  /*0ba0*/  IMAD.WIDE.U32 R20, R27, 0x4, R18 ;  /* 0x000000041b147825 */ /* 0x001fca00078e0012 */
[----:B------:R1:W4:Y:S02]  /*0bb0*/  LDG.E R13, desc[UR6][R20.64] ;  /* 0x00000006140d7981 */ /* 0x000324000c1e1900 */
[----:B-1----:R-:W-:-:S04]  /*0bc0*/  IMAD.WIDE.U32 R20, R27, 0x4, R14 ;  /* 0x000000041b147825 */ /* 0x002fc800078e000e */
[C---:B--2---:R-:W-:Y:S01]  /*0bd0*/  IMAD.WIDE.U32 R22, R27.reuse, 0x4, R10 ;  /* 0x000000041b167825 */ /* 0x044fe200078e000a */
[----:B------:R3:W2:Y:S05]  /*0be0*/  LDG.E R29, desc[UR6][R20.64] ;  /* 0x00000006141d7981 */ /* 0x0006aa000c1e1900 */
[----:B------:R-:W5:Y:S01]  /*0bf0*/  LDG.E R22, desc[UR6][R22.64] ;  /* 0x0000000616167981 */ /* 0x000f62000c1e1900 */
[----:B---3--:R-:W-:-:S05]  /*0c00*/  IMAD.WIDE.U32 R20, R27, 0x4, R16 ;  /* 0x000000041b147825 */ /* 0x008fca00078e0010 */
[----:B------:R4:W3:Y:S02]  /*0c10*/  LDG.E R26, desc[UR6][R20.64] ;  /* 0x00000006141a7981 */ /* 0x0008e4000c1e1900 */
[----:B----4-:R-:W-:Y:S01]  /*0c20*/  FADD.FTZ R20, R6, R13 ;  /* 0x0000000d06147221 */ /* 0x010fe20000010000 */
[----:B------:R-:W-:Y:S01]  /*0c30*/  LEA R13, R2, R27, 0x5 ;  /* 0x0000001b020d7211 */ /* 0x000fe200078e28ff */
[----:B--2---:R-:W-:-:S04]  /*0c40*/  FADD.FTZ R23, R12, R29 ;  /* 0x0000001d0c177221 */ /* 0x004fc80000010000 */
[----:B------:R-:W-:-:S04]  /*0c50*/  IMAD.WIDE.U32 R28, R13, 0x4, R10 ;  /* 0x000000040d1c7825 */ /* 0x000fc800078e000a */
[----:B-----5:R-:W-:Y:S01]  /*0c60*/  FADD.FTZ R6, R25, R22 ;  /* 0x0000001619067221 */ /* 0x020fe20000010000 */
[----:B---3--:R-:W-:Y:S01]  /*0c70*/  FADD.FTZ R22, R24, R26 ;  /* 0x0000001a18167221 */ /* 0x008fe20000010000 */
[----:B------:R-:W-:-:S06]  /*0c80*/  IMAD.WIDE.U32 R24, R13, 0x4, R18 ;  /* 0x000000040d187825 */ /* 0x000fcc00078e0012 */
[----:B------:R-:W2:Y:S04]  /*0c90*/  LDG.E R25, desc[UR6][R24.64] ;  /* 0x0000000618197981 */ /* 0x000ea8000c1e1900 */
[----:B------:R0:W3:Y:S02]  /*0ca0*/  LDG.E R24, desc[UR6][R28.64] ;  /* 0x000000061c187981 */ /* 0x0000e4000c1e1900 */
[----:B0-----:R-:W-:-:S04]  /*0cb0*/  IMAD.WIDE.U32 R28, R13, 0x4, R14 ;  /* 0x000000040d1c7825 */ /* 0x001fc800078e000e */
[----:B------:R-:W-:Y:S01]  /*0cc0*/  IMAD.WIDE.U32 R12, R13, 0x4, R16 ;  /* 0x000000040d0c7825 */ /* 0x000fe200078e0010 */
[----:B------:R0:W4:Y:S05]  /*0cd0*/  LDG.E R21, desc[UR6][R28.64] ;  /* 0x000000061c157981 */ /* 0x00012a000c1e1900 */
[----:B------:R-:W5:Y:S01]  /*0ce0*/  LDG.E R12, desc[UR6][R12.64] ;  /* 0x000000060c0c7981 */ /* 0x000f62000c1e1900 */
[----:B------:R-:W-:-:S04]  /*0cf0*/  LEA R27, R2, R27, 0x6 ;  /* 0x0000001b021b7211 */ /* 0x000fc800078e30ff */
[----:B------:R-:W-:Y:S01]  /*0d00*/  LEA R26, R2, R27, 0x5 ;  /* 0x0000001b021a7211 */ /* 0x000fe200078e28ff */
[----:B0-----:R-:W-:-:S04]  /*0d10*/  IMAD.WIDE.U32 R28, R27, 0x4, R18 ;  /* 0x000000041b1c7825 */ /* 0x001fc800078e0012 */
[----:B------:R-:W-:-:S06]  /*0d20*/  IMAD.WIDE.U32 R18, R26, 0x4, R18 ;  /* 0x000000041a127825 */ /* 0x000fcc00078e0012 */
[----:B------:R-:W5:Y:S01]  /*0d30*/  LDG.E R18, desc[UR6][R18.64] ;  /* 0x0000000612127981 */ /* 0x000f62000c1e1900 */
[----:B--2---:R-:W-:Y:S01]  /*0d40*/  FADD.FTZ R25, R20, R25 ;  /* 0x0000001914197221 */ /* 0x004fe20000010000 */
[----:B---3--:R-:W-:Y:S02]  /*0d50*/  FADD.FTZ R24, R6, R24 ;  /* 0x0000001806187221 */ /* 0x008fe40000010000 */
[----:B------:R-:W2:Y:S01]  /*0d60*/  LDG.E R6, desc[UR6][R28.64] ;  /* 0x000000061c067981 */ /* 0x000ea2000c1e1900 */
[----:B----4-:R-:W-:Y:S01]  /*0d70*/  FADD.FTZ R23, R23, R21 ;  /* 0x0000001517177221 */ /* 0x010fe20000010000 */
[----:B------:R-:W-:-:S04]  /*0d80*/  IMAD.WIDE.U32 R20, R27, 0x4, R10 ;  /* 0x000000041b147825 */ /* 0x000fc800078e000a */
[----:B-----5:R-:W-:Y:S01]  /*0d90*/  FADD.FTZ R22, R22, R12 ;  /* 0x0000000c16167221 */ /* 0x020fe20000010000 */
[----:B------:R-:W-:Y:S01]  /*0da0*/  IMAD.WIDE.U32 R12, R27, 0x4, R14 ;  /* 0x000000041b0c7825 */ /* 0x000fe200078e000e */
[----:B------:R-:W3:Y:S03]  /*0db0*/  LDG.E R21, desc[UR6][R20.64] ;  /* 0x0000000614157981 */ /* 0x000ee6000c1e1900 */
[----:B------:R-:W-:-:S04]  /*0dc0*/  IMAD.WIDE.U32 R10, R26, 0x4, R10 ;  /* 0x000000041a0a7825 */ /* 0x000fc800078e000a */
[----:B------:R-:W-:Y:S02]  /*0dd0*/  IMAD.WIDE.U32 R14, R26, 0x4, R14 ;  /* 0x000000041a0e7825 */ /* 0x000fe400078e000e */
[----:B------:R-:W4:Y:S04]  /*0de0*/  LDG.E R10, desc[UR6][R10.64] ;  /* 0x000000060a0a7981 */ /* 0x000f28000c1e1900 */
[----:B------:R0:W5:Y:S04]  /*0df0*/  LDG.E R20, desc[UR6][R12.64] ;  /* 0x000000060c147981 */ /* 0x000168000c1e1900 */
[----:B------:R-:W5:Y:S01]  /*0e00*/  LDG.E R15, desc[UR6][R14.64] ;  /* 0x000000060e0f7981 */ /* 0x000f62000c1e1900 */
[----:B0-----:R-:W-:-:S04]  /*0e10*/  IMAD.WIDE.U32 R12, R27, 0x4, R16 ;  /* 0x000000041b0c7825 */ /* 0x001fc800078e0010 */
[----:B------:R-:W-:Y:S01]  /*0e20*/  IMAD.WIDE.U32 R16, R26, 0x4, R16 ;  /* 0x000000041a107825 */ /* 0x000fe200078e0010 */
[----:B------:R0:W5:Y:S05]  /*0e30*/  LDG.E R27, desc[UR6][R12.64] ;  /* 0x000000060c1b7981 */ /* 0x00016a000c1e1900 */
[----:B------:R-:W5:Y:S01]  /*0e40*/  LDG.E R17, desc[UR6][R16.64] ;  /* 0x0000000610117981 */ /* 0x000f62000c1e1900 */
[----:B------:R-:W-:Y:S01]  /*0e50*/  IADD3 R5, PT, PT, R5, 0x80, RZ ;  /* 0x0000008005057810 */ /* 0x000fe20007ffe0ff */
[----:B--2---:R-:W-:-:S04]  /*0e60*/  FADD.FTZ R25, R25, R6 ;  /* 0x0000000619197221 */ /* 0x004fc80000010000 */
[----:B------:R-:W-:Y:S01]  /*0e70*/  FADD.FTZ R6, R25, R18 ;  /* 0x0000001219067221 */ /* 0x000fe20000010000 */
[----:B---3--:R-:W-:-:S04]  /*0e80*/  FADD.FTZ R21, R24, R21 ;  /* 0x0000001518157221 */ /* 0x008fc80000010000 */
[----:B----4-:R-:W-:Y:S01]  /*0e90*/  FADD.FTZ R25, R21, R10 ;  /* 0x0000000a15197221 */ /* 0x010fe20000010000 */
[----:B-----5:R-:W-:-:S04]  /*0ea0*/  FADD.FTZ R20, R23, R20 ;  /* 0x0000001417147221 */ /* 0x020fc80000010000 */
[----:B0-----:R-:W-:Y:S01]  /*0eb0*/  FADD.FTZ R12, R20, R15 ;  /* 0x0000000f140c7221 */ /* 0x001fe20000010000 */
[----:B------:R-:W-:-:S04]  /*0ec0*/  FADD.FTZ R22, R22, R27 ;  /* 0x0000001b16167221 */ /* 0x000fc80000010000 */
[----:B------:R-:W-:-:S07]  /*0ed0*/  FADD.FTZ R24, R22, R17 ;  /* 0x0000001116187221 */ /* 0x000fce0000010000 */
.L_x_550:
[----:B------:R-:W-:Y:S05]  /*0ee0*/  BSYNC.RECONVERGENT B1 ;  /* 0x0000000000017941 */ /* 0x000fea0003800200 */
.L_x_549:
[----:B------:R-:W-:Y:S05]  /*0ef0*/  @!P1 BRA `(.L_x_545) ;  /* 0x0000000000d89947 */ /* 0x000fea0003800000 */
[----:B------:R-:W-:Y:S01]  /*0f00*/  ISETP.NE.AND P1, PT, R7, 0x1, PT ;  /* 0x000000010700780c */ /* 0x000fe20003f25270 */
[----:B------:R-:W-:Y:S01]  /*0f10*/  BSSY.RECONVERGENT B1, `(.L_x_551) ;  /* 0x0000022000017945 */ /* 0x000fe20003800200 */
[----:B------:R-:W-:-:S11]  /*0f20*/  LOP3.LUT P0, RZ, R9, 0x20, RZ, 0xc0, !PT ;  /* 0x0000002009ff7812 */ /* 0x000fd6000780c0ff */
[----:B------:R-:W-:Y:S05]  /*0f30*/  @!P1 BRA `(.L_x_552) ;  /* 0x00000000007c9947 */ /* 0x000fea0003800000 */
[----:B------:R-:W0:Y:S01]  /*0f40*/  LDC.64 R16, c[0x0][0x448] ;  /* 0x00011200ff107b82 */ /* 0x000e220000000a00 */
[----:B------:R-:W-:-:S07]  /*0f50*/  IMAD R29, R5, R2, R0 ;  /* 0x00000002051d7224 */ /* 0x000fce00078e0200 */
[----:B------:R-:W1:Y:S08]  /*0f60*/  LDC.64 R18, c[0x0][0x450] ;  /* 0x00011400ff127b82 */ /* 0x000e700000000a00 */
[----:B------:R-:W2:Y:S08]  /*0f70*/  LDC.64 R14, c[0x0][0x440] ;  /* 0x00011000ff0e7b82 */ /* 0x000eb00000000a00 */
[----:B------:R-:W3:Y:S01]  /*0f80*/  LDC.64 R20, c[0x0][0x458] ;  /* 0x00011600ff147b82 */ /* 0x000ee20000000a00 */
[----:B0-----:R-:W-:Y:S01]  /*0f90*/  IMAD.WIDE.U32 R10, R29, 0x4, R16 ;  /* 0x000000041d0a7825 */ /* 0x001fe200078e0010 */
[----:B------:R-:W-:-:S04]  /*0fa0*/  LEA R9, R2, R29, 0x5 ;  /* 0x0000001d02097211 */ /* 0x000fc800078e28ff */
[----:B------:R3:W4:Y:S01]  /*0fb0*/  LDG.E R13, desc[UR6][R10.64] ;  /* 0x000000060a0d7981 */ /* 0x000722000c1e1900 */
[----:B-1----:R-:W-:-:S04]  /*0fc0*/  IMAD.WIDE.U32 R22, R29, 0x4, R18 ;  /* 0x000000041d167825 */ /* 0x002fc800078e0012 */
[----:B------:R-:W-:Y:S02]  /*0fd0*/  IMAD.WIDE.U32 R16, R9, 0x4, R16 ;  /* 0x0000000409107825 */ /* 0x000fe400078e0010 */
[----:B------:R-:W5:Y:S02]  /*0fe0*/  LDG.E R22, desc[UR6][R22.64] ;  /* 0x0000000616167981 */ /* 0x000f64000c1e1900 */
[--C-:B--2---:R-:W-:Y:S02]  /*0ff0*/  IMAD.WIDE.U32 R26, R29, 0x4, R14.reuse ;  /* 0x000000041d1a7825 */ /* 0x104fe400078e000e */
[----:B------:R-:W2:Y:S02]  /*1000*/  LDG.E R16, desc[UR6][R16.64] ;  /* 0x0000000610107981 */ /* 0x000ea4000c1e1900 */
[----:B------:R-:W-:Y:S02]  /*1010*/  IMAD.WIDE.U32 R14, R9, 0x4, R14 ;  /* 0x00000004090e7825 */ /* 0x000fe400078e000e */
[----:B------:R-:W2:Y:S02]  /*1020*/  LDG.E R7, desc[UR6][R26.64] ;  /* 0x000000061a077981 */ /* 0x000ea4000c1e1900 */
[----:B---3--:R-:W-:-:S02]  /*1030*/  IMAD.WIDE.U32 R10, R29, 0x4, R20 ;  /* 0x000000041d0a7825 */ /* 0x008fc400078e0014 */
[----:B------:R-:W3:Y:S02]  /*1040*/  LDG.E R15, desc[UR6][R14.64] ;  /* 0x000000060e0f7981 */ /* 0x000ee4000c1e1900 */
[----:B------:R-:W-:-:S04]  /*1050*/  IMAD.WIDE.U32 R18, R9, 0x4, R18 ;  /* 0x0000000409127825 */ /* 0x000fc800078e0012 */
[----:B------:R-:W-:Y:S02]  /*1060*/  IMAD.WIDE.U32 R20, R9, 0x4, R20 ;  /* 0x0000000409147825 */ /* 0x000fe400078e0014 */
[----:B------:R-:W3:Y:S04]  /*1070*/  LDG.E R9, desc[UR6][R10.64] ;  /* 0x000000060a097981 */ /* 0x000ee8000c1e1900 */
[----:B------:R-:W3:Y:S04]  /*1080*/  LDG.E R19, desc[UR6][R18.64] ;  /* 0x0000000612137981 */ /* 0x000ee8000c1e1900 */
[----:B------:R-:W3:Y:S01]  /*1090*/  LDG.E R20, desc[UR6][R20.64] ;  /* 0x0000000614147981 */ /* 0x000ee2000c1e1900 */
[----:B------:R-:W-:Y:S01]  /*10a0*/  IADD3 R5, PT, PT, R5, 0x40, RZ ;  /* 0x0000004005057810 */ /* 0x000fe20007ffe0ff */
[----:B----4-:R-:W-:Y:S01]  /*10b0*/  FADD.FTZ R13, R25, R13 ;  /* 0x0000000d190d7221 */ /* 0x010fe20000010000 */
[----:B-----5:R-:W-:-:S03]  /*10c0*/  FADD.FTZ R12, R12, R22 ;  /* 0x000000160c0c7221 */ /* 0x020fc60000010000 */
[----:B--2---:R-:W-:Y:S01]  /*10d0*/  FADD.FTZ R25, R13, R16 ;  /* 0x000000100d197221 */ /* 0x004fe20000010000 */
[----:B------:R-:W-:-:S04]  /*10e0*/  FADD.FTZ R6, R6, R7 ;  /* 0x0000000706067221 */ /* 0x000fc80000010000 */
[----:B---3--:R-:W-:Y:S01]  /*10f0*/  FADD.FTZ R6, R6, R15 ;  /* 0x0000000f06067221 */ /* 0x008fe20000010000 */
[----:B------:R-:W-:Y:S01]  /*1100*/  FADD.FTZ R9, R24, R9 ;  /* 0x0000000918097221 */ /* 0x000fe20000010000 */
[----:B------:R-:W-:-:S03]  /*1110*/  FADD.FTZ R12, R12, R19 ;  /* 0x000000130c0c7221 */ /* 0x000fc60000010000 */
[----:B------:R-:W-:-:S07]  /*1120*/  FADD.FTZ R24, R9, R20 ;  /* 0x0000001409187221 */ /* 0x000fce0000010000 */
.L_x_552:
[----:B------:R-:W-:Y:S05]  /*1130*/  BSYNC.RECONVERGENT B1 ;  /* 0x0000000000017941 */ /* 0x000fea0003800200 */
.L_x_551:
[----:B------:R-:W-:Y:S05]  /*1140*/  @P0 BRA `(.L_x_545) ;  /* 0x0000000000440947 */ /* 0x000fea0003800000 */
[----:B------:R-:W0:Y:S01]  /*1150*/  LDC.64 R18, c[0x0][0x440] ;  /* 0x00011000ff127b82 */ /* 0x000e220000000a00 */
[----:B------:R-:W-:-:S07]  /*1160*/  IMAD R5, R5, R2, R0 ;  /* 0x0000000205057224 */ /* 0x000fce00078e0200 */
[----:B------:R-:W1:Y:S08]  /*1170*/  LDC.64 R10, c[0x0][0x448] ;  /* 0x00011200ff0a7b82 */ /* 0x000e700000000a00 */
[----:B------:R-:W2:Y:S08]  /*1180*/  LDC.64 R14, c[0x0][0x450] ;  /* 0x00011400ff0e7b82 */ /* 0x000eb00000000a00 */
[----:B------:R-:W3:Y:S01]  /*1190*/  LDC.64 R16, c[0x0][0x458] ;  /* 0x00011600ff107b82 */ /* 0x000ee20000000a00 */
[----:B0-----:R-:W-:-:S06]  /*11a0*/  IMAD.WIDE.U32 R18, R5, 0x4, R18 ;  /* 0x0000000405127825 */ /* 0x001fcc00078e0012 */
[----:B------:R-:W4:Y:S01]  /*11b0*/  LDG.E R19, desc[UR6][R18.64] ;  /* 0x0000000612137981 */ /* 0x000f22000c1e1900 */
[----:B-1----:R-:W-:-:S06]  /*11c0*/  IMAD.WIDE.U32 R10, R5, 0x4, R10 ;  /* 0x00000004050a7825 */ /* 0x002fcc00078e000a */
[----:B------:R-:W5:Y:S01]  /*11d0*/  LDG.E R10, desc[UR6][R10.64] ;  /* 0x000000060a0a7981 */ /* 0x000f62000c1e1900 */
[----:B--2---:R-:W-:-:S06]  /*11e0*/  IMAD.WIDE.U32 R14, R5, 0x4, R14 ;  /* 0x00000004050e7825 */ /* 0x004fcc00078e000e */
[----:B------:R-:W2:Y:S01]  /*11f0*/  LDG.E R15, desc[UR6][R14.64] ;  /* 0x000000060e0f7981 */ /* 0x000ea2000c1e1900 */
[----:B---3--:R-:W-:-:S06]  /*1200*/  IMAD.WIDE.U32 R16, R5, 0x4, R16 ;  /* 0x0000000405107825 */ /* 0x008fcc00078e0010 */
[----:B------:R-:W3:Y:S01]  /*1210*/  LDG.E R17, desc[UR6][R16.64] ;  /* 0x0000000610117981 */ /* 0x000ee2000c1e1900 */
[----:B----4-:R-:W-:Y:S01]  /*1220*/  FADD.FTZ R6, R6, R19 ;  /* 0x0000001306067221 */ /* 0x010fe20000010000 */
[----:B-----5:R-:W-:Y:S01]  /*1230*/  FADD.FTZ R25, R25, R10 ;  /* 0x0000000a19197221 */ /* 0x020fe20000010000 */
[----:B--2---:R-:W-:Y:S01]  /*1240*/  FADD.FTZ R12, R12, R15 ;  /* 0x0000000f0c0c7221 */ /* 0x004fe20000010000 */
[----:B---3--:R-:W-:-:S07]  /*1250*/  FADD.FTZ R24, R24, R17 ;  /* 0x0000001118187221 */ /* 0x008fce0000010000 */
.L_x_545:
[----:B------:R-:W-:Y:S05]  /*1260*/  BSYNC.RECONVERGENT B0 ;  /* 0x0000000000007941 */ /* 0x000fea0003800200 */
.L_x_544:
[----:B------:R-:W0:Y:S01]  /*1270*/  S2R R5, SR_TID.X ;  /* 0x0000000000057919 */ /* 0x000e220000002100 */
[----:B------:R-:W1:Y:S01]  /*1280*/  S2UR UR5, SR_CgaCtaId ;  /* 0x00000000000579c3 */ /* 0x000e620000008800 */
[----:B------:R-:W-:Y:S01]  /*1290*/  UMOV UR4, 0x400 ;  /* 0x0000040000047882 */ /* 0x000fe20000000000 */
[C---:B------:R-:W-:Y:S02]  /*12a0*/  SHF.L.U32 R7, R4.reuse, 0x7, RZ ;  /* 0x0000000704077819 */ /* 0x040fe400000006ff */
[----:B------:R-:W-:Y:S01]  /*12b0*/  ISETP.NE.AND P0, PT, R4, RZ, PT ;  /* 0x000000ff0400720c */ /* 0x000fe20003f05270 */
[----:B-1----:R-:W-:Y:S01]  /*12c0*/  ULEA UR4, UR5, UR4, 0x18 ;  /* 0x0000000405047291 */ /* 0x002fe2000f8ec0ff */
[----:B0-----:R-:W-:-:S04]  /*12d0*/  LOP3.LUT R0, R3, 0x1f, R5, 0x78, !PT ;  /* 0x0000001f03007812 */ /* 0x001fc800078e7805 */
[C---:B------:R-:W-:Y:S02]  /*12e0*/  LOP3.LUT R5, R0.reuse, 0x3e0, R5, 0xf8, !PT ;  /* 0x000003e000057812 */ /* 0x040fe400078ef805 */
[----:B------:R-:W-:Y:S02]  /*12f0*/  SHF.L.U32 R0, R0, 0x2, RZ ;  /* 0x0000000200007819 */ /* 0x000fe400000006ff */
[----:B------:R-:W-:Y:S02]  /*1300*/  LEA R5, R5, UR4, 0x2 ;  /* 0x0000000405057c11 */ /* 0x000fe4000f8e10ff */
[----:B------:R-:W-:-:S03]  /*1310*/  LOP3.LUT R0, R7, R0, RZ, 0xfc, !PT ;  /* 0x0000000007007212 */ /* 0x000fc600078efcff */
[----:B------:R-:W-:Y:S04]  /*1320*/  STS [R5], R25 ;  /* 0x0000001905007388 */ /* 0x000fe80000000800 */
[----:B------:R-:W-:Y:S04]  /*1330*/  STS [R5+0x1000], R6 ;  /* 0x0010000605007388 */ /* 0x000fe80000000800 */
[----:B------:R-:W-:Y:S04]  /*1340*/  STS [R5+0x2000], R24 ;  /* 0x0020001805007388 */ /* 0x000fe80000000800 */
[----:B------:R-:W-:Y:S01]  /*1350*/  STS [R5+0x3000], R12 ;  /* 0x0030000c05007388 */ /* 0x000fe20000000800 */
[----:B------:R-:W-:Y:S06]  /*1360*/  BAR.SYNC.DEFER_BLOCKING 0x0 ;  /* 0x0000000000007b1d */ /* 0x000fec0000010000 */
[----:B------:R-:W0:Y:S04]  /*1370*/  LDS R11, [R0+UR4+0x1000] ;  /* 0x00100004000b7984 */ /* 0x000e280008000800 */
[----:B------:R-:W1:Y:S04]  /*1380*/  LDS R7, [R0+UR4] ;  /* 0x0000000400077984 */ /* 0x000e680008000800 */
[----:B------:R-:W2:Y:S04]  /*1390*/  LDS R10, [R0+UR4+0x2000] ;  /* 0x00200004000a7984 */ /* 0x000ea80008000800 */
[----:B------:R-:W3:Y:S04]  /*13a0*/  LDS R9, [R0+UR4+0x3000] ;  /* 0x0030000400097984 */ /* 0x000ee80008000800 */
[----:B0-----:R-:W0:Y:S04]  /*13b0*/  SHFL.BFLY PT, R14, R11, 0x1, 0x1f ;  /* 0x0c201f000b0e7f89 */ /* 0x001e2800000e0000 */
[----:B-1----:R-:W1:Y:S04]  /*13c0*/  SHFL.BFLY PT, R16, R7, 0x1, 0x1f ;  /* 0x0c201f0007107f89 */ /* 0x002e6800000e0000 */
[----:B--2---:R-:W2:Y:S04]  /*13d0*/  SHFL.BFLY PT, R13, R10, 0x1, 0x1f ;  /* 0x0c201f000a0d7f89 */ /* 0x004ea800000e0000 */
[----:B---3--:R-:W3:Y:S01]  /*13e0*/  SHFL.BFLY PT, R6, R9, 0x1, 0x1f ;  /* 0x0c201f0009067f89 */ /* 0x008ee200000e0000 */
[----:B0-----:R-:W-:Y:S01]  /*13f0*/  FADD.FTZ R14, R11, R14 ;  /* 0x0000000e0b0e7221 */ /* 0x001fe20000010000 */
[----:B-1----:R-:W-:-:S04]  /*1400*/  FADD.FTZ R16, R7, R16 ;  /* 0x0000001007107221 */ /* 0x002fc80000010000 */
[----:B------:R-:W0:Y:S01]  /*1410*/  SHFL.BFLY PT, R5, R14, 0x2, 0x1f ;  /* 0x0c401f000e057f89 */ /* 0x000e2200000e0000 */
[----:B--2---:R-:W-:-:S03]  /*1420*/  FADD.FTZ R15, R10, R13 ;  /* 0x0000000d0a0f7221 */ /* 0x004fc60000010000 */
[----:B------:R-:W1:Y:S01]  /*1430*/  SHFL.BFLY PT, R13, R16, 0x2, 0x1f ;  /* 0x0c401f00100d7f89 */ /* 0x000e6200000e0000 */
[----:B---3--:R-:W-:-:S03]  /*1440*/  FADD.FTZ R12, R9, R6 ;  /* 0x00000006090c7221 */ /* 0x008fc60000010000 */
[----:B------:R-:W2:Y:S04]  /*1450*/  SHFL.BFLY PT, R0, R15, 0x2, 0x1f ;  /* 0x0c401f000f007f89 */ /* 0x000ea800000e0000 */
[----:B------:R-:W3:Y:S01]  /*1460*/  SHFL.BFLY PT, R11, R12, 0x2, 0x1f ;  /* 0x0c401f000c0b7f89 */ /* 0x000ee200000e0000 */
[----:B0-----:R-:W-:Y:S01]  /*1470*/  FADD.FTZ R5, R14, R5 ;  /* 0x000000050e057221 */ /* 0x001fe20000010000 */
[----:B-1----:R-:W-:Y:S01]  /*1480*/  FADD.FTZ R13, R16, R13 ;  /* 0x0000000d100d7221 */ /* 0x002fe20000010000 */
[----:B--2---:R-:W-:-:S04]  /*1490*/  FADD.FTZ R17, R15, R0 ;  /* 0x000000000f117221 */ /* 0x004fc80000010000 */
[----:B------:R-:W0:Y:S01]  /*14a0*/  SHFL.BFLY PT, R6, R13, 0x4, 0x1f ;  /* 0x0c801f000d067f89 */ /* 0x000e2200000e0000 */
[----:B---3--:R-:W-:-:S03]  /*14b0*/  FADD.FTZ R11, R12, R11 ;  /* 0x0000000b0c0b7221 */ /* 0x008fc60000010000 */
[----:B------:R-:W1:Y:S04]  /*14c0*/  SHFL.BFLY PT, R0, R5, 0x4, 0x1f ;  /* 0x0c801f0005007f89 */ /* 0x000e6800000e0000 */
[----:B------:R-:W2:Y:S04]  /*14d0*/  SHFL.BFLY PT, R18, R17, 0x4, 0x1f ;  /* 0x0c801f0011127f89 */ /* 0x000ea800000e0000 */
[----:B------:R-:W3:Y:S01]  /*14e0*/  SHFL.BFLY PT, R10, R11, 0x4, 0x1f ;  /* 0x0c801f000b0a7f89 */ /* 0x000ee200000e0000 */
        /* <DEDUP_REMOVED lines=9> */
[----:B------:R-:W-:Y:S01]  /*1580*/  SHF.L.U32 R9, R8, 0x1, RZ ;  /* 0x0000000108097819 */ /* 0x000fe200000006ff */
[----:B-1----:R-:W-:-:S03]  /*1590*/  FADD.FTZ R7, R0, R7 ;  /* 0x0000000700077221 */ /* 0x002fc60000010000 */
[----:B------:R-:W0:Y:S01]  /*15a0*/  SHFL.BFLY PT, R10, R5, 0x10, 0x1f ;  /* 0x0e001f00050a7f89 */ /* 0x000e2200000e0000 */
[----:B------:R-:W-:Y:S01]  /*15b0*/  ISETP.GE.U32.AND P1, PT, R9, R2, PT ;  /* 0x000000020900720c */ /* 0x000fe20003f26070 */
[----:B--2---:R-:W-:Y:S02]  /*15c0*/  FADD.FTZ R19, R18, R19 ;  /* 0x0000001312137221 */ /* 0x004fe40000010000 */
[----:B------:R-:W1:Y:S01]  /*15d0*/  SHFL.BFLY PT, R6, R7, 0x10, 0x1f ;  /* 0x0e001f0007067f89 */ /* 0x000e6200000e0000 */
[----:B------:R-:W-:Y:S01]  /*15e0*/  @!P0 LEA R9, R3, UR4, 0x2 ;  /* 0x0000000403098c11 */ /* 0x000fe2000f8e10ff */
[----:B---3--:R-:W-:Y:S02]  /*15f0*/  FADD.FTZ R15, R12, R15 ;  /* 0x0000000f0c0f7221 */ /* 0x008fe40000010000 */
[----:B------:R-:W2:Y:S04]  /*1600*/  SHFL.BFLY PT, R14, R19, 0x10, 0x1f ;  /* 0x0e001f00130e7f89 */ /* 0x000ea800000e0000 */
[----:B------:R-:W3:Y:S01]  /*1610*/  SHFL.BFLY PT, R0, R15, 0x10, 0x1f ;  /* 0x0e001f000f007f89 */ /* 0x000ee200000e0000 */
[----:B0-----:R-:W-:Y:S01]  /*1620*/  FADD.FTZ R10, R5, R10 ;  /* 0x0000000a050a7221 */ /* 0x001fe20000010000 */
[----:B-1----:R-:W-:-:S04]  /*1630*/  FADD.FTZ R6, R7, R6 ;  /* 0x0000000607067221 */ /* 0x002fc80000010000 */
[----:B------:R0:W-:Y:S01]  /*1640*/  @!P0 STS [R9+0x4000], R10 ;  /* 0x0040000a09008388 */ /* 0x0001e20000000800 */
[----:B--2---:R-:W-:-:S03]  /*1650*/  FADD.FTZ R14, R19, R14 ;  /* 0x0000000e130e7221 */ /* 0x004fc60000010000 */
[----:B------:R0:W-:Y:S01]  /*1660*/  @!P0 STS [R9+0x4080], R6 ;  /* 0x0040800609008388 */ /* 0x0001e20000000800 */
[----:B---3--:R-:W-:-:S03]  /*1670*/  FADD.FTZ R0, R15, R0 ;  /* 0x000000000f007221 */ /* 0x008fc60000010000 */
        /* <DEDUP_REMOVED lines=11> */
[----:B------:R-:W3:Y:S03]  /*1730*/  LDC.64 R10, c[0x0][0x480] ;  /* 0x00012000ff0a7b82 */ /* 0x000ee60000000a00 */
[----:B------:R-:W4:Y:S04]  /*1740*/  LDS.64 R16, [R0+0x4100] ;  /* 0x0041000000107984 */ /* 0x000f280000000a00 */
[----:B------:R-:W5:Y:S01]  /*1750*/  LDS.64 R18, [R0+0x4180] ;  /* 0x0041800000127984 */ /* 0x000f620000000a00 */
[----:B------:R-:W1:Y:S01]  /*1760*/  LDC.64 R4, c[0x0][0x498] ;  /* 0x00012600ff047b82 */ /* 0x000e620000000a00 */
[----:B0-----:R-:W-:-:S07]  /*1770*/  IMAD.WIDE.U32 R6, R8, 0x4, R6 ;  /* 0x0000000408067825 */ /* 0x001fce00078e0006 */
[----:B------:R-:W0:Y:S01]  /*1780*/  LDC.64 R2, c[0x0][0x490] ;  /* 0x00012400ff027b82 */ /* 0x000e220000000a00 */
[----:B---3--:R-:W-:-:S04]  /*1790*/  IMAD.WIDE.U32 R10, R8, 0x4, R10 ;  /* 0x00000004080a7825 */ /* 0x008fc800078e000a */
[C---:B-1----:R-:W-:Y:S01]  /*17a0*/  IMAD.WIDE.U32 R4, R8.reuse, 0x4, R4 ;  /* 0x0000000408047825 */ /* 0x042fe200078e0004 */
[----:B------:R-:W-:Y:S02]  /*17b0*/  F2FP.BF16.F32.PACK_AB R13, R13, R12 ;  /* 0x0000000c0d0d723e */ /* 0x000fe400000010ff */
[----:B--2---:R-:W-:Y:S01]  /*17c0*/  F2FP.BF16.F32.PACK_AB R15, R15, R14 ;  /* 0x0000000e0f0f723e */ /* 0x004fe200000010ff */
[----:B0-----:R-:W-:Y:S02]  /*17d0*/  IMAD.WIDE.U32 R2, R8, 0x4, R2 ;  /* 0x0000000408027825 */ /* 0x001fe400078e0002 */
[----:B------:R-:W-:Y:S01]  /*17e0*/  STG.E desc[UR6][R6.64], R13 ;  /* 0x0000000d06007986 */ /* 0x000fe2000c101906 */
[----:B----4-:R-:W-:-:S03]  /*17f0*/  F2FP.BF16.F32.PACK_AB R17, R17, R16 ;  /* 0x000000101111723e */ /* 0x010fc600000010ff */
[----:B------:R-:W-:Y:S01]  /*1800*/  STG.E desc[UR6][R10.64], R15 ;  /* 0x0000000f0a007986 */ /* 0x000fe2000c101906 */
[----:B-----5:R-:W-:-:S03]  /*1810*/  F2FP.BF16.F32.PACK_AB R19, R19, R18 ;  /* 0x000000121313723e */ /* 0x020fc600000010ff */
[----:B------:R-:W-:Y:S04]  /*1820*/  STG.E desc[UR6][R4.64], R17 ;  /* 0x0000001104007986 */ /* 0x000fe8000c101906 */
[----:B------:R-:W-:Y:S01]  /*1830*/  STG.E desc[UR6][R2.64], R19 ;  /* 0x0000001302007986 */ /* 0x000fe2000c101906 */
[----:B------:R-:W-:Y:S05]  /*1840*/  EXIT ;  /* 0x000000000000794d */ /* 0x000fea0003800000 */
.L_x_553:
        /* <DEDUP_REMOVED lines=11> */
.L_x_7219:


//--------------------- .text._ZN10layer_norm31ln_parallel_residual_bwd_kernelINS_13Kernel_traitsI13__nv_bfloat16S2_S2_S2_fjLj7168ELj1ELj1ELj8ELj8ENS_18Kernel_traits_baseILj7168ES2_S2_S2_S2_fjLj256EEEEELb1ELb1ELb0EEEvNS_9BwdParamsE --------------------------
	.section	.text._ZN10layer_norm31ln_parallel_residual_bwd_kernelINS_13Kernel_traitsI13__nv_bfloat16S2_S2_S2_fjLj7168ELj1ELj1ELj8ELj8ENS_18Kernel_traits_baseILj7168ES2_S2_S2_S2_fjLj256EEEEELb1ELb1ELb0EEEvNS_9BwdParamsE,"ax",@progbits
	.align	128
        .global         _ZN10layer_norm31ln_parallel_residual_bwd_kernelINS_13Kernel_traitsI13__nv_bfloat16S2_S2_S2_fjLj7168ELj1ELj1ELj8ELj8ENS_18Kernel_traits_baseILj7168ES2_S2_S2_S2_fjLj256EEEEELb1ELb1ELb0EEEvNS_9BwdParamsE
        .type           _ZN10layer_norm31ln_parallel_residual_bwd_kernelINS_13Kernel_traitsI13__nv_bfloat16S2_S2_S2_fjLj7168ELj1ELj1ELj8ELj8ENS_18Kernel_traits_baseILj7168ES2_S2_S2_S2_fjLj256EEEEELb1ELb1ELb0EEEvNS_9BwdParamsE,@function
        .size           _ZN10layer_norm31ln_parallel_residual_bwd_kernelINS_13Kernel_traitsI13__nv_bfloat16S2_S2_S2_fjLj7168ELj1ELj1ELj8ELj8ENS_18Kernel_traits_baseILj7168ES2_S2_S2_S2_fjLj256EEEEELb1ELb1ELb0EEEvNS_9BwdParamsE,(.L_x_7220 - _ZN10layer_norm31ln_parallel_residual_bwd_kernelINS_13Kernel_traitsI13__nv_bfloat16S2_S2_S2_fjLj7168ELj1ELj1ELj8ELj8ENS_18Kernel_traits_baseILj7168ES2_S2_S2_S2_fjLj256EEEEELb1ELb1ELb0EEEvNS_9BwdParamsE)
        .other          _ZN10layer_norm31ln_parallel_residual_bwd_kernelINS_13Kernel_traitsI13__nv_bfloat16S2_S2_S2_fjLj7168ELj1ELj1ELj8ELj8ENS_18Kernel_traits_baseILj7168ES2_S2_S2_S2_fjLj256EEEEELb1ELb1ELb0EEEvNS_9BwdParamsE,@"STO_CUDA_ENTRY STV_DEFAULT"
_ZN10layer_norm31ln_parallel_residual_bwd_kernelINS_13Kernel_traitsI13__nv_bfloat16S2_S2_S2_fjLj7168ELj1ELj1ELj8ELj8ENS_18Kernel_traits_baseILj7168ES2_S2_S2_S2_fjLj256EEEEELb1ELb1ELb0EEEvNS_9BwdParamsE:
.text._ZN10layer_norm31ln_parallel_residual_bwd_kernelINS_13Kernel_traitsI13__nv_bfloat16S2_S2_S2_fjLj7168ELj1ELj1ELj8ELj8ENS_18Kernel_traits_baseILj7168ES2_S2_S2_S2_fjLj256EEEEELb1ELb1ELb0EEEvNS_9BwdParamsE:
[----:B------:R-:W-:Y:S01]  /*0000*/  LDC R1, c[0x0][0x37c] ;  /* 0x0000df00ff017b82 */ /* 0x000fe20000000800 */
[----:B------:R-:W0:Y:S01]  /*0010*/  S2R R197, SR_TID.X ;  /* 0x0000000000c57919 */ /* 0x000e220000002100 */
[----:B------:R-:W1:Y:S01]  /*0020*/  LDCU UR4, c[0x0][0x388] ;  /* 0x00007100ff0477ac */ /* 0x000e620008000800 */
[----:B------:R-:W2:Y:S01]  /*0030*/  LDCU.64 UR10, c[0x0][0x358] ;  /* 0x00006b00ff0a77ac */ /* 0x000ea20008000a00 */
[----:B------:R-:W3:Y:S01]  /*0040*/  LDCU UR5, c[0x0][0x384] ;  /* 0x00007080ff0577ac */ /* 0x000ee20008000800 */
[----:B-1----:R-:W-:-:S05]  /*0050*/  IMAD.U32 R198, RZ, RZ, UR4 ;  /* 0x00000004ffc67e24 */ /* 0x002fca000f8e00ff */
[----:B------:R-:W-:-:S04]  /*0060*/  SHF.R.S32.HI R3, RZ, 0x1f, R198 ;  /* 0x0000001fff037819 */ /* 0x000fc800000114c6 */
[----:B------:R-:W-:Y:S02]  /*0070*/  LEA.HI R3, R3, R198, RZ, 0x2 ;  /* 0x000000c603037211 */ /* 0x000fe400078f10ff */
[----:B0-----:R-:W-:Y:S01]  /*0080*/  LOP3.LUT R196, R197, 0xff, RZ, 0x3c, !PT ;  /* 0x000000ffc5c47812 */ /* 0x001fe200078e3cff */
[----:B------:R-:W-:-:S03]  /*0090*/  IMAD.MOV.U32 R31, RZ, RZ, R197 ;  /* 0x000000ffff1f7224 */ /* 0x000fc600078e00c5 */
        /* <DEDUP_REMOVED lines=20> */
[----:B------:R-:W1:Y:S01]  /*01e0*/  @P5 LDC.64 R28, c[0x0][0x3d0] ;  /* 0x0000f400ff1c5b82 */ /* 0x000e620000000a00 */
[----:B----4-:R-:W-:-:S04]  /*01f0*/  @P2 IMAD.WIDE.U32 R22, R31, 0x8, R22 ;  /* 0x000000081f162825 */ /* 0x010fc800078e0016 */
[----:B------:R-:W-:Y:S01]  /*0200*/  @P2 VIADD R31, R31, 0x100 ;  /* 0x000001001f1f2836 */ /* 0x000fe20000000000 */
[----:B------:R0:W5:Y:S02]  /*0210*/  @P2 LDG.E.64 R8, desc[UR10][R22.64] ;  /* 0x0000000a16082981 */ /* 0x000164000c1e1b00 */
[----:B------:R-:W4:Y:S01]  /*0220*/  @P6 LDC.64 R16, c[0x0][0x3d0] ;  /* 0x0000f400ff106b82 */ /* 0x000f220000000a00 */
[----:B---3--:R-:W-:-:S04]  /*0230*/  @P3 IMAD.WIDE.U32 R24, R31, 0x8, R24 ;  /* 0x000000081f183825 */ /* 0x008fc800078e0018 */
[----:B------:R-:W-:Y:S01]  /*0240*/  @P3 VIADD R31, R31, 0x100 ;  /* 0x000001001f1f3836 */ /* 0x000fe20000000000 */
[----:B------:R0:W5:Y:S03]  /*0250*/  @P3 LDG.E.64 R10, desc[UR10][R24.64] ;  /* 0x0000000a180a3981 */ /* 0x000166000c1e1b00 */
[----:B--2---:R-:W-:-:S04]  /*0260*/  @P4 IMAD.WIDE.U32 R26, R31, 0x8, R26 ;  /* 0x000000081f1a4825 */ /* 0x004fc800078e001a */
[----:B------:R-:W-:Y:S01]  /*0270*/  @P4 VIADD R31, R31, 0x100 ;  /* 0x000001001f1f4836 */ /* 0x000fe20000000000 */
[----:B------:R0:W5:Y:S03]  /*0280*/  @P4 LDG.E.64 R12, desc[UR10][R26.64] ;  /* 0x0000000a1a0c4981 */ /* 0x000166000c1e1b00 */
[C---:B-1----:R-:W-:Y:S01]  /*0290*/  @P5 IMAD.WIDE.U32 R28, R31.reuse, 0x8, R28 ;  /* 0x000000081f1c5825 */ /* 0x042fe200078e001c */
[----:B------:R-:W1:Y:S03]  /*02a0*/  S2UR UR4, SR_CTAID.X ;  /* 0x00000000000479c3 */ /* 0x000e660000002500 */
[----:B------:R-:W-:Y:S01]  /*02b0*/  @P5 VIADD R31, R31, 0x100 ;  /* 0x000001001f1f5836 */ /* 0x000fe20000000000 */
[----:B------:R0:W5:Y:S03]  /*02c0*/  @P5 LDG.E.64 R14, desc[UR10][R28.64] ;  /* 0x0000000a1c0e5981 */ /* 0x000166000c1e1b00 */
[----:B----4-:R-:W-:-:S05]  /*02d0*/  @P6 IMAD.WIDE.U32 R16, R31, 0x8, R16 ;  /* 0x000000081f106825 */ /* 0x010fca00078e0010 */
[----:B------:R0:W5:Y:S01]  /*02e0*/  @P6 LDG.E.64 R18, desc[UR10][R16.64] ;  /* 0x0000000a10126981 */ /* 0x000162000c1e1b00 */
[----:B-1----:R-:W-:-:S05]  /*02f0*/  IMAD.U32 R195, RZ, RZ, UR4 ;  /* 0x00000004ffc37e24 */ /* 0x002fca000f8e00ff */
        /* <DEDUP_REMOVED lines=29> */
[----:B0-----:R-:W-:Y:S06]  /*04d0*/  @P6 BRA `(.L_x_554) ;  /* 0x000000d800806947 */ /* 0x001fec0003800000 */
[----:B------:R-:W0:Y:S01]  /*04e0*/  LDCU.U8 UR4, c[0x0][0x410] ;  /* 0x00008200ff0477ac */ /* 0x000e220008000000 */
[----:B-----5:R-:W-:Y:S01]  /*04f0*/  IMAD.MOV.U32 R194, RZ, RZ, R4 ;  /* 0x000000ffffc27224 */ /* 0x020fe200078e0004 */
[--C-:B------:R-:W-:Y:S01]  /*0500*/  SHF.R.U64 R193, R4, 0x10, R5.reuse ;  /* 0x0000001004c17819 */ /* 0x100fe20000001205 */
[--C-:B------:R-:W-:Y:S01]  /*0510*/  IMAD.MOV.U32 R192, RZ, RZ, R5.reuse ;  /* 0x000000ffffc07224 */ /* 0x100fe200078e0005 */
[----:B------:R-:W-:Y:S01]  /*0520*/  SHF.R.U32.HI R191, RZ, 0x10, R5 ;  /* 0x00000010ffbf7819 */ /* 0x000fe20000011605 */
[----:B------:R-:W-:Y:S01]  /*0530*/  IMAD.MOV.U32 R190, RZ, RZ, R6 ;  /* 0x000000ffffbe7224 */ /* 0x000fe200078e0006 */
        /* <DEDUP_REMOVED lines=12> */
[----:B0-----:R-:W-:Y:S01]  /*0600*/  UISETP.NE.AND UP0, UPT, UR4, URZ, UPT ;  /* 0x000000ff0400728c */ /* 0x001fe2000bf05270 */
[--C-:B------:R-:W-:Y:S01]  /*0610*/  SHF.R.U64 R177, R12, 0x10, R13.reuse ;  /* 0x000000100cb17819 */ /* 0x100fe2000000120d */
[--C-:B------:R-:W-:Y:S01]  /*0620*/  IMAD.MOV.U32 R176, RZ, RZ, R13.reuse ;  /* 0x000000ffffb07224 */ /* 0x100fe200078e000d */
[----:B------:R-:W-:Y:S01]  /*0630*/  SHF.R.U32.HI R175, RZ, 0x10, R13 ;  /* 0x00000010ffaf7819 */ /* 0x000fe2000001160d */
[----:B------:R-:W-:Y:S01]  /*0640*/  IMAD.MOV.U32 R174, RZ, RZ, R14 ;  /* 0x000000ffffae7224 */ /* 0x000fe200078e000e */
[--C-:B------:R-:W-:Y:S01]  /*0650*/  SHF.R.U64 R173, R14, 0x10, R15.reuse ;  /* 0x000000100ead7819 */ /* 0x100fe2000000120f */
[--C-:B------:R-:W-:Y:S01]  /*0660*/  IMAD.MOV.U32 R172, RZ, RZ, R15.reuse ;  /* 0x000000ffffac7224 */ /* 0x100fe200078e000f */
[----:B------:R-:W-:Y:S01]  /*0670*/  PLOP3.LUT P1, PT, PT, PT, UP0, 0x80, 0x8 ;  /* 0x000000000008781c */ /* 0x000fe20003f2f008 */
[----:B------:R-:W-:Y:S01]  /*0680*/  IMAD.MOV.U32 R170, RZ, RZ, R18 ;  /* 0x000000ffffaa7224 */ /* 0x000fe200078e0012 */
[----:B------:R-:W-:Y:S01]  /*0690*/  SHF.R.U32.HI R171, RZ, 0x10, R15 ;  /* 0x00000010ffab7819 */ /* 0x000fe2000001160f */
[--C-:B------:R-:W-:Y:S01]  /*06a0*/  IMAD.MOV.U32 R154, RZ, RZ, R19.reuse ;  /* 0x000000ffff9a7224 */ /* 0x100fe200078e0013 */
[----:B------:R-:W-:-:S02]  /*06b0*/  SHF.R.U64 R155, R18, 0x10, R19 ;  /* 0x00000010129b7819 */ /* 0x000fc40000001213 */
[----:B------:R-:W-:Y:S02]  /*06c0*/  CS2R R100, SRZ ;  /* 0x0000000000647805 */ /* 0x000fe4000001ff00 */
[----:B------:R-:W-:Y:S02]  /*06d0*/  SHF.R.U32.HI R153, RZ, 0x10, R19 ;  /* 0x00000010ff997819 */ /* 0x000fe40000011613 */
        /* <DEDUP_REMOVED lines=27> */
[----:B------:R-:W-:Y:S01]  /*0890*/  P2R R112, PR, RZ, 0x2 ;  /* 0x00000002ff707803 */ /* 0x000fe20000000000 */
[----:B------:R-:W-:Y:S01]  /*08a0*/  UPLOP3.LUT UP1, UPT, UPT, UPT, UPT, 0x40, 0x4 ;  /* 0x000000000004789c */ /* 0x000fe20003f2e870 */
[----:B------:R-:W0:Y:S01]  /*08b0*/  LDCU UR14, c[0x0][0x408] ;  /* 0x00008100ff0e77ac */ /* 0x000e220008000800 */
[----:B------:R-:W1:Y:S01]  /*08c0*/  LDCU UR9, c[0x0][0x400] ;  /* 0x00008000ff0977ac */ /* 0x000e620008000800 */
[----:B------:R-:W2:Y:S01]  /*08d0*/  LDCU.64 UR6, c[0x0][0x478] ;  /* 0x00008f00ff0677ac */ /* 0x000ea20008000a00 */
[----:B------:R-:W3:Y:S01]  /*08e0*/  LDCU.64 UR16, c[0x0][0x438] ;  /* 0x00008700ff1077ac */ /* 0x000ee20008000a00 */
[----:B------:R-:W4:Y:S06]  /*08f0*/  LDCU.64 UR12, c[0x0][0x470] ;  /* 0x00008e00ff0c77ac */ /* 0x000f2c0008000a00 */
.L_x_654:
[----:B012-4-:R-:W0:Y:S01]  /*0900*/  LDC.64 R104, c[0x0][0x3c0] ;  /* 0x0000f000ff687b82 */ /* 0x017e220000000a00 */
[----:B------:R-:W-:-:S07]  /*0910*/  ISETP.NE.AND P6, PT, R112, RZ, PT ;  /* 0x000000ff7000720c */ /* 0x000fce0003fc5270 */
[----:B------:R-:W1:Y:S01]  /*0920*/  LDC R198, c[0x0][0x388] ;  /* 0x0000e200ffc67b82 */ /* 0x000e620000000800 */
[----:B0-----:R-:W-:-:S07]  /*0930*/  IMAD.WIDE R106, R195, 0x4, R104 ;  /* 0x00000004c36a7825 */ /* 0x001fce00078e0268 */
[----:B------:R-:W0:Y:S01]  /*0940*/  LDC.64 R104, c[0x0][0x3c8] ;  /* 0x0000f200ff687b82 */ /* 0x000e220000000a00 */
[----:B------:R-:W2:Y:S01]  /*0950*/  LDG.E R106, desc[UR10][R106.64] ;  /* 0x0000000a6a6a7981 */ /* 0x000ea2000c1e1900 */
[C---:B------:R-:W-:Y:S01]  /*0960*/  ISETP.GE.U32.AND P1, PT, R196.reuse, 0x200, PT ;  /* 0x00000200c400780c */ /* 0x040fe20003f26070 */
[----:B-1-3--:R-:W-:Y:S01]  /*0970*/  IMAD R108, R195, R198, RZ ;  /* 0x000000c6c36c7224 */ /* 0x00afe200078e02ff */
[C---:B------:R-:W-:Y:S02]  /*0980*/  ISETP.GE.U32.AND P2, PT, R196.reuse, 0x300, PT ;  /* 0x00000300c400780c */ /* 0x040fe40003f46070 */
[C---:B------:R-:W-:Y:S02]  /*0990*/  ISETP.GE.U32.AND P3, PT, R196.reuse, 0x400, PT ;  /* 0x00000400c400780c */ /* 0x040fe40003f66070 */
[----:B------:R-:W-:Y:S02]  /*09a0*/  SHF.R.S32.HI R109, RZ, 0x1f, R108 ;  /* 0x0000001fff6d7819 */ /* 0x000fe4000001146c */
[----:B------:R-:W-:-:S02]  /*09b0*/  ISETP.GE.U32.AND P4, PT, R196, 0x500, PT ;  /* 0x00000500c400780c */ /* 0x000fc40003f86070 */
[----:B------:R-:W-:Y:S01]  /*09c0*/  LEA.HI R108, R109, R108, RZ, 0x2 ;  /* 0x0000006c6d6c7211 */ /* 0x000fe200078f10ff */
[----:B------:R-:W-:Y:S01]  /*09d0*/  BSSY.RECONVERGENT B0, `(.L_x_555) ;  /* 0x000004e000007945 */ /* 0x000fe20003800200 */
[----:B------:R-:W-:Y:S02]  /*09e0*/  ISETP.GE.U32.AND P5, PT, R196, 0x600, PT ;  /* 0x00000600c400780c */ /* 0x000fe40003fa6070 */
[----:B------:R-:W-:Y:S01]  /*09f0*/  LEA.HI.SX32 R152, R108, R197, 0x1e ;  /* 0x000000c56c987211 */ /* 0x000fe200078ff2ff */
[----:B0-----:R-:W-:-:S05]  /*0a00*/  IMAD.WIDE R104, R195, 0x4, R104 ;  /* 0x00000004c3687825 */ /* 0x001fca00078e0268 */
[----:B-----5:R0:W5:Y:S01]  /*0a10*/  LDG.E R151, desc[UR10][R104.64] ;  /* 0x0000000a68977981 */ /* 0x020162000c1e1900 */
[----:B------:R-:W-:Y:S02]  /*0a20*/  IMAD.MOV.U32 R114, RZ, RZ, RZ ;  /* 0x000000ffff727224 */ /* 0x000fe400078e00ff */
[----:B------:R-:W-:Y:S02]  /*0a30*/  IMAD.MOV.U32 R118, RZ, RZ, RZ ;  /* 0x000000ffff767224 */ /* 0x000fe400078e00ff */
[----:B------:R-:W-:Y:S01]  /*0a40*/  IMAD.MOV.U32 R115, RZ, RZ, R152 ;  /* 0x000000ffff737224 */ /* 0x000fe200078e0098 */
[----:B--2---:R-:W-:Y:S01]  /*0a50*/  FSEL R116, R106, RZ, !P6 ;  /* 0x000000ff6a747208 */ /* 0x004fe20007000000 */
[----:B0-----:R-:W-:Y:S06]  /*0a60*/  @!P0 BRA `(.L_x_556) ;  /* 0x0000000400108947 */ /* 0x001fec0003800000 */
[----:B------:R-:W0:Y:S08]  /*0a70*/  LDC.64 R104, c[0x0][0x3a8] ;  /* 0x0000ea00ff687b82 */ /* 0x000e300000000a00 */
[----:B------:R-:W1:Y:S08]  /*0a80*/  LDC.64 R106, c[0x0][0x428] ;  /* 0x00010a00ff6a7b82 */ /* 0x000e700000000a00 */
[----:B------:R-:W2:Y:S01]  /*0a90*/  LDC.64 R110, c[0x0][0x3b0] ;  /* 0x0000ec00ff6e7b82 */ /* 0x000ea20000000a00 */
[----:B0-----:R-:W-:-:S06]  /*0aa0*/  IMAD.WIDE.U32 R104, R152, 0x8, R104 ;  /* 0x0000000898687825 */ /* 0x001fcc00078e0068 */
[----:B------:R-:W4:Y:S01]  /*0ab0*/  LDG.E.64 R104, desc[UR10][R104.64] ;  /* 0x0000000a68687981 */ /* 0x000f22000c1e1b00 */
[----:B-1----:R-:W-:-:S06]  /*0ac0*/  IMAD.WIDE.U32 R106, R152, 0x8, R106 ;  /* 0x00000008986a7825 */ /* 0x002fcc00078e006a */
[----:B------:R-:W4:Y:S01]  /*0ad0*/  LDG.E.64 R106, desc[UR10][R106.64] ;  /* 0x0000000a6a6a7981 */ /* 0x000f22000c1e1b00 */
[----:B--2---:R-:W-:-:S05]  /*0ae0*/  IMAD.WIDE.U32 R110, R152, 0x4, R110 ;  /* 0x00000004986e7825 */ /* 0x004fca00078e006e */
[----:B------:R-:W5:Y:S01]  /*0af0*/  LDG.E R147, desc[UR10][R110.64] ;  /* 0x0000000a6e937981 */ /* 0x000f62000c1e1900 */
[----:B---3--:R-:W-:-:S04]  /*0b00*/  ISETP.NE.U32.AND P0, PT, RZ, UR16, PT ;  /* 0x00000010ff007c0c */ /* 0x008fc8000bf05070 */
[----:B------:R-:W-:Y:S02]  /*0b10*/  ISETP.NE.AND.EX P0, PT, RZ, UR17, PT, P0 ;  /* 0x00000011ff007c0c */ /* 0x000fe4000bf05300 */
[----:B----4-:R-:W-:-:S04]  /*0b20*/  ISETP.NE.U32.AND P6, PT, RZ, UR12, PT ;  /* 0x0000000cff007c0c */ /* 0x010fc8000bfc5070 */
[----:B------:R-:W-:-:S07]  /*0b30*/  ISETP.NE.AND.EX P6, PT, RZ, UR13, PT, P6 ;  /* 0x0000000dff007c0c */ /* 0x000fce000bfc5360 */
[----:B------:R-:W0:Y:S08]  /*0b40*/  @P0 LDC.64 R112, c[0x0][0x438] ;  /* 0x00010e00ff700b82 */ /* 0x000e300000000a00 */
[----:B------:R-:W1:Y:S01]  /*0b50*/  @P6 LDC.64 R108, c[0x0][0x3b8] ;  /* 0x0000ee00ff6c6b82 */ /* 0x000e620000000a00 */
[----:B------:R-:W-:Y:S02]  /*0b60*/  IMAD.U32 R150, R194, 0x10000, RZ ;  /* 0x00010000c2967824 */ /* 0x000fe400078e00ff */
[----:B------:R-:W-:-:S02]  /*0b70*/  IMAD.U32 R146, R193, 0x10000, RZ ;  /* 0x00010000c1927824 */ /* 0x000fc400078e00ff */
[----:B0-----:R-:W-:-:S05]  /*0b80*/  @P0 IMAD.WIDE.U32 R112, R152, 0x8, R112 ;  /* 0x0000000898700825 */ /* 0x001fca00078e0070 */
[----:B------:R0:W5:Y:S01]  /*0b90*/  @P0 LDG.E.64 R156, desc[UR10][R112.64] ;  /* 0x0000000a709c0981 */ /* 0x000162000c1e1b00 */
[----:B-1----:R-:W-:-:S04]  /*0ba0*/  @P6 IMAD.WIDE.U32 R108, R152, 0x4, R108 ;  /* 0x00000004986c6825 */ /* 0x002fc800078e006c */
[----:B------:R-:W-:Y:S01]  /*0bb0*/  IMAD.U32 R144, R192, 0x10000, RZ ;  /* 0x00010000c0907824 */ /* 0x000fe200078e00ff */
[----:B------:R1:W5:Y:S01]  /*0bc0*/  @P6 LDG.E R149, desc[UR10][R108.64] ;  /* 0x0000000a6c956981 */ /* 0x000362000c1e1900 */
[----:B------:R-:W-:Y:S02]  /*0bd0*/  IMAD.U32 R143, R191, 0x10000, RZ ;  /* 0x00010000bf8f7824 */ /* 0x000fe400078e00ff */
[----:B------:R-:W-:-:S04]  /*0be0*/  IMAD.MOV.U32 R3, RZ, RZ, R104 ;  /* 0x000000ffff037224 */ /* 0x000fc800078e0068 */
[----:B------:R-:W-:Y:S02]  /*0bf0*/  IMAD.U32 R3, R3, 0x10000, RZ ;  /* 0x0001000003037824 */ /* 0x000fe400078e00ff */
[----:B------:R-:W-:Y:S01]  /*0c00*/  IMAD.MOV.U32 R114, RZ, RZ, R106 ;  /* 0x000000ffff727224 */ /* 0x000fe200078e006a */
[--C-:B------:R-:W-:Y:S01]  /*0c10*/  SHF.R.U64 R106, R106, 0x10, R107.reuse ;  /* 0x000000106a6a7819 */ /* 0x100fe2000000126b */
[--C-:B------:R-:W-:Y:S01]  /*0c20*/  IMAD.MOV.U32 R117, RZ, RZ, R107.reuse ;  /* 0x000000ffff757224 */ /* 0x100fe200078e006b */
[----:B------:R-:W-:Y:S02]  /*0c30*/  SHF.R.U32.HI R118, RZ, 0x10, R107 ;  /* 0x00000010ff767819 */ /* 0x000fe4000001166b */
[--C-:B------:R-:W-:Y:S01]  /*0c40*/  SHF.R.U64 R107, R104, 0x10, R105.reuse ;  /* 0x00000010686b7819 */ /* 0x100fe20000001269 */
[--C-:B------:R-:W-:Y:S01]  /*0c50*/  IMAD.MOV.U32 R115, RZ, RZ, R105.reuse ;  /* 0x000000ffff737224 */ /* 0x100fe200078e0069 */
[----:B0-----:R-:W-:Y:S01]  /*0c60*/  SHF.R.U32.HI R112, RZ, 0x10, R105 ;  /* 0x00000010ff707819 */ /* 0x001fe20000011669 */
[----:B------:R-:W-:Y:S01]  /*0c70*/  FADD.FTZ R104, -R116, R3 ;  /* 0x0000000374687221 */ /* 0x000fe20000010100 */
[----:B------:R-:W-:-:S02]  /*0c80*/  IMAD.U32 R105, R114, 0x10000, RZ ;  /* 0x0001000072697824 */ /* 0x000fc400078e00ff */
[----:B------:R-:W-:Y:S02]  /*0c90*/  IMAD.U32 R107, R107, 0x10000, RZ ;  /* 0x000100006b6b7824 */ /* 0x000fe400078e00ff */
[----:B-----5:R-:W-:Y:S01]  /*0ca0*/  FMUL.FTZ R3, R151, R104 ;  /* 0x0000006897037220 */ /* 0x020fe20000410000 */
[----:B------:R-:W-:Y:S02]  /*0cb0*/  IMAD.U32 R115, R115, 0x10000, RZ ;  /* 0x0001000073737824 */ /* 0x000fe400078e00ff */
[-C--:B------:R-:W-:Y:S01]  /*0cc0*/  FMUL.FTZ R150, R150, R105.reuse ;  /* 0x0000006996967220 */ /* 0x080fe20000410000 */
[----:B------:R-:W-:Y:S01]  /*0cd0*/  FADD.FTZ R148, -R116, R107 ;  /* 0x0000006b74947221 */ /* 0x000fe20000010100 */
[----:B------:R-:W-:Y:S02]  /*0ce0*/  IMAD.U32 R106, R106, 0x10000, RZ ;  /* 0x000100006a6a7824 */ /* 0x000fe400078e00ff */
[----:B------:R-:W-:Y:S01]  /*0cf0*/  FADD.FTZ R72, R72, R105 ;  /* 0x0000006948487221 */ /* 0x000fe20000010000 */
[----:B------:R-:W-:Y:S01]  /*0d00*/  FFMA.FTZ R100, R3, R105, R100 ;  /* 0x0000006903647223 */ /* 0x000fe20000010064 */
[----:B------:R-:W-:Y:S01]  /*0d10*/  FMUL.FTZ R148, R151, R148 ;  /* 0x0000009497947220 */ /* 0x000fe20000410000 */
[----:B------:R-:W-:Y:S01]  /*0d20*/  FADD.FTZ R104, -R116, R115 ;  /* 0x0000007374687221 */ /* 0x000fe20000010100 */
[----:B------:R-:W-:Y:S01]  /*0d30*/  FMUL.FTZ R146, R146, R106 ;  /* 0x0000006a92927220 */ /* 0x000fe20000410000 */
[----:B------:R-:W-:-:S02]  /*0d40*/  IMAD.U32 R117, R117, 0x10000, RZ ;  /* 0x0001000075757824 */ /* 0x000fc400078e00ff */
[----:B------:R-:W-:Y:S01]  /*0d50*/  FADD.FTZ R105, RZ, R150 ;  /* 0x00000096ff697221 */ /* 0x000fe20000010000 */
[----:B-1----:R-:W-:Y:S02]  /*0d60*/  IMAD.U32 R109, R112, 0x10000, RZ ;  /* 0x00010000706d7824 */ /* 0x002fe400078e00ff */
[----:B------:R-:W-:Y:S01]  /*0d70*/  FFMA.FTZ R107, R3, R150, RZ ;  /* 0x00000096036b7223 */ /* 0x000fe200000100ff */
[----:B------:R-:W-:Y:S01]  /*0d80*/  FADD.FTZ R73, R73, R106 ;  /* 0x0000006a49497221 */ /* 0x000fe20000010000 */
[----:B------:R-:W-:Y:S01]  /*0d90*/  FFMA.FTZ R101, R148, R106, R101 ;  /* 0x0000006a94657223 */ /* 0x000fe20000010065 */
[----:B------:R-:W-:Y:S01]  /*0da0*/  FMUL.FTZ R145, R151, R104 ;  /* 0x0000006897917220 */ /* 0x000fe20000410000 */
[----:B------:R-:W-:Y:S02]  /*0db0*/  IMAD.U32 R106, R118, 0x10000, RZ ;  /* 0x00010000766a7824 */ /* 0x000fe400078e00ff */
[-C--:B------:R-:W-:Y:S01]  /*0dc0*/  FMUL.FTZ R144, R144, R117.reuse ;  /* 0x0000007590907220 */ /* 0x080fe20000410000 */
[----:B------:R-:W-:Y:S01]  /*0dd0*/  FADD.FTZ R142, -R116, R109 ;  /* 0x0000006d748e7221 */ /* 0x000fe20000010100 */
[----:B------:R-:W-:Y:S01]  /*0de0*/  FADD.FTZ R105, R105, R146 ;  /* 0x0000009269697221 */ /* 0x000fe20000010000 */
[----:B------:R-:W-:Y:S01]  /*0df0*/  FFMA.FTZ R104, R148, R146, R107 ;  /* 0x0000009294687223 */ /* 0x000fe2000001006b */
[----:B------:R-:W-:Y:S01]  /*0e00*/  FMUL.FTZ R143, R143, R106 ;  /* 0x0000006a8f8f7220 */ /* 0x000fe20000410000 */
[----:B------:R-:W-:Y:S01]  /*0e10*/  FMUL.FTZ R142, R151, R142 ;  /* 0x0000008e978e7220 */ /* 0x000fe20000410000 */
[----:B------:R-:W-:Y:S01]  /*0e20*/  FADD.FTZ R114, R105, R144 ;  /* 0x0000009069727221 */ /* 0x000fe20000010000 */
[C---:B------:R-:W-:Y:S01]  /*0e30*/  FFMA.FTZ R104, R145.reuse, R144, R104 ;  /* 0x0000009091687223 */ /* 0x040fe20000010068 */
[----:B------:R-:W-:Y:S01]  /*0e40*/  FADD.FTZ R74, R74, R117 ;  /* 0x000000754a4a7221 */ /* 0x000fe20000010000 */
[----:B------:R-:W-:Y:S01]  /*0e50*/  FFMA.FTZ R102, R145, R117, R102 ;  /* 0x0000007591667223 */ /* 0x000fe20000010066 */
[----:B------:R-:W-:Y:S01]  /*0e60*/  FADD.FTZ R75, R75, R106 ;  /* 0x0000006a4b4b7221 */ /* 0x000fe20000010000 */
[----:B------:R-:W-:Y:S01]  /*0e70*/  FFMA.FTZ R103, R142, R106, R103 ;  /* 0x0000006a8e677223 */ /* 0x000fe20000010067 */
[----:B------:R-:W-:-:S02]  /*0e80*/  VIADD R115, R152, 0x100 ;  /* 0x0000010098737836 */ /* 0x000fc40000000000 */
[----:B------:R-:W-:Y:S01]  /*0e90*/  FADD.FTZ R114, R114, R143 ;  /* 0x0000008f72727221 */ /* 0x000fe20000010000 */
[----:B------:R-:W-:-:S07]  /*0ea0*/  FFMA.FTZ R118, R142, R143, R104 ;  /* 0x0000008f8e767223 */ /* 0x000fce0000010068 */
.L_x_556:
[----:B---34-:R-:W-:Y:S05]  /*0eb0*/  BSYNC.RECONVERGENT B0 ;  /* 0x0000000000007941 */ /* 0x018fea0003800200 */
.L_x_555:
        /* <DEDUP_REMOVED lines=9> */
[----:B--2---:R-:W-:-:S05]  /*0f50*/  IMAD.WIDE.U32 R110, R115, 0x4, R110 ;  /* 0x00000004736e7825 */ /* 0x004fca00078e006e */
[----:B------:R-:W5:Y:S01]  /*0f60*/  LDG.E R140, desc[UR10][R110.64] ;  /* 0x0000000a6e8c7981 */ /* 0x000f62000c1e1900 */
[----:B------:R-:W-:-:S04]  /*0f70*/  ISETP.NE.U32.AND P6, PT, RZ, UR16, PT ;  /* 0x00000010ff007c0c */ /* 0x000fc8000bfc5070 */
[----:B------:R-:W-:Y:S02]  /*0f80*/  ISETP.NE.AND.EX P6, PT, RZ, UR17, PT, P6 ;  /* 0x00000011ff007c0c */ /* 0x000fe4000bfc5360 */
[----:B------:R-:W-:-:S04]  /*0f90*/  ISETP.NE.U32.AND P0, PT, RZ, UR12, PT ;  /* 0x0000000cff007c0c */ /* 0x000fc8000bf05070 */
[----:B------:R-:W-:-:S07]  /*0fa0*/  ISETP.NE.AND.EX P0, PT, RZ, UR13, PT, P0 ;  /* 0x0000000dff007c0c */ /* 0x000fce000bf05300 */
[----:B------:R-:W0:Y:S08]  /*0fb0*/  @P6 LDC.64 R112, c[0x0][0x438] ;  /* 0x00010e00ff706b82 */ /* 0x000e300000000a00 */
[----:B------:R-:W1:Y:S01]  /*0fc0*/  @P0 LDC.64 R108, c[0x0][0x3b8] ;  /* 0x0000ee00ff6c0b82 */ /* 0x000e620000000a00 */
[----:B------:R-:W-:Y:S02]  /*0fd0*/  IMAD.U32 R136, R189, 0x10000, RZ ;  /* 0x00010000bd887824 */ /* 0x000fe400078e00ff */
[----:B0-----:R-:W-:-:S05]  /*0fe0*/  @P6 IMAD.WIDE.U32 R112, R115, 0x8, R112 ;  /* 0x0000000873706825 */ /* 0x001fca00078e0070 */
[----:B------:R0:W5:Y:S01]  /*0ff0*/  @P6 LDG.E.64 R158, desc[UR10][R112.64] ;  /* 0x0000000a709e6981 */ /* 0x000162000c1e1b00 */
[----:B------:R-:W-:Y:S02]  /*1000*/  IMAD.U32 R137, R190, 0x10000, RZ ;  /* 0x00010000be897824 */ /* 0x000fe400078e00ff */
[----:B-1----:R-:W-:-:S04]  /*1010*/  @P0 IMAD.WIDE.U32 R108, R115, 0x4, R108 ;  /* 0x00000004736c0825 */ /* 0x002fc800078e006c */
[----:B------:R-:W-:Y:S01]  /*1020*/  IMAD.U32 R134, R188, 0x10000, RZ ;  /* 0x00010000bc867824 */ /* 0x000fe200078e00ff */
[----:B------:R1:W5:Y:S01]  /*1030*/  @P0 LDG.E R141, desc[UR10][R108.64] ;  /* 0x0000000a6c8d0981 */ /* 0x000362000c1e1900 */
[----:B------:R-:W-:Y:S02]  /*1040*/  VIADD R115, R115, 0x100 ;  /* 0x0000010073737836 */ /* 0x000fe40000000000 */
[----:B---3--:R-:W-:Y:S01]  /*1050*/  IMAD.MOV.U32 R117, RZ, RZ, R106 ;  /* 0x000000ffff757224 */ /* 0x008fe200078e006a */
[--C-:B------:R-:W-:Y:S01]  /*1060*/  SHF.R.U64 R133, R106, 0x10, R107.reuse ;  /* 0x000000106a857819 */ /* 0x100fe2000000126b */
[----:B------:R-:W-:Y:S02]  /*1070*/  IMAD.MOV.U32 R132, RZ, RZ, R107 ;  /* 0x000000ffff847224 */ /* 0x000fe400078e006b */
[----:B----4-:R-:W-:Y:S01]  /*1080*/  IMAD.MOV.U32 R106, RZ, RZ, R104 ;  /* 0x000000ffff6a7224 */ /* 0x010fe200078e0068 */
[--C-:B------:R-:W-:Y:S01]  /*1090*/  SHF.R.U64 R104, R104, 0x10, R105.reuse ;  /* 0x0000001068687819 */ /* 0x100fe20000001269 */
[--C-:B------:R-:W-:Y:S01]  /*10a0*/  IMAD.MOV.U32 R119, RZ, RZ, R105.reuse ;  /* 0x000000ffff777224 */ /* 0x100fe200078e0069 */
[----:B0-----:R-:W-:-:S02]  /*10b0*/  SHF.R.U32.HI R112, RZ, 0x10, R105 ;  /* 0x00000010ff707819 */ /* 0x001fc40000011669 */
[----:B------:R-:W-:Y:S01]  /*10c0*/  SHF.R.U32.HI R135, RZ, 0x10, R107 ;  /* 0x00000010ff877819 */ /* 0x000fe2000001166b */
[----:B------:R-:W-:Y:S02]  /*10d0*/  IMAD.U32 R105, R104, 0x10000, RZ ;  /* 0x0001000068697824 */ /* 0x000fe400078e00ff */
[----:B------:R-:W-:Y:S02]  /*10e0*/  IMAD.U32 R107, R106, 0x10000, RZ ;  /* 0x000100006a6b7824 */ /* 0x000fe400078e00ff */
[C---:B------:R-:W-:Y:S01]  /*10f0*/  FADD.FTZ R138, -R116.reuse, R105 ;  /* 0x00000069748a7221 */ /* 0x040fe20000010100 */
[----:B------:R-:W-:Y:S02]  /*1100*/  IMAD.U32 R119, R119, 0x10000, RZ ;  /* 0x0001000077777824 */ /* 0x000fe400078e00ff */
[C---:B------:R-:W-:Y:S01]  /*1110*/  FADD.FTZ R104, -R116.reuse, R107 ;  /* 0x0000006b74687221 */ /* 0x040fe20000010100 */
[----:B------:R-:W-:Y:S02]  /*1120*/  IMAD.U32 R106, R133, 0x10000, RZ ;  /* 0x00010000856a7824 */ /* 0x000fe400078e00ff */
[C---:B-----5:R-:W-:Y:S01]  /*1130*/  FMUL.FTZ R138, R151.reuse, R138 ;  /* 0x0000008a978a7220 */ /* 0x060fe20000410000 */
[----:B------:R-:W-:Y:S01]  /*1140*/  FMUL.FTZ R139, R151, R104 ;  /* 0x00000068978b7220 */ /* 0x000fe20000410000 */
[----:B------:R-:W-:Y:S01]  /*1150*/  FADD.FTZ R104, -R116, R119 ;  /* 0x0000007774687221 */ /* 0x000fe20000010100 */
[----:B------:R-:W-:-:S02]  /*1160*/  IMAD.U32 R117, R117, 0x10000, RZ ;  /* 0x0001000075757824 */ /* 0x000fc400078e00ff */
[-C--:B------:R-:W-:Y:S01]  /*1170*/  FMUL.FTZ R136, R136, R106.reuse ;  /* 0x0000006a88887220 */ /* 0x080fe20000410000 */
[----:B------:R-:W-:Y:S01]  /*1180*/  FADD.FTZ R69, R69, R106 ;  /* 0x0000006a45457221 */ /* 0x000fe20000010000 */
[----:B------:R-:W-:Y:S01]  /*1190*/  FFMA.FTZ R97, R138, R106, R97 ;  /* 0x0000006a8a617223 */ /* 0x000fe20000010061 */
[----:B------:R-:W-:Y:S02]  /*11a0*/  IMAD.U32 R106, R135, 0x10000, RZ ;  /* 0x00010000876a7824 */ /* 0x000fe400078e00ff */
[----:B------:R-:W-:Y:S01]  /*11b0*/  FMUL.FTZ R135, R151, R104 ;  /* 0x0000006897877220 */ /* 0x000fe20000410000 */
[----:B------:R-:W-:Y:S02]  /*11c0*/  IMAD.U32 R105, R132, 0x10000, RZ ;  /* 0x0001000084697824 */ /* 0x000fe400078e00ff */
[----:B------:R-:W-:Y:S01]  /*11d0*/  FMUL.FTZ R137, R137, R117 ;  /* 0x0000007589897220 */ /* 0x000fe20000410000 */
[----:B-1----:R-:W-:Y:S02]  /*11e0*/  IMAD.U32 R109, R112, 0x10000, RZ ;  /* 0x00010000706d7824 */ /* 0x002fe400078e00ff */
[-C--:B------:R-:W-:Y:S01]  /*11f0*/  FMUL.FTZ R134, R134, R105.reuse ;  /* 0x0000006986867220 */ /* 0x080fe20000410000 */
[----:B------:R-:W-:Y:S01]  /*1200*/  FADD.FTZ R70, R70, R105 ;  /* 0x0000006946467221 */ /* 0x000fe20000010000 */
[----:B------:R-:W-:Y:S01]  /*1210*/  FFMA.FTZ R98, R135, R105, R98 ;  /* 0x0000006987627223 */ /* 0x000fe20000010062 */
[----:B------:R-:W-:Y:S01]  /*1220*/  FADD.FTZ R105, R114, R137 ;  /* 0x0000008972697221 */ /* 0x000fe20000010000 */
[----:B------:R-:W-:Y:S01]  /*1230*/  FFMA.FTZ R107, R139, R137, R118 ;  /* 0x000000898b6b7223 */ /* 0x000fe20000010076 */
[----:B------:R-:W-:-:S02]  /*1240*/  IMAD.U32 R133, R187, 0x10000, RZ ;  /* 0x00010000bb857824 */ /* 0x000fc400078e00ff */
[----:B------:R-:W-:Y:S01]  /*1250*/  FADD.FTZ R132, -R116, R109 ;  /* 0x0000006d74847221 */ /* 0x000fe20000010100 */
        /* <DEDUP_REMOVED lines=12> */
.L_x_558:
[----:B------:R-:W-:Y:S05]  /*1320*/  BSYNC.RECONVERGENT B0 ;  /* 0x0000000000007941 */ /* 0x000fea0003800200 */
.L_x_557:
        /* <DEDUP_REMOVED lines=70> */
.L_x_560:
[----:B------:R-:W-:Y:S05]  /*1790*/  BSYNC.RECONVERGENT B0 ;  /* 0x0000000000007941 */ /* 0x000fea0003800200 */
.L_x_559:
[----:B------:R-:W-:Y:S04]  /*17a0*/  BSSY.RECONVERGENT B0, `(.L_x_561) ;  /* 0x0000046000007945 */ /* 0x000fe80003800200 */
[----:B------:R-:W-:Y:S05]  /*17b0*/  @!P3 BRA `(.L_x_562) ;  /* 0x000000040010b947 */ /* 0x000fea0003800000 */
[----:B------:R-:W0:Y:S08]  /*17c0*/  LDC.64 R42, c[0x0][0x428] ;  /* 0x00010a00ff2a7b82 */ /* 0x000e300000000a00 */
[----:B------:R-:W1:Y:S01]  /*17d0*/  LDC.64 R40, c[0x0][0x3a8] ;  /* 0x0000ea00ff287b82 */ /* 0x000e620000000a00 */
[----:B------:R-:W-:Y:S02]  /*17e0*/  ISETP.NE.U32.AND P6, PT, RZ, UR16, PT ;  /* 0x00000010ff007c0c */ /* 0x000fe4000bfc5070 */
[----:B------:R-:W-:-:S05]  /*17f0*/  ISETP.NE.U32.AND P0, PT, RZ, UR12, PT ;  /* 0x0000000cff007c0c */ /* 0x000fca000bf05070 */
[----:B------:R-:W2:Y:S01]  /*1800*/  LDC.64 R46, c[0x0][0x3b0] ;  /* 0x0000ec00ff2e7b82 */ /* 0x000ea20000000a00 */
[----:B0-----:R-:W-:-:S06]  /*1810*/  IMAD.WIDE.U32 R42, R115, 0x8, R42 ;  /* 0x00000008732a7825 */ /* 0x001fcc00078e002a */
[----:B------:R-:W3:Y:S01]  /*1820*/  LDG.E.64 R42, desc[UR10][R42.64] ;  /* 0x0000000a2a2a7981 */ /* 0x000ee2000c1e1b00 */
[----:B-1----:R-:W-:-:S06]  /*1830*/  IMAD.WIDE.U32 R40, R115, 0x8, R40 ;  /* 0x0000000873287825 */ /* 0x002fcc00078e0028 */
[----:B------:R-:W4:Y:S01]  /*1840*/  LDG.E.64 R40, desc[UR10][R40.64] ;  /* 0x0000000a28287981 */ /* 0x000f22000c1e1b00 */
[----:B------:R-:W-:Y:S02]  /*1850*/  ISETP.NE.AND.EX P6, PT, RZ, UR17, PT, P6 ;  /* 0x00000011ff007c0c */ /* 0x000fe4000bfc5360 */
[----:B------:R-:W-:-:S11]  /*1860*/  ISETP.NE.AND.EX P0, PT, RZ, UR13, PT, P0 ;  /* 0x0000000dff007c0c */ /* 0x000fd6000bf05300 */
[----:B------:R-:W0:Y:S08]  /*1870*/  @P6 LDC.64 R104, c[0x0][0x438] ;  /* 0x00010e00ff686b82 */ /* 0x000e300000000a00 */
[----:B------:R-:W1:Y:S01]  /*1880*/  @P0 LDC.64 R44, c[0x0][0x3b8] ;  /* 0x0000ee00ff2c0b82 */ /* 0x000e620000000a00 */
[----:B--2---:R-:W-:-:S05]  /*1890*/  IMAD.WIDE.U32 R46, R115, 0x4, R46 ;  /* 0x00000004732e7825 */ /* 0x004fca00078e002e */
[----:B------:R-:W5:Y:S01]  /*18a0*/  LDG.E R120, desc[UR10][R46.64] ;  /* 0x0000000a2e787981 */ /* 0x000f62000c1e1900 */
[----:B0-----:R-:W-:-:S05]  /*18b0*/  @P6 IMAD.WIDE.U32 R104, R115, 0x8, R104 ;  /* 0x0000000873686825 */ /* 0x001fca00078e0068 */
[----:B------:R0:W5:Y:S01]  /*18c0*/  @P6 LDG.E.64 R162, desc[UR10][R104.64] ;  /* 0x0000000a68a26981 */ /* 0x000162000c1e1b00 */
[----:B-1----:R-:W-:-:S05]  /*18d0*/  @P0 IMAD.WIDE.U32 R44, R115, 0x4, R44 ;  /* 0x00000004732c0825 */ /* 0x002fca00078e002c */
[----:B------:R1:W5:Y:S01]  /*18e0*/  @P0 LDG.E R121, desc[UR10][R44.64] ;  /* 0x0000000a2c790981 */ /* 0x000362000c1e1900 */
[----:B0-----:R-:W-:Y:S02]  /*18f0*/  IMAD.U32 R104, R179, 0x10000, RZ ;  /* 0x00010000b3687824 */ /* 0x001fe400078e00ff */
[----:B-1----:R-:W-:Y:S02]  /*1900*/  IMAD.U32 R45, R182, 0x10000, RZ ;  /* 0x00010000b62d7824 */ /* 0x002fe400078e00ff */
[----:B------:R-:W-:Y:S02]  /*1910*/  IMAD.U32 R44, R181, 0x10000, RZ ;  /* 0x00010000b52c7824 */ /* 0x000fe400078e00ff */
[----:B------:R-:W-:Y:S02]  /*1920*/  VIADD R115, R115, 0x100 ;  /* 0x0000010073737836 */ /* 0x000fe40000000000 */
[----:B---3--:R-:W-:Y:S01]  /*1930*/  IMAD.MOV.U32 R106, RZ, RZ, R42 ;  /* 0x000000ffff6a7224 */ /* 0x008fe200078e002a */
[--C-:B------:R-:W-:Y:S01]  /*1940*/  SHF.R.U64 R110, R42, 0x10, R43.reuse ;  /* 0x000000102a6e7819 */ /* 0x100fe2000000122b */
[--C-:B------:R-:W-:Y:S01]  /*1950*/  IMAD.MOV.U32 R108, RZ, RZ, R43.reuse ;  /* 0x000000ffff6c7224 */ /* 0x100fe200078e002b */
[----:B------:R-:W-:Y:S01]  /*1960*/  SHF.R.U32.HI R109, RZ, 0x10, R43 ;  /* 0x00000010ff6d7819 */ /* 0x000fe2000001162b */
[----:B----4-:R-:W-:Y:S01]  /*1970*/  IMAD.MOV.U32 R42, RZ, RZ, R40 ;  /* 0x000000ffff2a7224 */ /* 0x010fe200078e0028 */
[--C-:B------:R-:W-:Y:S01]  /*1980*/  SHF.R.U64 R40, R40, 0x10, R41.reuse ;  /* 0x0000001028287819 */ /* 0x100fe20000001229 */
[--C-:B------:R-:W-:Y:S01]  /*1990*/  IMAD.MOV.U32 R107, RZ, RZ, R41.reuse ;  /* 0x000000ffff6b7224 */ /* 0x100fe200078e0029 */
[----:B------:R-:W-:Y:S01]  /*19a0*/  SHF.R.U32.HI R105, RZ, 0x10, R41 ;  /* 0x00000010ff697819 */ /* 0x000fe20000011629 */
[----:B------:R-:W-:-:S02]  /*19b0*/  IMAD.U32 R43, R42, 0x10000, RZ ;  /* 0x000100002a2b7824 */ /* 0x000fc400078e00ff */
[----:B------:R-:W-:Y:S02]  /*19c0*/  IMAD.U32 R41, R40, 0x10000, RZ ;  /* 0x0001000028297824 */ /* 0x000fe400078e00ff */
[C---:B------:R-:W-:Y:S01]  /*19d0*/  FADD.FTZ R40, -R116.reuse, R43 ;  /* 0x0000002b74287221 */ /* 0x040fe20000010100 */
[----:B------:R-:W-:Y:S02]  /*19e0*/  IMAD.U32 R107, R107, 0x10000, RZ ;  /* 0x000100006b6b7824 */ /* 0x000fe400078e00ff */
[----:B------:R-:W-:Y:S01]  /*19f0*/  FADD.FTZ R46, -R116, R41 ;  /* 0x00000029742e7221 */ /* 0x000fe20000010100 */
[----:B------:R-:W-:Y:S02]  /*1a00*/  IMAD.U32 R106, R106, 0x10000, RZ ;  /* 0x000100006a6a7824 */ /* 0x000fe400078e00ff */
[C---:B-----5:R-:W-:Y:S01]  /*1a10*/  FMUL.FTZ R47, R151.reuse, R40 ;  /* 0x00000028972f7220 */ /* 0x060fe20000410000 */
[----:B------:R-:W-:Y:S02]  /*1a20*/  IMAD.U32 R42, R110, 0x10000, RZ ;  /* 0x000100006e2a7824 */ /* 0x000fe400078e00ff */
[----:B------:R-:W-:Y:S01]  /*1a30*/  FMUL.FTZ R46, R151, R46 ;  /* 0x0000002e972e7220 */ /* 0x000fe20000410000 */
[----:B------:R-:W-:Y:S01]  /*1a40*/  FADD.FTZ R40, -R116, R107 ;  /* 0x0000006b74287221 */ /* 0x000fe20000010100 */
[-C--:B------:R-:W-:Y:S01]  /*1a50*/  FMUL.FTZ R45, R45, R106.reuse ;  /* 0x0000006a2d2d7220 */ /* 0x080fe20000410000 */
[----:B------:R-:W-:Y:S01]  /*1a60*/  FADD.FTZ R60, R60, R106 ;  /* 0x0000006a3c3c7221 */ /* 0x000fe20000010000 */
[----:B------:R-:W-:Y:S01]  /*1a70*/  FFMA.FTZ R88, R47, R106, R88 ;  /* 0x0000006a2f587223 */ /* 0x000fe20000010058 */
[-C--:B------:R-:W-:Y:S01]  /*1a80*/  FMUL.FTZ R44, R44, R42.reuse ;  /* 0x0000002a2c2c7220 */ /* 0x080fe20000410000 */
[----:B------:R-:W-:Y:S01]  /*1a90*/  FADD.FTZ R61, R61, R42 ;  /* 0x0000002a3d3d7221 */ /* 0x000fe20000010000 */
[----:B------:R-:W-:Y:S01]  /*1aa0*/  FFMA.FTZ R89, R46, R42, R89 ;  /* 0x0000002a2e597223 */ /* 0x000fe20000010059 */
[----:B------:R-:W-:-:S02]  /*1ab0*/  IMAD.U32 R42, R180, 0x10000, RZ ;  /* 0x00010000b42a7824 */ /* 0x000fc400078e00ff */
[----:B------:R-:W-:Y:S01]  /*1ac0*/  FMUL.FTZ R43, R151, R40 ;  /* 0x00000028972b7220 */ /* 0x000fe20000410000 */
[----:B------:R-:W-:Y:S02]  /*1ad0*/  IMAD.U32 R41, R108, 0x10000, RZ ;  /* 0x000100006c297824 */ /* 0x000fe400078e00ff */
[----:B------:R-:W-:Y:S02]  /*1ae0*/  IMAD.U32 R106, R109, 0x10000, RZ ;  /* 0x000100006d6a7824 */ /* 0x000fe400078e00ff */
[----:B------:R-:W-:Y:S01]  /*1af0*/  FFMA.FTZ R107, R47, R45, R118 ;  /* 0x0000002d2f6b7223 */ /* 0x000fe20000010076 */
[----:B------:R-:W-:Y:S02]  /*1b00*/  IMAD.U32 R109, R105, 0x10000, RZ ;  /* 0x00010000696d7824 */ /* 0x000fe400078e00ff */
[----:B------:R-:W-:Y:S01]  /*1b10*/  FADD.FTZ R105, R114, R45 ;  /* 0x0000002d72697221 */ /* 0x000fe20000010000 */
[-C--:B------:R-:W-:Y:S01]  /*1b20*/  FMUL.FTZ R42, R42, R41.reuse ;  /* 0x000000292a2a7220 */ /* 0x080fe20000410000 */
[----:B------:R-:W-:Y:S01]  /*1b30*/  FADD.FTZ R62, R62, R41 ;  /* 0x000000293e3e7221 */ /* 0x000fe20000010000 */
[----:B------:R-:W-:Y:S01]  /*1b40*/  FFMA.FTZ R90, R43, R41, R90 ;  /* 0x000000292b5a7223 */ /* 0x000fe2000001005a */
[----:B------:R-:W-:Y:S01]  /*1b50*/  FMUL.FTZ R41, R104, R106 ;  /* 0x0000006a68297220 */ /* 0x000fe20000410000 */
[----:B------:R-:W-:Y:S01]  /*1b60*/  FADD.FTZ R40, -R116, R109 ;  /* 0x0000006d74287221 */ /* 0x000fe20000010100 */
[----:B------:R-:W-:Y:S01]  /*1b70*/  FADD.FTZ R105, R105, R44 ;  /* 0x0000002c69697221 */ /* 0x000fe20000010000 */
[----:B------:R-:W-:-:S02]  /*1b80*/  FFMA.FTZ R104, R46, R44, R107 ;  /* 0x0000002c2e687223 */ /* 0x000fc4000001006b */
[----:B------:R-:W-:Y:S01]  /*1b90*/  FMUL.FTZ R40, R151, R40 ;  /* 0x0000002897287220 */ /* 0x000fe20000410000 */
[----:B------:R-:W-:Y:S01]  /*1ba0*/  FADD.FTZ R114, R105, R42 ;  /* 0x0000002a69727221 */ /* 0x000fe20000010000 */
[----:B------:R-:W-:Y:S01]  /*1bb0*/  FFMA.FTZ R104, R43, R42, R104 ;  /* 0x0000002a2b687223 */ /* 0x000fe20000010068 */
[----:B------:R-:W-:Y:S01]  /*1bc0*/  FADD.FTZ R63, R63, R106 ;  /* 0x0000006a3f3f7221 */ /* 0x000fe20000010000 */
[----:B------:R-:W-:Y:S01]  /*1bd0*/  FFMA.FTZ R91, R40, R106, R91 ;  /* 0x0000006a285b7223 */ /* 0x000fe2000001005b */
[----:B------:R-:W-:Y:S01]  /*1be0*/  FADD.FTZ R114, R114, R41 ;  /* 0x0000002972727221 */ /* 0x000fe20000010000 */
[----:B------:R-:W-:-:S07]  /*1bf0*/  FFMA.FTZ R118, R40, R41, R104 ;  /* 0x0000002928767223 */ /* 0x000fce0000010068 */
.L_x_562:
[----:B------:R-:W-:Y:S05]  /*1c00*/  BSYNC.RECONVERGENT B0 ;  /* 0x0000000000007941 */ /* 0x000fea0003800200 */
.L_x_561:
        /* <DEDUP_REMOVED lines=70> */
.L_x_564:
[----:B------:R-:W-:Y:S05]  /*2070*/  BSYNC.RECONVERGENT B0 ;  /* 0x0000000000007941 */ /* 0x000fea0003800200 */
.L_x_563:
[----:B------:R-:W-:Y:S01]  /*2080*/  ISETP.GE.U32.AND P6, PT, R196, 0x700, PT ;  /* 0x00000700c400780c */ /* 0x000fe20003fc6070 */
[----:B------:R-:W-:Y:S03]  /*2090*/  BSSY.RECONVERGENT B0, `(.L_x_565) ;  /* 0x0000047000007945 */ /* 0x000fe60003800200 */
[----:B------:R-:W-:Y:S01]  /*20a0*/  P2R R199, PR, RZ, 0x40 ;  /* 0x00000040ffc77803 */ /* 0x000fe20000000000 */
[----:B------:R-:W-:Y:S08]  /*20b0*/  @!P5 BRA `(.L_x_566) ;  /* 0x000000040010d947 */ /* 0x000ff00003800000 */
[----:B------:R-:W0:Y:S01]  /*20c0*/  LDC.64 R22, c[0x0][0x428] ;  /* 0x00010a00ff167b82 */ /* 0x000e220000000a00 */
[----:B------:R-:W-:-:S04]  /*20d0*/  ISETP.NE.U32.AND P0, PT, RZ, UR16, PT ;  /* 0x00000010ff007c0c */ /* 0x000fc8000bf05070 */
[----:B------:R-:W-:-:S03]  /*20e0*/  ISETP.NE.AND.EX P0, PT, RZ, UR17, PT, P0 ;  /* 0x00000011ff007c0c */ /* 0x000fc6000bf05300 */
[----:B------:R-:W1:Y:S08]  /*20f0*/  LDC.64 R20, c[0x0][0x3a8] ;  /* 0x0000ea00ff147b82 */ /* 0x000e700000000a00 */
[----:B------:R-:W2:Y:S01]  /*2100*/  LDC.64 R26, c[0x0][0x3b0] ;  /* 0x0000ec00ff1a7b82 */ /* 0x000ea20000000a00 */
[----:B0-----:R-:W-:-:S07]  /*2110*/  IMAD.WIDE.U32 R22, R115, 0x8, R22 ;  /* 0x0000000873167825 */ /* 0x001fce00078e0016 */
[----:B------:R-:W0:Y:S01]  /*2120*/  @P0 LDC.64 R24, c[0x0][0x438] ;  /* 0x00010e00ff180b82 */ /* 0x000e220000000a00 */
[----:B------:R-:W3:Y:S01]  /*2130*/  LDG.E.64 R22, desc[UR10][R22.64] ;  /* 0x0000000a16167981 */ /* 0x000ee2000c1e1b00 */
[----:B-1----:R-:W-:-:S06]  /*2140*/  IMAD.WIDE.U32 R20, R115, 0x8, R20 ;  /* 0x0000000873147825 */ /* 0x002fcc00078e0014 */
[----:B------:R-:W4:Y:S01]  /*2150*/  LDG.E.64 R20, desc[UR10][R20.64] ;  /* 0x0000000a14147981 */ /* 0x000f22000c1e1b00 */
[----:B0-----:R-:W-:-:S05]  /*2160*/  @P0 IMAD.WIDE.U32 R104, R115, 0x8, R24 ;  /* 0x0000000873680825 */ /* 0x001fca00078e0018 */
[----:B------:R-:W5:Y:S01]  /*2170*/  @P0 LDG.E.64 R166, desc[UR10][R104.64] ;  /* 0x0000000a68a60981 */ /* 0x000f62000c1e1b00 */
[----:B------:R-:W-:-:S04]  /*2180*/  ISETP.NE.U32.AND P0, PT, RZ, UR12, PT ;  /* 0x0000000cff007c0c */ /* 0x000fc8000bf05070 */
[----:B------:R-:W-:-:S13]  /*2190*/  ISETP.NE.AND.EX P0, PT, RZ, UR13, PT, P0 ;  /* 0x0000000dff007c0c */ /* 0x000fda000bf05300 */
[----:B------:R-:W0:Y:S01]  /*21a0*/  @P0 LDC.64 R24, c[0x0][0x3b8] ;  /* 0x0000ee00ff180b82 */ /* 0x000e220000000a00 */
[----:B--2---:R-:W-:-:S05]  /*21b0*/  IMAD.WIDE.U32 R26, R115, 0x4, R26 ;  /* 0x00000004731a7825 */ /* 0x004fca00078e001a */
[----:B------:R-:W5:Y:S01]  /*21c0*/  LDG.E R28, desc[UR10][R26.64] ;  /* 0x0000000a1a1c7981 */ /* 0x000f62000c1e1900 */
[----:B0-----:R-:W-:-:S05]  /*21d0*/  @P0 IMAD.WIDE.U32 R24, R115, 0x4, R24 ;  /* 0x0000000473180825 */ /* 0x001fca00078e0018 */
[----:B------:R0:W5:Y:S02]  /*21e0*/  @P0 LDG.E R29, desc[UR10][R24.64] ;  /* 0x0000000a181d0981 */ /* 0x000164000c1e1900 */
[----:B0-----:R-:W-:Y:S02]  /*21f0*/  IMAD.U32 R24, R173, 0x10000, RZ ;  /* 0x00010000ad187824 */ /* 0x001fe400078e00ff */
        /* <DEDUP_REMOVED lines=12> */
[C---:B------:R-:W-:Y:S02]  /*22c0*/  FADD.FTZ R20, -R116.reuse, R23 ;  /* 0x0000001774147221 */ /* 0x040fe40000010100 */
[----:B------:R-:W-:Y:S01]  /*22d0*/  FADD.FTZ R26, -R116, R21 ;  /* 0x00000015741a7221 */ /* 0x000fe20000010100 */
[----:B------:R-:W-:Y:S02]  /*22e0*/  IMAD.U32 R21, R104, 0x10000, RZ ;  /* 0x0001000068157824 */ /* 0x000fe400078e00ff */
[----:B-----5:R-:W-:Y:S01]  /*22f0*/  FMUL.FTZ R27, R151, R20 ;  /* 0x00000014971b7220 */ /* 0x020fe20000410000 */
[----:B------:R-:W-:Y:S02]  /*2300*/  IMAD.U32 R22, R109, 0x10000, RZ ;  /* 0x000100006d167824 */ /* 0x000fe400078e00ff */
        /* <DEDUP_REMOVED lines=9> */
[-C--:B------:R-:W-:Y:S01]  /*23a0*/  FMUL.FTZ R25, R25, R106.reuse ;  /* 0x0000006a19197220 */ /* 0x080fe20000410000 */
[----:B------:R-:W-:Y:S01]  /*23b0*/  FADD.FTZ R52, R52, R106 ;  /* 0x0000006a34347221 */ /* 0x000fe20000010000 */
[----:B------:R-:W-:Y:S01]  /*23c0*/  FFMA.FTZ R80, R27, R106, R80 ;  /* 0x0000006a1b507223 */ /* 0x000fe20000010050 */
[----:B------:R-:W-:-:S02]  /*23d0*/  IMAD.U32 R21, R108, 0x10000, RZ ;  /* 0x000100006c157824 */ /* 0x000fc400078e00ff */
[-C--:B------:R-:W-:Y:S01]  /*23e0*/  FMUL.FTZ R22, R22, R105.reuse ;  /* 0x0000006916167220 */ /* 0x080fe20000410000 */
[----:B------:R-:W-:Y:S02]  /*23f0*/  IMAD.U32 R104, R171, 0x10000, RZ ;  /* 0x00010000ab687824 */ /* 0x000fe400078e00ff */
[----:B------:R-:W-:Y:S01]  /*2400*/  FADD.FTZ R54, R54, R105 ;  /* 0x0000006936367221 */ /* 0x000fe20000010000 */
[----:B------:R-:W-:Y:S02]  /*2410*/  IMAD.U32 R106, R107, 0x10000, RZ ;  /* 0x000100006b6a7824 */ /* 0x000fe400078e00ff */
[----:B------:R-:W-:Y:S01]  /*2420*/  FFMA.FTZ R82, R23, R105, R82 ;  /* 0x0000006917527223 */ /* 0x000fe20000010052 */
[----:B------:R-:W-:Y:S01]  /*2430*/  FADD.FTZ R105, R114, R25 ;  /* 0x0000001972697221 */ /* 0x000fe20000010000 */
[----:B------:R-:W-:Y:S01]  /*2440*/  FFMA.FTZ R107, R27, R25, R118 ;  /* 0x000000191b6b7223 */ /* 0x000fe20000010076 */
[----:B------:R-:W-:Y:S01]  /*2450*/  FADD.FTZ R20, -R116, R21 ;  /* 0x0000001574147221 */ /* 0x000fe20000010100 */
[----:B------:R-:W-:Y:S01]  /*2460*/  FMUL.FTZ R21, R104, R106 ;  /* 0x0000006a68157220 */ /* 0x000fe20000410000 */
[----:B------:R-:W-:Y:S01]  /*2470*/  FADD.FTZ R105, R105, R24 ;  /* 0x0000001869697221 */ /* 0x000fe20000010000 */
[----:B------:R-:W-:Y:S01]  /*2480*/  FFMA.FTZ R104, R26, R24, R107 ;  /* 0x000000181a687223 */ /* 0x000fe2000001006b */
[----:B------:R-:W-:-:S02]  /*2490*/  FMUL.FTZ R20, R151, R20 ;  /* 0x0000001497147220 */ /* 0x000fc40000410000 */
[----:B------:R-:W-:Y:S01]  /*24a0*/  FADD.FTZ R114, R105, R22 ;  /* 0x0000001669727221 */ /* 0x000fe20000010000 */
[----:B------:R-:W-:Y:S01]  /*24b0*/  FFMA.FTZ R104, R23, R22, R104 ;  /* 0x0000001617687223 */ /* 0x000fe20000010068 */
[----:B------:R-:W-:Y:S01]  /*24c0*/  FADD.FTZ R55, R55, R106 ;  /* 0x0000006a37377221 */ /* 0x000fe20000010000 */
[----:B------:R-:W-:Y:S01]  /*24d0*/  FFMA.FTZ R83, R20, R106, R83 ;  /* 0x0000006a14537223 */ /* 0x000fe20000010053 */
[----:B------:R-:W-:Y:S01]  /*24e0*/  FADD.FTZ R114, R114, R21 ;  /* 0x0000001572727221 */ /* 0x000fe20000010000 */
[----:B------:R-:W-:-:S07]  /*24f0*/  FFMA.FTZ R118, R20, R21, R104 ;  /* 0x0000001514767223 */ /* 0x000fce0000010068 */
.L_x_566:
[----:B------:R-:W-:Y:S05]  /*2500*/  BSYNC.RECONVERGENT B0 ;  /* 0x0000000000007941 */ /* 0x000fea0003800200 */
.L_x_565:
[----:B------:R-:W-:Y:S04]  /*2510*/  BSSY.RECONVERGENT B0, `(.L_x_567) ;  /* 0x0000045000007945 */ /* 0x000fe80003800200 */
[----:B------:R-:W-:Y:S05]  /*2520*/  @!P6 BRA `(.L_x_568) ;  /* 0x00000004000ce947 */ /* 0x000fea0003800000 */
        /* <DEDUP_REMOVED lines=20> */
[----:B---3--:R-:W-:Y:S01]  /*2670*/  IMAD.MOV.U32 R106, RZ, RZ, R12 ;  /* 0x000000ffff6a7224 */ /* 0x008fe200078e000c */
[----:B------:R-:W-:Y:S01]  /*2680*/  SHF.R.U64 R109, R12, 0x10, R13 ;  /* 0x000000100c6d7819 */ /* 0x000fe2000000120d */
[----:B----4-:R-:W-:Y:S01]  /*2690*/  IMAD.MOV.U32 R12, RZ, RZ, R10 ;  /* 0x000000ffff0c7224 */ /* 0x010fe200078e000a */
[--C-:B------:R-:W-:Y:S01]  /*26a0*/  SHF.R.U64 R10, R10, 0x10, R11.reuse ;  /* 0x000000100a0a7819 */ /* 0x100fe2000000120b */
[--C-:B------:R-:W-:Y:S01]  /*26b0*/  IMAD.MOV.U32 R104, RZ, RZ, R11.reuse ;  /* 0x000000ffff687224 */ /* 0x100fe200078e000b */
[----:B------:R-:W-:Y:S01]  /*26c0*/  SHF.R.U32.HI R107, RZ, 0x10, R11 ;  /* 0x00000010ff6b7819 */ /* 0x000fe2000001160b */
[----:B------:R-:W-:Y:S01]  /*26d0*/  IMAD.U32 R11, R12, 0x10000, RZ ;  /* 0x000100000c0b7824 */ /* 0x000fe200078e00ff */
[----:B------:R-:W-:Y:S01]  /*26e0*/  SHF.R.U32.HI R108, RZ, 0x10, R13 ;  /* 0x00000010ff6c7819 */ /* 0x000fe2000001160d */
[----:B------:R-:W-:-:S02]  /*26f0*/  IMAD.U32 R15, R10, 0x10000, RZ ;  /* 0x000100000a0f7824 */ /* 0x000fc400078e00ff */
[----:B------:R-:W-:Y:S02]  /*2700*/  IMAD.U32 R17, R104, 0x10000, RZ ;  /* 0x0001000068117824 */ /* 0x000fe400078e00ff */
[----:B------:R-:W-:Y:S01]  /*2710*/  FADD.FTZ R10, -R116, R11 ;  /* 0x0000000b740a7221 */ /* 0x000fe20000010100 */
[----:B------:R-:W-:Y:S02]  /*2720*/  IMAD.MOV.U32 R105, RZ, RZ, R13 ;  /* 0x000000ffff697224 */ /* 0x000fe400078e000d */
[----:B------:R-:W-:Y:S02]  /*2730*/  IMAD.U32 R13, R170, 0x10000, RZ ;  /* 0x00010000aa0d7824 */ /* 0x000fe400078e00ff */
[----:B------:R-:W-:Y:S02]  /*2740*/  IMAD.U32 R106, R106, 0x10000, RZ ;  /* 0x000100006a6a7824 */ /* 0x000fe400078e00ff */
[----:B------:R-:W-:Y:S01]  /*2750*/  FADD.FTZ R16, -R116, R15 ;  /* 0x0000000f74107221 */ /* 0x000fe20000010100 */
[----:B------:R-:W-:-:S02]  /*2760*/  IMAD.U32 R107, R107, 0x10000, RZ ;  /* 0x000100006b6b7824 */ /* 0x000fc400078e00ff */
[C---:B------:R-:W-:Y:S01]  /*2770*/  FADD.FTZ R104, -R116.reuse, R17 ;  /* 0x0000001174687221 */ /* 0x040fe20000010100 */
[----:B-----5:R-:W-:Y:S01]  /*2780*/  FMUL.FTZ R17, R151, R10 ;  /* 0x0000000a97117220 */ /* 0x020fe20000410000 */
[----:B------:R-:W-:Y:S02]  /*2790*/  IMAD.U32 R10, R109, 0x10000, RZ ;  /* 0x000100006d0a7824 */ /* 0x000fe400078e00ff */
[----:B------:R-:W-:Y:S01]  /*27a0*/  FMUL.FTZ R15, R13, R106 ;  /* 0x0000006a0d0f7220 */ /* 0x000fe20000410000 */
[----:B------:R-:W-:Y:S01]  /*27b0*/  FADD.FTZ R116, -R116, R107 ;  /* 0x0000006b74747221 */ /* 0x000fe20000010100 */
[C---:B------:R-:W-:Y:S01]  /*27c0*/  FMUL.FTZ R16, R151.reuse, R16 ;  /* 0x0000001097107220 */ /* 0x040fe20000410000 */
[----:B------:R-:W-:Y:S02]  /*27d0*/  IMAD.U32 R12, R154, 0x10000, RZ ;  /* 0x000100009a0c7824 */ /* 0x000fe400078e00ff */
[----:B------:R-:W-:Y:S01]  /*27e0*/  FMUL.FTZ R13, R151, R104 ;  /* 0x00000068970d7220 */ /* 0x000fe20000410000 */
[----:B------:R-:W-:-:S02]  /*27f0*/  IMAD.U32 R107, R105, 0x10000, RZ ;  /* 0x00010000696b7824 */ /* 0x000fc400078e00ff */
[----:B------:R-:W-:Y:S01]  /*2800*/  FMUL.FTZ R14, R14, R10 ;  /* 0x0000000a0e0e7220 */ /* 0x000fe20000410000 */
[----:B------:R-:W-:Y:S01]  /*2810*/  FADD.FTZ R11, R114, R15 ;  /* 0x0000000f720b7221 */ /* 0x000fe20000010000 */
[C---:B------:R-:W-:Y:S01]  /*2820*/  FFMA.FTZ R105, R17.reuse, R15, R118 ;  /* 0x0000000f11697223 */ /* 0x040fe20000010076 */
[----:B------:R-:W-:Y:S01]  /*2830*/  FADD.FTZ R48, R48, R106 ;  /* 0x0000006a30307221 */ /* 0x000fe20000010000 */
[----:B------:R-:W-:Y:S01]  /*2840*/  FFMA.FTZ R76, R17, R106, R76 ;  /* 0x0000006a114c7223 */ /* 0x000fe2000001004c */
[----:B------:R-:W-:Y:S01]  /*2850*/  FADD.FTZ R49, R49, R10 ;  /* 0x0000000a31317221 */ /* 0x000fe20000010000 */
[----:B------:R-:W-:Y:S01]  /*2860*/  FFMA.FTZ R77, R16, R10, R77 ;  /* 0x0000000a104d7223 */ /* 0x000fe2000001004d */
[----:B------:R-:W-:Y:S02]  /*2870*/  IMAD.U32 R10, R153, 0x10000, RZ ;  /* 0x00010000990a7824 */ /* 0x000fe400078e00ff */
[----:B------:R-:W-:Y:S01]  /*2880*/  FMUL.FTZ R12, R12, R107 ;  /* 0x0000006b0c0c7220 */ /* 0x000fe20000410000 */
[----:B------:R-:W-:-:S02]  /*2890*/  IMAD.U32 R106, R108, 0x10000, RZ ;  /* 0x000100006c6a7824 */ /* 0x000fc400078e00ff */
        /* <DEDUP_REMOVED lines=12> */
.L_x_568:
[----:B------:R-:W-:Y:S05]  /*2960*/  BSYNC.RECONVERGENT B0 ;  /* 0x0000000000007941 */ /* 0x000fea0003800200 */
.L_x_567:
        /* <DEDUP_REMOVED lines=32> */
.L_x_570:
[----:B------:R-:W-:Y:S05]  /*2b70*/  BSYNC.RECONVERGENT B0 ;  /* 0x0000000000007941 */ /* 0x000fea0003800200 */
.L_x_569:
        /* <DEDUP_REMOVED lines=40> */
[----:B------:R-:W-:Y:S01]  /*2e00*/  ISETP.GE.U32.AND P0, PT, R196, 0x100, PT ;  /* 0x00000100c400780c */ /* 0x000fe20003f06070 */
[----:B-1----:R-:W-:-:S05]  /*2e10*/  IMAD.IADD R195, R195, 0x1, R104 ;  /* 0x00000001c3c37824 */ /* 0x002fca00078e0268 */
[----:B------:R-:W-:-:S04]  /*2e20*/  ISETP.GE.AND P6, PT, R195, R105, PT ;  /* 0x00000069c300720c */ /* 0x000fc80003fc6270 */
[----:B------:R-:W-:-:S03]  /*2e30*/  P2R R115, PR, RZ, 0x40 ;  /* 0x00000040ff737803 */ /* 0x000fc60000000000 */
        /* <DEDUP_REMOVED lines=12> */
[-CC-:B------:R-:W-:Y:S01]  /*2f00*/  FFMA.FTZ R105, R3, R113.reuse, R114.reuse ;  /* 0x0000007103697223 */ /* 0x180fe20000010072 */
[----:B------:R-:W-:Y:S01]  /*2f10*/  LOP3.LUT P6, RZ, R147, 0xff, RZ, 0xc0, !PT ;  /* 0x000000ff93ff7812 */ /* 0x000fe200078cc0ff */
[-CC-:B------:R-:W-:Y:S01]  /*2f20*/  FFMA.FTZ R107, R145, R113.reuse, R114.reuse ;  /* 0x00000071916b7223 */ /* 0x180fe20000010072 */
[-CC-:B------:R-:W-:Y:S01]  /*2f30*/  FFMA.FTZ R108, R142, R113.reuse, R114.reuse ;  /* 0x000000718e6c7223 */ /* 0x180fe20000010072 */
[----:B------:R-:W-:Y:S01]  /*2f40*/  FADD.FTZ R104, R150, -R105 ;  /* 0x8000006996687221 */ /* 0x000fe20000010000 */
[----:B------:R-:W-:Y:S02]  /*2f50*/  FFMA.FTZ R105, R148, R113, R114 ;  /* 0x0000007194697223 */ /* 0x000fe40000010072 */
[----:B------:R-:W-:Y:S01]  /*2f60*/  FADD.FTZ R108, R143, -R108 ;  /* 0x8000006c8f6c7221 */ /* 0x000fe20000010000 */
[C---:B-----5:R-:W-:Y:S01]  /*2f70*/  FMUL.FTZ R104, R151.reuse, R104 ;  /* 0x0000006897687220 */ /* 0x060fe20000410000 */
[----:B------:R-:W-:Y:S02]  /*2f80*/  FADD.FTZ R106, R146, -R105 ;  /* 0x80000069926a7221 */ /* 0x000fe40000010000 */
[C---:B------:R-:W-:Y:S01]  /*2f90*/  FMUL.FTZ R108, R151.reuse, R108 ;  /* 0x0000006c976c7220 */ /* 0x040fe20000410000 */
[----:B------:R-:W-:Y:S01]  /*2fa0*/  FMUL.FTZ R104, R104, UR14 ;  /* 0x0000000e68687c20 */ /* 0x000fe20008410000 */
[----:B------:R-:W-:-:S02]  /*2fb0*/  FMUL.FTZ R106, R151, R106 ;  /* 0x0000006a976a7220 */ /* 0x000fc40000410000 */
[----:B------:R-:W-:Y:S02]  /*2fc0*/  FMUL.FTZ R108, R108, UR14 ;  /* 0x0000000e6c6c7c20 */ /* 0x000fe40008410000 */
[----:B------:R-:W-:Y:S01]  /*2fd0*/  FSEL R104, R104, RZ, P6 ;  /* 0x000000ff68687208 */ /* 0x000fe20003000000 */
[----:B------:R-:W-:Y:S01]  /*2fe0*/  FMUL.FTZ R106, R106, UR14 ;  /* 0x0000000e6a6a7c20 */ /* 0x000fe20008410000 */
[----:B------:R-:W-:-:S04]  /*2ff0*/  LOP3.LUT P6, RZ, R147, 0xff00, RZ, 0xc0, !PT ;  /* 0x0000ff0093ff7812 */ /* 0x000fc800078cc0ff */
[----:B------:R-:W-:Y:S01]  /*3000*/  FSEL R105, R106, RZ, P6 ;  /* 0x000000ff6a697208 */ /* 0x000fe20003000000 */
[----:B------:R-:W-:Y:S01]  /*3010*/  FADD.FTZ R106, R144, -R107 ;  /* 0x8000006b906a7221 */ /* 0x000fe20000010000 */
[----:B------:R-:W-:Y:S02]  /*3020*/  LOP3.LUT P6, RZ, R147, 0xff0000, RZ, 0xc0, !PT ;  /* 0x00ff000093ff7812 */ /* 0x000fe400078cc0ff */
[----:B------:R-:W-:Y:S01]  /*3030*/  F2FP.BF16.F32.PACK_AB R105, R105, R104 ;  /* 0x000000686969723e */ /* 0x000fe200000010ff */
[----:B------:R-:W-:-:S03]  /*3040*/  FMUL.FTZ R106, R151, R106 ;  /* 0x0000006a976a7220 */ /* 0x000fc60000410000 */
[C---:B------:R-:W-:Y:S01]  /*3050*/  PRMT R104, R105.reuse, 0x7632, R104 ;  /* 0x0000763269687816 */ /* 0x040fe20000000068 */
[----:B------:R-:W-:Y:S01]  /*3060*/  FMUL.FTZ R106, R106, UR14 ;  /* 0x0000000e6a6a7c20 */ /* 0x000fe20008410000 */
[----:B------:R-:W-:-:S04]  /*3070*/  PRMT R109, R105, 0x7610, R109 ;  /* 0x00007610696d7816 */ /* 0x000fc8000000006d */
[----:B------:R-:W-:Y:S02]  /*3080*/  FSEL R106, R106, RZ, P6 ;  /* 0x000000ff6a6a7208 */ /* 0x000fe40003000000 */
[----:B------:R-:W-:-:S04]  /*3090*/  ISETP.GE.U32.AND P6, PT, R147, 0x1000000, PT ;  /* 0x010000009300780c */ /* 0x000fc80003fc6070 */
[----:B------:R-:W-:-:S04]  /*30a0*/  FSEL R107, R108, RZ, P6 ;  /* 0x000000ff6c6b7208 */ /* 0x000fc80003000000 */
[----:B------:R-:W-:-:S04]  /*30b0*/  F2FP.BF16.F32.PACK_AB R106, R107, R106 ;  /* 0x0000006a6b6a723e */ /* 0x000fc800000010ff */
[----:B------:R-:W-:Y:S01]  /*30c0*/  PRMT R107, R106, 0x7632, R107 ;  /* 0x000076326a6b7816 */ /* 0x000fe2000000006b */
[----:B------:R-:W-:Y:S06]  /*30d0*/  BRA `(.L_x_576) ;  /* 0x0000001400447947 */ /* 0x000fec0003800000 */
.L_x_575:
[-CC-:B------:R-:W-:Y:S01]  /*30e0*/  FFMA.FTZ R7, R3, R113.reuse, R114.reuse ;  /* 0x0000007103077223 */ /* 0x180fe20000010072 */
[-CC-:B------:R-:W-:Y:S01]  /*30f0*/  FFMA.FTZ R9, R148, R113.reuse, R114.reuse ;  /* 0x0000007194097223 */ /* 0x180fe20000010072 */
[-CC-:B------:R-:W-:Y:S01]  /*3100*/  FFMA.FTZ R105, R145, R113.reuse, R114.reuse ;  /* 0x0000007191697223 */ /* 0x180fe20000010072 */
[----:B------:R-:W-:Y:S01]  /*3110*/  LOP3.LUT P6, RZ, R147, 0xff, RZ, 0xc0, !PT ;  /* 0x000000ff93ff7812 */ /* 0x000fe200078cc0ff */
[----:B------:R-:W-:Y:S01]  /*3120*/  FADD.FTZ R6, R150, -R7 ;  /* 0x8000000796067221 */ /* 0x000fe20000010000 */
[----:B------:R-:W-:Y:S01]  /*3130*/  FADD.FTZ R8, R146, -R9 ;  /* 0x8000000992087221 */ /* 0x000fe20000010000 */
[----:B------:R-:W-:Y:S01]  /*3140*/  FADD.FTZ R104, R144, -R105 ;  /* 0x8000006990687221 */ /* 0x000fe20000010000 */
[----:B------:R-:W-:Y:S01]  /*3150*/  FFMA.FTZ R106, R142, R113, R114 ;  /* 0x000000718e6a7223 */ /* 0x000fe20000010072 */
[C---:B-----5:R-:W-:Y:S01]  /*3160*/  FMUL.FTZ R6, R151.reuse, R6 ;  /* 0x0000000697067220 */ /* 0x060fe20000410000 */
[C---:B------:R-:W-:Y:S01]  /*3170*/  FMUL.FTZ R8, R151.reuse, R8 ;  /* 0x0000000897087220 */ /* 0x040fe20000410000 */
[----:B------:R-:W-:Y:S01]  /*3180*/  FMUL.FTZ R104, R151, R104 ;  /* 0x0000006897687220 */ /* 0x000fe20000410000 */
[----:B------:R-:W-:Y:S01]  /*3190*/  FADD.FTZ R106, R143, -R106 ;  /* 0x8000006a8f6a7221 */ /* 0x000fe20000010000 */
[----:B------:R-:W-:Y:S01]  /*31a0*/  FMUL.FTZ R7, R6, UR14 ;  /* 0x0000000e06077c20 */ /* 0x000fe20008410000 */
[----:B------:R-:W-:Y:S01]  /*31b0*/  FMUL.FTZ R9, R8, UR14 ;  /* 0x0000000e08097c20 */ /* 0x000fe20008410000 */
[----:B------:R-:W-:Y:S01]  /*31c0*/  FMUL.FTZ R105, R104, UR14 ;  /* 0x0000000e68697c20 */ /* 0x000fe20008410000 */
[----:B------:R-:W-:-:S02]  /*31d0*/  FMUL.FTZ R106, R151, R106 ;  /* 0x0000006a976a7220 */ /* 0x000fc40000410000 */
[----:B------:R-:W-:Y:S02]  /*31e0*/  FSEL R7, R7, RZ, P6 ;  /* 0x000000ff07077208 */ /* 0x000fe40003000000 */
[----:B------:R-:W-:Y:S01]  /*31f0*/  LOP3.LUT P6, RZ, R147, 0xff00, RZ, 0xc0, !PT ;  /* 0x0000ff0093ff7812 */ /* 0x000fe200078cc0ff */
[----:B------:R-:W-:Y:S01]  /*3200*/  FMUL.FTZ R107, R106, UR14 ;  /* 0x0000000e6a6b7c20 */ /* 0x000fe20008410000 */
[----:B------:R-:W-:Y:S02]  /*3210*/  F2FP.BF16.F32.PACK_AB R7, R7, R6 ;  /* 0x000000060707723e */ /* 0x000fe400000010ff */
[----:B------:R-:W-:Y:S02]  /*3220*/  FSEL R9, R9, RZ, P6 ;  /* 0x000000ff09097208 */ /* 0x000fe40003000000 */
[----:B------:R-:W-:Y:S02]  /*3230*/  LOP3.LUT P6, RZ, R147, 0xff0000, RZ, 0xc0, !PT ;  /* 0x00ff000093ff7812 */ /* 0x000fe400078cc0ff */
[----:B------:R-:W-:-:S02]  /*3240*/  F2FP.BF16.F32.PACK_AB R8, R9, R8 ;  /* 0x000000080908723e */ /* 0x000fc400000010ff */
[----:B------:R-:W-:Y:S02]  /*3250*/  FSEL R105, R105, RZ, P6 ;  /* 0x000000ff69697208 */ /* 0x000fe40003000000 */
[----:B------:R-:W-:Y:S02]  /*3260*/  ISETP.GE.U32.AND P6, PT, R147, 0x1000000, PT ;  /* 0x010000009300780c */ /* 0x000fe40003fc6070 */
[----:B------:R-:W-:Y:S02]  /*3270*/  F2FP.BF16.F32.PACK_AB R105, R105, R104 ;  /* 0x000000686969723e */ /* 0x000fe400000010ff */
[----:B------:R-:W-:Y:S02]  /*3280*/  FSEL R107, R107, RZ, P6 ;  /* 0x000000ff6b6b7208 */ /* 0x000fe40003000000 */
[----:B------:R-:W-:Y:S02]  /*3290*/  PRMT R109, R7, 0x7632, R109 ;  /* 0x00007632076d7816 */ /* 0x000fe4000000006d */
[----:B------:R-:W-:-:S02]  /*32a0*/  F2FP.BF16.F32.PACK_AB R6, R107, R106 ;  /* 0x0000006a6b06723e */ /* 0x000fc400000010ff */
[----:B------:R-:W-:Y:S02]  /*32b0*/  PRMT R9, R7, 0x7610, R9 ;  /* 0x0000761007097816 */ /* 0x000fe40000000009 */
[----:B------:R-:W-:Y:S02]  /*32c0*/  PRMT R104, R8, 0x7632, R104 ;  /* 0x0000763208687816 */ /* 0x000fe40000000068 */
[C---:B------:R-:W-:Y:S02]  /*32d0*/  PRMT R106, R105.reuse, 0x7632, R106 ;  /* 0x00007632696a7816 */ /* 0x040fe4000000006a */
[----:B------:R-:W-:Y:S02]  /*32e0*/  PRMT R7, R105, 0x7610, R7 ;  /* 0x0000761069077816 */ /* 0x000fe40000000007 */
[----:B------:R-:W-:Y:S01]  /*32f0*/  PRMT R107, R6, 0x7632, R107 ;  /* 0x00007632066b7816 */ /* 0x000fe2000000006b */
[----:B------:R-:W-:Y:S06]  /*3300*/  BRA `(.L_x_576) ;  /* 0x0000001000b87947 */ /* 0x000fec0003800000 */
.L_x_574:
[----:B------:R-:W-:Y:S01]  /*3310*/  UMOV UR4, UR6 ;  /* 0x0000000600047c82 */ /* 0x000fe20008000000 */
[----:B------:R-:W-:Y:S01]  /*3320*/  UMOV UR5, UR7 ;  /* 0x0000000700057c82 */ /* 0x000fe20008000000 */
[----:B------:R-:W-:-:S04]  /*3330*/  UISETP.NE.U32.AND UP0, UPT, UR4, URZ, UPT ;  /* 0x000000ff0400728c */ /* 0x000fc8000bf05070 */
[----:B------:R-:W-:-:S09]  /*3340*/  UISETP.NE.AND.EX UP0, UPT, UR5, URZ, UPT, UP0 ;  /* 0x000000ff0500728c */ /* 0x000fd2000bf05300 */
[----:B------:R-:W-:Y:S05]  /*3350*/  BRA.U UP0, `(.L_x_577) ;  /* 0x0000000100987547 */ /* 0x000fea000b800000 */
[----:B------:R-:W-:Y:S02]  /*3360*/  IMAD.MOV.U32 R104, RZ, RZ, R156 ;  /* 0x000000ffff687224 */ /* 0x000fe400078e009c */
[-CC-:B------:R-:W-:Y:S01]  /*3370*/  FFMA.FTZ R105, R3, R113.reuse, R114.reuse ;  /* 0x0000007103697223 */ /* 0x180fe20000010072 */
[----:B------:R-:W-:Y:S01]  /*3380*/  SHF.R.U64 R106, R156, 0x10, R157 ;  /* 0x000000109c6a7819 */ /* 0x000fe2000000129d */
[----:B------:R-:W-:Y:S01]  /*3390*/  FFMA.FTZ R107, R145, R113, R114 ;  /* 0x00000071916b7223 */ /* 0x000fe20000010072 */
[----:B------:R-:W-:Y:S02]  /*33a0*/  IMAD.U32 R104, R104, 0x10000, RZ ;  /* 0x0001000068687824 */ /* 0x000fe400078e00ff */
[----:B------:R-:W-:Y:S01]  /*33b0*/  FADD.FTZ R105, R150, -R105 ;  /* 0x8000006996697221 */ /* 0x000fe20000010000 */
[----:B------:R-:W-:Y:S01]  /*33c0*/  LOP3.LUT P6, RZ, R147, 0xff, RZ, 0xc0, !PT ;  /* 0x000000ff93ff7812 */ /* 0x000fe200078cc0ff */
[----:B------:R-:W-:Y:S02]  /*33d0*/  IMAD.U32 R106, R106, 0x10000, RZ ;  /* 0x000100006a6a7824 */ /* 0x000fe400078e00ff */
[----:B------:R-:W-:Y:S01]  /*33e0*/  FADD.FTZ R107, R144, -R107 ;  /* 0x8000006b906b7221 */ /* 0x000fe20000010000 */
[----:B-----5:R-:W-:Y:S01]  /*33f0*/  FFMA.FTZ R104, R151, R105, R104 ;  /* 0x0000006997687223 */ /* 0x020fe20000010068 */
[-CC-:B------:R-:W-:Y:S01]  /*3400*/  FFMA.FTZ R105, R148, R113.reuse, R114.reuse ;  /* 0x0000007194697223 */ /* 0x180fe20000010072 */
[----:B------:R-:W-:Y:S01]  /*3410*/  SHF.R.U32.HI R108, RZ, 0x10, R157 ;  /* 0x00000010ff6c7819 */ /* 0x000fe2000001169d */
[----:B------:R-:W-:Y:S01]  /*3420*/  FFMA.FTZ R110, R142, R113, R114 ;  /* 0x000000718e6e7223 */ /* 0x000fe20000010072 */
[----:B------:R-:W-:Y:S01]  /*3430*/  FMUL.FTZ R104, R104, UR14 ;  /* 0x0000000e68687c20 */ /* 0x000fe20008410000 */
[----:B------:R-:W-:-:S02]  /*3440*/  FADD.FTZ R105, R146, -R105 ;  /* 0x8000006992697221 */ /* 0x000fc40000010000 */
[----:B------:R-:W-:Y:S02]  /*3450*/  IMAD.U32 R108, R108, 0x10000, RZ ;  /* 0x000100006c6c7824 */ /* 0x000fe400078e00ff */
[----:B------:R-:W-:Y:S01]  /*3460*/  FADD.FTZ R110, R143, -R110 ;  /* 0x8000006e8f6e7221 */ /* 0x000fe20000010000 */
[----:B------:R-:W-:Y:S01]  /*3470*/  FFMA.FTZ R106, R151, R105, R106 ;  /* 0x00000069976a7223 */ /* 0x000fe2000001006a */
[----:B------:R-:W-:Y:S02]  /*3480*/  FSEL R104, R104, RZ, P6 ;  /* 0x000000ff68687208 */ /* 0x000fe40003000000 */
[----:B------:R-:W-:Y:S01]  /*3490*/  LOP3.LUT P6, RZ, R147, 0xff00, RZ, 0xc0, !PT ;  /* 0x0000ff0093ff7812 */ /* 0x000fe200078cc0ff */
[----:B------:R-:W-:Y:S01]  /*34a0*/  FMUL.FTZ R106, R106, UR14 ;  /* 0x0000000e6a6a7c20 */ /* 0x000fe20008410000 */
[----:B------:R-:W-:-:S04]  /*34b0*/  FFMA.FTZ R108, R151, R110, R108 ;  /* 0x0000006e976c7223 */ /* 0x000fc8000001006c */
[----:B------:R-:W-:Y:S01]  /*34c0*/  FSEL R105, R106, RZ, P6 ;  /* 0x000000ff6a697208 */ /* 0x000fe20003000000 */
[----:B------:R-:W-:Y:S01]  /*34d0*/  IMAD.MOV.U32 R106, RZ, RZ, R157 ;  /* 0x000000ffff6a7224 */ /* 0x000fe200078e009d */
[----:B------:R-:W-:Y:S01]  /*34e0*/  LOP3.LUT P6, RZ, R147, 0xff0000, RZ, 0xc0, !PT ;  /* 0x00ff000093ff7812 */ /* 0x000fe200078cc0ff */
[----:B------:R-:W-:Y:S01]  /*34f0*/  FMUL.FTZ R108, R108, UR14 ;  /* 0x0000000e6c6c7c20 */ /* 0x000fe20008410000 */
[----:B------:R-:W-:Y:S01]  /*3500*/  F2FP.BF16.F32.PACK_AB R105, R105, R104 ;  /* 0x000000686969723e */ /* 0x000fe200000010ff */
[----:B------:R-:W-:-:S03]  /*3510*/  IMAD.U32 R106, R106, 0x10000, RZ ;  /* 0x000100006a6a7824 */ /* 0x000fc600078e00ff */
[----:B------:R-:W-:Y:S01]  /*3520*/  PRMT R104, R105, 0x7632, R104 ;  /* 0x0000763269687816 */ /* 0x000fe20000000068 */
[----:B------:R-:W-:Y:S01]  /*3530*/  FFMA.FTZ R106, R151, R107, R106 ;  /* 0x0000006b976a7223 */ /* 0x000fe2000001006a */
[----:B------:R-:W-:-:S03]  /*3540*/  PRMT R109, R105, 0x7610, R109 ;  /* 0x00007610696d7816 */ /* 0x000fc6000000006d */
[----:B------:R-:W-:-:S05]  /*3550*/  FMUL.FTZ R106, R106, UR14 ;  /* 0x0000000e6a6a7c20 */ /* 0x000fca0008410000 */
[----:B------:R-:W-:Y:S02]  /*3560*/  FSEL R106, R106, RZ, P6 ;  /* 0x000000ff6a6a7208 */ /* 0x000fe40003000000 */
[----:B------:R-:W-:-:S04]  /*3570*/  ISETP.GE.U32.AND P6, PT, R147, 0x1000000, PT ;  /* 0x010000009300780c */ /* 0x000fc80003fc6070 */
[----:B------:R-:W-:-:S04]  /*3580*/  FSEL R107, R108, RZ, P6 ;  /* 0x000000ff6c6b7208 */ /* 0x000fc80003000000 */
[----:B------:R-:W-:-:S04]  /*3590*/  F2FP.BF16.F32.PACK_AB R106, R107, R106 ;  /* 0x0000006a6b6a723e */ /* 0x000fc800000010ff */
[----:B------:R-:W-:Y:S01]  /*35a0*/  PRMT R107, R106, 0x7632, R107 ;  /* 0x000076326a6b7816 */ /* 0x000fe2000000006b */
[----:B------:R-:W-:Y:S06]  /*35b0*/  BRA `(.L_x_576) ;  /* 0x00000010000c7947 */ /* 0x000fec0003800000 */
.L_x_577:
[----:B------:R-:W-:Y:S02]  /*35c0*/  IMAD.MOV.U32 R6, RZ, RZ, R156 ;  /* 0x000000ffff067224 */ /* 0x000fe400078e009c */
[-CC-:B------:R-:W-:Y:S01]  /*35d0*/  FFMA.FTZ R7, R3, R113.reuse, R114.reuse ;  /* 0x0000007103077223 */ /* 0x180fe20000010072 */
[-CC-:B------:R-:W-:Y:S01]  /*35e0*/  FFMA.FTZ R9, R148, R113.reuse, R114.reuse ;  /* 0x0000007194097223 */ /* 0x180fe20000010072 */
[----:B------:R-:W-:Y:S01]  /*35f0*/  FFMA.FTZ R105, R145, R113, R114 ;  /* 0x0000007191697223 */ /* 0x000fe20000010072 */
[----:B------:R-:W-:Y:S02]  /*3600*/  IMAD.U32 R8, R6, 0x10000, RZ ;  /* 0x0001000006087824 */ /* 0x000fe400078e00ff */
[----:B------:R-:W-:Y:S01]  /*3610*/  FADD.FTZ R6, R150, -R7 ;  /* 0x8000000796067221 */ /* 0x000fe20000010000 */
[----:B------:R-:W-:Y:S02]  /*3620*/  LOP3.LUT P6, RZ, R147, 0xff, RZ, 0xc0, !PT ;  /* 0x000000ff93ff7812 */ /* 0x000fe400078cc0ff */
[--C-:B------:R-:W-:Y:S01]  /*3630*/  SHF.R.U32.HI R107, RZ, 0x10, R157.reuse ;  /* 0x00000010ff6b7819 */ /* 0x100fe2000001169d */
[----:B-----5:R-:W-:Y:S01]  /*3640*/  FFMA.FTZ R6, R151, R6, R8 ;  /* 0x0000000697067223 */ /* 0x020fe20000010008 */
[----:B------:R-:W-:-:S03]  /*3650*/  SHF.R.U64 R8, R156, 0x10, R157 ;  /* 0x000000109c087819 */ /* 0x000fc6000000129d */
[----:B------:R-:W-:Y:S01]  /*3660*/  FMUL.FTZ R7, R6, UR14 ;  /* 0x0000000e06077c20 */ /* 0x000fe20008410000 */
[----:B------:R-:W-:Y:S02]  /*3670*/  IMAD.U32 R108, R107, 0x10000, RZ ;  /* 0x000100006b6c7824 */ /* 0x000fe400078e00ff */
[----:B------:R-:W-:Y:S02]  /*3680*/  IMAD.U32 R104, R8, 0x10000, RZ ;  /* 0x0001000008687824 */ /* 0x000fe400078e00ff */
[----:B------:R-:W-:Y:S01]  /*3690*/  FADD.FTZ R8, R146, -R9 ;  /* 0x8000000992087221 */ /* 0x000fe20000010000 */
[----:B------:R-:W-:Y:S02]  /*36a0*/  FSEL R7, R7, RZ, P6 ;  /* 0x000000ff07077208 */ /* 0x000fe40003000000 */
[----:B------:R-:W-:Y:S01]  /*36b0*/  LOP3.LUT P6, RZ, R147, 0xff00, RZ, 0xc0, !PT ;  /* 0x0000ff0093ff7812 */ /* 0x000fe200078cc0ff */
[----:B------:R-:W-:Y:S01]  /*36c0*/  FFMA.FTZ R8, R151, R8, R104 ;  /* 0x0000000897087223 */ /* 0x000fe20000010068 */
[----:B------:R-:W-:Y:S01]  /*36d0*/  IMAD.MOV.U32 R104, RZ, RZ, R157 ;  /* 0x000000ffff687224 */ /* 0x000fe200078e009d */
[----:B------:R-:W-:-:S02]  /*36e0*/  F2FP.BF16.F32.PACK_AB R7, R7, R6 ;  /* 0x000000060707723e */ /* 0x000fc400000010ff */
[----:B------:R-:W-:Y:S01]  /*36f0*/  FMUL.FTZ R9, R8, UR14 ;  /* 0x0000000e08097c20 */ /* 0x000fe20008410000 */
[----:B------:R-:W-:Y:S02]  /*3700*/  IMAD.U32 R106, R104, 0x10000, RZ ;  /* 0x00010000686a7824 */ /* 0x000fe400078e00ff */
[----:B------:R-:W-:Y:S01]  /*3710*/  FADD.FTZ R104, R144, -R105 ;  /* 0x8000006990687221 */ /* 0x000fe20000010000 */
[----:B------:R-:W-:Y:S02]  /*3720*/  PRMT R109, R7, 0x7632, R109 ;  /* 0x00007632076d7816 */ /* 0x000fe4000000006d */
[----:B------:R-:W-:Y:S01]  /*3730*/  FSEL R9, R9, RZ, P6 ;  /* 0x000000ff09097208 */ /* 0x000fe20003000000 */
[----:B------:R-:W-:Y:S01]  /*3740*/  FFMA.FTZ R104, R151, R104, R106 ;  /* 0x0000006897687223 */ /* 0x000fe2000001006a */
[----:B------:R-:W-:Y:S01]  /*3750*/  FFMA.FTZ R106, R142, R113, R114 ;  /* 0x000000718e6a7223 */ /* 0x000fe20000010072 */
[----:B------:R-:W-:Y:S02]  /*3760*/  LOP3.LUT P6, RZ, R147, 0xff0000, RZ, 0xc0, !PT ;  /* 0x00ff000093ff7812 */ /* 0x000fe400078cc0ff */
[----:B------:R-:W-:Y:S01]  /*3770*/  FMUL.FTZ R105, R104, UR14 ;  /* 0x0000000e68697c20 */ /* 0x000fe20008410000 */
[----:B------:R-:W-:Y:S01]  /*3780*/  FADD.FTZ R106, R143, -R106 ;  /* 0x8000006a8f6a7221 */ /* 0x000fe20000010000 */
[----:B------:R-:W-:-:S02]  /*3790*/  F2FP.BF16.F32.PACK_AB R8, R9, R8 ;  /* 0x000000080908723e */ /* 0x000fc400000010ff */
[----:B------:R-:W-:Y:S01]  /*37a0*/  PRMT R9, R7, 0x7610, R9 ;  /* 0x0000761007097816 */ /* 0x000fe20000000009 */
[----:B------:R-:W-:Y:S01]  /*37b0*/  FFMA.FTZ R106, R151, R106, R108 ;  /* 0x0000006a976a7223 */ /* 0x000fe2000001006c */
[----:B------:R-:W-:Y:S02]  /*37c0*/  FSEL R105, R105, RZ, P6 ;  /* 0x000000ff69697208 */ /* 0x000fe40003000000 */
[----:B------:R-:W-:Y:S01]  /*37d0*/  ISETP.GE.U32.AND P6, PT, R147, 0x1000000, PT ;  /* 0x010000009300780c */ /* 0x000fe20003fc6070 */
[----:B------:R-:W-:Y:S01]  /*37e0*/  FMUL.FTZ R107, R106, UR14 ;  /* 0x0000000e6a6b7c20 */ /* 0x000fe20008410000 */
[----:B------:R-:W-:Y:S02]  /*37f0*/  F2FP.BF16.F32.PACK_AB R105, R105, R104 ;  /* 0x000000686969723e */ /* 0x000fe400000010ff */
[----:B------:R-:W-:Y:S02]  /*3800*/  PRMT R104, R8, 0x7632, R104 ;  /* 0x0000763208687816 */ /* 0x000fe40000000068 */
[----:B------:R-:W-:-:S02]  /*3810*/  FSEL R107, R107, RZ, P6 ;  /* 0x000000ff6b6b7208 */ /* 0x000fc40003000000 */
[----:B------:R-:W-:Y:S02]  /*3820*/  PRMT R7, R105, 0x7610, R7 ;  /* 0x0000761069077816 */ /* 0x000fe40000000007 */
[----:B------:R-:W-:Y:S02]  /*3830*/  F2FP.BF16.F32.PACK_AB R6, R107, R106 ;  /* 0x0000006a6b06723e */ /* 0x000fe400000010ff */
[----:B------:R-:W-:Y:S02]  /*3840*/  PRMT R106, R105, 0x7632, R106 ;  /* 0x00007632696a7816 */ /* 0x000fe4000000006a */
[----:B------:R-:W-:Y:S01]  /*3850*/  PRMT R107, R6, 0x7632, R107 ;  /* 0x00007632066b7816 */ /* 0x000fe2000000006b */
[----:B------:R-:W-:Y:S06]  /*3860*/  BRA `(.L_x_576) ;  /* 0x0000000c00607947 */ /* 0x000fec0003800000 */
.L_x_573:
        /* <DEDUP_REMOVED lines=15> */
[----:B-----5:R-:W-:-:S03]  /*3960*/  FMUL.FTZ R0, R151, R0 ;  /* 0x0000000097007220 */ /* 0x020fc60000410000 */
[----:B------:R-:W-:Y:S01]  /*3970*/  FMUL.FTZ R4, R151, R4 ;  /* 0x0000000497047220 */ /* 0x000fe20000410000 */
[----:B------:R-:W-:-:S03]  /*3980*/  FMUL.FTZ R0, R0, UR14 ;  /* 0x0000000e00007c20 */ /* 0x000fc60008410000 */
[----:B------:R-:W-:Y:S02]  /*3990*/  FMUL.FTZ R4, R4, UR14 ;  /* 0x0000000e04047c20 */ /* 0x000fe40008410000 */
[----:B------:R-:W-:Y:S02]  /*39a0*/  FSEL R107, R0, RZ, P6 ;  /* 0x000000ff006b7208 */ /* 0x000fe40003000000 */
[----:B------:R-:W-:-:S04]  /*39b0*/  LOP3.LUT P6, RZ, R149, 0xff00, RZ, 0xc0, !PT ;  /* 0x0000ff0095ff7812 */ /* 0x000fc800078cc0ff */
[----:B------:R-:W-:Y:S01]  /*39c0*/  FSEL R2, R0, RZ, P6 ;  /* 0x000000ff00027208 */ /* 0x000fe20003000000 */
[----:B------:R-:W-:Y:S01]  /*39d0*/  FADD.FTZ R0, R144, -R5 ;  /* 0x8000000590007221 */ /* 0x000fe20000010000 */
[----:B------:R-:W-:Y:S02]  /*39e0*/  LOP3.LUT P6, RZ, R147, 0xff0000, RZ, 0xc0, !PT ;  /* 0x00ff000093ff7812 */ /* 0x000fe400078cc0ff */
[----:B------:R-:W-:Y:S01]  /*39f0*/  F2FP.BF16.F32.PACK_AB R107, R2, R107 ;  /* 0x0000006b026b723e */ /* 0x000fe200000010ff */
[----:B------:R-:W-:-:S03]  /*3a00*/  FMUL.FTZ R0, R151, R0 ;  /* 0x0000000097007220 */ /* 0x000fc60000410000 */
[----:B------:R-:W-:Y:S01]  /*3a10*/  PRMT R2, R107, 0x7632, R2 ;  /* 0x000076326b027816 */ /* 0x000fe20000000002 */
[----:B------:R-:W-:-:S05]  /*3a20*/  FMUL.FTZ R0, R0, UR14 ;  /* 0x0000000e00007c20 */ /* 0x000fca0008410000 */
        /* <DEDUP_REMOVED lines=11> */
[----:B------:R-:W-:Y:S02]  /*3ae0*/  FSEL R0, R0, RZ, P6 ;  /* 0x000000ff00007208 */ /* 0x000fe40003000000 */
[----:B------:R-:W-:Y:S02]  /*3af0*/  ISETP.GE.U32.AND P6, PT, R147, 0x1000000, PT ;  /* 0x010000009300780c */ /* 0x000fe40003fc6070 */
[----:B------:R-:W-:Y:S02]  /*3b00*/  F2FP.BF16.F32.PACK_AB R0, R0, R105 ;  /* 0x000000690000723e */ /* 0x000fe400000010ff */
[----:B------:R-:W-:Y:S02]  /*3b10*/  FSEL R111, R4, RZ, P6 ;  /* 0x000000ff046f7208 */ /* 0x000fe40003000000 */
[----:B------:R-:W-:Y:S02]  /*3b20*/  ISETP.GE.U32.AND P6, PT, R149, 0x1000000, PT ;  /* 0x010000009500780c */ /* 0x000fe40003fc6070 */
[----:B------:R-:W-:-:S02]  /*3b30*/  PRMT R109, R0, 0x7610, R109 ;  /* 0x00007610006d7816 */ /* 0x000fc4000000006d */
[----:B------:R-:W-:Y:S02]  /*3b40*/  FSEL R104, R4, RZ, P6 ;  /* 0x000000ff04687208 */ /* 0x000fe40003000000 */
[----:B------:R-:W-:Y:S02]  /*3b50*/  PRMT R4, R0, 0x7632, R4 ;  /* 0x0000763200047816 */ /* 0x000fe40000000004 */
[----:B------:R-:W-:Y:S02]  /*3b60*/  F2FP.BF16.F32.PACK_AB R111, R104, R111 ;  /* 0x0000006f686f723e */ /* 0x000fe400000010ff */
[----:B------:R-:W-:Y:S02]  /*3b70*/  PRMT R104, R107, 0x7610, R104 ;  /* 0x000076106b687816 */ /* 0x000fe40000000068 */
[C---:B------:R-:W-:Y:S02]  /*3b80*/  PRMT R0, R111.reuse, 0x7632, R0 ;  /* 0x000076326f007816 */ /* 0x040fe40000000000 */
[----:B------:R-:W-:Y:S01]  /*3b90*/  PRMT R107, R111, 0x7610, R107 ;  /* 0x000076106f6b7816 */ /* 0x000fe2000000006b */
[----:B------:R-:W-:Y:S06]  /*3ba0*/  BRA `(.L_x_576) ;  /* 0x0000000800907947 */ /* 0x000fec0003800000 */
.L_x_579:
[-CC-:B------:R-:W-:Y:S01]  /*3bb0*/  FFMA.FTZ R5, R145, R113.reuse, R114.reuse ;  /* 0x0000007191057223 */ /* 0x180fe20000010072 */
[----:B------:R-:W-:Y:S01]  /*3bc0*/  LOP3.LUT P6, RZ, R147, 0xff0000, RZ, 0xc0, !PT ;  /* 0x00ff000093ff7812 */ /* 0x000fe200078cc0ff */
[-CC-:B------:R-:W-:Y:S02]  /*3bd0*/  FFMA.FTZ R7, R148, R113.reuse, R114.reuse ;  /* 0x0000007194077223 */ /* 0x180fe40000010072 */
[----:B------:R-:W-:Y:S01]  /*3be0*/  FADD.FTZ R0, R144, -R5 ;  /* 0x8000000590007221 */ /* 0x000fe20000010000 */
[----:B------:R-:W-:Y:S01]  /*3bf0*/  FFMA.FTZ R5, R3, R113, R114 ;  /* 0x0000007103057223 */ /* 0x000fe20000010072 */
[----:B------:R-:W-:Y:S02]  /*3c00*/  FADD.FTZ R4, R146, -R7 ;  /* 0x8000000792047221 */ /* 0x000fe40000010000 */
[C---:B-----5:R-:W-:Y:S02]  /*3c10*/  FMUL.FTZ R104, R151.reuse, R0 ;  /* 0x0000000097687220 */ /* 0x060fe40000410000 */
[----:B------:R-:W-:-:S02]  /*3c20*/  FMUL.FTZ R7, R151, R4 ;  /* 0x0000000497077220 */ /* 0x000fc40000410000 */
[----:B------:R-:W-:Y:S02]  /*3c30*/  FMUL.FTZ R0, R104, UR14 ;  /* 0x0000000e68007c20 */ /* 0x000fe40008410000 */
[----:B------:R-:W-:-:S03]  /*3c40*/  FMUL.FTZ R4, R7, UR14 ;  /* 0x0000000e07047c20 */ /* 0x000fc60008410000 */
[C---:B------:R-:W-:Y:S02]  /*3c50*/  FSEL R107, R0.reuse, RZ, P6 ;  /* 0x000000ff006b7208 */ /* 0x040fe40003000000 */
[----:B------:R-:W-:Y:S02]  /*3c60*/  LOP3.LUT P6, RZ, R149, 0xff0000, RZ, 0xc0, !PT ;  /* 0x00ff000095ff7812 */ /* 0x000fe400078cc0ff */
[----:B------:R-:W-:Y:S02]  /*3c70*/  F2FP.BF16.F32.PACK_AB R107, R107, R104 ;  /* 0x000000686b6b723e */ /* 0x000fe400000010ff */
[----:B------:R-:W-:Y:S01]  /*3c80*/  FSEL R106, R0, RZ, P6 ;  /* 0x000000ff006a7208 */ /* 0x000fe20003000000 */
[----:B------:R-:W-:Y:S01]  /*3c90*/  FFMA.FTZ R0, R142, R113, R114 ;  /* 0x000000718e007223 */ /* 0x000fe20000010072 */
[----:B------:R-:W-:-:S03]  /*3ca0*/  ISETP.GE.U32.AND P6, PT, R147, 0x1000000, PT ;  /* 0x010000009300780c */ /* 0x000fc60003fc6070 */
[----:B------:R-:W-:-:S04]  /*3cb0*/  FADD.FTZ R0, R143, -R0 ;  /* 0x800000008f007221 */ /* 0x000fc80000010000 */
[----:B------:R-:W-:-:S04]  /*3cc0*/  FMUL.FTZ R111, R151, R0 ;  /* 0x00000000976f7220 */ /* 0x000fc80000410000 */
[----:B------:R-:W-:-:S05]  /*3cd0*/  FMUL.FTZ R0, R111, UR14 ;  /* 0x0000000e6f007c20 */ /* 0x000fca0008410000 */
[----:B------:R-:W-:Y:S02]  /*3ce0*/  FSEL R108, R0, RZ, P6 ;  /* 0x000000ff006c7208 */ /* 0x000fe40003000000 */
[----:B------:R-:W-:-:S04]  /*3cf0*/  ISETP.GE.U32.AND P6, PT, R149, 0x1000000, PT ;  /* 0x010000009500780c */ /* 0x000fc80003fc6070 */
[----:B------:R-:W-:Y:S01]  /*3d00*/  FSEL R117, R0, RZ, P6 ;  /* 0x000000ff00757208 */ /* 0x000fe20003000000 */
[----:B------:R-:W-:Y:S01]  /*3d10*/  FADD.FTZ R0, R150, -R5 ;  /* 0x8000000596007221 */ /* 0x000fe20000010000 */
[----:B------:R-:W-:Y:S02]  /*3d20*/  LOP3.LUT P6, RZ, R147, 0xff, RZ, 0xc0, !PT ;  /* 0x000000ff93ff7812 */ /* 0x000fe400078cc0ff */
[----:B------:R-:W-:Y:S01]  /*3d30*/  F2FP.BF16.F32.PACK_AB R108, R117, R108 ;  /* 0x0000006c756c723e */ /* 0x000fe200000010ff */
[----:B------:R-:W-:-:S04]  /*3d40*/  FMUL.FTZ R0, R151, R0 ;  /* 0x0000000097007220 */ /* 0x000fc80000410000 */
[----:B------:R-:W-:-:S05]  /*3d50*/  FMUL.FTZ R2, R0, UR14 ;  /* 0x0000000e00027c20 */ /* 0x000fca0008410000 */
[C---:B------:R-:W-:Y:S02]  /*3d60*/  FSEL R5, R2.reuse, RZ, P6 ;  /* 0x000000ff02057208 */ /* 0x040fe40003000000 */
[----:B------:R-:W-:Y:S02]  /*3d70*/  LOP3.LUT P6, RZ, R149, 0xff, RZ, 0xc0, !PT ;  /* 0x000000ff95ff7812 */ /* 0x000fe400078cc0ff */
[----:B------:R-:W-:Y:S02]  /*3d80*/  F2FP.BF16.F32.PACK_AB R5, R5, R0 ;  /* 0x000000000505723e */ /* 0x000fe400000010ff */
[----:B------:R-:W-:Y:S02]  /*3d90*/  FSEL R2, R2, RZ, P6 ;  /* 0x000000ff02027208 */ /* 0x000fe40003000000 */
[----:B------:R-:W-:Y:S02]  /*3da0*/  LOP3.LUT P6, RZ, R147, 0xff00, RZ, 0xc0, !PT ;  /* 0x0000ff0093ff7812 */ /* 0x000fe400078cc0ff */
[----:B------:R-:W-:-:S02]  /*3db0*/  F2FP.BF16.F32.PACK_AB R2, R7, R2 ;  /* 0x000000020702723e */ /* 0x000fc400000010ff */
[C---:B------:R-:W-:Y:S02]  /*3dc0*/  FSEL R6, R4.reuse, RZ, P6 ;  /* 0x000000ff04067208 */ /* 0x040fe40003000000 */
[----:B------:R-:W-:Y:S02]  /*3dd0*/  LOP3.LUT P6, RZ, R149, 0xff00, RZ, 0xc0, !PT ;  /* 0x0000ff0095ff7812 */ /* 0x000fe400078cc0ff */
[C---:B------:R-:W-:Y:S02]  /*3de0*/  PRMT R109, R5.reuse, 0x7632, R109 ;  /* 0x00007632056d7816 */ /* 0x040fe4000000006d */
[----:B------:R-:W-:Y:S02]  /*3df0*/  FSEL R105, R4, RZ, P6 ;  /* 0x000000ff04697208 */ /* 0x000fe40003000000 */
[----:B------:R-:W-:Y:S02]  /*3e00*/  PRMT R9, R5, 0x7610, R9 ;  /* 0x0000761005097816 */ /* 0x000fe40000000009 */
[----:B------:R-:W-:-:S02]  /*3e10*/  F2FP.BF16.F32.PACK_AB R6, R105, R6 ;  /* 0x000000066906723e */ /* 0x000fc400000010ff */
[----:B------:R-:W-:Y:S02]  /*3e20*/  F2FP.BF16.F32.PACK_AB R5, R111, R106 ;  /* 0x0000006a6f05723e */ /* 0x000fe400000010ff */
[C---:B------:R-:W-:Y:S02]  /*3e30*/  PRMT R8, R2.reuse, 0x7632, R8 ;  /* 0x0000763202087816 */ /* 0x040fe40000000008 */
[----:B------:R-:W-:Y:S02]  /*3e40*/  PRMT R4, R2, 0x7610, R4 ;  /* 0x0000761002047816 */ /* 0x000fe40000000004 */
[C---:B------:R-:W-:Y:S02]  /*3e50*/  PRMT R2, R6.reuse, 0x7632, R2 ;  /* 0x0000763206027816 */ /* 0x040fe40000000002 */
[----:B------:R-:W-:Y:S02]  /*3e60*/  PRMT R104, R6, 0x7610, R104 ;  /* 0x0000761006687816 */ /* 0x000fe40000000068 */
[----:B------:R-:W-:-:S02]  /*3e70*/  PRMT R106, R107, 0x7632, R106 ;  /* 0x000076326b6a7816 */ /* 0x000fc4000000006a */
[----:B------:R-:W-:Y:S02]  /*3e80*/  PRMT R7, R107, 0x7610, R7 ;  /* 0x000076106b077816 */ /* 0x000fe40000000007 */
[----:B------:R-:W-:Y:S02]  /*3e90*/  PRMT R6, R5, 0x7632, R6 ;  /* 0x0000763205067816 */ /* 0x000fe40000000006 */
[C---:B------:R-:W-:Y:S02]  /*3ea0*/  PRMT R0, R108.reuse, 0x7632, R0 ;  /* 0x000076326c007816 */ /* 0x040fe40000000000 */
[----:B------:R-:W-:Y:S01]  /*3eb0*/  PRMT R107, R108, 0x7610, R107 ;  /* 0x000076106c6b7816 */ /* 0x000fe2000000006b */
[----:B------:R-:W-:Y:S06]  /*3ec0*/  BRA `(.L_x_576) ;  /* 0x0000000400c87947 */ /* 0x000fec0003800000 */
.L_x_578:
[----:B------:R-:W-:Y:S01]  /*3ed0*/  UMOV UR4, UR6 ;  /* 0x0000000600047c82 */ /* 0x000fe20008000000 */
[----:B------:R-:W-:Y:S01]  /*3ee0*/  UMOV UR5, UR7 ;  /* 0x0000000700057c82 */ /* 0x000fe20008000000 */
[----:B------:R-:W-:-:S04]  /*3ef0*/  UISETP.NE.U32.AND UP0, UPT, UR4, URZ, UPT ;  /* 0x000000ff0400728c */ /* 0x000fc8000bf05070 */
[----:B------:R-:W-:-:S09]  /*3f00*/  UISETP.NE.AND.EX UP0, UPT, UR5, URZ, UPT, UP0 ;  /* 0x000000ff0500728c */ /* 0x000fd2000bf05300 */
[----:B------:R-:W-:Y:S05]  /*3f10*/  BRA.U UP0, `(.L_x_580) ;  /* 0x0000000100d07547 */ /* 0x000fea000b800000 */
[--C-:B------:R-:W-:Y:S01]  /*3f20*/  SHF.R.U64 R0, R156, 0x10, R157.reuse ;  /* 0x000000109c007819 */ /* 0x100fe2000000129d */
[-CC-:B------:R-:W-:Y:S01]  /*3f30*/  FFMA.FTZ R5, R148, R113.reuse, R114.reuse ;  /* 0x0000007194057223 */ /* 0x180fe20000010072 */
[----:B------:R-:W-:Y:S01]  /*3f40*/  LOP3.LUT P6, RZ, R147, 0xff00, RZ, 0xc0, !PT ;  /* 0x0000ff0093ff7812 */ /* 0x000fe200078cc0ff */
[-CC-:B------:R-:W-:Y:S01]  /*3f50*/  FFMA.FTZ R105, R3, R113.reuse, R114.reuse ;  /* 0x0000007103697223 */ /* 0x180fe20000010072 */
[----:B------:R-:W-:Y:S01]  /*3f60*/  SHF.R.U32.HI R104, RZ, 0x10, R157 ;  /* 0x00000010ff687819 */ /* 0x000fe2000001169d */
[----:B------:R-:W-:Y:S02]  /*3f70*/  IMAD.U32 R2, R0, 0x10000, RZ ;  /* 0x0001000000027824 */ /* 0x000fe400078e00ff */
[----:B------:R-:W-:Y:S01]  /*3f80*/  FADD.FTZ R0, R146, -R5 ;  /* 0x8000000592007221 */ /* 0x000fe20000010000 */
[----:B------:R-:W-:Y:S01]  /*3f90*/  FFMA.FTZ R5, R145, R113, R114 ;  /* 0x0000007191057223 */ /* 0x000fe20000010072 */
[----:B------:R-:W-:Y:S02]  /*3fa0*/  IMAD.U32 R104, R104, 0x10000, RZ ;  /* 0x0001000068687824 */ /* 0x000fe400078e00ff */
[----:B-----5:R-:W-:-:S04]  /*3fb0*/  FFMA.FTZ R0, R151, R0, R2 ;  /* 0x0000000097007223 */ /* 0x020fc80000010002 */
[----:B------:R-:W-:-:S05]  /*3fc0*/  FMUL.FTZ R0, R0, UR14 ;  /* 0x0000000e00007c20 */ /* 0x000fca0008410000 */
[----:B------:R-:W-:Y:S02]  /*3fd0*/  FSEL R107, R0, RZ, P6 ;  /* 0x000000ff006b7208 */ /* 0x000fe40003000000 */
[----:B------:R-:W-:-:S04]  /*3fe0*/  LOP3.LUT P6, RZ, R149, 0xff00, RZ, 0xc0, !PT ;  /* 0x0000ff0095ff7812 */ /* 0x000fc800078cc0ff */
[----:B------:R-:W-:Y:S01]  /*3ff0*/  FSEL R2, R0, RZ, P6 ;  /* 0x000000ff00027208 */ /* 0x000fe20003000000 */
[----:B------:R-:W-:Y:S01]  /*4000*/  IMAD.MOV.U32 R0, RZ, RZ, R157 ;  /* 0x000000ffff007224 */ /* 0x000fe200078e009d */
[----:B------:R-:W-:Y:S02]  /*4010*/  LOP3.LUT P6, RZ, R147, 0xff0000, RZ, 0xc0, !PT ;  /* 0x00ff000093ff7812 */ /* 0x000fe400078cc0ff */
[----:B------:R-:W-:Y:S01]  /*4020*/  F2FP.BF16.F32.PACK_AB R107, R2, R107 ;  /* 0x0000006b026b723e */ /* 0x000fe200000010ff */
[----:B------:R-:W-:Y:S02]  /*4030*/  IMAD.U32 R4, R0, 0x10000, RZ ;  /* 0x0001000000047824 */ /* 0x000fe400078e00ff */
[----:B------:R-:W-:Y:S01]  /*4040*/  FADD.FTZ R0, R144, -R5 ;  /* 0x8000000590007221 */ /* 0x000fe20000010000 */
[----:B------:R-:W-:-:S03]  /*4050*/  PRMT R2, R107, 0x7632, R2 ;  /* 0x000076326b027816 */ /* 0x000fc60000000002 */
[----:B------:R-:W-:-:S04]  /*4060*/  FFMA.FTZ R0, R151, R0, R4 ;  /* 0x0000000097007223 */ /* 0x000fc80000010004 */
        /* <DEDUP_REMOVED lines=10> */
[----:B------:R-:W-:Y:S01]  /*4110*/  FFMA.FTZ R0, R151, R0, R4 ;  /* 0x0000000097007223 */ /* 0x000fe20000010004 */
[----:B------:R-:W-:-:S03]  /*4120*/  FFMA.FTZ R4, R142, R113, R114 ;  /* 0x000000718e047223 */ /* 0x000fc60000010072 */
[----:B------:R-:W-:Y:S01]  /*4130*/  FMUL.FTZ R0, R0, UR14 ;  /* 0x0000000e00007c20 */ /* 0x000fe20008410000 */
[----:B------:R-:W-:-:S04]  /*4140*/  FADD.FTZ R4, R143, -R4 ;  /* 0x800000048f047221 */ /* 0x000fc80000010000 */
[----:B------:R-:W-:Y:S01]  /*4150*/  FSEL R105, R0, RZ, P6 ;  /* 0x000000ff00697208 */ /* 0x000fe20003000000 */
[----:B------:R-:W-:Y:S01]  /*4160*/  FFMA.FTZ R4, R151, R4, R104 ;  /* 0x0000000497047223 */ /* 0x000fe20000010068 */
[----:B------:R-:W-:-:S03]  /*4170*/  LOP3.LUT P6, RZ, R149, 0xff, RZ, 0xc0, !PT ;  /* 0x000000ff95ff7812 */ /* 0x000fc600078cc0ff */
[----:B------:R-:W-:Y:S01]  /*4180*/  FMUL.FTZ R4, R4, UR14 ;  /* 0x0000000e04047c20 */ /* 0x000fe20008410000 */
        /* <DEDUP_REMOVED lines=13> */
.L_x_580:
[----:B------:R-:W-:Y:S02]  /*4260*/  IMAD.MOV.U32 R0, RZ, RZ, R157 ;  /* 0x000000ffff007224 */ /* 0x000fe400078e009d */
[-CC-:B------:R-:W-:Y:S01]  /*4270*/  FFMA.FTZ R5, R145, R113.reuse, R114.reuse ;  /* 0x0000007191057223 */ /* 0x180fe20000010072 */
[----:B------:R-:W-:Y:S01]  /*4280*/  LOP3.LUT P6, RZ, R147, 0xff0000, RZ, 0xc0, !PT ;  /* 0x00ff000093ff7812 */ /* 0x000fe200078cc0ff */
[-CC-:B------:R-:W-:Y:S01]  /*4290*/  FFMA.FTZ R7, R148, R113.reuse, R114.reuse ;  /* 0x0000007194077223 */ /* 0x180fe20000010072 */
[----:B------:R-:W-:Y:S02]  /*42a0*/  IMAD.U32 R2, R0, 0x10000, RZ ;  /* 0x0001000000027824 */ /* 0x000fe400078e00ff */
[----:B------:R-:W-:Y:S01]  /*42b0*/  FADD.FTZ R0, R144, -R5 ;  /* 0x8000000590007221 */ /* 0x000fe20000010000 */
[----:B------:R-:W-:Y:S01]  /*42c0*/  FFMA.FTZ R5, R3, R113, R114 ;  /* 0x0000007103057223 */ /* 0x000fe20000010072 */
[--C-:B------:R-:W-:Y:S02]  /*42d0*/  SHF.R.U64 R4, R156, 0x10, R157.reuse ;  /* 0x000000109c047819 */ /* 0x100fe4000000129d */
[----:B-----5:R-:W-:Y:S01]  /*42e0*/  FFMA.FTZ R104, R151, R0, R2 ;  /* 0x0000000097687223 */ /* 0x020fe20000010002 */
[----:B------:R-:W-:-:S02]  /*42f0*/  SHF.R.U32.HI R2, RZ, 0x10, R157 ;  /* 0x00000010ff027819 */ /* 0x000fc4000001169d */
[----:B------:R-:W-:Y:S02]  /*4300*/  IMAD.U32 R6, R4, 0x10000, RZ ;  /* 0x0001000004067824 */ /* 0x000fe400078e00ff */
[----:B------:R-:W-:Y:S01]  /*4310*/  FMUL.FTZ R0, R104, UR14 ;  /* 0x0000000e68007c20 */ /* 0x000fe20008410000 */
[----:B------:R-:W-:Y:S01]  /*4320*/  FADD.FTZ R4, R146, -R7 ;  /* 0x8000000792047221 */ /* 0x000fe20000010000 */
[----:B------:R-:W-:-:S03]  /*4330*/  IMAD.U32 R2, R2, 0x10000, RZ ;  /* 0x0001000002027824 */ /* 0x000fc600078e00ff */
[C---:B------:R-:W-:Y:S01]  /*4340*/  FSEL R107, R0.reuse, RZ, P6 ;  /* 0x000000ff006b7208 */ /* 0x040fe20003000000 */
[----:B------:R-:W-:Y:S01]  /*4350*/  FFMA.FTZ R7, R151, R4, R6 ;  /* 0x0000000497077223 */ /* 0x000fe20000010006 */
[----:B------:R-:W-:Y:S02]  /*4360*/  LOP3.LUT P6, RZ, R149, 0xff0000, RZ, 0xc0, !PT ;  /* 0x00ff000095ff7812 */ /* 0x000fe400078cc0ff */
[----:B------:R-:W-:Y:S01]  /*4370*/  F2FP.BF16.F32.PACK_AB R107, R107, R104 ;  /* 0x000000686b6b723e */ /* 0x000fe200000010ff */
[----:B------:R-:W-:Y:S01]  /*4380*/  FMUL.FTZ R4, R7, UR14 ;  /* 0x0000000e07047c20 */ /* 0x000fe20008410000 */
[----:B------:R-:W-:Y:S01]  /*4390*/  FSEL R106, R0, RZ, P6 ;  /* 0x000000ff006a7208 */ /* 0x000fe20003000000 */
[----:B------:R-:W-:Y:S01]  /*43a0*/  FFMA.FTZ R0, R142, R113, R114 ;  /* 0x000000718e007223 */ /* 0x000fe20000010072 */
[----:B------:R-:W-:-:S03]  /*43b0*/  ISETP.GE.U32.AND P6, PT, R147, 0x1000000, PT ;  /* 0x010000009300780c */ /* 0x000fc60003fc6070 */
[----:B------:R-:W-:-:S04]  /*43c0*/  FADD.FTZ R0, R143, -R0 ;  /* 0x800000008f007221 */ /* 0x000fc80000010000 */
[----:B------:R-:W-:-:S04]  /*43d0*/  FFMA.FTZ R111, R151, R0, R2 ;  /* 0x00000000976f7223 */ /* 0x000fc80000010002 */
[----:B------:R-:W-:-:S05]  /*43e0*/  FMUL.FTZ R0, R111, UR14 ;  /* 0x0000000e6f007c20 */ /* 0x000fca0008410000 */
[----:B------:R-:W-:Y:S02]  /*43f0*/  FSEL R108, R0, RZ, P6 ;  /* 0x000000ff006c7208 */ /* 0x000fe40003000000 */
[----:B------:R-:W-:-:S04]  /*4400*/  ISETP.GE.U32.AND P6, PT, R149, 0x1000000, PT ;  /* 0x010000009500780c */ /* 0x000fc80003fc6070 */
[----:B------:R-:W-:Y:S01]  /*4410*/  FSEL R117, R0, RZ, P6 ;  /* 0x000000ff00757208 */ /* 0x000fe20003000000 */
[----:B------:R-:W-:Y:S01]  /*4420*/  IMAD.MOV.U32 R0, RZ, RZ, R156 ;  /* 0x000000ffff007224 */ /* 0x000fe200078e009c */
[----:B------:R-:W-:Y:S02]  /*4430*/  LOP3.LUT P6, RZ, R147, 0xff, RZ, 0xc0, !PT ;  /* 0x000000ff93ff7812 */ /* 0x000fe400078cc0ff */
[----:B------:R-:W-:Y:S01]  /*4440*/  F2FP.BF16.F32.PACK_AB R108, R117, R108 ;  /* 0x0000006c756c723e */ /* 0x000fe200000010ff */
[----:B------:R-:W-:Y:S02]  /*4450*/  IMAD.U32 R2, R0, 0x10000, RZ ;  /* 0x0001000000027824 */ /* 0x000fe400078e00ff */
[----:B------:R-:W-:-:S04]  /*4460*/  FADD.FTZ R0, R150, -R5 ;  /* 0x8000000596007221 */ /* 0x000fc80000010000 */
[----:B------:R-:W-:-:S04]  /*4470*/  FFMA.FTZ R0, R151, R0, R2 ;  /* 0x0000000097007223 */ /* 0x000fc80000010002 */
        /* <DEDUP_REMOVED lines=22> */
[----:B------:R-:W-:-:S07]  /*45e0*/  PRMT R107, R108, 0x7610, R107 ;  /* 0x000076106c6b7816 */ /* 0x000fce000000006b */
.L_x_576:
        /* <DEDUP_REMOVED lines=18> */
.L_x_581:
        /* <DEDUP_REMOVED lines=12> */
.L_x_582:
[----:B------:R-:W-:-:S07]  /*47d0*/  VIADD R152, R152, 0x100 ;  /* 0x0000010098987836 */ /* 0x000fce0000000000 */
.L_x_572:
[----:B------:R-:W-:Y:S05]  /*47e0*/  BSYNC.RECONVERGENT B0 ;  /* 0x0000000000007941 */ /* 0x000fea0003800200 */
.L_x_571:
        /* <DEDUP_REMOVED lines=11> */
[----:B------:R-:W-:Y:S02]  /*48a0*/  IMAD.MOV.U32 R0, RZ, RZ, R159 ;  /* 0x000000ffff007224 */ /* 0x000fe400078e009f */
[-CC-:B------:R-:W-:Y:S01]  /*48b0*/  FFMA.FTZ R5, R135, R113.reuse, R114.reuse ;  /* 0x0000007187057223 */ /* 0x180fe20000010072 */
[----:B------:R-:W-:Y:S01]  /*48c0*/  LOP3.LUT P6, RZ, R140, 0xff0000, RZ, 0xc0, !PT ;  /* 0x00ff00008cff7812 */ /* 0x000fe200078cc0ff */
[----:B------:R-:W-:Y:S01]  /*48d0*/  FFMA.FTZ R7, R138, R113, R114 ;  /* 0x000000718a077223 */ /* 0x000fe20000010072 */
[----:B------:R-:W-:Y:S02]  /*48e0*/  IMAD.U32 R2, R0, 0x10000, RZ ;  /* 0x0001000000027824 */ /* 0x000fe400078e00ff */
[----:B------:R-:W-:Y:S01]  /*48f0*/  FADD.FTZ R0, R134, -R5 ;  /* 0x8000000586007221 */ /* 0x000fe20000010000 */
[----:B------:R-:W-:Y:S01]  /*4900*/  SHF.R.U64 R6, R158, 0x10, R159 ;  /* 0x000000109e067819 */ /* 0x000fe2000000129f */
[----:B------:R-:W-:Y:S02]  /*4910*/  FADD.FTZ R4, R136, -R7 ;  /* 0x8000000788047221 */ /* 0x000fe40000010000 */
[----:B01---5:R-:W-:Y:S01]  /*4920*/  FFMA.FTZ R104, R151, R0, R2 ;  /* 0x0000000097687223 */ /* 0x023fe20000010002 */
[----:B------:R-:W-:Y:S01]  /*4930*/  SHF.R.U32.HI R2, RZ, 0x10, R159 ;  /* 0x00000010ff027819 */ /* 0x000fe2000001169f */
[----:B------:R-:W-:-:S02]  /*4940*/  IMAD.U32 R6, R6, 0x10000, RZ ;  /* 0x0001000006067824 */ /* 0x000fc400078e00ff */
[----:B------:R-:W-:Y:S02]  /*4950*/  FMUL.FTZ R0, R104, UR14 ;  /* 0x0000000e68007c20 */ /* 0x000fe40008410000 */
[----:B------:R-:W-:Y:S02]  /*4960*/  IMAD.U32 R2, R2, 0x10000, RZ ;  /* 0x0001000002027824 */ /* 0x000fe400078e00ff */
[----:B------:R-:W-:Y:S01]  /*4970*/  FFMA.FTZ R7, R151, R4, R6 ;  /* 0x0000000497077223 */ /* 0x000fe20000010006 */
[----:B------:R-:W-:Y:S02]  /*4980*/  FSEL R107, R0, RZ, P6 ;  /* 0x000000ff006b7208 */ /* 0x000fe40003000000 */
[----:B------:R-:W-:Y:S01]  /*4990*/  LOP3.LUT P6, RZ, R141, 0xff0000, RZ, 0xc0, !PT ;  /* 0x00ff00008dff7812 */ /* 0x000fe200078cc0ff */
[----:B------:R-:W-:-:S03]  /*49a0*/  FMUL.FTZ R4, R7, UR14 ;  /* 0x0000000e07047c20 */ /* 0x000fc60008410000 */
[----:B------:R-:W-:Y:S01]  /*49b0*/  FSEL R106, R0, RZ, P6 ;  /* 0x000000ff006a7208 */ /* 0x000fe20003000000 */
[----:B------:R-:W-:Y:S01]  /*49c0*/  FFMA.FTZ R0, R132, R113, R114 ;  /* 0x0000007184007223 */ /* 0x000fe20000010072 */
[----:B------:R-:W-:-:S03]  /*49d0*/  ISETP.GE.U32.AND P6, PT, R140, 0x1000000, PT ;  /* 0x010000008c00780c */ /* 0x000fc60003fc6070 */
[----:B------:R-:W-:-:S04]  /*49e0*/  FADD.FTZ R0, R133, -R0 ;  /* 0x8000000085007221 */ /* 0x000fc80000010000 */
[----:B------:R-:W-:Y:S01]  /*49f0*/  FFMA.FTZ R111, R151, R0, R2 ;  /* 0x00000000976f7223 */ /* 0x000fe20000010002 */
[----:B------:R-:W-:-:S03]  /*4a00*/  IMAD.MOV.U32 R2, RZ, RZ, R158 ;  /* 0x000000ffff027224 */ /* 0x000fc600078e009e */
[C---:B------:R-:W-:Y:S01]  /*4a10*/  FMUL.FTZ R0, R111.reuse, UR14 ;  /* 0x0000000e6f007c20 */ /* 0x040fe20008410000 */
[----:B------:R-:W-:Y:S01]  /*4a20*/  IMAD.U32 R2, R2, 0x10000, RZ ;  /* 0x0001000002027824 */ /* 0x000fe200078e00ff */
[----:B------:R-:W-:-:S03]  /*4a30*/  F2FP.BF16.F32.PACK_AB R106, R111, R106 ;  /* 0x0000006a6f6a723e */ /* 0x000fc600000010ff */
[----:B------:R-:W-:Y:S02]  /*4a40*/  FSEL R108, R0, RZ, P6 ;  /* 0x000000ff006c7208 */ /* 0x000fe40003000000 */
[----:B------:R-:W-:-:S04]  /*4a50*/  ISETP.GE.U32.AND P6, PT, R141, 0x1000000, PT ;  /* 0x010000008d00780c */ /* 0x000fc80003fc6070 */
[----:B------:R-:W-:Y:S01]  /*4a60*/  FSEL R117, R0, RZ, P6 ;  /* 0x000000ff00757208 */ /* 0x000fe20003000000 */
[----:B------:R-:W-:Y:S01]  /*4a70*/  FFMA.FTZ R0, R139, R113, R114 ;  /* 0x000000718b007223 */ /* 0x000fe20000010072 */
[----:B------:R-:W-:Y:S02]  /*4a80*/  LOP3.LUT P6, RZ, R140, 0xff, RZ, 0xc0, !PT ;  /* 0x000000ff8cff7812 */ /* 0x000fe400078cc0ff */
[----:B------:R-:W-:Y:S01]  /*4a90*/  F2FP.BF16.F32.PACK_AB R117, R117, R108 ;  /* 0x0000006c7575723e */ /* 0x000fe200000010ff */
[----:B------:R-:W-:-:S03]  /*4aa0*/  FADD.FTZ R0, R137, -R0 ;  /* 0x8000000089007221 */ /* 0x000fc60000010000 */
[----:B------:R-:W-:Y:S01]  /*4ab0*/  PRMT R111, R117, 0x7610, R111 ;  /* 0x00007610756f7816 */ /* 0x000fe2000000006f */
        /* <DEDUP_REMOVED lines=10> */
[----:B------:R-:W-:Y:S02]  /*4b60*/  F2FP.BF16.F32.PACK_AB R7, R107, R104 ;  /* 0x000000686b07723e */ /* 0x000fe400000010ff */
[----:B------:R-:W-:Y:S02]  /*4b70*/  FSEL R105, R4, RZ, P6 ;  /* 0x000000ff04697208 */ /* 0x000fe40003000000 */
[----:B------:R-:W-:Y:S02]  /*4b80*/  PRMT R8, R2, 0x7632, R8 ;  /* 0x0000763202087816 */ /* 0x000fe40000000008 */
[----:B------:R-:W-:-:S02]  /*4b90*/  F2FP.BF16.F32.PACK_AB R6, R105, R6 ;  /* 0x000000066906723e */ /* 0x000fc400000010ff */
[----:B------:R-:W-:Y:S02]  /*4ba0*/  PRMT R4, R2, 0x7610, R4 ;  /* 0x0000761002047816 */ /* 0x000fe40000000004 */
[C---:B------:R-:W-:Y:S02]  /*4bb0*/  PRMT R109, R5.reuse, 0x7632, R109 ;  /* 0x00007632056d7816 */ /* 0x040fe4000000006d */
[----:B------:R-:W-:Y:S02]  /*4bc0*/  PRMT R9, R5, 0x7610, R9 ;  /* 0x0000761005097816 */ /* 0x000fe40000000009 */
[C---:B------:R-:W-:Y:S02]  /*4bd0*/  PRMT R2, R6.reuse, 0x7632, R2 ;  /* 0x0000763206027816 */ /* 0x040fe40000000002 */
[----:B------:R-:W-:Y:S02]  /*4be0*/  PRMT R107, R6, 0x7610, R107 ;  /* 0x00007610066b7816 */ /* 0x000fe4000000006b */
[----:B------:R-:W-:-:S02]  /*4bf0*/  PRMT R108, R7, 0x7632, R108 ;  /* 0x00007632076c7816 */ /* 0x000fc4000000006c */
[C---:B------:R-:W-:Y:S02]  /*4c00*/  PRMT R6, R106.reuse, 0x7632, R6 ;  /* 0x000076326a067816 */ /* 0x040fe40000000006 */
[----:B------:R-:W-:Y:S02]  /*4c10*/  PRMT R5, R106, 0x7610, R5 ;  /* 0x000076106a057816 */ /* 0x000fe40000000005 */
[----:B------:R-:W-:Y:S01]  /*4c20*/  PRMT R0, R117, 0x7632, R0 ;  /* 0x0000763275007816 */ /* 0x000fe20000000000 */
[----:B------:R-:W-:Y:S06]  /*4c30*/  BRA `(.L_x_588) ;  /* 0x0000001000c47947 */ /* 0x000fec0003800000 */
.L_x_587:
[--C-:B------:R-:W-:Y:S01]  /*4c40*/  SHF.R.U64 R0, R158, 0x10, R159.reuse ;  /* 0x000000109e007819 */ /* 0x100fe2000000129f */
[-CC-:B------:R-:W-:Y:S01]  /*4c50*/  FFMA.FTZ R5, R138, R113.reuse, R114.reuse ;  /* 0x000000718a057223 */ /* 0x180fe20000010072 */
[----:B------:R-:W-:Y:S02]  /*4c60*/  LOP3.LUT P6, RZ, R140, 0xff00, RZ, 0xc0, !PT ;  /* 0x0000ff008cff7812 */ /* 0x000fe400078cc0ff */
[----:B-1----:R-:W-:Y:S01]  /*4c70*/  SHF.R.U32.HI R106, RZ, 0x10, R159 ;  /* 0x00000010ff6a7819 */ /* 0x002fe2000001169f */
        /* <DEDUP_REMOVED lines=8> */
[----:B0-----:R-:W-:Y:S01]  /*4d00*/  FSEL R105, R0, RZ, P6 ;  /* 0x000000ff00697208 */ /* 0x001fe20003000000 */
[----:B------:R-:W-:Y:S01]  /*4d10*/  IMAD.MOV.U32 R0, RZ, RZ, R159 ;  /* 0x000000ffff007224 */ /* 0x000fe200078e009f */
[----:B------:R-:W-:Y:S02]  /*4d20*/  LOP3.LUT P6, RZ, R140, 0xff0000, RZ, 0xc0, !PT ;  /* 0x00ff00008cff7812 */ /* 0x000fe400078cc0ff */
[----:B------:R-:W-:Y:S01]  /*4d30*/  F2FP.BF16.F32.PACK_AB R105, R105, R4 ;  /* 0x000000046969723e */ /* 0x000fe200000010ff */
[----:B------:R-:W-:Y:S02]  /*4d40*/  IMAD.U32 R2, R0, 0x10000, RZ ;  /* 0x0001000000027824 */ /* 0x000fe400078e00ff */
[----:B------:R-:W-:-:S04]  /*4d50*/  FADD.FTZ R0, R134, -R5 ;  /* 0x8000000586007221 */ /* 0x000fc80000010000 */
[----:B------:R-:W-:Y:S01]  /*4d60*/  FFMA.FTZ R0, R151, R0, R2 ;  /* 0x0000000097007223 */ /* 0x000fe20000010002 */
[----:B------:R-:W-:-:S03]  /*4d70*/  IMAD.MOV.U32 R2, RZ, RZ, R158 ;  /* 0x000000ffff027224 */ /* 0x000fc600078e009e */
[----:B------:R-:W-:Y:S01]  /*4d80*/  FMUL.FTZ R0, R0, UR14 ;  /* 0x0000000e00007c20 */ /* 0x000fe20008410000 */
[----:B------:R-:W-:-:S04]  /*4d90*/  IMAD.U32 R2, R2, 0x10000, RZ ;  /* 0x0001000002027824 */ /* 0x000fc800078e00ff */
[----:B------:R-:W-:Y:S02]  /*4da0*/  FSEL R104, R0, RZ, P6 ;  /* 0x000000ff00687208 */ /* 0x000fe40003000000 */
[----:B------:R-:W-:-:S04]  /*4db0*/  LOP3.LUT P6, RZ, R141, 0xff0000, RZ, 0xc0, !PT ;  /* 0x00ff00008dff7812 */ /* 0x000fc800078cc0ff */
[----:B------:R-:W-:Y:S01]  /*4dc0*/  FSEL R107, R0, RZ, P6 ;  /* 0x000000ff006b7208 */ /* 0x000fe20003000000 */
[----:B------:R-:W-:Y:S01]  /*4dd0*/  FFMA.FTZ R0, R139, R113, R114 ;  /* 0x000000718b007223 */ /* 0x000fe20000010072 */
[----:B------:R-:W-:Y:S02]  /*4de0*/  LOP3.LUT P6, RZ, R140, 0xff, RZ, 0xc0, !PT ;  /* 0x000000ff8cff7812 */ /* 0x000fe400078cc0ff */
[----:B------:R-:W-:Y:S01]  /*4df0*/  F2FP.BF16.F32.PACK_AB R104, R107, R104 ;  /* 0x000000686b68723e */ /* 0x000fe200000010ff */
[----:B------:R-:W-:Y:S01]  /*4e00*/  FADD.FTZ R0, R137, -R0 ;  /* 0x8000000089007221 */ /* 0x000fe20000010000 */
[----:B------:R-:W-:Y:S02]  /*4e10*/  PRMT R107, R105, 0x7610, R107 ;  /* 0x00007610696b7816 */ /* 0x000fe4000000006b */
[----:B------:R-:W-:Y:S01]  /*4e20*/  PRMT R108, R104, 0x7610, R108 ;  /* 0x00007610686c7816 */ /* 0x000fe2000000006c */
[----:B------:R-:W-:-:S04]  /*4e30*/  FFMA.FTZ R0, R151, R0, R2 ;  /* 0x0000000097007223 */ /* 0x000fc80000010002 */
[----:B------:R-:W-:-:S05]  /*4e40*/  FMUL.FTZ R0, R0, UR14 ;  /* 0x0000000e00007c20 */ /* 0x000fca0008410000 */
[----:B------:R-:W-:Y:S02]  /*4e50*/  FSEL R2, R0, RZ, P6 ;  /* 0x000000ff00027208 */ /* 0x000fe40003000000 */
[----:B------:R-:W-:-:S04]  /*4e60*/  LOP3.LUT P6, RZ, R141, 0xff, RZ, 0xc0, !PT ;  /* 0x000000ff8dff7812 */ /* 0x000fc800078cc0ff */
[----:B------:R-:W-:Y:S01]  /*4e70*/  FSEL R5, R0, RZ, P6 ;  /* 0x000000ff00057208 */ /* 0x000fe20003000000 */
[----:B------:R-:W-:Y:S01]  /*4e80*/  FFMA.FTZ R0, R132, R113, R114 ;  /* 0x0000007184007223 */ /* 0x000fe20000010072 */
[----:B------:R-:W-:Y:S02]  /*4e90*/  ISETP.GE.U32.AND P6, PT, R140, 0x1000000, PT ;  /* 0x010000008c00780c */ /* 0x000fe40003fc6070 */
[----:B------:R-:W-:Y:S01]  /*4ea0*/  F2FP.BF16.F32.PACK_AB R2, R5, R2 ;  /* 0x000000020502723e */ /* 0x000fe200000010ff */
[----:B------:R-:W-:Y:S01]  /*4eb0*/  FADD.FTZ R0, R133, -R0 ;  /* 0x8000000085007221 */ /* 0x000fe20000010000 */
[----:B------:R-:W-:Y:S02]  /*4ec0*/  PRMT R5, R104, 0x7632, R5 ;  /* 0x0000763268057816 */ /* 0x000fe40000000005 */
[C---:B------:R-:W-:Y:S01]  /*4ed0*/  PRMT R4, R2.reuse, 0x7632, R4 ;  /* 0x0000763202047816 */ /* 0x040fe20000000004 */
[----:B------:R-:W-:Y:S01]  /*4ee0*/  FFMA.FTZ R0, R151, R0, R106 ;  /* 0x0000000097007223 */ /* 0x000fe2000001006a */
[----:B------:R-:W-:-:S02]  /*4ef0*/  PRMT R109, R2, 0x7610, R109 ;  /* 0x00007610026d7816 */ /* 0x000fc4000000006d */
[----:B------:R-:W-:Y:S01]  /*4f00*/  PRMT R2, R105, 0x7632, R2 ;  /* 0x0000763269027816 */ /* 0x000fe20000000002 */
[----:B------:R-:W-:-:S05]  /*4f10*/  FMUL.FTZ R0, R0, UR14 ;  /* 0x0000000e00007c20 */ /* 0x000fca0008410000 */
[----:B------:R-:W-:Y:S02]  /*4f20*/  FSEL R106, R0, RZ, P6 ;  /* 0x000000ff006a7208 */ /* 0x000fe40003000000 */
[----:B------:R-:W-:-:S04]  /*4f30*/  ISETP.GE.U32.AND P6, PT, R141, 0x1000000, PT ;  /* 0x010000008d00780c */ /* 0x000fc80003fc6070 */
[----:B------:R-:W-:-:S04]  /*4f40*/  FSEL R111, R0, RZ, P6 ;  /* 0x000000ff006f7208 */ /* 0x000fc80003000000 */
[----:B------:R-:W-:-:S04]  /*4f50*/  F2FP.BF16.F32.PACK_AB R111, R111, R106 ;  /* 0x0000006a6f6f723e */ /* 0x000fc800000010ff */
[----:B------:R-:W-:Y:S01]  /*4f60*/  PRMT R0, R111, 0x7632, R0 ;  /* 0x000076326f007816 */ /* 0x000fe20000000000 */
[----:B------:R-:W-:Y:S06]  /*4f70*/  BRA `(.L_x_588) ;  /* 0x0000000c00f47947 */ /* 0x000fec0003800000 */
.L_x_586:
[----:B------:R-:W-:-:S04]  /*4f80*/  UISETP.NE.U32.AND UP2, UPT, UR6, URZ, UPT ;  /* 0x000000ff0600728c */ /* 0x000fc8000bf45070 */
[----:B------:R-:W-:-:S09]  /*4f90*/  UISETP.NE.AND.EX UP2, UPT, UR7, URZ, UPT, UP2 ;  /* 0x000000ff0700728c */ /* 0x000fd2000bf45320 */
[----:B------:R-:W-:Y:S05]  /*4fa0*/  BRA.U !UP2, `(.L_x_589) ;  /* 0x000000010ac87547 */ /* 0x000fea000b800000 */
[-CC-:B------:R-:W-:Y:S01]  /*4fb0*/  FFMA.FTZ R5, R135, R113.reuse, R114.reuse ;  /* 0x0000007187057223 */ /* 0x180fe20000010072 */
[----:B------:R-:W-:Y:S01]  /*4fc0*/  LOP3.LUT P6, RZ, R140, 0xff0000, RZ, 0xc0, !PT ;  /* 0x00ff00008cff7812 */ /* 0x000fe200078cc0ff */
[----:B------:R-:W-:Y:S02]  /*4fd0*/  FFMA.FTZ R7, R138, R113, R114 ;  /* 0x000000718a077223 */ /* 0x000fe40000010072 */
[----:B01----:R-:W-:Y:S02]  /*4fe0*/  FADD.FTZ R104, R134, -R5 ;  /* 0x8000000586687221 */ /* 0x003fe40000010000 */
[----:B------:R-:W-:Y:S02]  /*4ff0*/  FADD.FTZ R4, R136, -R7 ;  /* 0x8000000788047221 */ /* 0x000fe40000010000 */
[C---:B-----5:R-:W-:Y:S02]  /*5000*/  FMUL.FTZ R104, R151.reuse, R104 ;  /* 0x0000006897687220 */ /* 0x060fe40000410000 */
[----:B------:R-:W-:-:S02]  /*5010*/  FMUL.FTZ R7, R151, R4 ;  /* 0x0000000497077220 */ /* 0x000fc40000410000 */
[----:B------:R-:W-:Y:S02]  /*5020*/  FMUL.FTZ R0, R104, UR14 ;  /* 0x0000000e68007c20 */ /* 0x000fe40008410000 */
[----:B------:R-:W-:-:S03]  /*5030*/  FMUL.FTZ R4, R7, UR14 ;  /* 0x0000000e07047c20 */ /* 0x000fc60008410000 */
[----:B------:R-:W-:Y:S02]  /*5040*/  FSEL R107, R0, RZ, P6 ;  /* 0x000000ff006b7208 */ /* 0x000fe40003000000 */
[----:B------:R-:W-:-:S04]  /*5050*/  LOP3.LUT P6, RZ, R141, 0xff0000, RZ, 0xc0, !PT ;  /* 0x00ff00008dff7812 */ /* 0x000fc800078cc0ff */
[----:B------:R-:W-:Y:S01]  /*5060*/  FSEL R106, R0, RZ, P6 ;  /* 0x000000ff006a7208 */ /* 0x000fe20003000000 */
[----:B------:R-:W-:Y:S01]  /*5070*/  FFMA.FTZ R0, R132, R113, R114 ;  /* 0x0000007184007223 */ /* 0x000fe20000010072 */
[----:B------:R-:W-:-:S03]  /*5080*/  ISETP.GE.U32.AND P6, PT, R140, 0x1000000, PT ;  /* 0x010000008c00780c */ /* 0x000fc60003fc6070 */
[----:B------:R-:W-:-:S04]  /*5090*/  FADD.FTZ R0, R133, -R0 ;  /* 0x8000000085007221 */ /* 0x000fc80000010000 */
[----:B------:R-:W-:-:S04]  /*50a0*/  FMUL.FTZ R111, R151, R0 ;  /* 0x00000000976f7220 */ /* 0x000fc80000410000 */
[C---:B------:R-:W-:Y:S01]  /*50b0*/  FMUL.FTZ R0, R111.reuse, UR14 ;  /* 0x0000000e6f007c20 */ /* 0x040fe20008410000 */
[----:B------:R-:W-:-:S04]  /*50c0*/  F2FP.BF16.F32.PACK_AB R106, R111, R106 ;  /* 0x0000006a6f6a723e */ /* 0x000fc800000010ff */
        /* <DEDUP_REMOVED lines=32> */
.L_x_589:
[----:B------:R-:W-:Y:S01]  /*52d0*/  FFMA.FTZ R5, R138, R113, R114 ;  /* 0x000000718a057223 */ /* 0x000fe20000010072 */
[----:B------:R-:W-:-:S03]  /*52e0*/  LOP3.LUT P6, RZ, R140, 0xff00, RZ, 0xc0, !PT ;  /* 0x0000ff008cff7812 */ /* 0x000fc600078cc0ff */
[----:B------:R-:W-:Y:S01]  /*52f0*/  FADD.FTZ R0, R136, -R5 ;  /* 0x8000000588007221 */ /* 0x000fe20000010000 */
[----:B------:R-:W-:-:S03]  /*5300*/  FFMA.FTZ R5, R135, R113, R114 ;  /* 0x0000007187057223 */ /* 0x000fc60000010072 */
[----:B-----5:R-:W-:-:S04]  /*5310*/  FMUL.FTZ R0, R151, R0 ;  /* 0x0000000097007220 */ /* 0x020fc80000410000 */
[----:B------:R-:W-:-:S05]  /*5320*/  FMUL.FTZ R0, R0, UR14 ;  /* 0x0000000e00007c20 */ /* 0x000fca0008410000 */
[----:B------:R-:W-:Y:S02]  /*5330*/  FSEL R4, R0, RZ, P6 ;  /* 0x000000ff00047208 */ /* 0x000fe40003000000 */
[----:B------:R-:W-:-:S04]  /*5340*/  LOP3.LUT P6, RZ, R141, 0xff00, RZ, 0xc0, !PT ;  /* 0x0000ff008dff7812 */ /* 0x000fc800078cc0ff */
[----:B01----:R-:W-:Y:S01]  /*5350*/  FSEL R105, R0, RZ, P6 ;  /* 0x000000ff00697208 */ /* 0x003fe20003000000 */
[----:B------:R-:W-:Y:S01]  /*5360*/  FADD.FTZ R0, R134, -R5 ;  /* 0x8000000586007221 */ /* 0x000fe20000010000 */
[----:B------:R-:W-:Y:S02]  /*5370*/  LOP3.LUT P6, RZ, R140, 0xff0000, RZ, 0xc0, !PT ;  /* 0x00ff00008cff7812 */ /* 0x000fe400078cc0ff */
[----:B------:R-:W-:Y:S01]  /*5380*/  F2FP.BF16.F32.PACK_AB R105, R105, R4 ;  /* 0x000000046969723e */ /* 0x000fe200000010ff */
[----:B------:R-:W-:-:S04]  /*5390*/  FMUL.FTZ R0, R151, R0 ;  /* 0x0000000097007220 */ /* 0x000fc80000410000 */
[----:B------:R-:W-:-:S05]  /*53a0*/  FMUL.FTZ R0, R0, UR14 ;  /* 0x0000000e00007c20 */ /* 0x000fca0008410000 */
        /* <DEDUP_REMOVED lines=9> */
[----:B------:R-:W-:-:S04]  /*5440*/  FMUL.FTZ R0, R151, R0 ;  /* 0x0000000097007220 */ /* 0x000fc80000410000 */
        /* <DEDUP_REMOVED lines=10> */
[----:B------:R-:W-:Y:S01]  /*54f0*/  FMUL.FTZ R0, R151, R0 ;  /* 0x0000000097007220 */ /* 0x000fe20000410000 */
        /* <DEDUP_REMOVED lines=9> */
.L_x_585:
        /* <DEDUP_REMOVED lines=8> */
[-CC-:B------:R-:W-:Y:S01]  /*5610*/  FFMA.FTZ R9, R138, R113.reuse, R114.reuse ;  /* 0x000000718a097223 */ /* 0x180fe20000010072 */
[----:B01----:R-:W-:Y:S01]  /*5620*/  FFMA.FTZ R105, R135, R113, R114 ;  /* 0x0000007187697223 */ /* 0x003fe20000010072 */
        /* <DEDUP_REMOVED lines=31> */
[----:B------:R-:W-:-:S04]  /*5820*/  F2FP.BF16.F32.PACK_AB R105, R105, R104 ;  /* 0x000000686969723e */ /* 0x000fc800000010ff */
[----:B------:R-:W-:Y:S02]  /*5830*/  FSEL R107, R107, RZ, P6 ;  /* 0x000000ff6b6b7208 */ /* 0x000fe40003000000 */
[----:B------:R-:W-:Y:S02]  /*5840*/  PRMT R108, R105, 0x7632, R108 ;  /* 0x00007632696c7816 */ /* 0x000fe4000000006c */
[----:B------:R-:W-:Y:S02]  /*5850*/  F2FP.BF16.F32.PACK_AB R6, R107, R106 ;  /* 0x0000006a6b06723e */ /* 0x000fe400000010ff */
[----:B------:R-:W-:Y:S02]  /*5860*/  PRMT R107, R8, 0x7632, R107 ;  /* 0x00007632086b7816 */ /* 0x000fe4000000006b */
[----:B------:R-:W-:Y:S02]  /*5870*/  PRMT R7, R105, 0x7610, R7 ;  /* 0x0000761069077816 */ /* 0x000fe40000000007 */
[----:B------:R-:W-:Y:S01]  /*5880*/  PRMT R111, R6, 0x7632, R111 ;  /* 0x00007632066f7816 */ /* 0x000fe2000000006f */
[----:B------:R-:W-:Y:S06]  /*5890*/  BRA `(.L_x_588) ;  /* 0x0000000400ac7947 */ /* 0x000fec0003800000 */
.L_x_591:
[----:B01----:R-:W-:Y:S02]  /*58a0*/  IMAD.MOV.U32 R105, RZ, RZ, R158 ;  /* 0x000000ffff697224 */ /* 0x003fe400078e009e */
[-CC-:B------:R-:W-:Y:S01]  /*58b0*/  FFMA.FTZ R104, R139, R113.reuse, R114.reuse ;  /* 0x000000718b687223 */ /* 0x180fe20000010072 */
[----:B------:R-:W-:Y:S01]  /*58c0*/  LOP3.LUT P6, RZ, R140, 0xff, RZ, 0xc0, !PT ;  /* 0x000000ff8cff7812 */ /* 0x000fe200078cc0ff */
[-C--:B------:R-:W-:Y:S01]  /*58d0*/  FFMA.FTZ R107, R135, R113.reuse, R114 ;  /* 0x00000071876b7223 */ /* 0x080fe20000010072 */
[----:B------:R-:W-:Y:S02]  /*58e0*/  IMAD.U32 R106, R105, 0x10000, RZ ;  /* 0x00010000696a7824 */ /* 0x000fe400078e00ff */
[----:B------:R-:W-:Y:S01]  /*58f0*/  FADD.FTZ R104, R137, -R104 ;  /* 0x8000006889687221 */ /* 0x000fe20000010000 */
[----:B------:R-:W-:-:S03]  /*5900*/  FFMA.FTZ R105, R138, R113, R114 ;  /* 0x000000718a697223 */ /* 0x000fc60000010072 */
[----:B-----5:R-:W-:Y:S01]  /*5910*/  FFMA.FTZ R104, R151, R104, R106 ;  /* 0x0000006897687223 */ /* 0x020fe2000001006a */
[----:B------:R-:W-:-:S03]  /*5920*/  SHF.R.U64 R106, R158, 0x10, R159 ;  /* 0x000000109e6a7819 */ /* 0x000fc6000000129f */
[----:B------:R-:W-:Y:S02]  /*5930*/  FMUL.FTZ R104, R104, UR14 ;  /* 0x0000000e68687c20 */ /* 0x000fe40008410000 */
[----:B------:R-:W-:Y:S02]  /*5940*/  IMAD.U32 R108, R106, 0x10000, RZ ;  /* 0x000100006a6c7824 */ /* 0x000fe400078e00ff */
[----:B------:R-:W-:Y:S01]  /*5950*/  FADD.FTZ R106, R136, -R105 ;  /* 0x80000069886a7221 */ /* 0x000fe20000010000 */
[----:B------:R-:W-:-:S03]  /*5960*/  FSEL R104, R104, RZ, P6 ;  /* 0x000000ff68687208 */ /* 0x000fc60003000000 */
[----:B------:R-:W-:Y:S01]  /*5970*/  FFMA.FTZ R106, R151, R106, R108 ;  /* 0x0000006a976a7223 */ /* 0x000fe2000001006c */
[----:B------:R-:W-:-:S03]  /*5980*/  LOP3.LUT P6, RZ, R140, 0xff00, RZ, 0xc0, !PT ;  /* 0x0000ff008cff7812 */ /* 0x000fc600078cc0ff */
[----:B------:R-:W-:-:S05]  /*5990*/  FMUL.FTZ R106, R106, UR14 ;  /* 0x0000000e6a6a7c20 */ /* 0x000fca0008410000 */
[----:B------:R-:W-:Y:S01]  /*59a0*/  FSEL R105, R106, RZ, P6 ;  /* 0x000000ff6a697208 */ /* 0x000fe20003000000 */
[----:B------:R-:W-:Y:S01]  /*59b0*/  IMAD.MOV.U32 R106, RZ, RZ, R159 ;  /* 0x000000ffff6a7224 */ /* 0x000fe200078e009f */
[----:B------:R-:W-:Y:S02]  /*59c0*/  LOP3.LUT P6, RZ, R140, 0xff0000, RZ, 0xc0, !PT ;  /* 0x00ff00008cff7812 */ /* 0x000fe400078cc0ff */
[----:B------:R-:W-:Y:S01]  /*59d0*/  F2FP.BF16.F32.PACK_AB R104, R105, R104 ;  /* 0x000000686968723e */ /* 0x000fe200000010ff */
[----:B------:R-:W-:Y:S02]  /*59e0*/  IMAD.U32 R108, R106, 0x10000, RZ ;  /* 0x000100006a6c7824 */ /* 0x000fe400078e00ff */
[----:B------:R-:W-:Y:S01]  /*59f0*/  FADD.FTZ R106, R134, -R107 ;  /* 0x8000006b866a7221 */ /* 0x000fe20000010000 */
[----:B------:R-:W-:Y:S02]  /*5a00*/  SHF.R.U32.HI R107, RZ, 0x10, R159 ;  /* 0x00000010ff6b7819 */ /* 0x000fe4000001169f */
[----:B------:R-:W-:Y:S01]  /*5a10*/  PRMT R109, R104, 0x7610, R109 ;  /* 0x00007610686d7816 */ /* 0x000fe2000000006d */
[----:B------:R-:W-:Y:S01]  /*5a20*/  FFMA.FTZ R106, R151, R106, R108 ;  /* 0x0000006a976a7223 */ /* 0x000fe2000001006c */
[----:B------:R-:W-:Y:S01]  /*5a30*/  FFMA.FTZ R108, R132, R113, R114 ;  /* 0x00000071846c7223 */ /* 0x000fe20000010072 */
[----:B------:R-:W-:-:S02]  /*5a40*/  IMAD.U32 R110, R107, 0x10000, RZ ;  /* 0x000100006b6e7824 */ /* 0x000fc400078e00ff */
[----:B------:R-:W-:Y:S01]  /*5a50*/  FMUL.FTZ R106, R106, UR14 ;  /* 0x0000000e6a6a7c20 */ /* 0x000fe20008410000 */
[----:B------:R-:W-:-:S04]  /*5a60*/  FADD.FTZ R108, R133, -R108 ;  /* 0x8000006c856c7221 */ /* 0x000fc80000010000 */
[----:B------:R-:W-:Y:S01]  /*5a70*/  FFMA.FTZ R108, R151, R108, R110 ;  /* 0x0000006c976c7223 */ /* 0x000fe2000001006e */
[----:B------:R-:W-:Y:S02]  /*5a80*/  FSEL R106, R106, RZ, P6 ;  /* 0x000000ff6a6a7208 */ /* 0x000fe40003000000 */
[----:B------:R-:W-:Y:S01]  /*5a90*/  ISETP.GE.U32.AND P6, PT, R140, 0x1000000, PT ;  /* 0x010000008c00780c */ /* 0x000fe20003fc6070 */
[----:B------:R-:W-:-:S05]  /*5aa0*/  FMUL.FTZ R108, R108, UR14 ;  /* 0x0000000e6c6c7c20 */ /* 0x000fca0008410000 */
[----:B------:R-:W-:-:S04]  /*5ab0*/  FSEL R107, R108, RZ, P6 ;  /* 0x000000ff6c6b7208 */ /* 0x000fc80003000000 */
[----:B------:R-:W-:Y:S02]  /*5ac0*/  F2FP.BF16.F32.PACK_AB R106, R107, R106 ;  /* 0x0000006a6b6a723e */ /* 0x000fe400000010ff */
[----:B------:R-:W-:Y:S02]  /*5ad0*/  PRMT R107, R104, 0x7632, R107 ;  /* 0x00007632686b7816 */ /* 0x000fe4000000006b */
[C---:B------:R-:W-:Y:S02]  /*5ae0*/  PRMT R111, R106.reuse, 0x7632, R111 ;  /* 0x000076326a6f7816 */ /* 0x040fe4000000006f */
[----:B------:R-:W-:Y:S01]  /*5af0*/  PRMT R108, R106, 0x7610, R108 ;  /* 0x000076106a6c7816 */ /* 0x000fe2000000006c */
[----:B------:R-:W-:Y:S06]  /*5b00*/  BRA `(.L_x_588) ;  /* 0x0000000400107947 */ /* 0x000fec0003800000 */
.L_x_590:
[----:B------:R-:W-:-:S04]  /*5b10*/  UISETP.NE.U32.AND UP2, UPT, UR6, URZ, UPT ;  /* 0x000000ff0600728c */ /* 0x000fc8000bf45070 */
[----:B------:R-:W-:-:S09]  /*5b20*/  UISETP.NE.AND.EX UP2, UPT, UR7, URZ, UPT, UP2 ;  /* 0x000000ff0700728c */ /* 0x000fd2000bf45320 */
[----:B------:R-:W-:Y:S05]  /*5b30*/  BRA.U !UP2, `(.L_x_592) ;  /* 0x000000010a8c7547 */ /* 0x000fea000b800000 */
[-CC-:B------:R-:W-:Y:S01]  /*5b40*/  FFMA.FTZ R6, R139, R113.reuse, R114.reuse ;  /* 0x000000718b067223 */ /* 0x180fe20000010072 */
[-CC-:B------:R-:W-:Y:S01]  /*5b50*/  FFMA.FTZ R9, R138, R113.reuse, R114.reuse ;  /* 0x000000718a097223 */ /* 0x180fe20000010072 */
[-C--:B01----:R-:W-:Y:S01]  /*5b60*/  FFMA.FTZ R105, R135, R113.reuse, R114 ;  /* 0x0000007187697223 */ /* 0x083fe20000010072 */
        /* <DEDUP_REMOVED lines=32> */
.L_x_592:
[-CC-:B01----:R-:W-:Y:S01]  /*5d70*/  FFMA.FTZ R104, R139, R113.reuse, R114.reuse ;  /* 0x000000718b687223 */ /* 0x183fe20000010072 */
[-CC-:B------:R-:W-:Y:S01]  /*5d80*/  FFMA.FTZ R105, R138, R113.reuse, R114.reuse ;  /* 0x000000718a697223 */ /* 0x180fe20000010072 */
[----:B------:R-:W-:Y:S01]  /*5d90*/  LOP3.LUT P6, RZ, R140, 0xff, RZ, 0xc0, !PT ;  /* 0x000000ff8cff7812 */ /* 0x000fe200078cc0ff */
[-C--:B------:R-:W-:Y:S01]  /*5da0*/  FFMA.FTZ R107, R135, R113.reuse, R114 ;  /* 0x00000071876b7223 */ /* 0x080fe20000010072 */
[----:B------:R-:W-:Y:S01]  /*5db0*/  FADD.FTZ R104, R137, -R104 ;  /* 0x8000006889687221 */ /* 0x000fe20000010000 */
[----:B------:R-:W-:Y:S01]  /*5dc0*/  FADD.FTZ R106, R136, -R105 ;  /* 0x80000069886a7221 */ /* 0x000fe20000010000 */
[----:B------:R-:W-:Y:S02]  /*5dd0*/  FFMA.FTZ R108, R132, R113, R114 ;  /* 0x00000071846c7223 */ /* 0x000fe40000010072 */
[C---:B-----5:R-:W-:Y:S01]  /*5de0*/  FMUL.FTZ R104, R151.reuse, R104 ;  /* 0x0000006897687220 */ /* 0x060fe20000410000 */
[----:B------:R-:W-:Y:S01]  /*5df0*/  FMUL.FTZ R106, R151, R106 ;  /* 0x0000006a976a7220 */ /* 0x000fe20000410000 */
[----:B------:R-:W-:-:S02]  /*5e00*/  FADD.FTZ R108, R133, -R108 ;  /* 0x8000006c856c7221 */ /* 0x000fc40000010000 */
[----:B------:R-:W-:Y:S01]  /*5e10*/  FMUL.FTZ R104, R104, UR14 ;  /* 0x0000000e68687c20 */ /* 0x000fe20008410000 */
[----:B------:R-:W-:Y:S01]  /*5e20*/  FMUL.FTZ R106, R106, UR14 ;  /* 0x0000000e6a6a7c20 */ /* 0x000fe20008410000 */
[----:B------:R-:W-:-:S03]  /*5e30*/  FMUL.FTZ R108, R151, R108 ;  /* 0x0000006c976c7220 */ /* 0x000fc60000410000 */
        /* <DEDUP_REMOVED lines=11> */
[----:B------:R-:W-:-:S04]  /*5ef0*/  ISETP.GE.U32.AND P6, PT, R140, 0x1000000, PT ;  /* 0x010000008c00780c */ /* 0x000fc80003fc6070 */
[----:B------:R-:W-:-:S04]  /*5f00*/  FSEL R107, R108, RZ, P6 ;  /* 0x000000ff6c6b7208 */ /* 0x000fc80003000000 */
[----:B------:R-:W-:Y:S02]  /*5f10*/  F2FP.BF16.F32.PACK_AB R106, R107, R106 ;  /* 0x0000006a6b6a723e */ /* 0x000fe400000010ff */
[----:B------:R-:W-:Y:S02]  /*5f20*/  PRMT R107, R104, 0x7632, R107 ;  /* 0x00007632686b7816 */ /* 0x000fe4000000006b */
[C---:B------:R-:W-:Y:S02]  /*5f30*/  PRMT R111, R106.reuse, 0x7632, R111 ;  /* 0x000076326a6f7816 */ /* 0x040fe4000000006f */
[----:B------:R-:W-:-:S07]  /*5f40*/  PRMT R108, R106, 0x7610, R108 ;  /* 0x000076106a6c7816 */ /* 0x000fce000000006c */
.L_x_588:
        /* <DEDUP_REMOVED lines=16> */
.L_x_593:
        /* <DEDUP_REMOVED lines=10> */
.L_x_594:
[----:B------:R-:W-:-:S07]  /*60f0*/  VIADD R152, R152, 0x100 ;  /* 0x0000010098987836 */ /* 0x000fce0000000000 */
.L_x_584:
[----:B------:R-:W-:Y:S05]  /*6100*/  BSYNC.RECONVERGENT B0 ;  /* 0x0000000000007941 */ /* 0x000fea0003800200 */
.L_x_583:
        /* <DEDUP_REMOVED lines=19> */
[----:B012--5:R-:W-:Y:S01]  /*6240*/  FFMA.FTZ R104, R151, R0, R2 ;  /* 0x0000000097687223 */ /* 0x027fe20000010002 */
        /* <DEDUP_REMOVED lines=49> */
.L_x_599:
[--C-:B------:R-:W-:Y:S01]  /*6560*/  SHF.R.U64 R0, R160, 0x10, R161.reuse ;  /* 0x00000010a0007819 */ /* 0x100fe200000012a1 */
[-CC-:B------:R-:W-:Y:S01]  /*6570*/  FFMA.FTZ R5, R128, R113.reuse, R114.reuse ;  /* 0x0000007180057223 */ /* 0x180fe20000010072 */
[----:B------:R-:W-:Y:S02]  /*6580*/  LOP3.LUT P6, RZ, R130, 0xff00, RZ, 0xc0, !PT ;  /* 0x0000ff0082ff7812 */ /* 0x000fe400078cc0ff */
[----:B012---:R-:W-:Y:S01]  /*6590*/  SHF.R.U32.HI R106, RZ, 0x10, R161 ;  /* 0x00000010ff6a7819 */ /* 0x007fe200000116a1 */
        /* <DEDUP_REMOVED lines=48> */
.L_x_598:
[----:B------:R-:W-:-:S04]  /*68a0*/  UISETP.NE.U32.AND UP2, UPT, UR6, URZ, UPT ;  /* 0x000000ff0600728c */ /* 0x000fc8000bf45070 */
[----:B------:R-:W-:-:S09]  /*68b0*/  UISETP.NE.AND.EX UP2, UPT, UR7, URZ, UPT, UP2 ;  /* 0x000000ff0700728c */ /* 0x000fd2000bf45320 */
[----:B------:R-:W-:Y:S05]  /*68c0*/  BRA.U !UP2, `(.L_x_601) ;  /* 0x000000010ac87547 */ /* 0x000fea000b800000 */
[-CC-:B------:R-:W-:Y:S01]  /*68d0*/  FFMA.FTZ R5, R125, R113.reuse, R114.reuse ;  /* 0x000000717d057223 */ /* 0x180fe20000010072 */
[----:B------:R-:W-:Y:S01]  /*68e0*/  LOP3.LUT P6, RZ, R130, 0xff0000, RZ, 0xc0, !PT ;  /* 0x00ff000082ff7812 */ /* 0x000fe200078cc0ff */
[----:B------:R-:W-:Y:S02]  /*68f0*/  FFMA.FTZ R7, R128, R113, R114 ;  /* 0x0000007180077223 */ /* 0x000fe40000010072 */
[----:B012---:R-:W-:Y:S02]  /*6900*/  FADD.FTZ R104, R124, -R5 ;  /* 0x800000057c687221 */ /* 0x007fe40000010000 */
        /* <DEDUP_REMOVED lines=46> */
.L_x_601:
        /* <DEDUP_REMOVED lines=8> */
[----:B012---:R-:W-:Y:S01]  /*6c70*/  FSEL R105, R0, RZ, P6 ;  /* 0x000000ff00697208 */ /* 0x007fe20003000000 */
        /* <DEDUP_REMOVED lines=35> */
.L_x_597:
        /* <DEDUP_REMOVED lines=9> */
[----:B012---:R-:W-:Y:S01]  /*6f40*/  FFMA.FTZ R105, R125, R113, R114 ;  /* 0x000000717d697223 */ /* 0x007fe20000010072 */
        /* <DEDUP_REMOVED lines=39> */
.L_x_603:
[----:B012---:R-:W-:Y:S02]  /*71c0*/  IMAD.MOV.U32 R105, RZ, RZ, R160 ;  /* 0x000000ffff697224 */ /* 0x007fe400078e00a0 */
        /* <DEDUP_REMOVED lines=38> */
.L_x_602:
[----:B------:R-:W-:-:S04]  /*7430*/  UISETP.NE.U32.AND UP2, UPT, UR6, URZ, UPT ;  /* 0x000000ff0600728c */ /* 0x000fc8000bf45070 */
[----:B------:R-:W-:-:S09]  /*7440*/  UISETP.NE.AND.EX UP2, UPT, UR7, URZ, UPT, UP2 ;  /* 0x000000ff0700728c */ /* 0x000fd2000bf45320 */
[----:B------:R-:W-:Y:S05]  /*7450*/  BRA.U !UP2, `(.L_x_604) ;  /* 0x000000010a8c7547 */ /* 0x000fea000b800000 */
[-CC-:B------:R-:W-:Y:S01]  /*7460*/  FFMA.FTZ R6, R129, R113.reuse, R114.reuse ;  /* 0x0000007181067223 */ /* 0x180fe20000010072 */
[-CC-:B------:R-:W-:Y:S01]  /*7470*/  FFMA.FTZ R9, R128, R113.reuse, R114.reuse ;  /* 0x0000007180097223 */ /* 0x180fe20000010072 */
[-C--:B012---:R-:W-:Y:S01]  /*7480*/  FFMA.FTZ R105, R125, R113.reuse, R114 ;  /* 0x000000717d697223 */ /* 0x087fe20000010072 */
        /* <DEDUP_REMOVED lines=32> */
.L_x_604:
[-CC-:B012---:R-:W-:Y:S01]  /*7690*/  FFMA.FTZ R104, R129, R113.reuse, R114.reuse ;  /* 0x0000007181687223 */ /* 0x187fe20000010072 */
        /* <DEDUP_REMOVED lines=29> */
.L_x_600:
        /* <DEDUP_REMOVED lines=16> */
.L_x_605:
        /* <DEDUP_REMOVED lines=10> */
.L_x_606:
[----:B------:R-:W-:-:S07]  /*7a10*/  VIADD R152, R152, 0x100 ;  /* 0x0000010098987836 */ /* 0x000fce0000000000 */
.L_x_596:
[----:B------:R-:W-:Y:S05]  /*7a20*/  BSYNC.RECONVERGENT B0 ;  /* 0x0000000000007941 */ /* 0x000fea0003800200 */
.L_x_595:
        /* <DEDUP_REMOVED lines=69> */
.L_x_611:
        /* <DEDUP_REMOVED lines=52> */
.L_x_610:
        /* <DEDUP_REMOVED lines=53> */
.L_x_613:
        /* <DEDUP_REMOVED lines=44> */
.L_x_609:
        /* <DEDUP_REMOVED lines=49> */
.L_x_615:
        /* <DEDUP_REMOVED lines=39> */
.L_x_614:
        /* <DEDUP_REMOVED lines=38> */
.L_x_616:
        /* <DEDUP_REMOVED lines=30> */
.L_x_612:
        /* <DEDUP_REMOVED lines=16> */
.L_x_617:
        /* <DEDUP_REMOVED lines=10> */
.L_x_618:
[----:B------:R-:W-:-:S07]  /*9330*/  VIADD R152, R152, 0x100 ;  /* 0x0000010098987836 */ /* 0x000fce0000000000 */
.L_x_608:
[----:B------:R-:W-:Y:S05]  /*9340*/  BSYNC.RECONVERGENT B0 ;  /* 0x0000000000007941 */ /* 0x000fea0003800200 */
.L_x_607:
        /* <DEDUP_REMOVED lines=69> */
.L_x_623:
        /* <DEDUP_REMOVED lines=52> */
.L_x_622:
        /* <DEDUP_REMOVED lines=53> */
.L_x_625:
        /* <DEDUP_REMOVED lines=44> */
.L_x_621:
        /* <DEDUP_REMOVED lines=49> */
.L_x_627:
        /* <DEDUP_REMOVED lines=39> */
.L_x_626:
        /* <DEDUP_REMOVED lines=38> */
.L_x_628:
        /* <DEDUP_REMOVED lines=30> */
.L_x_624:
        /* <DEDUP_REMOVED lines=16> */
.L_x_629:
        /* <DEDUP_REMOVED lines=10> */
.L_x_630:
[----:B------:R-:W-:-:S07]  /*ac50*/  VIADD R152, R152, 0x100 ;  /* 0x0000010098987836 */ /* 0x000fce0000000000 */
.L_x_620:
[----:B------:R-:W-:Y:S05]  /*ac60*/  BSYNC.RECONVERGENT B0 ;  /* 0x0000000000007941 */ /* 0x000fea0003800200 */
.L_x_619:
        /* <DEDUP_REMOVED lines=69> */
.L_x_635:
        /* <DEDUP_REMOVED lines=52> */
.L_x_634:
        /* <DEDUP_REMOVED lines=53> */
.L_x_637:
        /* <DEDUP_REMOVED lines=44> */
.L_x_633:
        /* <DEDUP_REMOVED lines=49> */
.L_x_639:
        /* <DEDUP_REMOVED lines=39> */
.L_x_638:
        /* <DEDUP_REMOVED lines=38> */
.L_x_640:
        /* <DEDUP_REMOVED lines=30> */
.L_x_636:
        /* <DEDUP_REMOVED lines=16> */
.L_x_641:
        /* <DEDUP_REMOVED lines=10> */
.L_x_642:
[----:B------:R-:W-:-:S07]  /*c570*/  VIADD R152, R152, 0x100 ;  /* 0x0000010098987836 */ /* 0x000fce0000000000 */
.L_x_632:
[----:B------:R-:W-:Y:S05]  /*c580*/  BSYNC.RECONVERGENT B0 ;  /* 0x0000000000007941 */ /* 0x000fea0003800200 */
.L_x_631:
        /* <DEDUP_REMOVED lines=13> */
[----:B------:R-:W-:Y:S01]  /*c660*/  FFMA.FTZ R5, R13, R113, R114 ;  /* 0x000000710d057223 */ /* 0x000fe20000010072 */
[----:B------:R-:W-:Y:S01]  /*c670*/  LOP3.LUT P6, RZ, R19, 0xff0000, RZ, 0xc0, !PT ;  /* 0x00ff000013ff7812 */ /* 0x000fe200078cc0ff */
[----:B------:R-:W-:Y:S02]  /*c680*/  IMAD.U32 R2, R0, 0x10000, RZ ;  /* 0x0001000000027824 */ /* 0x000fe400078e00ff */
[----:B------:R-:W-:Y:S01]  /*c690*/  FADD.FTZ R0, R12, -R5 ;  /* 0x800000050c007221 */ /* 0x000fe20000010000 */
[----:B------:R-:W-:-:S03]  /*c6a0*/  SHF.R.U64 R6, R168, 0x10, R169 ;  /* 0x00000010a8067819 */ /* 0x000fc600000012a9 */
[----:B012--5:R-:W-:Y:S01]  /*c6b0*/  FFMA.FTZ R104, R151, R0, R2 ;  /* 0x0000000097687223 */ /* 0x027fe20000010002 */
[----:B------:R-:W-:Y:S01]  /*c6c0*/  SHF.R.U32.HI R2, RZ, 0x10, R169 ;  /* 0x00000010ff027819 */ /* 0x000fe200000116a9 */
[----:B------:R-:W-:Y:S02]  /*c6d0*/  IMAD.U32 R6, R6, 0x10000, RZ ;  /* 0x0001000006067824 */ /* 0x000fe400078e00ff */
[----:B------:R-:W-:Y:S02]  /*c6e0*/  FMUL.FTZ R0, R104, UR14 ;  /* 0x0000000e68007c20 */ /* 0x000fe40008410000 */
[----:B------:R-:W-:-:S03]  /*c6f0*/  IMAD.U32 R2, R2, 0x10000, RZ ;  /* 0x0001000002027824 */ /* 0x000fc600078e00ff */
[----:B------:R-:W-:Y:S02]  /*c700*/  FSEL R105, R0, RZ, P6 ;  /* 0x000000ff00697208 */ /* 0x000fe40003000000 */
[----:B------:R-:W-:Y:S02]  /*c710*/  LOP3.LUT P6, RZ, R18, 0xff0000, RZ, 0xc0, !PT ;  /* 0x00ff000012ff7812 */ /* 0x000fe400078cc0ff */
[----:B------:R-:W-:Y:S02]  /*c720*/  F2FP.BF16.F32.PACK_AB R105, R105, R104 ;  /* 0x000000686969723e */ /* 0x000fe400000010ff */
[----:B------:R-:W-:Y:S01]  /*c730*/  FSEL R106, R0, RZ, P6 ;  /* 0x000000ff006a7208 */ /* 0x000fe20003000000 */
[----:B------:R-:W-:Y:S01]  /*c740*/  FFMA.FTZ R0, R10, R113, R114 ;  /* 0x000000710a007223 */ /* 0x000fe20000010072 */
[----:B------:R-:W-:-:S03]  /*c750*/  ISETP.GE.U32.AND P6, PT, R19, 0x1000000, PT ;  /* 0x010000001300780c */ /* 0x000fc60003fc6070 */
[----:B------:R-:W-:-:S04]  /*c760*/  FADD.FTZ R0, R11, -R0 ;  /* 0x800000000b007221 */ /* 0x000fc80000010000 */
[----:B------:R-:W-:Y:S01]  /*c770*/  FFMA.FTZ R109, R151, R0, R2 ;  /* 0x00000000976d7223 */ /* 0x000fe20000010002 */
[----:B------:R-:W-:-:S03]  /*c780*/  IMAD.MOV.U32 R2, RZ, RZ, R168 ;  /* 0x000000ffff027224 */ /* 0x000fc600078e00a8 */
[----:B------:R-:W-:Y:S01]  /*c790*/  FMUL.FTZ R0, R109, UR14 ;  /* 0x0000000e6d007c20 */ /* 0x000fe20008410000 */
[----:B------:R-:W-:-:S04]  /*c7a0*/  IMAD.U32 R2, R2, 0x10000, RZ ;  /* 0x0001000002027824 */ /* 0x000fc800078e00ff */
[----:B------:R-:W-:Y:S02]  /*c7b0*/  FSEL R108, R0, RZ, P6 ;  /* 0x000000ff006c7208 */ /* 0x000fe40003000000 */
[----:B------:R-:W-:-:S04]  /*c7c0*/  ISETP.GE.U32.AND P6, PT, R18, 0x1000000, PT ;  /* 0x010000001200780c */ /* 0x000fc80003fc6070 */
[----:B------:R-:W-:Y:S01]  /*c7d0*/  FSEL R111, R0, RZ, P6 ;  /* 0x000000ff006f7208 */ /* 0x000fe20003000000 */
[-CC-:B------:R-:W-:Y:S01]  /*c7e0*/  FFMA.FTZ R0, R17, R113.reuse, R114.reuse ;  /* 0x0000007111007223 */ /* 0x180fe20000010072 */
[----:B------:R-:W-:Y:S01]  /*c7f0*/  FFMA.FTZ R113, R16, R113, R114 ;  /* 0x0000007110717223 */ /* 0x000fe20000010072 */
[----:B------:R-:W-:Y:S02]  /*c800*/  LOP3.LUT P6, RZ, R19, 0xff, RZ, 0xc0, !PT ;  /* 0x000000ff13ff7812 */ /* 0x000fe400078cc0ff */
[----:B------:R-:W-:Y:S01]  /*c810*/  FADD.FTZ R0, R15, -R0 ;  /* 0x800000000f007221 */ /* 0x000fe20000010000 */
[----:B------:R-:W-:Y:S01]  /*c820*/  FADD.FTZ R4, R14, -R113 ;  /* 0x800000710e047221 */ /* 0x000fe20000010000 */
[----:B------:R-:W-:Y:S02]  /*c830*/  F2FP.BF16.F32.PACK_AB R108, R111, R108 ;  /* 0x0000006c6f6c723e */ /* 0x000fe400000010ff */
[C---:B------:R-:W-:Y:S01]  /*c840*/  FFMA.FTZ R0, R151.reuse, R0, R2 ;  /* 0x0000000097007223 */ /* 0x040fe20000010002 */
[----:B------:R-:W-:-:S03]  /*c850*/  FFMA.FTZ R151, R151, R4, R6 ;  /* 0x0000000497977223 */ /* 0x000fc60000010006 */
[----:B------:R-:W-:Y:S01]  /*c860*/  FMUL.FTZ R2, R0, UR14 ;  /* 0x0000000e00027c20 */ /* 0x000fe20008410000 */
[----:B------:R-:W-:-:S04]  /*c870*/  FMUL.FTZ R4, R151, UR14 ;  /* 0x0000000e97047c20 */ /* 0x000fc80008410000 */
[----:B------:R-:W-:Y:S02]  /*c880*/  FSEL R5, R2, RZ, P6 ;  /* 0x000000ff02057208 */ /* 0x000fe40003000000 */
[----:B------:R-:W-:Y:S02]  /*c890*/  LOP3.LUT P6, RZ, R18, 0xff, RZ, 0xc0, !PT ;  /* 0x000000ff12ff7812 */ /* 0x000fe400078cc0ff */
[----:B------:R-:W-:Y:S02]  /*c8a0*/  F2FP.BF16.F32.PACK_AB R5, R5, R0 ;  /* 0x000000000505723e */ /* 0x000fe400000010ff */
[----:B------:R-:W-:Y:S02]  /*c8b0*/  FSEL R2, R2, RZ, P6 ;  /* 0x000000ff02027208 */ /* 0x000fe40003000000 */
[----:B------:R-:W-:Y:S02]  /*c8c0*/  LOP3.LUT P6, RZ, R19, 0xff00, RZ, 0xc0, !PT ;  /* 0x0000ff0013ff7812 */ /* 0x000fe400078cc0ff */
[----:B------:R-:W-:-:S02]  /*c8d0*/  F2FP.BF16.F32.PACK_AB R2, R151, R2 ;  /* 0x000000029702723e */ /* 0x000fc400000010ff */
[----:B------:R-:W-:Y:S02]  /*c8e0*/  FSEL R6, R4, RZ, P6 ;  /* 0x000000ff04067208 */ /* 0x000fe40003000000 */
        /* <DEDUP_REMOVED lines=16> */
.L_x_647:
[----:B------:R-:W-:Y:S01]  /*c9f0*/  SHF.R.U64 R0, R168, 0x10, R169 ;  /* 0x00000010a8007819 */ /* 0x000fe200000012a9 */
[----:B------:R-:W-:Y:S01]  /*ca00*/  FFMA.FTZ R5, R16, R113, R114 ;  /* 0x0000007110057223 */ /* 0x000fe20000010072 */
[----:B------:R-:W-:-:S03]  /*ca10*/  LOP3.LUT P6, RZ, R19, 0xff00, RZ, 0xc0, !PT ;  /* 0x0000ff0013ff7812 */ /* 0x000fc600078cc0ff */
[----:B------:R-:W-:Y:S02]  /*ca20*/  IMAD.U32 R2, R0, 0x10000, RZ ;  /* 0x0001000000027824 */ /* 0x000fe400078e00ff */
[----:B------:R-:W-:Y:S01]  /*ca30*/  FADD.FTZ R0, R14, -R5 ;  /* 0x800000050e007221 */ /* 0x000fe20000010000 */
[----:B------:R-:W-:-:S03]  /*ca40*/  FFMA.FTZ R5, R13, R113, R114 ;  /* 0x000000710d057223 */ /* 0x000fc60000010072 */
[----:B-----5:R-:W-:-:S04]  /*ca50*/  FFMA.FTZ R0, R151, R0, R2 ;  /* 0x0000000097007223 */ /* 0x020fc80000010002 */
[----:B------:R-:W-:-:S05]  /*ca60*/  FMUL.FTZ R0, R0, UR14 ;  /* 0x0000000e00007c20 */ /* 0x000fca0008410000 */
[----:B------:R-:W-:Y:S02]  /*ca70*/  FSEL R4, R0, RZ, P6 ;  /* 0x000000ff00047208 */ /* 0x000fe40003000000 */
[----:B------:R-:W-:-:S04]  /*ca80*/  LOP3.LUT P6, RZ, R18, 0xff00, RZ, 0xc0, !PT ;  /* 0x0000ff0012ff7812 */ /* 0x000fc800078cc0ff */
[----:B012---:R-:W-:Y:S01]  /*ca90*/  FSEL R105, R0, RZ, P6 ;  /* 0x000000ff00697208 */ /* 0x007fe20003000000 */
        /* <DEDUP_REMOVED lines=12> */
[-CC-:B------:R-:W-:Y:S01]  /*cb60*/  FFMA.FTZ R0, R17, R113.reuse, R114.reuse ;  /* 0x0000007111007223 */ /* 0x180fe20000010072 */
[----:B------:R-:W-:Y:S01]  /*cb70*/  LOP3.LUT P6, RZ, R19, 0xff, RZ, 0xc0, !PT ;  /* 0x000000ff13ff7812 */ /* 0x000fe200078cc0ff */
[----:B------:R-:W-:Y:S01]  /*cb80*/  FFMA.FTZ R114, R10, R113, R114 ;  /* 0x000000710a727223 */ /* 0x000fe20000010072 */
[----:B------:R-:W-:Y:S01]  /*cb90*/  F2FP.BF16.F32.PACK_AB R109, R109, R104 ;  /* 0x000000686d6d723e */ /* 0x000fe200000010ff */
[----:B------:R-:W-:Y:S01]  /*cba0*/  FADD.FTZ R0, R15, -R0 ;  /* 0x800000000f007221 */ /* 0x000fe20000010000 */
[----:B------:R-:W-:Y:S01]  /*cbb0*/  PRMT R104, R105, 0x7610, R104 ;  /* 0x0000761069687816 */ /* 0x000fe20000000068 */
[----:B------:R-:W-:Y:S02]  /*cbc0*/  FADD.FTZ R114, R11, -R114 ;  /* 0x800000720b727221 */ /* 0x000fe40000010000 */
[----:B------:R-:W-:-:S04]  /*cbd0*/  FFMA.FTZ R0, R151, R0, R2 ;  /* 0x0000000097007223 */ /* 0x000fc80000010002 */
[----:B------:R-:W-:-:S05]  /*cbe0*/  FMUL.FTZ R0, R0, UR14 ;  /* 0x0000000e00007c20 */ /* 0x000fca0008410000 */
[----:B------:R-:W-:Y:S02]  /*cbf0*/  FSEL R2, R0, RZ, P6 ;  /* 0x000000ff00027208 */ /* 0x000fe40003000000 */
[----:B------:R-:W-:-:S04]  /*cc00*/  LOP3.LUT P6, RZ, R18, 0xff, RZ, 0xc0, !PT ;  /* 0x000000ff12ff7812 */ /* 0x000fc800078cc0ff */
[----:B------:R-:W-:Y:S02]  /*cc10*/  FSEL R5, R0, RZ, P6 ;  /* 0x000000ff00057208 */ /* 0x000fe40003000000 */
[----:B------:R-:W-:Y:S02]  /*cc20*/  SHF.R.U32.HI R0, RZ, 0x10, R169 ;  /* 0x00000010ff007819 */ /* 0x000fe400000116a9 */
[----:B------:R-:W-:Y:S02]  /*cc30*/  ISETP.GE.U32.AND P6, PT, R19, 0x1000000, PT ;  /* 0x010000001300780c */ /* 0x000fe40003fc6070 */
[----:B------:R-:W-:Y:S01]  /*cc40*/  F2FP.BF16.F32.PACK_AB R2, R5, R2 ;  /* 0x000000020502723e */ /* 0x000fe200000010ff */
[----:B------:R-:W-:Y:S01]  /*cc50*/  IMAD.U32 R0, R0, 0x10000, RZ ;  /* 0x0001000000007824 */ /* 0x000fe200078e00ff */
        /* <DEDUP_REMOVED lines=12> */
[----:B------:R-:W-:Y:S01]  /*cd20*/  PRMT R109, R111, 0x7610, R109 ;  /* 0x000076106f6d7816 */ /* 0x000fe2000000006d */
[----:B------:R-:W-:Y:S06]  /*cd30*/  BRA `(.L_x_648) ;  /* 0x0000000c00f07947 */ /* 0x000fec0003800000 */
.L_x_646:
[----:B------:R-:W-:-:S04]  /*cd40*/  UISETP.NE.U32.AND UP2, UPT, UR6, URZ, UPT ;  /* 0x000000ff0600728c */ /* 0x000fc8000bf45070 */
[----:B------:R-:W-:-:S09]  /*cd50*/  UISETP.NE.AND.EX UP2, UPT, UR7, URZ, UPT, UP2 ;  /* 0x000000ff0700728c */ /* 0x000fd2000bf45320 */
[----:B------:R-:W-:Y:S05]  /*cd60*/  BRA.U !UP2, `(.L_x_649) ;  /* 0x000000010ac87547 */ /* 0x000fea000b800000 */
[----:B------:R-:W-:Y:S01]  /*cd70*/  FFMA.FTZ R5, R13, R113, R114 ;  /* 0x000000710d057223 */ /* 0x000fe20000010072 */
[----:B------:R-:W-:-:S03]  /*cd80*/  LOP3.LUT P6, RZ, R19, 0xff0000, RZ, 0xc0, !PT ;  /* 0x00ff000013ff7812 */ /* 0x000fc600078cc0ff */
[----:B012---:R-:W-:-:S04]  /*cd90*/  FADD.FTZ R104, R12, -R5 ;  /* 0x800000050c687221 */ /* 0x007fc80000010000 */
[----:B-----5:R-:W-:-:S04]  /*cda0*/  FMUL.FTZ R104, R151, R104 ;  /* 0x0000006897687220 */ /* 0x020fc80000410000 */
[----:B------:R-:W-:-:S05]  /*cdb0*/  FMUL.FTZ R0, R104, UR14 ;  /* 0x0000000e68007c20 */ /* 0x000fca0008410000 */
[----:B------:R-:W-:Y:S02]  /*cdc0*/  FSEL R105, R0, RZ, P6 ;  /* 0x000000ff00697208 */ /* 0x000fe40003000000 */
        /* <DEDUP_REMOVED lines=17> */
[C---:B------:R-:W-:Y:S01]  /*cee0*/  FMUL.FTZ R0, R151.reuse, R0 ;  /* 0x0000000097007220 */ /* 0x040fe20000410000 */
[----:B------:R-:W-:-:S03]  /*cef0*/  FMUL.FTZ R151, R151, R4 ;  /* 0x0000000497977220 */ /* 0x000fc60000410000 */
        /* <DEDUP_REMOVED lines=25> */
.L_x_649:
        /* <DEDUP_REMOVED lines=24> */
[----:B------:R-:W-:Y:S01]  /*d210*/  FMUL.FTZ R114, R151, R114 ;  /* 0x0000007297727220 */ /* 0x000fe20000410000 */
[----:B------:R-:W-:-:S02]  /*d220*/  PRMT R106, R109, 0x7610, R106 ;  /* 0x000076106d6a7816 */ /* 0x000fc4000000006a */
[----:B------:R-:W-:Y:S01]  /*d230*/  FMUL.FTZ R0, R0, UR14 ;  /* 0x0000000e00007c20 */ /* 0x000fe20008410000 */
[----:B------:R-:W-:Y:S01]  /*d240*/  FMUL.FTZ R114, R114, UR14 ;  /* 0x0000000e72727c20 */ /* 0x000fe20008410000 */
[----:B------:R-:W-:-:S03]  /*d250*/  PRMT R104, R105, 0x7610, R104 ;  /* 0x0000761069687816 */ /* 0x000fc60000000068 */
        /* <DEDUP_REMOVED lines=12> */
[----:B------:R-:W-:Y:S02]  /*d320*/  PRMT R2, R105, 0x7632, R2 ;  /* 0x0000763269027816 */ /* 0x000fe40000000002 */
[----:B------:R-:W-:-:S02]  /*d330*/  PRMT R0, R111, 0x7632, R0 ;  /* 0x000076326f007816 */ /* 0x000fc40000000000 */
[----:B------:R-:W-:Y:S01]  /*d340*/  PRMT R109, R111, 0x7610, R109 ;  /* 0x000076106f6d7816 */ /* 0x000fe2000000006d */
[----:B------:R-:W-:Y:S06]  /*d350*/  BRA `(.L_x_648) ;  /* 0x0000000800687947 */ /* 0x000fec0003800000 */
.L_x_645:
        /* <DEDUP_REMOVED lines=9> */
[-C--:B012---:R-:W-:Y:S01]  /*d3f0*/  FFMA.FTZ R105, R13, R113.reuse, R114 ;  /* 0x000000710d697223 */ /* 0x087fe20000010072 */
[----:B------:R-:W-:Y:S02]  /*d400*/  IMAD.U32 R8, R7, 0x10000, RZ ;  /* 0x0001000007087824 */ /* 0x000fe400078e00ff */
[----:B------:R-:W-:Y:S01]  /*d410*/  FADD.FTZ R6, R15, -R6 ;  /* 0x800000060f067221 */ /* 0x000fe20000010000 */
[----:B------:R-:W-:Y:S01]  /*d420*/  LOP3.LUT P6, RZ, R19, 0xff, RZ, 0xc0, !PT ;  /* 0x000000ff13ff7812 */ /* 0x000fe200078cc0ff */
[----:B------:R-:W-:Y:S02]  /*d430*/  FFMA.FTZ R114, R10, R113, R114 ;  /* 0x000000710a727223 */ /* 0x000fe40000010072 */
[----:B-----5:R-:W-:Y:S01]  /*d440*/  FFMA.FTZ R6, R151, R6, R8 ;  /* 0x0000000697067223 */ /* 0x020fe20000010008 */
[----:B------:R-:W-:Y:S01]  /*d450*/  SHF.R.U64 R8, R168, 0x10, R169 ;  /* 0x00000010a8087819 */ /* 0x000fe200000012a9 */
[----:B------:R-:W-:-:S02]  /*d460*/  FADD.FTZ R114, R11, -R114 ;  /* 0x800000720b727221 */ /* 0x000fc40000010000 */
[----:B------:R-:W-:Y:S02]  /*d470*/  FMUL.FTZ R7, R6, UR14 ;  /* 0x0000000e06077c20 */ /* 0x000fe40008410000 */
[----:B------:R-:W-:Y:S02]  /*d480*/  IMAD.U32 R104, R8, 0x10000, RZ ;  /* 0x0001000008687824 */ /* 0x000fe400078e00ff */
[----:B------:R-:W-:Y:S01]  /*d490*/  FADD.FTZ R8, R14, -R9 ;  /* 0x800000090e087221 */ /* 0x000fe20000010000 */
[----:B------:R-:W-:-:S03]  /*d4a0*/  FSEL R7, R7, RZ, P6 ;  /* 0x000000ff07077208 */ /* 0x000fc60003000000 */
[----:B------:R-:W-:Y:S01]  /*d4b0*/  FFMA.FTZ R8, R151, R8, R104 ;  /* 0x0000000897087223 */ /* 0x000fe20000010068 */
[----:B------:R-:W-:Y:S01]  /*d4c0*/  IMAD.MOV.U32 R104, RZ, RZ, R169 ;  /* 0x000000ffff687224 */ /* 0x000fe200078e00a9 */
[----:B------:R-:W-:Y:S02]  /*d4d0*/  LOP3.LUT P6, RZ, R19, 0xff00, RZ, 0xc0, !PT ;  /* 0x0000ff0013ff7812 */ /* 0x000fe400078cc0ff */
[----:B------:R-:W-:Y:S01]  /*d4e0*/  FMUL.FTZ R9, R8, UR14 ;  /* 0x0000000e08097c20 */ /* 0x000fe20008410000 */
[----:B------:R-:W-:Y:S02]  /*d4f0*/  IMAD.U32 R106, R104, 0x10000, RZ ;  /* 0x00010000686a7824 */ /* 0x000fe400078e00ff */
[----:B------:R-:W-:Y:S01]  /*d500*/  FADD.FTZ R104, R12, -R105 ;  /* 0x800000690c687221 */ /* 0x000fe20000010000 */
[----:B------:R-:W-:Y:S02]  /*d510*/  F2FP.BF16.F32.PACK_AB R7, R7, R6 ;  /* 0x000000060707723e */ /* 0x000fe400000010ff */
[----:B------:R-:W-:Y:S01]  /*d520*/  FSEL R9, R9, RZ, P6 ;  /* 0x000000ff09097208 */ /* 0x000fe20003000000 */
[----:B------:R-:W-:Y:S01]  /*d530*/  FFMA.FTZ R104, R151, R104, R106 ;  /* 0x0000006897687223 */ /* 0x000fe2000001006a */
[----:B------:R-:W-:-:S02]  /*d540*/  SHF.R.U32.HI R106, RZ, 0x10, R169 ;  /* 0x00000010ff6a7819 */ /* 0x000fc400000116a9 */
[----:B------:R-:W-:Y:S01]  /*d550*/  LOP3.LUT P6, RZ, R19, 0xff0000, RZ, 0xc0, !PT ;  /* 0x00ff000013ff7812 */ /* 0x000fe200078cc0ff */
[----:B------:R-:W-:Y:S01]  /*d560*/  FMUL.FTZ R105, R104, UR14 ;  /* 0x0000000e68697c20 */ /* 0x000fe20008410000 */
[----:B------:R-:W-:Y:S01]  /*d570*/  F2FP.BF16.F32.PACK_AB R8, R9, R8 ;  /* 0x000000080908723e */ /* 0x000fe200000010ff */
[----:B------:R-:W-:Y:S01]  /*d580*/  IMAD.U32 R106, R106, 0x10000, RZ ;  /* 0x000100006a6a7824 */ /* 0x000fe200078e00ff */
[----:B------:R-:W-:Y:S02]  /*d590*/  PRMT R9, R7, 0x7610, R9 ;  /* 0x0000761007097816 */ /* 0x000fe40000000009 */
[----:B------:R-:W-:Y:S01]  /*d5a0*/  FSEL R105, R105, RZ, P6 ;  /* 0x000000ff69697208 */ /* 0x000fe20003000000 */
[----:B------:R-:W-:Y:S01]  /*d5b0*/  FFMA.FTZ R106, R151, R114, R106 ;  /* 0x00000072976a7223 */ /* 0x000fe2000001006a */
[----:B------:R-:W-:Y:S02]  /*d5c0*/  ISETP.GE.U32.AND P6, PT, R19, 0x1000000, PT ;  /* 0x010000001300780c */ /* 0x000fe40003fc6070 */
[----:B------:R-:W-:Y:S01]  /*d5d0*/  F2FP.BF16.F32.PACK_AB R105, R105, R104 ;  /* 0x000000686969723e */ /* 0x000fe200000010ff */
[----:B------:R-:W-:Y:S01]  /*d5e0*/  FMUL.FTZ R107, R106, UR14 ;  /* 0x0000000e6a6b7c20 */ /* 0x000fe20008410000 */
[----:B------:R-:W-:-:S04]  /*d5f0*/  PRMT R104, R8, 0x7632, R104 ;  /* 0x0000763208687816 */ /* 0x000fc80000000068 */
[----:B------:R-:W-:Y:S02]  /*d600*/  FSEL R109, R107, RZ, P6 ;  /* 0x000000ff6b6d7208 */ /* 0x000fe40003000000 */
[----:B------:R-:W-:Y:S02]  /*d610*/  PRMT R107, R7, 0x7632, R107 ;  /* 0x00007632076b7816 */ /* 0x000fe4000000006b */
[----:B------:R-:W-:Y:S02]  /*d620*/  F2FP.BF16.F32.PACK_AB R6, R109, R106 ;  /* 0x0000006a6d06723e */ /* 0x000fe400000010ff */
[C---:B------:R-:W-:Y:S02]  /*d630*/  PRMT R106, R105.reuse, 0x7632, R106 ;  /* 0x00007632696a7816 */ /* 0x040fe4000000006a */
[----:B------:R-:W-:Y:S02]  /*d640*/  PRMT R7, R105, 0x7610, R7 ;  /* 0x0000761069077816 */ /* 0x000fe40000000007 */
[----:B------:R-:W-:Y:S01]  /*d650*/  PRMT R109, R6, 0x7632, R109 ;  /* 0x00007632066d7816 */ /* 0x000fe2000000006d */
[----:B------:R-:W-:Y:S06]  /*d660*/  BRA `(.L_x_648) ;  /* 0x0000000400a47947 */ /* 0x000fec0003800000 */
.L_x_651:
[----:B012---:R-:W-:Y:S02]  /*d670*/  IMAD.MOV.U32 R105, RZ, RZ, R168 ;  /* 0x000000ffff697224 */ /* 0x007fe400078e00a8 */
[-C--:B------:R-:W-:Y:S01]  /*d680*/  FFMA.FTZ R104, R17, R113.reuse, R114 ;  /* 0x0000007111687223 */ /* 0x080fe20000010072 */
[----:B------:R-:W-:Y:S01]  /*d690*/  LOP3.LUT P6, RZ, R19, 0xff, RZ, 0xc0, !PT ;  /* 0x000000ff13ff7812 */ /* 0x000fe200078cc0ff */
[----:B------:R-:W-:Y:S02]  /*d6a0*/  IMAD.U32 R106, R105, 0x10000, RZ ;  /* 0x00010000696a7824 */ /* 0x000fe400078e00ff */
[----:B------:R-:W-:Y:S01]  /*d6b0*/  FADD.FTZ R104, R15, -R104 ;  /* 0x800000680f687221 */ /* 0x000fe20000010000 */
[----:B------:R-:W-:Y:S01]  /*d6c0*/  FFMA.FTZ R105, R16, R113, R114 ;  /* 0x0000007110697223 */ /* 0x000fe20000010072 */
[--C-:B------:R-:W-:Y:S02]  /*d6d0*/  SHF.R.U32.HI R107, RZ, 0x10, R169.reuse ;  /* 0x00000010ff6b7819 */ /* 0x100fe400000116a9 */
[----:B-----5:R-:W-:Y:S01]  /*d6e0*/  FFMA.FTZ R104, R151, R104, R106 ;  /* 0x0000006897687223 */ /* 0x020fe2000001006a */
[----:B------:R-:W-:-:S03]  /*d6f0*/  SHF.R.U64 R106, R168, 0x10, R169 ;  /* 0x00000010a86a7819 */ /* 0x000fc600000012a9 */
[----:B------:R-:W-:Y:S02]  /*d700*/  FMUL.FTZ R104, R104, UR14 ;  /* 0x0000000e68687c20 */ /* 0x000fe40008410000 */
[----:B------:R-:W-:Y:S02]  /*d710*/  IMAD.U32 R108, R106, 0x10000, RZ ;  /* 0x000100006a6c7824 */ /* 0x000fe400078e00ff */
[----:B------:R-:W-:Y:S01]  /*d720*/  FADD.FTZ R106, R14, -R105 ;  /* 0x800000690e6a7221 */ /* 0x000fe20000010000 */
[----:B------:R-:W-:-:S03]  /*d730*/  FSEL R104, R104, RZ, P6 ;  /* 0x000000ff68687208 */ /* 0x000fc60003000000 */
[----:B------:R-:W-:Y:S01]  /*d740*/  FFMA.FTZ R106, R151, R106, R108 ;  /* 0x0000006a976a7223 */ /* 0x000fe2000001006c */
[----:B------:R-:W-:Y:S01]  /*d750*/  LOP3.LUT P6, RZ, R19, 0xff00, RZ, 0xc0, !PT ;  /* 0x0000ff0013ff7812 */ /* 0x000fe200078cc0ff */
[----:B------:R-:W-:Y:S02]  /*d760*/  IMAD.U32 R108, R107, 0x10000, RZ ;  /* 0x000100006b6c7824 */ /* 0x000fe400078e00ff */
[----:B------:R-:W-:-:S05]  /*d770*/  FMUL.FTZ R106, R106, UR14 ;  /* 0x0000000e6a6a7c20 */ /* 0x000fca0008410000 */
[----:B------:R-:W-:Y:S01]  /*d780*/  FSEL R105, R106, RZ, P6 ;  /* 0x000000ff6a697208 */ /* 0x000fe20003000000 */
[-CC-:B------:R-:W-:Y:S01]  /*d790*/  FFMA.FTZ R106, R10, R113.reuse, R114.reuse ;  /* 0x000000710a6a7223 */ /* 0x180fe20000010072 */
[----:B------:R-:W-:Y:S01]  /*d7a0*/  ISETP.GE.U32.AND P6, PT, R19, 0x1000000, PT ;  /* 0x010000001300780c */ /* 0x000fe20003fc6070 */
[----:B------:R-:W-:Y:S01]  /*d7b0*/  FFMA.FTZ R113, R13, R113, R114 ;  /* 0x000000710d717223 */ /* 0x000fe20000010072 */
[----:B------:R-:W-:Y:S01]  /*d7c0*/  F2FP.BF16.F32.PACK_AB R105, R105, R104 ;  /* 0x000000686969723e */ /* 0x000fe200000010ff */
[----:B------:R-:W-:-:S03]  /*d7d0*/  FADD.FTZ R106, R11, -R106 ;  /* 0x8000006a0b6a7221 */ /* 0x000fc60000010000 */
[----:B------:R-:W-:Y:S01]  /*d7e0*/  PRMT R104, R105, 0x7632, R104 ;  /* 0x0000763269687816 */ /* 0x000fe20000000068 */
[----:B------:R-:W-:-:S04]  /*d7f0*/  FFMA.FTZ R106, R151, R106, R108 ;  /* 0x0000006a976a7223 */ /* 0x000fc8000001006c */
[----:B------:R-:W-:-:S05]  /*d800*/  FMUL.FTZ R106, R106, UR14 ;  /* 0x0000000e6a6a7c20 */ /* 0x000fca0008410000 */
[----:B------:R-:W-:Y:S01]  /*d810*/  FSEL R107, R106, RZ, P6 ;  /* 0x000000ff6a6b7208 */ /* 0x000fe20003000000 */
[----:B------:R-:W-:Y:S01]  /*d820*/  IMAD.MOV.U32 R106, RZ, RZ, R169 ;  /* 0x000000ffff6a7224 */ /* 0x000fe200078e00a9 */
[----:B------:R-:W-:-:S03]  /*d830*/  LOP3.LUT P6, RZ, R19, 0xff0000, RZ, 0xc0, !PT ;  /* 0x00ff000013ff7812 */ /* 0x000fc600078cc0ff */
[----:B------:R-:W-:Y:S02]  /*d840*/  IMAD.U32 R108, R106, 0x10000, RZ ;  /* 0x000100006a6c7824 */ /* 0x000fe400078e00ff */
[----:B------:R-:W-:-:S04]  /*d850*/  FADD.FTZ R106, R12, -R113 ;  /* 0x800000710c6a7221 */ /* 0x000fc80000010000 */
[----:B------:R-:W-:-:S04]  /*d860*/  FFMA.FTZ R106, R151, R106, R108 ;  /* 0x0000006a976a7223 */ /* 0x000fc8000001006c */
[----:B------:R-:W-:-:S05]  /*d870*/  FMUL.FTZ R106, R106, UR14 ;  /* 0x0000000e6a6a7c20 */ /* 0x000fca0008410000 */
[----:B------:R-:W-:-:S04]  /*d880*/  FSEL R106, R106, RZ, P6 ;  /* 0x000000ff6a6a7208 */ /* 0x000fc80003000000 */
[----:B------:R-:W-:Y:S02]  /*d890*/  F2FP.BF16.F32.PACK_AB R106, R107, R106 ;  /* 0x0000006a6b6a723e */ /* 0x000fe400000010ff */
[----:B------:R-:W-:Y:S02]  /*d8a0*/  PRMT R107, R105, 0x7610, R107 ;  /* 0x00007610696b7816 */ /* 0x000fe4000000006b */
[----:B------:R-:W-:Y:S01]  /*d8b0*/  PRMT R109, R106, 0x7632, R109 ;  /* 0x000076326a6d7816 */ /* 0x000fe2000000006d */
[----:B------:R-:W-:Y:S06]  /*d8c0*/  BRA `(.L_x_648) ;  /* 0x00000004000c7947 */ /* 0x000fec0003800000 */
.L_x_650:
        /* <DEDUP_REMOVED lines=38> */
.L_x_652:
[-CC-:B012---:R-:W-:Y:S01]  /*db30*/  FFMA.FTZ R104, R10, R113.reuse, R114.reuse ;  /* 0x000000710a687223 */ /* 0x187fe20000010072 */
[----:B------:R-:W-:Y:S01]  /*db40*/  ISETP.GE.U32.AND P6, PT, R19, 0x1000000, PT ;  /* 0x010000001300780c */ /* 0x000fe20003fc6070 */
[----:B------:R-:W-:Y:S02]  /*db50*/  FFMA.FTZ R105, R16, R113, R114 ;  /* 0x0000007110697223 */ /* 0x000fe40000010072 */
[----:B------:R-:W-:Y:S02]  /*db60*/  FADD.FTZ R104, R11, -R104 ;  /* 0x800000680b687221 */ /* 0x000fe40000010000 */
[----:B------:R-:W-:Y:S02]  /*db70*/  FADD.FTZ R106, R14, -R105 ;  /* 0x800000690e6a7221 */ /* 0x000fe40000010000 */
[C---:B-----5:R-:W-:Y:S02]  /*db80*/  FMUL.FTZ R104, R151.reuse, R104 ;  /* 0x0000006897687220 */ /* 0x060fe40000410000 */
[----:B------:R-:W-:-:S02]  /*db90*/  FMUL.FTZ R106, R151, R106 ;  /* 0x0000006a976a7220 */ /* 0x000fc40000410000 */
[----:B------:R-:W-:Y:S02]  /*dba0*/  FMUL.FTZ R104, R104, UR14 ;  /* 0x0000000e68687c20 */ /* 0x000fe40008410000 */
[----:B------:R-:W-:-:S03]  /*dbb0*/  FMUL.FTZ R106, R106, UR14 ;  /* 0x0000000e6a6a7c20 */ /* 0x000fc60008410000 */
[----:B------:R-:W-:Y:S01]  /*dbc0*/  FSEL R107, R104, RZ, P6 ;  /* 0x000000ff686b7208 */ /* 0x000fe20003000000 */
[-CC-:B------:R-:W-:Y:S01]  /*dbd0*/  FFMA.FTZ R104, R17, R113.reuse, R114.reuse ;  /* 0x0000007111687223 */ /* 0x180fe20000010072 */
[----:B------:R-:W-:Y:S01]  /*dbe0*/  LOP3.LUT P6, RZ, R19, 0xff, RZ, 0xc0, !PT ;  /* 0x000000ff13ff7812 */ /* 0x000fe200078cc0ff */
[----:B------:R-:W-:Y:S02]  /*dbf0*/  FFMA.FTZ R113, R13, R113, R114 ;  /* 0x000000710d717223 */ /* 0x000fe40000010072 */
[----:B------:R-:W-:-:S04]  /*dc00*/  FADD.FTZ R104, R15, -R104 ;  /* 0x800000680f687221 */ /* 0x000fc80000010000 */
[----:B------:R-:W-:-:S04]  /*dc10*/  FMUL.FTZ R104, R151, R104 ;  /* 0x0000006897687220 */ /* 0x000fc80000410000 */
        /* <DEDUP_REMOVED lines=10> */
[----:B------:R-:W-:-:S04]  /*dcc0*/  FSEL R106, R106, RZ, P6 ;  /* 0x000000ff6a6a7208 */ /* 0x000fc80003000000 */
[----:B------:R-:W-:Y:S02]  /*dcd0*/  F2FP.BF16.F32.PACK_AB R106, R107, R106 ;  /* 0x0000006a6b6a723e */ /* 0x000fe400000010ff */
[----:B------:R-:W-:Y:S02]  /*dce0*/  PRMT R107, R105, 0x7610, R107 ;  /* 0x00007610696b7816 */ /* 0x000fe4000000006b */
[----:B------:R-:W-:-:S07]  /*dcf0*/  PRMT R109, R106, 0x7632, R109 ;  /* 0x000076326a6d7816 */ /* 0x000fce000000006d */
.L_x_648:
        /* <DEDUP_REMOVED lines=16> */
.L_x_653:
[----:B------:R3:W-:Y:S01]  /*de00*/  STG.E.64 desc[UR10][R110.64], R108 ;  /* 0x0000006c6e007986 */ /* 0x0007e2000c101b0a */
[----:B------:R-:W-:Y:S05]  /*de10*/  BRA.U !UP0, `(.L_x_644) ;  /* 0x0000000108207547 */ /* 0x000fea000b800000 */
[----:B0-----:R-:W0:Y:S01]  /*de20*/  LDC.64 R106, c[0x0][0x470] ;  /* 0x00011c00ff6a7b82 */ /* 0x001e220000000a00 */
[----:B------:R-:W-:Y:S02]  /*de30*/  LOP3.LUT R104, R2, 0xffff, RZ, 0xc0, !PT ;  /* 0x0000ffff02687812 */ /* 0x000fe400078ec0ff */
[----:B---3--:R-:W-:-:S03]  /*de40*/  PRMT R109, R5, 0x5410, R0 ;  /* 0x00005410056d7816 */ /* 0x008fc60000000000 */
[----:B------:R-:W-:-:S05]  /*de50*/  IMAD.WIDE.U32 R104, R104, 0x10000, RZ ;  /* 0x0001000068687825 */ /* 0x000fca00078e00ff */
[----:B------:R-:W-:Y:S02]  /*de60*/  LOP3.LUT R105, R109, R105, RZ, 0xfc, !PT ;  /* 0x000000696d697212 */ /* 0x000fe400078efcff */
[----:B------:R-:W-:Y:S01]  /*de70*/  LOP3.LUT R104, R104, 0xffff, R4, 0xf8, !PT ;  /* 0x0000ffff68687812 */ /* 0x000fe200078ef804 */
[----:B0-----:R-:W-:-:S05]  /*de80*/  IMAD.WIDE.U32 R106, R152, 0x8, R106 ;  /* 0x00000008986a7825 */ /* 0x001fca00078e006a */
[----:B------:R4:W-:Y:S02]  /*de90*/  STG.E.64 desc[UR10][R106.64], R104 ;  /* 0x000000686a007986 */ /* 0x0009e4000c101b0a */
.L_x_644:
[----:B------:R-:W-:Y:S05]  /*dea0*/  BSYNC.RECONVERGENT B0 ;  /* 0x0000000000007941 */ /* 0x000fea0003800200 */
.L_x_643:
[----:B------:R-:W-:Y:S01]  /*deb0*/  ISETP.NE.AND P6, PT, R115, RZ, PT ;  /* 0x000000ff7300720c */ /* 0x000fe20003fc5270 */
[----:B------:R-:W-:-:S12]  /*dec0*/  UPLOP3.LUT UP1, UPT, UPT, UPT, UP1, 0x40, 0x4 ;  /* 0x000000000004789c */ /* 0x000fd80003f2e810 */
[----:B------:R-:W-:Y:S05]  /*ded0*/  @!P6 BRA `(.L_x_654) ;  /* 0xffffff280088e947 */ /* 0x000fea000383ffff */
.L_x_554:
[----:B------:R-:W0:Y:S01]  /*dee0*/  S2UR UR4, SR_CTAID.X ;  /* 0x00000000000479c3 */ /* 0x000e220000002500 */
[----:B------:R-:W-:-:S07]  /*def0*/  ISETP.NE.AND P6, PT, R199, RZ, PT ;  /* 0x000000ffc700720c */ /* 0x000fce0003fc5270 */
[----:B------:R-:W1:Y:S08]  /*df00*/  LDC.64 R2, c[0x0][0x440] ;  /* 0x00011000ff027b82 */ /* 0x000e700000000a00 */
[----:B-----5:R-:W2:Y:S08]  /*df10*/  LDC.64 R4, c[0x0][0x448] ;  /* 0x00011200ff047b82 */ /* 0x020eb00000000a00 */
[----:B------:R-:W3:Y:S01]  /*df20*/  LDC.64 R6, c[0x0][0x440] ;  /* 0x00011000ff067b82 */ /* 0x000ee20000000a00 */
[----:B0-----:R-:W-:-:S05]  /*df30*/  IMAD R198, R198, UR4, RZ ;  /* 0x00000004c6c67c24 */ /* 0x001fca000f8e02ff */
[----:B------:R-:W-:Y:S02]  /*df40*/  LEA.HI R197, R198, R197, RZ, 0x1e ;  /* 0x000000c5c6c57211 */ /* 0x000fe400078ff0ff */
[----:B------:R-:W0:Y:S03]  /*df50*/  LDC.64 R8, c[0x0][0x448] ;  /* 0x00011200ff087b82 */ /* 0x000e260000000a00 */
[----:B-1----:R-:W-:-:S05]  /*df60*/  @P0 IMAD.WIDE.U32 R2, R197, 0x10, R2 ;  /* 0x00000010c5020825 */ /* 0x002fca00078e0002 */
[----:B------:R-:W1:Y:S01]  /*df70*/  LDC.64 R10, c[0x0][0x440] ;  /* 0x00011000ff0a7b82 */ /* 0x000e620000000a00 */
[C---:B--2---:R-:W-:Y:S01]  /*df80*/  @P0 IMAD.WIDE.U32 R4, R197.reuse, 0x10, R4 ;  /* 0x00000010c5040825 */ /* 0x044fe200078e0004 */
[----:B------:R2:W-:Y:S03]  /*df90*/  @P0 STG.E.128 desc[UR10][R2.64], R72 ;  /* 0x0000004802000986 */ /* 0x0005e6000c101d0a */
[----:B------:R-:W-:Y:S01]  /*dfa0*/  @P0 VIADD R197, R197, 0x100 ;  /* 0x00000100c5c50836 */ /* 0x000fe20000000000 */
[----:B------:R2:W-:Y:S02]  /*dfb0*/  @P0 STG.E.128 desc[UR10][R4.64], R100 ;  /* 0x0000006404000986 */ /* 0x0005e4000c101d0a */
[----:B------:R-:W4:Y:S01]  /*dfc0*/  LDC.64 R12, c[0x0][0x448] ;  /* 0x00011200ff0c7b82 */ /* 0x000f220000000a00 */
[----:B---3--:R-:W-:-:S05]  /*dfd0*/  @P1 IMAD.WIDE.U32 R6, R197, 0x10, R6 ;  /* 0x00000010c5061825 */ /* 0x008fca00078e0006 */
[----:B------:R2:W-:Y:S02]  /*dfe0*/  @P1 STG.E.128 desc[UR10][R6.64], R68 ;  /* 0x0000004406001986 */ /* 0x0005e4000c101d0a */
[----:B------:R-:W3:Y:S01]  /*dff0*/  LDC.64 R14, c[0x0][0x440] ;  /* 0x00011000ff0e7b82 */ /* 0x000ee20000000a00 */
[----:B0-----:R-:W-:-:S04]  /*e000*/  @P1 IMAD.WIDE.U32 R8, R197, 0x10, R8 ;  /* 0x00000010c5081825 */ /* 0x001fc800078e0008 */
[----:B------:R-:W-:Y:S01]  /*e010*/  @P1 VIADD R197, R197, 0x100 ;  /* 0x00000100c5c51836 */ /* 0x000fe20000000000 */
        /* <DEDUP_REMOVED lines=17> */
[----:B------:R2:W-:Y:S01]  /*e130*/  @P4 STG.E.128 desc[UR10][R18.64], R56 ;  /* 0x0000003812004986 */ /* 0x0005e2000c101d0a */
[----:B----4-:R-:W-:-:S04]  /*e140*/  @P4 IMAD.WIDE.U32 R20, R197, 0x10, R20 ;  /* 0x00000010c5144825 */ /* 0x010fc800078e0014 */
[----:B------:R-:W-:Y:S01]  /*e150*/  @P4 VIADD R197, R197, 0x100 ;  /* 0x00000100c5c54836 */ /* 0x000fe20000000000 */
[----:B------:R2:W-:Y:S03]  /*e160*/  @P4 STG.E.128 desc[UR10][R20.64], R84 ;  /* 0x0000005414004986 */ /* 0x0005e6000c101d0a */
[----:B---3--:R-:W-:-:S05]  /*e170*/  @P5 IMAD.WIDE.U32 R22, R197, 0x10, R22 ;  /* 0x00000010c5165825 */ /* 0x008fca00078e0016 */
[----:B------:R2:W-:Y:S01]  /*e180*/  @P5 STG.E.128 desc[UR10][R22.64], R52 ;  /* 0x0000003416005986 */ /* 0x0005e2000c101d0a */
[----:B0-----:R-:W-:-:S05]  /*e190*/  @P5 IMAD.WIDE.U32 R24, R197, 0x10, R24 ;  /* 0x00000010c5185825 */ /* 0x001fca00078e0018 */
[----:B------:R2:W-:Y:S01]  /*e1a0*/  @P5 STG.E.128 desc[UR10][R24.64], R80 ;  /* 0x0000005018005986 */ /* 0x0005e2000c101d0a */
[----:B------:R-:W-:Y:S05]  /*e1b0*/  @!P6 EXIT ;  /* 0x000000000000e94d */ /* 0x000fea0003800000 */
[----:B--2---:R-:W0:Y:S01]  /*e1c0*/  LDC.64 R2, c[0x0][0x440] ;  /* 0x00011000ff027b82 */ /* 0x004e220000000a00 */
[----:B------:R-:W-:-:S07]  /*e1d0*/  @P5 VIADD R197, R197, 0x100 ;  /* 0x00000100c5c55836 */ /* 0x000fce0000000000 */
[----:B------:R-:W1:Y:S01]  /*e1e0*/  LDC.64 R4, c[0x0][0x448] ;  /* 0x00011200ff047b82 */ /* 0x000e620000000a00 */
[----:B0-----:R-:W-:-:S05]  /*e1f0*/  IMAD.WIDE.U32 R2, R197, 0x10, R2 ;  /* 0x00000010c5027825 */ /* 0x001fca00078e0002 */
[----:B------:R-:W-:Y:S01]  /*e200*/  STG.E.128 desc[UR10][R2.64], R48 ;  /* 0x0000003002007986 */ /* 0x000fe2000c101d0a */
[----:B-1----:R-:W-:-:S05]  /*e210*/  IMAD.WIDE.U32 R4, R197, 0x10, R4 ;  /* 0x00000010c5047825 */ /* 0x002fca00078e0004 */
[----:B------:R-:W-:Y:S01]  /*e220*/  STG.E.128 desc[UR10][R4.64], R76 ;  /* 0x0000004c04007986 */ /* 0x000fe2000c101d0a */
[----:B------:R-:W-:Y:S05]  /*e230*/  EXIT ;  /* 0x000000000000794d */ /* 0x000fea0003800000 */
.L_x_655:
        /* <DEDUP_REMOVED lines=12> */
.L_x_7220:


//--------------------- .text._ZN10layer_norm22ln_bwd_finalize_kernelINS_22Kernel_traits_finalizeILj7168E13__nv_bfloat16S2_S2_S2_fjLb0ELj1024ELj4ENS_18Kernel_traits_baseILj7168ES2_S2_S2_S2_fjLj1024EEEEELb0ELb1EEEvNS_9BwdParamsE --------------------------
	.section	.text._ZN10layer_norm22ln_bwd_finalize_kernelINS_22Kernel_traits_finalizeILj7168E13__nv_bfloat16S2_S2_S2_fjLb0ELj1024ELj4ENS_18Kernel_traits_baseILj7168ES2_S2_S2_S2_fjLj1024EEEEELb0ELb1EEEvNS_9BwdParamsE,"ax",@progbits
	.align	128
        .global         _ZN10layer_norm22ln_bwd_finalize_kernelINS_22Kernel_traits_finalizeILj7168E13__nv_bfloat16S2_S2_S2_fjLb0ELj1024ELj4ENS_18Kernel_traits_baseILj7168ES2_S2_S2_S2_fjLj1024EEEEELb0ELb1EEEvNS_9BwdParamsE
        .type           _ZN10layer_norm22ln_bwd_finalize_kernelINS_22Kernel_traits_finalizeILj7168E13__nv_bfloat16S2_S2_S2_fjLb0ELj1024ELj4ENS_18Kernel_traits_baseILj7168ES2_S2_S2_S2_fjLj1024EEEEELb0ELb1EEEvNS_9BwdParamsE,@function
        .size           _ZN10layer_norm22ln_bwd_finalize_kernelINS_22Kernel_traits_finalizeILj7168E13__nv_bfloat16S2_S2_S2_fjLb0ELj1024ELj4ENS_18Kernel_traits_baseILj7168ES2_S2_S2_S2_fjLj1024EEEEELb0ELb1EEEvNS_9BwdParamsE,(.L_x_7221 - _ZN10layer_norm22ln_bwd_finalize_kernelINS_22Kernel_traits_finalizeILj7168E13__nv_bfloat16S2_S2_S2_fjLb0ELj1024ELj4ENS_18Kernel_traits_baseILj7168ES2_S2_S2_S2_fjLj1024EEEEELb0ELb1EEEvNS_9BwdParamsE)
        .other          _ZN10layer_norm22ln_bwd_finalize_kernelINS_22Kernel_traits_finalizeILj7168E13__nv_bfloat16S2_S2_S2_fjLb0ELj1024ELj4ENS_18Kernel_traits_baseILj7168ES2_S2_S2_S2_fjLj1024EEEEELb0ELb1EEEvNS_9BwdParamsE,@"STO_CUDA_ENTRY STV_DEFAULT"
_ZN10layer_norm22ln_bwd_finalize_kernelINS_22Kernel_traits_finalizeILj7168E13__nv_bfloat16S2_S2_S2_fjLb0ELj1024ELj4ENS_18Kernel_traits_baseILj7168ES2_S2_S2_S2_fjLj1024EEEEELb0ELb1EEEvNS_9BwdParamsE:
.text._ZN10layer_norm22ln_bwd_finalize_kernelINS_22Kernel_traits_finalizeILj7168E13__nv_bfloat16S2_S2_S2_fjLb0ELj1024ELj4ENS_18Kernel_traits_baseILj7168ES2_S2_S2_S2_fjLj1024EEEEELb0ELb1EEEvNS_9BwdParamsE:
[----:B------:R-:W-:Y:S08]  /*0000*/  LDC R1, c[0x0][0x37c] ;  /* 0x0000df00ff017b82 */ /* 0x000ff00000000800 */
[----:B------:R-:W0:Y:S01]  /*0010*/  S2UR UR4, SR_CTAID.X ;  /* 0x00000000000479c3 */ /* 0x000e220000002500 */
[----:B------:R-:W1:Y:S01]  /*0020*/  S2R R4, SR_TID.X ;  /* 0x0000000000047919 */ /* 0x000e620000002100 */
[----:B0-----:R-:W-:-:S06]  /*0030*/  USHF.L.U32 UR7, UR4, 0x5, URZ ;  /* 0x0000000504077899 */ /* 0x001fcc00080006ff */
[----:B------:R-:W-:-:S04]  /*0040*/  MOV R3, UR7 ;  /* 0x0000000700037c02 */ /* 0x000fc80008000f00 */
[----:B-1----:R-:W-:-:S04]  /*0050*/  LOP3.LUT R0, R3, 0x1f, R4, 0xf8, !PT ;  /* 0x0000001f03007812 */ /* 0x002fc800078ef804 */
[----:B------:R-:W-:-:S13]  /*0060*/  ISETP.GT.U32.AND P0, PT, R0, 0x1bff, PT ;  /* 0x00001bff0000780c */ /* 0x000fda0003f04070 */
[----:B------:R-:W-:Y:S05]  /*0070*/  @P0 EXIT ;  /* 0x000000000000094d */ /* 0x000fea0003800000 */
[----:B------:R-:W0:Y:S01]  /*0080*/  LDCU UR10, c[0x0][0x380] ;  /* 0x00007000ff0a77ac */ /* 0x000e220008000800 */
[----:B------:R-:W-:Y:S01]  /*0090*/  SHF.R.U32.HI R0, RZ, 0x5, R4 ;  /* 0x00000005ff007819 */ /* 0x000fe20000011604 */
[----:B------:R-:W-:Y:S01]  /*00a0*/  BSSY.RECONVERGENT B0, `(.L_x_656) ;  /* 0x0000145000007945 */ /* 0x000fe20003800200 */
[----:B------:R-:W-:Y:S01]  /*00b0*/  HFMA2 R3, -RZ, RZ, 0, 0 ;  /* 0x00000000ff037431 */ /* 0x000fe200000001ff */
[----:B------:R-:W-:Y:S01]  /*00c0*/  USHF.L.U32 UR4, UR4, 0x4, URZ ;  /* 0x0000000404047899 */ /* 0x000fe200080006ff */
[----:B------:R-:W-:Y:S01]  /*00d0*/  LOP3.LUT R4, R4, 0x1f, RZ, 0xc0, !PT ;  /* 0x0000001f04047812 */ /* 0x000fe200078ec0ff */
[----:B------:R-:W1:Y:S01]  /*00e0*/  LDCU.64 UR8, c[0x0][0x358] ;  /* 0x00006b00ff0877ac */ /* 0x000e620008000a00 */
[----:B------:R-:W-:Y:S01]  /*00f0*/  MOV R26, RZ ;  /* 0x000000ff001a7202 */ /* 0x000fe20000000f00 */
[----:B------:R-:W-:Y:S01]  /*0100*/  ULOP3.LUT UR4, UR4, 0x7ffffff0, URZ, 0xc0, !UPT ;  /* 0x7ffffff004047892 */ /* 0x000fe2000f8ec0ff */
[----:B0-----:R-:W-:-:S13]  /*0110*/  ISETP.GE.U32.AND P0, PT, R0, UR10, PT ;  /* 0x0000000a00007c0c */ /* 0x001fda000bf06070 */
[----:B-1----:R-:W-:Y:S05]  /*0120*/  @P0 BRA `(.L_x_657) ;  /* 0x0000001000f00947 */ /* 0x002fea0003800000 */
        /* <DEDUP_REMOVED lines=11> */
[----:B------:R-:W0:Y:S01]  /*01e0*/  LDC R5, c[0x0][0x388] ;  /* 0x0000e200ff057b82 */ /* 0x000e220000000800 */
[C---:B------:R-:W-:Y:S02]  /*01f0*/  LOP3.LUT R10, R0.reuse, 0x100, RZ, 0xfc, !PT ;  /* 0x00000100000a7812 */ /* 0x040fe400078efcff */
[C---:B------:R-:W-:Y:S02]  /*0200*/  LOP3.LUT R12, R0.reuse, 0x120, RZ, 0xfc, !PT ;  /* 0x00000120000c7812 */ /* 0x040fe400078efcff */
[C---:B------:R-:W-:Y:S02]  /*0210*/  LOP3.LUT R14, R0.reuse, 0x140, RZ, 0xfc, !PT ;  /* 0x00000140000e7812 */ /* 0x040fe400078efcff */
[C---:B------:R-:W-:Y:S02]  /*0220*/  LOP3.LUT R22, R0.reuse, 0x160, RZ, 0xfc, !PT ;  /* 0x0000016000167812 */ /* 0x040fe400078efcff */
[C---:B------:R-:W-:Y:S02]  /*0230*/  LOP3.LUT R26, R0.reuse, 0x180, RZ, 0xfc, !PT ;  /* 0x00000180001a7812 */ /* 0x040fe400078efcff */
[----:B------:R-:W-:-:S02]  /*0240*/  LOP3.LUT R28, R0, 0x1a0, RZ, 0xfc, !PT ;  /* 0x000001a0001c7812 */ /* 0x000fc400078efcff */
[C---:B------:R-:W-:Y:S02]  /*0250*/  LOP3.LUT R27, R0.reuse, 0x1c0, RZ, 0xfc, !PT ;  /* 0x000001c0001b7812 */ /* 0x040fe400078efcff */
[C---:B------:R-:W-:Y:S02]  /*0260*/  LOP3.LUT R7, R0.reuse, 0x1e0, RZ, 0xfc, !PT ;  /* 0x000001e000077812 */ /* 0x040fe400078efcff */
[C---:B------:R-:W-:Y:S02]  /*0270*/  LOP3.LUT R19, R0.reuse, 0x80, RZ, 0xfc, !PT ;  /* 0x0000008000137812 */ /* 0x040fe400078efcff */
[C---:B------:R-:W-:Y:S02]  /*0280*/  LOP3.LUT R20, R0.reuse, 0xa0, RZ, 0xfc, !PT ;  /* 0x000000a000147812 */ /* 0x040fe400078efcff */
[C---:B------:R-:W-:Y:S02]  /*0290*/  LOP3.LUT R18, R0.reuse, 0xc0, RZ, 0xfc, !PT ;  /* 0x000000c000127812 */ /* 0x040fe400078efcff */
[----:B------:R-:W-:Y:S01]  /*02a0*/  LOP3.LUT R16, R0, 0xe0, RZ, 0xfc, !PT ;  /* 0x000000e000107812 */ /* 0x000fe200078efcff */
[-C--:B0-----:R-:W-:Y:S01]  /*02b0*/  IMAD R25, R8, R5.reuse, UR7 ;  /* 0x0000000708197e24 */ /* 0x081fe2000f8e0205 */
[----:B------:R-:W-:Y:S01]  /*02c0*/  LOP3.LUT R6, R0, 0x40, RZ, 0xfc, !PT ;  /* 0x0000004000067812 */ /* 0x000fe200078efcff */
[-C--:B------:R-:W-:Y:S01]  /*02d0*/  IMAD R15, R10, R5.reuse, UR7 ;  /* 0x000000070a0f7e24 */ /* 0x080fe2000f8e0205 */
[----:B------:R-:W-:Y:S01]  /*02e0*/  LOP3.LUT R2, R0, 0x60, RZ, 0xfc, !PT ;  /* 0x0000006000027812 */ /* 0x000fe200078efcff */
[-C--:B------:R-:W-:Y:S01]  /*02f0*/  IMAD R8, R12, R5.reuse, UR7 ;  /* 0x000000070c087e24 */ /* 0x080fe2000f8e0205 */
[----:B------:R-:W-:Y:S01]  /*0300*/  LOP3.LUT R24, R24, 0xffffff0, RZ, 0xc0, !PT ;  /* 0x0ffffff018187812 */ /* 0x000fe200078ec0ff */
[----:B------:R-:W-:Y:S01]  /*0310*/  IMAD R10, R14, R5, UR7 ;  /* 0x000000070e0a7e24 */ /* 0x000fe2000f8e0205 */
[----:B------:R-:W-:Y:S01]  /*0320*/  IADD3 R25, PT, PT, R4, R25, RZ ;  /* 0x0000001904197210 */ /* 0x000fe20007ffe0ff */
[----:B------:R-:W-:Y:S01]  /*0330*/  IMAD R12, R22, R5, UR7 ;  /* 0x00000007160c7e24 */ /* 0x000fe2000f8e0205 */
[----:B------:R-:W-:Y:S01]  /*0340*/  IADD3 R15, PT, PT, R4, R15, RZ ;  /* 0x0000000f040f7210 */ /* 0x000fe20007ffe0ff */
[----:B------:R-:W-:-:S02]  /*0350*/  IMAD R14, R26, R5, UR7 ;  /* 0x000000071a0e7e24 */ /* 0x000fc4000f8e0205 */
[----:B------:R-:W-:Y:S02]  /*0360*/  HFMA2 R26, -RZ, RZ, 0, 0 ;  /* 0x00000000ff1a7431 */ /* 0x000fe400000001ff */
[-C--:B------:R-:W-:Y:S01]  /*0370*/  IMAD R29, R28, R5.reuse, UR7 ;  /* 0x000000071c1d7e24 */ /* 0x080fe2000f8e0205 */
[C---:B------:R-:W-:Y:S01]  /*0380*/  IADD3 R8, PT, PT, R4.reuse, R8, RZ ;  /* 0x0000000804087210 */ /* 0x040fe20007ffe0ff */
[-C--:B------:R-:W-:Y:S01]  /*0390*/  IMAD R27, R27, R5.reuse, UR7 ;  /* 0x000000071b1b7e24 */ /* 0x080fe2000f8e0205 */
[C---:B------:R-:W-:Y:S01]  /*03a0*/  IADD3 R10, PT, PT, R4.reuse, R10, RZ ;  /* 0x0000000a040a7210 */ /* 0x040fe20007ffe0ff */
[-C--:B------:R-:W-:Y:S01]  /*03b0*/  IMAD R7, R7, R5.reuse, UR7 ;  /* 0x0000000707077e24 */ /* 0x080fe2000f8e0205 */
[C---:B------:R-:W-:Y:S01]  /*03c0*/  IADD3 R12, PT, PT, R4.reuse, R12, RZ ;  /* 0x0000000c040c7210 */ /* 0x040fe20007ffe0ff */
[-C--:B------:R-:W-:Y:S01]  /*03d0*/  IMAD R19, R19, R5.reuse, UR7 ;  /* 0x0000000713137e24 */ /* 0x080fe2000f8e0205 */
[----:B------:R-:W-:Y:S01]  /*03e0*/  IADD3 R14, PT, PT, R4, R14, RZ ;  /* 0x0000000e040e7210 */ /* 0x000fe20007ffe0ff */
[----:B------:R-:W-:Y:S01]  /*03f0*/  IMAD R9, R20, R5, UR7 ;  /* 0x0000000714097e24 */ /* 0x000fe2000f8e0205 */
        /* <DEDUP_REMOVED lines=10> */
[----:B------:R-:W-:-:S02]  /*04a0*/  IADD3 R11, PT, PT, R4, R11, RZ ;  /* 0x0000000b040b7210 */ /* 0x000fc40007ffe0ff */
[C---:B------:R-:W-:Y:S02]  /*04b0*/  IADD3 R13, PT, PT, R4.reuse, R13, RZ ;  /* 0x0000000d040d7210 */ /* 0x040fe40007ffe0ff */
[C---:B------:R-:W-:Y:S02]  /*04c0*/  IADD3 R6, PT, PT, R4.reuse, R23, RZ ;  /* 0x0000001704067210 */ /* 0x040fe40007ffe0ff */
[C---:B------:R-:W-:Y:S02]  /*04d0*/  IADD3 R17, PT, PT, R4.reuse, R17, RZ ;  /* 0x0000001104117210 */ /* 0x040fe40007ffe0ff */
[----:B------:R-:W-:Y:S02]  /*04e0*/  IADD3 R4, PT, PT, R4, R21, RZ ;  /* 0x0000001504047210 */ /* 0x000fe40007ffe0ff */
[----:B------:R-:W-:Y:S02]  /*04f0*/  MOV R2, R0 ;  /* 0x0000000000027202 */ /* 0x000fe40000000f00 */
[----:B------:R-:W-:-:S07]  /*0500*/  IADD3 R24, PT, PT, -R24, RZ, RZ ;  /* 0x000000ff18187210 */ /* 0x000fce0007ffe1ff */
.L_x_660:
[----:B------:R-:W0:Y:S02]  /*0510*/  LDC.64 R20, c[0x0][0x440] ;  /* 0x00011000ff147b82 */ /* 0x000e240000000a00 */
[----:B0-----:R-:W-:-:S06]  /*0520*/  IMAD.WIDE.U32 R22, R4, 0x4, R20 ;  /* 0x0000000404167825 */ /* 0x001fcc00078e0014 */
[----:B------:R-:W2:Y:S02]  /*0530*/  LDG.E R23, desc[UR8][R22.64] ;  /* 0x0000000816177981 */ /* 0x000ea4000c1e1900 */
[----:B--2---:R-:W-:Y:S01]  /*0540*/  FADD.FTZ R28, R23, R26 ;  /* 0x0000001a171c7221 */ /* 0x004fe20000010000 */
[----:B------:R-:W-:-:S06]  /*0550*/  IMAD.WIDE.U32 R26, R25, 0x4, R20 ;  /* 0x00000004191a7825 */ /* 0x000fcc00078e0014 */
[----:B------:R-:W2:Y:S02]  /*0560*/  LDG.E R27, desc[UR8][R26.64] ;  /* 0x000000081a1b7981 */ /* 0x000ea4000c1e1900 */
[----:B--2---:R-:W-:Y:S01]  /*0570*/  FADD.FTZ R27, R28, R27 ;  /* 0x0000001b1c1b7221 */ /* 0x004fe20000010000 */
[----:B------:R-:W-:-:S06]  /*0580*/  IMAD.WIDE.U32 R28, R6, 0x4, R20 ;  /* 0x00000004061c7825 */ /* 0x000fcc00078e0014 */
[----:B------:R-:W2:Y:S01]  /*0590*/  LDG.E R28, desc[UR8][R28.64] ;  /* 0x000000081c1c7981 */ /* 0x000ea2000c1e1900 */
[----:B------:R-:W-:-:S06]  /*05a0*/  IMAD.WIDE.U32 R22, R19, 0x4, R20 ;  /* 0x0000000413167825 */ /* 0x000fcc00078e0014 */
[----:B------:R-:W3:Y:S01]  /*05b0*/  LDG.E R23, desc[UR8][R22.64] ;  /* 0x0000000816177981 */ /* 0x000ee2000c1e1900 */
[----:B--2---:R-:W-:Y:S01]  /*05c0*/  FADD.FTZ R28, R27, R28 ;  /* 0x0000001c1b1c7221 */ /* 0x004fe20000010000 */
[----:B------:R-:W-:-:S06]  /*05d0*/  IMAD.WIDE.U32 R26, R17, 0x4, R20 ;  /* 0x00000004111a7825 */ /* 0x000fcc00078e0014 */
[----:B------:R-:W2:Y:S02]  /*05e0*/  LDG.E R27, desc[UR8][R26.64] ;  /* 0x000000081a1b7981 */ /* 0x000ea4000c1e1900 */
[----:B--2---:R-:W-:-:S04]  /*05f0*/  FADD.FTZ R28, R28, R27 ;  /* 0x0000001b1c1c7221 */ /* 0x004fc80000010000 */
[----:B---3--:R-:W-:Y:S01]  /*0600*/  FADD.FTZ R28, R28, R23 ;  /* 0x000000171c1c7221 */ /* 0x008fe20000010000 */
        /* <DEDUP_REMOVED lines=12> */
[----:B------:R-:W-:-:S04]  /*06d0*/  IMAD.WIDE.U32 R22, R8, 0x4, R20 ;  /* 0x0000000408167825 */ /* 0x000fc800078e0014 */
[----:B------:R-:W-:Y:S02]  /*06e0*/  IMAD.WIDE.U32 R28, R10, 0x4, R20 ;  /* 0x000000040a1c7825 */ /* 0x000fe400078e0014 */
[----:B------:R-:W2:Y:S04]  /*06f0*/  LDG.E R23, desc[UR8][R22.64] ;  /* 0x0000000816177981 */ /* 0x000ea8000c1e1900 */
[----:B------:R-:W3:Y:S01]  /*0700*/  LDG.E R29, desc[UR8][R28.64] ;  /* 0x000000081c1d7981 */ /* 0x000ee2000c1e1900 */
        /* <DEDUP_REMOVED lines=8> */
[----:B------:R-:W-:-:S06]  /*0790*/  IMAD.WIDE.U32 R26, R16, 0x4, R20 ;  /* 0x00000004101a7825 */ /* 0x000fcc00078e0014 */
[----:B------:R-:W2:Y:S02]  /*07a0*/  LDG.E R27, desc[UR8][R26.64] ;  /* 0x000000081a1b7981 */ /* 0x000ea4000c1e1900 */
[----:B--2---:R-:W-:Y:S01]  /*07b0*/  FADD.FTZ R22, R28, R27 ;  /* 0x0000001b1c167221 */ /* 0x004fe20000010000 */
[----:B------:R-:W-:-:S04]  /*07c0*/  IMAD.WIDE.U32 R28, R18, 0x4, R20 ;  /* 0x00000004121c7825 */ /* 0x000fc800078e0014 */
[----:B------:R-:W-:Y:S02]  /*07d0*/  IMAD.WIDE.U32 R20, R7, 0x4, R20 ;  /* 0x0000000407147825 */ /* 0x000fe400078e0014 */
[----:B------:R-:W2:Y:S04]  /*07e0*/  LDG.E R29, desc[UR8][R28.64] ;  /* 0x000000081c1d7981 */ /* 0x000ea8000c1e1900 */
[----:B------:R0:W3:Y:S02]  /*07f0*/  LDG.E R23, desc[UR8][R20.64] ;  /* 0x0000000814177981 */ /* 0x0000e4000c1e1900 */
[----:B0-----:R-:W0:Y:S01]  /*0800*/  LDC.64 R20, c[0x0][0x448] ;  /* 0x00011200ff147b82 */ /* 0x001e220000000a00 */
[----:B--2---:R-:W-:-:S04]  /*0810*/  FADD.FTZ R22, R22, R29 ;  /* 0x0000001d16167221 */ /* 0x004fc80000010000 */
[----:B---3--:R-:W-:Y:S01]  /*0820*/  FADD.FTZ R26, R22, R23 ;  /* 0x00000017161a7221 */ /* 0x008fe20000010000 */
[----:B0-----:R-:W-:-:S04]  /*0830*/  IMAD.WIDE.U32 R22, R4, 0x4, R20 ;  /* 0x0000000404167825 */ /* 0x001fc800078e0014 */
[----:B------:R-:W-:Y:S02]  /*0840*/  IMAD.WIDE.U32 R28, R25, 0x4, R20 ;  /* 0x00000004191c7825 */ /* 0x000fe400078e0014 */
[----:B------:R-:W2:Y:S04]  /*0850*/  LDG.E R22, desc[UR8][R22.64] ;  /* 0x0000000816167981 */ /* 0x000ea8000c1e1900 */
[----:B------:R-:W3:Y:S01]  /*0860*/  LDG.E R27, desc[UR8][R28.64] ;  /* 0x000000081c1b7981 */ /* 0x000ee2000c1e1900 */
[----:B--2---:R-:W-:Y:S01]  /*0870*/  FADD.FTZ R3, R22, R3 ;  /* 0x0000000316037221 */ /* 0x004fe20000010000 */
[----:B------:R-:W-:-:S04]  /*0880*/  IMAD.WIDE.U32 R22, R6, 0x4, R20 ;  /* 0x0000000406167825 */ /* 0x000fc800078e0014 */
[----:B---3--:R-:W-:Y:S02]  /*0890*/  FADD.FTZ R3, R3, R27 ;  /* 0x0000001b03037221 */ /* 0x008fe40000010000 */
[----:B------:R-:W2:Y:S01]  /*08a0*/  LDG.E R27, desc[UR8][R22.64] ;  /* 0x00000008161b7981 */ /* 0x000ea2000c1e1900 */
[----:B------:R-:W-:-:S04]  /*08b0*/  IMAD.WIDE.U32 R28, R17, 0x4, R20 ;  /* 0x00000004111c7825 */ /* 0x000fc800078e0014 */
[----:B--2---:R-:W-:Y:S02]  /*08c0*/  FADD.FTZ R3, R3, R27 ;  /* 0x0000001b03037221 */ /* 0x004fe40000010000 */
        /* <DEDUP_REMOVED lines=32> */
[----:B------:R-:W-:-:S06]  /*0ad0*/  IMAD.WIDE.U32 R20, R7, 0x4, R20 ;  /* 0x0000000407147825 */ /* 0x000fcc00078e0014 */
[----:B------:R-:W3:Y:S01]  /*0ae0*/  LDG.E R20, desc[UR8][R20.64] ;  /* 0x0000000814147981 */ /* 0x000ee2000c1e1900 */
[----:B------:R-:W-:Y:S01]  /*0af0*/  IADD3 R24, PT, PT, R24, 0x10, RZ ;  /* 0x0000001018187810 */ /* 0x000fe20007ffe0ff */
[----:B--2---:R-:W-:Y:S02]  /*0b00*/  FADD.FTZ R3, R3, R27 ;  /* 0x0000001b03037221 */ /* 0x004fe40000010000 */
[----:B------:R-:W2:Y:S01]  /*0b10*/  LDG.E R27, desc[UR8][R22.64] ;  /* 0x00000008161b7981 */ /* 0x000ea2000c1e1900 */
[----:B------:R-:W-:Y:S02]  /*0b20*/  ISETP.NE.AND P0, PT, R24, RZ, PT ;  /* 0x000000ff1800720c */ /* 0x000fe40003f05270 */
[----:B------:R-:W-:Y:S02]  /*0b30*/  IADD3 R2, PT, PT, R2, 0x200, RZ ;  /* 0x0000020002027810 */ /* 0x000fe40007ffe0ff */
        /* <DEDUP_REMOVED lines=15> */
[----:B------:R-:W-:Y:S01]  /*0c30*/  LEA R7, R5, R7, 0x9 ;  /* 0x0000000705077211 */ /* 0x000fe200078e48ff */
[----:B--2---:R-:W-:-:S04]  /*0c40*/  FADD.FTZ R3, R3, R27 ;  /* 0x0000001b03037221 */ /* 0x004fc80000010000 */
[----:B---3--:R-:W-:Y:S01]  /*0c50*/  FADD.FTZ R3, R3, R20 ;  /* 0x0000001403037221 */ /* 0x008fe20000010000 */
[----:B------:R-:W-:Y:S06]  /*0c60*/  @P0 BRA `(.L_x_660) ;  /* 0xfffffff800280947 */ /* 0x000fec000383ffff */
.L_x_659:
[----:B------:R-:W-:Y:S05]  /*0c70*/  BSYNC.RECONVERGENT B1 ;  /* 0x0000000000017941 */ /* 0x000fea0003800200 */
.L_x_658:
        /* <DEDUP_REMOVED lines=12> */
[----:B------:R-:W-:Y:S02]  /*0d40*/  LOP3.LUT R7, R4, 0x7, RZ, 0xc0, !PT ;  /* 0x0000000704077812 */ /* 0x000fe400078ec0ff */
[----:B------:R-:W-:Y:S02]  /*0d50*/  MOV R5, UR7 ;  /* 0x0000000700057c02 */ /* 0x000fe40008000f00 */
[----:B------:R-:W-:Y:S02]  /*0d60*/  ISETP.NE.AND P1, PT, R7, RZ, PT ;  /* 0x000000ff0700720c */ /* 0x000fe40003f25270 */
[----:B0-----:R-:W-:-:S05]  /*0d70*/  LOP3.LUT R5, R5, 0x1f, R6, 0xf8, !PT ;  /* 0x0000001f05057812 */ /* 0x001fca00078ef806 */
[----:B------:R-:W-:Y:S06]  /*0d80*/  @!P0 BRA `(.L_x_662) ;  /* 0x0000000000f08947 */ /* 0x000fec0003800000 */
[----:B------:R-:W0:Y:S08]  /*0d90*/  LDC R18, c[0x0][0x388] ;  /* 0x0000e200ff127b82 */ /* 0x000e300000000800 */
[----:B------:R-:W1:Y:S08]  /*0da0*/  LDC.64 R10, c[0x0][0x440] ;  /* 0x00011000ff0a7b82 */ /* 0x000e700000000a00 */
[----:B------:R-:W2:Y:S01]  /*0db0*/  LDC.64 R14, c[0x0][0x448] ;  /* 0x00011200ff0e7b82 */ /* 0x000ea20000000a00 */
[----:B0-----:R-:W-:-:S05]  /*0dc0*/  IMAD R19, R2, R18, R5 ;  /* 0x0000001202137224 */ /* 0x001fca00078e0205 */
[----:B------:R-:W-:Y:S01]  /*0dd0*/  LEA R25, R18, R19, 0x5 ;  /* 0x0000001312197211 */ /* 0x000fe200078e28ff */
[----:B-1----:R-:W-:-:S04]  /*0de0*/  IMAD.WIDE.U32 R8, R19, 0x4, R10 ;  /* 0x0000000413087825 */ /* 0x002fc800078e000a */
[----:B------:R-:W-:Y:S01]  /*0df0*/  IMAD.WIDE.U32 R22, R25, 0x4, R10 ;  /* 0x0000000419167825 */ /* 0x000fe200078e000a */
[----:B------:R-:W3:Y:S03]  /*0e00*/  LDG.E R21, desc[UR8][R8.64] ;  /* 0x0000000808157981 */ /* 0x000ee6000c1e1900 */
[----:B--2---:R-:W-:Y:S02]  /*0e10*/  IMAD.WIDE.U32 R12, R19, 0x4, R14 ;  /* 0x00000004130c7825 */ /* 0x004fe400078e000e */
[----:B------:R-:W2:Y:S04]  /*0e20*/  LDG.E R22, desc[UR8][R22.64] ;  /* 0x0000000816167981 */ /* 0x000ea8000c1e1900 */
[----:B------:R0:W4:Y:S01]  /*0e30*/  LDG.E R20, desc[UR8][R12.64] ;  /* 0x000000080c147981 */ /* 0x000122000c1e1900 */
[----:B------:R-:W-:-:S04]  /*0e40*/  LEA R17, R18, R19, 0x6 ;  /* 0x0000001312117211 */ /* 0x000fc800078e30ff */
[C---:B------:R-:W-:Y:S01]  /*0e50*/  LEA R27, R18.reuse, R17, 0x5 ;  /* 0x00000011121b7211 */ /* 0x040fe200078e28ff */
[----:B------:R-:W-:Y:S01]  /*0e60*/  IMAD.WIDE.U32 R24, R25, 0x4, R14 ;  /* 0x0000000419187825 */ /* 0x000fe200078e000e */
[----:B------:R-:W-:-:S03]  /*0e70*/  LEA R19, R18, R19, 0x7 ;  /* 0x0000001312137211 */ /* 0x000fc600078e38ff */
[----:B0-----:R-:W-:-:S04]  /*0e80*/  IMAD.WIDE.U32 R12, R27, 0x4, R10 ;  /* 0x000000041b0c7825 */ /* 0x001fc800078e000a */
[C---:B------:R-:W-:Y:S02]  /*0e90*/  IMAD.WIDE.U32 R8, R17.reuse, 0x4, R10 ;  /* 0x0000000411087825 */ /* 0x040fe400078e000a */
[----:B------:R-:W5:Y:S02]  /*0ea0*/  LDG.E R13, desc[UR8][R12.64] ;  /* 0x000000080c0d7981 */ /* 0x000f64000c1e1900 */
[----:B------:R-:W-:Y:S02]  /*0eb0*/  IMAD.WIDE.U32 R16, R17, 0x4, R14 ;  /* 0x0000000411107825 */ /* 0x000fe400078e000e */
[----:B------:R-:W5:Y:S02]  /*0ec0*/  LDG.E R9, desc[UR8][R8.64] ;  /* 0x0000000808097981 */ /* 0x000f64000c1e1900 */
[C---:B------:R-:W-:Y:S02]  /*0ed0*/  IMAD.WIDE.U32 R28, R19.reuse, 0x4, R10 ;  /* 0x00000004131c7825 */ /* 0x040fe400078e000a */
[----:B------:R-:W5:Y:S04]  /*0ee0*/  LDG.E R16, desc[UR8][R16.64] ;  /* 0x0000000810107981 */ /* 0x000f68000c1e1900 */
[----:B------:R-:W5:Y:S04]  /*0ef0*/  LDG.E R12, desc[UR8][R24.64] ;  /* 0x00000008180c7981 */ /* 0x000f68000c1e1900 */
[----:B------:R0:W5:Y:S02]  /*0f00*/  LDG.E R8, desc[UR8][R28.64] ;  /* 0x000000081c087981 */ /* 0x000164000c1e1900 */
[----:B0-----:R-:W-:-:S05]  /*0f10*/  IMAD.WIDE.U32 R28, R19, 0x4, R14 ;  /* 0x00000004131c7825 */ /* 0x001fca00078e000e */
[----:B------:R0:W5:Y:S01]  /*0f20*/  LDG.E R17, desc[UR8][R28.64] ;  /* 0x000000081c117981 */ /* 0x000162000c1e1900 */
[----:B---3--:R-:W-:Y:S01]  /*0f30*/  FADD.FTZ R26, R26, R21 ;  /* 0x000000151a1a7221 */ /* 0x008fe20000010000 */
[----:B------:R-:W-:-:S03]  /*0f40*/  LEA R21, R18, R19, 0x5 ;  /* 0x0000001312157211 */ /* 0x000fc600078e28ff */
[----:B--2---:R-:W-:Y:S01]  /*0f50*/  FADD.FTZ R22, R26, R22 ;  /* 0x000000161a167221 */ /* 0x004fe20000010000 */
[----:B------:R-:W-:Y:S01]  /*0f60*/  IMAD.WIDE.U32 R26, R27, 0x4, R14 ;  /* 0x000000041b1a7825 */ /* 0x000fe200078e000e */
[----:B------:R-:W-:-:S03]  /*0f70*/  LEA R19, R18, R19, 0x6 ;  /* 0x0000001312137211 */ /* 0x000fc600078e30ff */
[----:B------:R-:W-:-:S04]  /*0f80*/  IMAD.WIDE.U32 R24, R21, 0x4, R10 ;  /* 0x0000000415187825 */ /* 0x000fc800078e000a */
[----:B----4-:R-:W-:Y:S01]  /*0f90*/  FADD.FTZ R23, R3, R20 ;  /* 0x0000001403177221 */ /* 0x010fe20000010000 */
[----:B------:R-:W2:Y:S01]  /*0fa0*/  LDG.E R26, desc[UR8][R26.64] ;  /* 0x000000081a1a7981 */ /* 0x000ea2000c1e1900 */
[----:B------:R-:W-:-:S03]  /*0fb0*/  IMAD.WIDE.U32 R20, R21, 0x4, R14 ;  /* 0x0000000415147825 */ /* 0x000fc600078e000e */
[----:B------:R1:W3:Y:S01]  /*0fc0*/  LDG.E R3, desc[UR8][R24.64] ;  /* 0x0000000818037981 */ /* 0x0002e2000c1e1900 */
[----:B0-----:R-:W-:-:S03]  /*0fd0*/  IMAD.WIDE.U32 R28, R19, 0x4, R10 ;  /* 0x00000004131c7825 */ /* 0x001fc600078e000a */
[----:B------:R-:W4:Y:S01]  /*0fe0*/  LDG.E R20, desc[UR8][R20.64] ;  /* 0x0000000814147981 */ /* 0x000f22000c1e1900 */
[----:B-1----:R-:W-:Y:S01]  /*0ff0*/  LEA R25, R18, R19, 0x5 ;  /* 0x0000001312197211 */ /* 0x002fe200078e28ff */
[----:B------:R-:W-:Y:S02]  /*1000*/  IMAD.WIDE.U32 R18, R19, 0x4, R14 ;  /* 0x0000000413127825 */ /* 0x000fe400078e000e */
[----:B------:R-:W4:Y:S02]  /*1010*/  LDG.E R24, desc[UR8][R28.64] ;  /* 0x000000081c187981 */ /* 0x000f24000c1e1900 */
[C---:B------:R-:W-:Y:S02]  /*1020*/  IMAD.WIDE.U32 R10, R25.reuse, 0x4, R10 ;  /* 0x00000004190a7825 */ /* 0x040fe400078e000a */
[----:B------:R-:W4:Y:S02]  /*1030*/  LDG.E R18, desc[UR8][R18.64] ;  /* 0x0000000812127981 */ /* 0x000f24000c1e1900 */
[----:B------:R-:W-:-:S02]  /*1040*/  IMAD.WIDE.U32 R14, R25, 0x4, R14 ;  /* 0x00000004190e7825 */ /* 0x000fc400078e000e */
[----:B------:R-:W4:Y:S04]  /*1050*/  LDG.E R10, desc[UR8][R10.64] ;  /* 0x000000080a0a7981 */ /* 0x000f28000c1e1900 */
[----:B------:R-:W4:Y:S01]  /*1060*/  LDG.E R14, desc[UR8][R14.64] ;  /* 0x000000080e0e7981 */ /* 0x000f22000c1e1900 */
[----:B-----5:R-:W-:Y:S01]  /*1070*/  FADD.FTZ R23, R23, R12 ;  /* 0x0000000c17177221 */ /* 0x020fe20000010000 */
[----:B------:R-:W-:-:S03]  /*1080*/  FADD.FTZ R22, R22, R9 ;  /* 0x0000000916167221 */ /* 0x000fc60000010000 */
[----:B------:R-:W-:Y:S01]  /*1090*/  FADD.FTZ R23, R23, R16 ;  /* 0x0000001017177221 */ /* 0x000fe20000010000 */
[----:B------:R-:W-:-:S04]  /*10a0*/  FADD.FTZ R13, R22, R13 ;  /* 0x0000000d160d7221 */ /* 0x000fc80000010000 */
[----:B------:R-:W-:Y:S01]  /*10b0*/  FADD.FTZ R8, R13, R8 ;  /* 0x000000080d087221 */ /* 0x000fe20000010000 */
[----:B------:R-:W-:Y:S01]  /*10c0*/  IADD3 R2, PT, PT, R2, 0x100, RZ ;  /* 0x0000010002027810 */ /* 0x000fe20007ffe0ff */
[----:B--2---:R-:W-:-:S04]  /*10d0*/  FADD.FTZ R26, R23, R26 ;  /* 0x0000001a171a7221 */ /* 0x004fc80000010000 */
[----:B------:R-:W-:Y:S01]  /*10e0*/  FADD.FTZ R17, R26, R17 ;  /* 0x000000111a117221 */ /* 0x000fe20000010000 */
[----:B---3--:R-:W-:-:S03]  /*10f0*/  FADD.FTZ R3, R8, R3 ;  /* 0x0000000308037221 */ /* 0x008fc60000010000 */
[----:B----4-:R-:W-:Y:S01]  /*1100*/  FADD.FTZ R17, R17, R20 ;  /* 0x0000001411117221 */ /* 0x010fe20000010000 */
[----:B------:R-:W-:-:S03]  /*1110*/  FADD.FTZ R3, R3, R24 ;  /* 0x0000001803037221 */ /* 0x000fc60000010000 */
[----:B------:R-:W-:Y:S01]  /*1120*/  FADD.FTZ R17, R17, R18 ;  /* 0x0000001211117221 */ /* 0x000fe20000010000 */
[----:B------:R-:W-:-:S03]  /*1130*/  FADD.FTZ R26, R3, R10 ;  /* 0x0000000a031a7221 */ /* 0x000fc60000010000 */
[----:B------:R-:W-:-:S07]  /*1140*/  FADD.FTZ R3, R17, R14 ;  /* 0x0000000e11037221 */ /* 0x000fce0000010000 */
.L_x_662:
[----:B------:R-:W-:Y:S05]  /*1150*/  BSYNC.RECONVERGENT B1 ;  /* 0x0000000000017941 */ /* 0x000fea0003800200 */
.L_x_661:
[----:B------:R-:W-:Y:S05]  /*1160*/  @!P1 BRA `(.L_x_657) ;  /* 0x0000000000e09947 */ /* 0x000fea0003800000 */
[----:B------:R-:W-:Y:S01]  /*1170*/  ISETP.GE.U32.AND P0, PT, R7, 0x4, PT ;  /* 0x000000040700780c */ /* 0x000fe20003f06070 */
[----:B------:R-:W-:Y:S01]  /*1180*/  BSSY.RECONVERGENT B1, `(.L_x_663) ;  /* 0x0000024000017945 */ /* 0x000fe20003800200 */
[----:B------:R-:W-:-:S04]  /*1190*/  LOP3.LUT R4, R4, 0x3, RZ, 0xc0, !PT ;  /* 0x0000000304047812 */ /* 0x000fc800078ec0ff */
[----:B------:R-:W-:-:S07]  /*11a0*/  ISETP.NE.AND P1, PT, R4, RZ, PT ;  /* 0x000000ff0400720c */ /* 0x000fce0003f25270 */
[----:B------:R-:W-:Y:S06]  /*11b0*/  @!P0 BRA `(.L_x_664) ;  /* 0x0000000000808947 */ /* 0x000fec0003800000 */
[----:B------:R-:W0:Y:S08]  /*11c0*/  LDC R7, c[0x0][0x388] ;  /* 0x0000e200ff077b82 */ /* 0x000e300000000800 */
[----:B------:R-:W1:Y:S08]  /*11d0*/  LDC.64 R8, c[0x0][0x448] ;  /* 0x00011200ff087b82 */ /* 0x000e700000000a00 */
[----:B------:R-:W2:Y:S01]  /*11e0*/  LDC.64 R10, c[0x0][0x440] ;  /* 0x00011000ff0a7b82 */ /* 0x000ea20000000a00 */
[----:B0-----:R-:W-:-:S05]  /*11f0*/  IMAD R12, R2, R7, R5 ;  /* 0x00000007020c7224 */ /* 0x001fca00078e0205 */
[CC--:B------:R-:W-:Y:S01]  /*1200*/  LEA R17, R7.reuse, R12.reuse, 0x5 ;  /* 0x0000000c07117211 */ /* 0x0c0fe200078e28ff */
[----:B-1----:R-:W-:Y:S01]  /*1210*/  IMAD.WIDE.U32 R20, R12, 0x4, R8 ;  /* 0x000000040c147825 */ /* 0x002fe200078e0008 */
[----:B------:R-:W-:-:S03]  /*1220*/  LEA R15, R7, R12, 0x6 ;  /* 0x0000000c070f7211 */ /* 0x000fc600078e30ff */
[--C-:B--2---:R-:W-:Y:S02]  /*1230*/  IMAD.WIDE.U32 R22, R12, 0x4, R10.reuse ;  /* 0x000000040c167825 */ /* 0x104fe400078e000a */
[----:B------:R-:W2:Y:S02]  /*1240*/  LDG.E R20, desc[UR8][R20.64] ;  /* 0x0000000814147981 */ /* 0x000ea4000c1e1900 */
[C---:B------:R-:W-:Y:S02]  /*1250*/  IMAD.WIDE.U32 R18, R17.reuse, 0x4, R10 ;  /* 0x0000000411127825 */ /* 0x040fe400078e000a */
        /* <DEDUP_REMOVED lines=14> */
[----:B--2---:R-:W-:Y:S01]  /*1340*/  FADD.FTZ R3, R3, R20 ;  /* 0x0000001403037221 */ /* 0x004fe20000010000 */
[----:B---3--:R-:W-:-:S04]  /*1350*/  FADD.FTZ R5, R26, R5 ;  /* 0x000000051a057221 */ /* 0x008fc80000010000 */
[----:B----4-:R-:W-:Y:S01]  /*1360*/  FADD.FTZ R5, R5, R18 ;  /* 0x0000001205057221 */ /* 0x010fe20000010000 */
[----:B-----5:R-:W-:-:S03]  /*1370*/  FADD.FTZ R3, R3, R16 ;  /* 0x0000001003037221 */ /* 0x020fc60000010000 */
[----:B------:R-:W-:Y:S01]  /*1380*/  FADD.FTZ R5, R5, R12 ;  /* 0x0000000c05057221 */ /* 0x000fe20000010000 */
[----:B------:R-:W-:-:S03]  /*1390*/  FADD.FTZ R3, R3, R14 ;  /* 0x0000000e03037221 */ /* 0x000fc60000010000 */
[----:B------:R-:W-:Y:S01]  /*13a0*/  FADD.FTZ R26, R5, R10 ;  /* 0x0000000a051a7221 */ /* 0x000fe20000010000 */
[----:B------:R-:W-:-:S07]  /*13b0*/  FADD.FTZ R3, R3, R8 ;  /* 0x0000000803037221 */ /* 0x000fce0000010000 */
.L_x_664:
[----:B------:R-:W-:Y:S05]  /*13c0*/  BSYNC.RECONVERGENT B1 ;  /* 0x0000000000017941 */ /* 0x000fea0003800200 */
.L_x_663:
[----:B------:R-:W-:Y:S05]  /*13d0*/  @!P1 BRA `(.L_x_657) ;  /* 0x0000000000449947 */ /* 0x000fea0003800000 */
[----:B------:R-:W0:Y:S01]  /*13e0*/  LDC R12, c[0x0][0x388] ;  /* 0x0000e200ff0c7b82 */ /* 0x000e220000000800 */
[----:B------:R-:W-:-:S07]  /*13f0*/  LOP3.LUT R13, R6, 0x1f, RZ, 0xc0, !PT ;  /* 0x0000001f060d7812 */ /* 0x000fce00078ec0ff */
[----:B------:R-:W1:Y:S08]  /*1400*/  LDC.64 R8, c[0x0][0x440] ;  /* 0x00011000ff087b82 */ /* 0x000e700000000a00 */
[----:B------:R-:W2:Y:S01]  /*1410*/  LDC.64 R10, c[0x0][0x448] ;  /* 0x00011200ff0a7b82 */ /* 0x000ea20000000a00 */
[----:B0-----:R-:W-:-:S05]  /*1420*/  IMAD R2, R2, R12, UR7 ;  /* 0x0000000702027e24 */ /* 0x001fca000f8e020c */
[----:B------:R-:W-:Y:S02]  /*1430*/  IADD3 R13, PT, PT, R13, R2, RZ ;  /* 0x000000020d0d7210 */ /* 0x000fe40007ffe0ff */
[----:B------:R-:W-:-:S07]  /*1440*/  IADD3 R2, PT, PT, -R4, RZ, RZ ;  /* 0x000000ff04027210 */ /* 0x000fce0007ffe1ff */
.L_x_665:
[----:B-1----:R-:W-:-:S04]  /*1450*/  IMAD.WIDE.U32 R4, R13, 0x4, R8 ;  /* 0x000000040d047825 */ /* 0x002fc800078e0008 */
[----:B--2---:R-:W-:Y:S02]  /*1460*/  IMAD.WIDE.U32 R6, R13, 0x4, R10 ;  /* 0x000000040d067825 */ /* 0x004fe400078e000a */
        /* <DEDUP_REMOVED lines=8> */
.L_x_657:
[----:B------:R-:W-:Y:S05]  /*14f0*/  BSYNC.RECONVERGENT B0 ;  /* 0x0000000000007941 */ /* 0x000fea0003800200 */
.L_x_656:
        /* <DEDUP_REMOVED lines=10> */
[C---:B------:R-:W-:Y:S01]  /*15a0*/  ISETP.NE.AND P1, PT, R2.reuse, RZ, PT ;  /* 0x000000ff0200720c */ /* 0x040fe20003f25270 */
[----:B------:R-:W-:Y:S01]  /*15b0*/  STS [R5], R3 ;  /* 0x0000000305007388 */ /* 0x000fe20000000800 */
[----:B------:R-:W-:Y:S02]  /*15c0*/  LOP3.LUT R4, R7, R4, RZ, 0xfc, !PT ;  /* 0x0000000407047212 */ /* 0x000fe400078efcff */
[----:B------:R-:W-:Y:S01]  /*15d0*/  ISETP.GT.U32.AND P0, PT, R2, 0xf, PT ;  /* 0x0000000f0200780c */ /* 0x000fe20003f04070 */
[----:B------:R-:W-:Y:S01]  /*15e0*/  STS [R5+0x1000], R26 ;  /* 0x0010001a05007388 */ /* 0x000fe20000000800 */
[----:B------:R-:W-:Y:S02]  /*15f0*/  BAR.SYNC.DEFER_BLOCKING 0x0 ;  /* 0x0000000000007b1d */ /* 0x000fe40000010000 */
[----:B------:R-:W-:-:S04]  /*1600*/  ISETP.NE.OR P0, PT, R0, 0x1f, P0 ;  /* 0x0000001f0000780c */ /* 0x000fc80000705670 */
        /* <DEDUP_REMOVED lines=10> */
[----:B------:R-:W0:Y:S01]  /*16b0*/  SHFL.BFLY PT, R3, R12, 0x4, 0x1f ;  /* 0x0c801f000c037f89 */ /* 0x000e2200000e0000 */
[----:B------:R-:W-:-:S03]  /*16c0*/  @!P1 LEA R8, R0, UR5, 0x2 ;  /* 0x0000000500089c11 */ /* 0x000fc6000f8e10ff */
[----:B------:R-:W1:Y:S01]  /*16d0*/  SHFL.BFLY PT, R10, R9, 0x4, 0x1f ;  /* 0x0c801f00090a7f89 */ /* 0x000e6200000e0000 */
        /* <DEDUP_REMOVED lines=14> */
[C---:B------:R-:W-:Y:S01]  /*17c0*/  LEA R0, R2.reuse, UR5, 0x3 ;  /* 0x0000000502007c11 */ /* 0x040fe2000f8e18ff */
[----:B0-----:R-:W0:Y:S01]  /*17d0*/  LDC.64 R4, c[0x0][0x488] ;  /* 0x00012200ff047b82 */ /* 0x001e220000000a00 */
[----:B------:R-:W-:-:S03]  /*17e0*/  IADD3 R9, PT, PT, R2, UR4, RZ ;  /* 0x0000000402097c10 */ /* 0x000fc6000fffe0ff */
        /* <DEDUP_REMOVED lines=10> */
.L_x_666:
        /* <DEDUP_REMOVED lines=15> */
.L_x_7221:


//--------------------- .text._ZN10layer_norm40ln_parallel_residual_bwd_finalize_kernelINS_22Kernel_traits_finalizeILj7168E13__nv_bfloat16S2_S2_S2_fjLb0ELj1024ELj4ENS_18Kernel_traits_baseILj7168ES2_S2_S2_S2_fjLj1024EEEEELb1EEEvNS_9BwdParamsE --------------------------
	.section	.text._ZN10layer_norm40ln_parallel_residual_bwd_finalize_kernelINS_22Kernel_traits_finalizeILj7168E13__nv_bfloat16S2_S2_S2_fjLb0ELj1024ELj4ENS_18Kernel_traits_baseILj7168ES2_S2_S2_S2_fjLj1024EEEEELb1EEEvNS_9BwdParamsE,"ax",@progbits
	.align	128
        .global         _ZN10layer_norm40ln_parallel_residual_bwd_finalize_kernelINS_22Kernel_traits_finalizeILj7168E13__nv_bfloat16S2_S2_S2_fjLb0ELj1024ELj4ENS_18Kernel_traits_baseILj7168ES2_S2_S2_S2_fjLj1024EEEEELb1EEEvNS_9BwdParamsE
        .type           _ZN10layer_norm40ln_parallel_residual_bwd_finalize_kernelINS_22Kernel_traits_finalizeILj7168E13__nv_bfloat16S2_S2_S2_fjLb0ELj1024ELj4ENS_18Kernel_traits_baseILj7168ES2_S2_S2_S2_fjLj1024EEEEELb1EEEvNS_9BwdParamsE,@function
        .size           _ZN10layer_norm40ln_parallel_residual_bwd_finalize_kernelINS_22Kernel_traits_finalizeILj7168E13__nv_bfloat16S2_S2_S2_fjLb0ELj1024ELj4ENS_18Kernel_traits_baseILj7168ES2_S2_S2_S2_fjLj1024EEEEELb1EEEvNS_9BwdParamsE,(.L_x_7222 - _ZN10layer_norm40ln_parallel_residual_bwd_finalize_kernelINS_22Kernel_traits_finalizeILj7168E13__nv_bfloat16S2_S2_S2_fjLb0ELj1024ELj4ENS_18Kernel_traits_baseILj7168ES2_S2_S2_S2_fjLj1024EEEEELb1EEEvNS_9BwdParamsE)
        .other          _ZN10layer_norm40ln_parallel_residual_bwd_finalize_kernelINS_22Kernel_traits_finalizeILj7168E13__nv_bfloat16S2_S2_S2_fjLb0ELj1024ELj4ENS_18Kernel_traits_baseILj7168ES2_S2_S2_S2_fjLj1024EEEEELb1EEEvNS_9BwdParamsE,@"STO_CUDA_ENTRY STV_DEFAULT"
_ZN10layer_norm40ln_parallel_residual_bwd_finalize_kernelINS_22Kernel_traits_finalizeILj7168E13__nv_bfloat16S2_S2_S2_fjLb0ELj1024ELj4ENS_18Kernel_traits_baseILj7168ES2_S2_S2_S2_fjLj1024EEEEELb1EEEvNS_9BwdParamsE:
.text._ZN10layer_norm40ln_parallel_residual_bwd_finalize_kernelINS_22Kernel_traits_finalizeILj7168E13__nv_bfloat16S2_S2_S2_fjLb0ELj1024ELj4ENS_18Kernel_traits_baseILj7168ES2_S2_S2_S2_fjLj1024EEEEELb1EEEvNS_9BwdParamsE:
[----:B------:R-:W-:Y:S01]  /*0000*/  LDC R1, c[0x0][0x37c] ;  /* 0x0000df00ff017b82 */ /* 0x000fe20000000800 */
[----:B------:R-:W0:Y:S01]  /*0010*/  S2R R8, SR_CTAID.X ;  /* 0x0000000000087919 */ /* 0x000e220000002500 */
[----:B------:R-:W1:Y:S01]  /*0020*/  S2R R4, SR_TID.X ;  /* 0x0000000000047919 */ /* 0x000e620000002100 */
[----:B0-----:R-:W-:-:S04]  /*0030*/  SHF.L.U32 R9, R8, 0x5, RZ ;  /* 0x0000000508097819 */ /* 0x001fc800000006ff */
[----:B-1----:R-:W-:-:S04]  /*0040*/  LOP3.LUT R0, R9, 0x1f, R4, 0xf8, !PT ;  /* 0x0000001f09007812 */ /* 0x002fc800078ef804 */
[----:B------:R-:W-:-:S13]  /*0050*/  ISETP.GT.U32.AND P0, PT, R0, 0x1bff, PT ;  /* 0x00001bff0000780c */ /* 0x000fda0003f04070 */
[----:B------:R-:W-:Y:S05]  /*0060*/  @P0 EXIT ;  /* 0x000000000000094d */ /* 0x000fea0003800000 */
[----:B------:R-:W0:Y:S01]  /*0070*/  LDCU UR8, c[0x0][0x380] ;  /* 0x00007000ff0877ac */ /* 0x000e220008000800 */
[----:B------:R-:W-:Y:S01]  /*0080*/  SHF.R.U32.HI R2, RZ, 0x5, R4 ;  /* 0x00000005ff027819 */ /* 0x000fe20000011604 */
[----:B------:R-:W-:Y:S01]  /*0090*/  BSSY.RECONVERGENT B0, `(.L_x_667) ;  /* 0x0000120000007945 */ /* 0x000fe20003800200 */
[----:B------:R-:W-:Y:S01]  /*00a0*/  SHF.L.U32 R8, R8, 0x4, RZ ;  /* 0x0000000408087819 */ /* 0x000fe200000006ff */
[----:B------:R-:W1:Y:S01]  /*00b0*/  LDCU.64 UR6, c[0x0][0x358] ;  /* 0x00006b00ff0677ac */ /* 0x000e620008000a00 */
[----:B------:R-:W-:Y:S01]  /*00c0*/  HFMA2 R18, -RZ, RZ, 0, 0 ;  /* 0x00000000ff127431 */ /* 0x000fe200000001ff */
[----:B------:R-:W-:Y:S01]  /*00d0*/  LOP3.LUT R3, R4, 0x1f, RZ, 0xc0, !PT ;  /* 0x0000001f04037812 */ /* 0x000fe200078ec0ff */
[----:B------:R-:W-:Y:S01]  /*00e0*/  HFMA2 R20, -RZ, RZ, 0, 0 ;  /* 0x00000000ff147431 */ /* 0x000fe200000001ff */
[----:B------:R-:W-:Y:S02]  /*00f0*/  MOV R11, RZ ;  /* 0x000000ff000b7202 */ /* 0x000fe40000000f00 */
[----:B------:R-:W-:-:S02]  /*0100*/  MOV R4, RZ ;  /* 0x000000ff00047202 */ /* 0x000fc40000000f00 */
[----:B------:R-:W-:Y:S02]  /*0110*/  LOP3.LUT R8, R8, 0x7ffffff0, RZ, 0xc0, !PT ;  /* 0x7ffffff008087812 */ /* 0x000fe400078ec0ff */
[----:B0-----:R-:W-:-:S13]  /*0120*/  ISETP.GE.U32.AND P0, PT, R2, UR8, PT ;  /* 0x0000000802007c0c */ /* 0x001fda000bf06070 */
[----:B-1----:R-:W-:Y:S05]  /*0130*/  @P0 BRA `(.L_x_668) ;  /* 0x0000001000540947 */ /* 0x002fea0003800000 */
[----:B------:R-:W-:Y:S01]  /*0140*/  LOP3.LUT R12, R2, 0x20, RZ, 0xfc, !PT ;  /* 0x00000020020c7812 */ /* 0x000fe200078efcff */
[----:B------:R-:W-:Y:S01]  /*0150*/  BSSY.RECONVERGENT B1, `(.L_x_669) ;  /* 0x0000097000017945 */ /* 0x000fe20003800200 */
[-C--:B------:R-:W-:Y:S02]  /*0160*/  LOP3.LUT R4, RZ, R2.reuse, RZ, 0x33, !PT ;  /* 0x00000002ff047212 */ /* 0x080fe400078e33ff */
[----:B------:R-:W-:Y:S02]  /*0170*/  VIMNMX.U32 R7, PT, PT, R12, UR8, !PT ;  /* 0x000000080c077c48 */ /* 0x000fe4000ffe0000 */
[----:B------:R-:W-:Y:S02]  /*0180*/  MOV R5, R2 ;  /* 0x0000000200057202 */ /* 0x000fe40000000f00 */
[----:B------:R-:W-:Y:S02]  /*0190*/  IADD3 R7, PT, PT, R7, R4, RZ ;  /* 0x0000000407077210 */ /* 0x000fe40007ffe0ff */
[----:B------:R-:W-:-:S02]  /*01a0*/  MOV R4, RZ ;  /* 0x000000ff00047202 */ /* 0x000fc40000000f00 */
[C---:B------:R-:W-:Y:S02]  /*01b0*/  ISETP.GE.U32.AND P0, PT, R7.reuse, 0xe0, PT ;  /* 0x000000e00700780c */ /* 0x040fe40003f06070 */
[----:B------:R-:W-:Y:S02]  /*01c0*/  MOV R20, RZ ;  /* 0x000000ff00147202 */ /* 0x000fe40000000f00 */
[----:B------:R-:W-:Y:S02]  /*01d0*/  MOV R11, RZ ;  /* 0x000000ff000b7202 */ /* 0x000fe40000000f00 */
[----:B------:R-:W-:Y:S02]  /*01e0*/  MOV R18, RZ ;  /* 0x000000ff00127202 */ /* 0x000fe40000000f00 */
[----:B------:R-:W-:-:S05]  /*01f0*/  LEA.HI R6, R7, 0x1, RZ, 0x1b ;  /* 0x0000000107067811 */ /* 0x000fca00078fd8ff */
[----:B------:R-:W-:Y:S05]  /*0200*/  @!P0 BRA `(.L_x_670) ;  /* 0x00000008002c8947 */ /* 0x000fea0003800000 */
[----:B------:R-:W0:Y:S01]  /*0210*/  LDC R10, c[0x0][0x388] ;  /* 0x0000e200ff0a7b82 */ /* 0x000e220000000800 */
[C---:B------:R-:W-:Y:S01]  /*0220*/  LOP3.LUT R13, R2.reuse, 0x80, RZ, 0xfc, !PT ;  /* 0x00000080020d7812 */ /* 0x040fe200078efcff */
[----:B------:R-:W-:Y:S01]  /*0230*/  HFMA2 R4, -RZ, RZ, 0, 0 ;  /* 0x00000000ff047431 */ /* 0x000fe200000001ff */
[C---:B------:R-:W-:Y:S02]  /*0240*/  LOP3.LUT R14, R2.reuse, 0xa0, RZ, 0xfc, !PT ;  /* 0x000000a0020e7812 */ /* 0x040fe400078efcff */
[C---:B------:R-:W-:Y:S02]  /*0250*/  LOP3.LUT R15, R2.reuse, 0xc0, RZ, 0xfc, !PT ;  /* 0x000000c0020f7812 */ /* 0x040fe400078efcff */
[C---:B------:R-:W-:Y:S02]  /*0260*/  LOP3.LUT R17, R2.reuse, 0xe0, RZ, 0xfc, !PT ;  /* 0x000000e002117812 */ /* 0x040fe400078efcff */
[C---:B------:R-:W-:Y:S02]  /*0270*/  LOP3.LUT R19, R2.reuse, 0x40, RZ, 0xfc, !PT ;  /* 0x0000004002137812 */ /* 0x040fe400078efcff */
[----:B------:R-:W-:-:S02]  /*0280*/  LOP3.LUT R21, R2, 0x60, RZ, 0xfc, !PT ;  /* 0x0000006002157812 */ /* 0x000fc400078efcff */
[----:B------:R-:W-:Y:S02]  /*0290*/  LOP3.LUT R6, R6, 0xffffff8, RZ, 0xc0, !PT ;  /* 0x0ffffff806067812 */ /* 0x000fe400078ec0ff */
[----:B------:R-:W-:Y:S02]  /*02a0*/  MOV R5, R2 ;  /* 0x0000000200057202 */ /* 0x000fe40000000f00 */
[----:B------:R-:W-:Y:S01]  /*02b0*/  IADD3 R6, PT, PT, -R6, RZ, RZ ;  /* 0x000000ff06067210 */ /* 0x000fe20007ffe1ff */
[-CC-:B0-----:R-:W-:Y:S02]  /*02c0*/  IMAD R28, R12, R10.reuse, R9.reuse ;  /* 0x0000000a0c1c7224 */ /* 0x181fe400078e0209 */
[-CC-:B------:R-:W-:Y:S02]  /*02d0*/  IMAD R12, R13, R10.reuse, R9.reuse ;  /* 0x0000000a0d0c7224 */ /* 0x180fe400078e0209 */
[--C-:B------:R-:W-:Y:S01]  /*02e0*/  IMAD R14, R14, R10, R9.reuse ;  /* 0x0000000a0e0e7224 */ /* 0x100fe200078e0209 */
[----:B------:R-:W-:Y:S01]  /*02f0*/  IADD3 R25, PT, PT, R3, R28, RZ ;  /* 0x0000001c03197210 */ /* 0x000fe20007ffe0ff */
[--C-:B------:R-:W-:Y:S01]  /*0300*/  IMAD R16, R15, R10, R9.reuse ;  /* 0x0000000a0f107224 */ /* 0x100fe200078e0209 */
[----:B------:R-:W-:Y:S01]  /*0310*/  IADD3 R29, PT, PT, R3, R12, RZ ;  /* 0x0000000c031d7210 */ /* 0x000fe20007ffe0ff */
[----:B------:R-:W-:-:S02]  /*0320*/  IMAD R22, R17, R10, R9 ;  /* 0x0000000a11167224 */ /* 0x000fc400078e0209 */
[--C-:B------:R-:W-:Y:S01]  /*0330*/  IMAD R24, R19, R10, R9.reuse ;  /* 0x0000000a13187224 */ /* 0x100fe200078e0209 */
[----:B------:R-:W-:Y:S01]  /*0340*/  IADD3 R19, PT, PT, R3, R14, RZ ;  /* 0x0000000e03137210 */ /* 0x000fe20007ffe0ff */
[--C-:B------:R-:W-:Y:S01]  /*0350*/  IMAD R26, R21, R10, R9.reuse ;  /* 0x0000000a151a7224 */ /* 0x100fe200078e0209 */
[C---:B------:R-:W-:Y:S01]  /*0360*/  IADD3 R21, PT, PT, R3.reuse, R16, RZ ;  /* 0x0000001003157210 */ /* 0x040fe20007ffe0ff */
[----:B------:R-:W-:Y:S01]  /*0370*/  IMAD R9, R2, R10, R9 ;  /* 0x0000000a02097224 */ /* 0x000fe200078e0209 */
[C---:B------:R-:W-:Y:S02]  /*0380*/  IADD3 R23, PT, PT, R3.reuse, R22, RZ ;  /* 0x0000001603177210 */ /* 0x040fe40007ffe0ff */
[C---:B------:R-:W-:Y:S02]  /*0390*/  IADD3 R13, PT, PT, R3.reuse, R24, RZ ;  /* 0x00000018030d7210 */ /* 0x040fe40007ffe0ff */
[C---:B------:R-:W-:Y:S02]  /*03a0*/  IADD3 R27, PT, PT, R3.reuse, R26, RZ ;  /* 0x0000001a031b7210 */ /* 0x040fe40007ffe0ff */
[----:B------:R-:W-:-:S07]  /*03b0*/  IADD3 R9, PT, PT, R3, R9, RZ ;  /* 0x0000000903097210 */ /* 0x000fce0007ffe0ff */
.L_x_671:
        /* <DEDUP_REMOVED lines=17> */
[----:B0-----:R-:W-:-:S05]  /*04d0*/  IMAD.WIDE.U32 R16, R21, 0x4, R14 ;  /* 0x0000000415107825 */ /* 0x001fca00078e000e */
[----:B------:R-:W4:Y:S01]  /*04e0*/  LDG.E R24, desc[UR6][R16.64] ;  /* 0x0000000610187981 */ /* 0x000f22000c1e1900 */
[----:B------:R-:W-:-:S05]  /*04f0*/  IMAD.WIDE.U32 R14, R23, 0x4, R14 ;  /* 0x00000004170e7825 */ /* 0x000fca00078e000e */
[----:B------:R0:W5:Y:S02]  /*0500*/  LDG.E R26, desc[UR6][R14.64] ;  /* 0x000000060e1a7981 */ /* 0x000164000c1e1900 */
[----:B0-----:R-:W0:Y:S02]  /*0510*/  LDC.64 R14, c[0x0][0x448] ;  /* 0x00011200ff0e7b82 */ /* 0x001e240000000a00 */
[----:B0-----:R-:W-:-:S04]  /*0520*/  IMAD.WIDE.U32 R16, R9, 0x4, R14 ;  /* 0x0000000409107825 */ /* 0x001fc800078e000e */
[----:B--2---:R-:W-:-:S04]  /*0530*/  FADD.FTZ R4, R12, R4 ;  /* 0x000000040c047221 */ /* 0x004fc80000010000 */
[----:B---3--:R-:W-:Y:S02]  /*0540*/  FADD.FTZ R4, R4, R22 ;  /* 0x0000001604047221 */ /* 0x008fe40000010000 */
[----:B------:R0:W2:Y:S02]  /*0550*/  LDG.E R22, desc[UR6][R16.64] ;  /* 0x0000000610167981 */ /* 0x0000a4000c1e1900 */
[----:B0-----:R-:W-:-:S04]  /*0560*/  IMAD.WIDE.U32 R16, R25, 0x4, R14 ;  /* 0x0000000419107825 */ /* 0x001fc800078e000e */
[----:B----4-:R-:W-:Y:S01]  /*0570*/  FADD.FTZ R4, R4, R24 ;  /* 0x0000001804047221 */ /* 0x010fe20000010000 */
[----:B------:R0:W3:Y:S02]  /*0580*/  LDG.E R12, desc[UR6][R16.64] ;  /* 0x00000006100c7981 */ /* 0x0000e4000c1e1900 */
[----:B0-----:R-:W-:-:S05]  /*0590*/  IMAD.WIDE.U32 R16, R13, 0x4, R14 ;  /* 0x000000040d107825 */ /* 0x001fca00078e000e */
        /* <DEDUP_REMOVED lines=10> */
[----:B0-----:R-:W-:-:S04]  /*0640*/  IMAD.WIDE.U32 R16, R21, 0x4, R14 ;  /* 0x0000000415107825 */ /* 0x001fc800078e000e */
[----:B------:R-:W-:-:S04]  /*0650*/  IMAD.WIDE.U32 R14, R23, 0x4, R14 ;  /* 0x00000004170e7825 */ /* 0x000fc800078e000e */
[----:B--2---:R-:W-:Y:S02]  /*0660*/  FADD.FTZ R12, R24, R12 ;  /* 0x0000000c180c7221 */ /* 0x004fe40000010000 */
[----:B------:R0:W2:Y:S02]  /*0670*/  LDG.E R24, desc[UR6][R16.64] ;  /* 0x0000000610187981 */ /* 0x0000a4000c1e1900 */
[----:B0-----:R-:W0:Y:S01]  /*0680*/  LDC.64 R16, c[0x0][0x450] ;  /* 0x00011400ff107b82 */ /* 0x001e220000000a00 */
[----:B---3--:R-:W-:Y:S02]  /*0690*/  FADD.FTZ R12, R12, R22 ;  /* 0x000000160c0c7221 */ /* 0x008fe40000010000 */
[----:B------:R0:W3:Y:S02]  /*06a0*/  LDG.E R22, desc[UR6][R14.64] ;  /* 0x000000060e167981 */ /* 0x0000e4000c1e1900 */
[----:B----4-:R-:W-:Y:S01]  /*06b0*/  FADD.FTZ R20, R12, R20 ;  /* 0x000000140c147221 */ /* 0x010fe20000010000 */
[----:B0-----:R-:W-:-:S05]  /*06c0*/  IMAD.WIDE.U32 R14, R9, 0x4, R16 ;  /* 0x00000004090e7825 */ /* 0x001fca00078e0010 */
[----:B------:R0:W4:Y:S02]  /*06d0*/  LDG.E R12, desc[UR6][R14.64] ;  /* 0x000000060e0c7981 */ /* 0x000124000c1e1900 */
[----:B0-----:R-:W-:-:S04]  /*06e0*/  IMAD.WIDE.U32 R14, R25, 0x4, R16 ;  /* 0x00000004190e7825 */ /* 0x001fc800078e0010 */
[----:B--2---:R-:W-:Y:S02]  /*06f0*/  FADD.FTZ R20, R20, R24 ;  /* 0x0000001814147221 */ /* 0x004fe40000010000 */
[----:B------:R0:W2:Y:S02]  /*0700*/  LDG.E R24, desc[UR6][R14.64] ;  /* 0x000000060e187981 */ /* 0x0000a4000c1e1900 */
[----:B0-----:R-:W-:-:S04]  /*0710*/  IMAD.WIDE.U32 R14, R13, 0x4, R16 ;  /* 0x000000040d0e7825 */ /* 0x001fc800078e0010 */
[----:B----4-:R-:W-:Y:S02]  /*0720*/  FADD.FTZ R12, R12, R11 ;  /* 0x0000000b0c0c7221 */ /* 0x010fe40000010000 */
        /* <DEDUP_REMOVED lines=13> */
[----:B0-----:R-:W0:Y:S01]  /*0800*/  LDC.64 R14, c[0x0][0x458] ;  /* 0x00011600ff0e7b82 */ /* 0x001e220000000a00 */
[----:B------:R-:W-:-:S04]  /*0810*/  IMAD.WIDE.U32 R16, R23, 0x4, R16 ;  /* 0x0000000417107825 */ /* 0x000fc800078e0010 */
[----:B--2---:R-:W-:Y:S02]  /*0820*/  FADD.FTZ R24, R11, R24 ;  /* 0x000000180b187221 */ /* 0x004fe40000010000 */
[----:B------:R0:W2:Y:S02]  /*0830*/  LDG.E R11, desc[UR6][R16.64] ;  /* 0x00000006100b7981 */ /* 0x0000a4000c1e1900 */
        /* <DEDUP_REMOVED lines=20> */
[----:B------:R-:W2:Y:S01]  /*0980*/  LDG.E R15, desc[UR6][R14.64] ;  /* 0x000000060e0f7981 */ /* 0x000ea2000c1e1900 */
[----:B----4-:R-:W-:-:S03]  /*0990*/  FADD.FTZ R18, R18, R24 ;  /* 0x0000001812127221 */ /* 0x010fc60000010000 */
[----:B------:R-:W4:Y:S01]  /*09a0*/  LDG.E R24, desc[UR6][R16.64] ;  /* 0x0000000610187981 */ /* 0x000f22000c1e1900 */
[----:B------:R-:W-:-:S04]  /*09b0*/  IADD3 R6, PT, PT, R6, 0x8, RZ ;  /* 0x0000000806067810 */ /* 0x000fc80007ffe0ff */
[----:B------:R-:W-:Y:S01]  /*09c0*/  ISETP.NE.AND P0, PT, R6, RZ, PT ;  /* 0x000000ff0600720c */ /* 0x000fe20003f05270 */
[----:B-----5:R-:W-:Y:S01]  /*09d0*/  FADD.FTZ R4, R4, R26 ;  /* 0x0000001a04047221 */ /* 0x020fe20000010000 */
[----:B---3--:R-:W-:Y:S01]  /*09e0*/  FADD.FTZ R20, R20, R22 ;  /* 0x0000001614147221 */ /* 0x008fe20000010000 */
[----:B--2---:R-:W-:Y:S01]  /*09f0*/  FADD.FTZ R11, R12, R11 ;  /* 0x0000000b0c0b7221 */ /* 0x004fe20000010000 */
[----:B------:R-:W-:Y:S02]  /*0a00*/  IADD3 R5, PT, PT, R5, 0x100, RZ ;  /* 0x0000010005057810 */ /* 0x000fe40007ffe0ff */
        /* <DEDUP_REMOVED lines=9> */
[----:B------:R-:W-:Y:S01]  /*0aa0*/  FADD.FTZ R18, R18, R15 ;  /* 0x0000000f12127221 */ /* 0x000fe20000010000 */
[----:B------:R-:W-:Y:S06]  /*0ab0*/  @P0 BRA `(.L_x_671) ;  /* 0xfffffff800400947 */ /* 0x000fec000383ffff */
.L_x_670:
[----:B------:R-:W-:Y:S05]  /*0ac0*/  BSYNC.RECONVERGENT B1 ;  /* 0x0000000000017941 */ /* 0x000fea0003800200 */
.L_x_669:
        /* <DEDUP_REMOVED lines=8> */
[----:B------:R-:W0:Y:S08]  /*0b50*/  LDC R9, c[0x0][0x388] ;  /* 0x0000e200ff097b82 */ /* 0x000e300000000800 */
[----:B------:R-:W1:Y:S08]  /*0b60*/  LDC.64 R12, c[0x0][0x440] ;  /* 0x00011000ff0c7b82 */ /* 0x000e700000000a00 */
[----:B------:R-:W2:Y:S08]  /*0b70*/  LDC.64 R16, c[0x0][0x450] ;  /* 0x00011400ff107b82 */ /* 0x000eb00000000a00 */
[----:B------:R-:W3:Y:S01]  /*0b80*/  LDC.64 R14, c[0x0][0x448] ;  /* 0x00011200ff0e7b82 */ /* 0x000ee20000000a00 */
[----:B0-----:R-:W-:-:S07]  /*0b90*/  IMAD R19, R5, R9, R0 ;  /* 0x0000000905137224 */ /* 0x001fce00078e0200 */
[----:B------:R-:W0:Y:S01]  /*0ba0*/  LDC.64 R22, c[0x0][0x458] ;  /* 0x00011600ff167b82 */ /* 0x000e220000000a00 */
[----:B-1----:R-:W-:-:S05]  /*0bb0*/  IMAD.WIDE.U32 R26, R19, 0x4, R12 ;  /* 0x00000004131a7825 */ /* 0x002fca00078e000c */
[----:B------:R2:W4:Y:S02]  /*0bc0*/  LDG.E R21, desc[UR6][R26.64] ;  /* 0x000000061a157981 */ /* 0x000524000c1e1900 */
[----:B--2---:R-:W-:-:S04]  /*0bd0*/  IMAD.WIDE.U32 R26, R19, 0x4, R16 ;  /* 0x00000004131a7825 */ /* 0x004fc800078e0010 */
[C---:B---3--:R-:W-:Y:S01]  /*0be0*/  IMAD.WIDE.U32 R28, R19.reuse, 0x4, R14 ;  /* 0x00000004131c7825 */ /* 0x048fe200078e000e */
[----:B------:R-:W2:Y:S03]  /*0bf0*/  LDG.E R10, desc[UR6][R26.64] ;  /* 0x000000061a0a7981 */ /* 0x000ea6000c1e1900 */
[----:B0-----:R-:W-:Y:S02]  /*0c00*/  IMAD.WIDE.U32 R24, R19, 0x4, R22 ;  /* 0x0000000413187825 */ /* 0x001fe400078e0016 */
[----:B------:R-:W3:Y:S04]  /*0c10*/  LDG.E R29, desc[UR6][R28.64] ;  /* 0x000000061c1d7981 */ /* 0x000ee8000c1e1900 */
[----:B------:R2:W5:Y:S01]  /*0c20*/  LDG.E R28, desc[UR6][R24.64] ;  /* 0x00000006181c7981 */ /* 0x000562000c1e1900 */
[----:B----4-:R-:W-:Y:S01]  /*0c30*/  FADD.FTZ R4, R4, R21 ;  /* 0x0000001504047221 */ /* 0x010fe20000010000 */
[----:B------:R-:W-:Y:S01]  /*0c40*/  LEA R21, R9, R19, 0x5 ;  /* 0x0000001309157211 */ /* 0x000fe200078e28ff */
[----:B--2---:R-:W-:-:S04]  /*0c50*/  FADD.FTZ R25, R11, R10 ;  /* 0x0000000a0b197221 */ /* 0x004fc80000010000 */
[----:B------:R-:W-:-:S04]  /*0c60*/  IMAD.WIDE.U32 R10, R21, 0x4, R14 ;  /* 0x00000004150a7825 */ /* 0x000fc800078e000e */
[----:B---3--:R-:W-:Y:S01]  /*0c70*/  FADD.FTZ R24, R20, R29 ;  /* 0x0000001d14187221 */ /* 0x008fe20000010000 */
[----:B------:R0:W2:Y:S01]  /*0c80*/  LDG.E R27, desc[UR6][R10.64] ;  /* 0x000000060a1b7981 */ /* 0x0000a2000c1e1900 */
[----:B-----5:R-:W-:Y:S01]  /*0c90*/  FADD.FTZ R26, R18, R28 ;  /* 0x0000001c121a7221 */ /* 0x020fe20000010000 */
[----:B------:R-:W-:-:S04]  /*0ca0*/  IMAD.WIDE.U32 R28, R21, 0x4, R12 ;  /* 0x00000004151c7825 */ /* 0x000fc800078e000c */
[C---:B0-----:R-:W-:Y:S02]  /*0cb0*/  IMAD.WIDE.U32 R10, R21.reuse, 0x4, R16 ;  /* 0x00000004150a7825 */ /* 0x041fe400078e0010 */
[----:B------:R0:W3:Y:S02]  /*0cc0*/  LDG.E R29, desc[UR6][R28.64] ;  /* 0x000000061c1d7981 */ /* 0x0000e4000c1e1900 */
[----:B------:R-:W-:Y:S02]  /*0cd0*/  IMAD.WIDE.U32 R20, R21, 0x4, R22 ;  /* 0x0000000415147825 */ /* 0x000fe400078e0016 */
[----:B------:R-:W4:Y:S04]  /*0ce0*/  LDG.E R10, desc[UR6][R10.64] ;  /* 0x000000060a0a7981 */ /* 0x000f28000c1e1900 */
[----:B------:R-:W5:Y:S01]  /*0cf0*/  LDG.E R21, desc[UR6][R20.64] ;  /* 0x0000000614157981 */ /* 0x000f62000c1e1900 */
[----:B0-----:R-:W-:-:S05]  /*0d00*/  LEA R28, R9, R19, 0x6 ;  /* 0x00000013091c7211 */ /* 0x001fca00078e30ff */
[----:B------:R-:W-:-:S06]  /*0d10*/  IMAD.WIDE.U32 R18, R28, 0x4, R12 ;  /* 0x000000041c127825 */ /* 0x000fcc00078e000c */
[----:B------:R-:W5:Y:S01]  /*0d20*/  LDG.E R19, desc[UR6][R18.64] ;  /* 0x0000000612137981 */ /* 0x000f62000c1e1900 */
[----:B--2---:R-:W-:Y:S01]  /*0d30*/  FADD.FTZ R24, R24, R27 ;  /* 0x0000001b18187221 */ /* 0x004fe20000010000 */
[----:B------:R-:W-:-:S05]  /*0d40*/  LEA R27, R9, R28, 0x5 ;  /* 0x0000001c091b7211 */ /* 0x000fca00078e28ff */
[----:B------:R-:W-:-:S06]  /*0d50*/  IMAD.WIDE.U32 R12, R27, 0x4, R12 ;  /* 0x000000041b0c7825 */ /* 0x000fcc00078e000c */
[----:B------:R-:W2:Y:S01]  /*0d60*/  LDG.E R13, desc[UR6][R12.64] ;  /* 0x000000060c0d7981 */ /* 0x000ea2000c1e1900 */
[----:B---3--:R-:W-:Y:S01]  /*0d70*/  FADD.FTZ R4, R4, R29 ;  /* 0x0000001d04047221 */ /* 0x008fe20000010000 */
[----:B----4-:R-:W-:Y:S01]  /*0d80*/  FADD.FTZ R25, R25, R10 ;  /* 0x0000000a19197221 */ /* 0x010fe20000010000 */
[----:B------:R-:W-:-:S04]  /*0d90*/  IMAD.WIDE.U32 R10, R28, 0x4, R16 ;  /* 0x000000041c0a7825 */ /* 0x000fc800078e0010 */
[----:B-----5:R-:W-:Y:S01]  /*0da0*/  FADD.FTZ R26, R26, R21 ;  /* 0x000000151a1a7221 */ /* 0x020fe20000010000 */
[C---:B------:R-:W-:Y:S01]  /*0db0*/  IMAD.WIDE.U32 R20, R28.reuse, 0x4, R14 ;  /* 0x000000041c147825 */ /* 0x040fe200078e000e */
[----:B------:R-:W3:Y:S03]  /*0dc0*/  LDG.E R10, desc[UR6][R10.64] ;  /* 0x000000060a0a7981 */ /* 0x000ee6000c1e1900 */
[----:B------:R-:W-:Y:S01]  /*0dd0*/  IMAD.WIDE.U32 R28, R28, 0x4, R22 ;  /* 0x000000041c1c7825 */ /* 0x000fe200078e0016 */
[----:B------:R-:W4:Y:S03]  /*0de0*/  LDG.E R9, desc[UR6][R20.64] ;  /* 0x0000000614097981 */ /* 0x000f26000c1e1900 */
[C---:B------:R-:W-:Y:S02]  /*0df0*/  IMAD.WIDE.U32 R14, R27.reuse, 0x4, R14 ;  /* 0x000000041b0e7825 */ /* 0x040fe400078e000e */
[----:B------:R-:W5:Y:S02]  /*0e00*/  LDG.E R29, desc[UR6][R28.64] ;  /* 0x000000061c1d7981 */ /* 0x000f64000c1e1900 */
[----:B------:R-:W-:-:S02]  /*0e10*/  IMAD.WIDE.U32 R16, R27, 0x4, R16 ;  /* 0x000000041b107825 */ /* 0x000fc400078e0010 */
[----:B------:R-:W5:Y:S02]  /*0e20*/  LDG.E R14, desc[UR6][R14.64] ;  /* 0x000000060e0e7981 */ /* 0x000f64000c1e1900 */
[----:B------:R-:W-:Y:S02]  /*0e30*/  IMAD.WIDE.U32 R22, R27, 0x4, R22 ;  /* 0x000000041b167825 */ /* 0x000fe400078e0016 */
[----:B------:R-:W5:Y:S04]  /*0e40*/  LDG.E R17, desc[UR6][R16.64] ;  /* 0x0000000610117981 */ /* 0x000f68000c1e1900 */
[----:B------:R-:W5:Y:S01]  /*0e50*/  LDG.E R23, desc[UR6][R22.64] ;  /* 0x0000000616177981 */ /* 0x000f62000c1e1900 */
[----:B------:R-:W-:Y:S01]  /*0e60*/  FADD.FTZ R4, R4, R19 ;  /* 0x0000001304047221 */ /* 0x000fe20000010000 */
[----:B------:R-:W-:-:S03]  /*0e70*/  IADD3 R5, PT, PT, R5, 0x80, RZ ;  /* 0x0000008005057810 */ /* 0x000fc60007ffe0ff */
[----:B--2---:R-:W-:Y:S01]  /*0e80*/  FADD.FTZ R4, R4, R13 ;  /* 0x0000000d04047221 */ /* 0x004fe20000010000 */
[----:B---3--:R-:W-:Y:S01]  /*0e90*/  FADD.FTZ R10, R25, R10 ;  /* 0x0000000a190a7221 */ /* 0x008fe20000010000 */
[----:B----4-:R-:W-:Y:S01]  /*0ea0*/  FADD.FTZ R9, R24, R9 ;  /* 0x0000000918097221 */ /* 0x010fe20000010000 */
[----:B-----5:R-:W-:-:S03]  /*0eb0*/  FADD.FTZ R26, R26, R29 ;  /* 0x0000001d1a1a7221 */ /* 0x020fc60000010000 */
[----:B------:R-:W-:Y:S01]  /*0ec0*/  FADD.FTZ R20, R9, R14 ;  /* 0x0000000e09147221 */ /* 0x000fe20000010000 */
[----:B------:R-:W-:Y:S01]  /*0ed0*/  FADD.FTZ R11, R10, R17 ;  /* 0x000000110a0b7221 */ /* 0x000fe20000010000 */
[----:B------:R-:W-:-:S07]  /*0ee0*/  FADD.FTZ R18, R26, R23 ;  /* 0x000000171a127221 */ /* 0x000fce0000010000 */
.L_x_673:
[----:B------:R-:W-:Y:S05]  /*0ef0*/  BSYNC.RECONVERGENT B1 ;  /* 0x0000000000017941 */ /* 0x000fea0003800200 */
.L_x_672:
[----:B------:R-:W-:Y:S05]  /*0f00*/  @!P1 BRA `(.L_x_668) ;  /* 0x0000000000e09947 */ /* 0x000fea0003800000 */
[----:B------:R-:W-:Y:S01]  /*0f10*/  ISETP.NE.AND P1, PT, R6, 0x1, PT ;  /* 0x000000010600780c */ /* 0x000fe20003f25270 */
[----:B------:R-:W-:Y:S01]  /*0f20*/  BSSY.RECONVERGENT B1, `(.L_x_674) ;  /* 0x0000023000017945 */ /* 0x000fe20003800200 */
[----:B------:R-:W-:-:S11]  /*0f30*/  LOP3.LUT P0, RZ, R7, 0x20, RZ, 0xc0, !PT ;  /* 0x0000002007ff7812 */ /* 0x000fd6000780c0ff */
[----:B------:R-:W-:Y:S05]  /*0f40*/  @!P1 BRA `(.L_x_675) ;  /* 0x0000000000809947 */ /* 0x000fea0003800000 */
[----:B------:R-:W0:Y:S08]  /*0f50*/  LDC R21, c[0x0][0x388] ;  /* 0x0000e200ff157b82 */ /* 0x000e300000000800 */
[----:B------:R-:W1:Y:S08]  /*0f60*/  LDC.64 R14, c[0x0][0x440] ;  /* 0x00011000ff0e7b82 */ /* 0x000e700000000a00 */
[----:B------:R-:W2:Y:S08]  /*0f70*/  LDC.64 R12, c[0x0][0x448] ;  /* 0x00011200ff0c7b82 */ /* 0x000eb00000000a00 */
[----:B------:R-:W3:Y:S01]  /*0f80*/  LDC.64 R22, c[0x0][0x450] ;  /* 0x00011400ff167b82 */ /* 0x000ee20000000a00 */
[----:B0-----:R-:W-:-:S05]  /*0f90*/  IMAD R7, R5, R21, R0 ;  /* 0x0000001505077224 */ /* 0x001fca00078e0200 */
[----:B------:R-:W-:Y:S02]  /*0fa0*/  LEA R21, R21, R7, 0x5 ;  /* 0x0000000715157211 */ /* 0x000fe400078e28ff */
[----:B------:R-:W0:Y:S01]  /*0fb0*/  LDC.64 R16, c[0x0][0x458] ;  /* 0x00011600ff107b82 */ /* 0x000e220000000a00 */
[----:B-1----:R-:W-:-:S04]  /*0fc0*/  IMAD.WIDE.U32 R28, R7, 0x4, R14 ;  /* 0x00000004071c7825 */ /* 0x002fc800078e000e */
[C---:B--2---:R-:W-:Y:S01]  /*0fd0*/  IMAD.WIDE.U32 R26, R7.reuse, 0x4, R12 ;  /* 0x00000004071a7825 */ /* 0x044fe200078e000c */
[----:B------:R-:W2:Y:S03]  /*0fe0*/  LDG.E R9, desc[UR6][R28.64] ;  /* 0x000000061c097981 */ /* 0x000ea6000c1e1900 */
[----:B---3--:R-:W-:Y:S01]  /*0ff0*/  IMAD.WIDE.U32 R24, R7, 0x4, R22 ;  /* 0x0000000407187825 */ /* 0x008fe200078e0016 */
[----:B------:R-:W3:Y:S03]  /*1000*/  LDG.E R19, desc[UR6][R26.64] ;  /* 0x000000061a137981 */ /* 0x000ee6000c1e1900 */
[----:B------:R-:W-:Y:S01]  /*1010*/  IMAD.WIDE.U32 R14, R21, 0x4, R14 ;  /* 0x00000004150e7825 */ /* 0x000fe200078e000e */
[----:B------:R-:W4:Y:S03]  /*1020*/  LDG.E R10, desc[UR6][R24.64] ;  /* 0x00000006180a7981 */ /* 0x000f26000c1e1900 */
[----:B0-----:R-:W-:-:S02]  /*1030*/  IMAD.WIDE.U32 R6, R7, 0x4, R16 ;  /* 0x0000000407067825 */ /* 0x001fc400078e0010 */
[----:B------:R-:W5:Y:S02]  /*1040*/  LDG.E R15, desc[UR6][R14.64] ;  /* 0x000000060e0f7981 */ /* 0x000f64000c1e1900 */
[C---:B------:R-:W-:Y:S02]  /*1050*/  IMAD.WIDE.U32 R12, R21.reuse, 0x4, R12 ;  /* 0x00000004150c7825 */ /* 0x040fe400078e000c */
        /* <DEDUP_REMOVED lines=8> */
[----:B---3--:R-:W-:Y:S01]  /*10e0*/  FADD.FTZ R19, R20, R19 ;  /* 0x0000001314137221 */ /* 0x008fe20000010000 */
[----:B----4-:R-:W-:Y:S02]  /*10f0*/  FADD.FTZ R10, R11, R10 ;  /* 0x0000000a0b0a7221 */ /* 0x010fe40000010000 */
[----:B-----5:R-:W-:Y:S01]  /*1100*/  FADD.FTZ R4, R4, R15 ;  /* 0x0000000f04047221 */ /* 0x020fe20000010000 */
[----:B------:R-:W-:Y:S01]  /*1110*/  FADD.FTZ R18, R18, R7 ;  /* 0x0000000712127221 */ /* 0x000fe20000010000 */
[----:B------:R-:W-:Y:S01]  /*1120*/  FADD.FTZ R20, R19, R12 ;  /* 0x0000000c13147221 */ /* 0x000fe20000010000 */
[----:B------:R-:W-:-:S02]  /*1130*/  FADD.FTZ R11, R10, R23 ;  /* 0x000000170a0b7221 */ /* 0x000fc40000010000 */
[----:B------:R-:W-:-:S07]  /*1140*/  FADD.FTZ R18, R18, R17 ;  /* 0x0000001112127221 */ /* 0x000fce0000010000 */
.L_x_675:
[----:B------:R-:W-:Y:S05]  /*1150*/  BSYNC.RECONVERGENT B1 ;  /* 0x0000000000017941 */ /* 0x000fea0003800200 */
.L_x_674:
[----:B------:R-:W-:Y:S05]  /*1160*/  @P0 BRA `(.L_x_668) ;  /* 0x0000000000480947 */ /* 0x000fea0003800000 */
[----:B------:R-:W0:Y:S01]  /*1170*/  LDC.64 R16, c[0x0][0x440] ;  /* 0x00011000ff107b82 */ /* 0x000e220000000a00 */
[----:B------:R-:W1:Y:S07]  /*1180*/  LDCU UR4, c[0x0][0x388] ;  /* 0x00007100ff0477ac */ /* 0x000e6e0008000800 */
[----:B------:R-:W2:Y:S08]  /*1190*/  LDC.64 R14, c[0x0][0x448] ;  /* 0x00011200ff0e7b82 */ /* 0x000eb00000000a00 */
[----:B------:R-:W3:Y:S01]  /*11a0*/  LDC.64 R12, c[0x0][0x450] ;  /* 0x00011400ff0c7b82 */ /* 0x000ee20000000a00 */
[----:B-1----:R-:W-:-:S07]  /*11b0*/  IMAD R5, R5, UR4, R0 ;  /* 0x0000000405057c24 */ /* 0x002fce000f8e0200 */
[----:B------:R-:W1:Y:S01]  /*11c0*/  LDC.64 R6, c[0x0][0x458] ;  /* 0x00011600ff067b82 */ /* 0x000e620000000a00 */
[----:B0-----:R-:W-:-:S06]  /*11d0*/  IMAD.WIDE.U32 R16, R5, 0x4, R16 ;  /* 0x0000000405107825 */ /* 0x001fcc00078e0010 */
[----:B------:R-:W4:Y:S01]  /*11e0*/  LDG.E R17, desc[UR6][R16.64] ;  /* 0x0000000610117981 */ /* 0x000f22000c1e1900 */
[----:B--2---:R-:W-:-:S06]  /*11f0*/  IMAD.WIDE.U32 R14, R5, 0x4, R14 ;  /* 0x00000004050e7825 */ /* 0x004fcc00078e000e */
[----:B------:R-:W2:Y:S01]  /*1200*/  LDG.E R15, desc[UR6][R14.64] ;  /* 0x000000060e0f7981 */ /* 0x000ea2000c1e1900 */
[----:B---3--:R-:W-:-:S06]  /*1210*/  IMAD.WIDE.U32 R12, R5, 0x4, R12 ;  /* 0x00000004050c7825 */ /* 0x008fcc00078e000c */
[----:B------:R-:W3:Y:S01]  /*1220*/  LDG.E R12, desc[UR6][R12.64] ;  /* 0x000000060c0c7981 */ /* 0x000ee2000c1e1900 */
[----:B-1----:R-:W-:-:S06]  /*1230*/  IMAD.WIDE.U32 R6, R5, 0x4, R6 ;  /* 0x0000000405067825 */ /* 0x002fcc00078e0006 */
[----:B------:R-:W5:Y:S01]  /*1240*/  LDG.E R7, desc[UR6][R6.64] ;  /* 0x0000000606077981 */ /* 0x000f62000c1e1900 */
[----:B----4-:R-:W-:Y:S01]  /*1250*/  FADD.FTZ R4, R4, R17 ;  /* 0x0000001104047221 */ /* 0x010fe20000010000 */
[----:B--2---:R-:W-:Y:S01]  /*1260*/  FADD.FTZ R20, R20, R15 ;  /* 0x0000000f14147221 */ /* 0x004fe20000010000 */
[----:B---3--:R-:W-:Y:S01]  /*1270*/  FADD.FTZ R11, R11, R12 ;  /* 0x0000000c0b0b7221 */ /* 0x008fe20000010000 */
[----:B-----5:R-:W-:-:S07]  /*1280*/  FADD.FTZ R18, R18, R7 ;  /* 0x0000000712127221 */ /* 0x020fce0000010000 */
.L_x_668:
[----:B------:R-:W-:Y:S05]  /*1290*/  BSYNC.RECONVERGENT B0 ;  /* 0x0000000000007941 */ /* 0x000fea0003800200 */
.L_x_667:
[----:B------:R-:W0:Y:S01]  /*12a0*/  S2R R5, SR_TID.X ;  /* 0x0000000000057919 */ /* 0x000e220000002100 */
[----:B------:R-:W1:Y:S01]  /*12b0*/  S2UR UR5, SR_CgaCtaId ;  /* 0x00000000000579c3 */ /* 0x000e620000008800 */
[----:B------:R-:W-:Y:S01]  /*12c0*/  UMOV UR4, 0x400 ;  /* 0x0000040000047882 */ /* 0x000fe20000000000 */
[C---:B------:R-:W-:Y:S02]  /*12d0*/  SHF.L.U32 R7, R3.reuse, 0x7, RZ ;  /* 0x0000000703077819 */ /* 0x040fe400000006ff */
[C---:B------:R-:W-:Y:S02]  /*12e0*/  ISETP.NE.AND P1, PT, R3.reuse, RZ, PT ;  /* 0x000000ff0300720c */ /* 0x040fe40003f25270 */
[----:B------:R-:W-:-:S04]  /*12f0*/  ISETP.GT.U32.AND P0, PT, R3, 0xf, PT ;  /* 0x0000000f0300780c */ /* 0x000fc80003f04070 */
[C---:B------:R-:W-:Y:S01]  /*1300*/  ISETP.NE.OR P0, PT, R2.reuse, 0x1f, P0 ;  /* 0x0000001f0200780c */ /* 0x040fe20000705670 */
[----:B-1----:R-:W-:Y:S01]  /*1310*/  ULEA UR4, UR5, UR4, 0x18 ;  /* 0x0000000405047291 */ /* 0x002fe2000f8ec0ff */
[----:B0-----:R-:W-:-:S05]  /*1320*/  LOP3.LUT R0, R2, 0x1f, R5, 0x78, !PT ;  /* 0x0000001f02007812 */ /* 0x001fca00078e7805 */
[----:B------:R-:W-:Y:S02]  /*1330*/  @!P1 LEA R2, R2, UR4, 0x2 ;  /* 0x0000000402029c11 */ /* 0x000fe4000f8e10ff */
        /* <DEDUP_REMOVED lines=28> */
[----:B--2---:R-:W-:Y:S01]  /*1500*/  FADD.FTZ R9, R11, R0 ;  /* 0x000000000b097221 */ /* 0x004fe20000010000 */
[----:B---3--:R-:W-:-:S04]  /*1510*/  FADD.FTZ R16, R14, R5 ;  /* 0x000000050e107221 */ /* 0x008fc80000010000 */
[----:B------:R-:W1:Y:S04]  /*1520*/  SHFL.BFLY PT, R0, R9, 0x4, 0x1f ;  /* 0x0c801f0009007f89 */ /* 0x000e6800000e0000 */
[----:B------:R-:W2:Y:S04]  /*1530*/  SHFL.BFLY PT, R5, R4, 0x4, 0x1f ;  /* 0x0c801f0004057f89 */ /* 0x000ea800000e0000 */
[----:B------:R-:W3:Y:S01]  /*1540*/  SHFL.BFLY PT, R13, R16, 0x4, 0x1f ;  /* 0x0c801f00100d7f89 */ /* 0x000ee200000e0000 */
[----:B0-----:R-:W-:-:S05]  /*1550*/  FADD.FTZ R6, R12, R7 ;  /* 0x000000070c067221 */ /* 0x001fca0000010000 */
[----:B------:R-:W0:Y:S01]  /*1560*/  SHFL.BFLY PT, R7, R6, 0x8, 0x1f ;  /* 0x0d001f0006077f89 */ /* 0x000e2200000e0000 */
[----:B-1----:R-:W-:Y:S01]  /*1570*/  FADD.FTZ R10, R9, R0 ;  /* 0x00000000090a7221 */ /* 0x002fe20000010000 */
[----:B--2---:R-:W-:-:S04]  /*1580*/  FADD.FTZ R5, R4, R5 ;  /* 0x0000000504057221 */ /* 0x004fc80000010000 */
[----:B------:R-:W1:Y:S01]  /*1590*/  SHFL.BFLY PT, R11, R10, 0x8, 0x1f ;  /* 0x0d001f000a0b7f89 */ /* 0x000e6200000e0000 */
[----:B---3--:R-:W-:-:S03]  /*15a0*/  FADD.FTZ R13, R16, R13 ;  /* 0x0000000d100d7221 */ /* 0x008fc60000010000 */
        /* <DEDUP_REMOVED lines=11> */
[----:B------:R0:W-:Y:S01]  /*1660*/  @!P1 STS [R2+0x4000], R9 ;  /* 0x0040000902009388 */ /* 0x0001e20000000800 */
[----:B-1----:R-:W-:Y:S01]  /*1670*/  FADD.FTZ R12, R11, R12 ;  /* 0x0000000c0b0c7221 */ /* 0x002fe20000010000 */
[----:B--2---:R-:W-:-:S04]  /*1680*/  FADD.FTZ R7, R0, R7 ;  /* 0x0000000700077221 */ /* 0x004fc80000010000 */
[----:B------:R0:W-:Y:S01]  /*1690*/  @!P1 STS [R2+0x4180], R12 ;  /* 0x0041800c02009388 */ /* 0x0001e20000000800 */
[----:B---3--:R-:W-:-:S03]  /*16a0*/  FADD.FTZ R15, R14, R15 ;  /* 0x0000000f0e0f7221 */ /* 0x008fc60000010000 */
[----:B------:R0:W-:Y:S04]  /*16b0*/  @!P1 STS [R2+0x4080], R7 ;  /* 0x0040800702009388 */ /* 0x0001e80000000800 */
[----:B------:R0:W-:Y:S01]  /*16c0*/  @!P1 STS [R2+0x4100], R15 ;  /* 0x0041000f02009388 */ /* 0x0001e20000000800 */
[----:B------:R-:W-:Y:S06]  /*16d0*/  BAR.SYNC.DEFER_BLOCKING 0x0 ;  /* 0x0000000000007b1d */ /* 0x000fec0000010000 */
[----:B------:R-:W-:Y:S05]  /*16e0*/  @P0 EXIT ;  /* 0x000000000000094d */ /* 0x000fea0003800000 */
[C---:B------:R-:W-:Y:S01]  /*16f0*/  LEA R0, R3.reuse, UR4, 0x3 ;  /* 0x0000000403007c11 */ /* 0x040fe2000f8e18ff */
[----:B0-----:R-:W0:Y:S01]  /*1700*/  LDC.64 R12, c[0x0][0x488] ;  /* 0x00012200ff0c7b82 */ /* 0x001e220000000a00 */
[----:B------:R-:W-:-:S03]  /*1710*/  IADD3 R3, PT, PT, R3, R8, RZ ;  /* 0x0000000803037210 */ /* 0x000fc60007ffe0ff */
        /* <DEDUP_REMOVED lines=9> */
[----:B-1----:R-:W-:Y:S01]  /*17b0*/  IMAD.WIDE.U32 R6, R3, 0x4, R6 ;  /* 0x0000000403067825 */ /* 0x002fe200078e0006 */
        /* <DEDUP_REMOVED lines=10> */
.L_x_676:
        /* <DEDUP_REMOVED lines=10> */
.L_x_7222:


//--------------------- .text._ZN10layer_norm31ln_parallel_residual_bwd_kernelINS_13Kernel_traitsI13__nv_bfloat16S2_S2_S2_fjLj7168ELj1ELj1ELj8ELj8ENS_18Kernel_traits_baseILj7168ES2_S2_S2_S2_fjLj256EEEEELb1ELb1ELb1EEEvNS_9BwdParamsE --------------------------
	.section	.text._ZN10layer_norm31ln_parallel_residual_bwd_kernelINS_13Kernel_traitsI13__nv_bfloat16S2_S2_S2_fjLj7168ELj1ELj1ELj8ELj8ENS_18Kernel_traits_baseILj7168ES2_S2_S2_S2_fjLj256EEEEELb1ELb1ELb1EEEvNS_9BwdParamsE,"ax",@progbits
	.align	128
        .global         _ZN10layer_norm31ln_parallel_residual_bwd_kernelINS_13Kernel_traitsI13__nv_bfloat16S2_S2_S2_fjLj7168ELj1ELj1ELj8ELj8ENS_18Kernel_traits_baseILj7168ES2_S2_S2_S2_fjLj256EEEEELb1ELb1ELb1EEEvNS_9BwdParamsE
        .type           _ZN10layer_norm31ln_parallel_residual_bwd_kernelINS_13Kernel_traitsI13__nv_bfloat16S2_S2_S2_fjLj7168ELj1ELj1ELj8ELj8ENS_18Kernel_traits_baseILj7168ES2_S2_S2_S2_fjLj256EEEEELb1ELb1ELb1EEEvNS_9BwdParamsE,@function
        .size           _ZN10layer_norm31ln_parallel_residual_bwd_kernelINS_13Kernel_traitsI13__nv_bfloat16S2_S2_S2_fjLj7168ELj1ELj1ELj8ELj8ENS_18Kernel_traits_baseILj7168ES2_S2_S2_S2_fjLj256EEEEELb1ELb1ELb1EEEvNS_9BwdParamsE,(.L_x_7223 - _ZN10layer_norm31ln_parallel_residual_bwd_kernelINS_13Kernel_traitsI13__nv_bfloat16S2_S2_S2_fjLj7168ELj1ELj1ELj8ELj8ENS_18Kernel_traits_baseILj7168ES2_S2_S2_S2_fjLj256EEEEELb1ELb1ELb1EEEvNS_9BwdParamsE)
        .other          _ZN10layer_norm31ln_parallel_residual_bwd_kernelINS_13Kernel_traitsI13__nv_bfloat16S2_S2_S2_fjLj7168ELj1ELj1ELj8ELj8ENS_18Kernel_traits_baseILj7168ES2_S2_S2_S2_fjLj256EEEEELb1ELb1ELb1EEEvNS_9BwdParamsE,@"STO_CUDA_ENTRY STV_DEFAULT"
_ZN10layer_norm31ln_parallel_residual_bwd_kernelINS_13Kernel_traitsI13__nv_bfloat16S2_S2_S2_fjLj7168ELj1ELj1ELj8ELj8ENS_18Kernel_traits_baseILj7168ES2_S2_S2_S2_fjLj256EEEEELb1ELb1ELb1EEEvNS_9BwdParamsE:
.text._ZN10layer_norm31ln_parallel_residual_bwd_kernelINS_13Kernel_traitsI13__nv_bfloat16S2_S2_S2_fjLj7168ELj1ELj1ELj8ELj8ENS_18Kernel_traits_baseILj7168ES2_S2_S2_S2_fjLj256EEEEELb1ELb1ELb1EEEvNS_9BwdParamsE:
[----:B------:R-:W-:Y:S08]  /*0000*/  LDC R1, c[0x0][0x37c] ;  /* 0x0000df00ff017b82 */ /* 0x000ff00000000800 */
[----:B------:R-:W0:Y:S01]  /*0010*/  S2UR UR4, SR_CTAID.X ;  /* 0x00000000000479c3 */ /* 0x000e220000002500 */
[----:B------:R-:W0:Y:S01]  /*0020*/  LDCU UR5, c[0x0][0x384] ;  /* 0x00007080ff0577ac */ /* 0x000e220008000800 */
[----:B------:R-:W1:Y:S01]  /*0030*/  S2R R0, SR_TID.X ;  /* 0x0000000000007919 */ /* 0x000e620000002100 */
        /* <DEDUP_REMOVED lines=21> */
[----:B0-----:R-:W-:Y:S01]  /*0190*/  UISETP.GE.AND UP0, UPT, UR4, UR5, UPT ;  /* 0x000000050400728c */ /* 0x001fe2000bf06270 */
[----:B------:R-:W-:Y:S02]  /*01a0*/  CS2R R76, SRZ ;  /* 0x00000000004c7805 */ /* 0x000fe4000001ff00 */
[----:B------:R-:W-:Y:S02]  /*01b0*/  CS2R R82, SRZ ;  /* 0x0000000000527805 */ /* 0x000fe4000001ff00 */
[----:B------:R-:W-:Y:S02]  /*01c0*/  CS2R R80, SRZ ;  /* 0x0000000000507805 */ /* 0x000fe4000001ff00 */
[----:B------:R-:W-:-:S02]  /*01d0*/  CS2R R86, SRZ ;  /* 0x0000000000567805 */ /* 0x000fc4000001ff00 */
[----:B------:R-:W-:Y:S02]  /*01e0*/  CS2R R84, SRZ ;  /* 0x0000000000547805 */ /* 0x000fe4000001ff00 */
[----:B------:R-:W-:Y:S02]  /*01f0*/  CS2R R90, SRZ ;  /* 0x00000000005a7805 */ /* 0x000fe4000001ff00 */
[----:B------:R-:W-:Y:S01]  /*0200*/  CS2R R88, SRZ ;  /* 0x0000000000587805 */ /* 0x000fe2000001ff00 */
[----:B------:R-:W0:Y:S01]  /*0210*/  LDCU.64 UR10, c[0x0][0x358] ;  /* 0x00006b00ff0a77ac */ /* 0x000e220008000a00 */
[----:B-1----:R-:W-:Y:S05]  /*0220*/  BRA.U UP0, `(.L_x_677) ;  /* 0x000000d100287547 */ /* 0x002fea000b800000 */
[----:B------:R-:W1:Y:S01]  /*0230*/  LDC.64 R8, c[0x0][0x3d0] ;  /* 0x0000f400ff087b82 */ /* 0x000e620000000a00 */
        /* <DEDUP_REMOVED lines=26> */
[----:B------:R-:W-:Y:S01]  /*03e0*/  CS2R R86, SRZ ;  /* 0x0000000000567805 */ /* 0x000fe2000001ff00 */
[----:B------:R-:W-:Y:S01]  /*03f0*/  IMAD.MOV.U32 R88, RZ, RZ, RZ ;  /* 0x000000ffff587224 */ /* 0x000fe200078e00ff */
[----:B0-----:R-:W2:Y:S01]  /*0400*/  LDG.E.64 R4, desc[UR10][R8.64+0x3000] ;  /* 0x0030000a08047981 */ /* 0x001ea2000c1e1b00 */
[----:B------:R-:W-:Y:S01]  /*0410*/  UPLOP3.LUT UP1, UPT, UPT, UPT, UPT, 0x40, 0x4 ;  /* 0x000000000004789c */ /* 0x000fe20003f2e870 */
[----:B------:R-:W0:Y:S02]  /*0420*/  LDCU UR6, c[0x0][0x408] ;  /* 0x00008100ff0677ac */ /* 0x000e240008000800 */
[----:B------:R-:W3:Y:S01]  /*0430*/  LDG.E.64 R6, desc[UR10][R8.64+0x2800] ;  /* 0x0028000a08067981 */ /* 0x000ee2000c1e1b00 */
[----:B------:R-:W1:Y:S03]  /*0440*/  LDCU UR13, c[0x0][0x388] ;  /* 0x00007100ff0d77ac */ /* 0x000e660008000800 */
[----:B------:R-:W4:Y:S01]  /*0450*/  LDG.E.64 R10, desc[UR10][R8.64+0x2000] ;  /* 0x0020000a080a7981 */ /* 0x000f22000c1e1b00 */
[----:B------:R-:W0:Y:S03]  /*0460*/  LDCU.U8 UR12, c[0x0][0x410] ;  /* 0x00008200ff0c77ac */ /* 0x000e260008000000 */
[----:B------:R-:W5:Y:S01]  /*0470*/  LDG.E.64 R12, desc[UR10][R8.64+0x1800] ;  /* 0x0018000a080c7981 */ /* 0x000f62000c1e1b00 */
[----:B------:R-:W0:Y:S03]  /*0480*/  LDCU UR18, c[0x0][0x400] ;  /* 0x00008000ff1277ac */ /* 0x000e260008000800 */
[----:B------:R-:W5:Y:S01]  /*0490*/  LDG.E.64 R14, desc[UR10][R8.64+0x1000] ;  /* 0x0010000a080e7981 */ /* 0x000f62000c1e1b00 */
[----:B------:R-:W0:Y:S03]  /*04a0*/  LDCU.64 UR8, c[0x0][0x478] ;  /* 0x00008f00ff0877ac */ /* 0x000e260008000a00 */
[----:B------:R-:W5:Y:S01]  /*04b0*/  LDG.E.64 R16, desc[UR10][R8.64+0x800] ;  /* 0x0008000a08107981 */ /* 0x000f62000c1e1b00 */
[----:B------:R-:W0:Y:S03]  /*04c0*/  LDCU.64 UR14, c[0x0][0x438] ;  /* 0x00008700ff0e77ac */ /* 0x000e260008000a00 */
[----:B------:R5:W5:Y:S01]  /*04d0*/  LDG.E.64 R18, desc[UR10][R8.64] ;  /* 0x0000000a08127981 */ /* 0x000b62000c1e1b00 */
[----:B------:R-:W0:Y:S01]  /*04e0*/  LDCU.64 UR16, c[0x0][0x470] ;  /* 0x00008e00ff1077ac */ /* 0x000e220008000a00 */
[C---:B--2---:R-:W-:Y:S01]  /*04f0*/  IMAD.U32 R2, R4.reuse, 0x10000, RZ ;  /* 0x0001000004027824 */ /* 0x044fe200078e00ff */
[--C-:B------:R-:W-:Y:S01]  /*0500*/  SHF.R.U64 R89, R4, 0x10, R5.reuse ;  /* 0x0000001004597819 */ /* 0x100fe20000001205 */
[----:B------:R-:W-:Y:S01]  /*0510*/  IMAD.U32 R3, R5, 0x10000, RZ ;  /* 0x0001000005037824 */ /* 0x000fe200078e00ff */
[----:B------:R-:W-:Y:S01]  /*0520*/  SHF.R.U32.HI R90, RZ, 0x10, R5 ;  /* 0x00000010ff5a7819 */ /* 0x000fe20000011605 */
[C---:B---3--:R-:W-:Y:S01]  /*0530*/  IMAD.U32 R4, R6.reuse, 0x10000, RZ ;  /* 0x0001000006047824 */ /* 0x048fe200078e00ff */
[--C-:B------:R-:W-:Y:S01]  /*0540*/  SHF.R.U64 R91, R6, 0x10, R7.reuse ;  /* 0x00000010065b7819 */ /* 0x100fe20000001207 */
[----:B------:R-:W-:Y:S01]  /*0550*/  IMAD.U32 R5, R7, 0x10000, RZ ;  /* 0x0001000007057824 */ /* 0x000fe200078e00ff */
[----:B------:R-:W-:Y:S01]  /*0560*/  SHF.R.U32.HI R92, RZ, 0x10, R7 ;  /* 0x00000010ff5c7819 */ /* 0x000fe20000011607 */
[C---:B----4-:R-:W-:Y:S01]  /*0570*/  IMAD.U32 R6, R10.reuse, 0x10000, RZ ;  /* 0x000100000a067824 */ /* 0x050fe200078e00ff */
[--C-:B------:R-:W-:Y:S01]  /*0580*/  SHF.R.U64 R93, R10, 0x10, R11.reuse ;  /* 0x000000100a5d7819 */ /* 0x100fe2000000120b */
[----:B------:R-:W-:Y:S01]  /*0590*/  IMAD.U32 R7, R11, 0x10000, RZ ;  /* 0x000100000b077824 */ /* 0x000fe200078e00ff */
[----:B------:R-:W-:Y:S01]  /*05a0*/  SHF.R.U32.HI R94, RZ, 0x10, R11 ;  /* 0x00000010ff5e7819 */ /* 0x000fe2000001160b */
[C---:B-----5:R-:W-:Y:S01]  /*05b0*/  IMAD.U32 R8, R12.reuse, 0x10000, RZ ;  /* 0x000100000c087824 */ /* 0x060fe200078e00ff */
[--C-:B------:R-:W-:Y:S01]  /*05c0*/  SHF.R.U64 R95, R12, 0x10, R13.reuse ;  /* 0x000000100c5f7819 */ /* 0x100fe2000000120d */
[----:B------:R-:W-:Y:S01]  /*05d0*/  IMAD.U32 R9, R13, 0x10000, RZ ;  /* 0x000100000d097824 */ /* 0x000fe200078e00ff */
[----:B------:R-:W-:Y:S01]  /*05e0*/  SHF.R.U32.HI R96, RZ, 0x10, R13 ;  /* 0x00000010ff607819 */ /* 0x000fe2000001160d */
[C---:B------:R-:W-:Y:S01]  /*05f0*/  IMAD.U32 R10, R14.reuse, 0x10000, RZ ;  /* 0x000100000e0a7824 */ /* 0x040fe200078e00ff */
        /* <DEDUP_REMOVED lines=11> */
[----:B------:R-:W-:Y:S01]  /*06b0*/  IMAD.U32 R16, RZ, RZ, UR4 ;  /* 0x00000004ff107e24 */ /* 0x000fe2000f8e00ff */
[----:B------:R-:W-:Y:S01]  /*06c0*/  CS2R R18, SRZ ;  /* 0x0000000000127805 */ /* 0x000fe2000001ff00 */
[----:B------:R-:W-:-:S02]  /*06d0*/  IMAD.MOV.U32 R17, RZ, RZ, RZ ;  /* 0x000000ffff117224 */ /* 0x000fc400078e00ff */
[----:B------:R-:W-:Y:S02]  /*06e0*/  IMAD.U32 R89, R89, 0x10000, RZ ;  /* 0x0001000059597824 */ /* 0x000fe400078e00ff */
[----:B------:R-:W-:Y:S02]  /*06f0*/  IMAD.U32 R90, R90, 0x10000, RZ ;  /* 0x000100005a5a7824 */ /* 0x000fe400078e00ff */
[----:B------:R-:W-:Y:S02]  /*0700*/  IMAD.U32 R91, R91, 0x10000, RZ ;  /* 0x000100005b5b7824 */ /* 0x000fe400078e00ff */
[----:B------:R-:W-:Y:S02]  /*0710*/  IMAD.U32 R92, R92, 0x10000, RZ ;  /* 0x000100005c5c7824 */ /* 0x000fe400078e00ff */
[----:B------:R-:W-:Y:S02]  /*0720*/  IMAD.U32 R93, R93, 0x10000, RZ ;  /* 0x000100005d5d7824 */ /* 0x000fe400078e00ff */
        /* <DEDUP_REMOVED lines=8> */
[----:B01----:R-:W-:-:S07]  /*07b0*/  IMAD.U32 R102, R102, 0x10000, RZ ;  /* 0x0001000066667824 */ /* 0x003fce00078e00ff */
.L_x_750:
[----:B-1----:R-:W-:Y:S01]  /*07c0*/  IMAD R62, R16, UR13, RZ ;  /* 0x0000000d103e7c24 */ /* 0x002fe2000f8e02ff */
[----:B0-2---:R-:W0:Y:S04]  /*07d0*/  LDC.64 R60, c[0x0][0x3a8] ;  /* 0x0000ea00ff3c7b82 */ /* 0x005e280000000a00 */
[----:B------:R-:W-:-:S04]  /*07e0*/  SHF.R.S32.HI R63, RZ, 0x1f, R62 ;  /* 0x0000001fff3f7819 */ /* 0x000fc8000001143e */
[----:B------:R-:W-:Y:S01]  /*07f0*/  LEA.HI R63, R63, R62, RZ, 0x2 ;  /* 0x0000003e3f3f7211 */ /* 0x000fe200078f10ff */
[----:B------:R-:W1:Y:S03]  /*0800*/  LDC.64 R64, c[0x0][0x428] ;  /* 0x00010a00ff407b82 */ /* 0x000e660000000a00 */
[----:B------:R-:W-:-:S05]  /*0810*/  LEA.HI.SX32 R179, R63, R0, 0x1e ;  /* 0x000000003fb37211 */ /* 0x000fca00078ff2ff */
[----:B------:R-:W2:Y:S01]  /*0820*/  LDC.64 R62, c[0x0][0x3c0] ;  /* 0x0000f000ff3e7b82 */ /* 0x000ea20000000a00 */
[C---:B------:R-:W-:Y:S02]  /*0830*/  VIADD R167, R179.reuse, 0x100 ;  /* 0x00000100b3a77836 */ /* 0x040fe40000000000 */
[C---:B------:R-:W-:Y:S02]  /*0840*/  VIADD R103, R179.reuse, 0x300 ;  /* 0x00000300b3677836 */ /* 0x040fe40000000000 */
[C---:B------:R-:W-:Y:S02]  /*0850*/  VIADD R104, R179.reuse, 0x400 ;  /* 0x00000400b3687836 */ /* 0x040fe40000000000 */
[C---:B------:R-:W-:Y:S01]  /*0860*/  VIADD R105, R179.reuse, 0x500 ;  /* 0x00000500b3697836 */ /* 0x040fe20000000000 */
[----:B------:R-:W3:Y:S01]  /*0870*/  LDC.64 R74, c[0x0][0x3c8] ;  /* 0x0000f200ff4a7b82 */ /* 0x000ee20000000a00 */
[C---:B------:R-:W-:Y:S02]  /*0880*/  VIADD R106, R179.reuse, 0x600 ;  /* 0x00000600b36a7836 */ /* 0x040fe40000000000 */
        /* <DEDUP_REMOVED lines=9> */
[----:B------:R-:W-:Y:S02]  /*0920*/  IMAD.WIDE.U32 R146, R106, 0x8, R60 ;  /* 0x000000086a927825 */ /* 0x000fe400078e003c */
[----:B------:R-:W4:Y:S02]  /*0930*/  LDG.E.64 R148, desc[UR10][R148.64] ;  /* 0x0000000a94947981 */ /* 0x000f24000c1e1b00 */
[----:B--2---:R-:W-:Y:S02]  /*0940*/  IMAD.WIDE R72, R16, 0x4, R62 ;  /* 0x0000000410487825 */ /* 0x004fe400078e023e */
[----:B------:R-:W2:Y:S02]  /*0950*/  LDG.E.64 R146, desc[UR10][R146.64] ;  /* 0x0000000a92927981 */ /* 0x000ea4000c1e1b00 */
[----:B------:R-:W-:-:S02]  /*0960*/  VIADD R165, R179, 0x200 ;  /* 0x00000200b3a57836 */ /* 0x000fc40000000000 */
[----:B------:R0:W2:Y:S02]  /*0970*/  LDG.E R0, desc[UR10][R72.64] ;  /* 0x0000000a48007981 */ /* 0x0000a4000c1e1900 */
[----:B------:R-:W-:-:S04]  /*0980*/  IMAD.WIDE.U32 R168, R165, 0x8, R60 ;  /* 0x00000008a5a87825 */ /* 0x000fc800078e003c */
[----:B-1----:R-:W-:Y:S02]  /*0990*/  IMAD.WIDE.U32 R62, R179, 0x8, R64 ;  /* 0x00000008b33e7825 */ /* 0x002fe400078e0040 */
[----:B------:R-:W2:Y:S04]  /*09a0*/  LDG.E.64 R168, desc[UR10][R168.64] ;  /* 0x0000000aa8a87981 */ /* 0x000ea8000c1e1b00 */
[----:B------:R-:W2:Y:S01]  /*09b0*/  LDG.E.64 R62, desc[UR10][R62.64] ;  /* 0x0000000a3e3e7981 */ /* 0x000ea2000c1e1b00 */
[----:B---3--:R-:W-:-:S04]  /*09c0*/  IMAD.WIDE R74, R16, 0x4, R74 ;  /* 0x00000004104a7825 */ /* 0x008fc800078e024a */
[--C-:B------:R-:W-:Y:S01]  /*09d0*/  IMAD.WIDE.U32 R66, R103, 0x8, R64.reuse ;  /* 0x0000000867427825 */ /* 0x100fe200078e0040 */
[----:B------:R1:W3:Y:S03]  /*09e0*/  LDG.E R107, desc[UR10][R74.64] ;  /* 0x0000000a4a6b7981 */ /* 0x0002e6000c1e1900 */
[--C-:B------:R-:W-:Y:S02]  /*09f0*/  IMAD.WIDE.U32 R60, R104, 0x8, R64.reuse ;  /* 0x00000008683c7825 */ /* 0x100fe400078e0040 */
[----:B------:R-:W3:Y:S02]  /*0a00*/  LDG.E.64 R66, desc[UR10][R66.64] ;  /* 0x0000000a42427981 */ /* 0x000ee4000c1e1b00 */
[--C-:B------:R-:W-:Y:S02]  /*0a10*/  IMAD.WIDE.U32 R68, R167, 0x8, R64.reuse ;  /* 0x00000008a7447825 */ /* 0x100fe400078e0040 */
[----:B------:R-:W3:Y:S02]  /*0a20*/  LDG.E.64 R60, desc[UR10][R60.64] ;  /* 0x0000000a3c3c7981 */ /* 0x000ee4000c1e1b00 */
[----:B------:R-:W-:-:S02]  /*0a30*/  IMAD.WIDE.U32 R70, R165, 0x8, R64 ;  /* 0x00000008a5467825 */ /* 0x000fc400078e0040 */
[----:B------:R-:W3:Y:S02]  /*0a40*/  LDG.E.64 R68, desc[UR10][R68.64] ;  /* 0x0000000a44447981 */ /* 0x000ee4000c1e1b00 */
[--C-:B0-----:R-:W-:Y:S02]  /*0a50*/  IMAD.WIDE.U32 R72, R105, 0x8, R64.reuse ;  /* 0x0000000869487825 */ /* 0x101fe400078e0040 */
[----:B------:R-:W3:Y:S02]  /*0a60*/  LDG.E.64 R70, desc[UR10][R70.64] ;  /* 0x0000000a46467981 */ /* 0x000ee4000c1e1b00 */
[----:B------:R-:W-:Y:S02]  /*0a70*/  IMAD.WIDE.U32 R64, R106, 0x8, R64 ;  /* 0x000000086a407825 */ /* 0x000fe400078e0040 */
[----:B------:R-:W3:Y:S04]  /*0a80*/  LDG.E.64 R72, desc[UR10][R72.64] ;  /* 0x0000000a48487981 */ /* 0x000ee8000c1e1b00 */
[----:B------:R-:W3:Y:S01]  /*0a90*/  LDG.E.64 R64, desc[UR10][R64.64] ;  /* 0x0000000a40407981 */ /* 0x000ee2000c1e1b00 */
[----:B------:R-:W-:-:S04]  /*0aa0*/  ISETP.NE.U32.AND P0, PT, RZ, UR14, PT ;  /* 0x0000000eff007c0c */ /* 0x000fc8000bf05070 */
[----:B------:R-:W-:Y:S02]  /*0ab0*/  ISETP.NE.AND.EX P0, PT, RZ, UR15, PT, P0 ;  /* 0x0000000fff007c0c */ /* 0x000fe4000bf05300 */
[----:B------:R-:W-:-:S04]  /*0ac0*/  ISETP.NE.U32.AND P1, PT, RZ, UR16, PT ;  /* 0x00000010ff007c0c */ /* 0x000fc8000bf25070 */
[----:B------:R-:W-:-:S07]  /*0ad0*/  ISETP.NE.AND.EX P1, PT, RZ, UR17, PT, P1 ;  /* 0x00000011ff007c0c */ /* 0x000fce000bf25310 */
[----:B------:R-:W0:Y:S08]  /*0ae0*/  @P0 LDC.64 R122, c[0x0][0x438] ;  /* 0x00010e00ff7a0b82 */ /* 0x000e300000000a00 */
[----:B------:R-:W1:Y:S08]  /*0af0*/  @P1 LDC.64 R142, c[0x0][0x3b8] ;  /* 0x0000ee00ff8e1b82 */ /* 0x000e700000000a00 */
[----:B------:R-:W1:Y:S08]  /*0b00*/  @P0 LDC.64 R126, c[0x0][0x438] ;  /* 0x00010e00ff7e0b82 */ /* 0x000e700000000a00 */
[----:B------:R-:W1:Y:S01]  /*0b10*/  @P0 LDC.64 R144, c[0x0][0x438] ;  /* 0x00010e00ff900b82 */ /* 0x000e620000000a00 */
[----:B0-----:R-:W-:-:S05]  /*0b20*/  @P0 IMAD.WIDE.U32 R122, R105, 0x8, R122 ;  /* 0x00000008697a0825 */ /* 0x001fca00078e007a */
[----:B------:R0:W5:Y:S02]  /*0b30*/  @P0 LDG.E.64 R130, desc[UR10][R122.64] ;  /* 0x0000000a7a820981 */ /* 0x000164000c1e1b00 */
[----:B------:R-:W0:Y:S08]  /*0b40*/  @P1 LDC.64 R124, c[0x0][0x3b8] ;  /* 0x0000ee00ff7c1b82 */ /* 0x000e300000000a00 */
[----:B-1----:R-:W1:Y:S08]  /*0b50*/  @P0 LDC.64 R74, c[0x0][0x438] ;  /* 0x00010e00ff4a0b82 */ /* 0x002e700000000a00 */
[----:B------:R-:W1:Y:S08]  /*0b60*/  @P0 LDC.64 R118, c[0x0][0x438] ;  /* 0x00010e00ff760b82 */ /* 0x000e700000000a00 */
[----:B------:R-:W1:Y:S08]  /*0b70*/  @P1 LDC.64 R120, c[0x0][0x3b8] ;  /* 0x0000ee00ff781b82 */ /* 0x000e700000000a00 */
[----:B------:R-:W1:Y:S08]  /*0b80*/  @P1 LDC.64 R114, c[0x0][0x3b8] ;  /* 0x0000ee00ff721b82 */ /* 0x000e700000000a00 */
[----:B0-----:R-:W0:Y:S01]  /*0b90*/  LDC.64 R122, c[0x0][0x3b0] ;  /* 0x0000ec00ff7a7b82 */ /* 0x001e220000000a00 */
[----:B------:R-:W-:-:S04]  /*0ba0*/  @P1 IMAD.WIDE.U32 R142, R167, 0x4, R142 ;  /* 0x00000004a78e1825 */ /* 0x000fc800078e008e */
[----:B------:R-:W-:Y:S01]  /*0bb0*/  @P0 IMAD.WIDE.U32 R126, R165, 0x8, R126 ;  /* 0x00000008a57e0825 */ /* 0x000fe200078e007e */
[----:B------:R-:W5:Y:S02]  /*0bc0*/  @P1 LDG.E R109, desc[UR10][R142.64] ;  /* 0x0000000a8e6d1981 */ /* 0x000f64000c1e1900 */
[----:B------:R-:W0:Y:S01]  /*0bd0*/  @P1 LDC.64 R174, c[0x0][0x3b8] ;  /* 0x0000ee00ffae1b82 */ /* 0x000e220000000a00 */
[----:B------:R-:W-:Y:S01]  /*0be0*/  @P0 IMAD.WIDE.U32 R144, R167, 0x8, R144 ;  /* 0x00000008a7900825 */ /* 0x000fe200078e0090 */
[----:B------:R-:W5:Y:S01]  /*0bf0*/  @P0 LDG.E.64 R136, desc[UR10][R126.64] ;  /* 0x0000000a7e880981 */ /* 0x000f62000c1e1b00 */
[----:B------:R-:W-:Y:S02]  /*0c00*/  ISETP.NE.AND P3, PT, RZ, UR12, PT ;  /* 0x0000000cff007c0c */ /* 0x000fe4000bf65270 */
[----:B------:R-:W-:Y:S01]  /*0c10*/  @P1 IMAD.WIDE.U32 R124, R165, 0x4, R124 ;  /* 0x00000004a57c1825 */ /* 0x000fe200078e007c */
[----:B------:R-:W5:Y:S02]  /*0c20*/  @P0 LDG.E.64 R138, desc[UR10][R144.64] ;  /* 0x0000000a908a0981 */ /* 0x000f64000c1e1b00 */
[----:B------:R-:W0:Y:S01]  /*0c30*/  @P0 LDC.64 R176, c[0x0][0x438] ;  /* 0x00010e00ffb00b82 */ /* 0x000e220000000a00 */
[C---:B-1----:R-:W-:Y:S01]  /*0c40*/  @P0 IMAD.WIDE.U32 R74, R103.reuse, 0x8, R74 ;  /* 0x00000008674a0825 */ /* 0x042fe200078e004a */
[----:B------:R-:W5:Y:S03]  /*0c50*/  @P1 LDG.E R110, desc[UR10][R124.64] ;  /* 0x0000000a7c6e1981 */ /* 0x000f66000c1e1900 */
[C---:B------:R-:W-:Y:S01]  /*0c60*/  @P0 IMAD.WIDE.U32 R118, R104.reuse, 0x8, R118 ;  /* 0x0000000868760825 */ /* 0x040fe200078e0076 */
[----:B------:R1:W5:Y:S03]  /*0c70*/  @P0 LDG.E.64 R134, desc[UR10][R74.64] ;  /* 0x0000000a4a860981 */ /* 0x000366000c1e1b00 */
[----:B------:R-:W-:Y:S01]  /*0c80*/  @P1 IMAD.WIDE.U32 R120, R104, 0x4, R120 ;  /* 0x0000000468781825 */ /* 0x000fe200078e0078 */
[----:B------:R-:W5:Y:S03]  /*0c90*/  @P0 LDG.E.64 R132, desc[UR10][R118.64] ;  /* 0x0000000a76840981 */ /* 0x000f66000c1e1b00 */
[----:B------:R-:W-:Y:S01]  /*0ca0*/  @P1 IMAD.WIDE.U32 R114, R103, 0x4, R114 ;  /* 0x0000000467721825 */ /* 0x000fe200078e0072 */
[----:B------:R0:W5:Y:S01]  /*0cb0*/  @P1 LDG.E R112, desc[UR10][R120.64] ;  /* 0x0000000a78701981 */ /* 0x000162000c1e1900 */
[----:B-1----:R-:W1:Y:S03]  /*0cc0*/  @P1 LDC.64 R74, c[0x0][0x3b8] ;  /* 0x0000ee00ff4a1b82 */ /* 0x002e660000000a00 */
[----:B------:R2:W5:Y:S05]  /*0cd0*/  @P1 LDG.E R111, desc[UR10][R114.64] ;  /* 0x0000000a726f1981 */ /* 0x00056a000c1e1900 */
[----:B0-----:R-:W0:Y:S08]  /*0ce0*/  @P1 LDC.64 R120, c[0x0][0x3b8] ;  /* 0x0000ee00ff781b82 */ /* 0x001e300000000a00 */
[----:B------:R-:W0:Y:S01]  /*0cf0*/  @P0 LDC.64 R118, c[0x0][0x438] ;  /* 0x00010e00ff760b82 */ /* 0x000e220000000a00 */
[----:B------:R-:W-:-:S05]  /*0d00*/  @P1 IMAD.WIDE.U32 R174, R179, 0x4, R174 ;  /* 0x00000004b3ae1825 */ /* 0x000fca00078e00ae */
[----:B------:R-:W5:Y:S01]  /*0d10*/  @P1 LDG.E R108, desc[UR10][R174.64] ;  /* 0x0000000aae6c1981 */ /* 0x000f62000c1e1900 */
[----:B-1----:R-:W-:-:S05]  /*0d20*/  @P1 IMAD.WIDE.U32 R74, R106, 0x4, R74 ;  /* 0x000000046a4a1825 */ /* 0x002fca00078e004a */
[----:B------:R-:W5:Y:S01]  /*0d30*/  @P1 LDG.E R117, desc[UR10][R74.64] ;  /* 0x0000000a4a751981 */ /* 0x000f62000c1e1900 */
[----:B0-----:R-:W-:-:S05]  /*0d40*/  @P1 IMAD.WIDE.U32 R120, R105, 0x4, R120 ;  /* 0x0000000469781825 */ /* 0x001fca00078e0078 */
[----:B------:R-:W5:Y:S01]  /*0d50*/  @P1 LDG.E R116, desc[UR10][R120.64] ;  /* 0x0000000a78741981 */ /* 0x000f62000c1e1900 */
[----:B------:R-:W-:-:S05]  /*0d60*/  @P0 IMAD.WIDE.U32 R118, R106, 0x8, R118 ;  /* 0x000000086a760825 */ /* 0x000fca00078e0076 */
[----:B------:R-:W5:Y:S01]  /*0d70*/  @P0 LDG.E.64 R128, desc[UR10][R118.64] ;  /* 0x0000000a76800981 */ /* 0x000f62000c1e1b00 */
[----:B------:R-:W-:-:S05]  /*0d80*/  @P0 IMAD.WIDE.U32 R176, R179, 0x8, R176 ;  /* 0x00000008b3b00825 */ /* 0x000fca00078e00b0 */
[----:B------:R-:W5:Y:S01]  /*0d90*/  @P0 LDG.E.64 R140, desc[UR10][R176.64] ;  /* 0x0000000ab08c0981 */ /* 0x000f62000c1e1b00 */
[----:B----4-:R-:W-:Y:S01]  /*0da0*/  IMAD.MOV.U32 R113, RZ, RZ, R172 ;  /* 0x000000ffff717224 */ /* 0x010fe200078e00ac */
[----:B------:R-:W-:Y:S01]  /*0db0*/  SHF.R.U64 R206, R172, 0x10, R173 ;  /* 0x00000010acce7819 */ /* 0x000fe200000012ad */
[----:B------:R-:W-:Y:S02]  /*0dc0*/  IMAD.MOV.U32 R126, RZ, RZ, R171 ;  /* 0x000000ffff7e7224 */ /* 0x000fe400078e00ab */
[----:B------:R-:W-:Y:S01]  /*0dd0*/  IMAD.MOV.U32 R127, RZ, RZ, R152 ;  /* 0x000000ffff7f7224 */ /* 0x000fe200078e0098 */
[----:B------:R-:W-:Y:S01]  /*0de0*/  SHF.R.U64 R172, R152, 0x10, R153 ;  /* 0x0000001098ac7819 */ /* 0x000fe20000001299 */
[----:B------:R-:W-:Y:S01]  /*0df0*/  IMAD.MOV.U32 R143, RZ, RZ, R150 ;  /* 0x000000ffff8f7224 */ /* 0x000fe200078e0096 */
[--C-:B------:R-:W-:Y:S01]  /*0e00*/  SHF.R.U64 R226, R150, 0x10, R151.reuse ;  /* 0x0000001096e27819 */ /* 0x100fe20000001297 */
[----:B------:R-:W-:Y:S01]  /*0e10*/  IMAD.MOV.U32 R144, RZ, RZ, R151 ;  /* 0x000000ffff907224 */ /* 0x000fe200078e0097 */
[--C-:B------:R-:W-:Y:S01]  /*0e20*/  SHF.R.U64 R200, R148, 0x10, R149.reuse ;  /* 0x0000001094c87819 */ /* 0x100fe20000001295 */
[--C-:B------:R-:W-:Y:S01]  /*0e30*/  IMAD.MOV.U32 R150, RZ, RZ, R149.reuse ;  /* 0x000000ffff967224 */ /* 0x100fe200078e0095 */
[----:B------:R-:W-:Y:S01]  /*0e40*/  SHF.R.U32.HI R154, RZ, 0x10, R149 ;  /* 0x00000010ff9a7819 */ /* 0x000fe20000011695 */
[----:B------:R-:W-:Y:S01]  /*0e50*/  IMAD.MOV.U32 R145, RZ, RZ, R148 ;  /* 0x000000ffff917224 */ /* 0x000fe200078e0094 */
[--C-:B--2---:R-:W-:Y:S01]  /*0e60*/  SHF.R.U64 R152, R146, 0x10, R147.reuse ;  /* 0x0000001092987819 */ /* 0x104fe20000001293 */
[--C-:B------:R-:W-:Y:S01]  /*0e70*/  IMAD.MOV.U32 R149, RZ, RZ, R147.reuse ;  /* 0x000000ffff957224 */ /* 0x100fe200078e0093 */
[----:B------:R-:W-:Y:S01]  /*0e80*/  SHF.R.U32.HI R156, RZ, 0x10, R147 ;  /* 0x00000010ff9c7819 */ /* 0x000fe20000011693 */
[----:B------:R-:W-:Y:S01]  /*0e90*/  IMAD.U32 R126, R126, 0x10000, RZ ;  /* 0x000100007e7e7824 */ /* 0x000fe200078e00ff */
[----:B------:R-:W-:Y:S01]  /*0ea0*/  FSEL R147, R0, RZ, !P3 ;  /* 0x000000ff00937208 */ /* 0x000fe20005800000 */
[----:B------:R-:W-:Y:S01]  /*0eb0*/  IMAD.U32 R127, R127, 0x10000, RZ ;  /* 0x000100007f7f7824 */ /* 0x000fe200078e00ff */
[----:B------:R-:W-:Y:S01]  /*0ec0*/  SHF.R.U64 R192, R170, 0x10, R171 ;  /* 0x00000010aac07819 */ /* 0x000fe200000012ab */
[----:B------:R-:W-:-:S02]  /*0ed0*/  IMAD.MOV.U32 R125, RZ, RZ, R170 ;  /* 0x000000ffff7d7224 */ /* 0x000fc400078e00aa */
[----:B------:R-:W-:Y:S02]  /*0ee0*/  IMAD.U32 R144, R144, 0x10000, RZ ;  /* 0x0001000090907824 */ /* 0x000fe400078e00ff */
[----:B------:R-:W-:Y:S01]  /*0ef0*/  FADD.FTZ R194, -R147, R126 ;  /* 0x0000007e93c27221 */ /* 0x000fe20000010100 */
[----:B------:R-:W-:Y:S02]  /*0f00*/  IMAD.U32 R145, R145, 0x10000, RZ ;  /* 0x0001000091917824 */ /* 0x000fe400078e00ff */
[----:B------:R-:W-:Y:S01]  /*0f10*/  FADD.FTZ R170, -R147, R127 ;  /* 0x0000007f93aa7221 */ /* 0x000fe20000010100 */
[----:B------:R-:W-:Y:S02]  /*0f20*/  IMAD.U32 R113, R113, 0x10000, RZ ;  /* 0x0001000071717824 */ /* 0x000fe400078e00ff */
[----:B------:R-:W-:-:S04]  /*0f30*/  IMAD.WIDE.U32 R126, R104, 0x4, R122 ;  /* 0x00000004687e7825 */ /* 0x000fc800078e007a */
[C---:B------:R-:W-:Y:S01]  /*0f40*/  FADD.FTZ R212, -R147.reuse, R144 ;  /* 0x0000009093d47221 */ /* 0x040fe20000010100 */
[C---:B------:R-:W-:Y:S01]  /*0f50*/  FADD.FTZ R202, -R147.reuse, R145 ;  /* 0x0000009193ca7221 */ /* 0x040fe20000010100 */
[----:B------:R-:W-:Y:S01]  /*0f60*/  SHF.R.U64 R182, R168, 0x10, R169 ;  /* 0x00000010a8b67819 */ /* 0x000fe200000012a9 */
[----:B------:R-:W-:Y:S02]  /*0f70*/  IMAD.MOV.U32 R114, RZ, RZ, R168 ;  /* 0x000000ffff727224 */ /* 0x000fe400078e00a8 */
[----:B------:R-:W-:Y:S01]  /*0f80*/  FADD.FTZ R168, -R147, R113 ;  /* 0x0000007193a87221 */ /* 0x000fe20000010100 */
[----:B------:R-:W-:Y:S01]  /*0f90*/  IMAD.WIDE.U32 R144, R165, 0x4, R122 ;  /* 0x00000004a5907825 */ /* 0x000fe200078e007a */
[----:B------:R0:W5:Y:S03]  /*0fa0*/  LDG.E R113, desc[UR10][R126.64] ;  /* 0x0000000a7e717981 */ /* 0x000166000c1e1900 */
[----:B------:R-:W-:Y:S01]  /*0fb0*/  IMAD.MOV.U32 R142, RZ, RZ, R153 ;  /* 0x000000ffff8e7224 */ /* 0x000fe200078e0099 */
[----:B------:R1:W5:Y:S01]  /*0fc0*/  LDG.E R166, desc[UR10][R144.64] ;  /* 0x0000000a90a67981 */ /* 0x000362000c1e1900 */
[----:B------:R-:W-:-:S02]  /*0fd0*/  IMAD.MOV.U32 R124, RZ, RZ, R173 ;  /* 0x000000ffff7c7224 */ /* 0x000fc400078e00ad */
[----:B0-----:R-:W-:Y:S01]  /*0fe0*/  IMAD.MOV.U32 R126, RZ, RZ, R62 ;  /* 0x000000ffff7e7224 */ /* 0x001fe200078e003e */
[--C-:B------:R-:W-:Y:S01]  /*0ff0*/  SHF.R.U64 R62, R62, 0x10, R63.reuse ;  /* 0x000000103e3e7819 */ /* 0x100fe2000000123f */
[--C-:B------:R-:W-:Y:S01]  /*1000*/  IMAD.MOV.U32 R127, RZ, RZ, R63.reuse ;  /* 0x000000ffff7f7224 */ /* 0x100fe200078e003f */
[----:B-1----:R-:W-:Y:S01]  /*1010*/  SHF.R.U32.HI R144, RZ, 0x10, R63 ;  /* 0x00000010ff907819 */ /* 0x002fe2000001163f */
[----:B------:R-:W-:Y:S02]  /*1020*/  IMAD.U32 R63, R126, 0x10000, RZ ;  /* 0x000100007e3f7824 */ /* 0x000fe400078e00ff */
[----:B------:R-:W-:Y:S02]  /*1030*/  IMAD.U32 R206, R206, 0x10000, RZ ;  /* 0x00010000cece7824 */ /* 0x000fe400078e00ff */
[----:B------:R-:W-:Y:S02]  /*1040*/  IMAD.U32 R142, R142, 0x10000, RZ ;  /* 0x000100008e8e7824 */ /* 0x000fe400078e00ff */
[----:B------:R-:W-:Y:S01]  /*1050*/  IMAD.U32 R143, R143, 0x10000, RZ ;  /* 0x000100008f8f7824 */ /* 0x000fe200078e00ff */
[----:B------:R-:W-:Y:S01]  /*1060*/  SHF.R.U32.HI R210, RZ, 0x10, R173 ;  /* 0x00000010ffd27819 */ /* 0x000fe200000116ad */
[----:B------:R-:W-:-:S02]  /*1070*/  IMAD.U32 R62, R62, 0x10000, RZ ;  /* 0x000100003e3e7824 */ /* 0x000fc400078e00ff */
[----:B------:R-:W-:Y:S01]  /*1080*/  FMUL.FTZ R195, R14, R63 ;  /* 0x0000003f0ec37220 */ /* 0x000fe20000410000 */
[----:B------:R-:W-:Y:S02]  /*1090*/  IMAD.U32 R124, R124, 0x10000, RZ ;  /* 0x000100007c7c7824 */ /* 0x000fe400078e00ff */
[C---:B------:R-:W-:Y:S01]  /*10a0*/  FADD.FTZ R206, -R147.reuse, R206 ;  /* 0x000000ce93ce7221 */ /* 0x040fe20000010100 */
[C---:B------:R-:W-:Y:S01]  /*10b0*/  FADD.FTZ R174, -R147.reuse, R142 ;  /* 0x0000008e93ae7221 */ /* 0x040fe20000010100 */
[----:B------:R-:W-:Y:S01]  /*10c0*/  FADD.FTZ R228, -R147, R143 ;  /* 0x0000008f93e47221 */ /* 0x000fe20000010100 */
[----:B---3--:R-:W-:Y:S01]  /*10d0*/  FMUL.FTZ R168, R107, R168 ;  /* 0x000000a86ba87220 */ /* 0x008fe20000410000 */
[----:B------:R-:W-:Y:S01]  /*10e0*/  IMAD.WIDE.U32 R142, R103, 0x4, R122 ;  /* 0x00000004678e7825 */ /* 0x000fe200078e007a */
[----:B------:R-:W-:-:S03]  /*10f0*/  SHF.R.U64 R222, R66, 0x10, R67 ;  /* 0x0000001042de7819 */ /* 0x000fc60000001243 */
[----:B------:R-:W-:Y:S01]  /*1100*/  FMUL.FTZ R197, R101, R62 ;  /* 0x0000003e65c57220 */ /* 0x000fe20000410000 */
[--C-:B------:R-:W-:Y:S01]  /*1110*/  SHF.R.U32.HI R220, RZ, 0x10, R67.reuse ;  /* 0x00000010ffdc7819 */ /* 0x100fe20000011643 */
[----:B------:R-:W-:Y:S01]  /*1120*/  IMAD.MOV.U32 R221, RZ, RZ, R67 ;  /* 0x000000ffffdd7224 */ /* 0x000fe200078e0043 */
[--C-:B------:R-:W-:Y:S01]  /*1130*/  SHF.R.U64 R218, R60, 0x10, R61.reuse ;  /* 0x000000103cda7819 */ /* 0x100fe2000000123d */
[----:B------:R-:W-:Y:S01]  /*1140*/  IMAD.MOV.U32 R219, RZ, RZ, R60 ;  /* 0x000000ffffdb7224 */ /* 0x000fe200078e003c */
[--C-:B------:R-:W-:Y:S01]  /*1150*/  SHF.R.U32.HI R215, RZ, 0x10, R61.reuse ;  /* 0x00000010ffd77819 */ /* 0x100fe2000001163d */
[----:B------:R-:W-:Y:S02]  /*1160*/  IMAD.MOV.U32 R217, RZ, RZ, R61 ;  /* 0x000000ffffd97224 */ /* 0x000fe400078e003d */
[----:B------:R-:W-:Y:S01]  /*1170*/  FADD.FTZ R60, RZ, R195 ;  /* 0x000000c3ff3c7221 */ /* 0x000fe20000010000 */
[----:B------:R-:W-:Y:S02]  /*1180*/  IMAD.U32 R67, R127, 0x10000, RZ ;  /* 0x000100007f437824 */ /* 0x000fe400078e00ff */
[----:B------:R-:W-:Y:S01]  /*1190*/  FADD.FTZ R208, -R147, R124 ;  /* 0x0000007c93d07221 */ /* 0x000fe20000010100 */
[----:B------:R-:W-:-:S02]  /*11a0*/  IMAD.U32 R210, R210, 0x10000, RZ ;  /* 0x00010000d2d27824 */ /* 0x000fc400078e00ff */
[----:B------:R-:W-:Y:S01]  /*11b0*/  FMUL.FTZ R206, R107, R206 ;  /* 0x000000ce6bce7220 */ /* 0x000fe20000410000 */
[----:B------:R-:W-:Y:S02]  /*11c0*/  IMAD.U32 R125, R125, 0x10000, RZ ;  /* 0x000100007d7d7824 */ /* 0x000fe400078e00ff */
[----:B------:R-:W-:Y:S01]  /*11d0*/  FFMA.FTZ R61, R168, R195, RZ ;  /* 0x000000c3a83d7223 */ /* 0x000fe200000100ff */
[----:B------:R0:W5:Y:S01]  /*11e0*/  LDG.E R164, desc[UR10][R142.64] ;  /* 0x0000000a8ea47981 */ /* 0x000162000c1e1900 */
[----:B------:R-:W-:Y:S02]  /*11f0*/  IMAD.MOV.U32 R223, RZ, RZ, R66 ;  /* 0x000000ffffdf7224 */ /* 0x000fe400078e0042 */
[----:B------:R-:W-:Y:S01]  /*1200*/  FMUL.FTZ R199, R15, R67 ;  /* 0x000000430fc77220 */ /* 0x000fe20000410000 */
[----:B------:R-:W-:Y:S02]  /*1210*/  IMAD.U32 R66, R144, 0x10000, RZ ;  /* 0x0001000090427824 */ /* 0x000fe400078e00ff */
[----:B------:R-:W-:Y:S01]  /*1220*/  FADD.FTZ R60, R197, R60 ;  /* 0x0000003cc53c7221 */ /* 0x000fe20000010000 */
[----:B------:R-:W-:Y:S01]  /*1230*/  FADD.FTZ R210, -R147, R210 ;  /* 0x000000d293d27221 */ /* 0x000fe20000010100 */
[----:B------:R-:W-:-:S02]  /*1240*/  IMAD.U32 R114, R114, 0x10000, RZ ;  /* 0x0001000072727824 */ /* 0x000fc400078e00ff */
[----:B------:R-:W-:Y:S01]  /*1250*/  FADD.FTZ R190, -R147, R125 ;  /* 0x0000007d93be7221 */ /* 0x000fe20000010100 */
[----:B------:R-:W-:Y:S01]  /*1260*/  FMUL.FTZ R208, R107, R208 ;  /* 0x000000d06bd07220 */ /* 0x000fe20000410000 */
[----:B------:R-:W-:Y:S01]  /*1270*/  FFMA.FTZ R61, R206, R197, R61 ;  /* 0x000000c5ce3d7223 */ /* 0x000fe2000001003d */
[----:B0-----:R-:W-:Y:S01]  /*1280*/  IMAD.MOV.U32 R142, RZ, RZ, R68 ;  /* 0x000000ffff8e7224 */ /* 0x001fe200078e0044 */
[----:B------:R-:W-:Y:S01]  /*1290*/  SHF.R.U64 R143, R68, 0x10, R69 ;  /* 0x00000010448f7819 */ /* 0x000fe20000001245 */
[----:B------:R-:W-:Y:S01]  /*12a0*/  IMAD.WIDE.U32 R124, R105, 0x4, R122 ;  /* 0x00000004697c7825 */ /* 0x000fe200078e007a */
[----:B------:R-:W-:-:S03]  /*12b0*/  SHF.R.U64 R214, R64, 0x10, R65 ;  /* 0x0000001040d67819 */ /* 0x000fc60000001241 */
[----:B------:R-:W-:Y:S01]  /*12c0*/  FMUL.FTZ R201, R102, R66 ;  /* 0x0000004266c97220 */ /* 0x000fe20000410000 */
[--C-:B------:R-:W-:Y:S01]  /*12d0*/  SHF.R.U32.HI R203, RZ, 0x10, R65.reuse ;  /* 0x00000010ffcb7819 */ /* 0x100fe20000011641 */
[----:B------:R-:W-:Y:S02]  /*12e0*/  IMAD.MOV.U32 R205, RZ, RZ, R65 ;  /* 0x000000ffffcd7224 */ /* 0x000fe400078e0041 */
[----:B------:R-:W-:Y:S01]  /*12f0*/  FADD.FTZ R60, R199, R60 ;  /* 0x0000003cc73c7221 */ /* 0x000fe20000010000 */
[----:B------:R-:W-:Y:S02]  /*1300*/  IMAD.U32 R65, R142, 0x10000, RZ ;  /* 0x000100008e417824 */ /* 0x000fe400078e00ff */
[----:B------:R-:W-:Y:S01]  /*1310*/  FMUL.FTZ R210, R107, R210 ;  /* 0x000000d26bd27220 */ /* 0x000fe20000410000 */
[----:B------:R-:W-:Y:S02]  /*1320*/  IMAD.U32 R192, R192, 0x10000, RZ ;  /* 0x00010000c0c07824 */ /* 0x000fe400078e00ff */
[----:B------:R-:W-:Y:S01]  /*1330*/  FFMA.FTZ R61, R208, R199, R61 ;  /* 0x000000c7d03d7223 */ /* 0x000fe2000001003d */
[----:B------:R-:W-:Y:S01]  /*1340*/  FADD.FTZ R184, -R147, R114 ;  /* 0x0000007293b87221 */ /* 0x000fe20000010100 */
[----:B------:R-:W-:Y:S01]  /*1350*/  IMAD.MOV.U32 R120, RZ, RZ, R70 ;  /* 0x000000ffff787224 */ /* 0x000fe200078e0046 */
[----:B------:R0:W5:Y:S01]  /*1360*/  LDG.E R114, desc[UR10][R124.64] ;  /* 0x0000000a7c727981 */ /* 0x000162000c1e1900 */
[--C-:B------:R-:W-:Y:S01]  /*1370*/  SHF.R.U64 R118, R70, 0x10, R71.reuse ;  /* 0x0000001046767819 */ /* 0x100fe20000001247 */
[--C-:B------:R-:W-:Y:S01]  /*1380*/  IMAD.MOV.U32 R75, RZ, RZ, R71.reuse ;  /* 0x000000ffff4b7224 */ /* 0x100fe200078e0047 */
[----:B------:R-:W-:Y:S01]  /*1390*/  SHF.R.U32.HI R224, RZ, 0x10, R71 ;  /* 0x00000010ffe07819 */ /* 0x000fe20000011647 */
[----:B------:R-:W-:Y:S01]  /*13a0*/  IMAD.U32 R70, R143, 0x10000, RZ ;  /* 0x000100008f467824 */ /* 0x000fe200078e00ff */
[----:B------:R-:W-:Y:S01]  /*13b0*/  SHF.R.U32.HI R196, RZ, 0x10, R171 ;  /* 0x00000010ffc47819 */ /* 0x000fe200000116ab */
[----:B------:R-:W-:Y:S01]  /*13c0*/  FMUL.FTZ R188, R12, R65 ;  /* 0x000000410cbc7220 */ /* 0x000fe20000410000 */
[----:B------:R-:W-:Y:S01]  /*13d0*/  FADD.FTZ R71, R201, R60 ;  /* 0x0000003cc9477221 */ /* 0x000fe20000010000 */
[----:B------:R-:W-:Y:S01]  /*13e0*/  FADD.FTZ R192, -R147, R192 ;  /* 0x000000c093c07221 */ /* 0x000fe20000010100 */
[----:B------:R-:W-:Y:S01]  /*13f0*/  FMUL.FTZ R190, R107, R190 ;  /* 0x000000be6bbe7220 */ /* 0x000fe20000410000 */
[----:B0-----:R-:W-:-:S02]  /*1400*/  IMAD.MOV.U32 R124, RZ, RZ, R69 ;  /* 0x000000ffff7c7224 */ /* 0x001fc400078e0045 */
[----:B------:R-:W-:Y:S01]  /*1410*/  FFMA.FTZ R61, R210, R201, R61 ;  /* 0x000000c9d23d7223 */ /* 0x000fe2000001003d */
[----:B------:R-:W-:Y:S01]  /*1420*/  SHF.R.U32.HI R68, RZ, 0x10, R69 ;  /* 0x00000010ff447819 */ /* 0x000fe20000011645 */
[----:B------:R-:W-:Y:S01]  /*1430*/  FMUL.FTZ R189, R99, R70 ;  /* 0x0000004663bd7220 */ /* 0x000fe20000410000 */
[----:B------:R-:W-:Y:S02]  /*1440*/  IMAD.U32 R69, R124, 0x10000, RZ ;  /* 0x000100007c457824 */ /* 0x000fe400078e00ff */
[----:B------:R-:W-:Y:S01]  /*1450*/  FADD.FTZ R60, R188, R71 ;  /* 0x00000047bc3c7221 */ /* 0x000fe20000010000 */
[----:B------:R-:W-:Y:S02]  /*1460*/  IMAD.U32 R196, R196, 0x10000, RZ ;  /* 0x00010000c4c47824 */ /* 0x000fe400078e00ff */
[----:B------:R-:W-:Y:S01]  /*1470*/  FMUL.FTZ R192, R107, R192 ;  /* 0x000000c06bc07220 */ /* 0x000fe20000410000 */
[----:B------:R-:W-:Y:S01]  /*1480*/  FFMA.FTZ R61, R190, R188, R61 ;  /* 0x000000bcbe3d7223 */ /* 0x000fe2000001003d */
[----:B------:R-:W-:-:S02]  /*1490*/  IMAD.U32 R68, R68, 0x10000, RZ ;  /* 0x0001000044447824 */ /* 0x000fc400078e00ff */
[----:B------:R-:W-:Y:S01]  /*14a0*/  FMUL.FTZ R191, R13, R69 ;  /* 0x000000450dbf7220 */ /* 0x000fe20000410000 */
[----:B------:R-:W-:Y:S01]  /*14b0*/  FADD.FTZ R60, R189, R60 ;  /* 0x0000003cbd3c7221 */ /* 0x000fe20000010000 */
[----:B------:R-:W-:Y:S01]  /*14c0*/  FADD.FTZ R196, -R147, R196 ;  /* 0x000000c493c47221 */ /* 0x000fe20000010100 */
[----:B------:R-:W-:Y:S01]  /*14d0*/  FMUL.FTZ R194, R107, R194 ;  /* 0x000000c26bc27220 */ /* 0x000fe20000410000 */
[----:B------:R-:W-:Y:S01]  /*14e0*/  FFMA.FTZ R61, R192, R189, R61 ;  /* 0x000000bdc03d7223 */ /* 0x000fe2000001003d */
[--C-:B------:R-:W-:Y:S01]  /*14f0*/  SHF.R.U64 R216, R72, 0x10, R73.reuse ;  /* 0x0000001048d87819 */ /* 0x100fe20000001249 */
[--C-:B------:R-:W-:Y:S01]  /*1500*/  IMAD.MOV.U32 R211, RZ, RZ, R73.reuse ;  /* 0x000000ffffd37224 */ /* 0x100fe200078e0049 */
[----:B------:R-:W-:Y:S01]  /*1510*/  SHF.R.U32.HI R209, RZ, 0x10, R73 ;  /* 0x00000010ffd17819 */ /* 0x000fe20000011649 */
[----:B------:R-:W-:Y:S02]  /*1520*/  IMAD.U32 R73, R120, 0x10000, RZ ;  /* 0x0001000078497824 */ /* 0x000fe400078e00ff */
[----:B------:R-:W-:Y:S01]  /*1530*/  FMUL.FTZ R193, R100, R68 ;  /* 0x0000004464c17220 */ /* 0x000fe20000410000 */
[----:B------:R-:W-:Y:S01]  /*1540*/  FADD.FTZ R60, R191, R60 ;  /* 0x0000003cbf3c7221 */ /* 0x000fe20000010000 */
[----:B------:R-:W-:-:S02]  /*1550*/  IMAD.MOV.U32 R115, RZ, RZ, R169 ;  /* 0x000000ffff737224 */ /* 0x000fc400078e00a9 */
[----:B------:R-:W-:Y:S01]  /*1560*/  FMUL.FTZ R196, R107, R196 ;  /* 0x000000c46bc47220 */ /* 0x000fe20000410000 */
[----:B------:R-:W-:Y:S02]  /*1570*/  IMAD.U32 R182, R182, 0x10000, RZ ;  /* 0x00010000b6b67824 */ /* 0x000fe400078e00ff */
[----:B------:R-:W-:Y:S01]  /*1580*/  FFMA.FTZ R61, R194, R191, R61 ;  /* 0x000000bfc23d7223 */ /* 0x000fe2000001003d */
[----:B------:R-:W-:Y:S01]  /*1590*/  IMAD.MOV.U32 R213, RZ, RZ, R72 ;  /* 0x000000ffffd57224 */ /* 0x000fe200078e0048 */
[----:B------:R-:W-:Y:S01]  /*15a0*/  SHF.R.U32.HI R178, RZ, 0x10, R169 ;  /* 0x00000010ffb27819 */ /* 0x000fe200000116a9 */
[----:B------:R-:W-:Y:S02]  /*15b0*/  IMAD.U32 R72, R118, 0x10000, RZ ;  /* 0x0001000076487824 */ /* 0x000fe400078e00ff */
[----:B------:R-:W-:Y:S01]  /*15c0*/  FMUL.FTZ R187, R10, R73 ;  /* 0x000000490abb7220 */ /* 0x000fe20000410000 */
[----:B------:R-:W-:Y:S01]  /*15d0*/  FADD.FTZ R60, R193, R60 ;  /* 0x0000003cc13c7221 */ /* 0x000fe20000010000 */
[----:B------:R-:W-:-:S02]  /*15e0*/  IMAD.U32 R115, R115, 0x10000, RZ ;  /* 0x0001000073737824 */ /* 0x000fc400078e00ff */
[----:B------:R-:W-:Y:S01]  /*15f0*/  FADD.FTZ R182, -R147, R182 ;  /* 0x000000b693b67221 */ /* 0x000fe20000010100 */
[----:B------:R-:W-:Y:S01]  /*1600*/  FMUL.FTZ R184, R107, R184 ;  /* 0x000000b86bb87220 */ /* 0x000fe20000410000 */
[----:B------:R-:W-:Y:S01]  /*1610*/  FFMA.FTZ R61, R196, R193, R61 ;  /* 0x000000c1c43d7223 */ /* 0x000fe2000001003d */
[----:B------:R-:W-:Y:S02]  /*1620*/  IMAD.U32 R75, R75, 0x10000, RZ ;  /* 0x000100004b4b7824 */ /* 0x000fe400078e00ff */
[----:B------:R-:W-:Y:S01]  /*1630*/  FMUL.FTZ R185, R97, R72 ;  /* 0x0000004861b97220 */ /* 0x000fe20000410000 */
[----:B------:R-:W-:Y:S01]  /*1640*/  FADD.FTZ R60, R187, R60 ;  /* 0x0000003cbb3c7221 */ /* 0x000fe20000010000 */
[----:B------:R-:W-:Y:S02]  /*1650*/  IMAD.U32 R178, R178, 0x10000, RZ ;  /* 0x00010000b2b27824 */ /* 0x000fe400078e00ff */
[----:B------:R-:W-:Y:S01]  /*1660*/  FADD.FTZ R180, -R147, R115 ;  /* 0x0000007393b47221 */ /* 0x000fe20000010100 */
        /* <DEDUP_REMOVED lines=8> */
[----:B------:R-:W-:Y:S02]  /*16f0*/  IMAD.U32 R223, R223, 0x10000, RZ ;  /* 0x00010000dfdf7824 */ /* 0x000fe400078e00ff */
[----:B------:R-:W-:Y:S01]  /*1700*/  FMUL.FTZ R181, R98, R224 ;  /* 0x000000e062b57220 */ /* 0x000fe20000410000 */
[----:B------:R-:W-:Y:S01]  /*1710*/  FADD.FTZ R60, R183, R60 ;  /* 0x0000003cb73c7221 */ /* 0x000fe20000010000 */
[----:B------:R-:W-:Y:S02]  /*1720*/  IMAD.U32 R172, R172, 0x10000, RZ ;  /* 0x00010000acac7824 */ /* 0x000fe400078e00ff */
[----:B------:R-:W-:Y:S01]  /*1730*/  FMUL.FTZ R178, R107, R178 ;  /* 0x000000b26bb27220 */ /* 0x000fe20000410000 */
[----:B------:R-:W-:Y:S01]  /*1740*/  FFMA.FTZ R61, R180, R183, R61 ;  /* 0x000000b7b43d7223 */ /* 0x000fe2000001003d */
[----:B------:R-:W-:Y:S01]  /*1750*/  SHF.R.U32.HI R176, RZ, 0x10, R153 ;  /* 0x00000010ffb07819 */ /* 0x000fe20000011699 */
[----:B------:R-:W-:-:S02]  /*1760*/  IMAD.U32 R222, R222, 0x10000, RZ ;  /* 0x00010000dede7824 */ /* 0x000fc400078e00ff */
[----:B------:R-:W-:Y:S01]  /*1770*/  FMUL.FTZ R169, R8, R223 ;  /* 0x000000df08a97220 */ /* 0x000fe20000410000 */
[----:B------:R-:W-:Y:S01]  /*1780*/  FADD.FTZ R60, R181, R60 ;  /* 0x0000003cb53c7221 */ /* 0x000fe20000010000 */
[----:B------:R-:W-:Y:S01]  /*1790*/  FADD.FTZ R172, -R147, R172 ;  /* 0x000000ac93ac7221 */ /* 0x000fe20000010100 */
[----:B------:R-:W-:Y:S01]  /*17a0*/  FMUL.FTZ R170, R107, R170 ;  /* 0x000000aa6baa7220 */ /* 0x000fe20000410000 */
[----:B------:R-:W-:Y:S01]  /*17b0*/  FFMA.FTZ R61, R178, R181, R61 ;  /* 0x000000b5b23d7223 */ /* 0x000fe2000001003d */
        /* <DEDUP_REMOVED lines=8> */
[----:B------:R-:W-:Y:S02]  /*1840*/  IMAD.U32 R150, R150, 0x10000, RZ ;  /* 0x0001000096967824 */ /* 0x000fe400078e00ff */
[----:B------:R-:W-:Y:S01]  /*1850*/  FMUL.FTZ R173, R9, R221 ;  /* 0x000000dd09ad7220 */ /* 0x000fe20000410000 */
[----:B------:R-:W-:Y:S02]  /*1860*/  IMAD.U32 R220, R220, 0x10000, RZ ;  /* 0x00010000dcdc7824 */ /* 0x000fe400078e00ff */
[----:B------:R-:W-:Y:S01]  /*1870*/  FADD.FTZ R60, R171, R60 ;  /* 0x0000003cab3c7221 */ /* 0x000fe20000010000 */
[----:B------:R-:W-:-:S02]  /*1880*/  IMAD.U32 R226, R226, 0x10000, RZ ;  /* 0x00010000e2e27824 */ /* 0x000fc400078e00ff */
[----:B------:R-:W-:Y:S01]  /*1890*/  FADD.FTZ R176, -R147, R176 ;  /* 0x000000b093b07221 */ /* 0x000fe20000010100 */
[----:B------:R-:W-:Y:S02]  /*18a0*/  IMAD.U32 R204, R204, 0x10000, RZ ;  /* 0x00010000cccc7824 */ /* 0x000fe400078e00ff */
[----:B------:R-:W-:Y:S01]  /*18b0*/  FMUL.FTZ R174, R107, R174 ;  /* 0x000000ae6bae7220 */ /* 0x000fe20000410000 */
[----:B------:R-:W-:Y:S02]  /*18c0*/  IMAD.U32 R200, R200, 0x10000, RZ ;  /* 0x00010000c8c87824 */ /* 0x000fe400078e00ff */
[----:B------:R-:W-:Y:S01]  /*18d0*/  FFMA.FTZ R61, R172, R171, R61 ;  /* 0x000000abac3d7223 */ /* 0x000fe2000001003d */
[----:B------:R-:W-:Y:S02]  /*18e0*/  IMAD.U32 R154, R154, 0x10000, RZ ;  /* 0x000100009a9a7824 */ /* 0x000fe400078e00ff */
[----:B------:R-:W-:Y:S02]  /*18f0*/  IMAD.U32 R148, R148, 0x10000, RZ ;  /* 0x0001000094947824 */ /* 0x000fe400078e00ff */
[----:B------:R-:W-:-:S02]  /*1900*/  IMAD.U32 R152, R152, 0x10000, RZ ;  /* 0x0001000098987824 */ /* 0x000fc400078e00ff */
[----:B------:R-:W-:Y:S02]  /*1910*/  IMAD.U32 R0, R149, 0x10000, RZ ;  /* 0x0001000095007824 */ /* 0x000fe400078e00ff */
[----:B------:R-:W-:Y:S02]  /*1920*/  IMAD.U32 R156, R156, 0x10000, RZ ;  /* 0x000100009c9c7824 */ /* 0x000fe400078e00ff */
[----:B------:R-:W-:Y:S01]  /*1930*/  FADD.FTZ R198, -R147, R150 ;  /* 0x0000009693c67221 */ /* 0x000fe20000010100 */
[----:B------:R-:W-:Y:S02]  /*1940*/  IMAD.U32 R219, R219, 0x10000, RZ ;  /* 0x00010000dbdb7824 */ /* 0x000fe400078e00ff */
[----:B------:R-:W-:Y:S01]  /*1950*/  FMUL.FTZ R175, R96, R220 ;  /* 0x000000dc60af7220 */ /* 0x000fe20000410000 */
[----:B------:R-:W-:Y:S01]  /*1960*/  FADD.FTZ R60, R173, R60 ;  /* 0x0000003cad3c7221 */ /* 0x000fe20000010000 */
        /* <DEDUP_REMOVED lines=8> */
[----:B------:R-:W-:Y:S01]  /*19f0*/  FMUL.FTZ R176, R107, R176 ;  /* 0x000000b06bb07220 */ /* 0x000fe20000410000 */
[----:B------:R-:W-:Y:S01]  /*1a00*/  FFMA.FTZ R61, R174, R173, R61 ;  /* 0x000000adae3d7223 */ /* 0x000fe2000001003d */
[----:B------:R-:W-:-:S04]  /*1a10*/  IMAD.WIDE.U32 R148, R179, 0x4, R122 ;  /* 0x00000004b3947825 */ /* 0x000fc800078e007a */
[----:B------:R-:W-:Y:S01]  /*1a20*/  FMUL.FTZ R118, R6, R219 ;  /* 0x000000db06767220 */ /* 0x000fe20000410000 */
[----:B------:R-:W-:Y:S01]  /*1a30*/  FADD.FTZ R71, R175, R60 ;  /* 0x0000003caf477221 */ /* 0x000fe20000010000 */
[----:B------:R-:W-:-:S04]  /*1a40*/  IMAD.WIDE.U32 R146, R167, 0x4, R122 ;  /* 0x00000004a7927825 */ /* 0x000fc800078e007a */
[----:B------:R-:W-:Y:S01]  /*1a50*/  FMUL.FTZ R119, R107, R228 ;  /* 0x000000e46b777220 */ /* 0x000fe20000410000 */
[----:B------:R-:W-:Y:S01]  /*1a60*/  FFMA.FTZ R60, R176, R175, R61 ;  /* 0x000000afb03c7223 */ /* 0x000fe2000001003d */
[----:B------:R-:W-:Y:S02]  /*1a70*/  IMAD.U32 R218, R218, 0x10000, RZ ;  /* 0x00010000dada7824 */ /* 0x000fe400078e00ff */
[----:B------:R-:W-:Y:S01]  /*1a80*/  FADD.FTZ R71, R118, R71 ;  /* 0x0000004776477221 */ /* 0x000fe20000010000 */
[----:B------:R-:W-:-:S04]  /*1a90*/  IMAD.WIDE.U32 R122, R106, 0x4, R122 ;  /* 0x000000046a7a7825 */ /* 0x000fc800078e007a */
[----:B------:R-:W-:Y:S01]  /*1aa0*/  FFMA.FTZ R61, R119, R118, R60 ;  /* 0x00000076773d7223 */ /* 0x000fe2000001003c */
[----:B------:R-:W-:Y:S01]  /*1ab0*/  FMUL.FTZ R120, R93, R218 ;  /* 0x000000da5d787220 */ /* 0x000fe20000410000 */
[----:B------:R-:W-:Y:S01]  /*1ac0*/  IMAD.U32 R217, R217, 0x10000, RZ ;  /* 0x00010000d9d97824 */ /* 0x000fe200078e00ff */
[----:B------:R0:W5:Y:S01]  /*1ad0*/  LDG.E R115, desc[UR10][R122.64] ;  /* 0x0000000a7a737981 */ /* 0x000162000c1e1900 */
[----:B------:R-:W-:Y:S02]  /*1ae0*/  IMAD.MOV.U32 R207, RZ, RZ, R64 ;  /* 0x000000ffffcf7224 */ /* 0x000fe400078e0040 */
[----:B------:R-:W-:Y:S01]  /*1af0*/  FADD.FTZ R64, R120, R71 ;  /* 0x0000004778407221 */ /* 0x000fe20000010000 */
[----:B------:R-:W-:Y:S02]  /*1b00*/  IMAD.U32 R215, R215, 0x10000, RZ ;  /* 0x00010000d7d77824 */ /* 0x000fe400078e00ff */
[----:B------:R-:W-:Y:S01]  /*1b10*/  FMUL.FTZ R121, R7, R217 ;  /* 0x000000d907797220 */ /* 0x000fe20000410000 */
[----:B------:R-:W-:-:S02]  /*1b20*/  IMAD.U32 R213, R213, 0x10000, RZ ;  /* 0x00010000d5d57824 */ /* 0x000fc400078e00ff */
[C---:B------:R-:W-:Y:S01]  /*1b30*/  FMUL.FTZ R126, R107.reuse, R204 ;  /* 0x000000cc6b7e7220 */ /* 0x040fe20000410000 */
[----:B------:R-:W-:Y:S02]  /*1b40*/  IMAD.U32 R216, R216, 0x10000, RZ ;  /* 0x00010000d8d87824 */ /* 0x000fe400078e00ff */
[----:B------:R-:W-:Y:S01]  /*1b50*/  FMUL.FTZ R127, R107, R202 ;  /* 0x000000ca6b7f7220 */ /* 0x000fe20000410000 */
[----:B------:R-:W-:Y:S02]  /*1b60*/  IMAD.U32 R211, R211, 0x10000, RZ ;  /* 0x00010000d3d37824 */ /* 0x000fe400078e00ff */
[C---:B0-----:R-:W-:Y:S01]  /*1b70*/  FMUL.FTZ R122, R107.reuse, R226 ;  /* 0x000000e26b7a7220 */ /* 0x041fe20000410000 */
[C---:B------:R-:W-:Y:S01]  /*1b80*/  FMUL.FTZ R123, R107.reuse, R212 ;  /* 0x000000d46b7b7220 */ /* 0x040fe20000410000 */
[----:B------:R-:W-:Y:S01]  /*1b90*/  FMUL.FTZ R144, R107, R200 ;  /* 0x000000c86b907220 */ /* 0x000fe20000410000 */
[----:B------:R-:W-:Y:S02]  /*1ba0*/  IMAD.U32 R209, R209, 0x10000, RZ ;  /* 0x00010000d1d17824 */ /* 0x000fe400078e00ff */
[----:B------:R-:W-:Y:S01]  /*1bb0*/  FFMA.FTZ R60, R122, R120, R61 ;  /* 0x000000787a3c7223 */ /* 0x000fe2000001003d */
[----:B------:R-:W-:Y:S01]  /*1bc0*/  FMUL.FTZ R124, R94, R215 ;  /* 0x000000d75e7c7220 */ /* 0x000fe20000410000 */
[----:B------:R-:W-:Y:S01]  /*1bd0*/  FADD.FTZ R71, R121, R64 ;  /* 0x0000004079477221 */ /* 0x000fe20000010000 */
[----:B------:R-:W-:Y:S01]  /*1be0*/  FMUL.FTZ R145, R107, R198 ;  /* 0x000000c66b917220 */ /* 0x000fe20000410000 */
[----:B------:R-:W-:Y:S01]  /*1bf0*/  FFMA.FTZ R61, R123, R121, R60 ;  /* 0x000000797b3d7223 */ /* 0x000fe2000001003c */
[----:B------:R-:W-:Y:S01]  /*1c00*/  FMUL.FTZ R125, R4, R213 ;  /* 0x000000d5047d7220 */ /* 0x000fe20000410000 */
[----:B------:R-:W-:Y:S01]  /*1c10*/  FADD.FTZ R60, R124, R71 ;  /* 0x000000477c3c7221 */ /* 0x000fe20000010000 */
[----:B------:R0:W5:Y:S01]  /*1c20*/  LDG.E R177, desc[UR10][R146.64] ;  /* 0x0000000a92b17981 */ /* 0x000162000c1e1900 */
[----:B------:R-:W-:Y:S01]  /*1c30*/  FFMA.FTZ R64, R126, R124, R61 ;  /* 0x0000007c7e407223 */ /* 0x000fe2000001003d */
[----:B------:R-:W-:Y:S01]  /*1c40*/  FMUL.FTZ R142, R91, R216 ;  /* 0x000000d85b8e7220 */ /* 0x000fe20000410000 */
[----:B------:R-:W-:Y:S01]  /*1c50*/  FADD.FTZ R71, R125, R60 ;  /* 0x0000003c7d477221 */ /* 0x000fe20000010000 */
[----:B------:R1:W5:Y:S01]  /*1c60*/  LDG.E R186, desc[UR10][R148.64] ;  /* 0x0000000a94ba7981 */ /* 0x000362000c1e1900 */
[----:B------:R-:W-:Y:S01]  /*1c70*/  FFMA.FTZ R61, R127, R125, R64 ;  /* 0x0000007d7f3d7223 */ /* 0x000fe20000010040 */
[----:B------:R-:W-:Y:S01]  /*1c80*/  FMUL.FTZ R143, R5, R211 ;  /* 0x000000d3058f7220 */ /* 0x000fe20000410000 */
[----:B------:R-:W-:-:S02]  /*1c90*/  FADD.FTZ R64, R142, R71 ;  /* 0x000000478e407221 */ /* 0x000fc40000010000 */
[----:B------:R-:W-:Y:S01]  /*1ca0*/  FFMA.FTZ R60, R144, R142, R61 ;  /* 0x0000008e903c7223 */ /* 0x000fe2000001003d */
[----:B------:R-:W-:Y:S02]  /*1cb0*/  IMAD.U32 R207, R207, 0x10000, RZ ;  /* 0x00010000cfcf7824 */ /* 0x000fe400078e00ff */
[----:B0-----:R-:W-:Y:S01]  /*1cc0*/  FMUL.FTZ R146, R92, R209 ;  /* 0x000000d15c927220 */ /* 0x001fe20000410000 */
[----:B------:R-:W-:Y:S01]  /*1cd0*/  FADD.FTZ R71, R143, R64 ;  /* 0x000000408f477221 */ /* 0x000fe20000010000 */
[----:B------:R-:W-:Y:S01]  /*1ce0*/  FFMA.FTZ R61, R145, R143, R60 ;  /* 0x0000008f913d7223 */ /* 0x000fe2000001003c */
[C---:B-1----:R-:W-:Y:S01]  /*1cf0*/  FMUL.FTZ R148, R107.reuse, R154 ;  /* 0x0000009a6b947220 */ /* 0x042fe20000410000 */
[----:B------:R-:W-:Y:S02]  /*1d00*/  IMAD.U32 R214, R214, 0x10000, RZ ;  /* 0x00010000d6d67824 */ /* 0x000fe400078e00ff */
[----:B------:R-:W-:Y:S01]  /*1d10*/  FMUL.FTZ R147, R2, R207 ;  /* 0x000000cf02937220 */ /* 0x000fe20000410000 */
[----:B------:R-:W-:Y:S01]  /*1d20*/  FADD.FTZ R60, R146, R71 ;  /* 0x00000047923c7221 */ /* 0x000fe20000010000 */
[----:B------:R-:W-:Y:S01]  /*1d30*/  FMUL.FTZ R149, R107, R150 ;  /* 0x000000966b957220 */ /* 0x000fe20000410000 */
[----:B------:R-:W-:Y:S01]  /*1d40*/  FFMA.FTZ R64, R148, R146, R61 ;  /* 0x0000009294407223 */ /* 0x000fe2000001003d */
[----:B------:R-:W-:-:S02]  /*1d50*/  IMAD.U32 R205, R205, 0x10000, RZ ;  /* 0x00010000cdcd7824 */ /* 0x000fc400078e00ff */
[----:B------:R-:W-:Y:S01]  /*1d60*/  FMUL.FTZ R150, R89, R214 ;  /* 0x000000d659967220 */ /* 0x000fe20000410000 */
[----:B------:R-:W-:Y:S01]  /*1d70*/  FADD.FTZ R61, R147, R60 ;  /* 0x0000003c933d7221 */ /* 0x000fe20000010000 */
[----:B------:R-:W-:Y:S01]  /*1d80*/  FMUL.FTZ R152, R107, R152 ;  /* 0x000000986b987220 */ /* 0x000fe20000410000 */
[----:B------:R-:W-:Y:S01]  /*1d90*/  FFMA.FTZ R71, R149, R147, R64 ;  /* 0x0000009395477223 */ /* 0x000fe20000010040 */
[----:B------:R-:W-:Y:S01]  /*1da0*/  FMUL.FTZ R153, R107, R0 ;  /* 0x000000006b997220 */ /* 0x000fe20000410000 */
[----:B------:R-:W-:Y:S02]  /*1db0*/  IMAD.U32 R203, R203, 0x10000, RZ ;  /* 0x00010000cbcb7824 */ /* 0x000fe400078e00ff */
[----:B------:R-:W-:Y:S01]  /*1dc0*/  FMUL.FTZ R151, R3, R205 ;  /* 0x000000cd03977220 */ /* 0x000fe20000410000 */
[----:B------:R-:W-:Y:S01]  /*1dd0*/  FADD.FTZ R0, R61, R150 ;  /* 0x000000963d007221 */ /* 0x000fe20000010000 */
[----:B------:R-:W-:Y:S01]  /*1de0*/  FFMA.FTZ R60, R152, R150, R71 ;  /* 0x00000096983c7223 */ /* 0x000fe20000010047 */
[----:B------:R-:W-:Y:S01]  /*1df0*/  FMUL.FTZ R154, R90, R203 ;  /* 0x000000cb5a9a7220 */ /* 0x000fe20000410000 */
[----:B------:R-:W-:Y:S01]  /*1e00*/  FMUL.FTZ R156, R107, R156 ;  /* 0x0000009c6b9c7220 */ /* 0x000fe20000410000 */
[----:B------:R-:W-:Y:S01]  /*1e10*/  FADD.FTZ R61, R0, R151 ;  /* 0x00000097003d7221 */ /* 0x000fe20000010000 */
[----:B------:R-:W-:-:S03]  /*1e20*/  FFMA.FTZ R71, R153, R151, R60 ;  /* 0x0000009799477223 */ /* 0x000fc6000001003c */
[----:B------:R-:W-:Y:S01]  /*1e30*/  FADD.FTZ R61, R61, R154 ;  /* 0x0000009a3d3d7221 */ /* 0x000fe20000010000 */
[----:B------:R-:W-:-:S04]  /*1e40*/  FFMA.FTZ R71, R156, R154, R71 ;  /* 0x0000009a9c477223 */ /* 0x000fc80000010047 */
        /* <DEDUP_REMOVED lines=14> */
[----:B------:R-:W2:Y:S01]  /*1f30*/  S2R R0, SR_TID.X ;  /* 0x0000000000007919 */ /* 0x000ea20000002100 */
[----:B0-----:R-:W-:Y:S01]  /*1f40*/  FADD.FTZ R64, R198, R61 ;  /* 0x0000003dc6407221 */ /* 0x001fe20000010000 */
[----:B-1----:R-:W-:-:S04]  /*1f50*/  FADD.FTZ R71, R74, R71 ;  /* 0x000000474a477221 */ /* 0x002fc80000010000 */
[----:B------:R-:W0:Y:S04]  /*1f60*/  SHFL.DOWN PT, R61, R64, 0x1, 0x1f ;  /* 0x08201f00403d7f89 */ /* 0x000e2800000e0000 */
[----:B------:R-:W1:Y:S01]  /*1f70*/  SHFL.DOWN PT, R200, R71, 0x1, 0x1f ;  /* 0x08201f0047c87f89 */ /* 0x000e6200000e0000 */
[----:B--2---:R-:W-:Y:S01]  /*1f80*/  LOP3.LUT P2, RZ, R0, 0x1f, RZ, 0xc0, !PT ;  /* 0x0000001f00ff7812 */ /* 0x004fe2000784c0ff */
[----:B------:R-:W-:Y:S01]  /*1f90*/  BSSY.RECONVERGENT B0, `(.L_x_678) ;  /* 0x000000c000007945 */ /* 0x000fe20003800200 */
[----:B0-----:R-:W-:Y:S01]  /*1fa0*/  FADD.FTZ R60, R64, R61 ;  /* 0x0000003d403c7221 */ /* 0x001fe20000010000 */
[----:B-1----:R-:W-:-:S10]  /*1fb0*/  FADD.FTZ R61, R71, R200 ;  /* 0x000000c8473d7221 */ /* 0x002fd40000010000 */
        /* <DEDUP_REMOVED lines=9> */
.L_x_679:
[----:B------:R-:W-:Y:S05]  /*2050*/  BSYNC.RECONVERGENT B0 ;  /* 0x0000000000007941 */ /* 0x000fea0003800200 */
.L_x_678:
[----:B------:R-:W1:Y:S08]  /*2060*/  S2UR UR5, SR_CgaCtaId ;  /* 0x00000000000579c3 */ /* 0x000e700000008800 */
[----:B------:R-:W-:Y:S01]  /*2070*/  BAR.SYNC.DEFER_BLOCKING 0x0 ;  /* 0x0000000000007b1d */ /* 0x000fe20000010000 */
[----:B------:R-:W-:Y:S01]  /*2080*/  FADD.FTZ R44, R63, R44 ;  /* 0x0000002c3f2c7221 */ /* 0x000fe20000010000 */
[----:B------:R-:W-:Y:S01]  /*2090*/  FFMA.FTZ R88, R168, R63, R88 ;  /* 0x0000003fa8587223 */ /* 0x000fe20000010058 */
[----:B------:R-:W-:Y:S01]  /*20a0*/  FADD.FTZ R43, R62, R43 ;  /* 0x0000002b3e2b7221 */ /* 0x000fe20000010000 */
[----:B------:R-:W-:Y:S01]  /*20b0*/  FFMA.FTZ R87, R206, R62, R87 ;  /* 0x0000003ece577223 */ /* 0x000fe20000010057 */
[----:B------:R-:W-:Y:S01]  /*20c0*/  FADD.FTZ R42, R67, R42 ;  /* 0x0000002a432a7221 */ /* 0x000fe20000010000 */
[----:B------:R-:W-:-:S02]  /*20d0*/  UMOV UR4, 0x400 ;  /* 0x0000040000047882 */ /* 0x000fc40000000000 */
[----:B0-----:R-:W0:Y:S01]  /*20e0*/  LDC.64 R60, c[0x0][0x380] ;  /* 0x0000e000ff3c7b82 */ /* 0x001e220000000a00 */
        /* <DEDUP_REMOVED lines=15> */
[----:B-1----:R-:W-:Y:S01]  /*21e0*/  ULEA UR4, UR5, UR4, 0x18 ;  /* 0x0000000405047291 */ /* 0x002fe2000f8ec0ff */
[----:B------:R-:W-:Y:S01]  /*21f0*/  FADD.FTZ R34, R75, R34 ;  /* 0x000000224b227221 */ /* 0x000fe20000010000 */
[----:B------:R-:W-:Y:S01]  /*2200*/  FFMA.FTZ R78, R180, R75, R78 ;  /* 0x0000004bb44e7223 */ /* 0x000fe2000001004e */
[----:B------:R-:W-:Y:S01]  /*2210*/  FADD.FTZ R26, R217, R26 ;  /* 0x0000001ad91a7221 */ /* 0x000fe20000010000 */
[----:B------:R-:W-:Y:S01]  /*2220*/  UIADD3 UR5, UPT, UPT, UR4, 0x7040, URZ ;  /* 0x0000704004057890 */ /* 0x000fe2000fffe0ff */
[----:B------:R-:W-:Y:S01]  /*2230*/  FFMA.FTZ R54, R123, R217, R54 ;  /* 0x000000d97b367223 */ /* 0x000fe20000010036 */
[----:B------:R-:W-:Y:S01]  /*2240*/  @!UP1 UIADD3 UR5, UPT, UPT, UR4, 0x7000, URZ ;  /* 0x0000700004059890 */ /* 0x000fe2000fffe0ff */
[----:B------:R-:W-:Y:S01]  /*2250*/  FADD.FTZ R33, R224, R33 ;  /* 0x00000021e0217221 */ /* 0x000fe20000010000 */
[----:B0-----:R-:W-:Y:S01]  /*2260*/  IMAD.IADD R16, R16, 0x1, R60 ;  /* 0x0000000110107824 */ /* 0x001fe200078e023c */
[----:B------:R-:W-:Y:S01]  /*2270*/  UIADD3 UR7, UPT, UPT, UR4, 0x7050, URZ ;  /* 0x0000705004077890 */ /* 0x000fe2000fffe0ff */
[----:B------:R-:W-:Y:S01]  /*2280*/  FFMA.FTZ R77, R178, R224, R77 ;  /* 0x000000e0b24d7223 */ /* 0x000fe2000001004d */
[----:B------:R-:W-:Y:S01]  /*2290*/  @!UP1 UIADD3 UR7, UPT, UPT, UR4, 0x7010, URZ ;  /* 0x0000701004079890 */ /* 0x000fe2000fffe0ff */
[----:B------:R-:W-:Y:S01]  /*22a0*/  FADD.FTZ R32, R223, R32 ;  /* 0x00000020df207221 */ /* 0x000fe20000010000 */
[----:B------:R-:W-:Y:S01]  /*22b0*/  ISETP.GE.AND P2, PT, R16, R61, PT ;  /* 0x0000003d1000720c */ /* 0x000fe20003f46270 */
[----:B------:R-:W-:Y:S01]  /*22c0*/  UISETP.NE.U32.AND UP0, UPT, UR16, URZ, UPT ;  /* 0x000000ff1000728c */ /* 0x000fe2000bf05070 */
[----:B------:R-:W0:Y:S01]  /*22d0*/  LDS.128 R60, [UR5] ;  /* 0x00000005ff3c7984 */ /* 0x000e220008000c00 */
[----:B------:R-:W-:Y:S01]  /*22e0*/  UIADD3 UR5, UPT, UPT, UR4, 0x7060, URZ ;  /* 0x0000706004057890 */ /* 0x000fe2000fffe0ff */
[----:B------:R-:W-:Y:S01]  /*22f0*/  FFMA.FTZ R76, R170, R223, R76 ;  /* 0x000000dfaa4c7223 */ /* 0x000fe2000001004c */
[----:B------:R-:W-:Y:S01]  /*2300*/  @!UP1 UIADD3 UR5, UPT, UPT, UR4, 0x7020, URZ ;  /* 0x0000702004059890 */ /* 0x000fe2000fffe0ff */
[----:B------:R-:W-:Y:S01]  /*2310*/  FADD.FTZ R31, R222, R31 ;  /* 0x0000001fde1f7221 */ /* 0x000fe20000010000 */
[----:B------:R-:W1:Y:S01]  /*2320*/  LDS.128 R64, [UR7] ;  /* 0x00000007ff407984 */ /* 0x000e620008000c00 */
[----:B------:R-:W-:Y:S01]  /*2330*/  UIADD3 UR7, UPT, UPT, UR4, 0x7070, URZ ;  /* 0x0000707004077890 */ /* 0x000fe2000fffe0ff */
[----:B------:R-:W-:Y:S01]  /*2340*/  FFMA.FTZ R59, R172, R222, R59 ;  /* 0x000000deac3b7223 */ /* 0x000fe2000001003b */
[----:B------:R-:W-:Y:S01]  /*2350*/  @!UP1 UIADD3 UR7, UPT, UPT, UR4, 0x7030, URZ ;  /* 0x0000703004079890 */ /* 0x000fe2000fffe0ff */
[----:B------:R-:W-:Y:S01]  /*2360*/  FADD.FTZ R30, R221, R30 ;  /* 0x0000001edd1e7221 */ /* 0x000fe20000010000 */
[----:B------:R-:W-:Y:S01]  /*2370*/  UISETP.NE.AND.EX UP0, UPT, UR17, URZ, UPT, UP0 ;  /* 0x000000ff1100728c */ /* 0x000fe2000bf05300 */
[----:B------:R-:W-:Y:S01]  /*2380*/  FFMA.FTZ R58, R174, R221, R58 ;  /* 0x000000ddae3a7223 */ /* 0x000fe2000001003a */
[----:B------:R-:W2:Y:S01]  /*2390*/  LDS.128 R68, [UR5] ;  /* 0x00000005ff447984 */ /* 0x000ea20008000c00 */
[----:B------:R-:W-:Y:S01]  /*23a0*/  FADD.FTZ R29, R220, R29 ;  /* 0x0000001ddc1d7221 */ /* 0x000fe20000010000 */
[----:B------:R-:W-:Y:S01]  /*23b0*/  FFMA.FTZ R57, R176, R220, R57 ;  /* 0x000000dcb0397223 */ /* 0x000fe20000010039 */
[----:B------:R-:W-:Y:S01]  /*23c0*/  FADD.FTZ R28, R219, R28 ;  /* 0x0000001cdb1c7221 */ /* 0x000fe20000010000 */
[----:B------:R-:W-:Y:S01]  /*23d0*/  FFMA.FTZ R56, R119, R219, R56 ;  /* 0x000000db77387223 */ /* 0x000fe20000010038 */
[----:B------:R-:W3:Y:S01]  /*23e0*/  LDS.128 R72, [UR7] ;  /* 0x00000007ff487984 */ /* 0x000ee20008000c00 */
        /* <DEDUP_REMOVED lines=56> */
[C---:B------:R-:W-:Y:S01]  /*2770*/  FMUL.FTZ R168, R107.reuse, R168 ;  /* 0x000000a86ba87220 */ /* 0x040fe20000410000 */
[C---:B------:R-:W-:Y:S01]  /*2780*/  FMUL.FTZ R206, R107.reuse, R206 ;  /* 0x000000ce6bce7220 */ /* 0x040fe20000410000 */
[C---:B------:R-:W-:Y:S01]  /*2790*/  FMUL.FTZ R208, R107.reuse, R208 ;  /* 0x000000d06bd07220 */ /* 0x040fe20000410000 */
[----:B------:R-:W-:Y:S01]  /*27a0*/  FMUL.FTZ R210, R107, R210 ;  /* 0x000000d26bd27220 */ /* 0x000fe20000410000 */
[----:B------:R-:W-:Y:S01]  /*27b0*/  FMUL.FTZ R168, R168, UR6 ;  /* 0x00000006a8a87c20 */ /* 0x000fe20008410000 */
[----:B------:R-:W-:Y:S01]  /*27c0*/  FMUL.FTZ R206, R206, UR6 ;  /* 0x00000006cece7c20 */ /* 0x000fe20008410000 */
[----:B------:R-:W-:Y:S01]  /*27d0*/  FMUL.FTZ R208, R208, UR6 ;  /* 0x00000006d0d07c20 */ /* 0x000fe20008410000 */
[----:B------:R-:W-:Y:S01]  /*27e0*/  FMUL.FTZ R210, R210, UR6 ;  /* 0x00000006d2d27c20 */ /* 0x000fe20008410000 */
[----:B-----5:R-:W-:-:S02]  /*27f0*/  LOP3.LUT P3, RZ, R186, 0xff, RZ, 0xc0, !PT ;  /* 0x000000ffbaff7812 */ /* 0x020fc4000786c0ff */
[C---:B------:R-:W-:Y:S02]  /*2800*/  LOP3.LUT P4, RZ, R186.reuse, 0xff00, RZ, 0xc0, !PT ;  /* 0x0000ff00baff7812 */ /* 0x040fe4000788c0ff */
[C---:B------:R-:W-:Y:S02]  /*2810*/  LOP3.LUT P5, RZ, R186.reuse, 0xff0000, RZ, 0xc0, !PT ;  /* 0x00ff0000baff7812 */ /* 0x040fe400078ac0ff */
[----:B------:R-:W-:Y:S02]  /*2820*/  ISETP.GE.U32.AND P6, PT, R186, 0x1000000, PT ;  /* 0x01000000ba00780c */ /* 0x000fe40003fc6070 */
[----:B------:R-:W-:Y:S02]  /*2830*/  FSEL R168, R168, RZ, P3 ;  /* 0x000000ffa8a87208 */ /* 0x000fe40001800000 */
[----:B------:R-:W-:Y:S02]  /*2840*/  FSEL R61, R206, RZ, P4 ;  /* 0x000000ffce3d7208 */ /* 0x000fe40002000000 */
[----:B------:R-:W-:-:S02]  /*2850*/  FSEL R208, R208, RZ, P5 ;  /* 0x000000ffd0d07208 */ /* 0x000fc40002800000 */
[----:B------:R-:W-:Y:S02]  /*2860*/  FSEL R63, R210, RZ, P6 ;  /* 0x000000ffd23f7208 */ /* 0x000fe40003000000 */
[----:B------:R-:W-:Y:S02]  /*2870*/  F2FP.BF16.F32.PACK_AB R61, R61, R168 ;  /* 0x000000a83d3d723e */ /* 0x000fe400000010ff */
[----:B------:R-:W-:Y:S02]  /*2880*/  F2FP.BF16.F32.PACK_AB R63, R63, R208 ;  /* 0x000000d03f3f723e */ /* 0x000fe400000010ff */
[C---:B------:R-:W-:Y:S02]  /*2890*/  PRMT R62, R61.reuse, 0x7632, R62 ;  /* 0x000076323d3e7816 */ /* 0x040fe4000000003e */
[----:B------:R-:W-:Y:S02]  /*28a0*/  PRMT R65, R61, 0x7610, R65 ;  /* 0x000076103d417816 */ /* 0x000fe40000000041 */
[----:B------:R-:W-:-:S02]  /*28b0*/  PRMT R67, R63, 0x7632, R67 ;  /* 0x000076323f437816 */ /* 0x000fc40000000043 */
[----:B------:R-:W-:Y:S01]  /*28c0*/  PRMT R64, R63, 0x7610, R64 ;  /* 0x000076103f407816 */ /* 0x000fe20000000040 */
[----:B------:R-:W-:Y:S06]  /*28d0*/  BRA `(.L_x_683) ;  /* 0x0000001400547947 */ /* 0x000fec0003800000 */
.L_x_682:
        /* <DEDUP_REMOVED lines=10> */
[----:B-----5:R-:W-:Y:S01]  /*2980*/  LOP3.LUT P3, RZ, R186, 0xff, RZ, 0xc0, !PT ;  /* 0x000000ffbaff7812 */ /* 0x020fe2000786c0ff */
[C---:B------:R-:W-:Y:S01]  /*2990*/  FMUL.FTZ R208, R107.reuse, R208 ;  /* 0x000000d06bd07220 */ /* 0x040fe20000410000 */
[----:B------:R-:W-:Y:S01]  /*29a0*/  FMUL.FTZ R60, R168, UR6 ;  /* 0x00000006a83c7c20 */ /* 0x000fe20008410000 */
[----:B------:R-:W-:Y:S01]  /*29b0*/  FMUL.FTZ R62, R206, UR6 ;  /* 0x00000006ce3e7c20 */ /* 0x000fe20008410000 */
[----:B------:R-:W-:Y:S01]  /*29c0*/  LOP3.LUT P4, RZ, R186, 0xff00, RZ, 0xc0, !PT ;  /* 0x0000ff00baff7812 */ /* 0x000fe2000788c0ff */
[----:B------:R-:W-:Y:S01]  /*29d0*/  FMUL.FTZ R210, R107, R210 ;  /* 0x000000d26bd27220 */ /* 0x000fe20000410000 */
[----:B------:R-:W-:Y:S01]  /*29e0*/  FMUL.FTZ R64, R208, UR6 ;  /* 0x00000006d0407c20 */ /* 0x000fe20008410000 */
[----:B------:R-:W-:-:S02]  /*29f0*/  FSEL R61, R60, RZ, P3 ;  /* 0x000000ff3c3d7208 */ /* 0x000fc40001800000 */
[----:B------:R-:W-:Y:S01]  /*2a00*/  FSEL R63, R62, RZ, P4 ;  /* 0x000000ff3e3f7208 */ /* 0x000fe20002000000 */
[----:B------:R-:W-:Y:S01]  /*2a10*/  FMUL.FTZ R60, R210, UR6 ;  /* 0x00000006d23c7c20 */ /* 0x000fe20008410000 */
[C---:B------:R-:W-:Y:S02]  /*2a20*/  LOP3.LUT P5, RZ, R186.reuse, 0xff0000, RZ, 0xc0, !PT ;  /* 0x00ff0000baff7812 */ /* 0x040fe400078ac0ff */
[----:B------:R-:W-:Y:S02]  /*2a30*/  ISETP.GE.U32.AND P3, PT, R186, 0x1000000, PT ;  /* 0x01000000ba00780c */ /* 0x000fe40003f66070 */
[----:B------:R-:W-:Y:S02]  /*2a40*/  F2FP.BF16.F32.PACK_AB R155, R61, R168 ;  /* 0x000000a83d9b723e */ /* 0x000fe400000010ff */
        /* <DEDUP_REMOVED lines=8> */
[----:B------:R-:W-:Y:S02]  /*2ad0*/  PRMT R158, R61, 0x7610, R158 ;  /* 0x000076103d9e7816 */ /* 0x000fe4000000009e */
[C---:B------:R-:W-:Y:S02]  /*2ae0*/  PRMT R67, R63.reuse, 0x7632, R67 ;  /* 0x000076323f437816 */ /* 0x040fe40000000043 */
[----:B------:R-:W-:Y:S01]  /*2af0*/  PRMT R159, R63, 0x7610, R159 ;  /* 0x000076103f9f7816 */ /* 0x000fe2000000009f */
[----:B------:R-:W-:Y:S06]  /*2b00*/  BRA `(.L_x_683) ;  /* 0x0000001000c87947 */ /* 0x000fec0003800000 */
.L_x_681:
[----:B------:R-:W-:Y:S01]  /*2b10*/  UMOV UR4, UR8 ;  /* 0x0000000800047c82 */ /* 0x000fe20008000000 */
[----:B------:R-:W-:Y:S01]  /*2b20*/  UMOV UR5, UR9 ;  /* 0x0000000900057c82 */ /* 0x000fe20008000000 */
[----:B------:R-:W-:-:S04]  /*2b30*/  UISETP.NE.U32.AND UP0, UPT, UR4, URZ, UPT ;  /* 0x000000ff0400728c */ /* 0x000fc8000bf05070 */
[----:B------:R-:W-:-:S09]  /*2b40*/  UISETP.NE.AND.EX UP0, UPT, UR5, URZ, UPT, UP0 ;  /* 0x000000ff0500728c */ /* 0x000fd2000bf05300 */
[----:B------:R-:W-:Y:S05]  /*2b50*/  BRA.U UP0, `(.L_x_684) ;  /* 0x0000000100987547 */ /* 0x000fea000b800000 */
[----:B-----5:R-:W-:Y:S01]  /*2b60*/  SHF.R.U64 R62, R140, 0x10, R141 ;  /* 0x000000108c3e7819 */ /* 0x020fe2000000128d */
[-C--:B------:R-:W-:Y:S01]  /*2b70*/  FFMA.FTZ R168, R168, R70.reuse, R71 ;  /* 0x00000046a8a87223 */ /* 0x080fe20000010047 */
[----:B------:R-:W-:Y:S01]  /*2b80*/  SHF.R.U32.HI R66, RZ, 0x10, R141 ;  /* 0x00000010ff427819 */ /* 0x000fe2000001168d */
[-CC-:B------:R-:W-:Y:S01]  /*2b90*/  FFMA.FTZ R206, R206, R70.reuse, R71.reuse ;  /* 0x00000046cece7223 */ /* 0x180fe20000010047 */
[-CC-:B------:R-:W-:Y:S01]  /*2ba0*/  FFMA.FTZ R208, R208, R70.reuse, R71.reuse ;  /* 0x00000046d0d07223 */ /* 0x180fe20000010047 */
[----:B------:R-:W-:Y:S01]  /*2bb0*/  FFMA.FTZ R210, R210, R70, R71 ;  /* 0x00000046d2d27223 */ /* 0x000fe20000010047 */
[----:B------:R-:W-:Y:S02]  /*2bc0*/  IMAD.MOV.U32 R60, RZ, RZ, R140 ;  /* 0x000000ffff3c7224 */ /* 0x000fe400078e008c */
[----:B------:R-:W-:Y:S01]  /*2bd0*/  FADD.FTZ R168, R195, -R168 ;  /* 0x800000a8c3a87221 */ /* 0x000fe20000010000 */
[----:B------:R-:W-:Y:S02]  /*2be0*/  IMAD.MOV.U32 R61, RZ, RZ, R141 ;  /* 0x000000ffff3d7224 */ /* 0x000fe400078e008d */
[----:B------:R-:W-:Y:S01]  /*2bf0*/  FADD.FTZ R197, R197, -R206 ;  /* 0x800000cec5c57221 */ /* 0x000fe20000010000 */
[----:B------:R-:W-:Y:S01]  /*2c00*/  FADD.FTZ R199, R199, -R208 ;  /* 0x800000d0c7c77221 */ /* 0x000fe20000010000 */
[----:B------:R-:W-:-:S02]  /*2c10*/  IMAD.U32 R60, R60, 0x10000, RZ ;  /* 0x000100003c3c7824 */ /* 0x000fc400078e00ff */
[----:B------:R-:W-:Y:S01]  /*2c20*/  FADD.FTZ R201, R201, -R210 ;  /* 0x800000d2c9c97221 */ /* 0x000fe20000010000 */
[----:B------:R-:W-:Y:S01]  /*2c30*/  IMAD.U32 R62, R62, 0x10000, RZ ;  /* 0x000100003e3e7824 */ /* 0x000fe200078e00ff */
[----:B------:R-:W-:Y:S01]  /*2c40*/  LOP3.LUT P3, RZ, R186, 0xff, RZ, 0xc0, !PT ;  /* 0x000000ffbaff7812 */ /* 0x000fe2000786c0ff */
[----:B------:R-:W-:Y:S02]  /*2c50*/  IMAD.U32 R64, R61, 0x10000, RZ ;  /* 0x000100003d407824 */ /* 0x000fe400078e00ff */
[C---:B------:R-:W-:Y:S01]  /*2c60*/  FFMA.FTZ R60, R107.reuse, R168, R60 ;  /* 0x000000a86b3c7223 */ /* 0x040fe2000001003c */
[----:B------:R-:W-:Y:S02]  /*2c70*/  IMAD.U32 R66, R66, 0x10000, RZ ;  /* 0x0001000042427824 */ /* 0x000fe400078e00ff */
[C---:B------:R-:W-:Y:S01]  /*2c80*/  FFMA.FTZ R62, R107.reuse, R197, R62 ;  /* 0x000000c56b3e7223 */ /* 0x040fe2000001003e */
[C---:B------:R-:W-:Y:S01]  /*2c90*/  FFMA.FTZ R64, R107.reuse, R199, R64 ;  /* 0x000000c76b407223 */ /* 0x040fe20000010040 */
[----:B------:R-:W-:Y:S01]  /*2ca0*/  FMUL.FTZ R60, R60, UR6 ;  /* 0x000000063c3c7c20 */ /* 0x000fe20008410000 */
[----:B------:R-:W-:Y:S01]  /*2cb0*/  FFMA.FTZ R66, R107, R201, R66 ;  /* 0x000000c96b427223 */ /* 0x000fe20000010042 */
        /* <DEDUP_REMOVED lines=14> */
[----:B------:R-:W-:Y:S01]  /*2da0*/  PRMT R67, R64, 0x7632, R67 ;  /* 0x0000763240437816 */ /* 0x000fe20000000043 */
[----:B------:R-:W-:Y:S06]  /*2db0*/  BRA `(.L_x_683) ;  /* 0x00000010001c7947 */ /* 0x000fec0003800000 */
.L_x_684:
[----:B-----5:R-:W-:Y:S01]  /*2dc0*/  SHF.R.U64 R61, R140, 0x10, R141 ;  /* 0x000000108c3d7819 */ /* 0x020fe2000000128d */
[-CC-:B------:R-:W-:Y:S01]  /*2dd0*/  FFMA.FTZ R206, R206, R70.reuse, R71.reuse ;  /* 0x00000046cece7223 */ /* 0x180fe20000010047 */
[-C--:B------:R-:W-:Y:S01]  /*2de0*/  FFMA.FTZ R168, R168, R70.reuse, R71 ;  /* 0x00000046a8a87223 */ /* 0x080fe20000010047 */
[----:B------:R-:W-:Y:S01]  /*2df0*/  IMAD.MOV.U32 R60, RZ, RZ, R140 ;  /* 0x000000ffff3c7224 */ /* 0x000fe200078e008c */
[----:B------:R-:W-:Y:S01]  /*2e00*/  SHF.R.U32.HI R64, RZ, 0x10, R141 ;  /* 0x00000010ff407819 */ /* 0x000fe2000001168d */
[----:B------:R-:W-:Y:S01]  /*2e10*/  FADD.FTZ R206, R197, -R206 ;  /* 0x800000cec5ce7221 */ /* 0x000fe20000010000 */
[----:B------:R-:W-:Y:S02]  /*2e20*/  IMAD.U32 R61, R61, 0x10000, RZ ;  /* 0x000100003d3d7824 */ /* 0x000fe400078e00ff */
[----:B------:R-:W-:Y:S01]  /*2e30*/  FADD.FTZ R168, R195, -R168 ;  /* 0x800000a8c3a87221 */ /* 0x000fe20000010000 */
[----:B------:R-:W-:Y:S02]  /*2e40*/  IMAD.U32 R60, R60, 0x10000, RZ ;  /* 0x000100003c3c7824 */ /* 0x000fe400078e00ff */
[-CC-:B------:R-:W-:Y:S01]  /*2e50*/  FFMA.FTZ R208, R208, R70.reuse, R71.reuse ;  /* 0x00000046d0d07223 */ /* 0x180fe20000010047 */
[----:B------:R-:W-:Y:S01]  /*2e60*/  FFMA.FTZ R210, R210, R70, R71 ;  /* 0x00000046d2d27223 */ /* 0x000fe20000010047 */
[----:B------:R-:W-:-:S02]  /*2e70*/  IMAD.MOV.U32 R62, RZ, RZ, R141 ;  /* 0x000000ffff3e7224 */ /* 0x000fc400078e008d */
[C---:B------:R-:W-:Y:S01]  /*2e80*/  FFMA.FTZ R206, R107.reuse, R206, R61 ;  /* 0x000000ce6bce7223 */ /* 0x040fe2000001003d */
[----:B------:R-:W-:Y:S01]  /*2e90*/  FFMA.FTZ R60, R107, R168, R60 ;  /* 0x000000a86b3c7223 */ /* 0x000fe2000001003c */
[----:B------:R-:W-:Y:S01]  /*2ea0*/  FADD.FTZ R208, R199, -R208 ;  /* 0x800000d0c7d07221 */ /* 0x000fe20000010000 */
[----:B------:R-:W-:Y:S02]  /*2eb0*/  IMAD.U32 R63, R62, 0x10000, RZ ;  /* 0x000100003e3f7824 */ /* 0x000fe400078e00ff */
[----:B------:R-:W-:Y:S01]  /*2ec0*/  FADD.FTZ R210, R201, -R210 ;  /* 0x800000d2c9d27221 */ /* 0x000fe20000010000 */
[----:B------:R-:W-:Y:S02]  /*2ed0*/  IMAD.U32 R65, R64, 0x10000, RZ ;  /* 0x0001000040417824 */ /* 0x000fe400078e00ff */
[----:B------:R-:W-:Y:S01]  /*2ee0*/  FMUL.FTZ R62, R206, UR6 ;  /* 0x00000006ce3e7c20 */ /* 0x000fe20008410000 */
[----:B------:R-:W-:Y:S01]  /*2ef0*/  FMUL.FTZ R61, R60, UR6 ;  /* 0x000000063c3d7c20 */ /* 0x000fe20008410000 */
[C---:B------:R-:W-:Y:S01]  /*2f00*/  LOP3.LUT P4, RZ, R186.reuse, 0xff00, RZ, 0xc0, !PT ;  /* 0x0000ff00baff7812 */ /* 0x040fe2000788c0ff */
[C---:B------:R-:W-:Y:S01]  /*2f10*/  FFMA.FTZ R208, R107.reuse, R208, R63 ;  /* 0x000000d06bd07223 */ /* 0x040fe2000001003f */
[----:B------:R-:W-:Y:S01]  /*2f20*/  FFMA.FTZ R210, R107, R210, R65 ;  /* 0x000000d26bd27223 */ /* 0x000fe20000010041 */
[----:B------:R-:W-:-:S02]  /*2f30*/  LOP3.LUT P3, RZ, R186, 0xff, RZ, 0xc0, !PT ;  /* 0x000000ffbaff7812 */ /* 0x000fc4000786c0ff */
[----:B------:R-:W-:Y:S01]  /*2f40*/  FSEL R63, R62, RZ, P4 ;  /* 0x000000ff3e3f7208 */ /* 0x000fe20002000000 */
[----:B------:R-:W-:Y:S01]  /*2f50*/  FMUL.FTZ R64, R208, UR6 ;  /* 0x00000006d0407c20 */ /* 0x000fe20008410000 */
[----:B------:R-:W-:Y:S01]  /*2f60*/  FSEL R61, R61, RZ, P3 ;  /* 0x000000ff3d3d7208 */ /* 0x000fe20001800000 */
[----:B------:R-:W-:Y:S01]  /*2f70*/  FMUL.FTZ R62, R210, UR6 ;  /* 0x00000006d23e7c20 */ /* 0x000fe20008410000 */
[C---:B------:R-:W-:Y:S02]  /*2f80*/  LOP3.LUT P5, RZ, R186.reuse, 0xff0000, RZ, 0xc0, !PT ;  /* 0x00ff0000baff7812 */ /* 0x040fe400078ac0ff */
[----:B------:R-:W-:Y:S02]  /*2f90*/  ISETP.GE.U32.AND P3, PT, R186, 0x1000000, PT ;  /* 0x01000000ba00780c */ /* 0x000fe40003f66070 */
[----:B------:R-:W-:Y:S02]  /*2fa0*/  F2FP.BF16.F32.PACK_AB R60, R61, R60 ;  /* 0x0000003c3d3c723e */ /* 0x000fe400000010ff */
[----:B------:R-:W-:-:S02]  /*2fb0*/  F2FP.BF16.F32.PACK_AB R157, R63, R206 ;  /* 0x000000ce3f9d723e */ /* 0x000fc400000010ff */
[----:B------:R-:W-:Y:S02]  /*2fc0*/  FSEL R61, R64, RZ, P5 ;  /* 0x000000ff403d7208 */ /* 0x000fe40002800000 */
[----:B------:R-:W-:Y:S02]  /*2fd0*/  FSEL R63, R62, RZ, P3 ;  /* 0x000000ff3e3f7208 */ /* 0x000fe40001800000 */
        /* <DEDUP_REMOVED lines=10> */
.L_x_680:
        /* <DEDUP_REMOVED lines=10> */
[----:B-----5:R-:W-:Y:S01]  /*3120*/  LOP3.LUT P6, RZ, R186, 0xff00, RZ, 0xc0, !PT ;  /* 0x0000ff00baff7812 */ /* 0x020fe200078cc0ff */
[-CC-:B------:R-:W-:Y:S01]  /*3130*/  FFMA.FTZ R208, R208, R70.reuse, R71.reuse ;  /* 0x00000046d0d07223 */ /* 0x180fe20000010047 */
[----:B------:R-:W-:Y:S01]  /*3140*/  FADD.FTZ R206, R197, -R206 ;  /* 0x800000cec5ce7221 */ /* 0x000fe20000010000 */
[----:B------:R-:W-:Y:S01]  /*3150*/  FADD.FTZ R168, R195, -R168 ;  /* 0x800000a8c3a87221 */ /* 0x000fe20000010000 */
[----:B------:R-:W-:Y:S01]  /*3160*/  FFMA.FTZ R210, R210, R70, R71 ;  /* 0x00000046d2d27223 */ /* 0x000fe20000010047 */
[----:B------:R-:W-:Y:S01]  /*3170*/  FADD.FTZ R208, R199, -R208 ;  /* 0x800000d0c7d07221 */ /* 0x000fe20000010000 */
[C---:B------:R-:W-:Y:S01]  /*3180*/  FMUL.FTZ R206, R107.reuse, R206 ;  /* 0x000000ce6bce7220 */ /* 0x040fe20000410000 */
[----:B------:R-:W-:Y:S01]  /*3190*/  FMUL.FTZ R168, R107, R168 ;  /* 0x000000a86ba87220 */ /* 0x000fe20000410000 */
[----:B------:R-:W-:Y:S01]  /*31a0*/  FADD.FTZ R210, R201, -R210 ;  /* 0x800000d2c9d27221 */ /* 0x000fe20000010000 */
[----:B------:R-:W-:Y:S01]  /*31b0*/  LOP3.LUT P5, RZ, R186, 0xff, RZ, 0xc0, !PT ;  /* 0x000000ffbaff7812 */ /* 0x000fe200078ac0ff */
[----:B------:R-:W-:Y:S01]  /*31c0*/  FMUL.FTZ R206, R206, UR6 ;  /* 0x00000006cece7c20 */ /* 0x000fe20008410000 */
[----:B------:R-:W-:Y:S01]  /*31d0*/  FMUL.FTZ R168, R168, UR6 ;  /* 0x00000006a8a87c20 */ /* 0x000fe20008410000 */
[C---:B------:R-:W-:Y:S01]  /*31e0*/  FMUL.FTZ R208, R107.reuse, R208 ;  /* 0x000000d06bd07220 */ /* 0x040fe20000410000 */
[----:B------:R-:W-:Y:S01]  /*31f0*/  FMUL.FTZ R210, R107, R210 ;  /* 0x000000d26bd27220 */ /* 0x000fe20000410000 */
[----:B------:R-:W-:-:S02]  /*3200*/  LOP3.LUT P3, RZ, R186, 0xff0000, RZ, 0xc0, !PT ;  /* 0x00ff0000baff7812 */ /* 0x000fc4000786c0ff */
[----:B------:R-:W-:Y:S01]  /*3210*/  FSEL R61, R206, RZ, P6 ;  /* 0x000000ffce3d7208 */ /* 0x000fe20003000000 */
[----:B------:R-:W-:Y:S01]  /*3220*/  FMUL.FTZ R208, R208, UR6 ;  /* 0x00000006d0d07c20 */ /* 0x000fe20008410000 */
[----:B------:R-:W-:Y:S01]  /*3230*/  LOP3.LUT P6, RZ, R108, 0xff00, RZ, 0xc0, !PT ;  /* 0x0000ff006cff7812 */ /* 0x000fe200078cc0ff */
[----:B------:R-:W-:Y:S01]  /*3240*/  FMUL.FTZ R210, R210, UR6 ;  /* 0x00000006d2d27c20 */ /* 0x000fe20008410000 */
[----:B------:R-:W-:Y:S02]  /*3250*/  ISETP.GE.U32.AND P4, PT, R186, 0x1000000, PT ;  /* 0x01000000ba00780c */ /* 0x000fe40003f86070 */
[----:B------:R-:W-:Y:S02]  /*3260*/  FSEL R60, R206, RZ, P6 ;  /* 0x000000ffce3c7208 */ /* 0x000fe40003000000 */
[----:B------:R-:W-:Y:S02]  /*3270*/  LOP3.LUT P6, RZ, R108, 0xff, RZ, 0xc0, !PT ;  /* 0x000000ff6cff7812 */ /* 0x000fe400078cc0ff */
[----:B------:R-:W-:-:S02]  /*3280*/  F2FP.BF16.F32.PACK_AB R64, R60, R61 ;  /* 0x0000003d3c40723e */ /* 0x000fc400000010ff */
[C---:B------:R-:W-:Y:S02]  /*3290*/  FSEL R61, R168.reuse, RZ, P5 ;  /* 0x000000ffa83d7208 */ /* 0x040fe40002800000 */
[----:B------:R-:W-:Y:S02]  /*32a0*/  FSEL R60, R168, RZ, P6 ;  /* 0x000000ffa83c7208 */ /* 0x000fe40003000000 */
[C---:B------:R-:W-:Y:S02]  /*32b0*/  LOP3.LUT P5, RZ, R108.reuse, 0xff0000, RZ, 0xc0, !PT ;  /* 0x00ff00006cff7812 */ /* 0x040fe400078ac0ff */
[----:B------:R-:W-:Y:S02]  /*32c0*/  ISETP.GE.U32.AND P6, PT, R108, 0x1000000, PT ;  /* 0x010000006c00780c */ /* 0x000fe40003fc6070 */
[----:B------:R-:W-:Y:S02]  /*32d0*/  F2FP.BF16.F32.PACK_AB R65, R60, R61 ;  /* 0x0000003d3c41723e */ /* 0x000fe400000010ff */
[----:B------:R-:W-:-:S02]  /*32e0*/  FSEL R63, R208, RZ, P3 ;  /* 0x000000ffd03f7208 */ /* 0x000fc40001800000 */
[----:B------:R-:W-:Y:S02]  /*32f0*/  FSEL R60, R208, RZ, P5 ;  /* 0x000000ffd03c7208 */ /* 0x000fe40002800000 */
[C---:B------:R-:W-:Y:S02]  /*3300*/  FSEL R62, R210.reuse, RZ, P4 ;  /* 0x000000ffd23e7208 */ /* 0x040fe40002000000 */
[----:B------:R-:W-:Y:S02]  /*3310*/  FSEL R61, R210, RZ, P6 ;  /* 0x000000ffd23d7208 */ /* 0x000fe40003000000 */
        /* <DEDUP_REMOVED lines=10> */
.L_x_686:
        /* <DEDUP_REMOVED lines=11> */
[C---:B------:R-:W-:Y:S01]  /*3470*/  FMUL.FTZ R208, R107.reuse, R208 ;  /* 0x000000d06bd07220 */ /* 0x040fe20000410000 */
[----:B------:R-:W-:Y:S01]  /*3480*/  FMUL.FTZ R60, R168, UR6 ;  /* 0x00000006a83c7c20 */ /* 0x000fe20008410000 */
[C---:B------:R-:W-:Y:S01]  /*3490*/  LOP3.LUT P5, RZ, R186.reuse, 0xff00, RZ, 0xc0, !PT ;  /* 0x0000ff00baff7812 */ /* 0x040fe200078ac0ff */
[----:B------:R-:W-:Y:S01]  /*34a0*/  FMUL.FTZ R210, R107, R210 ;  /* 0x000000d26bd27220 */ /* 0x000fe20000410000 */
[----:B------:R-:W-:-:S02]  /*34b0*/  LOP3.LUT P3, RZ, R186, 0xff0000, RZ, 0xc0, !PT ;  /* 0x00ff0000baff7812 */ /* 0x000fc4000786c0ff */
[----:B------:R-:W-:Y:S01]  /*34c0*/  FSEL R61, R60, RZ, P6 ;  /* 0x000000ff3c3d7208 */ /* 0x000fe20003000000 */
[----:B------:R-:W-:Y:S01]  /*34d0*/  FMUL.FTZ R62, R210, UR6 ;  /* 0x00000006d23e7c20 */ /* 0x000fe20008410000 */
[----:B------:R-:W-:Y:S02]  /*34e0*/  LOP3.LUT P6, RZ, R108, 0xff, RZ, 0xc0, !PT ;  /* 0x000000ff6cff7812 */ /* 0x000fe400078cc0ff */
[----:B------:R-:W-:Y:S02]  /*34f0*/  F2FP.BF16.F32.PACK_AB R61, R61, R168 ;  /* 0x000000a83d3d723e */ /* 0x000fe400000010ff */
[----:B------:R-:W-:Y:S02]  /*3500*/  FSEL R60, R60, RZ, P6 ;  /* 0x000000ff3c3c7208 */ /* 0x000fe40003000000 */
[----:B------:R-:W-:Y:S02]  /*3510*/  PRMT R65, R61, 0x7632, R65 ;  /* 0x000076323d417816 */ /* 0x000fe40000000041 */
[C---:B------:R-:W-:Y:S01]  /*3520*/  F2FP.BF16.F32.PACK_AB R60, R63.reuse, R60 ;  /* 0x0000003c3f3c723e */ /* 0x040fe200000010ff */
[----:B------:R-:W-:Y:S01]  /*3530*/  FMUL.FTZ R63, R63, UR6 ;  /* 0x000000063f3f7c20 */ /* 0x000fe20008410000 */
[----:B------:R-:W-:Y:S01]  /*3540*/  PRMT R155, R61, 0x7610, R155 ;  /* 0x000076103d9b7816 */ /* 0x000fe2000000009b */
[----:B------:R-:W-:Y:S01]  /*3550*/  FMUL.FTZ R61, R208, UR6 ;  /* 0x00000006d03d7c20 */ /* 0x000fe20008410000 */
[----:B------:R-:W-:-:S02]  /*3560*/  LOP3.LUT P6, RZ, R108, 0xff00, RZ, 0xc0, !PT ;  /* 0x0000ff006cff7812 */ /* 0x000fc400078cc0ff */
[C---:B------:R-:W-:Y:S02]  /*3570*/  PRMT R157, R60.reuse, 0x7632, R157 ;  /* 0x000076323c9d7816 */ /* 0x040fe4000000009d */
[----:B------:R-:W-:Y:S02]  /*3580*/  PRMT R161, R60, 0x7610, R161 ;  /* 0x000076103ca17816 */ /* 0x000fe400000000a1 */
[C---:B------:R-:W-:Y:S02]  /*3590*/  FSEL R60, R63.reuse, RZ, P5 ;  /* 0x000000ff3f3c7208 */ /* 0x040fe40002800000 */
[----:B------:R-:W-:Y:S02]  /*35a0*/  FSEL R63, R63, RZ, P6 ;  /* 0x000000ff3f3f7208 */ /* 0x000fe40003000000 */
        /* <DEDUP_REMOVED lines=20> */
.L_x_685:
[----:B------:R-:W-:Y:S01]  /*36f0*/  UMOV UR4, UR8 ;  /* 0x0000000800047c82 */ /* 0x000fe20008000000 */
[----:B------:R-:W-:Y:S01]  /*3700*/  UMOV UR5, UR9 ;  /* 0x0000000900057c82 */ /* 0x000fe20008000000 */
[----:B------:R-:W-:-:S04]  /*3710*/  UISETP.NE.U32.AND UP0, UPT, UR4, URZ, UPT ;  /* 0x000000ff0400728c */ /* 0x000fc8000bf05070 */
[----:B------:R-:W-:-:S09]  /*3720*/  UISETP.NE.AND.EX UP0, UPT, UR5, URZ, UPT, UP0 ;  /* 0x000000ff0500728c */ /* 0x000fd2000bf05300 */
[----:B------:R-:W-:Y:S05]  /*3730*/  BRA.U UP0, `(.L_x_687) ;  /* 0x0000000100d47547 */ /* 0x000fea000b800000 */
[----:B-----5:R-:W-:Y:S01]  /*3740*/  SHF.R.U64 R60, R140, 0x10, R141 ;  /* 0x000000108c3c7819 */ /* 0x020fe2000000128d */
[-CC-:B------:R-:W-:Y:S01]  /*3750*/  FFMA.FTZ R206, R206, R70.reuse, R71.reuse ;  /* 0x00000046cece7223 */ /* 0x180fe20000010047 */
[-CC-:B------:R-:W-:Y:S01]  /*3760*/  FFMA.FTZ R168, R168, R70.reuse, R71.reuse ;  /* 0x00000046a8a87223 */ /* 0x180fe20000010047 */
[----:B------:R-:W-:Y:S01]  /*3770*/  LOP3.LUT P6, RZ, R186, 0xff00, RZ, 0xc0, !PT ;  /* 0x0000ff00baff7812 */ /* 0x000fe200078cc0ff */
[----:B------:R-:W-:Y:S01]  /*3780*/  FFMA.FTZ R208, R208, R70, R71 ;  /* 0x00000046d0d07223 */ /* 0x000fe20000010047 */
[----:B------:R-:W-:Y:S01]  /*3790*/  FADD.FTZ R206, R197, -R206 ;  /* 0x800000cec5ce7221 */ /* 0x000fe20000010000 */
[----:B------:R-:W-:Y:S02]  /*37a0*/  IMAD.U32 R62, R60, 0x10000, RZ ;  /* 0x000100003c3e7824 */ /* 0x000fe400078e00ff */
[----:B------:R-:W-:Y:S01]  /*37b0*/  FADD.FTZ R168, R195, -R168 ;  /* 0x800000a8c3a87221 */ /* 0x000fe20000010000 */
[----:B------:R-:W-:Y:S01]  /*37c0*/  IMAD.MOV.U32 R60, RZ, RZ, R140 ;  /* 0x000000ffff3c7224 */ /* 0x000fe200078e008c */
[----:B------:R-:W-:Y:S01]  /*37d0*/  SHF.R.U32.HI R65, RZ, 0x10, R141 ;  /* 0x00000010ff417819 */ /* 0x000fe2000001168d */
[----:B------:R-:W-:Y:S01]  /*37e0*/  FFMA.FTZ R62, R107, R206, R62 ;  /* 0x000000ce6b3e7223 */ /* 0x000fe2000001003e */
[----:B------:R-:W-:Y:S01]  /*37f0*/  FFMA.FTZ R210, R210, R70, R71 ;  /* 0x00000046d2d27223 */ /* 0x000fe20000010047 */
[----:B------:R-:W-:-:S02]  /*3800*/  IMAD.U32 R60, R60, 0x10000, RZ ;  /* 0x000100003c3c7824 */ /* 0x000fc400078e00ff */
[----:B------:R-:W-:Y:S01]  /*3810*/  FADD.FTZ R208, R199, -R208 ;  /* 0x800000d0c7d07221 */ /* 0x000fe20000010000 */
[----:B------:R-:W-:Y:S01]  /*3820*/  FMUL.FTZ R62, R62, UR6 ;  /* 0x000000063e3e7c20 */ /* 0x000fe20008410000 */
[----:B------:R-:W-:Y:S02]  /*3830*/  IMAD.MOV.U32 R61, RZ, RZ, R141 ;  /* 0x000000ffff3d7224 */ /* 0x000fe400078e008d */
[----:B------:R-:W-:Y:S01]  /*3840*/  FFMA.FTZ R60, R107, R168, R60 ;  /* 0x000000a86b3c7223 */ /* 0x000fe2000001003c */
[----:B------:R-:W-:Y:S01]  /*3850*/  FADD.FTZ R210, R201, -R210 ;  /* 0x800000d2c9d27221 */ /* 0x000fe20000010000 */
[----:B------:R-:W-:Y:S01]  /*3860*/  IMAD.U32 R65, R65, 0x10000, RZ ;  /* 0x0001000041417824 */ /* 0x000fe200078e00ff */
[----:B------:R-:W-:Y:S01]  /*3870*/  FSEL R63, R62, RZ, P6 ;  /* 0x000000ff3e3f7208 */ /* 0x000fe20003000000 */
[----:B------:R-:W-:Y:S01]  /*3880*/  IMAD.U32 R64, R61, 0x10000, RZ ;  /* 0x000100003d407824 */ /* 0x000fe200078e00ff */
[----:B------:R-:W-:Y:S01]  /*3890*/  LOP3.LUT P6, RZ, R108, 0xff00, RZ, 0xc0, !PT ;  /* 0x0000ff006cff7812 */ /* 0x000fe200078cc0ff */
[----:B------:R-:W-:Y:S01]  /*38a0*/  FMUL.FTZ R61, R60, UR6 ;  /* 0x000000063c3d7c20 */ /* 0x000fe20008410000 */
[----:B------:R-:W-:Y:S01]  /*38b0*/  LOP3.LUT P4, RZ, R186, 0xff, RZ, 0xc0, !PT ;  /* 0x000000ffbaff7812 */ /* 0x000fe2000788c0ff */
[C---:B------:R-:W-:Y:S01]  /*38c0*/  FFMA.FTZ R64, R107.reuse, R208, R64 ;  /* 0x000000d06b407223 */ /* 0x040fe20000010040 */
[----:B------:R-:W-:Y:S01]  /*38d0*/  FSEL R60, R62, RZ, P6 ;  /* 0x000000ff3e3c7208 */ /* 0x000fe20003000000 */
[----:B------:R-:W-:Y:S01]  /*38e0*/  FFMA.FTZ R65, R107, R210, R65 ;  /* 0x000000d26b417223 */ /* 0x000fe20000010041 */
        /* <DEDUP_REMOVED lines=23> */
[C---:B------:R-:W-:Y:S02]  /*3a60*/  PRMT R163, R61.reuse, 0x7632, R163 ;  /* 0x000076323da37816 */ /* 0x040fe400000000a3 */
[----:B------:R-:W-:Y:S01]  /*3a70*/  PRMT R67, R61, 0x7610, R67 ;  /* 0x000076103d437816 */ /* 0x000fe20000000043 */
[----:B------:R-:W-:Y:S06]  /*3a80*/  BRA `(.L_x_683) ;  /* 0x0000000000e87947 */ /* 0x000fec0003800000 */
.L_x_687:
[-C--:B------:R-:W-:Y:S01]  /*3a90*/  FFMA.FTZ R168, R168, R70.reuse, R71 ;  /* 0x00000046a8a87223 */ /* 0x080fe20000010047 */
[----:B-----5:R-:W-:Y:S01]  /*3aa0*/  IMAD.MOV.U32 R60, RZ, RZ, R140 ;  /* 0x000000ffff3c7224 */ /* 0x020fe200078e008c */
[--C-:B------:R-:W-:Y:S01]  /*3ab0*/  SHF.R.U64 R62, R140, 0x10, R141.reuse ;  /* 0x000000108c3e7819 */ /* 0x100fe2000000128d */
[----:B------:R-:W-:Y:S02]  /*3ac0*/  IMAD.MOV.U32 R63, RZ, RZ, R141 ;  /* 0x000000ffff3f7224 */ /* 0x000fe400078e008d */
[----:B------:R-:W-:Y:S01]  /*3ad0*/  FADD.FTZ R168, R195, -R168 ;  /* 0x800000a8c3a87221 */ /* 0x000fe20000010000 */
[----:B------:R-:W-:Y:S02]  /*3ae0*/  IMAD.U32 R60, R60, 0x10000, RZ ;  /* 0x000100003c3c7824 */ /* 0x000fe400078e00ff */
[-CC-:B------:R-:W-:Y:S01]  /*3af0*/  FFMA.FTZ R206, R206, R70.reuse, R71.reuse ;  /* 0x00000046cece7223 */ /* 0x180fe20000010047 */
[----:B------:R-:W-:Y:S01]  /*3b00*/  LOP3.LUT P6, RZ, R186, 0xff, RZ, 0xc0, !PT ;  /* 0x000000ffbaff7812 */ /* 0x000fe200078cc0ff */
[----:B------:R-:W-:Y:S01]  /*3b10*/  FFMA.FTZ R208, R208, R70, R71 ;  /* 0x00000046d0d07223 */ /* 0x000fe20000010047 */
[----:B------:R-:W-:Y:S01]  /*3b20*/  FFMA.FTZ R60, R107, R168, R60 ;  /* 0x000000a86b3c7223 */ /* 0x000fe2000001003c */
[----:B------:R-:W-:-:S02]  /*3b30*/  IMAD.U32 R65, R63, 0x10000, RZ ;  /* 0x000100003f417824 */ /* 0x000fc400078e00ff */
[----:B------:R-:W-:Y:S01]  /*3b40*/  FADD.FTZ R206, R197, -R206 ;  /* 0x800000cec5ce7221 */ /* 0x000fe20000010000 */
[----:B------:R-:W-:Y:S02]  /*3b50*/  IMAD.U32 R62, R62, 0x10000, RZ ;  /* 0x000100003e3e7824 */ /* 0x000fe400078e00ff */
[----:B------:R-:W-:Y:S01]  /*3b60*/  FMUL.FTZ R61, R60, UR6 ;  /* 0x000000063c3d7c20 */ /* 0x000fe20008410000 */
[----:B------:R-:W-:Y:S01]  /*3b70*/  FADD.FTZ R208, R199, -R208 ;  /* 0x800000d0c7d07221 */ /* 0x000fe20000010000 */
[----:B------:R-:W-:Y:S01]  /*3b80*/  SHF.R.U32.HI R64, RZ, 0x10, R141 ;  /* 0x00000010ff407819 */ /* 0x000fe2000001168d */
[----:B------:R-:W-:Y:S01]  /*3b90*/  FFMA.FTZ R210, R210, R70, R71 ;  /* 0x00000046d2d27223 */ /* 0x000fe20000010047 */
[----:B------:R-:W-:Y:S01]  /*3ba0*/  FFMA.FTZ R62, R107, R206, R62 ;  /* 0x000000ce6b3e7223 */ /* 0x000fe2000001003e */
[----:B------:R-:W-:Y:S01]  /*3bb0*/  FSEL R63, R61, RZ, P6 ;  /* 0x000000ff3d3f7208 */ /* 0x000fe20003000000 */
[----:B------:R-:W-:Y:S01]  /*3bc0*/  FFMA.FTZ R208, R107, R208, R65 ;  /* 0x000000d06bd07223 */ /* 0x000fe20000010041 */
[----:B------:R-:W-:Y:S01]  /*3bd0*/  LOP3.LUT P6, RZ, R108, 0xff, RZ, 0xc0, !PT ;  /* 0x000000ff6cff7812 */ /* 0x000fe200078cc0ff */
[----:B------:R-:W-:Y:S01]  /*3be0*/  FADD.FTZ R210, R201, -R210 ;  /* 0x800000d2c9d27221 */ /* 0x000fe20000010000 */
[----:B------:R-:W-:Y:S01]  /*3bf0*/  F2FP.BF16.F32.PACK_AB R63, R63, R60 ;  /* 0x0000003c3f3f723e */ /* 0x000fe200000010ff */
[----:B------:R-:W-:Y:S01]  /*3c00*/  IMAD.U32 R67, R64, 0x10000, RZ ;  /* 0x0001000040437824 */ /* 0x000fe200078e00ff */
[----:B------:R-:W-:-:S02]  /*3c10*/  FSEL R61, R61, RZ, P6 ;  /* 0x000000ff3d3d7208 */ /* 0x000fc40003000000 */
[----:B------:R-:W-:Y:S01]  /*3c20*/  PRMT R65, R63, 0x7632, R65 ;  /* 0x000076323f417816 */ /* 0x000fe20000000041 */
[----:B------:R-:W-:Y:S01]  /*3c30*/  FFMA.FTZ R210, R107, R210, R67 ;  /* 0x000000d26bd27223 */ /* 0x000fe20000010043 */
[C---:B------:R-:W-:Y:S01]  /*3c40*/  F2FP.BF16.F32.PACK_AB R61, R62.reuse, R61 ;  /* 0x0000003d3e3d723e */ /* 0x040fe200000010ff */
[----:B------:R-:W-:Y:S01]  /*3c50*/  FMUL.FTZ R62, R62, UR6 ;  /* 0x000000063e3e7c20 */ /* 0x000fe20008410000 */
[----:B------:R-:W-:Y:S01]  /*3c60*/  PRMT R155, R63, 0x7610, R155 ;  /* 0x000076103f9b7816 */ /* 0x000fe2000000009b */
[----:B------:R-:W-:Y:S01]  /*3c70*/  FMUL.FTZ R63, R208, UR6 ;  /* 0x00000006d03f7c20 */ /* 0x000fe20008410000 */
[----:B------:R-:W-:Y:S02]  /*3c80*/  LOP3.LUT P5, RZ, R186, 0xff00, RZ, 0xc0, !PT ;  /* 0x0000ff00baff7812 */ /* 0x000fe400078ac0ff */
[----:B------:R-:W-:Y:S02]  /*3c90*/  LOP3.LUT P6, RZ, R108, 0xff00, RZ, 0xc0, !PT ;  /* 0x0000ff006cff7812 */ /* 0x000fe400078cc0ff */
[----:B------:R-:W-:-:S02]  /*3ca0*/  LOP3.LUT P3, RZ, R186, 0xff0000, RZ, 0xc0, !PT ;  /* 0x00ff0000baff7812 */ /* 0x000fc4000786c0ff */
        /* <DEDUP_REMOVED lines=23> */
[----:B------:R-:W-:-:S07]  /*3e20*/  PRMT R67, R60, 0x7610, R67 ;  /* 0x000076103c437816 */ /* 0x000fce0000000043 */
.L_x_683:
[----:B------:R-:W0:Y:S01]  /*3e30*/  LDC.64 R60, c[0x0][0x468] ;  /* 0x00011a00ff3c7b82 */ /* 0x000e220000000a00 */
[----:B------:R-:W-:Y:S01]  /*3e40*/  UISETP.NE.U32.AND UP0, UPT, UR4, URZ, UPT ;  /* 0x000000ff0400728c */ /* 0x000fe2000bf05070 */
[----:B------:R-:W-:Y:S02]  /*3e50*/  LOP3.LUT R62, R62, 0xffff, RZ, 0xc0, !PT ;  /* 0x0000ffff3e3e7812 */ /* 0x000fe400078ec0ff */
        /* <DEDUP_REMOVED lines=15> */
.L_x_688:
[----:B------:R1:W-:Y:S01]  /*3f50*/  STG.E.64 desc[UR10][R64.64], R62 ;  /* 0x0000003e40007986 */ /* 0x0003e2000c101b0a */
[----:B------:R-:W-:Y:S05]  /*3f60*/  @!P1 BRA `(.L_x_689) ;  /* 0x0000000000209947 */ /* 0x000fea0003800000 */
        /* <DEDUP_REMOVED lines=8> */
.L_x_689:
[----:B------:R-:W-:Y:S05]  /*3ff0*/  @!P1 BRA `(.L_x_690) ;  /* 0x0000000c00389947 */ /* 0x000fea0003800000 */
[----:B------:R-:W-:Y:S05]  /*4000*/  @!P0 BRA `(.L_x_691) ;  /* 0x0000000400bc8947 */ /* 0x000fea0003800000 */
[----:B------:R-:W-:Y:S05]  /*4010*/  BRA.U !UP0, `(.L_x_692) ;  /* 0x0000000108e87547 */ /* 0x000fea000b800000 */
[-C--:B-12---:R-:W-:Y:S01]  /*4020*/  FFMA.FTZ R63, R190, R70.reuse, R71 ;  /* 0x00000046be3f7223 */ /* 0x086fe20000010047 */
[----:B------:R-:W-:Y:S01]  /*4030*/  IMAD.MOV.U32 R62, RZ, RZ, R138 ;  /* 0x000000ffff3e7224 */ /* 0x000fe200078e008a */
        /* <DEDUP_REMOVED lines=8> */
[----:B0-----:R-:W-:-:S02]  /*40c0*/  IMAD.U32 R67, R65, 0x10000, RZ ;  /* 0x0001000041437824 */ /* 0x001fc400078e00ff */
        /* <DEDUP_REMOVED lines=47> */
.L_x_692:
[----:B-12---:R-:W-:Y:S01]  /*43c0*/  SHF.R.U64 R62, R138, 0x10, R139 ;  /* 0x000000108a3e7819 */ /* 0x006fe2000000128b */
[-CC-:B------:R-:W-:Y:S01]  /*43d0*/  FFMA.FTZ R192, R192, R70.reuse, R71.reuse ;  /* 0x00000046c0c07223 */ /* 0x180fe20000010047 */
[-CC-:B------:R-:W-:Y:S01]  /*43e0*/  FFMA.FTZ R63, R190, R70.reuse, R71.reuse ;  /* 0x00000046be3f7223 */ /* 0x180fe20000010047 */
[----:B------:R-:W-:Y:S01]  /*43f0*/  LOP3.LUT P6, RZ, R177, 0xff00, RZ, 0xc0, !PT ;  /* 0x0000ff00b1ff7812 */ /* 0x000fe200078cc0ff */
[----:B------:R-:W-:Y:S01]  /*4400*/  FFMA.FTZ R194, R194, R70, R71 ;  /* 0x00000046c2c27223 */ /* 0x000fe20000010047 */
[----:B------:R-:W-:Y:S02]  /*4410*/  IMAD.U32 R64, R62, 0x10000, RZ ;  /* 0x000100003e407824 */ /* 0x000fe400078e00ff */
[----:B------:R-:W-:Y:S01]  /*4420*/  FADD.FTZ R192, R189, -R192 ;  /* 0x800000c0bdc07221 */ /* 0x000fe20000010000 */
[----:B------:R-:W-:Y:S02]  /*4430*/  IMAD.MOV.U32 R62, RZ, RZ, R138 ;  /* 0x000000ffff3e7224 */ /* 0x000fe400078e008a */
[----:B------:R-:W-:Y:S01]  /*4440*/  FADD.FTZ R188, R188, -R63 ;  /* 0x8000003fbcbc7221 */ /* 0x000fe20000010000 */
[----:B0-----:R-:W-:Y:S01]  /*4450*/  SHF.R.U32.HI R67, RZ, 0x10, R139 ;  /* 0x00000010ff437819 */ /* 0x001fe2000001168b */
[----:B------:R-:W-:Y:S01]  /*4460*/  FFMA.FTZ R64, R107, R192, R64 ;  /* 0x000000c06b407223 */ /* 0x000fe20000010040 */
[----:B------:R-:W-:-:S02]  /*4470*/  IMAD.U32 R62, R62, 0x10000, RZ ;  /* 0x000100003e3e7824 */ /* 0x000fc400078e00ff */
[----:B------:R-:W-:Y:S01]  /*4480*/  FFMA.FTZ R196, R196, R70, R71 ;  /* 0x00000046c4c47223 */ /* 0x000fe20000010047 */
[----:B------:R-:W-:Y:S02]  /*4490*/  IMAD.MOV.U32 R65, RZ, RZ, R139 ;  /* 0x000000ffff417224 */ /* 0x000fe400078e008b */
[----:B------:R-:W-:Y:S01]  /*44a0*/  FMUL.FTZ R64, R64, UR6 ;  /* 0x0000000640407c20 */ /* 0x000fe20008410000 */
[----:B------:R-:W-:Y:S01]  /*44b0*/  FFMA.FTZ R62, R107, R188, R62 ;  /* 0x000000bc6b3e7223 */ /* 0x000fe2000001003e */
[----:B------:R-:W-:Y:S01]  /*44c0*/  FADD.FTZ R194, R191, -R194 ;  /* 0x800000c2bfc27221 */ /* 0x000fe20000010000 */
[----:B------:R-:W-:Y:S02]  /*44d0*/  IMAD.U32 R66, R65, 0x10000, RZ ;  /* 0x0001000041427824 */ /* 0x000fe400078e00ff */
[----:B------:R-:W-:Y:S01]  /*44e0*/  FADD.FTZ R196, R193, -R196 ;  /* 0x800000c4c1c47221 */ /* 0x000fe20000010000 */
        /* <DEDUP_REMOVED lines=33> */
.L_x_691:
[----:B------:R-:W-:Y:S05]  /*4700*/  BRA.U !UP0, `(.L_x_694) ;  /* 0x0000000108c87547 */ /* 0x000fea000b800000 */
[-CC-:B-12---:R-:W-:Y:S01]  /*4710*/  FFMA.FTZ R63, R190, R70.reuse, R71.reuse ;  /* 0x00000046be3f7223 */ /* 0x186fe20000010047 */
[----:B------:R-:W-:Y:S01]  /*4720*/  LOP3.LUT P6, RZ, R177, 0xff, RZ, 0xc0, !PT ;  /* 0x000000ffb1ff7812 */ /* 0x000fe200078cc0ff */
[-CC-:B------:R-:W-:Y:S01]  /*4730*/  FFMA.FTZ R192, R192, R70.reuse, R71.reuse ;  /* 0x00000046c0c07223 */ /* 0x180fe20000010047 */
[-C--:B------:R-:W-:Y:S01]  /*4740*/  FFMA.FTZ R194, R194, R70.reuse, R71 ;  /* 0x00000046c2c27223 */ /* 0x080fe20000010047 */
[----:B------:R-:W-:Y:S01]  /*4750*/  FADD.FTZ R62, R188, -R63 ;  /* 0x8000003fbc3e7221 */ /* 0x000fe20000010000 */
[----:B------:R-:W-:Y:S01]  /*4760*/  FFMA.FTZ R196, R196, R70, R71 ;  /* 0x00000046c4c47223 */ /* 0x000fe20000010047 */
[----:B------:R-:W-:Y:S01]  /*4770*/  FADD.FTZ R64, R189, -R192 ;  /* 0x800000c0bd407221 */ /* 0x000fe20000010000 */
[----:B------:R-:W-:Y:S01]  /*4780*/  FADD.FTZ R194, R191, -R194 ;  /* 0x800000c2bfc27221 */ /* 0x000fe20000010000 */
[----:B------:R-:W-:Y:S01]  /*4790*/  FMUL.FTZ R62, R107, R62 ;  /* 0x0000003e6b3e7220 */ /* 0x000fe20000410000 */
[----:B------:R-:W-:Y:S01]  /*47a0*/  FADD.FTZ R196, R193, -R196 ;  /* 0x800000c4c1c47221 */ /* 0x000fe20000010000 */
[----:B------:R-:W-:Y:S01]  /*47b0*/  FMUL.FTZ R64, R107, R64 ;  /* 0x000000406b407220 */ /* 0x000fe20000410000 */
[C---:B------:R-:W-:Y:S01]  /*47c0*/  LOP3.LUT P5, RZ, R177.reuse, 0xff00, RZ, 0xc0, !PT ;  /* 0x0000ff00b1ff7812 */ /* 0x040fe200078ac0ff */
[----:B------:R-:W-:Y:S01]  /*47d0*/  FMUL.FTZ R63, R62, UR6 ;  /* 0x000000063e3f7c20 */ /* 0x000fe20008410000 */
[----:B------:R-:W-:Y:S01]  /*47e0*/  LOP3.LUT P3, RZ, R177, 0xff0000, RZ, 0xc0, !PT ;  /* 0x00ff0000b1ff7812 */ /* 0x000fe2000786c0ff */
[----:B0-----:R-:W-:Y:S01]  /*47f0*/  FMUL.FTZ R69, R107, R196 ;  /* 0x000000c46b457220 */ /* 0x001fe20000410000 */
[----:B------:R-:W-:-:S02]  /*4800*/  ISETP.GE.U32.AND P4, PT, R177, 0x1000000, PT ;  /* 0x01000000b100780c */ /* 0x000fc40003f86070 */
[----:B------:R-:W-:Y:S01]  /*4810*/  FSEL R65, R63, RZ, P6 ;  /* 0x000000ff3f417208 */ /* 0x000fe20003000000 */
[----:B------:R-:W-:Y:S01]  /*4820*/  FMUL.FTZ R68, R69, UR6 ;  /* 0x0000000645447c20 */ /* 0x000fe20008410000 */
[----:B------:R-:W-:Y:S02]  /*4830*/  LOP3.LUT P6, RZ, R109, 0xff, RZ, 0xc0, !PT ;  /* 0x000000ff6dff7812 */ /* 0x000fe400078cc0ff */
[----:B------:R-:W-:Y:S02]  /*4840*/  F2FP.BF16.F32.PACK_AB R65, R65, R62 ;  /* 0x0000003e4141723e */ /* 0x000fe400000010ff */
[----:B------:R-:W-:Y:S02]  /*4850*/  FSEL R63, R63, RZ, P6 ;  /* 0x000000ff3f3f7208 */ /* 0x000fe40003000000 */
[C---:B------:R-:W-:Y:S02]  /*4860*/  PRMT R67, R65.reuse, 0x7632, R67 ;  /* 0x0000763241437816 */ /* 0x040fe40000000043 */
[----:B------:R-:W-:Y:S01]  /*4870*/  PRMT R155, R65, 0x7610, R155 ;  /* 0x00007610419b7816 */ /* 0x000fe2000000009b */
[----:B------:R-:W-:Y:S01]  /*4880*/  FMUL.FTZ R65, R107, R194 ;  /* 0x000000c26b417220 */ /* 0x000fe20000410000 */
[C---:B------:R-:W-:Y:S01]  /*4890*/  F2FP.BF16.F32.PACK_AB R63, R64.reuse, R63 ;  /* 0x0000003f403f723e */ /* 0x040fe200000010ff */
[----:B------:R-:W-:Y:S01]  /*48a0*/  FMUL.FTZ R64, R64, UR6 ;  /* 0x0000000640407c20 */ /* 0x000fe20008410000 */
[----:B------:R-:W-:Y:S01]  /*48b0*/  LOP3.LUT P6, RZ, R109, 0xff00, RZ, 0xc0, !PT ;  /* 0x0000ff006dff7812 */ /* 0x000fe200078cc0ff */
[----:B------:R-:W-:Y:S01]  /*48c0*/  FMUL.FTZ R66, R65, UR6 ;  /* 0x0000000641427c20 */ /* 0x000fe20008410000 */
[----:B------:R-:W-:-:S02]  /*48d0*/  PRMT R157, R63, 0x7632, R157 ;  /* 0x000076323f9d7816 */ /* 0x000fc4000000009d */
[----:B------:R-:W-:Y:S02]  /*48e0*/  PRMT R161, R63, 0x7610, R161 ;  /* 0x000076103fa17816 */ /* 0x000fe400000000a1 */
[C---:B------:R-:W-:Y:S02]  /*48f0*/  FSEL R62, R64.reuse, RZ, P5 ;  /* 0x000000ff403e7208 */ /* 0x040fe40002800000 */
[----:B------:R-:W-:Y:S02]  /*4900*/  FSEL R63, R64, RZ, P6 ;  /* 0x000000ff403f7208 */ /* 0x000fe40003000000 */
[----:B------:R-:W-:Y:S02]  /*4910*/  FSEL R64, R66, RZ, P3 ;  /* 0x000000ff42407208 */ /* 0x000fe40001800000 */
[C---:B------:R-:W-:Y:S02]  /*4920*/  LOP3.LUT P5, RZ, R109.reuse, 0xff0000, RZ, 0xc0, !PT ;  /* 0x00ff00006dff7812 */ /* 0x040fe400078ac0ff */
[----:B------:R-:W-:-:S02]  /*4930*/  ISETP.GE.U32.AND P3, PT, R109, 0x1000000, PT ;  /* 0x010000006d00780c */ /* 0x000fc40003f66070 */
[----:B------:R-:W-:Y:S02]  /*4940*/  F2FP.BF16.F32.PACK_AB R72, R63, R62 ;  /* 0x0000003e3f48723e */ /* 0x000fe400000010ff */
[----:B------:R-:W-:Y:S02]  /*4950*/  FSEL R66, R66, RZ, P5 ;  /* 0x000000ff42427208 */ /* 0x000fe40002800000 */
[C---:B------:R-:W-:Y:S02]  /*4960*/  FSEL R62, R68.reuse, RZ, P4 ;  /* 0x000000ff443e7208 */ /* 0x040fe40002000000 */
        /* <DEDUP_REMOVED lines=10> */
[----:B------:R-:W-:Y:S01]  /*4a10*/  PRMT R163, R63, 0x7632, R163 ;  /* 0x000076323fa37816 */ /* 0x000fe200000000a3 */
[----:B------:R-:W-:Y:S06]  /*4a20*/  BRA `(.L_x_693) ;  /* 0x0000000c00087947 */ /* 0x000fec0003800000 */
.L_x_694:
[-CC-:B------:R-:W-:Y:S01]  /*4a30*/  FFMA.FTZ R192, R192, R70.reuse, R71.reuse ;  /* 0x00000046c0c07223 */ /* 0x180fe20000010047 */
[-CC-:B-12---:R-:W-:Y:S01]  /*4a40*/  FFMA.FTZ R63, R190, R70.reuse, R71.reuse ;  /* 0x00000046be3f7223 */ /* 0x186fe20000010047 */
[----:B------:R-:W-:Y:S01]  /*4a50*/  LOP3.LUT P6, RZ, R177, 0xff00, RZ, 0xc0, !PT ;  /* 0x0000ff00b1ff7812 */ /* 0x000fe200078cc0ff */
[-C--:B------:R-:W-:Y:S01]  /*4a60*/  FFMA.FTZ R194, R194, R70.reuse, R71 ;  /* 0x00000046c2c27223 */ /* 0x080fe20000010047 */
        /* <DEDUP_REMOVED lines=20> */
[----:B0-----:R-:W-:-:S02]  /*4bb0*/  F2FP.BF16.F32.PACK_AB R66, R63, R62 ;  /* 0x0000003e3f42723e */ /* 0x001fc400000010ff */
        /* <DEDUP_REMOVED lines=12> */
[C---:B------:R-:W-:Y:S02]  /*4c80*/  PRMT R160, R66.reuse, 0x7632, R160 ;  /* 0x0000763242a07816 */ /* 0x040fe400000000a0 */
[----:B------:R-:W-:Y:S02]  /*4c90*/  PRMT R64, R66, 0x7610, R64 ;  /* 0x0000761042407816 */ /* 0x000fe40000000040 */
[----:B------:R-:W-:Y:S02]  /*4ca0*/  PRMT R162, R62, 0x7632, R162 ;  /* 0x000076323ea27816 */ /* 0x000fe400000000a2 */
[C---:B------:R-:W-:Y:S02]  /*4cb0*/  PRMT R163, R65.reuse, 0x7632, R163 ;  /* 0x0000763241a37816 */ /* 0x040fe400000000a3 */
[----:B------:R-:W-:Y:S01]  /*4cc0*/  PRMT R63, R65, 0x7610, R63 ;  /* 0x00007610413f7816 */ /* 0x000fe2000000003f */
[----:B------:R-:W-:Y:S06]  /*4cd0*/  BRA `(.L_x_693) ;  /* 0x00000008005c7947 */ /* 0x000fec0003800000 */
.L_x_690:
[----:B------:R-:W-:Y:S05]  /*4ce0*/  @!P0 BRA `(.L_x_695) ;  /* 0x0000000400508947 */ /* 0x000fea0003800000 */
[----:B------:R-:W-:Y:S05]  /*4cf0*/  BRA.U !UP0, `(.L_x_696) ;  /* 0x0000000108b07547 */ /* 0x000fea000b800000 */
[-CC-:B-12---:R-:W-:Y:S01]  /*4d00*/  FFMA.FTZ R63, R190, R70.reuse, R71.reuse ;  /* 0x00000046be3f7223 */ /* 0x186fe20000010047 */
[-CC-:B------:R-:W-:Y:S01]  /*4d10*/  FFMA.FTZ R192, R192, R70.reuse, R71.reuse ;  /* 0x00000046c0c07223 */ /* 0x180fe20000010047 */
[----:B------:R-:W-:Y:S02]  /*4d20*/  IMAD.MOV.U32 R62, RZ, RZ, R138 ;  /* 0x000000ffff3e7224 */ /* 0x000fe400078e008a */
[----:B------:R-:W-:Y:S01]  /*4d30*/  FFMA.FTZ R194, R194, R70, R71 ;  /* 0x00000046c2c27223 */ /* 0x000fe20000010047 */
[----:B------:R-:W-:Y:S01]  /*4d40*/  FADD.FTZ R188, R188, -R63 ;  /* 0x8000003fbcbc7221 */ /* 0x000fe20000010000 */
[--C-:B------:R-:W-:Y:S01]  /*4d50*/  SHF.R.U64 R63, R138, 0x10, R139.reuse ;  /* 0x000000108a3f7819 */ /* 0x100fe2000000128b */
[----:B------:R-:W-:Y:S01]  /*4d60*/  FADD.FTZ R192, R189, -R192 ;  /* 0x800000c0bdc07221 */ /* 0x000fe20000010000 */
[----:B------:R-:W-:Y:S01]  /*4d70*/  IMAD.U32 R62, R62, 0x10000, RZ ;  /* 0x000100003e3e7824 */ /* 0x000fe200078e00ff */
[--C-:B0-----:R-:W-:Y:S01]  /*4d80*/  SHF.R.U32.HI R66, RZ, 0x10, R139.reuse ;  /* 0x00000010ff427819 */ /* 0x101fe2000001168b */
[----:B------:R-:W-:-:S02]  /*4d90*/  IMAD.MOV.U32 R64, RZ, RZ, R139 ;  /* 0x000000ffff407224 */ /* 0x000fc400078e008b */
[----:B------:R-:W-:Y:S01]  /*4da0*/  FFMA.FTZ R196, R196, R70, R71 ;  /* 0x00000046c4c47223 */ /* 0x000fe20000010047 */
[----:B------:R-:W-:Y:S02]  /*4db0*/  IMAD.U32 R63, R63, 0x10000, RZ ;  /* 0x000100003f3f7824 */ /* 0x000fe400078e00ff */
[----:B------:R-:W-:Y:S01]  /*4dc0*/  FFMA.FTZ R62, R107, R188, R62 ;  /* 0x000000bc6b3e7223 */ /* 0x000fe2000001003e */
[----:B------:R-:W-:Y:S01]  /*4dd0*/  FADD.FTZ R194, R191, -R194 ;  /* 0x800000c2bfc27221 */ /* 0x000fe20000010000 */
[----:B------:R-:W-:Y:S02]  /*4de0*/  IMAD.U32 R65, R64, 0x10000, RZ ;  /* 0x0001000040417824 */ /* 0x000fe400078e00ff */
[----:B------:R-:W-:Y:S01]  /*4df0*/  FFMA.FTZ R192, R107, R192, R63 ;  /* 0x000000c06bc07223 */ /* 0x000fe2000001003f */
[----:B------:R-:W-:Y:S02]  /*4e00*/  IMAD.U32 R67, R66, 0x10000, RZ ;  /* 0x0001000042437824 */ /* 0x000fe400078e00ff */
[----:B------:R-:W-:Y:S01]  /*4e10*/  FADD.FTZ R196, R193, -R196 ;  /* 0x800000c4c1c47221 */ /* 0x000fe20000010000 */
[----:B------:R-:W-:Y:S01]  /*4e20*/  FMUL.FTZ R63, R62, UR6 ;  /* 0x000000063e3f7c20 */ /* 0x000fe20008410000 */
[----:B------:R-:W-:Y:S01]  /*4e30*/  FMUL.FTZ R64, R192, UR6 ;  /* 0x00000006c0407c20 */ /* 0x000fe20008410000 */
[----:B------:R-:W-:Y:S01]  /*4e40*/  FFMA.FTZ R194, R107, R194, R65 ;  /* 0x000000c26bc27223 */ /* 0x000fe20000010041 */
[----:B------:R-:W-:Y:S01]  /*4e50*/  LOP3.LUT P3, RZ, R177, 0xff, RZ, 0xc0, !PT ;  /* 0x000000ffb1ff7812 */ /* 0x000fe2000786c0ff */
[----:B------:R-:W-:Y:S01]  /*4e60*/  FFMA.FTZ R196, R107, R196, R67 ;  /* 0x000000c46bc47223 */ /* 0x000fe20000010043 */
[----:B------:R-:W-:Y:S01]  /*4e70*/  LOP3.LUT P4, RZ, R177, 0xff00, RZ, 0xc0, !PT ;  /* 0x0000ff00b1ff7812 */ /* 0x000fe2000788c0ff */
        /* <DEDUP_REMOVED lines=20> */
.L_x_696:
[-CC-:B-12---:R-:W-:Y:S01]  /*4fc0*/  FFMA.FTZ R63, R190, R70.reuse, R71.reuse ;  /* 0x00000046be3f7223 */ /* 0x186fe20000010047 */
[-C--:B------:R-:W-:Y:S01]  /*4fd0*/  FFMA.FTZ R192, R192, R70.reuse, R71 ;  /* 0x00000046c0c07223 */ /* 0x080fe20000010047 */
[----:B------:R-:W-:Y:S01]  /*4fe0*/  IMAD.MOV.U32 R62, RZ, RZ, R138 ;  /* 0x000000ffff3e7224 */ /* 0x000fe200078e008a */
[----:B0-----:R-:W-:Y:S01]  /*4ff0*/  SHF.R.U32.HI R66, RZ, 0x10, R139 ;  /* 0x00000010ff427819 */ /* 0x001fe2000001168b */
[----:B------:R-:W-:Y:S01]  /*5000*/  FADD.FTZ R188, R188, -R63 ;  /* 0x8000003fbcbc7221 */ /* 0x000fe20000010000 */
[----:B------:R-:W-:Y:S01]  /*5010*/  SHF.R.U64 R63, R138, 0x10, R139 ;  /* 0x000000108a3f7819 */ /* 0x000fe2000000128b */
[-CC-:B------:R-:W-:Y:S01]  /*5020*/  FFMA.FTZ R194, R194, R70.reuse, R71.reuse ;  /* 0x00000046c2c27223 */ /* 0x180fe20000010047 */
[----:B------:R-:W-:Y:S01]  /*5030*/  FFMA.FTZ R196, R196, R70, R71 ;  /* 0x00000046c4c47223 */ /* 0x000fe20000010047 */
[----:B------:R-:W-:Y:S02]  /*5040*/  IMAD.MOV.U32 R64, RZ, RZ, R139 ;  /* 0x000000ffff407224 */ /* 0x000fe400078e008b */
[----:B------:R-:W-:Y:S01]  /*5050*/  FADD.FTZ R192, R189, -R192 ;  /* 0x800000c0bdc07221 */ /* 0x000fe20000010000 */
[----:B------:R-:W-:-:S02]  /*5060*/  IMAD.U32 R62, R62, 0x10000, RZ ;  /* 0x000100003e3e7824 */ /* 0x000fc400078e00ff */
[----:B------:R-:W-:Y:S01]  /*5070*/  FADD.FTZ R194, R191, -R194 ;  /* 0x800000c2bfc27221 */ /* 0x000fe20000010000 */
[----:B------:R-:W-:Y:S02]  /*5080*/  IMAD.U32 R63, R63, 0x10000, RZ ;  /* 0x000100003f3f7824 */ /* 0x000fe400078e00ff */
[----:B------:R-:W-:Y:S01]  /*5090*/  FADD.FTZ R196, R193, -R196 ;  /* 0x800000c4c1c47221 */ /* 0x000fe20000010000 */
        /* <DEDUP_REMOVED lines=8> */
[----:B------:R-:W-:Y:S01]  /*5120*/  LOP3.LUT P3, RZ, R177, 0xff, RZ, 0xc0, !PT ;  /* 0x000000ffb1ff7812 */ /* 0x000fe2000786c0ff */
        /* <DEDUP_REMOVED lines=16> */
.L_x_695:
[----:B------:R-:W-:Y:S05]  /*5230*/  BRA.U !UP0, `(.L_x_697) ;  /* 0x00000001088c7547 */ /* 0x000fea000b800000 */
[-CC-:B-12---:R-:W-:Y:S01]  /*5240*/  FFMA.FTZ R63, R190, R70.reuse, R71.reuse ;  /* 0x00000046be3f7223 */ /* 0x186fe20000010047 */
        /* <DEDUP_REMOVED lines=8> */
[----:B------:R-:W-:Y:S01]  /*52d0*/  FMUL.FTZ R192, R107, R192 ;  /* 0x000000c06bc07220 */ /* 0x000fe20000410000 */
[----:B------:R-:W-:Y:S01]  /*52e0*/  LOP3.LUT P3, RZ, R177, 0xff, RZ, 0xc0, !PT ;  /* 0x000000ffb1ff7812 */ /* 0x000fe2000786c0ff */
[----:B------:R-:W-:Y:S01]  /*52f0*/  FMUL.FTZ R194, R107, R194 ;  /* 0x000000c26bc27220 */ /* 0x000fe20000410000 */
[----:B------:R-:W-:Y:S01]  /*5300*/  FMUL.FTZ R62, R188, UR6 ;  /* 0x00000006bc3e7c20 */ /* 0x000fe20008410000 */
[----:B------:R-:W-:Y:S01]  /*5310*/  FMUL.FTZ R64, R192, UR6 ;  /* 0x00000006c0407c20 */ /* 0x000fe20008410000 */
[----:B------:R-:W-:Y:S01]  /*5320*/  LOP3.LUT P4, RZ, R177, 0xff00, RZ, 0xc0, !PT ;  /* 0x0000ff00b1ff7812 */ /* 0x000fe2000788c0ff */
[----:B------:R-:W-:Y:S01]  /*5330*/  FMUL.FTZ R196, R107, R196 ;  /* 0x000000c46bc47220 */ /* 0x000fe20000410000 */
[----:B0-----:R-:W-:Y:S01]  /*5340*/  FMUL.FTZ R66, R194, UR6 ;  /* 0x00000006c2427c20 */ /* 0x001fe20008410000 */
[----:B------:R-:W-:-:S02]  /*5350*/  FSEL R63, R62, RZ, P3 ;  /* 0x000000ff3e3f7208 */ /* 0x000fc40001800000 */
[C---:B------:R-:W-:Y:S01]  /*5360*/  LOP3.LUT P5, RZ, R177.reuse, 0xff0000, RZ, 0xc0, !PT ;  /* 0x00ff0000b1ff7812 */ /* 0x040fe200078ac0ff */
[----:B------:R-:W-:Y:S01]  /*5370*/  FMUL.FTZ R62, R196, UR6 ;  /* 0x00000006c43e7c20 */ /* 0x000fe20008410000 */
[----:B------:R-:W-:Y:S02]  /*5380*/  FSEL R65, R64, RZ, P4 ;  /* 0x000000ff40417208 */ /* 0x000fe40002000000 */
        /* <DEDUP_REMOVED lines=11> */
[C---:B------:R-:W-:Y:S02]  /*5440*/  PRMT R63, R65.reuse, 0x7632, R63 ;  /* 0x00007632413f7816 */ /* 0x040fe4000000003f */
[----:B------:R-:W-:Y:S01]  /*5450*/  PRMT R159, R65, 0x7610, R159 ;  /* 0x00007610419f7816 */ /* 0x000fe2000000009f */
[----:B------:R-:W-:Y:S06]  /*5460*/  BRA `(.L_x_693) ;  /* 0x0000000000787947 */ /* 0x000fec0003800000 */
.L_x_697:
        /* <DEDUP_REMOVED lines=27> */
[----:B0-----:R-:W-:Y:S02]  /*5620*/  PRMT R67, R63, 0x7610, R67 ;  /* 0x000076103f437816 */ /* 0x001fe40000000043 */
[C---:B------:R-:W-:Y:S02]  /*5630*/  PRMT R63, R65.reuse, 0x7632, R63 ;  /* 0x00007632413f7816 */ /* 0x040fe4000000003f */
[----:B------:R-:W-:-:S07]  /*5640*/  PRMT R62, R65, 0x7610, R62 ;  /* 0x00007610413e7816 */ /* 0x000fce000000003e */
.L_x_693:
        /* <DEDUP_REMOVED lines=15> */
.L_x_698:
        /* <DEDUP_REMOVED lines=10> */
.L_x_699:
[----:B------:R-:W-:Y:S05]  /*57e0*/  @!P1 BRA `(.L_x_700) ;  /* 0x0000000c00349947 */ /* 0x000fea0003800000 */
[----:B------:R-:W-:Y:S05]  /*57f0*/  @!P0 BRA `(.L_x_701) ;  /* 0x0000000400b88947 */ /* 0x000fea0003800000 */
[----:B------:R-:W-:Y:S05]  /*5800*/  BRA.U !UP0, `(.L_x_702) ;  /* 0x0000000108e87547 */ /* 0x000fea000b800000 */
[-C--:B------:R-:W-:Y:S01]  /*5810*/  FFMA.FTZ R184, R184, R70.reuse, R71 ;  /* 0x00000046b8b87223 */ /* 0x080fe20000010047 */
[----:B-12---:R-:W-:Y:S01]  /*5820*/  IMAD.MOV.U32 R62, RZ, RZ, R136 ;  /* 0x000000ffff3e7224 */ /* 0x006fe200078e0088 */
        /* <DEDUP_REMOVED lines=10> */
[----:B------:R-:W-:Y:S01]  /*58d0*/  SHF.R.U32.HI R69, RZ, 0x10, R137 ;  /* 0x00000010ff457819 */ /* 0x000fe20000011689 */
[----:B------:R-:W-:Y:S01]  /*58e0*/  FMUL.FTZ R63, R62, UR6 ;  /* 0x000000063e3f7c20 */ /* 0x000fe20008410000 */
[----:B------:R-:W-:Y:S02]  /*58f0*/  IMAD.U32 R64, R64, 0x10000, RZ ;  /* 0x0001000040407824 */ /* 0x000fe400078e00ff */
[----:B------:R-:W-:Y:S01]  /*5900*/  FFMA.FTZ R178, R178, R70, R71 ;  /* 0x00000046b2b27223 */ /* 0x000fe20000010047 */
[----:B------:R-:W-:Y:S01]  /*5910*/  FADD.FTZ R180, R183, -R180 ;  /* 0x800000b4b7b47221 */ /* 0x000fe20000010000 */
[----:B------:R-:W-:Y:S01]  /*5920*/  IMAD.U32 R69, R69, 0x10000, RZ ;  /* 0x0001000045457824 */ /* 0x000fe200078e00ff */
[----:B------:R-:W-:Y:S01]  /*5930*/  FSEL R65, R63, RZ, P6 ;  /* 0x000000ff3f417208 */ /* 0x000fe20003000000 */
[----:B------:R-:W-:Y:S01]  /*5940*/  FFMA.FTZ R64, R107, R182, R64 ;  /* 0x000000b66b407223 */ /* 0x000fe20000010040 */
[----:B------:R-:W-:Y:S01]  /*5950*/  LOP3.LUT P6, RZ, R110, 0xff, RZ, 0xc0, !PT ;  /* 0x000000ff6eff7812 */ /* 0x000fe200078cc0ff */
[----:B------:R-:W-:Y:S01]  /*5960*/  FADD.FTZ R178, R181, -R178 ;  /* 0x800000b2b5b27221 */ /* 0x000fe20000010000 */
[----:B------:R-:W-:Y:S01]  /*5970*/  F2FP.BF16.F32.PACK_AB R65, R65, R62 ;  /* 0x0000003e4141723e */ /* 0x000fe200000010ff */
[----:B------:R-:W-:Y:S01]  /*5980*/  FFMA.FTZ R67, R107, R180, R67 ;  /* 0x000000b46b437223 */ /* 0x000fe20000010043 */
[----:B------:R-:W-:Y:S01]  /*5990*/  FSEL R63, R63, RZ, P6 ;  /* 0x000000ff3f3f7208 */ /* 0x000fe20003000000 */
[--C-:B------:R-:W-:Y:S01]  /*59a0*/  FFMA.FTZ R178, R107, R178, R69.reuse ;  /* 0x000000b26bb27223 */ /* 0x100fe20000010045 */
[----:B------:R-:W-:-:S02]  /*59b0*/  PRMT R69, R65, 0x7632, R69 ;  /* 0x0000763241457816 */ /* 0x000fc40000000045 */
[C---:B------:R-:W-:Y:S01]  /*59c0*/  F2FP.BF16.F32.PACK_AB R63, R64.reuse, R63 ;  /* 0x0000003f403f723e */ /* 0x040fe200000010ff */
[----:B------:R-:W-:Y:S01]  /*59d0*/  FMUL.FTZ R64, R64, UR6 ;  /* 0x0000000640407c20 */ /* 0x000fe20008410000 */
[----:B------:R-:W-:Y:S01]  /*59e0*/  PRMT R155, R65, 0x7610, R155 ;  /* 0x00007610419b7816 */ /* 0x000fe2000000009b */
[----:B------:R-:W-:Y:S01]  /*59f0*/  FMUL.FTZ R65, R67, UR6 ;  /* 0x0000000643417c20 */ /* 0x000fe20008410000 */
[----:B------:R-:W-:Y:S01]  /*5a00*/  LOP3.LUT P5, RZ, R166, 0xff00, RZ, 0xc0, !PT ;  /* 0x0000ff00a6ff7812 */ /* 0x000fe200078ac0ff */
[----:B------:R-:W-:Y:S01]  /*5a10*/  FMUL.FTZ R66, R178, UR6 ;  /* 0x00000006b2427c20 */ /* 0x000fe20008410000 */
[----:B------:R-:W-:Y:S02]  /*5a20*/  LOP3.LUT P6, RZ, R110, 0xff00, RZ, 0xc0, !PT ;  /* 0x0000ff006eff7812 */ /* 0x000fe400078cc0ff */
[----:B------:R-:W-:Y:S02]  /*5a30*/  LOP3.LUT P3, RZ, R166, 0xff0000, RZ, 0xc0, !PT ;  /* 0x00ff0000a6ff7812 */ /* 0x000fe4000786c0ff */
[----:B------:R-:W-:-:S02]  /*5a40*/  PRMT R157, R63, 0x7632, R157 ;  /* 0x000076323f9d7816 */ /* 0x000fc4000000009d */
[----:B------:R-:W-:Y:S02]  /*5a50*/  PRMT R161, R63, 0x7610, R161 ;  /* 0x000076103fa17816 */ /* 0x000fe400000000a1 */
[C---:B------:R-:W-:Y:S02]  /*5a60*/  FSEL R62, R64.reuse, RZ, P5 ;  /* 0x000000ff403e7208 */ /* 0x040fe40002800000 */
[----:B------:R-:W-:Y:S02]  /*5a70*/  FSEL R63, R64, RZ, P6 ;  /* 0x000000ff403f7208 */ /* 0x000fe40003000000 */
[----:B------:R-:W-:Y:S02]  /*5a80*/  FSEL R64, R65, RZ, P3 ;  /* 0x000000ff41407208 */ /* 0x000fe40001800000 */
[----:B------:R-:W-:Y:S02]  /*5a90*/  ISETP.GE.U32.AND P4, PT, R166, 0x1000000, PT ;  /* 0x01000000a600780c */ /* 0x000fe40003f86070 */
[----:B------:R-:W-:-:S02]  /*5aa0*/  LOP3.LUT P5, RZ, R110, 0xff0000, RZ, 0xc0, !PT ;  /* 0x00ff00006eff7812 */ /* 0x000fc400078ac0ff */
[----:B------:R-:W-:Y:S02]  /*5ab0*/  ISETP.GE.U32.AND P3, PT, R110, 0x1000000, PT ;  /* 0x010000006e00780c */ /* 0x000fe40003f66070 */
[----:B------:R-:W-:Y:S02]  /*5ac0*/  F2FP.BF16.F32.PACK_AB R68, R63, R62 ;  /* 0x0000003e3f44723e */ /* 0x000fe400000010ff */
[----:B------:R-:W-:Y:S02]  /*5ad0*/  FSEL R65, R65, RZ, P5 ;  /* 0x000000ff41417208 */ /* 0x000fe40002800000 */
[C---:B------:R-:W-:Y:S02]  /*5ae0*/  FSEL R62, R66.reuse, RZ, P4 ;  /* 0x000000ff423e7208 */ /* 0x040fe40002000000 */
        /* <DEDUP_REMOVED lines=10> */
[----:B------:R-:W-:Y:S01]  /*5b90*/  PRMT R163, R63, 0x7632, R163 ;  /* 0x000076323fa37816 */ /* 0x000fe200000000a3 */
[----:B------:R-:W-:Y:S06]  /*5ba0*/  BRA `(.L_x_703) ;  /* 0x0000001000a47947 */ /* 0x000fec0003800000 */
.L_x_702:
        /* <DEDUP_REMOVED lines=32> */
[----:B------:R-:W-:Y:S02]  /*5db0*/  ISETP.GE.U32.AND P5, PT, R166, 0x1000000, PT ;  /* 0x01000000a600780c */ /* 0x000fe40003fa6070 */
[----:B------:R-:W-:Y:S02]  /*5dc0*/  FSEL R62, R62, RZ, P6 ;  /* 0x000000ff3e3e7208 */ /* 0x000fe40003000000 */
[----:B------:R-:W-:Y:S02]  /*5dd0*/  LOP3.LUT P3, RZ, R166, 0xff0000, RZ, 0xc0, !PT ;  /* 0x00ff0000a6ff7812 */ /* 0x000fe4000786c0ff */
[C---:B------:R-:W-:Y:S02]  /*5de0*/  LOP3.LUT P4, RZ, R110.reuse, 0xff0000, RZ, 0xc0, !PT ;  /* 0x00ff00006eff7812 */ /* 0x040fe4000788c0ff */
[----:B------:R-:W-:Y:S02]  /*5df0*/  ISETP.GE.U32.AND P6, PT, R110, 0x1000000, PT ;  /* 0x010000006e00780c */ /* 0x000fe40003fc6070 */
[----:B------:R-:W-:-:S02]  /*5e00*/  F2FP.BF16.F32.PACK_AB R69, R62, R63 ;  /* 0x0000003f3e45723e */ /* 0x000fc400000010ff */
[C---:B------:R-:W-:Y:S02]  /*5e10*/  FSEL R64, R67.reuse, RZ, P5 ;  /* 0x000000ff43407208 */ /* 0x040fe40002800000 */
[C---:B------:R-:W-:Y:S02]  /*5e20*/  FSEL R62, R66.reuse, RZ, P3 ;  /* 0x000000ff423e7208 */ /* 0x040fe40001800000 */
[----:B------:R-:W-:Y:S02]  /*5e30*/  FSEL R63, R66, RZ, P4 ;  /* 0x000000ff423f7208 */ /* 0x000fe40002000000 */
[----:B------:R-:W-:Y:S02]  /*5e40*/  FSEL R67, R67, RZ, P6 ;  /* 0x000000ff43437208 */ /* 0x000fe40003000000 */
[----:B------:R-:W-:Y:S02]  /*5e50*/  F2FP.BF16.F32.PACK_AB R62, R63, R62 ;  /* 0x0000003e3f3e723e */ /* 0x000fe400000010ff */
[----:B------:R-:W-:-:S02]  /*5e60*/  F2FP.BF16.F32.PACK_AB R67, R67, R64 ;  /* 0x000000404343723e */ /* 0x000fc400000010ff */
[----:B------:R-:W-:Y:S02]  /*5e70*/  PRMT R161, R69, 0x7632, R161 ;  /* 0x0000763245a17816 */ /* 0x000fe400000000a1 */
[C---:B------:R-:W-:Y:S02]  /*5e80*/  PRMT R160, R65.reuse, 0x7632, R160 ;  /* 0x0000763241a07816 */ /* 0x040fe400000000a0 */
[----:B------:R-:W-:Y:S02]  /*5e90*/  PRMT R64, R65, 0x7610, R64 ;  /* 0x0000761041407816 */ /* 0x000fe40000000040 */
[----:B------:R-:W-:Y:S02]  /*5ea0*/  PRMT R162, R62, 0x7632, R162 ;  /* 0x000076323ea27816 */ /* 0x000fe400000000a2 */
[C---:B------:R-:W-:Y:S02]  /*5eb0*/  PRMT R163, R67.reuse, 0x7632, R163 ;  /* 0x0000763243a37816 */ /* 0x040fe400000000a3 */
[----:B------:R-:W-:Y:S01]  /*5ec0*/  PRMT R63, R67, 0x7610, R63 ;  /* 0x00007610433f7816 */ /* 0x000fe2000000003f */
[----:B------:R-:W-:Y:S06]  /*5ed0*/  BRA `(.L_x_703) ;  /* 0x0000000c00d87947 */ /* 0x000fec0003800000 */
.L_x_701:
[----:B------:R-:W-:Y:S05]  /*5ee0*/  BRA.U !UP0, `(.L_x_704) ;  /* 0x0000000108c87547 */ /* 0x000fea000b800000 */
[-CC-:B------:R-:W-:Y:S01]  /*5ef0*/  FFMA.FTZ R184, R184, R70.reuse, R71.reuse ;  /* 0x00000046b8b87223 */ /* 0x180fe20000010047 */
[----:B------:R-:W-:Y:S01]  /*5f00*/  LOP3.LUT P6, RZ, R166, 0xff, RZ, 0xc0, !PT ;  /* 0x000000ffa6ff7812 */ /* 0x000fe200078cc0ff */
[-CC-:B------:R-:W-:Y:S01]  /*5f10*/  FFMA.FTZ R182, R182, R70.reuse, R71.reuse ;  /* 0x00000046b6b67223 */ /* 0x180fe20000010047 */
[-CC-:B------:R-:W-:Y:S01]  /*5f20*/  FFMA.FTZ R180, R180, R70.reuse, R71.reuse ;  /* 0x00000046b4b47223 */ /* 0x180fe20000010047 */
[----:B-12---:R-:W-:Y:S01]  /*5f30*/  FADD.FTZ R62, R187, -R184 ;  /* 0x800000b8bb3e7221 */ /* 0x006fe20000010000 */
[----:B------:R-:W-:Y:S01]  /*5f40*/  FFMA.FTZ R178, R178, R70, R71 ;  /* 0x00000046b2b27223 */ /* 0x000fe20000010047 */
[----:B------:R-:W-:Y:S01]  /*5f50*/  FADD.FTZ R64, R185, -R182 ;  /* 0x800000b6b9407221 */ /* 0x000fe20000010000 */
[----:B------:R-:W-:Y:S01]  /*5f60*/  FADD.FTZ R180, R183, -R180 ;  /* 0x800000b4b7b47221 */ /* 0x000fe20000010000 */
[----:B------:R-:W-:Y:S01]  /*5f70*/  FMUL.FTZ R62, R107, R62 ;  /* 0x0000003e6b3e7220 */ /* 0x000fe20000410000 */
[----:B------:R-:W-:Y:S01]  /*5f80*/  FADD.FTZ R178, R181, -R178 ;  /* 0x800000b2b5b27221 */ /* 0x000fe20000010000 */
[C---:B------:R-:W-:Y:S01]  /*5f90*/  FMUL.FTZ R64, R107.reuse, R64 ;  /* 0x000000406b407220 */ /* 0x040fe20000410000 */
[----:B------:R-:W-:Y:S01]  /*5fa0*/  LOP3.LUT P5, RZ, R166, 0xff00, RZ, 0xc0, !PT ;  /* 0x0000ff00a6ff7812 */ /* 0x000fe200078ac0ff */
[----:B------:R-:W-:Y:S01]  /*5fb0*/  FMUL.FTZ R63, R62, UR6 ;  /* 0x000000063e3f7c20 */ /* 0x000fe20008410000 */
[C---:B------:R-:W-:Y:S01]  /*5fc0*/  LOP3.LUT P3, RZ, R166.reuse, 0xff0000, RZ, 0xc0, !PT ;  /* 0x00ff0000a6ff7812 */ /* 0x040fe2000786c0ff */
        /* <DEDUP_REMOVED lines=36> */
.L_x_704:
[-CC-:B------:R-:W-:Y:S01]  /*6210*/  FFMA.FTZ R182, R182, R70.reuse, R71.reuse ;  /* 0x00000046b6b67223 */ /* 0x180fe20000010047 */
[-CC-:B------:R-:W-:Y:S01]  /*6220*/  FFMA.FTZ R184, R184, R70.reuse, R71.reuse ;  /* 0x00000046b8b87223 */ /* 0x180fe20000010047 */
[----:B------:R-:W-:Y:S01]  /*6230*/  LOP3.LUT P6, RZ, R166, 0xff00, RZ, 0xc0, !PT ;  /* 0x0000ff00a6ff7812 */ /* 0x000fe200078cc0ff */
        /* <DEDUP_REMOVED lines=14> */
[----:B-12---:R-:W-:Y:S01]  /*6320*/  FSEL R62, R182, RZ, P6 ;  /* 0x000000ffb63e7208 */ /* 0x006fe20003000000 */
        /* <DEDUP_REMOVED lines=25> */
.L_x_700:
[----:B------:R-:W-:Y:S05]  /*64c0*/  @!P0 BRA `(.L_x_705) ;  /* 0x0000000400548947 */ /* 0x000fea0003800000 */
[----:B------:R-:W-:Y:S05]  /*64d0*/  BRA.U !UP0, `(.L_x_706) ;  /* 0x0000000108b47547 */ /* 0x000fea000b800000 */
[----:B-12---:R-:W-:Y:S01]  /*64e0*/  SHF.R.U64 R63, R136, 0x10, R137 ;  /* 0x00000010883f7819 */ /* 0x006fe20000001289 */
[-CC-:B------:R-:W-:Y:S01]  /*64f0*/  FFMA.FTZ R184, R184, R70.reuse, R71.reuse ;  /* 0x00000046b8b87223 */ /* 0x180fe20000010047 */
[-CC-:B------:R-:W-:Y:S01]  /*6500*/  FFMA.FTZ R182, R182, R70.reuse, R71.reuse ;  /* 0x00000046b6b67223 */ /* 0x180fe20000010047 */
[----:B------:R-:W-:Y:S02]  /*6510*/  IMAD.MOV.U32 R62, RZ, RZ, R136 ;  /* 0x000000ffff3e7224 */ /* 0x000fe400078e0088 */
[----:B------:R-:W-:Y:S01]  /*6520*/  FFMA.FTZ R180, R180, R70, R71 ;  /* 0x00000046b4b47223 */ /* 0x000fe20000010047 */
[----:B------:R-:W-:Y:S01]  /*6530*/  FADD.FTZ R184, R187, -R184 ;  /* 0x800000b8bbb87221 */ /* 0x000fe20000010000 */
[----:B------:R-:W-:Y:S01]  /*6540*/  FADD.FTZ R182, R185, -R182 ;  /* 0x800000b6b9b67221 */ /* 0x000fe20000010000 */
[----:B------:R-:W-:Y:S01]  /*6550*/  IMAD.U32 R62, R62, 0x10000, RZ ;  /* 0x000100003e3e7824 */ /* 0x000fe200078e00ff */
[----:B0-----:R-:W-:Y:S01]  /*6560*/  SHF.R.U32.HI R66, RZ, 0x10, R137 ;  /* 0x00000010ff427819 */ /* 0x001fe20000011689 */
[----:B------:R-:W-:-:S02]  /*6570*/  IMAD.U32 R63, R63, 0x10000, RZ ;  /* 0x000100003f3f7824 */ /* 0x000fc400078e00ff */
[----:B------:R-:W-:Y:S01]  /*6580*/  FFMA.FTZ R178, R178, R70, R71 ;  /* 0x00000046b2b27223 */ /* 0x000fe20000010047 */
[----:B------:R-:W-:Y:S02]  /*6590*/  IMAD.MOV.U32 R64, RZ, RZ, R137 ;  /* 0x000000ffff407224 */ /* 0x000fe400078e0089 */
        /* <DEDUP_REMOVED lines=8> */
[C---:B------:R-:W-:Y:S01]  /*6620*/  FFMA.FTZ R180, R107.reuse, R180, R65 ;  /* 0x000000b46bb47223 */ /* 0x040fe20000010041 */
[C---:B------:R-:W-:Y:S01]  /*6630*/  LOP3.LUT P3, RZ, R166.reuse, 0xff, RZ, 0xc0, !PT ;  /* 0x000000ffa6ff7812 */ /* 0x040fe2000786c0ff */
        /* <DEDUP_REMOVED lines=23> */
.L_x_706:
[----:B-12---:R-:W-:Y:S01]  /*67b0*/  SHF.R.U64 R63, R136, 0x10, R137 ;  /* 0x00000010883f7819 */ /* 0x006fe20000001289 */
[-CC-:B------:R-:W-:Y:S01]  /*67c0*/  FFMA.FTZ R184, R184, R70.reuse, R71.reuse ;  /* 0x00000046b8b87223 */ /* 0x180fe20000010047 */
[-C--:B------:R-:W-:Y:S01]  /*67d0*/  FFMA.FTZ R182, R182, R70.reuse, R71 ;  /* 0x00000046b6b67223 */ /* 0x080fe20000010047 */
[----:B------:R-:W-:Y:S01]  /*67e0*/  IMAD.MOV.U32 R62, RZ, RZ, R136 ;  /* 0x000000ffff3e7224 */ /* 0x000fe200078e0088 */
[----:B0-----:R-:W-:Y:S01]  /*67f0*/  SHF.R.U32.HI R66, RZ, 0x10, R137 ;  /* 0x00000010ff427819 */ /* 0x001fe20000011689 */
[-CC-:B------:R-:W-:Y:S01]  /*6800*/  FFMA.FTZ R180, R180, R70.reuse, R71.reuse ;  /* 0x00000046b4b47223 */ /* 0x180fe20000010047 */
[----:B------:R-:W-:Y:S01]  /*6810*/  FFMA.FTZ R178, R178, R70, R71 ;  /* 0x00000046b2b27223 */ /* 0x000fe20000010047 */
[----:B------:R-:W-:Y:S02]  /*6820*/  IMAD.MOV.U32 R64, RZ, RZ, R137 ;  /* 0x000000ffff407224 */ /* 0x000fe400078e0089 */
[----:B------:R-:W-:Y:S01]  /*6830*/  FADD.FTZ R184, R187, -R184 ;  /* 0x800000b8bbb87221 */ /* 0x000fe20000010000 */
        /* <DEDUP_REMOVED lines=30> */
.L_x_705:
        /* <DEDUP_REMOVED lines=11> */
[----:B------:R-:W-:Y:S01]  /*6ad0*/  LOP3.LUT P3, RZ, R166, 0xff, RZ, 0xc0, !PT ;  /* 0x000000ffa6ff7812 */ /* 0x000fe2000786c0ff */
[C---:B------:R-:W-:Y:S01]  /*6ae0*/  FMUL.FTZ R180, R107.reuse, R180 ;  /* 0x000000b46bb47220 */ /* 0x040fe20000410000 */
[----:B-12---:R-:W-:Y:S01]  /*6af0*/  FMUL.FTZ R62, R184, UR6 ;  /* 0x00000006b83e7c20 */ /* 0x006fe20008410000 */
[----:B------:R-:W-:Y:S01]  /*6b00*/  FMUL.FTZ R64, R182, UR6 ;  /* 0x00000006b6407c20 */ /* 0x000fe20008410000 */
[----:B------:R-:W-:Y:S01]  /*6b10*/  LOP3.LUT P4, RZ, R166, 0xff00, RZ, 0xc0, !PT ;  /* 0x0000ff00a6ff7812 */ /* 0x000fe2000788c0ff */
[----:B------:R-:W-:Y:S01]  /*6b20*/  FMUL.FTZ R178, R107, R178 ;  /* 0x000000b26bb27220 */ /* 0x000fe20000410000 */
[----:B0-----:R-:W-:Y:S01]  /*6b30*/  FMUL.FTZ R66, R180, UR6 ;  /* 0x00000006b4427c20 */ /* 0x001fe20008410000 */
[----:B------:R-:W-:-:S02]  /*6b40*/  FSEL R63, R62, RZ, P3 ;  /* 0x000000ff3e3f7208 */ /* 0x000fc40001800000 */
[----:B------:R-:W-:Y:S01]  /*6b50*/  LOP3.LUT P5, RZ, R166, 0xff0000, RZ, 0xc0, !PT ;  /* 0x00ff0000a6ff7812 */ /* 0x000fe200078ac0ff */
        /* <DEDUP_REMOVED lines=16> */
.L_x_707:
        /* <DEDUP_REMOVED lines=21> */
[----:B-12---:R-:W-:Y:S02]  /*6db0*/  FSEL R63, R182, RZ, P4 ;  /* 0x000000ffb63f7208 */ /* 0x006fe40002000000 */
        /* <DEDUP_REMOVED lines=8> */
.L_x_703:
        /* <DEDUP_REMOVED lines=15> */
.L_x_708:
        /* <DEDUP_REMOVED lines=10> */
.L_x_709:
        /* <DEDUP_REMOVED lines=61> */
.L_x_712:
        /* <DEDUP_REMOVED lines=51> */
.L_x_711:
        /* <DEDUP_REMOVED lines=51> */
.L_x_714:
        /* <DEDUP_REMOVED lines=19> */
[C---:B------:R-:W-:Y:S01]  /*7b30*/  LOP3.LUT P6, RZ, R111.reuse, 0xff00, RZ, 0xc0, !PT ;  /* 0x0000ff006fff7812 */ /* 0x040fe200078cc0ff */
        /* <DEDUP_REMOVED lines=23> */
.L_x_710:
        /* <DEDUP_REMOVED lines=47> */
.L_x_716:
        /* <DEDUP_REMOVED lines=39> */
.L_x_715:
        /* <DEDUP_REMOVED lines=36> */
.L_x_717:
        /* <DEDUP_REMOVED lines=30> */
.L_x_713:
        /* <DEDUP_REMOVED lines=15> */
.L_x_718:
        /* <DEDUP_REMOVED lines=10> */
.L_x_719:
[----:B------:R-:W-:Y:S05]  /*87c0*/  @!P1 BRA `(.L_x_720) ;  /* 0x0000000c00409947 */ /* 0x000fea0003800000 */
[----:B------:R-:W-:Y:S05]  /*87d0*/  @!P0 BRA `(.L_x_721) ;  /* 0x0000000400c08947 */ /* 0x000fea0003800000 */
[----:B------:R-:W-:Y:S05]  /*87e0*/  BRA.U !UP0, `(.L_x_722) ;  /* 0x0000000108ec7547 */ /* 0x000fea000b800000 */
[-CC-:B------:R-:W-:Y:S01]  /*87f0*/  FFMA.FTZ R119, R119, R70.reuse, R71.reuse ;  /* 0x0000004677777223 */ /* 0x180fe20000010047 */
[----:B-12---:R-:W-:Y:S02]  /*8800*/  IMAD.MOV.U32 R62, RZ, RZ, R132 ;  /* 0x000000ffff3e7224 */ /* 0x006fe400078e0084 */
[-CC-:B------:R-:W-:Y:S01]  /*8810*/  FFMA.FTZ R63, R122, R70.reuse, R71.reuse ;  /* 0x000000467a3f7223 */ /* 0x180fe20000010047 */
[-C--:B------:R-:W-:Y:S01]  /*8820*/  FFMA.FTZ R64, R123, R70.reuse, R71 ;  /* 0x000000467b407223 */ /* 0x080fe20000010047 */
[----:B------:R-:W-:Y:S01]  /*8830*/  FADD.FTZ R118, R118, -R119 ;  /* 0x8000007776767221 */ /* 0x000fe20000010000 */
[----:B------:R-:W-:Y:S02]  /*8840*/  IMAD.U32 R62, R62, 0x10000, RZ ;  /* 0x000100003e3e7824 */ /* 0x000fe400078e00ff */
[----:B------:R-:W-:Y:S01]  /*8850*/  FADD.FTZ R120, R120, -R63 ;  /* 0x8000003f78787221 */ /* 0x000fe20000010000 */
[----:B0-----:R-:W-:Y:S01]  /*8860*/  FADD.FTZ R66, R121, -R64 ;  /* 0x8000004079427221 */ /* 0x001fe20000010000 */
[----:B------:R-:W-:Y:S01]  /*8870*/  FFMA.FTZ R67, R126, R70, R71 ;  /* 0x000000467e437223 */ /* 0x000fe20000010047 */
[----:B------:R-:W-:Y:S01]  /*8880*/  FFMA.FTZ R62, R107, R118, R62 ;  /* 0x000000766b3e7223 */ /* 0x000fe2000001003e */
[--C-:B------:R-:W-:Y:S01]  /*8890*/  SHF.R.U64 R64, R132, 0x10, R133.reuse ;  /* 0x0000001084407819 */ /* 0x100fe20000001285 */
[----:B------:R-:W-:Y:S01]  /*88a0*/  IMAD.MOV.U32 R65, RZ, RZ, R133 ;  /* 0x000000ffff417224 */ /* 0x000fe200078e0085 */
[----:B------:R-:W-:Y:S01]  /*88b0*/  LOP3.LUT P6, RZ, R113, 0xff, RZ, 0xc0, !PT ;  /* 0x000000ff71ff7812 */ /* 0x000fe200078cc0ff */
[----:B------:R-:W-:Y:S01]  /*88c0*/  FMUL.FTZ R63, R62, UR6 ;  /* 0x000000063e3f7c20 */ /* 0x000fe20008410000 */
[----:B------:R-:W-:Y:S01]  /*88d0*/  FADD.FTZ R124, R124, -R67 ;  /* 0x800000437c7c7221 */ /* 0x000fe20000010000 */
[----:B------:R-:W-:Y:S01]  /*88e0*/  IMAD.U32 R67, R65, 0x10000, RZ ;  /* 0x0001000041437824 */ /* 0x000fe200078e00ff */
[----:B------:R-:W-:Y:S01]  /*88f0*/  SHF.R.U32.HI R69, RZ, 0x10, R133 ;  /* 0x00000010ff457819 */ /* 0x000fe20000011685 */
[----:B------:R-:W-:Y:S01]  /*8900*/  IMAD.U32 R64, R64, 0x10000, RZ ;  /* 0x0001000040407824 */ /* 0x000fe200078e00ff */
[----:B------:R-:W-:Y:S01]  /*8910*/  FSEL R65, R63, RZ, P6 ;  /* 0x000000ff3f417208 */ /* 0x000fe20003000000 */
[C---:B------:R-:W-:Y:S01]  /*8920*/  FFMA.FTZ R66, R107.reuse, R66, R67 ;  /* 0x000000426b427223 */ /* 0x040fe20000010043 */
[----:B------:R-:W-:Y:S01]  /*8930*/  LOP3.LUT P6, RZ, R112, 0xff, RZ, 0xc0, !PT ;  /* 0x000000ff70ff7812 */ /* 0x000fe200078cc0ff */
[----:B------:R-:W-:Y:S01]  /*8940*/  FFMA.FTZ R64, R107, R120, R64 ;  /* 0x000000786b407223 */ /* 0x000fe20000010040 */
        /* <DEDUP_REMOVED lines=9> */
[C---:B------:R-:W-:Y:S02]  /*89e0*/  LOP3.LUT P5, RZ, R113.reuse, 0xff00, RZ, 0xc0, !PT ;  /* 0x0000ff0071ff7812 */ /* 0x040fe400078ac0ff */
        /* <DEDUP_REMOVED lines=27> */
.L_x_722:
[----:B-12---:R-:W-:Y:S01]  /*8ba0*/  SHF.R.U64 R62, R132, 0x10, R133 ;  /* 0x00000010843e7819 */ /* 0x006fe20000001285 */
[-CC-:B------:R-:W-:Y:S01]  /*8bb0*/  FFMA.FTZ R63, R122, R70.reuse, R71.reuse ;  /* 0x000000467a3f7223 */ /* 0x180fe20000010047 */
[-CC-:B------:R-:W-:Y:S01]  /*8bc0*/  FFMA.FTZ R119, R119, R70.reuse, R71.reuse ;  /* 0x0000004677777223 */ /* 0x180fe20000010047 */
[----:B------:R-:W-:Y:S01]  /*8bd0*/  LOP3.LUT P6, RZ, R113, 0xff00, RZ, 0xc0, !PT ;  /* 0x0000ff0071ff7812 */ /* 0x000fe200078cc0ff */
[----:B0-----:R-:W-:Y:S01]  /*8be0*/  FFMA.FTZ R67, R126, R70, R71 ;  /* 0x000000467e437223 */ /* 0x001fe20000010047 */
[----:B------:R-:W-:Y:S02]  /*8bf0*/  IMAD.U32 R64, R62, 0x10000, RZ ;  /* 0x000100003e407824 */ /* 0x000fe400078e00ff */
[----:B------:R-:W-:Y:S01]  /*8c00*/  FADD.FTZ R120, R120, -R63 ;  /* 0x8000003f78787221 */ /* 0x000fe20000010000 */
[----:B------:R-:W-:Y:S02]  /*8c10*/  IMAD.MOV.U32 R62, RZ, RZ, R132 ;  /* 0x000000ffff3e7224 */ /* 0x000fe400078e0084 */
[----:B------:R-:W-:Y:S01]  /*8c20*/  FADD.FTZ R118, R118, -R119 ;  /* 0x8000007776767221 */ /* 0x000fe20000010000 */
[----:B------:R-:W-:Y:S01]  /*8c30*/  SHF.R.U32.HI R69, RZ, 0x10, R133 ;  /* 0x00000010ff457819 */ /* 0x000fe20000011685 */
        /* <DEDUP_REMOVED lines=22> */
[C---:B------:R-:W-:Y:S02]  /*8da0*/  ISETP.GE.U32.AND P5, PT, R113.reuse, 0x1000000, PT ;  /* 0x010000007100780c */ /* 0x040fe40003fa6070 */
        /* <DEDUP_REMOVED lines=17> */
[----:B------:R-:W-:Y:S01]  /*8ec0*/  PRMT R66, R69, 0x7610, R66 ;  /* 0x0000761045427816 */ /* 0x000fe20000000042 */
[----:B------:R-:W-:Y:S06]  /*8ed0*/  BRA `(.L_x_723) ;  /* 0x0000000c00e07947 */ /* 0x000fec0003800000 */
.L_x_721:
[----:B------:R-:W-:Y:S05]  /*8ee0*/  BRA.U !UP0, `(.L_x_724) ;  /* 0x0000000108c87547 */ /* 0x000fea000b800000 */
[-CC-:B------:R-:W-:Y:S01]  /*8ef0*/  FFMA.FTZ R119, R119, R70.reuse, R71.reuse ;  /* 0x0000004677777223 */ /* 0x180fe20000010047 */
[-CC-:B-12---:R-:W-:Y:S01]  /*8f00*/  FFMA.FTZ R65, R122, R70.reuse, R71.reuse ;  /* 0x000000467a417223 */ /* 0x186fe20000010047 */
[----:B------:R-:W-:Y:S01]  /*8f10*/  LOP3.LUT P6, RZ, R113, 0xff, RZ, 0xc0, !PT ;  /* 0x000000ff71ff7812 */ /* 0x000fe200078cc0ff */
[-C--:B0-----:R-:W-:Y:S01]  /*8f20*/  FFMA.FTZ R66, R123, R70.reuse, R71 ;  /* 0x000000467b427223 */ /* 0x081fe20000010047 */
[----:B------:R-:W-:Y:S01]  /*8f30*/  FADD.FTZ R62, R118, -R119 ;  /* 0x80000077763e7221 */ /* 0x000fe20000010000 */
[----:B------:R-:W-:Y:S01]  /*8f40*/  FADD.FTZ R64, R120, -R65 ;  /* 0x8000004178407221 */ /* 0x000fe20000010000 */
[----:B------:R-:W-:Y:S01]  /*8f50*/  FFMA.FTZ R67, R126, R70, R71 ;  /* 0x000000467e437223 */ /* 0x000fe20000010047 */
[----:B------:R-:W-:Y:S01]  /*8f60*/  FADD.FTZ R66, R121, -R66 ;  /* 0x8000004279427221 */ /* 0x000fe20000010000 */
[C---:B------:R-:W-:Y:S01]  /*8f70*/  FMUL.FTZ R62, R107.reuse, R62 ;  /* 0x0000003e6b3e7220 */ /* 0x040fe20000410000 */
[----:B------:R-:W-:Y:S01]  /*8f80*/  FMUL.FTZ R64, R107, R64 ;  /* 0x000000406b407220 */ /* 0x000fe20000410000 */
[----:B------:R-:W-:Y:S01]  /*8f90*/  FADD.FTZ R124, R124, -R67 ;  /* 0x800000437c7c7221 */ /* 0x000fe20000010000 */
[C---:B------:R-:W-:Y:S01]  /*8fa0*/  LOP3.LUT P5, RZ, R113.reuse, 0xff00, RZ, 0xc0, !PT ;  /* 0x0000ff0071ff7812 */ /* 0x040fe200078ac0ff */
[----:B------:R-:W-:Y:S01]  /*8fb0*/  FMUL.FTZ R63, R62, UR6 ;  /* 0x000000063e3f7c20 */ /* 0x000fe20008410000 */
[----:B------:R-:W-:Y:S01]  /*8fc0*/  LOP3.LUT P3, RZ, R113, 0xff0000, RZ, 0xc0, !PT ;  /* 0x00ff000071ff7812 */ /* 0x000fe2000786c0ff */
[----:B------:R-:W-:Y:S01]  /*8fd0*/  FMUL.FTZ R67, R107, R124 ;  /* 0x0000007c6b437220 */ /* 0x000fe20000410000 */
        /* <DEDUP_REMOVED lines=17> */
[----:B------:R-:W-:Y:S02]  /*90f0*/  LOP3.LUT P5, RZ, R112, 0xff0000, RZ, 0xc0, !PT ;  /* 0x00ff000070ff7812 */ /* 0x000fe400078ac0ff */
[----:B------:R-:W-:Y:S02]  /*9100*/  FSEL R64, R66, RZ, P3 ;  /* 0x000000ff42407208 */ /* 0x000fe40001800000 */
        /* <DEDUP_REMOVED lines=16> */
.L_x_724:
[-CC-:B-12---:R-:W-:Y:S01]  /*9210*/  FFMA.FTZ R63, R122, R70.reuse, R71.reuse ;  /* 0x000000467a3f7223 */ /* 0x186fe20000010047 */
[-CC-:B------:R-:W-:Y:S01]  /*9220*/  FFMA.FTZ R119, R119, R70.reuse, R71.reuse ;  /* 0x0000004677777223 */ /* 0x180fe20000010047 */
        /* <DEDUP_REMOVED lines=42> */
.L_x_720:
[----:B------:R-:W-:Y:S05]  /*94d0*/  @!P0 BRA `(.L_x_725) ;  /* 0x0000000400548947 */ /* 0x000fea0003800000 */
[----:B------:R-:W-:Y:S05]  /*94e0*/  BRA.U !UP0, `(.L_x_726) ;  /* 0x0000000108b47547 */ /* 0x000fea000b800000 */
[-CC-:B-12---:R-:W-:Y:S01]  /*94f0*/  FFMA.FTZ R63, R122, R70.reuse, R71.reuse ;  /* 0x000000467a3f7223 */ /* 0x186fe20000010047 */
[-CC-:B------:R-:W-:Y:S01]  /*9500*/  FFMA.FTZ R62, R123, R70.reuse, R71.reuse ;  /* 0x000000467b3e7223 */ /* 0x180fe20000010047 */
[----:B------:R-:W-:Y:S01]  /*9510*/  FFMA.FTZ R119, R119, R70, R71 ;  /* 0x0000004677777223 */ /* 0x000fe20000010047 */
[----:B------:R-:W-:Y:S02]  /*9520*/  IMAD.MOV.U32 R65, RZ, RZ, R133 ;  /* 0x000000ffff417224 */ /* 0x000fe400078e0085 */
[----:B------:R-:W-:Y:S01]  /*9530*/  FADD.FTZ R120, R120, -R63 ;  /* 0x8000003f78787221 */ /* 0x000fe20000010000 */
[----:B------:R-:W-:Y:S01]  /*9540*/  SHF.R.U64 R63, R132, 0x10, R133 ;  /* 0x00000010843f7819 */ /* 0x000fe20000001285 */
[----:B------:R-:W-:Y:S01]  /*9550*/  FADD.FTZ R64, R121, -R62 ;  /* 0x8000003e79407221 */ /* 0x000fe20000010000 */
[----:B------:R-:W-:Y:S02]  /*9560*/  IMAD.MOV.U32 R62, RZ, RZ, R132 ;  /* 0x000000ffff3e7224 */ /* 0x000fe400078e0084 */
[----:B------:R-:W-:Y:S01]  /*9570*/  FADD.FTZ R118, R118, -R119 ;  /* 0x8000007776767221 */ /* 0x000fe20000010000 */
[----:B0-----:R-:W-:Y:S01]  /*9580*/  SHF.R.U32.HI R66, RZ, 0x10, R133 ;  /* 0x00000010ff427819 */ /* 0x001fe20000011685 */
[----:B------:R-:W-:-:S02]  /*9590*/  IMAD.U32 R63, R63, 0x10000, RZ ;  /* 0x000100003f3f7824 */ /* 0x000fc400078e00ff */
[----:B------:R-:W-:Y:S01]  /*95a0*/  FFMA.FTZ R67, R126, R70, R71 ;  /* 0x000000467e437223 */ /* 0x000fe20000010047 */
[----:B------:R-:W-:Y:S01]  /*95b0*/  IMAD.U32 R62, R62, 0x10000, RZ ;  /* 0x000100003e3e7824 */ /* 0x000fe200078e00ff */
[----:B------:R-:W-:Y:S01]  /*95c0*/  LOP3.LUT P4, RZ, R113, 0xff00, RZ, 0xc0, !PT ;  /* 0x0000ff0071ff7812 */ /* 0x000fe2000788c0ff */
[----:B------:R-:W-:Y:S02]  /*95d0*/  IMAD.U32 R65, R65, 0x10000, RZ ;  /* 0x0001000041417824 */ /* 0x000fe400078e00ff */
[C---:B------:R-:W-:Y:S01]  /*95e0*/  FFMA.FTZ R120, R107.reuse, R120, R63 ;  /* 0x000000786b787223 */ /* 0x040fe2000001003f */
[C---:B------:R-:W-:Y:S01]  /*95f0*/  FFMA.FTZ R62, R107.reuse, R118, R62 ;  /* 0x000000766b3e7223 */ /* 0x040fe2000001003e */
[----:B------:R-:W-:Y:S02]  /*9600*/  IMAD.U32 R69, R66, 0x10000, RZ ;  /* 0x0001000042457824 */ /* 0x000fe400078e00ff */
[----:B------:R-:W-:Y:S01]  /*9610*/  FADD.FTZ R124, R124, -R67 ;  /* 0x800000437c7c7221 */ /* 0x000fe20000010000 */
[C---:B------:R-:W-:Y:S01]  /*9620*/  FFMA.FTZ R66, R107.reuse, R64, R65 ;  /* 0x000000406b427223 */ /* 0x040fe20000010041 */
[----:B------:R-:W-:Y:S01]  /*9630*/  FMUL.FTZ R64, R120, UR6 ;  /* 0x0000000678407c20 */ /* 0x000fe20008410000 */
[----:B------:R-:W-:Y:S01]  /*9640*/  FMUL.FTZ R63, R62, UR6 ;  /* 0x000000063e3f7c20 */ /* 0x000fe20008410000 */
[----:B------:R-:W-:Y:S01]  /*9650*/  FFMA.FTZ R69, R107, R124, R69 ;  /* 0x0000007c6b457223 */ /* 0x000fe20000010045 */
[----:B------:R-:W-:Y:S01]  /*9660*/  LOP3.LUT P3, RZ, R113, 0xff, RZ, 0xc0, !PT ;  /* 0x000000ff71ff7812 */ /* 0x000fe2000786c0ff */
[----:B------:R-:W-:Y:S01]  /*9670*/  FMUL.FTZ R67, R66, UR6 ;  /* 0x0000000642437c20 */ /* 0x000fe20008410000 */
[----:B------:R-:W-:Y:S01]  /*9680*/  FSEL R65, R64, RZ, P4 ;  /* 0x000000ff40417208 */ /* 0x000fe20002000000 */
[----:B------:R-:W-:Y:S01]  /*9690*/  FMUL.FTZ R64, R69, UR6 ;  /* 0x0000000645407c20 */ /* 0x000fe20008410000 */
[----:B------:R-:W-:-:S02]  /*96a0*/  FSEL R63, R63, RZ, P3 ;  /* 0x000000ff3f3f7208 */ /* 0x000fc40001800000 */
[C---:B------:R-:W-:Y:S02]  /*96b0*/  LOP3.LUT P5, RZ, R113.reuse, 0xff0000, RZ, 0xc0, !PT ;  /* 0x00ff000071ff7812 */ /* 0x040fe400078ac0ff */
[----:B------:R-:W-:Y:S02]  /*96c0*/  ISETP.GE.U32.AND P3, PT, R113, 0x1000000, PT ;  /* 0x010000007100780c */ /* 0x000fe40003f66070 */
        /* <DEDUP_REMOVED lines=15> */
.L_x_726:
[-CC-:B-12---:R-:W-:Y:S01]  /*97c0*/  FFMA.FTZ R63, R122, R70.reuse, R71.reuse ;  /* 0x000000467a3f7223 */ /* 0x186fe20000010047 */
[-C--:B------:R-:W-:Y:S01]  /*97d0*/  FFMA.FTZ R62, R123, R70.reuse, R71 ;  /* 0x000000467b3e7223 */ /* 0x080fe20000010047 */
[----:B0-----:R-:W-:Y:S01]  /*97e0*/  SHF.R.U32.HI R66, RZ, 0x10, R133 ;  /* 0x00000010ff427819 */ /* 0x001fe20000011685 */
[-C--:B------:R-:W-:Y:S01]  /*97f0*/  FFMA.FTZ R119, R119, R70.reuse, R71 ;  /* 0x0000004677777223 */ /* 0x080fe20000010047 */
[----:B------:R-:W-:Y:S01]  /*9800*/  FADD.FTZ R120, R120, -R63 ;  /* 0x8000003f78787221 */ /* 0x000fe20000010000 */
[----:B------:R-:W-:Y:S01]  /*9810*/  FADD.FTZ R64, R121, -R62 ;  /* 0x8000003e79407221 */ /* 0x000fe20000010000 */
[----:B------:R-:W-:Y:S01]  /*9820*/  SHF.R.U64 R63, R132, 0x10, R133 ;  /* 0x00000010843f7819 */ /* 0x000fe20000001285 */
[----:B------:R-:W-:Y:S01]  /*9830*/  FFMA.FTZ R67, R126, R70, R71 ;  /* 0x000000467e437223 */ /* 0x000fe20000010047 */
[----:B------:R-:W-:Y:S02]  /*9840*/  IMAD.MOV.U32 R62, RZ, RZ, R132 ;  /* 0x000000ffff3e7224 */ /* 0x000fe400078e0084 */
[----:B------:R-:W-:Y:S01]  /*9850*/  FADD.FTZ R118, R118, -R119 ;  /* 0x8000007776767221 */ /* 0x000fe20000010000 */
[----:B------:R-:W-:-:S02]  /*9860*/  IMAD.MOV.U32 R65, RZ, RZ, R133 ;  /* 0x000000ffff417224 */ /* 0x000fc400078e0085 */
[----:B------:R-:W-:Y:S01]  /*9870*/  FADD.FTZ R124, R124, -R67 ;  /* 0x800000437c7c7221 */ /* 0x000fe20000010000 */
[----:B------:R-:W-:Y:S01]  /*9880*/  IMAD.U32 R62, R62, 0x10000, RZ ;  /* 0x000100003e3e7824 */ /* 0x000fe200078e00ff */
[----:B------:R-:W-:Y:S01]  /*9890*/  LOP3.LUT P3, RZ, R113, 0xff, RZ, 0xc0, !PT ;  /* 0x000000ff71ff7812 */ /* 0x000fe2000786c0ff */
        /* <DEDUP_REMOVED lines=13> */
[----:B------:R-:W-:-:S02]  /*9970*/  ISETP.GE.U32.AND P6, PT, R113, 0x1000000, PT ;  /* 0x010000007100780c */ /* 0x000fc40003fc6070 */
[----:B------:R-:W-:Y:S02]  /*9980*/  FSEL R62, R62, RZ, P3 ;  /* 0x000000ff3e3e7208 */ /* 0x000fe40001800000 */
[----:B------:R-:W-:Y:S02]  /*9990*/  FSEL R63, R63, RZ, P4 ;  /* 0x000000ff3f3f7208 */ /* 0x000fe40002000000 */
[----:B------:R-:W-:Y:S02]  /*99a0*/  FSEL R64, R64, RZ, P5 ;  /* 0x000000ff40407208 */ /* 0x000fe40002800000 */
[----:B------:R-:W-:Y:S02]  /*99b0*/  FSEL R69, R69, RZ, P6 ;  /* 0x000000ff45457208 */ /* 0x000fe40003000000 */
[----:B------:R-:W-:Y:S02]  /*99c0*/  F2FP.BF16.F32.PACK_AB R62, R63, R62 ;  /* 0x0000003e3f3e723e */ /* 0x000fe400000010ff */
[----:B------:R-:W-:-:S02]  /*99d0*/  F2FP.BF16.F32.PACK_AB R69, R69, R64 ;  /* 0x000000404545723e */ /* 0x000fc400000010ff */
[C---:B------:R-:W-:Y:S02]  /*99e0*/  PRMT R64, R62.reuse, 0x7632, R64 ;  /* 0x000076323e407816 */ /* 0x040fe40000000040 */
[----:B------:R-:W-:Y:S02]  /*99f0*/  PRMT R73, R62, 0x7610, R73 ;  /* 0x000076103e497816 */ /* 0x000fe40000000049 */
[C---:B------:R-:W-:Y:S02]  /*9a00*/  PRMT R66, R69.reuse, 0x7632, R66 ;  /* 0x0000763245427816 */ /* 0x040fe40000000042 */
[----:B------:R-:W-:Y:S01]  /*9a10*/  PRMT R65, R69, 0x7610, R65 ;  /* 0x0000761045417816 */ /* 0x000fe20000000041 */
[----:B------:R-:W-:Y:S06]  /*9a20*/  BRA `(.L_x_723) ;  /* 0x00000004000c7947 */ /* 0x000fec0003800000 */
.L_x_725:
[----:B------:R-:W-:Y:S05]  /*9a30*/  BRA.U !UP0, `(.L_x_727) ;  /* 0x0000000108947547 */ /* 0x000fea000b800000 */
[-CC-:B------:R-:W-:Y:S01]  /*9a40*/  FFMA.FTZ R119, R119, R70.reuse, R71.reuse ;  /* 0x0000004677777223 */ /* 0x180fe20000010047 */
[-CC-:B-12---:R-:W-:Y:S01]  /*9a50*/  FFMA.FTZ R62, R123, R70.reuse, R71.reuse ;  /* 0x000000467b3e7223 */ /* 0x186fe20000010047 */
[-CC-:B------:R-:W-:Y:S01]  /*9a60*/  FFMA.FTZ R63, R122, R70.reuse, R71.reuse ;  /* 0x000000467a3f7223 */ /* 0x180fe20000010047 */
[----:B------:R-:W-:Y:S01]  /*9a70*/  FFMA.FTZ R65, R126, R70, R71 ;  /* 0x000000467e417223 */ /* 0x000fe20000010047 */
[----:B------:R-:W-:Y:S01]  /*9a80*/  FADD.FTZ R118, R118, -R119 ;  /* 0x8000007776767221 */ /* 0x000fe20000010000 */
[----:B------:R-:W-:Y:S01]  /*9a90*/  FADD.FTZ R62, R121, -R62 ;  /* 0x8000003e793e7221 */ /* 0x000fe20000010000 */
[----:B------:R-:W-:Y:S01]  /*9aa0*/  FADD.FTZ R120, R120, -R63 ;  /* 0x8000003f78787221 */ /* 0x000fe20000010000 */
[----:B------:R-:W-:Y:S01]  /*9ab0*/  FADD.FTZ R124, R124, -R65 ;  /* 0x800000417c7c7221 */ /* 0x000fe20000010000 */
[C---:B------:R-:W-:Y:S01]  /*9ac0*/  FMUL.FTZ R118, R107.reuse, R118 ;  /* 0x000000766b767220 */ /* 0x040fe20000410000 */
[----:B0-----:R-:W-:Y:S01]  /*9ad0*/  FMUL.FTZ R66, R107, R62 ;  /* 0x0000003e6b427220 */ /* 0x001fe20000410000 */
[----:B------:R-:W-:Y:S01]  /*9ae0*/  LOP3.LUT P3, RZ, R113, 0xff, RZ, 0xc0, !PT ;  /* 0x000000ff71ff7812 */ /* 0x000fe2000786c0ff */
[C---:B------:R-:W-:Y:S01]  /*9af0*/  FMUL.FTZ R120, R107.reuse, R120 ;  /* 0x000000786b787220 */ /* 0x040fe20000410000 */
[----:B------:R-:W-:Y:S01]  /*9b00*/  FMUL.FTZ R62, R118, UR6 ;  /* 0x00000006763e7c20 */ /* 0x000fe20008410000 */
[----:B------:R-:W-:Y:S01]  /*9b10*/  FMUL.FTZ R124, R107, R124 ;  /* 0x0000007c6b7c7220 */ /* 0x000fe20000410000 */
[C---:B------:R-:W-:Y:S01]  /*9b20*/  LOP3.LUT P4, RZ, R113.reuse, 0xff00, RZ, 0xc0, !PT ;  /* 0x0000ff0071ff7812 */ /* 0x040fe2000788c0ff */
[----:B------:R-:W-:Y:S01]  /*9b30*/  FMUL.FTZ R64, R120, UR6 ;  /* 0x0000000678407c20 */ /* 0x000fe20008410000 */
[----:B------:R-:W-:Y:S01]  /*9b40*/  FMUL.FTZ R67, R66, UR6 ;  /* 0x0000000642437c20 */ /* 0x000fe20008410000 */
[----:B------:R-:W-:Y:S01]  /*9b50*/  FSEL R63, R62, RZ, P3 ;  /* 0x000000ff3e3f7208 */ /* 0x000fe20001800000 */
[----:B------:R-:W-:Y:S01]  /*9b60*/  FMUL.FTZ R62, R124, UR6 ;  /* 0x000000067c3e7c20 */ /* 0x000fe20008410000 */
[----:B------:R-:W-:-:S02]  /*9b70*/  LOP3.LUT P5, RZ, R113, 0xff0000, RZ, 0xc0, !PT ;  /* 0x00ff000071ff7812 */ /* 0x000fc400078ac0ff */
[----:B------:R-:W-:Y:S02]  /*9b80*/  ISETP.GE.U32.AND P3, PT, R113, 0x1000000, PT ;  /* 0x010000007100780c */ /* 0x000fe40003f66070 */
[----:B------:R-:W-:Y:S02]  /*9b90*/  FSEL R65, R64, RZ, P4 ;  /* 0x000000ff40417208 */ /* 0x000fe40002000000 */
        /* <DEDUP_REMOVED lines=15> */
.L_x_727:
        /* <DEDUP_REMOVED lines=16> */
[----:B------:R-:W-:-:S02]  /*9d90*/  LOP3.LUT P3, RZ, R113, 0xff, RZ, 0xc0, !PT ;  /* 0x000000ff71ff7812 */ /* 0x000fc4000786c0ff */
        /* <DEDUP_REMOVED lines=11> */
[----:B0-----:R-:W-:-:S07]  /*9e50*/  PRMT R66, R65, 0x7632, R66 ;  /* 0x0000763241427816 */ /* 0x001fce0000000042 */
.L_x_723:
[----:B------:R-:W-:Y:S01]  /*9e60*/  LOP3.LUT R62, R64, 0xffff, RZ, 0xc0, !PT ;  /* 0x0000ffff403e7812 */ /* 0x000fe200078ec0ff */
[----:B------:R-:W-:Y:S01]  /*9e70*/  IMAD.WIDE.U32 R68, R104, 0x8, R60 ;  /* 0x0000000868447825 */ /* 0x000fe200078e003c */
[----:B------:R-:W-:-:S03]  /*9e80*/  PRMT R65, R65, 0x5410, R66 ;  /* 0x0000541041417816 */ /* 0x000fc60000000042 */
        /* <DEDUP_REMOVED lines=12> */
.L_x_728:
[----:B------:R1:W-:Y:S01]  /*9f50*/  STG.E.64 desc[UR10][R68.64], R66 ;  /* 0x0000004244007986 */ /* 0x0003e2000c101b0a */
[----:B------:R-:W-:Y:S05]  /*9f60*/  @!P1 BRA `(.L_x_729) ;  /* 0x0000000000209947 */ /* 0x000fea0003800000 */
[----:B0-----:R-:W0:Y:S01]  /*9f70*/  LDC.64 R64, c[0x0][0x470] ;  /* 0x00011c00ff407b82 */ /* 0x001e220000000a00 */
[----:B------:R-:W-:Y:S02]  /*9f80*/  LOP3.LUT R62, R160, 0xffff, RZ, 0xc0, !PT ;  /* 0x0000ffffa03e7812 */ /* 0x000fe400078ec0ff */
[----:B-1----:R-:W-:-:S03]  /*9f90*/  PRMT R67, R162, 0x5410, R163 ;  /* 0x00005410a2437816 */ /* 0x002fc600000000a3 */
[----:B------:R-:W-:-:S05]  /*9fa0*/  IMAD.WIDE.U32 R62, R62, 0x10000, RZ ;  /* 0x000100003e3e7825 */ /* 0x000fca00078e00ff */
[----:B------:R-:W-:Y:S02]  /*9fb0*/  LOP3.LUT R63, R67, R63, RZ, 0xfc, !PT ;  /* 0x0000003f433f7212 */ /* 0x000fe400078efcff */
[----:B------:R-:W-:Y:S01]  /*9fc0*/  LOP3.LUT R62, R62, 0xffff, R161, 0xf8, !PT ;  /* 0x0000ffff3e3e7812 */ /* 0x000fe200078ef8a1 */
[----:B0-----:R-:W-:-:S05]  /*9fd0*/  IMAD.WIDE.U32 R64, R104, 0x8, R64 ;  /* 0x0000000868407825 */ /* 0x001fca00078e0040 */
[----:B------:R2:W-:Y:S02]  /*9fe0*/  STG.E.64 desc[UR10][R64.64], R62 ;  /* 0x0000003e40007986 */ /* 0x0005e4000c101b0a */
.L_x_729:
[----:B------:R-:W-:Y:S05]  /*9ff0*/  @!P1 BRA `(.L_x_730) ;  /* 0x0000000c003c9947 */ /* 0x000fea0003800000 */
[----:B------:R-:W-:Y:S05]  /*a000*/  @!P0 BRA `(.L_x_731) ;  /* 0x0000000400c08947 */ /* 0x000fea0003800000 */
[----:B------:R-:W-:Y:S05]  /*a010*/  BRA.U !UP0, `(.L_x_732) ;  /* 0x0000000108ec7547 */ /* 0x000fea000b800000 */
[-CC-:B0-2---:R-:W-:Y:S01]  /*a020*/  FFMA.FTZ R62, R127, R70.reuse, R71.reuse ;  /* 0x000000467f3e7223 */ /* 0x185fe20000010047 */
[----:B------:R-:W-:Y:S02]  /*a030*/  IMAD.MOV.U32 R63, RZ, RZ, R130 ;  /* 0x000000ffff3f7224 */ /* 0x000fe400078e0082 */
[-CC-:B------:R-:W-:Y:S01]  /*a040*/  FFMA.FTZ R65, R144, R70.reuse, R71.reuse ;  /* 0x0000004690417223 */ /* 0x180fe20000010047 */
[----:B-1----:R-:W-:Y:S01]  /*a050*/  FFMA.FTZ R67, R148, R70, R71 ;  /* 0x0000004694437223 */ /* 0x002fe20000010047 */
[----:B------:R-:W-:Y:S01]  /*a060*/  FADD.FTZ R62, R125, -R62 ;  /* 0x8000003e7d3e7221 */ /* 0x000fe20000010000 */
[----:B------:R-:W-:Y:S02]  /*a070*/  IMAD.U32 R64, R63, 0x10000, RZ ;  /* 0x000100003f407824 */ /* 0x000fe400078e00ff */
[----:B------:R-:W-:Y:S01]  /*a080*/  FADD.FTZ R142, R142, -R65 ;  /* 0x800000418e8e7221 */ /* 0x000fe20000010000 */
[--C-:B------:R-:W-:Y:S01]  /*a090*/  IMAD.MOV.U32 R65, RZ, RZ, R131.reuse ;  /* 0x000000ffff417224 */ /* 0x100fe200078e0083 */
[----:B------:R-:W-:Y:S01]  /*a0a0*/  LOP3.LUT P6, RZ, R114, 0xff, RZ, 0xc0, !PT ;  /* 0x000000ff72ff7812 */ /* 0x000fe200078cc0ff */
[----:B------:R-:W-:Y:S01]  /*a0b0*/  FFMA.FTZ R62, R107, R62, R64 ;  /* 0x0000003e6b3e7223 */ /* 0x000fe20000010040 */
[----:B------:R-:W-:Y:S01]  /*a0c0*/  SHF.R.U64 R64, R130, 0x10, R131 ;  /* 0x0000001082407819 */ /* 0x000fe20000001283 */
[----:B------:R-:W-:Y:S01]  /*a0d0*/  FADD.FTZ R146, R146, -R67 ;  /* 0x8000004392927221 */ /* 0x000fe20000010000 */
[----:B------:R-:W-:Y:S01]  /*a0e0*/  FFMA.FTZ R66, R145, R70, R71 ;  /* 0x0000004691427223 */ /* 0x000fe20000010047 */
[----:B------:R-:W-:Y:S01]  /*a0f0*/  FMUL.FTZ R63, R62, UR6 ;  /* 0x000000063e3f7c20 */ /* 0x000fe20008410000 */
[----:B------:R-:W-:Y:S01]  /*a100*/  IMAD.U32 R67, R65, 0x10000, RZ ;  /* 0x0001000041437824 */ /* 0x000fe200078e00ff */
[----:B------:R-:W-:Y:S01]  /*a110*/  SHF.R.U32.HI R69, RZ, 0x10, R131 ;  /* 0x00000010ff457819 */ /* 0x000fe20000011683 */
[----:B------:R-:W-:-:S02]  /*a120*/  IMAD.U32 R64, R64, 0x10000, RZ ;  /* 0x0001000040407824 */ /* 0x000fc400078e00ff */
[----:B------:R-:W-:Y:S01]  /*a130*/  FADD.FTZ R66, R143, -R66 ;  /* 0x800000428f427221 */ /* 0x000fe20000010000 */
[----:B------:R-:W-:Y:S02]  /*a140*/  FSEL R65, R63, RZ, P6 ;  /* 0x000000ff3f417208 */ /* 0x000fe40003000000 */
[----:B------:R-:W-:Y:S01]  /*a150*/  LOP3.LUT P6, RZ, R116, 0xff, RZ, 0xc0, !PT ;  /* 0x000000ff74ff7812 */ /* 0x000fe200078cc0ff */
[----:B------:R-:W-:Y:S01]  /*a160*/  FFMA.FTZ R64, R107, R142, R64 ;  /* 0x0000008e6b407223 */ /* 0x000fe20000010040 */
[----:B------:R-:W-:Y:S01]  /*a170*/  F2FP.BF16.F32.PACK_AB R65, R65, R62 ;  /* 0x0000003e4141723e */ /* 0x000fe200000010ff */
[----:B------:R-:W-:Y:S01]  /*a180*/  FFMA.FTZ R66, R107, R66, R67 ;  /* 0x000000426b427223 */ /* 0x000fe20000010043 */
[----:B------:R-:W-:Y:S01]  /*a190*/  FSEL R63, R63, RZ, P6 ;  /* 0x000000ff3f3f7208 */ /* 0x000fe20003000000 */
[----:B------:R-:W-:Y:S01]  /*a1a0*/  IMAD.U32 R69, R69, 0x10000, RZ ;  /* 0x0001000045457824 */ /* 0x000fe200078e00ff */
[C---:B------:R-:W-:Y:S02]  /*a1b0*/  PRMT R73, R65.reuse, 0x7632, R73 ;  /* 0x0000763241497816 */ /* 0x040fe40000000049 */
[C---:B------:R-:W-:Y:S01]  /*a1c0*/  F2FP.BF16.F32.PACK_AB R63, R64.reuse, R63 ;  /* 0x0000003f403f723e */ /* 0x040fe200000010ff */
[----:B------:R-:W-:Y:S01]  /*a1d0*/  FMUL.FTZ R64, R64, UR6 ;  /* 0x0000000640407c20 */ /* 0x000fe20008410000 */
[----:B------:R-:W-:Y:S01]  /*a1e0*/  PRMT R155, R65, 0x7610, R155 ;  /* 0x00007610419b7816 */ /* 0x000fe2000000009b */
[----:B------:R-:W-:Y:S01]  /*a1f0*/  FMUL.FTZ R65, R66, UR6 ;  /* 0x0000000642417c20 */ /* 0x000fe20008410000 */
[----:B------:R-:W-:Y:S01]  /*a200*/  LOP3.LUT P5, RZ, R114, 0xff00, RZ, 0xc0, !PT ;  /* 0x0000ff0072ff7812 */ /* 0x000fe200078ac0ff */
[----:B------:R-:W-:Y:S01]  /*a210*/  FFMA.FTZ R146, R107, R146, R69 ;  /* 0x000000926b927223 */ /* 0x000fe20000010045 */
[----:B------:R-:W-:-:S02]  /*a220*/  LOP3.LUT P6, RZ, R116, 0xff00, RZ, 0xc0, !PT ;  /* 0x0000ff0074ff7812 */ /* 0x000fc400078cc0ff */
[----:B------:R-:W-:Y:S02]  /*a230*/  LOP3.LUT P3, RZ, R114, 0xff0000, RZ, 0xc0, !PT ;  /* 0x00ff000072ff7812 */ /* 0x000fe4000786c0ff */
[C---:B------:R-:W-:Y:S02]  /*a240*/  PRMT R157, R63.reuse, 0x7632, R157 ;  /* 0x000076323f9d7816 */ /* 0x040fe4000000009d */
[----:B------:R-:W-:Y:S02]  /*a250*/  PRMT R161, R63, 0x7610, R161 ;  /* 0x000076103fa17816 */ /* 0x000fe400000000a1 */
[C---:B------:R-:W-:Y:S02]  /*a260*/  FSEL R62, R64.reuse, RZ, P5 ;  /* 0x000000ff403e7208 */ /* 0x040fe40002800000 */
[----:B------:R-:W-:Y:S01]  /*a270*/  FSEL R63, R64, RZ, P6 ;  /* 0x000000ff403f7208 */ /* 0x000fe20003000000 */
[----:B------:R-:W-:Y:S01]  /*a280*/  FMUL.FTZ R64, R146, UR6 ;  /* 0x0000000692407c20 */ /* 0x000fe20008410000 */
[----:B------:R-:W-:-:S02]  /*a290*/  FSEL R67, R65, RZ, P3 ;  /* 0x000000ff41437208 */ /* 0x000fc40001800000 */
        /* <DEDUP_REMOVED lines=19> */
.L_x_732:
[----:B0-2---:R-:W-:Y:S01]  /*a3d0*/  SHF.R.U64 R64, R130, 0x10, R131 ;  /* 0x0000001082407819 */ /* 0x005fe20000001283 */
[-CC-:B------:R-:W-:Y:S01]  /*a3e0*/  FFMA.FTZ R63, R144, R70.reuse, R71.reuse ;  /* 0x00000046903f7223 */ /* 0x180fe20000010047 */
[-CC-:B------:R-:W-:Y:S01]  /*a3f0*/  FFMA.FTZ R62, R127, R70.reuse, R71.reuse ;  /* 0x000000467f3e7223 */ /* 0x180fe20000010047 */
[----:B------:R-:W-:Y:S01]  /*a400*/  LOP3.LUT P6, RZ, R114, 0xff00, RZ, 0xc0, !PT ;  /* 0x0000ff0072ff7812 */ /* 0x000fe200078cc0ff */
[----:B-1----:R-:W-:Y:S01]  /*a410*/  FFMA.FTZ R66, R145, R70, R71 ;  /* 0x0000004691427223 */ /* 0x002fe20000010047 */
        /* <DEDUP_REMOVED lines=8> */
[----:B------:R-:W-:Y:S01]  /*a4a0*/  FADD.FTZ R66, R143, -R66 ;  /* 0x800000428f427221 */ /* 0x000fe20000010000 */
[----:B------:R-:W-:Y:S01]  /*a4b0*/  FMUL.FTZ R142, R142, UR6 ;  /* 0x000000068e8e7c20 */ /* 0x000fe20008410000 */
[----:B------:R-:W-:Y:S01]  /*a4c0*/  FFMA.FTZ R62, R107, R62, R64 ;  /* 0x0000003e6b3e7223 */ /* 0x000fe20000010040 */
[----:B------:R-:W-:Y:S02]  /*a4d0*/  IMAD.MOV.U32 R64, RZ, RZ, R131 ;  /* 0x000000ffff407224 */ /* 0x000fe400078e0083 */
        /* <DEDUP_REMOVED lines=35> */
.L_x_731:
[----:B------:R-:W-:Y:S05]  /*a710*/  BRA.U !UP0, `(.L_x_734) ;  /* 0x0000000108c87547 */ /* 0x000fea000b800000 */
[-CC-:B0-2---:R-:W-:Y:S01]  /*a720*/  FFMA.FTZ R62, R127, R70.reuse, R71.reuse ;  /* 0x000000467f3e7223 */ /* 0x185fe20000010047 */
[-CC-:B------:R-:W-:Y:S01]  /*a730*/  FFMA.FTZ R65, R144, R70.reuse, R71.reuse ;  /* 0x0000004690417223 */ /* 0x180fe20000010047 */
[----:B------:R-:W-:Y:S01]  /*a740*/  LOP3.LUT P6, RZ, R114, 0xff, RZ, 0xc0, !PT ;  /* 0x000000ff72ff7812 */ /* 0x000fe200078cc0ff */
[-C--:B-1----:R-:W-:Y:S01]  /*a750*/  FFMA.FTZ R66, R145, R70.reuse, R71 ;  /* 0x0000004691427223 */ /* 0x082fe20000010047 */
[----:B------:R-:W-:Y:S01]  /*a760*/  FADD.FTZ R62, R125, -R62 ;  /* 0x8000003e7d3e7221 */ /* 0x000fe20000010000 */
[----:B------:R-:W-:Y:S01]  /*a770*/  FADD.FTZ R64, R142, -R65 ;  /* 0x800000418e407221 */ /* 0x000fe20000010000 */
[----:B------:R-:W-:Y:S01]  /*a780*/  FFMA.FTZ R67, R148, R70, R71 ;  /* 0x0000004694437223 */ /* 0x000fe20000010047 */
[----:B------:R-:W-:Y:S01]  /*a790*/  FADD.FTZ R66, R143, -R66 ;  /* 0x800000428f427221 */ /* 0x000fe20000010000 */
[C---:B------:R-:W-:Y:S01]  /*a7a0*/  FMUL.FTZ R62, R107.reuse, R62 ;  /* 0x0000003e6b3e7220 */ /* 0x040fe20000410000 */
[C---:B------:R-:W-:Y:S01]  /*a7b0*/  FMUL.FTZ R64, R107.reuse, R64 ;  /* 0x000000406b407220 */ /* 0x040fe20000410000 */
[----:B------:R-:W-:Y:S01]  /*a7c0*/  FADD.FTZ R146, R146, -R67 ;  /* 0x8000004392927221 */ /* 0x000fe20000010000 */
[----:B------:R-:W-:Y:S01]  /*a7d0*/  LOP3.LUT P5, RZ, R114, 0xff00, RZ, 0xc0, !PT ;  /* 0x0000ff0072ff7812 */ /* 0x000fe200078ac0ff */
[----:B------:R-:W-:Y:S01]  /*a7e0*/  FMUL.FTZ R63, R62, UR6 ;  /* 0x000000063e3f7c20 */ /* 0x000fe20008410000 */
[C---:B------:R-:W-:Y:S01]  /*a7f0*/  LOP3.LUT P3, RZ, R114.reuse, 0xff0000, RZ, 0xc0, !PT ;  /* 0x00ff000072ff7812 */ /* 0x040fe2000786c0ff */
        /* <DEDUP_REMOVED lines=36> */
.L_x_734:
[-CC-:B0-2---:R-:W-:Y:S01]  /*aa40*/  FFMA.FTZ R63, R144, R70.reuse, R71.reuse ;  /* 0x00000046903f7223 */ /* 0x185fe20000010047 */
        /* <DEDUP_REMOVED lines=34> */
[----:B-1----:R-:W-:Y:S02]  /*ac70*/  F2FP.BF16.F32.PACK_AB R66, R65, R64 ;  /* 0x000000404142723e */ /* 0x002fe400000010ff */
[----:B------:R-:W-:-:S02]  /*ac80*/  PRMT R161, R73, 0x7632, R161 ;  /* 0x0000763249a17816 */ /* 0x000fc400000000a1 */
[C---:B------:R-:W-:Y:S02]  /*ac90*/  PRMT R160, R142.reuse, 0x7632, R160 ;  /* 0x000076328ea07816 */ /* 0x040fe400000000a0 */
[----:B------:R-:W-:Y:S02]  /*aca0*/  PRMT R64, R142, 0x7610, R64 ;  /* 0x000076108e407816 */ /* 0x000fe40000000040 */
[C---:B------:R-:W-:Y:S02]  /*acb0*/  PRMT R162, R62.reuse, 0x7632, R162 ;  /* 0x000076323ea27816 */ /* 0x040fe400000000a2 */
[----:B------:R-:W-:Y:S02]  /*acc0*/  PRMT R65, R62, 0x7610, R65 ;  /* 0x000076103e417816 */ /* 0x000fe40000000041 */
[----:B------:R-:W-:Y:S01]  /*acd0*/  PRMT R163, R66, 0x7632, R163 ;  /* 0x0000763242a37816 */ /* 0x000fe200000000a3 */
[----:B------:R-:W-:Y:S06]  /*ace0*/  BRA `(.L_x_733) ;  /* 0x0000000800647947 */ /* 0x000fec0003800000 */
.L_x_730:
[----:B------:R-:W-:Y:S05]  /*acf0*/  @!P0 BRA `(.L_x_735) ;  /* 0x0000000400548947 */ /* 0x000fea0003800000 */
[----:B------:R-:W-:Y:S05]  /*ad00*/  BRA.U !UP0, `(.L_x_736) ;  /* 0x0000000108b47547 */ /* 0x000fea000b800000 */
[-CC-:B0-2---:R-:W-:Y:S01]  /*ad10*/  FFMA.FTZ R63, R144, R70.reuse, R71.reuse ;  /* 0x00000046903f7223 */ /* 0x185fe20000010047 */
[-CC-:B------:R-:W-:Y:S01]  /*ad20*/  FFMA.FTZ R64, R145, R70.reuse, R71.reuse ;  /* 0x0000004691407223 */ /* 0x180fe20000010047 */
[----:B------:R-:W-:Y:S01]  /*ad30*/  FFMA.FTZ R62, R127, R70, R71 ;  /* 0x000000467f3e7223 */ /* 0x000fe20000010047 */
[----:B------:R-:W-:Y:S01]  /*ad40*/  SHF.R.U64 R65, R130, 0x10, R131 ;  /* 0x0000001082417819 */ /* 0x000fe20000001283 */
[----:B------:R-:W-:Y:S01]  /*ad50*/  FADD.FTZ R142, R142, -R63 ;  /* 0x8000003f8e8e7221 */ /* 0x000fe20000010000 */
[----:B------:R-:W-:Y:S02]  /*ad60*/  IMAD.MOV.U32 R63, RZ, RZ, R130 ;  /* 0x000000ffff3f7224 */ /* 0x000fe400078e0082 */
[----:B-1----:R-:W-:Y:S01]  /*ad70*/  FADD.FTZ R66, R143, -R64 ;  /* 0x800000408f427221 */ /* 0x002fe20000010000 */
[--C-:B------:R-:W-:Y:S02]  /*ad80*/  IMAD.MOV.U32 R67, RZ, RZ, R131.reuse ;  /* 0x000000ffff437224 */ /* 0x100fe400078e0083 */
[----:B------:R-:W-:Y:S01]  /*ad90*/  FADD.FTZ R62, R125, -R62 ;  /* 0x8000003e7d3e7221 */ /* 0x000fe20000010000 */
[----:B------:R-:W-:Y:S01]  /*ada0*/  SHF.R.U32.HI R68, RZ, 0x10, R131 ;  /* 0x00000010ff447819 */ /* 0x000fe20000011683 */
[----:B------:R-:W-:-:S02]  /*adb0*/  IMAD.U32 R64, R63, 0x10000, RZ ;  /* 0x000100003f407824 */ /* 0x000fc400078e00ff */
[----:B------:R-:W-:Y:S01]  /*adc0*/  FFMA.FTZ R69, R148, R70, R71 ;  /* 0x0000004694457223 */ /* 0x000fe20000010047 */
[----:B------:R-:W-:Y:S01]  /*add0*/  IMAD.U32 R63, R67, 0x10000, RZ ;  /* 0x00010000433f7824 */ /* 0x000fe200078e00ff */
[----:B------:R-:W-:Y:S01]  /*ade0*/  LOP3.LUT P3, RZ, R114, 0xff, RZ, 0xc0, !PT ;  /* 0x000000ff72ff7812 */ /* 0x000fe2000786c0ff */
[----:B------:R-:W-:Y:S02]  /*adf0*/  IMAD.U32 R65, R65, 0x10000, RZ ;  /* 0x0001000041417824 */ /* 0x000fe400078e00ff */
[C---:B------:R-:W-:Y:S01]  /*ae00*/  FFMA.FTZ R62, R107.reuse, R62, R64 ;  /* 0x0000003e6b3e7223 */ /* 0x040fe20000010040 */
[----:B------:R-:W-:Y:S02]  /*ae10*/  IMAD.U32 R67, R68, 0x10000, RZ ;  /* 0x0001000044437824 */ /* 0x000fe400078e00ff */
[----:B------:R-:W-:Y:S01]  /*ae20*/  FADD.FTZ R146, R146, -R69 ;  /* 0x8000004592927221 */ /* 0x000fe20000010000 */
[C---:B------:R-:W-:Y:S01]  /*ae30*/  FFMA.FTZ R66, R107.reuse, R66, R63 ;  /* 0x000000426b427223 */ /* 0x040fe2000001003f */
[C---:B------:R-:W-:Y:S01]  /*ae40*/  FFMA.FTZ R65, R107.reuse, R142, R65 ;  /* 0x0000008e6b417223 */ /* 0x040fe20000010041 */
[----:B------:R-:W-:Y:S01]  /*ae50*/  FMUL.FTZ R63, R62, UR6 ;  /* 0x000000063e3f7c20 */ /* 0x000fe20008410000 */
[----:B------:R-:W-:Y:S01]  /*ae60*/  FFMA.FTZ R146, R107, R146, R67 ;  /* 0x000000926b927223 */ /* 0x000fe20000010043 */
[----:B------:R-:W-:Y:S01]  /*ae70*/  LOP3.LUT P4, RZ, R114, 0xff00, RZ, 0xc0, !PT ;  /* 0x0000ff0072ff7812 */ /* 0x000fe2000788c0ff */
        /* <DEDUP_REMOVED lines=22> */
.L_x_736:
[-CC-:B0-2---:R-:W-:Y:S01]  /*afe0*/  FFMA.FTZ R63, R144, R70.reuse, R71.reuse ;  /* 0x00000046903f7223 */ /* 0x185fe20000010047 */
[-C--:B------:R-:W-:Y:S01]  /*aff0*/  FFMA.FTZ R64, R145, R70.reuse, R71 ;  /* 0x0000004691407223 */ /* 0x080fe20000010047 */
[--C-:B------:R-:W-:Y:S01]  /*b000*/  SHF.R.U64 R65, R130, 0x10, R131.reuse ;  /* 0x0000001082417819 */ /* 0x100fe20000001283 */
[----:B-1----:R-:W-:Y:S02]  /*b010*/  IMAD.MOV.U32 R67, RZ, RZ, R131 ;  /* 0x000000ffff437224 */ /* 0x002fe400078e0083 */
[----:B------:R-:W-:Y:S01]  /*b020*/  FADD.FTZ R142, R142, -R63 ;  /* 0x8000003f8e8e7221 */ /* 0x000fe20000010000 */
[----:B------:R-:W-:Y:S01]  /*b030*/  IMAD.MOV.U32 R63, RZ, RZ, R130 ;  /* 0x000000ffff3f7224 */ /* 0x000fe200078e0082 */
[----:B------:R-:W-:Y:S01]  /*b040*/  SHF.R.U32.HI R68, RZ, 0x10, R131 ;  /* 0x00000010ff447819 */ /* 0x000fe20000011683 */
[-CC-:B------:R-:W-:Y:S01]  /*b050*/  FFMA.FTZ R62, R127, R70.reuse, R71.reuse ;  /* 0x000000467f3e7223 */ /* 0x180fe20000010047 */
[----:B------:R-:W-:Y:S01]  /*b060*/  FFMA.FTZ R69, R148, R70, R71 ;  /* 0x0000004694457223 */ /* 0x000fe20000010047 */
        /* <DEDUP_REMOVED lines=14> */
[C---:B------:R-:W-:Y:S01]  /*b150*/  LOP3.LUT P3, RZ, R114.reuse, 0xff, RZ, 0xc0, !PT ;  /* 0x000000ff72ff7812 */ /* 0x040fe2000786c0ff */
        /* <DEDUP_REMOVED lines=10> */
[C---:B------:R-:W-:Y:S02]  /*b200*/  PRMT R64, R62.reuse, 0x7632, R64 ;  /* 0x000076323e407816 */ /* 0x040fe40000000040 */
[----:B------:R-:W-:Y:S02]  /*b210*/  PRMT R73, R62, 0x7610, R73 ;  /* 0x000076103e497816 */ /* 0x000fe40000000049 */
[C---:B------:R-:W-:Y:S02]  /*b220*/  PRMT R66, R63.reuse, 0x7632, R66 ;  /* 0x000076323f427816 */ /* 0x040fe40000000042 */
[----:B------:R-:W-:Y:S01]  /*b230*/  PRMT R65, R63, 0x7610, R65 ;  /* 0x000076103f417816 */ /* 0x000fe20000000041 */
[----:B------:R-:W-:Y:S06]  /*b240*/  BRA `(.L_x_733) ;  /* 0x00000004000c7947 */ /* 0x000fec0003800000 */
.L_x_735:
[----:B------:R-:W-:Y:S05]  /*b250*/  BRA.U !UP0, `(.L_x_737) ;  /* 0x0000000108947547 */ /* 0x000fea000b800000 */
[-CC-:B0-2---:R-:W-:Y:S01]  /*b260*/  FFMA.FTZ R63, R144, R70.reuse, R71.reuse ;  /* 0x00000046903f7223 */ /* 0x185fe20000010047 */
        /* <DEDUP_REMOVED lines=9> */
[C---:B-1----:R-:W-:Y:S01]  /*b300*/  FMUL.FTZ R66, R107.reuse, R64 ;  /* 0x000000406b427220 */ /* 0x042fe20000410000 */
[----:B------:R-:W-:Y:S01]  /*b310*/  LOP3.LUT P4, RZ, R114, 0xff00, RZ, 0xc0, !PT ;  /* 0x0000ff0072ff7812 */ /* 0x000fe2000788c0ff */
        /* <DEDUP_REMOVED lines=25> */
.L_x_737:
        /* <DEDUP_REMOVED lines=28> */
[----:B-1----:R-:W-:-:S07]  /*b670*/  PRMT R66, R65, 0x7632, R66 ;  /* 0x0000763241427816 */ /* 0x002fce0000000042 */
.L_x_733:
        /* <DEDUP_REMOVED lines=15> */
.L_x_738:
        /* <DEDUP_REMOVED lines=10> */
.L_x_739:
[----:B------:R-:W-:Y:S05]  /*b810*/  @!P1 BRA `(.L_x_740) ;  /* 0x0000000c00349947 */ /* 0x000fea0003800000 */
[----:B------:R-:W-:Y:S05]  /*b820*/  @!P0 BRA `(.L_x_741) ;  /* 0x0000000400bc8947 */ /* 0x000fea0003800000 */
[----:B------:R-:W-:Y:S05]  /*b830*/  BRA.U !UP0, `(.L_x_742) ;  /* 0x0000000108e87547 */ /* 0x000fea000b800000 */
[-CC-:B0-2---:R-:W-:Y:S01]  /*b840*/  FFMA.FTZ R62, R149, R70.reuse, R71.reuse ;  /* 0x00000046953e7223 */ /* 0x185fe20000010047 */
[----:B------:R-:W-:Y:S02]  /*b850*/  IMAD.MOV.U32 R63, RZ, RZ, R128 ;  /* 0x000000ffff3f7224 */ /* 0x000fe400078e0080 */
[-C--:B------:R-:W-:Y:S01]  /*b860*/  FFMA.FTZ R65, R152, R70.reuse, R71 ;  /* 0x0000004698417223 */ /* 0x080fe20000010047 */
[----:B-1----:R-:W-:Y:S01]  /*b870*/  SHF.R.U64 R67, R128, 0x10, R129 ;  /* 0x0000001080437819 */ /* 0x002fe20000001281 */
[----:B------:R-:W-:Y:S01]  /*b880*/  FADD.FTZ R62, R147, -R62 ;  /* 0x8000003e933e7221 */ /* 0x000fe20000010000 */
[----:B------:R-:W-:Y:S01]  /*b890*/  IMAD.U32 R64, R63, 0x10000, RZ ;  /* 0x000100003f407824 */ /* 0x000fe200078e00ff */
[----:B------:R-:W-:Y:S01]  /*b8a0*/  LOP3.LUT P5, RZ, R115, 0xff, RZ, 0xc0, !PT ;  /* 0x000000ff73ff7812 */ /* 0x000fe200078ac0ff */
[----:B------:R-:W-:Y:S01]  /*b8b0*/  FFMA.FTZ R66, R153, R70, R71 ;  /* 0x0000004699427223 */ /* 0x000fe20000010047 */
[----:B------:R-:W-:Y:S01]  /*b8c0*/  FADD.FTZ R150, R150, -R65 ;  /* 0x8000004196967221 */ /* 0x000fe20000010000 */
[----:B------:R-:W-:Y:S01]  /*b8d0*/  FFMA.FTZ R62, R107, R62, R64 ;  /* 0x0000003e6b3e7223 */ /* 0x000fe20000010040 */
[--C-:B------:R-:W-:Y:S01]  /*b8e0*/  IMAD.MOV.U32 R64, RZ, RZ, R129.reuse ;  /* 0x000000ffff407224 */ /* 0x100fe200078e0081 */
[----:B------:R-:W-:Y:S01]  /*b8f0*/  SHF.R.U32.HI R68, RZ, 0x10, R129 ;  /* 0x00000010ff447819 */ /* 0x000fe20000011681 */
[----:B------:R-:W-:-:S02]  /*b900*/  IMAD.U32 R67, R67, 0x10000, RZ ;  /* 0x0001000043437824 */ /* 0x000fc400078e00ff */
[----:B------:R-:W-:Y:S01]  /*b910*/  FMUL.FTZ R63, R62, UR6 ;  /* 0x000000063e3f7c20 */ /* 0x000fe20008410000 */
[----:B------:R-:W-:Y:S01]  /*b920*/  FFMA.FTZ R71, R156, R70, R71 ;  /* 0x000000469c477223 */ /* 0x000fe20000010047 */
[----:B------:R-:W-:Y:S01]  /*b930*/  FADD.FTZ R66, R151, -R66 ;  /* 0x8000004297427221 */ /* 0x000fe20000010000 */
[----:B------:R-:W-:Y:S02]  /*b940*/  IMAD.U32 R69, R64, 0x10000, RZ ;  /* 0x0001000040457824 */ /* 0x000fe400078e00ff */
[----:B------:R-:W-:Y:S01]  /*b950*/  FFMA.FTZ R150, R107, R150, R67 ;  /* 0x000000966b967223 */ /* 0x000fe20000010043 */
[----:B------:R-:W-:Y:S01]  /*b960*/  FSEL R65, R63, RZ, P5 ;  /* 0x000000ff3f417208 */ /* 0x000fe20002800000 */
[----:B------:R-:W-:Y:S01]  /*b970*/  FADD.FTZ R154, R154, -R71 ;  /* 0x800000479a9a7221 */ /* 0x000fe20000010000 */
[----:B------:R-:W-:Y:S01]  /*b980*/  LOP3.LUT P5, RZ, R117, 0xff, RZ, 0xc0, !PT ;  /* 0x000000ff75ff7812 */ /* 0x000fe200078ac0ff */
[----:B------:R-:W-:Y:S02]  /*b990*/  IMAD.U32 R68, R68, 0x10000, RZ ;  /* 0x0001000044447824 */ /* 0x000fe400078e00ff */
[----:B------:R-:W-:Y:S01]  /*b9a0*/  FFMA.FTZ R66, R107, R66, R69 ;  /* 0x000000426b427223 */ /* 0x000fe20000010045 */
[----:B------:R-:W-:-:S02]  /*b9b0*/  LOP3.LUT P4, RZ, R115, 0xff00, RZ, 0xc0, !PT ;  /* 0x0000ff0073ff7812 */ /* 0x000fc4000788c0ff */
[----:B------:R-:W-:Y:S01]  /*b9c0*/  FSEL R63, R63, RZ, P5 ;  /* 0x000000ff3f3f7208 */ /* 0x000fe20002800000 */
[----:B------:R-:W-:Y:S01]  /*b9d0*/  FFMA.FTZ R71, R107, R154, R68 ;  /* 0x0000009a6b477223 */ /* 0x000fe20000010044 */
[----:B------:R-:W-:Y:S01]  /*b9e0*/  F2FP.BF16.F32.PACK_AB R65, R65, R62 ;  /* 0x0000003e4141723e */ /* 0x000fe200000010ff */
[----:B------:R-:W-:Y:S01]  /*b9f0*/  FMUL.FTZ R64, R66, UR6 ;  /* 0x0000000642407c20 */ /* 0x000fe20008410000 */
[C---:B------:R-:W-:Y:S01]  /*ba00*/  F2FP.BF16.F32.PACK_AB R63, R150.reuse, R63 ;  /* 0x0000003f963f723e */ /* 0x040fe200000010ff */
[----:B------:R-:W-:Y:S01]  /*ba10*/  FMUL.FTZ R150, R150, UR6 ;  /* 0x0000000696967c20 */ /* 0x000fe20008410000 */
[----:B------:R-:W-:Y:S01]  /*ba20*/  LOP3.LUT P5, RZ, R117, 0xff00, RZ, 0xc0, !PT ;  /* 0x0000ff0075ff7812 */ /* 0x000fe200078ac0ff */
[----:B------:R-:W-:Y:S01]  /*ba30*/  FMUL.FTZ R67, R71, UR6 ;  /* 0x0000000647437c20 */ /* 0x000fe20008410000 */
[----:B------:R-:W-:Y:S02]  /*ba40*/  LOP3.LUT P0, RZ, R115, 0xff0000, RZ, 0xc0, !PT ;  /* 0x00ff000073ff7812 */ /* 0x000fe4000780c0ff */
[----:B------:R-:W-:-:S02]  /*ba50*/  PRMT R157, R63, 0x7632, R157 ;  /* 0x000076323f9d7816 */ /* 0x000fc4000000009d */
[----:B------:R-:W-:Y:S02]  /*ba60*/  PRMT R161, R63, 0x7610, R161 ;  /* 0x000076103fa17816 */ /* 0x000fe400000000a1 */
[C---:B------:R-:W-:Y:S02]  /*ba70*/  PRMT R69, R65.reuse, 0x7632, R69 ;  /* 0x0000763241457816 */ /* 0x040fe40000000045 */
[----:B------:R-:W-:Y:S02]  /*ba80*/  PRMT R155, R65, 0x7610, R155 ;  /* 0x00007610419b7816 */ /* 0x000fe4000000009b */
[C---:B------:R-:W-:Y:S02]  /*ba90*/  FSEL R62, R150.reuse, RZ, P4 ;  /* 0x000000ff963e7208 */ /* 0x040fe40002000000 */
[----:B------:R-:W-:Y:S02]  /*baa0*/  FSEL R63, R150, RZ, P5 ;  /* 0x000000ff963f7208 */ /* 0x000fe40002800000 */
[----:B------:R-:W-:-:S02]  /*bab0*/  ISETP.GE.U32.AND P3, PT, R115, 0x1000000, PT ;  /* 0x010000007300780c */ /* 0x000fc40003f66070 */
[C---:B------:R-:W-:Y:S02]  /*bac0*/  FSEL R65, R64.reuse, RZ, P0 ;  /* 0x000000ff40417208 */ /* 0x040fe40000000000 */
        /* <DEDUP_REMOVED lines=17> */
.L_x_742:
[----:B0-2---:R-:W-:Y:S01]  /*bbe0*/  SHF.R.U64 R64, R128, 0x10, R129 ;  /* 0x0000001080407819 */ /* 0x005fe20000001281 */
[-CC-:B------:R-:W-:Y:S01]  /*bbf0*/  FFMA.FTZ R63, R152, R70.reuse, R71.reuse ;  /* 0x00000046983f7223 */ /* 0x180fe20000010047 */
[-CC-:B-1----:R-:W-:Y:S01]  /*bc00*/  FFMA.FTZ R66, R153, R70.reuse, R71.reuse ;  /* 0x0000004699427223 */ /* 0x182fe20000010047 */
[-CC-:B------:R-:W-:Y:S01]  /*bc10*/  FFMA.FTZ R65, R156, R70.reuse, R71.reuse ;  /* 0x000000469c417223 */ /* 0x180fe20000010047 */
[----:B------:R-:W-:Y:S01]  /*bc20*/  FFMA.FTZ R70, R149, R70, R71 ;  /* 0x0000004695467223 */ /* 0x000fe20000010047 */
[----:B------:R-:W-:Y:S01]  /*bc30*/  FADD.FTZ R150, R150, -R63 ;  /* 0x8000003f96967221 */ /* 0x000fe20000010000 */
[----:B------:R-:W-:Y:S02]  /*bc40*/  IMAD.U32 R64, R64, 0x10000, RZ ;  /* 0x0001000040407824 */ /* 0x000fe400078e00ff */
[----:B------:R-:W-:Y:S01]  /*bc50*/  FADD.FTZ R154, R154, -R65 ;  /* 0x800000419a9a7221 */ /* 0x000fe20000010000 */
[----:B------:R-:W-:Y:S02]  /*bc60*/  IMAD.MOV.U32 R62, RZ, RZ, R128 ;  /* 0x000000ffff3e7224 */ /* 0x000fe400078e0080 */
[----:B------:R-:W-:Y:S01]  /*bc70*/  FADD.FTZ R70, R147, -R70 ;  /* 0x8000004693467221 */ /* 0x000fe20000010000 */
[----:B------:R-:W-:Y:S01]  /*bc80*/  FFMA.FTZ R64, R107, R150, R64 ;  /* 0x000000966b407223 */ /* 0x000fe20000010040 */
[--C-:B------:R-:W-:Y:S01]  /*bc90*/  SHF.R.U32.HI R65, RZ, 0x10, R129.reuse ;  /* 0x00000010ff417819 */ /* 0x100fe20000011681 */
[----:B------:R-:W-:Y:S01]  /*bca0*/  IMAD.U32 R63, R62, 0x10000, RZ ;  /* 0x000100003e3f7824 */ /* 0x000fe200078e00ff */
[----:B------:R-:W-:Y:S01]  /*bcb0*/  LOP3.LUT P5, RZ, R115, 0xff00, RZ, 0xc0, !PT ;  /* 0x0000ff0073ff7812 */ /* 0x000fe200078ac0ff */
[----:B------:R-:W-:-:S02]  /*bcc0*/  IMAD.MOV.U32 R62, RZ, RZ, R129 ;  /* 0x000000ffff3e7224 */ /* 0x000fc400078e0081 */
[----:B------:R-:W-:Y:S01]  /*bcd0*/  FMUL.FTZ R64, R64, UR6 ;  /* 0x0000000640407c20 */ /* 0x000fe20008410000 */
[----:B------:R-:W-:Y:S01]  /*bce0*/  FFMA.FTZ R63, R107, R70, R63 ;  /* 0x000000466b3f7223 */ /* 0x000fe2000001003f */
[----:B------:R-:W-:Y:S01]  /*bcf0*/  LOP3.LUT P6, RZ, R117, 0xff00, RZ, 0xc0, !PT ;  /* 0x0000ff0075ff7812 */ /* 0x000fe200078cc0ff */
[----:B------:R-:W-:Y:S02]  /*bd00*/  IMAD.U32 R67, R65, 0x10000, RZ ;  /* 0x0001000041437824 */ /* 0x000fe400078e00ff */
[----:B------:R-:W-:Y:S01]  /*bd10*/  FADD.FTZ R66, R151, -R66 ;  /* 0x8000004297427221 */ /* 0x000fe20000010000 */
[----:B------:R-:W-:Y:S02]  /*bd20*/  IMAD.U32 R68, R62, 0x10000, RZ ;  /* 0x000100003e447824 */ /* 0x000fe400078e00ff */
[----:B------:R-:W-:Y:S01]  /*bd30*/  FMUL.FTZ R63, R63, UR6 ;  /* 0x000000063f3f7c20 */ /* 0x000fe20008410000 */
[C---:B------:R-:W-:Y:S01]  /*bd40*/  FSEL R62, R64.reuse, RZ, P5 ;  /* 0x000000ff403e7208 */ /* 0x040fe20002800000 */
[C---:B------:R-:W-:Y:S01]  /*bd50*/  FFMA.FTZ R67, R107.reuse, R154, R67 ;  /* 0x0000009a6b437223 */ /* 0x040fe20000010043 */
[----:B------:R-:W-:Y:S01]  /*bd60*/  FSEL R65, R64, RZ, P6 ;  /* 0x000000ff40417208 */ /* 0x000fe20003000000 */
[----:B------:R-:W-:Y:S01]  /*bd70*/  FFMA.FTZ R66, R107, R66, R68 ;  /* 0x000000426b427223 */ /* 0x000fe20000010044 */
[----:B------:R-:W-:Y:S01]  /*bd80*/  LOP3.LUT P4, RZ, R115, 0xff, RZ, 0xc0, !PT ;  /* 0x000000ff73ff7812 */ /* 0x000fe2000788c0ff */
[----:B------:R-:W-:Y:S01]  /*bd90*/  FMUL.FTZ R67, R67, UR6 ;  /* 0x0000000643437c20 */ /* 0x000fe20008410000 */
[----:B------:R-:W-:Y:S01]  /*bda0*/  LOP3.LUT P5, RZ, R117, 0xff, RZ, 0xc0, !PT ;  /* 0x000000ff75ff7812 */ /* 0x000fe200078ac0ff */
[----:B------:R-:W-:Y:S01]  /*bdb0*/  FMUL.FTZ R66, R66, UR6 ;  /* 0x0000000642427c20 */ /* 0x000fe20008410000 */
[----:B------:R-:W-:-:S02]  /*bdc0*/  F2FP.BF16.F32.PACK_AB R65, R65, R62 ;  /* 0x0000003e4141723e */ /* 0x000fc400000010ff */
[----:B------:R-:W-:Y:S02]  /*bdd0*/  FSEL R62, R63, RZ, P4 ;  /* 0x000000ff3f3e7208 */ /* 0x000fe40002000000 */
[----:B------:R-:W-:Y:S02]  /*bde0*/  ISETP.GE.U32.AND P3, PT, R115, 0x1000000, PT ;  /* 0x010000007300780c */ /* 0x000fe40003f66070 */
[----:B------:R-:W-:Y:S02]  /*bdf0*/  FSEL R63, R63, RZ, P5 ;  /* 0x000000ff3f3f7208 */ /* 0x000fe40002800000 */
[----:B------:R-:W-:Y:S02]  /*be00*/  LOP3.LUT P0, RZ, R115, 0xff0000, RZ, 0xc0, !PT ;  /* 0x00ff000073ff7812 */ /* 0x000fe4000780c0ff */
[C---:B------:R-:W-:Y:S02]  /*be10*/  LOP3.LUT P4, RZ, R117.reuse, 0xff0000, RZ, 0xc0, !PT ;  /* 0x00ff000075ff7812 */ /* 0x040fe4000788c0ff */
[----:B------:R-:W-:-:S02]  /*be20*/  ISETP.GE.U32.AND P5, PT, R117, 0x1000000, PT ;  /* 0x010000007500780c */ /* 0x000fc40003fa6070 */
[----:B------:R-:W-:Y:S02]  /*be30*/  F2FP.BF16.F32.PACK_AB R69, R63, R62 ;  /* 0x0000003e3f45723e */ /* 0x000fe400000010ff */
[C---:B------:R-:W-:Y:S02]  /*be40*/  FSEL R64, R67.reuse, RZ, P3 ;  /* 0x000000ff43407208 */ /* 0x040fe40001800000 */
[C---:B------:R-:W-:Y:S02]  /*be50*/  FSEL R62, R66.reuse, RZ, P0 ;  /* 0x000000ff423e7208 */ /* 0x040fe40000000000 */
[----:B------:R-:W-:Y:S02]  /*be60*/  FSEL R63, R66, RZ, P4 ;  /* 0x000000ff423f7208 */ /* 0x000fe40002000000 */
[----:B------:R-:W-:Y:S02]  /*be70*/  FSEL R67, R67, RZ, P5 ;  /* 0x000000ff43437208 */ /* 0x000fe40002800000 */
[----:B------:R-:W-:-:S02]  /*be80*/  F2FP.BF16.F32.PACK_AB R62, R63, R62 ;  /* 0x0000003e3f3e723e */ /* 0x000fc400000010ff */
[----:B------:R-:W-:Y:S02]  /*be90*/  F2FP.BF16.F32.PACK_AB R67, R67, R64 ;  /* 0x000000404343723e */ /* 0x000fe400000010ff */
[C---:B------:R-:W-:Y:S02]  /*bea0*/  PRMT R160, R65.reuse, 0x7632, R160 ;  /* 0x0000763241a07816 */ /* 0x040fe400000000a0 */
[----:B------:R-:W-:Y:S02]  /*beb0*/  PRMT R63, R65, 0x7610, R63 ;  /* 0x00007610413f7816 */ /* 0x000fe4000000003f */
[----:B------:R-:W-:Y:S02]  /*bec0*/  PRMT R161, R69, 0x7632, R161 ;  /* 0x0000763245a17816 */ /* 0x000fe400000000a1 */
[C---:B------:R-:W-:Y:S02]  /*bed0*/  PRMT R162, R62.reuse, 0x7632, R162 ;  /* 0x000076323ea27816 */ /* 0x040fe400000000a2 */
[----:B------:R-:W-:-:S02]  /*bee0*/  PRMT R64, R62, 0x7610, R64 ;  /* 0x000076103e407816 */ /* 0x000fc40000000040 */
[C---:B------:R-:W-:Y:S02]  /*bef0*/  PRMT R163, R67.reuse, 0x7632, R163 ;  /* 0x0000763243a37816 */ /* 0x040fe400000000a3 */
[----:B------:R-:W-:Y:S01]  /*bf00*/  PRMT R65, R67, 0x7610, R65 ;  /* 0x0000761043417816 */ /* 0x000fe20000000041 */
[----:B------:R-:W-:Y:S06]  /*bf10*/  BRA `(.L_x_743) ;  /* 0x0000000c00d47947 */ /* 0x000fec0003800000 */
.L_x_741:
[----:B------:R-:W-:Y:S05]  /*bf20*/  BRA.U !UP0, `(.L_x_744) ;  /* 0x0000000108c47547 */ /* 0x000fea000b800000 */
        /* <DEDUP_REMOVED lines=8> */
[----:B------:R-:W-:Y:S01]  /*bfb0*/  FMUL.FTZ R62, R107, R62 ;  /* 0x0000003e6b3e7220 */ /* 0x000fe20000410000 */
[----:B------:R-:W-:Y:S01]  /*bfc0*/  LOP3.LUT P4, RZ, R115, 0xff00, RZ, 0xc0, !PT ;  /* 0x0000ff0073ff7812 */ /* 0x000fe2000788c0ff */
[----:B-1----:R-:W-:Y:S01]  /*bfd0*/  FADD.FTZ R66, R154, -R71 ;  /* 0x800000479a427221 */ /* 0x002fe20000010000 */
[----:B------:R-:W-:Y:S01]  /*bfe0*/  FMUL.FTZ R64, R107, R64 ;  /* 0x000000406b407220 */ /* 0x000fe20000410000 */
[----:B------:R-:W-:Y:S01]  /*bff0*/  FMUL.FTZ R63, R62, UR6 ;  /* 0x000000063e3f7c20 */ /* 0x000fe20008410000 */
[----:B------:R-:W-:Y:S01]  /*c000*/  LOP3.LUT P0, RZ, R115, 0xff0000, RZ, 0xc0, !PT ;  /* 0x00ff000073ff7812 */ /* 0x000fe2000780c0ff */
[----:B------:R-:W-:Y:S01]  /*c010*/  FMUL.FTZ R66, R107, R66 ;  /* 0x000000426b427220 */ /* 0x000fe20000410000 */
[----:B------:R-:W-:-:S02]  /*c020*/  ISETP.GE.U32.AND P3, PT, R115, 0x1000000, PT ;  /* 0x010000007300780c */ /* 0x000fc40003f66070 */
[----:B------:R-:W-:Y:S01]  /*c030*/  FSEL R65, R63, RZ, P5 ;  /* 0x000000ff3f417208 */ /* 0x000fe20002800000 */
[----:B------:R-:W-:Y:S01]  /*c040*/  FMUL.FTZ R68, R66, UR6 ;  /* 0x0000000642447c20 */ /* 0x000fe20008410000 */
[----:B------:R-:W-:Y:S02]  /*c050*/  LOP3.LUT P5, RZ, R117, 0xff, RZ, 0xc0, !PT ;  /* 0x000000ff75ff7812 */ /* 0x000fe400078ac0ff */
[----:B------:R-:W-:Y:S01]  /*c060*/  F2FP.BF16.F32.PACK_AB R65, R65, R62 ;  /* 0x0000003e4141723e */ /* 0x000fe200000010ff */
[----:B------:R-:W-:Y:S01]  /*c070*/  FMUL.FTZ R62, R107, R150 ;  /* 0x000000966b3e7220 */ /* 0x000fe20000410000 */
[----:B------:R-:W-:Y:S02]  /*c080*/  FSEL R63, R63, RZ, P5 ;  /* 0x000000ff3f3f7208 */ /* 0x000fe40002800000 */
[C---:B------:R-:W-:Y:S02]  /*c090*/  PRMT R69, R65.reuse, 0x7632, R69 ;  /* 0x0000763241457816 */ /* 0x040fe40000000045 */
        /* <DEDUP_REMOVED lines=9> */
[----:B------:R-:W-:Y:S02]  /*c130*/  LOP3.LUT P4, RZ, R117, 0xff0000, RZ, 0xc0, !PT ;  /* 0x00ff000075ff7812 */ /* 0x000fe4000788c0ff */
[----:B------:R-:W-:-:S02]  /*c140*/  FSEL R67, R65, RZ, P0 ;  /* 0x000000ff41437208 */ /* 0x000fc40000000000 */
[----:B------:R-:W-:Y:S02]  /*c150*/  ISETP.GE.U32.AND P0, PT, R117, 0x1000000, PT ;  /* 0x010000007500780c */ /* 0x000fe40003f06070 */
[----:B------:R-:W-:Y:S02]  /*c160*/  F2FP.BF16.F32.PACK_AB R63, R62, R63 ;  /* 0x0000003f3e3f723e */ /* 0x000fe400000010ff */
[----:B------:R-:W-:Y:S02]  /*c170*/  F2FP.BF16.F32.PACK_AB R158, R67, R64 ;  /* 0x00000040439e723e */ /* 0x000fe400000010ff */
[----:B------:R-:W-:Y:S02]  /*c180*/  FSEL R65, R65, RZ, P4 ;  /* 0x000000ff41417208 */ /* 0x000fe40002000000 */
[C---:B------:R-:W-:Y:S02]  /*c190*/  FSEL R62, R68.reuse, RZ, P3 ;  /* 0x000000ff443e7208 */ /* 0x040fe40001800000 */
[----:B------:R-:W-:-:S02]  /*c1a0*/  FSEL R67, R68, RZ, P0 ;  /* 0x000000ff44437208 */ /* 0x000fc40000000000 */
        /* <DEDUP_REMOVED lines=9> */
.L_x_744:
[-CC-:B0-2---:R-:W-:Y:S01]  /*c240*/  FFMA.FTZ R63, R152, R70.reuse, R71.reuse ;  /* 0x00000046983f7223 */ /* 0x185fe20000010047 */
[-CC-:B------:R-:W-:Y:S01]  /*c250*/  FFMA.FTZ R62, R149, R70.reuse, R71.reuse ;  /* 0x00000046953e7223 */ /* 0x180fe20000010047 */
[-CC-:B------:R-:W-:Y:S01]  /*c260*/  FFMA.FTZ R64, R153, R70.reuse, R71.reuse ;  /* 0x0000004699407223 */ /* 0x180fe20000010047 */
[----:B------:R-:W-:Y:S01]  /*c270*/  FFMA.FTZ R71, R156, R70, R71 ;  /* 0x000000469c477223 */ /* 0x000fe20000010047 */
[----:B------:R-:W-:Y:S01]  /*c280*/  FADD.FTZ R150, R150, -R63 ;  /* 0x8000003f96967221 */ /* 0x000fe20000010000 */
[----:B------:R-:W-:Y:S01]  /*c290*/  FADD.FTZ R62, R147, -R62 ;  /* 0x8000003e933e7221 */ /* 0x000fe20000010000 */
[----:B------:R-:W-:Y:S01]  /*c2a0*/  LOP3.LUT P5, RZ, R115, 0xff00, RZ, 0xc0, !PT ;  /* 0x0000ff0073ff7812 */ /* 0x000fe200078ac0ff */
[----:B------:R-:W-:Y:S01]  /*c2b0*/  FADD.FTZ R64, R151, -R64 ;  /* 0x8000004097407221 */ /* 0x000fe20000010000 */
[C---:B------:R-:W-:Y:S01]  /*c2c0*/  FMUL.FTZ R150, R107.reuse, R150 ;  /* 0x000000966b967220 */ /* 0x040fe20000410000 */
[----:B------:R-:W-:Y:S01]  /*c2d0*/  FMUL.FTZ R62, R107, R62 ;  /* 0x0000003e6b3e7220 */ /* 0x000fe20000410000 */
[----:B------:R-:W-:Y:S01]  /*c2e0*/  LOP3.LUT P6, RZ, R117, 0xff00, RZ, 0xc0, !PT ;  /* 0x0000ff0075ff7812 */ /* 0x000fe200078cc0ff */
[----:B------:R-:W-:Y:S01]  /*c2f0*/  FADD.FTZ R154, R154, -R71 ;  /* 0x800000479a9a7221 */ /* 0x000fe20000010000 */
[----:B------:R-:W-:Y:S01]  /*c300*/  FMUL.FTZ R150, R150, UR6 ;  /* 0x0000000696967c20 */ /* 0x000fe20008410000 */
[----:B------:R-:W-:Y:S01]  /*c310*/  FMUL.FTZ R62, R62, UR6 ;  /* 0x000000063e3e7c20 */ /* 0x000fe20008410000 */
[----:B------:R-:W-:Y:S01]  /*c320*/  LOP3.LUT P4, RZ, R115, 0xff, RZ, 0xc0, !PT ;  /* 0x000000ff73ff7812 */ /* 0x000fe2000788c0ff */
[C---:B------:R-:W-:Y:S01]  /*c330*/  FMUL.FTZ R64, R107.reuse, R64 ;  /* 0x000000406b407220 */ /* 0x040fe20000410000 */
[----:B------:R-:W-:Y:S01]  /*c340*/  FMUL.FTZ R154, R107, R154 ;  /* 0x0000009a6b9a7220 */ /* 0x000fe20000410000 */
        /* <DEDUP_REMOVED lines=9> */
[----:B------:R-:W-:Y:S02]  /*c3e0*/  LOP3.LUT P4, RZ, R117, 0xff0000, RZ, 0xc0, !PT ;  /* 0x00ff000075ff7812 */ /* 0x000fe4000788c0ff */
[----:B------:R-:W-:Y:S02]  /*c3f0*/  ISETP.GE.U32.AND P3, PT, R115, 0x1000000, PT ;  /* 0x010000007300780c */ /* 0x000fe40003f66070 */
[----:B------:R-:W-:Y:S02]  /*c400*/  ISETP.GE.U32.AND P5, PT, R117, 0x1000000, PT ;  /* 0x010000007500780c */ /* 0x000fe40003fa6070 */
[----:B-1----:R-:W-:Y:S02]  /*c410*/  F2FP.BF16.F32.PACK_AB R69, R62, R63 ;  /* 0x0000003f3e45723e */ /* 0x002fe400000010ff */
        /* <DEDUP_REMOVED lines=9> */
[C---:B------:R-:W-:Y:S02]  /*c4b0*/  PRMT R162, R62.reuse, 0x7632, R162 ;  /* 0x000076323ea27816 */ /* 0x040fe400000000a2 */
[----:B------:R-:W-:Y:S02]  /*c4c0*/  PRMT R64, R62, 0x7610, R64 ;  /* 0x000076103e407816 */ /* 0x000fe40000000040 */
[----:B------:R-:W-:Y:S01]  /*c4d0*/  PRMT R163, R65, 0x7632, R163 ;  /* 0x0000763241a37816 */ /* 0x000fe200000000a3 */
[----:B------:R-:W-:Y:S06]  /*c4e0*/  BRA `(.L_x_743) ;  /* 0x0000000800607947 */ /* 0x000fec0003800000 */
.L_x_740:
        /* <DEDUP_REMOVED lines=8> */
[----:B------:R-:W-:Y:S01]  /*c570*/  FADD.FTZ R154, R154, -R65 ;  /* 0x800000419a9a7221 */ /* 0x000fe20000010000 */
[----:B------:R-:W-:Y:S01]  /*c580*/  SHF.R.U32.HI R65, RZ, 0x10, R129 ;  /* 0x00000010ff417819 */ /* 0x000fe20000011681 */
[----:B------:R-:W-:Y:S01]  /*c590*/  FADD.FTZ R62, R147, -R62 ;  /* 0x8000003e933e7221 */ /* 0x000fe20000010000 */
[----:B------:R-:W-:-:S02]  /*c5a0*/  IMAD.U32 R63, R63, 0x10000, RZ ;  /* 0x000100003f3f7824 */ /* 0x000fc400078e00ff */
[----:B------:R-:W-:Y:S01]  /*c5b0*/  FFMA.FTZ R70, R153, R70, R71 ;  /* 0x0000004699467223 */ /* 0x000fe20000010047 */
[----:B-1----:R-:W-:Y:S01]  /*c5c0*/  IMAD.MOV.U32 R66, RZ, RZ, R129 ;  /* 0x000000ffff427224 */ /* 0x002fe200078e0081 */
[----:B------:R-:W-:Y:S01]  /*c5d0*/  LOP3.LUT P0, RZ, R115, 0xff, RZ, 0xc0, !PT ;  /* 0x000000ff73ff7812 */ /* 0x000fe2000780c0ff */
[----:B------:R-:W-:Y:S02]  /*c5e0*/  IMAD.U32 R68, R65, 0x10000, RZ ;  /* 0x0001000041447824 */ /* 0x000fe400078e00ff */
[----:B------:R-:W-:Y:S01]  /*c5f0*/  FFMA.FTZ R62, R107, R62, R63 ;  /* 0x0000003e6b3e7223 */ /* 0x000fe2000001003f */
[----:B------:R-:W-:Y:S02]  /*c600*/  IMAD.U32 R65, R64, 0x10000, RZ ;  /* 0x0001000040417824 */ /* 0x000fe400078e00ff */
[----:B------:R-:W-:Y:S01]  /*c610*/  FADD.FTZ R70, R151, -R70 ;  /* 0x8000004697467221 */ /* 0x000fe20000010000 */
[----:B------:R-:W-:Y:S02]  /*c620*/  IMAD.U32 R67, R66, 0x10000, RZ ;  /* 0x0001000042437824 */ /* 0x000fe400078e00ff */
[----:B------:R-:W-:Y:S01]  /*c630*/  FMUL.FTZ R63, R62, UR6 ;  /* 0x000000063e3f7c20 */ /* 0x000fe20008410000 */
[C---:B------:R-:W-:Y:S01]  /*c640*/  FFMA.FTZ R65, R107.reuse, R150, R65 ;  /* 0x000000966b417223 */ /* 0x040fe20000010041 */
[C---:B------:R-:W-:Y:S01]  /*c650*/  FFMA.FTZ R68, R107.reuse, R154, R68 ;  /* 0x0000009a6b447223 */ /* 0x040fe20000010044 */
[----:B------:R-:W-:Y:S01]  /*c660*/  FFMA.FTZ R67, R107, R70, R67 ;  /* 0x000000466b437223 */ /* 0x000fe20000010043 */
[----:B------:R-:W-:Y:S01]  /*c670*/  LOP3.LUT P3, RZ, R115, 0xff00, RZ, 0xc0, !PT ;  /* 0x0000ff0073ff7812 */ /* 0x000fe2000786c0ff */
[----:B------:R-:W-:Y:S01]  /*c680*/  FMUL.FTZ R64, R65, UR6 ;  /* 0x0000000641407c20 */ /* 0x000fe20008410000 */
[----:B------:R-:W-:Y:S01]  /*c690*/  FSEL R63, R63, RZ, P0 ;  /* 0x000000ff3f3f7208 */ /* 0x000fe20000000000 */
[----:B------:R-:W-:Y:S01]  /*c6a0*/  FMUL.FTZ R66, R67, UR6 ;  /* 0x0000000643427c20 */ /* 0x000fe20008410000 */
        /* <DEDUP_REMOVED lines=19> */
.L_x_746:
[-CC-:B0-2---:R-:W-:Y:S01]  /*c7e0*/  FFMA.FTZ R63, R152, R70.reuse, R71.reuse ;  /* 0x00000046983f7223 */ /* 0x185fe20000010047 */
[-CC-:B------:R-:W-:Y:S01]  /*c7f0*/  FFMA.FTZ R65, R156, R70.reuse, R71.reuse ;  /* 0x000000469c417223 */ /* 0x180fe20000010047 */
[-C--:B------:R-:W-:Y:S01]  /*c800*/  FFMA.FTZ R62, R149, R70.reuse, R71 ;  /* 0x00000046953e7223 */ /* 0x080fe20000010047 */
[----:B-1----:R-:W-:Y:S01]  /*c810*/  SHF.R.U32.HI R67, RZ, 0x10, R129 ;  /* 0x00000010ff437819 */ /* 0x002fe20000011681 */
[----:B------:R-:W-:Y:S01]  /*c820*/  FADD.FTZ R150, R150, -R63 ;  /* 0x8000003f96967221 */ /* 0x000fe20000010000 */
[----:B------:R-:W-:Y:S01]  /*c830*/  FADD.FTZ R154, R154, -R65 ;  /* 0x800000419a9a7221 */ /* 0x000fe20000010000 */
[----:B------:R-:W-:Y:S01]  /*c840*/  IMAD.MOV.U32 R63, RZ, RZ, R128 ;  /* 0x000000ffff3f7224 */ /* 0x000fe200078e0080 */
[----:B------:R-:W-:Y:S01]  /*c850*/  SHF.R.U64 R65, R128, 0x10, R129 ;  /* 0x0000001080417819 */ /* 0x000fe20000001281 */
[----:B------:R-:W-:Y:S01]  /*c860*/  FFMA.FTZ R70, R153, R70, R71 ;  /* 0x0000004699467223 */ /* 0x000fe20000010047 */
[----:B------:R-:W-:Y:S02]  /*c870*/  IMAD.MOV.U32 R66, RZ, RZ, R129 ;  /* 0x000000ffff427224 */ /* 0x000fe400078e0081 */
        /* <DEDUP_REMOVED lines=17> */
[----:B------:R-:W-:Y:S02]  /*c990*/  LOP3.LUT P4, RZ, R115, 0xff0000, RZ, 0xc0, !PT ;  /* 0x00ff000073ff7812 */ /* 0x000fe4000788c0ff */
        /* <DEDUP_REMOVED lines=10> */
.L_x_745:
        /* <DEDUP_REMOVED lines=11> */
[----:B-1----:R-:W-:Y:S01]  /*caf0*/  FMUL.FTZ R66, R107, R64 ;  /* 0x000000406b427220 */ /* 0x002fe20000410000 */
[----:B------:R-:W-:Y:S01]  /*cb00*/  LOP3.LUT P3, RZ, R115, 0xff00, RZ, 0xc0, !PT ;  /* 0x0000ff0073ff7812 */ /* 0x000fe2000786c0ff */
[----:B------:R-:W-:Y:S01]  /*cb10*/  FMUL.FTZ R64, R150, UR6 ;  /* 0x0000000696407c20 */ /* 0x000fe20008410000 */
[----:B------:R-:W-:Y:S01]  /*cb20*/  FMUL.FTZ R63, R62, UR6 ;  /* 0x000000063e3f7c20 */ /* 0x000fe20008410000 */
[----:B------:R-:W-:Y:S01]  /*cb30*/  FMUL.FTZ R154, R107, R154 ;  /* 0x0000009a6b9a7220 */ /* 0x000fe20000410000 */
[----:B------:R-:W-:Y:S01]  /*cb40*/  LOP3.LUT P0, RZ, R115, 0xff, RZ, 0xc0, !PT ;  /* 0x000000ff73ff7812 */ /* 0x000fe2000780c0ff */
[----:B------:R-:W-:Y:S01]  /*cb50*/  FMUL.FTZ R67, R66, UR6 ;  /* 0x0000000642437c20 */ /* 0x000fe20008410000 */
[----:B------:R-:W-:Y:S01]  /*cb60*/  FSEL R65, R64, RZ, P3 ;  /* 0x000000ff40417208 */ /* 0x000fe20001800000 */
[----:B------:R-:W-:Y:S01]  /*cb70*/  FMUL.FTZ R64, R154, UR6 ;  /* 0x000000069a407c20 */ /* 0x000fe20008410000 */
[----:B------:R-:W-:-:S02]  /*cb80*/  FSEL R63, R63, RZ, P0 ;  /* 0x000000ff3f3f7208 */ /* 0x000fc40000000000 */
[C---:B------:R-:W-:Y:S02]  /*cb90*/  LOP3.LUT P4, RZ, R115.reuse, 0xff0000, RZ, 0xc0, !PT ;  /* 0x00ff000073ff7812 */ /* 0x040fe4000788c0ff */
        /* <DEDUP_REMOVED lines=16> */
.L_x_747:
        /* <DEDUP_REMOVED lines=27> */
[----:B-1----:R-:W-:Y:S02]  /*ce50*/  PRMT R69, R62, 0x7610, R69 ;  /* 0x000076103e457816 */ /* 0x002fe40000000045 */
[----:B------:R-:W-:-:S07]  /*ce60*/  PRMT R65, R64, 0x7632, R65 ;  /* 0x0000763240417816 */ /* 0x000fce0000000041 */
.L_x_743:
        /* <DEDUP_REMOVED lines=15> */
.L_x_748:
[----:B------:R1:W-:Y:S01]  /*cf60*/  STG.E.64 desc[UR10][R64.64], R62 ;  /* 0x0000003e40007986 */ /* 0x0003e2000c101b0a */
[----:B------:R-:W-:Y:S05]  /*cf70*/  @!P1 BRA `(.L_x_749) ;  /* 0x0000000000209947 */ /* 0x000fea0003800000 */
        /* <DEDUP_REMOVED lines=8> */
.L_x_749:
[----:B------:R-:W-:Y:S01]  /*d000*/  UPLOP3.LUT UP1, UPT, UPT, UPT, UP1, 0x40, 0x4 ;  /* 0x000000000004789c */ /* 0x000fe20003f2e810 */
[----:B------:R-:W-:Y:S10]  /*d010*/  @!P2 BRA `(.L_x_750) ;  /* 0xffffff3400e8a947 */ /* 0x000ff4000383ffff */
        /* <DEDUP_REMOVED lines=42> */
[----:B------:R-:W-:-:S07]  /*d2c0*/  IMAD.MOV.U32 R23, RZ, RZ, R17 ;  /* 0x000000ffff177224 */ /* 0x000fce00078e0011 */
.L_x_677:
[----:B------:R-:W3:Y:S08]  /*d2d0*/  S2UR UR4, SR_CTAID.X ;  /* 0x00000000000479c3 */ /* 0x000ef00000002500 */
[----:B------:R-:W3:Y:S08]  /*d2e0*/  LDC R11, c[0x0][0x388] ;  /* 0x0000e200ff0b7b82 */ /* 0x000ef00000000800 */
[----:B------:R-:W4:Y:S08]  /*d2f0*/  LDC.64 R2, c[0x0][0x440] ;  /* 0x00011000ff027b82 */ /* 0x000f300000000a00 */
[----:B------:R-:W5:Y:S01]  /*d300*/  LDC.64 R8, c[0x0][0x448] ;  /* 0x00011200ff087b82 */ /* 0x000f620000000a00 */
[----:B---3--:R-:W-:-:S05]  /*d310*/  IMAD R11, R11, UR4, RZ ;  /* 0x000000040b0b7c24 */ /* 0x008fca000f8e02ff */
[----:B------:R-:W-:-:S05]  /*d320*/  LEA.HI R11, R11, R0, RZ, 0x1e ;  /* 0x000000000b0b7211 */ /* 0x000fca00078ff0ff */
[----:B----4-:R-:W-:-:S05]  /*d330*/  IMAD.WIDE.U32 R2, R11, 0x10, R2 ;  /* 0x000000100b027825 */ /* 0x010fca00078e0002 */
[----:B0-----:R-:W-:Y:S01]  /*d340*/  STG.E.128 desc[UR10][R2.64], R4 ;  /* 0x0000000402007986 */ /* 0x001fe2000c101d0a */
[----:B-----5:R-:W-:-:S05]  /*d350*/  IMAD.WIDE.U32 R8, R11, 0x10, R8 ;  /* 0x000000100b087825 */ /* 0x020fca00078e0008 */
        /* <DEDUP_REMOVED lines=14> */
.L_x_751:
        /* <DEDUP_REMOVED lines=12> */
.L_x_7223:


//--------------------- .text._ZN10layer_norm31ln_parallel_residual_bwd_kernelINS_13Kernel_traitsI6__halfS2_S2_S2_fjLj7168ELj1ELj1ELj8ELj8ENS_18Kernel_traits_baseILj7168ES2_S2_S2_S2_fjLj256EEEEELb0ELb0ELb0EEEvNS_9BwdParamsE --------------------------
	.section	.text._ZN10layer_norm31ln_parallel_residual_bwd_kernelINS_13Kernel_traitsI6__halfS2_S2_S2_fjLj7168ELj1ELj1ELj8ELj8ENS_18Kernel_traits_baseILj7168ES2_S2_S2_S2_fjLj256EEEEELb0ELb0ELb0EEEvNS_9BwdParamsE,"ax",@progbits
	.align	128
        .global         _ZN10layer_norm31ln_parallel_residual_bwd_kernelINS_13Kernel_traitsI6__halfS2_S2_S2_fjLj7168ELj1ELj1ELj8ELj8ENS_18Kernel_traits_baseILj7168ES2_S2_S2_S2_fjLj256EEEEELb0ELb0ELb0EEEvNS_9BwdParamsE
        .type           _ZN10layer_norm31ln_parallel_residual_bwd_kernelINS_13Kernel_traitsI6__halfS2_S2_S2_fjLj7168ELj1ELj1ELj8ELj8ENS_18Kernel_traits_baseILj7168ES2_S2_S2_S2_fjLj256EEEEELb0ELb0ELb0EEEvNS_9BwdParamsE,@function
        .size           _ZN10layer_norm31ln_parallel_residual_bwd_kernelINS_13Kernel_traitsI6__halfS2_S2_S2_fjLj7168ELj1ELj1ELj8ELj8ENS_18Kernel_traits_baseILj7168ES2_S2_S2_S2_fjLj256EEEEELb0ELb0ELb0EEEvNS_9BwdParamsE,(.L_x_7224 - _ZN10layer_norm31ln_parallel_residual_bwd_kernelINS_13Kernel_traitsI6__halfS2_S2_S2_fjLj7168ELj1ELj1ELj8ELj8ENS_18Kernel_traits_baseILj7168ES2_S2_S2_S2_fjLj256EEEEELb0ELb0ELb0EEEvNS_9BwdParamsE)
        .other          _ZN10layer_norm31ln_parallel_residual_bwd_kernelINS_13Kernel_traitsI6__halfS2_S2_S2_fjLj7168ELj1ELj1ELj8ELj8ENS_18Kernel_traits_baseILj7168ES2_S2_S2_S2_fjLj256EEEEELb0ELb0ELb0EEEvNS_9BwdParamsE,@"STO_CUDA_ENTRY STV_DEFAULT"
_ZN10layer_norm31ln_parallel_residual_bwd_kernelINS_13Kernel_traitsI6__halfS2_S2_S2_fjLj7168ELj1ELj1ELj8ELj8ENS_18Kernel_traits_baseILj7168ES2_S2_S2_S2_fjLj256EEEEELb0ELb0ELb0EEEvNS_9BwdParamsE:
.text._ZN10layer_norm31ln_parallel_residual_bwd_kernelINS_13Kernel_traitsI6__halfS2_S2_S2_fjLj7168ELj1ELj1ELj8ELj8ENS_18Kernel_traits_baseILj7168ES2_S2_S2_S2_fjLj256EEEEELb0ELb0ELb0EEEvNS_9BwdParamsE:
[----:B------:R-:W-:Y:S01]  /*0000*/  LDC R1, c[0x0][0x37c] ;  /* 0x0000df00ff017b82 */ /* 0x000fe20000000800 */
[----:B------:R-:W0:Y:S01]  /*0010*/  S2R R226, SR_TID.X ;  /* 0x0000000000e27919 */ /* 0x000e220000002100 */
[----:B------:R-:W1:Y:S06]  /*0020*/  LDCU UR6, c[0x0][0x388] ;  /* 0x00007100ff0677ac */ /* 0x000e6c0008000800 */
[----:B------:R-:W2:Y:S01]  /*0030*/  LDC.64 R4, c[0x0][0x3d0] ;  /* 0x0000f400ff047b82 */ /* 0x000ea20000000a00 */
[----:B------:R-:W3:Y:S07]  /*0040*/  LDCU.64 UR14, c[0x0][0x358] ;  /* 0x00006b00ff0e77ac */ /* 0x000eee0008000a00 */
[----:B------:R-:W4:Y:S08]  /*0050*/  LDC.64 R6, c[0x0][0x3d8] ;  /* 0x0000f600ff067b82 */ /* 0x000f300000000a00 */
[----:B------:R-:W3:Y:S01]  /*0060*/  LDC.64 R8, c[0x0][0x3d0] ;  /* 0x0000f400ff087b82 */ /* 0x000ee20000000a00 */
[----:B-1----:R-:W-:-:S04]  /*0070*/  USHF.R.S32.HI UR4, URZ, 0x1f, UR6 ;  /* 0x0000001fff047899 */ /* 0x002fc80008011406 */
[----:B------:R-:W-:-:S03]  /*0080*/  ULEA.HI UR4, UR4, UR6, URZ, 0x2 ;  /* 0x0000000604047291 */ /* 0x000fc6000f8f10ff */
[----:B------:R-:W1:Y:S03]  /*0090*/  LDC.64 R10, c[0x0][0x3d8] ;  /* 0x0000f600ff0a7b82 */ /* 0x000e660000000a00 */
[----:B------:R-:W-:Y:S02]  /*00a0*/  MOV R0, UR4 ;  /* 0x0000000400007c02 */ /* 0x000fe40008000f00 */
[----:B0-----:R-:W-:-:S03]  /*00b0*/  LOP3.LUT R167, R226, 0xff, RZ, 0x3c, !PT ;  /* 0x000000ffe2a77812 */ /* 0x001fc600078e3cff */
[----:B------:R-:W0:Y:S01]  /*00c0*/  LDC.64 R12, c[0x0][0x3d0] ;  /* 0x0000f400ff0c7b82 */ /* 0x000e220000000a00 */
[----:B------:R-:W-:Y:S01]  /*00d0*/  MOV R33, R226 ;  /* 0x000000e200217202 */ /* 0x000fe20000000f00 */
[----:B------:R-:W0:Y:S01]  /*00e0*/  LDCU UR4, c[0x0][0x384] ;  /* 0x00007080ff0477ac */ /* 0x000e220008000800 */
[----:B------:R-:W-:-:S04]  /*00f0*/  LEA.HI.SX32 R167, R0, R167, 0x1e ;  /* 0x000000a700a77211 */ /* 0x000fc800078ff2ff */
[C---:B------:R-:W-:Y:S01]  /*0100*/  ISETP.GE.U32.AND P0, PT, R167.reuse, 0x100, PT ;  /* 0x00000100a700780c */ /* 0x040fe20003f06070 */
[----:B------:R-:W0:Y:S01]  /*0110*/  LDC.64 R14, c[0x0][0x3d8] ;  /* 0x0000f600ff0e7b82 */ /* 0x000e220000000a00 */
[C---:B------:R-:W-:Y:S02]  /*0120*/  ISETP.GE.U32.AND P1, PT, R167.reuse, 0x200, PT ;  /* 0x00000200a700780c */ /* 0x040fe40003f26070 */
[C---:B------:R-:W-:Y:S02]  /*0130*/  ISETP.GE.U32.AND P2, PT, R167.reuse, 0x300, PT ;  /* 0x00000300a700780c */ /* 0x040fe40003f46070 */
[C---:B------:R-:W-:Y:S02]  /*0140*/  ISETP.GE.U32.AND P3, PT, R167.reuse, 0x400, PT ;  /* 0x00000400a700780c */ /* 0x040fe40003f66070 */
[C---:B------:R-:W-:Y:S01]  /*0150*/  ISETP.GE.U32.AND P4, PT, R167.reuse, 0x500, PT ;  /* 0x00000500a700780c */ /* 0x040fe20003f86070 */
[----:B------:R-:W0:Y:S01]  /*0160*/  LDC.64 R16, c[0x0][0x3d0] ;  /* 0x0000f400ff107b82 */ /* 0x000e220000000a00 */
[----:B------:R-:W-:-:S03]  /*0170*/  ISETP.GE.U32.AND P5, PT, R167, 0x600, PT ;  /* 0x00000600a700780c */ /* 0x000fc60003fa6070 */
[----:B--2---:R-:W-:-:S04]  /*0180*/  @P0 IMAD.WIDE.U32 R4, R33, 0x8, R4 ;  /* 0x0000000821040825 */ /* 0x004fc800078e0004 */
[----:B------:R-:W2:Y:S01]  /*0190*/  LDC.64 R18, c[0x0][0x3d8] ;  /* 0x0000f600ff127b82 */ /* 0x000ea20000000a00 */
[C---:B----4-:R-:W-:Y:S01]  /*01a0*/  @P0 IMAD.WIDE.U32 R6, R33.reuse, 0x8, R6 ;  /* 0x0000000821060825 */ /* 0x050fe200078e0006 */
[----:B------:R-:W-:Y:S01]  /*01b0*/  @P0 LOP3.LUT R33, R33, 0x100, RZ, 0xfc, !PT ;  /* 0x0000010021210812 */ /* 0x000fe200078efcff */
[----:B---3--:R3:W5:Y:S04]  /*01c0*/  @P0 LDG.E.64 R132, desc[UR14][R4.64] ;  /* 0x0000000e04840981 */ /* 0x008768000c1e1b00 */
[C---:B------:R-:W-:Y:S01]  /*01d0*/  @P1 IMAD.WIDE.U32 R8, R33.reuse, 0x8, R8 ;  /* 0x0000000821081825 */ /* 0x040fe200078e0008 */
[----:B------:R-:W4:Y:S08]  /*01e0*/  LDC.64 R20, c[0x0][0x3d0] ;  /* 0x0000f400ff147b82 */ /* 0x000f300000000a00 */
[----:B------:R-:W3:Y:S01]  /*01f0*/  LDC.64 R22, c[0x0][0x3d8] ;  /* 0x0000f600ff167b82 */ /* 0x000ee20000000a00 */
[C---:B-1----:R-:W-:Y:S01]  /*0200*/  @P1 IMAD.WIDE.U32 R10, R33.reuse, 0x8, R10 ;  /* 0x00000008210a1825 */ /* 0x042fe200078e000a */
[----:B------:R-:W-:Y:S01]  /*0210*/  @P1 IADD3 R33, PT, PT, R33, 0x100, RZ ;  /* 0x0000010021211810 */ /* 0x000fe20007ffe0ff */
[----:B------:R1:W5:Y:S04]  /*0220*/  @P0 LDG.E.64 R134, desc[UR14][R6.64] ;  /* 0x0000000e06860981 */ /* 0x000368000c1e1b00 */
[C---:B0-----:R-:W-:Y:S01]  /*0230*/  @P2 IMAD.WIDE.U32 R12, R33.reuse, 0x8, R12 ;  /* 0x00000008210c2825 */ /* 0x041fe200078e000c */
[----:B------:R-:W0:Y:S08]  /*0240*/  LDC.64 R24, c[0x0][0x3d0] ;  /* 0x0000f400ff187b82 */ /* 0x000e300000000a00 */
[----:B------:R-:W1:Y:S01]  /*0250*/  LDC.64 R26, c[0x0][0x3d8] ;  /* 0x0000f600ff1a7b82 */ /* 0x000e620000000a00 */
[C---:B------:R-:W-:Y:S01]  /*0260*/  @P2 IMAD.WIDE.U32 R14, R33.reuse, 0x8, R14 ;  /* 0x00000008210e2825 */ /* 0x040fe200078e000e */
[----:B------:R-:W-:Y:S01]  /*0270*/  @P2 IADD3 R33, PT, PT, R33, 0x100, RZ ;  /* 0x0000010021212810 */ /* 0x000fe20007ffe0ff */
[----:B------:R-:W5:Y:S04]  /*0280*/  @P1 LDG.E.64 R136, desc[UR14][R8.64] ;  /* 0x0000000e08881981 */ /* 0x000f68000c1e1b00 */
[C---:B------:R-:W-:Y:S01]  /*0290*/  @P3 IMAD.WIDE.U32 R16, R33.reuse, 0x8, R16 ;  /* 0x0000000821103825 */ /* 0x040fe200078e0010 */
[----:B------:R-:W3:Y:S08]  /*02a0*/  S2UR UR9, SR_CTAID.X ;  /* 0x00000000000979c3 */ /* 0x000ef00000002500 */
[----:B------:R-:W1:Y:S01]  /*02b0*/  LDC.64 R28, c[0x0][0x3d0] ;  /* 0x0000f400ff1c7b82 */ /* 0x000e620000000a00 */
[C---:B--2---:R-:W-:Y:S01]  /*02c0*/  @P3 IMAD.WIDE.U32 R18, R33.reuse, 0x8, R18 ;  /* 0x0000000821123825 */ /* 0x044fe200078e0012 */
[----:B------:R-:W-:Y:S01]  /*02d0*/  @P3 IADD3 R33, PT, PT, R33, 0x100, RZ ;  /* 0x0000010021213810 */ /* 0x000fe20007ffe0ff */
[----:B------:R-:W5:Y:S05]  /*02e0*/  @P1 LDG.E.64 R138, desc[UR14][R10.64] ;  /* 0x0000000e0a8a1981 */ /* 0x000f6a000c1e1b00 */
[----:B------:R-:W2:Y:S01]  /*02f0*/  LDC.64 R30, c[0x0][0x3d8] ;  /* 0x0000f600ff1e7b82 */ /* 0x000ea20000000a00 */
[----:B------:R-:W-:Y:S01]  /*0300*/  ISETP.GE.U32.AND P6, PT, R167, 0x700, PT ;  /* 0x00000700a700780c */ /* 0x000fe20003fc6070 */
[C---:B----4-:R-:W-:Y:S01]  /*0310*/  @P4 IMAD.WIDE.U32 R20, R33.reuse, 0x8, R20 ;  /* 0x0000000821144825 */ /* 0x050fe200078e0014 */
[----:B------:R-:W5:Y:S03]  /*0320*/  @P2 LDG.E.64 R140, desc[UR14][R12.64] ;  /* 0x0000000e0c8c2981 */ /* 0x000f66000c1e1b00 */
[C---:B---3--:R-:W-:Y:S01]  /*0330*/  @P4 IMAD.WIDE.U32 R22, R33.reuse, 0x8, R22 ;  /* 0x0000000821164825 */ /* 0x048fe200078e0016 */
[----:B------:R-:W-:Y:S01]  /*0340*/  @P4 IADD3 R33, PT, PT, R33, 0x100, RZ ;  /* 0x0000010021214810 */ /* 0x000fe20007ffe0ff */
[----:B------:R-:W-:Y:S01]  /*0350*/  UISETP.GE.AND UP0, UPT, UR9, UR4, UPT ;  /* 0x000000040900728c */ /* 0x000fe2000bf06270 */
[----:B------:R-:W5:Y:S03]  /*0360*/  @P2 LDG.E.64 R118, desc[UR14][R14.64] ;  /* 0x0000000e0e762981 */ /* 0x000f66000c1e1b00 */
[C---:B0-----:R-:W-:Y:S01]  /*0370*/  @P5 IMAD.WIDE.U32 R24, R33.reuse, 0x8, R24 ;  /* 0x0000000821185825 */ /* 0x041fe200078e0018 */
[----:B------:R-:W5:Y:S03]  /*0380*/  @P3 LDG.E.64 R124, desc[UR14][R16.64] ;  /* 0x0000000e107c3981 */ /* 0x000f66000c1e1b00 */
[C---:B-1----:R-:W-:Y:S01]  /*0390*/  @P5 IMAD.WIDE.U32 R26, R33.reuse, 0x8, R26 ;  /* 0x00000008211a5825 */ /* 0x042fe200078e001a */
[----:B------:R-:W-:Y:S01]  /*03a0*/  @P5 IADD3 R33, PT, PT, R33, 0x100, RZ ;  /* 0x0000010021215810 */ /* 0x000fe20007ffe0ff */
[----:B------:R-:W5:Y:S04]  /*03b0*/  @P3 LDG.E.64 R2, desc[UR14][R18.64] ;  /* 0x0000000e12023981 */ /* 0x000f68000c1e1b00 */
[C---:B------:R-:W-:Y:S01]  /*03c0*/  @P6 IMAD.WIDE.U32 R4, R33.reuse, 0x8, R28 ;  /* 0x0000000821046825 */ /* 0x040fe200078e001c */
[----:B------:R-:W5:Y:S03]  /*03d0*/  @P4 LDG.E.64 R122, desc[UR14][R20.64] ;  /* 0x0000000e147a4981 */ /* 0x000f66000c1e1b00 */
[----:B--2---:R-:W-:Y:S01]  /*03e0*/  @P6 IMAD.WIDE.U32 R6, R33, 0x8, R30 ;  /* 0x0000000821066825 */ /* 0x004fe200078e001e */
[----:B------:R-:W5:Y:S01]  /*03f0*/  @P4 LDG.E.64 R116, desc[UR14][R22.64] ;  /* 0x0000000e16744981 */ /* 0x000f62000c1e1b00 */
[----:B------:R-:W-:-:S02]  /*0400*/  CS2R R112, SRZ ;  /* 0x0000000000707805 */ /* 0x000fc4000001ff00 */
[----:B------:R-:W-:Y:S02]  /*0410*/  CS2R R114, SRZ ;  /* 0x0000000000727805 */ /* 0x000fe4000001ff00 */
[----:B------:R-:W-:Y:S01]  /*0420*/  CS2R R108, SRZ ;  /* 0x00000000006c7805 */ /* 0x000fe2000001ff00 */
[----:B------:R0:W5:Y:S01]  /*0430*/  @P5 LDG.E.64 R128, desc[UR14][R24.64] ;  /* 0x0000000e18805981 */ /* 0x000162000c1e1b00 */
[----:B------:R-:W-:Y:S02]  /*0440*/  CS2R R110, SRZ ;  /* 0x00000000006e7805 */ /* 0x000fe4000001ff00 */
[----:B------:R-:W-:Y:S02]  /*0450*/  CS2R R104, SRZ ;  /* 0x0000000000687805 */ /* 0x000fe4000001ff00 */
[----:B------:R-:W-:Y:S01]  /*0460*/  CS2R R106, SRZ ;  /* 0x00000000006a7805 */ /* 0x000fe2000001ff00 */
[----:B------:R1:W5:Y:S01]  /*0470*/  @P5 LDG.E.64 R126, desc[UR14][R26.64] ;  /* 0x0000000e1a7e5981 */ /* 0x000362000c1e1b00 */
        /* <DEDUP_REMOVED lines=40> */
[----:B0-----:R-:W-:Y:S02]  /*0700*/  CS2R R24, SRZ ;  /* 0x0000000000187805 */ /* 0x001fe4000001ff00 */
        /* <DEDUP_REMOVED lines=9> */
[----:B--2---:R-:W-:-:S02]  /*07a0*/  CS2R R4, SRZ ;  /* 0x0000000000047805 */ /* 0x004fc4000001ff00 */
[----:B---3--:R-:W-:Y:S01]  /*07b0*/  CS2R R6, SRZ ;  /* 0x0000000000067805 */ /* 0x008fe2000001ff00 */
[----:B------:R-:W-:Y:S06]  /*07c0*/  BRA.U UP0, `(.L_x_752) ;  /* 0x000000b500f07547 */ /* 0x000fec000b800000 */
[----:B------:R-:W0:Y:S01]  /*07d0*/  LDCU.U8 UR4, c[0x0][0x410] ;  /* 0x00008200ff0477ac */ /* 0x000e220008000000 */
[----:B-----5:R-:W-:Y:S02]  /*07e0*/  MOV R169, R2 ;  /* 0x0000000200a97202 */ /* 0x020fe40000000f00 */
[----:B------:R-:W-:Y:S02]  /*07f0*/  CS2R R112, SRZ ;  /* 0x0000000000707805 */ /* 0x000fe4000001ff00 */
[----:B------:R-:W-:Y:S02]  /*0800*/  SHF.R.U64 R168, R2, 0x10, R3 ;  /* 0x0000001002a87819 */ /* 0x000fe40000001203 */
[----:B------:R-:W-:Y:S02]  /*0810*/  CS2R R114, SRZ ;  /* 0x0000000000727805 */ /* 0x000fe4000001ff00 */
[----:B------:R-:W-:Y:S02]  /*0820*/  MOV R191, R133 ;  /* 0x0000008500bf7202 */ /* 0x000fe40000000f00 */
[----:B------:R-:W-:-:S02]  /*0830*/  CS2R R108, SRZ ;  /* 0x00000000006c7805 */ /* 0x000fc4000001ff00 */
[----:B------:R-:W-:Y:S02]  /*0840*/  SHF.R.U32.HI R5, RZ, 0x10, R133 ;  /* 0x00000010ff057819 */ /* 0x000fe40000011685 */
[----:B------:R-:W-:Y:S02]  /*0850*/  CS2R R110, SRZ ;  /* 0x00000000006e7805 */ /* 0x000fe4000001ff00 */
[----:B------:R-:W-:Y:S02]  /*0860*/  MOV R190, R134 ;  /* 0x0000008600be7202 */ /* 0x000fe40000000f00 */
[----:B------:R-:W-:Y:S02]  /*0870*/  CS2R R104, SRZ ;  /* 0x0000000000687805 */ /* 0x000fe4000001ff00 */
[----:B------:R-:W-:Y:S02]  /*0880*/  SHF.R.U64 R4, R134, 0x10, R135 ;  /* 0x0000001086047819 */ /* 0x000fe40000001287 */
[----:B------:R-:W-:-:S02]  /*0890*/  CS2R R106, SRZ ;  /* 0x00000000006a7805 */ /* 0x000fc4000001ff00 */
[----:B------:R-:W-:Y:S02]  /*08a0*/  MOV R189, R135 ;  /* 0x0000008700bd7202 */ /* 0x000fe40000000f00 */
[----:B------:R-:W-:Y:S02]  /*08b0*/  CS2R R100, SRZ ;  /* 0x0000000000647805 */ /* 0x000fe4000001ff00 */
[----:B------:R-:W-:Y:S02]  /*08c0*/  SHF.R.U32.HI R6, RZ, 0x10, R135 ;  /* 0x00000010ff067819 */ /* 0x000fe40000011687 */
[----:B------:R-:W-:Y:S02]  /*08d0*/  CS2R R102, SRZ ;  /* 0x0000000000667805 */ /* 0x000fe4000001ff00 */
[----:B------:R-:W-:Y:S02]  /*08e0*/  MOV R188, R136 ;  /* 0x0000008800bc7202 */ /* 0x000fe40000000f00 */
[----:B------:R-:W-:-:S02]  /*08f0*/  CS2R R96, SRZ ;  /* 0x0000000000607805 */ /* 0x000fc4000001ff00 */
[--C-:B------:R-:W-:Y:S02]  /*0900*/  SHF.R.U64 R7, R136, 0x10, R137.reuse ;  /* 0x0000001088077819 */ /* 0x100fe40000001289 */
[----:B------:R-:W-:Y:S02]  /*0910*/  CS2R R98, SRZ ;  /* 0x0000000000627805 */ /* 0x000fe4000001ff00 */
[----:B------:R-:W-:Y:S02]  /*0920*/  MOV R187, R137 ;  /* 0x0000008900bb7202 */ /* 0x000fe40000000f00 */
[----:B------:R-:W-:Y:S02]  /*0930*/  CS2R R92, SRZ ;  /* 0x00000000005c7805 */ /* 0x000fe4000001ff00 */
[----:B------:R-:W-:Y:S02]  /*0940*/  SHF.R.U32.HI R9, RZ, 0x10, R137 ;  /* 0x00000010ff097819 */ /* 0x000fe40000011689 */
[----:B------:R-:W-:-:S02]  /*0950*/  CS2R R94, SRZ ;  /* 0x00000000005e7805 */ /* 0x000fc4000001ff00 */
[----:B------:R-:W-:Y:S02]  /*0960*/  MOV R186, R138 ;  /* 0x0000008a00ba7202 */ /* 0x000fe40000000f00 */
        /* <DEDUP_REMOVED lines=17> */
[----:B------:R-:W-:Y:S02]  /*0a80*/  SHF.R.U64 R12, R118, 0x10, R119 ;  /* 0x00000010760c7819 */ /* 0x000fe40000001277 */
[----:B------:R-:W-:Y:S02]  /*0a90*/  CS2R R74, SRZ ;  /* 0x00000000004a7805 */ /* 0x000fe4000001ff00 */
[----:B------:R-:W-:Y:S02]  /*0aa0*/  MOV R219, R3 ;  /* 0x0000000300db7202 */ /* 0x000fe40000000f00 */
[----:B------:R-:W-:Y:S02]  /*0ab0*/  CS2R R68, SRZ ;  /* 0x0000000000447805 */ /* 0x000fe4000001ff00 */
[----:B------:R-:W-:Y:S02]  /*0ac0*/  SHF.R.U32.HI R2, RZ, 0x10, R3 ;  /* 0x00000010ff027819 */ /* 0x000fe40000011603 */
        /* <DEDUP_REMOVED lines=43> */
[----:B------:R-:W-:Y:S01]  /*0d80*/  SHF.R.U32.HI R24, RZ, 0x10, R121 ;  /* 0x00000010ff187819 */ /* 0x000fe20000011679 */
[----:B------:R-:W-:Y:S01]  /*0d90*/  UPLOP3.LUT UP3, UPT, UPT, UPT, UPT, 0x40, 0x4 ;  /* 0x000000000004789c */ /* 0x000fe20003f6e870 */
[----:B------:R-:W-:Y:S01]  /*0da0*/  MOV R192, R132 ;  /* 0x0000008400c07202 */ /* 0x000fe20000000f00 */
[----:B------:R-:W1:Y:S01]  /*0db0*/  LDCU UR6, c[0x0][0x388] ;  /* 0x00007100ff0677ac */ /* 0x000e620008000800 */
[----:B------:R-:W-:Y:S02]  /*0dc0*/  SHF.R.U64 R0, R132, 0x10, R133 ;  /* 0x0000001084007819 */ /* 0x000fe40000001285 */
[----:B------:R-:W-:Y:S01]  /*0dd0*/  MOV R175, R119 ;  /* 0x0000007700af7202 */ /* 0x000fe20000000f00 */
[----:B------:R-:W2:Y:S01]  /*0de0*/  LDCU.U8 UR28, c[0x0][0x410] ;  /* 0x00008200ff1c77ac */ /* 0x000ea20008000000 */
[----:B------:R-:W-:Y:S02]  /*0df0*/  SHF.R.U32.HI R174, RZ, 0x10, R119 ;  /* 0x00000010ffae7819 */ /* 0x000fe40000011677 */
[----:B------:R-:W-:Y:S01]  /*0e00*/  MOV R173, R124 ;  /* 0x0000007c00ad7202 */ /* 0x000fe20000000f00 */
[----:B------:R-:W3:Y:S01]  /*0e10*/  LDCU UR26, c[0x0][0x400] ;  /* 0x00008000ff1a77ac */ /* 0x000ee20008000800 */
[----:B------:R-:W-:-:S02]  /*0e20*/  SHF.R.U64 R172, R124, 0x10, R125 ;  /* 0x000000107cac7819 */ /* 0x000fc4000000127d */
[----:B------:R-:W-:Y:S01]  /*0e30*/  MOV R171, R125 ;  /* 0x0000007d00ab7202 */ /* 0x000fe20000000f00 */
[----:B------:R-:W4:Y:S01]  /*0e40*/  LDCU.64 UR12, c[0x0][0x470] ;  /* 0x00008e00ff0c77ac */ /* 0x000f220008000a00 */
[----:B------:R-:W-:Y:S02]  /*0e50*/  SHF.R.U32.HI R170, RZ, 0x10, R125 ;  /* 0x00000010ffaa7819 */ /* 0x000fe4000001167d */
[----:B------:R-:W-:Y:S01]  /*0e60*/  MOV R221, R122 ;  /* 0x0000007a00dd7202 */ /* 0x000fe20000000f00 */
[----:B------:R-:W0:Y:S01]  /*0e70*/  LDCU.64 UR24, c[0x0][0x438] ;  /* 0x00008700ff1877ac */ /* 0x000e220008000a00 */
[----:B------:R-:W-:Y:S02]  /*0e80*/  SHF.R.U64 R3, R122, 0x10, R123 ;  /* 0x000000107a037819 */ /* 0x000fe4000000127b */
[----:B------:R-:W-:Y:S01]  /*0e90*/  PRMT R191, R5, 0x5410, R191 ;  /* 0x0000541005bf7816 */ /* 0x000fe200000000bf */
[----:B------:R-:W0:Y:S01]  /*0ea0*/  LDCU.64 UR10, c[0x0][0x478] ;  /* 0x00008f00ff0a77ac */ /* 0x000e220008000a00 */
[----:B------:R-:W-:-:S02]  /*0eb0*/  PRMT R190, R4, 0x5410, R190 ;  /* 0x0000541004be7816 */ /* 0x000fc400000000be */
[----:B------:R-:W-:Y:S02]  /*0ec0*/  CS2R R4, SRZ ;  /* 0x0000000000047805 */ /* 0x000fe4000001ff00 */
[----:B------:R-:W-:Y:S01]  /*0ed0*/  PRMT R189, R6, 0x5410, R189 ;  /* 0x0000541006bd7816 */ /* 0x000fe200000000bd */
[----:B------:R-:W1:Y:S01]  /*0ee0*/  LDCU.128 UR16, c[0x0][0x3c0] ;  /* 0x00007800ff1077ac */ /* 0x000e620008000c00 */
[----:B------:R-:W-:Y:S02]  /*0ef0*/  PRMT R188, R7, 0x5410, R188 ;  /* 0x0000541007bc7816 */ /* 0x000fe400000000bc */
[----:B------:R-:W-:Y:S02]  /*0f00*/  CS2R R6, SRZ ;  /* 0x0000000000067805 */ /* 0x000fe4000001ff00 */
[----:B------:R-:W-:Y:S01]  /*0f10*/  PRMT R187, R9, 0x5410, R187 ;  /* 0x0000541009bb7816 */ /* 0x000fe200000000bb */
[----:B------:R-:W1:Y:S01]  /*0f20*/  LDCU.64 UR22, c[0x0][0x380] ;  /* 0x00007000ff1677ac */ /* 0x000e620008000a00 */
[----:B------:R-:W-:-:S02]  /*0f30*/  PRMT R186, R8, 0x5410, R186 ;  /* 0x0000541008ba7816 */ /* 0x000fc400000000ba */
[----:B------:R-:W-:Y:S02]  /*0f40*/  CS2R R8, SRZ ;  /* 0x0000000000087805 */ /* 0x000fe4000001ff00 */
[----:B------:R-:W-:Y:S01]  /*0f50*/  PRMT R185, R10, 0x5410, R185 ;  /* 0x000054100ab97816 */ /* 0x000fe200000000b9 */
[----:B0-----:R-:W-:Y:S01]  /*0f60*/  UISETP.NE.AND UP2, UPT, UR4, URZ, UPT ;  /* 0x000000ff0400728c */ /* 0x001fe2000bf45270 */
[----:B------:R-:W-:Y:S02]  /*0f70*/  PRMT R184, R11, 0x5410, R184 ;  /* 0x000054100bb87816 */ /* 0x000fe400000000b8 */
[----:B------:R-:W-:Y:S02]  /*0f80*/  CS2R R10, SRZ ;  /* 0x00000000000a7805 */ /* 0x000fe4000001ff00 */
[----:B------:R-:W-:Y:S02]  /*0f90*/  PRMT R183, R13, 0x5410, R183 ;  /* 0x000054100db77816 */ /* 0x000fe400000000b7 */
[----:B------:R-:W-:-:S02]  /*0fa0*/  PRMT R182, R12, 0x5410, R182 ;  /* 0x000054100cb67816 */ /* 0x000fc400000000b6 */
[----:B------:R-:W-:Y:S02]  /*0fb0*/  CS2R R12, SRZ ;  /* 0x00000000000c7805 */ /* 0x000fe4000001ff00 */
[----:B------:R-:W-:Y:S02]  /*0fc0*/  PRMT R222, R222, 0x5410, R15 ;  /* 0x00005410dede7816 */ /* 0x000fe4000000000f */
        /* <DEDUP_REMOVED lines=15> */
[----:B------:R-:W-:-:S02]  /*10c0*/  CS2R R24, SRZ ;  /* 0x0000000000187805 */ /* 0x000fc4000001ff00 */
[----:B------:R-:W-:Y:S02]  /*10d0*/  PRMT R192, R0, 0x5410, R192 ;  /* 0x0000541000c07816 */ /* 0x000fe400000000c0 */
[----:B------:R-:W-:Y:S02]  /*10e0*/  PRMT R175, R175, 0x5410, R175 ;  /* 0x00005410afaf7816 */ /* 0x000fe400000000af */
[----:B------:R-:W-:Y:S02]  /*10f0*/  PRMT R174, R174, 0x5410, R174 ;  /* 0x00005410aeae7816 */ /* 0x000fe400000000ae */
[----:B------:R-:W-:Y:S02]  /*1100*/  PRMT R173, R173, 0x5410, R173 ;  /* 0x00005410adad7816 */ /* 0x000fe400000000ad */
[----:B------:R-:W-:Y:S02]  /*1110*/  PRMT R172, R172, 0x5410, R172 ;  /* 0x00005410acac7816 */ /* 0x000fe400000000ac */
[----:B------:R-:W-:-:S02]  /*1120*/  PRMT R171, R171, 0x5410, R171 ;  /* 0x00005410abab7816 */ /* 0x000fc400000000ab */
[----:B------:R-:W-:Y:S02]  /*1130*/  PRMT R170, R170, 0x5410, R170 ;  /* 0x00005410aaaa7816 */ /* 0x000fe400000000aa */
[----:B------:R-:W-:Y:S02]  /*1140*/  PRMT R169, R169, 0x5410, R169 ;  /* 0x00005410a9a97816 */ /* 0x000fe400000000a9 */
[----:B------:R-:W-:Y:S02]  /*1150*/  PRMT R168, R168, 0x5410, R168 ;  /* 0x00005410a8a87816 */ /* 0x000fe400000000a8 */
[----:B------:R-:W-:Y:S02]  /*1160*/  PRMT R219, R219, 0x5410, R2 ;  /* 0x00005410dbdb7816 */ /* 0x000fe40000000002 */
[----:B-1234-:R-:W-:-:S07]  /*1170*/  PRMT R221, R221, 0x5410, R3 ;  /* 0x00005410dddd7816 */ /* 0x01efce0000000003 */
.L_x_852:
[----:B------:R-:W-:Y:S02]  /*1180*/  UIMAD.WIDE UR4, UR9, 0x4, UR16 ;  /* 0x00000004090478a5 */ /* 0x000fe4000f8e0210 */
[----:B------:R-:W-:-:S04]  /*1190*/  UIMAD.WIDE UR20, UR9, 0x4, UR18 ;  /* 0x00000004091478a5 */ /* 0x000fc8000f8e0212 */
[----:B01234-:R-:W-:Y:S02]  /*11a0*/  MOV R118, UR4 ;  /* 0x0000000400767c02 */ /* 0x01ffe40008000f00 */
[----:B------:R-:W-:Y:S02]  /*11b0*/  MOV R119, UR5 ;  /* 0x0000000500777c02 */ /* 0x000fe40008000f00 */
[----:B------:R-:W-:Y:S02]  /*11c0*/  MOV R116, UR20 ;  /* 0x0000001400747c02 */ /* 0x000fe40008000f00 */
[----:B------:R-:W-:Y:S01]  /*11d0*/  MOV R117, UR21 ;  /* 0x0000001500757c02 */ /* 0x000fe20008000f00 */
[----:B------:R0:W2:Y:S04]  /*11e0*/  LDG.E R118, desc[UR14][R118.64] ;  /* 0x0000000e76767981 */ /* 0x0000a8000c1e1900 */
[----:B------:R-:W3:Y:S01]  /*11f0*/  LDG.E R116, desc[UR14][R116.64] ;  /* 0x0000000e74747981 */ /* 0x000ee2000c1e1900 */
[----:B------:R-:W-:Y:S01]  /*1200*/  UIMAD UR4, UR9, UR6, URZ ;  /* 0x00000006090472a4 */ /* 0x000fe2000f8e02ff */
[----:B------:R-:W-:Y:S01]  /*1210*/  PLOP3.LUT P6, PT, PT, PT, UP2, 0x40, 0x4 ;  /* 0x000000000004781c */ /* 0x000fe20003fce828 */
[----:B------:R-:W-:Y:S01]  /*1220*/  BSSY.RECONVERGENT B0, `(.L_x_753) ;  /* 0x0000067000007945 */ /* 0x000fe20003800200 */
[C---:B------:R-:W-:Y:S01]  /*1230*/  ISETP.GE.U32.AND P1, PT, R167.reuse, 0x200, PT ;  /* 0x00000200a700780c */ /* 0x040fe20003f26070 */
[----:B------:R-:W-:Y:S01]  /*1240*/  USHF.R.S32.HI UR5, URZ, 0x1f, UR4 ;  /* 0x0000001fff057899 */ /* 0x000fe20008011404 */
[----:B------:R-:W-:-:S02]  /*1250*/  ISETP.GE.U32.AND P2, PT, R167, 0x300, PT ;  /* 0x00000300a700780c */ /* 0x000fc40003f46070 */
[C---:B------:R-:W-:Y:S01]  /*1260*/  ISETP.GE.U32.AND P3, PT, R167.reuse, 0x400, PT ;  /* 0x00000400a700780c */ /* 0x040fe20003f66070 */
[----:B------:R-:W-:Y:S01]  /*1270*/  ULEA.HI UR5, UR5, UR4, URZ, 0x2 ;  /* 0x0000000405057291 */ /* 0x000fe2000f8f10ff */
[C---:B------:R-:W-:Y:S02]  /*1280*/  ISETP.GE.U32.AND P4, PT, R167.reuse, 0x500, PT ;  /* 0x00000500a700780c */ /* 0x040fe40003f86070 */
[----:B------:R-:W-:Y:S02]  /*1290*/  ISETP.GE.U32.AND P5, PT, R167, 0x600, PT ;  /* 0x00000600a700780c */ /* 0x000fe40003fa6070 */
[----:B------:R-:W-:Y:S02]  /*12a0*/  MOV R120, RZ ;  /* 0x000000ff00787202 */ /* 0x000fe40000000f00 */
[----:B------:R-:W-:-:S04]  /*12b0*/  MOV R165, UR5 ;  /* 0x0000000500a57c02 */ /* 0x000fc80008000f00 */
[----:B------:R-:W-:-:S04]  /*12c0*/  LEA.HI.SX32 R165, R165, R226, 0x1e ;  /* 0x000000e2a5a57211 */ /* 0x000fc800078ff2ff */
[----:B0-----:R-:W-:Y:S02]  /*12d0*/  MOV R119, R165 ;  /* 0x000000a500777202 */ /* 0x001fe40000000f00 */
[----:B--2---:R-:W-:Y:S02]  /*12e0*/  FSEL R118, R118, RZ, P6 ;  /* 0x000000ff76767208 */ /* 0x004fe40003000000 */
[----:B------:R-:W-:Y:S02]  /*12f0*/  ISETP.GE.U32.AND P6, PT, R167, 0x700, PT ;  /* 0x00000700a700780c */ /* 0x000fe40003fc6070 */
[----:B------:R-:W-:Y:S01]  /*1300*/  R2UR UR4, R118 ;  /* 0x00000000760472ca */ /* 0x000fe200000e0000 */
[----:B------:R-:W-:Y:S01]  /*1310*/  HFMA2 R118, -RZ, RZ, 0, 0 ;  /* 0x00000000ff767431 */ /* 0x000fe200000001ff */
[----:B---3--:R-:W-:Y:S01]  /*1320*/  R2UR UR20, R116 ;  /* 0x00000000741472ca */ /* 0x008fe200000e0000 */
[----:B-----5:R-:W-:-:S14]  /*1330*/  @!P0 BRA `(.L_x_754) ;  /* 0x0000000400548947 */ /* 0x020fdc0003800000 */
        /* <DEDUP_REMOVED lines=11> */
[----:B------:R-:W0:Y:S01]  /*13f0*/  @P0 LDC.64 R116, c[0x0][0x438] ;  /* 0x00010e00ff740b82 */ /* 0x000e220000000a00 */
[----:B------:R-:W-:Y:S02]  /*1400*/  HADD2.F32 R166, -RZ, R192.H1_H1 ;  /* 0x300000c0ffa67230 */ /* 0x000fe40000004100 */
[----:B------:R-:W-:Y:S02]  /*1410*/  HADD2.F32 R163, -RZ, R191.H1_H1 ;  /* 0x300000bfffa37230 */ /* 0x000fe40000004100 */
[----:B0-----:R-:W-:-:S04]  /*1420*/  @P0 IMAD.WIDE.U32 R128, R165, 0x8, R116 ;  /* 0x00000008a5800825 */ /* 0x001fc800078e0074 */
[----:B------:R-:W-:Y:S01]  /*1430*/  HADD2.F32 R116, -RZ, R190.H1_H1 ;  /* 0x300000beff747230 */ /* 0x000fe20000004100 */
[----:B------:R0:W5:Y:S01]  /*1440*/  @P0 LDG.E.64 R132, desc[UR14][R128.64] ;  /* 0x0000000e80840981 */ /* 0x000162000c1e1b00 */
[----:B------:R-:W-:Y:S02]  /*1450*/  HADD2.F32 R164, -RZ, R192.H0_H0 ;  /* 0x200000c0ffa47230 */ /* 0x000fe40000004100 */
[----:B0-----:R-:W-:Y:S01]  /*1460*/  HADD2.F32 R129, -RZ, R189.H0_H0 ;  /* 0x200000bdff817230 */ /* 0x001fe20000004100 */
[----:B---3--:R-:W-:-:S05]  /*1470*/  MOV R117, R126 ;  /* 0x0000007e00757202 */ /* 0x008fca0000000f00 */
[----:B------:R-:W-:Y:S01]  /*1480*/  HADD2.F32 R121, -RZ, R117.H0_H0 ;  /* 0x20000075ff797230 */ /* 0x000fe20000004100 */
[----:B----4-:R-:W-:Y:S02]  /*1490*/  MOV R122, R124 ;  /* 0x0000007c007a7202 */ /* 0x010fe40000000f00 */
[--C-:B------:R-:W-:Y:S02]  /*14a0*/  SHF.R.U64 R120, R124, 0x10, R125.reuse ;  /* 0x000000107c787819 */ /* 0x100fe4000000127d */
[----:B------:R-:W-:Y:S01]  /*14b0*/  MOV R119, R125 ;  /* 0x0000007d00777202 */ /* 0x000fe20000000f00 */
[----:B------:R-:W-:Y:S01]  /*14c0*/  HADD2.F32 R123, -RZ, R122.H0_H0 ;  /* 0x2000007aff7b7230 */ /* 0x000fe20000004100 */
[----:B------:R-:W-:Y:S01]  /*14d0*/  SHF.R.U32.HI R118, RZ, 0x10, R125 ;  /* 0x00000010ff767819 */ /* 0x000fe2000001167d */
[----:B------:R-:W-:Y:S01]  /*14e0*/  FMUL.FTZ R125, R116, R121 ;  /* 0x00000079747d7220 */ /* 0x000fe20000410000 */
[----:B------:R-:W-:Y:S02]  /*14f0*/  MOV R117, R127 ;  /* 0x0000007f00757202 */ /* 0x000fe40000000f00 */
[----:B------:R-:W-:Y:S01]  /*1500*/  SHF.R.U64 R122, R126, 0x10, R127 ;  /* 0x000000107e7a7819 */ /* 0x000fe2000000127f */
[----:B------:R-:W-:Y:S01]  /*1510*/  FFMA.FTZ R166, R166, R123, R125 ;  /* 0x0000007ba6a67223 */ /* 0x000fe2000001007d */
[----:B------:R-:W-:-:S02]  /*1520*/  HADD2.F32 R124, -RZ, R189.H1_H1 ;  /* 0x300000bdff7c7230 */ /* 0x000fc40000004100 */
[----:B------:R-:W-:Y:S01]  /*1530*/  HADD2.F32 R117, -RZ, R117.H0_H0 ;  /* 0x20000075ff757230 */ /* 0x000fe20000004100 */
[----:B------:R-:W-:Y:S01]  /*1540*/  SHF.R.U32.HI R116, RZ, 0x10, R127 ;  /* 0x00000010ff747819 */ /* 0x000fe2000001167f */
[----:B------:R-:W-:Y:S02]  /*1550*/  HADD2.F32 R125, -RZ, R190.H0_H0 ;  /* 0x200000beff7d7230 */ /* 0x000fe40000004100 */
[----:B------:R-:W-:Y:S02]  /*1560*/  HADD2.F32 R122, -RZ, R122.H0_H0 ;  /* 0x2000007aff7a7230 */ /* 0x000fe40000004100 */
[----:B------:R-:W-:Y:S01]  /*1570*/  FMUL.FTZ R124, R124, R117 ;  /* 0x000000757c7c7220 */ /* 0x000fe20000410000 */
[----:B------:R-:W-:Y:S02]  /*1580*/  HADD2.F32 R119, -RZ, R119.H0_H0 ;  /* 0x20000077ff777230 */ /* 0x000fe40000004100 */
[----:B------:R-:W-:Y:S02]  /*1590*/  HADD2.F32 R120, -RZ, R120.H0_H0 ;  /* 0x20000078ff787230 */ /* 0x000fe40000004100 */
[----:B------:R-:W-:Y:S01]  /*15a0*/  FMUL.FTZ R125, R125, R122 ;  /* 0x0000007a7d7d7220 */ /* 0x000fe20000410000 */
[----:B------:R-:W-:-:S02]  /*15b0*/  HADD2.F32 R116, -RZ, R116.H0_H0 ;  /* 0x20000074ff747230 */ /* 0x000fc40000004100 */
[----:B------:R-:W-:Y:S01]  /*15c0*/  FFMA.FTZ R163, R163, R119, R124 ;  /* 0x00000077a3a37223 */ /* 0x000fe2000001007c */
[----:B--2---:R-:W-:Y:S01]  /*15d0*/  SHF.R.U64 R126, R2, 0x10, R3 ;  /* 0x00000010027e7819 */ /* 0x004fe20000001203 */
[----:B------:R-:W-:Y:S01]  /*15e0*/  FFMA.FTZ R164, R164, R120, R125 ;  /* 0x00000078a4a47223 */ /* 0x000fe2000001007d */
[----:B------:R-:W-:Y:S02]  /*15f0*/  HADD2.F32 R124, -RZ, R3.H0_H0 ;  /* 0x20000003ff7c7230 */ /* 0x000fe40000004100 */
[----:B------:R-:W-:Y:S01]  /*1600*/  FMUL.FTZ R128, R129, R116 ;  /* 0x0000007481807220 */ /* 0x000fe20000410000 */
[----:B------:R-:W-:Y:S02]  /*1610*/  HADD2.F32 R125, -RZ, R2.H0_H0 ;  /* 0x20000002ff7d7230 */ /* 0x000fe40000004100 */
[----:B------:R-:W-:Y:S02]  /*1620*/  HADD2.F32 R127, -RZ, R191.H0_H0 ;  /* 0x200000bfff7f7230 */ /* 0x000fe40000004100 */
[----:B------:R-:W-:-:S02]  /*1630*/  HADD2.F32 R118, -RZ, R118.H0_H0 ;  /* 0x20000076ff767230 */ /* 0x000fc40000004100 */
[----:B------:R-:W-:Y:S01]  /*1640*/  FADD.FTZ R124, R124, -UR4 ;  /* 0x800000047c7c7e21 */ /* 0x000fe20008010000 */
[----:B------:R-:W-:Y:S02]  /*1650*/  HADD2.F32 R126, -RZ, R126.H0_H0 ;  /* 0x2000007eff7e7230 */ /* 0x000fe40000004100 */
[----:B------:R-:W-:Y:S01]  /*1660*/  FADD.FTZ R125, R125, -UR4 ;  /* 0x800000047d7d7e21 */ /* 0x000fe20008010000 */
[----:B------:R-:W-:Y:S01]  /*1670*/  FFMA.FTZ R2, R127, R118, R128 ;  /* 0x000000767f027223 */ /* 0x000fe20000010080 */
[----:B------:R-:W-:Y:S01]  /*1680*/  SHF.R.U32.HI R127, RZ, 0x10, R3 ;  /* 0x00000010ff7f7819 */ /* 0x000fe20000011603 */
[----:B------:R-:W-:Y:S01]  /*1690*/  FMUL.FTZ R193, R124, UR20 ;  /* 0x000000147cc17c20 */ /* 0x000fe20008410000 */
[----:B------:R-:W-:Y:S01]  /*16a0*/  FADD.FTZ R126, R126, -UR4 ;  /* 0x800000047e7e7e21 */ /* 0x000fe20008010000 */
[----:B------:R-:W-:Y:S01]  /*16b0*/  FMUL.FTZ R3, R125, UR20 ;  /* 0x000000147d037c20 */ /* 0x000fe20008410000 */
[----:B------:R-:W-:Y:S01]  /*16c0*/  FADD.FTZ R86, R86, R119 ;  /* 0x0000007756567221 */ /* 0x000fe20000010000 */
[----:B------:R-:W-:-:S02]  /*16d0*/  HADD2.F32 R127, -RZ, R127.H0_H0 ;  /* 0x2000007fff7f7230 */ /* 0x000fc40000004100 */
[C---:B------:R-:W-:Y:S01]  /*16e0*/  FFMA.FTZ R114, R193.reuse, R119, R114 ;  /* 0x00000077c1727223 */ /* 0x040fe20000010072 */
[----:B------:R-:W-:Y:S01]  /*16f0*/  FMUL.FTZ R194, R126, UR20 ;  /* 0x000000147ec27c20 */ /* 0x000fe20008410000 */
[----:B------:R-:W-:Y:S01]  /*1700*/  FADD.FTZ R30, R30, R117 ;  /* 0x000000751e1e7221 */ /* 0x000fe20000010000 */
[----:B------:R-:W-:Y:S01]  /*1710*/  FFMA.FTZ R58, R193, R117, R58 ;  /* 0x00000075c13a7223 */ /* 0x000fe2000001003a */
[----:B------:R-:W-:Y:S01]  /*1720*/  FADD.FTZ R119, RZ, R166 ;  /* 0x000000a6ff777221 */ /* 0x000fe20000010000 */
[----:B------:R-:W-:Y:S01]  /*1730*/  FFMA.FTZ R117, R3, R166, RZ ;  /* 0x000000a603757223 */ /* 0x000fe200000100ff */
[----:B------:R-:W-:Y:S01]  /*1740*/  FADD.FTZ R29, R29, R122 ;  /* 0x0000007a1d1d7221 */ /* 0x000fe20000010000 */
[C---:B------:R-:W-:Y:S01]  /*1750*/  FFMA.FTZ R57, R194.reuse, R122, R57 ;  /* 0x0000007ac2397223 */ /* 0x040fe20000010039 */
[----:B------:R-:W-:Y:S01]  /*1760*/  FADD.FTZ R127, R127, -UR4 ;  /* 0x800000047f7f7e21 */ /* 0x000fe20008010000 */
[----:B------:R-:W-:Y:S01]  /*1770*/  FADD.FTZ R85, R85, R120 ;  /* 0x0000007855557221 */ /* 0x000fe20000010000 */
[C---:B------:R-:W-:Y:S01]  /*1780*/  FFMA.FTZ R113, R194.reuse, R120, R113 ;  /* 0x00000078c2717223 */ /* 0x040fe20000010071 */
[----:B------:R-:W-:Y:S01]  /*1790*/  FADD.FTZ R122, R119, R164 ;  /* 0x000000a4777a7221 */ /* 0x000fe20000010000 */
[----:B------:R-:W-:Y:S01]  /*17a0*/  FFMA.FTZ R120, R194, R164, R117 ;  /* 0x000000a4c2787223 */ /* 0x000fe20000010075 */
[----:B------:R-:W-:Y:S01]  /*17b0*/  FADD.FTZ R28, R28, R121 ;  /* 0x000000791c1c7221 */ /* 0x000fe20000010000 */
[----:B------:R-:W-:Y:S01]  /*17c0*/  FFMA.FTZ R56, R3, R121, R56 ;  /* 0x0000007903387223 */ /* 0x000fe20000010038 */
[----:B------:R-:W-:Y:S01]  /*17d0*/  FMUL.FTZ R196, R127, UR20 ;  /* 0x000000147fc47c20 */ /* 0x000fe20008410000 */
[----:B------:R-:W-:Y:S01]  /*17e0*/  FADD.FTZ R121, R122, R163 ;  /* 0x000000a37a797221 */ /* 0x000fe20000010000 */
[----:B------:R-:W-:Y:S01]  /*17f0*/  FFMA.FTZ R117, R193, R163, R120 ;  /* 0x000000a3c1757223 */ /* 0x000fe20000010078 */
[----:B------:R-:W-:Y:S01]  /*1800*/  FADD.FTZ R87, R87, R118 ;  /* 0x0000007657577221 */ /* 0x000fe20000010000 */
[----:B------:R-:W-:Y:S01]  /*1810*/  FFMA.FTZ R115, R196, R118, R115 ;  /* 0x00000076c4737223 */ /* 0x000fe20000010073 */
[----:B------:R-:W-:Y:S01]  /*1820*/  FADD.FTZ R84, R84, R123 ;  /* 0x0000007b54547221 */ /* 0x000fe20000010000 */
[----:B------:R-:W-:Y:S01]  /*1830*/  FFMA.FTZ R112, R3, R123, R112 ;  /* 0x0000007b03707223 */ /* 0x000fe20000010070 */
[----:B------:R-:W-:Y:S01]  /*1840*/  FADD.FTZ R31, R31, R116 ;  /* 0x000000741f1f7221 */ /* 0x000fe20000010000 */
[C---:B------:R-:W-:Y:S01]  /*1850*/  FFMA.FTZ R59, R196.reuse, R116, R59 ;  /* 0x00000074c43b7223 */ /* 0x040fe2000001003b */
[----:B------:R-:W-:Y:S01]  /*1860*/  IADD3 R119, PT, PT, R165, 0x100, RZ ;  /* 0x00000100a5777810 */ /* 0x000fe20007ffe0ff */
[----:B------:R-:W-:Y:S01]  /*1870*/  FADD.FTZ R118, R121, R2 ;  /* 0x0000000279767221 */ /* 0x000fe20000010000 */
[----:B------:R-:W-:-:S07]  /*1880*/  FFMA.FTZ R120, R196, R2, R117 ;  /* 0x00000002c4787223 */ /* 0x000fce0000010075 */
.L_x_754:
[----:B------:R-:W-:Y:S05]  /*1890*/  BSYNC.RECONVERGENT B0 ;  /* 0x0000000000007941 */ /* 0x000fea0003800200 */
.L_x_753:
        /* <DEDUP_REMOVED lines=16> */
[----:B0-----:R-:W-:-:S05]  /*19a0*/  @P0 IMAD.WIDE.U32 R160, R119, 0x8, R122 ;  /* 0x0000000877a00825 */ /* 0x001fca00078e007a */
[----:B------:R0:W5:Y:S02]  /*19b0*/  @P0 LDG.E.64 R134, desc[UR14][R160.64] ;  /* 0x0000000ea0860981 */ /* 0x000164000c1e1b00 */
[----:B0-----:R-:W-:Y:S02]  /*19c0*/  HADD2.F32 R161, -RZ, R188.H0_H0 ;  /* 0x200000bcffa17230 */ /* 0x001fe40000004100 */
[----:B------:R-:W-:Y:S02]  /*19d0*/  HADD2.F32 R198, -RZ, R185.H1_H1 ;  /* 0x300000b9ffc67230 */ /* 0x000fe40000004100 */
[--C-:B------:R-:W-:Y:S02]  /*19e0*/  HADD2.F32 R160, -RZ, R187.reuse.H1_H1 ;  /* 0x300000bbffa07230 */ /* 0x100fe40000004100 */
[----:B------:R-:W-:Y:S01]  /*19f0*/  HADD2.F32 R181, -RZ, R187.H0_H0 ;  /* 0x200000bbffb57230 */ /* 0x000fe20000004100 */
[----:B------:R-:W-:Y:S02]  /*1a00*/  IADD3 R119, PT, PT, R119, 0x100, RZ ;  /* 0x0000010077777810 */ /* 0x000fe40007ffe0ff */
[----:B---3--:R-:W-:-:S05]  /*1a10*/  MOV R121, R130 ;  /* 0x0000008200797202 */ /* 0x008fca0000000f00 */
[----:B------:R-:W-:Y:S01]  /*1a20*/  HADD2.F32 R125, -RZ, R121.H0_H0 ;  /* 0x20000079ff7d7230 */ /* 0x000fe20000004100 */
[----:B----4-:R-:W-:Y:S02]  /*1a30*/  MOV R122, R126 ;  /* 0x0000007e007a7202 */ /* 0x010fe40000000f00 */
[--C-:B------:R-:W-:Y:S02]  /*1a40*/  SHF.R.U64 R126, R126, 0x10, R127.reuse ;  /* 0x000000107e7e7819 */ /* 0x100fe4000000127f */
[----:B------:R-:W-:Y:S02]  /*1a50*/  MOV R123, R127 ;  /* 0x0000007f007b7202 */ /* 0x000fe40000000f00 */
[----:B------:R-:W-:Y:S01]  /*1a60*/  SHF.R.U32.HI R124, RZ, 0x10, R127 ;  /* 0x00000010ff7c7819 */ /* 0x000fe2000001167f */
[----:B------:R-:W-:Y:S02]  /*1a70*/  HADD2.F32 R127, -RZ, R122.H0_H0 ;  /* 0x2000007aff7f7230 */ /* 0x000fe40000004100 */
[----:B------:R-:W-:Y:S01]  /*1a80*/  FMUL.FTZ R162, R162, R125 ;  /* 0x0000007da2a27220 */ /* 0x000fe20000410000 */
[----:B------:R-:W-:-:S03]  /*1a90*/  SHF.R.U64 R128, R130, 0x10, R131 ;  /* 0x0000001082807819 */ /* 0x000fc60000001283 */
[----:B------:R-:W-:Y:S01]  /*1aa0*/  FFMA.FTZ R162, R129, R127, R162 ;  /* 0x0000007f81a27223 */ /* 0x000fe200000100a2 */
[----:B------:R-:W-:Y:S01]  /*1ab0*/  HADD2.F32 R129, -RZ, R186.H0_H0 ;  /* 0x200000baff817230 */ /* 0x000fe20000004100 */
[----:B------:R-:W-:Y:S01]  /*1ac0*/  SHF.R.U32.HI R122, RZ, 0x10, R131 ;  /* 0x00000010ff7a7819 */ /* 0x000fe20000011683 */
[----:B------:R-:W-:Y:S02]  /*1ad0*/  HADD2.F32 R128, -RZ, R128.H0_H0 ;  /* 0x20000080ff807230 */ /* 0x000fe40000004100 */
[----:B------:R-:W-:Y:S02]  /*1ae0*/  HADD2.F32 R126, -RZ, R126.H0_H0 ;  /* 0x2000007eff7e7230 */ /* 0x000fe40000004100 */
[----:B------:R-:W-:Y:S02]  /*1af0*/  HADD2.F32 R122, -RZ, R122.H0_H0 ;  /* 0x2000007aff7a7230 */ /* 0x000fe40000004100 */
[----:B------:R-:W-:Y:S01]  /*1b00*/  FMUL.FTZ R130, R129, R128 ;  /* 0x0000008081827220 */ /* 0x000fe20000410000 */
[----:B------:R-:W-:-:S02]  /*1b10*/  HADD2.F32 R129, -RZ, R185.H0_H0 ;  /* 0x200000b9ff817230 */ /* 0x000fc40000004100 */
[----:B--2---:R-:W-:Y:S02]  /*1b20*/  HADD2.F32 R195, -RZ, R116.H0_H0 ;  /* 0x20000074ffc37230 */ /* 0x004fe40000004100 */
[----:B------:R-:W-:Y:S01]  /*1b30*/  FFMA.FTZ R161, R161, R126, R130 ;  /* 0x0000007ea1a17223 */ /* 0x000fe20000010082 */
[--C-:B------:R-:W-:Y:S01]  /*1b40*/  SHF.R.U64 R116, R116, 0x10, R117.reuse ;  /* 0x0000001074747819 */ /* 0x100fe20000001275 */
[----:B------:R-:W-:Y:S01]  /*1b50*/  FMUL.FTZ R130, R129, R122 ;  /* 0x0000007a81827220 */ /* 0x000fe20000410000 */
[----:B------:R-:W-:Y:S01]  /*1b60*/  HADD2.F32 R129, -RZ, R117.H0_H0 ;  /* 0x20000075ff817230 */ /* 0x000fe20000004100 */
[----:B------:R-:W-:Y:S02]  /*1b70*/  MOV R121, R131 ;  /* 0x0000008300797202 */ /* 0x000fe40000000f00 */
[----:B------:R-:W-:Y:S01]  /*1b80*/  SHF.R.U32.HI R117, RZ, 0x10, R117 ;  /* 0x00000010ff757819 */ /* 0x000fe20000011675 */
[----:B------:R-:W-:Y:S02]  /*1b90*/  HADD2.F32 R116, -RZ, R116.H0_H0 ;  /* 0x20000074ff747230 */ /* 0x000fe40000004100 */
[----:B------:R-:W-:Y:S01]  /*1ba0*/  FADD.FTZ R129, R129, -UR4 ;  /* 0x8000000481817e21 */ /* 0x000fe20008010000 */
[----:B------:R-:W-:Y:S01]  /*1bb0*/  FADD.FTZ R195, R195, -UR4 ;  /* 0x80000004c3c37e21 */ /* 0x000fe20008010000 */
[----:B------:R-:W-:-:S02]  /*1bc0*/  HADD2.F32 R121, -RZ, R121.H0_H0 ;  /* 0x20000079ff797230 */ /* 0x000fc40000004100 */
[----:B------:R-:W-:Y:S02]  /*1bd0*/  HADD2.F32 R117, -RZ, R117.H0_H0 ;  /* 0x20000075ff757230 */ /* 0x000fe40000004100 */
[----:B------:R-:W-:Y:S01]  /*1be0*/  FMUL.FTZ R197, R129, UR20 ;  /* 0x0000001481c57c20 */ /* 0x000fe20008410000 */
[----:B------:R-:W-:Y:S01]  /*1bf0*/  FMUL.FTZ R195, R195, UR20 ;  /* 0x00000014c3c37c20 */ /* 0x000fe20008410000 */
[----:B------:R-:W-:Y:S01]  /*1c00*/  FADD.FTZ R116, R116, -UR4 ;  /* 0x8000000474747e21 */ /* 0x000fe20008010000 */
[----:B------:R-:W-:Y:S02]  /*1c10*/  HADD2.F32 R123, -RZ, R123.H0_H0 ;  /* 0x2000007bff7b7230 */ /* 0x000fe40000004100 */
[-C--:B------:R-:W-:Y:S01]  /*1c20*/  FMUL.FTZ R131, R198, R121.reuse ;  /* 0x00000079c6837220 */ /* 0x080fe20000410000 */
[----:B------:R-:W-:Y:S01]  /*1c30*/  FADD.FTZ R26, R26, R121 ;  /* 0x000000791a1a7221 */ /* 0x000fe20000010000 */
[----:B------:R-:W-:Y:S01]  /*1c40*/  FFMA.FTZ R54, R197, R121, R54 ;  /* 0x00000079c5367223 */ /* 0x000fe20000010036 */
[----:B------:R-:W-:Y:S01]  /*1c50*/  FADD.FTZ R117, R117, -UR4 ;  /* 0x8000000475757e21 */ /* 0x000fe20008010000 */
[----:B------:R-:W-:Y:S01]  /*1c60*/  FMUL.FTZ R198, R116, UR20 ;  /* 0x0000001474c67c20 */ /* 0x000fe20008410000 */
[----:B------:R-:W-:Y:S01]  /*1c70*/  FADD.FTZ R118, R118, R162 ;  /* 0x000000a276767221 */ /* 0x000fe20000010000 */
[----:B------:R-:W-:Y:S01]  /*1c80*/  FFMA.FTZ R121, R195, R162, R120 ;  /* 0x000000a2c3797223 */ /* 0x000fe20000010078 */
[----:B------:R-:W-:-:S02]  /*1c90*/  HADD2.F32 R124, -RZ, R124.H0_H0 ;  /* 0x2000007cff7c7230 */ /* 0x000fc40000004100 */
[----:B------:R-:W-:Y:S01]  /*1ca0*/  FMUL.FTZ R200, R117, UR20 ;  /* 0x0000001475c87c20 */ /* 0x000fe20008410000 */
[----:B------:R-:W-:Y:S01]  /*1cb0*/  FFMA.FTZ R160, R160, R123, R131 ;  /* 0x0000007ba0a07223 */ /* 0x000fe20000010083 */
[----:B------:R-:W-:Y:S01]  /*1cc0*/  FADD.FTZ R117, R118, R161 ;  /* 0x000000a176757221 */ /* 0x000fe20000010000 */
[----:B------:R-:W-:Y:S01]  /*1cd0*/  FFMA.FTZ R116, R198, R161, R121 ;  /* 0x000000a1c6747223 */ /* 0x000fe20000010079 */
[----:B------:R-:W-:Y:S02]  /*1ce0*/  FFMA.FTZ R181, R181, R124, R130 ;  /* 0x0000007cb5b57223 */ /* 0x000fe40000010082 */
[----:B------:R-:W-:Y:S01]  /*1cf0*/  FADD.FTZ R118, R117, R160 ;  /* 0x000000a075767221 */ /* 0x000fe20000010000 */
[----:B------:R-:W-:Y:S01]  /*1d00*/  FFMA.FTZ R116, R197, R160, R116 ;  /* 0x000000a0c5747223 */ /* 0x000fe20000010074 */
[----:B------:R-:W-:Y:S01]  /*1d10*/  FADD.FTZ R80, R80, R127 ;  /* 0x0000007f50507221 */ /* 0x000fe20000010000 */
[C---:B------:R-:W-:Y:S01]  /*1d20*/  FFMA.FTZ R108, R195.reuse, R127, R108 ;  /* 0x0000007fc36c7223 */ /* 0x040fe2000001006c */
        /* <DEDUP_REMOVED lines=8> */
[----:B------:R-:W-:Y:S01]  /*1db0*/  FADD.FTZ R83, R83, R124 ;  /* 0x0000007c53537221 */ /* 0x000fe20000010000 */
[C---:B------:R-:W-:Y:S01]  /*1dc0*/  FFMA.FTZ R111, R200.reuse, R124, R111 ;  /* 0x0000007cc86f7223 */ /* 0x040fe2000001006f */
[----:B------:R-:W-:Y:S01]  /*1dd0*/  FADD.FTZ R27, R27, R122 ;  /* 0x0000007a1b1b7221 */ /* 0x000fe20000010000 */
[----:B------:R-:W-:Y:S01]  /*1de0*/  FFMA.FTZ R55, R200, R122, R55 ;  /* 0x0000007ac8377223 */ /* 0x000fe20000010037 */
[----:B------:R-:W-:Y:S01]  /*1df0*/  FADD.FTZ R118, R118, R181 ;  /* 0x000000b576767221 */ /* 0x000fe20000010000 */
[----:B------:R-:W-:-:S07]  /*1e00*/  FFMA.FTZ R120, R200, R181, R116 ;  /* 0x000000b5c8787223 */ /* 0x000fce0000010074 */
.L_x_756:
[----:B------:R-:W-:Y:S05]  /*1e10*/  BSYNC.RECONVERGENT B0 ;  /* 0x0000000000007941 */ /* 0x000fea0003800200 */
.L_x_755:
[----:B------:R-:W-:Y:S04]  /*1e20*/  BSSY.RECONVERGENT B0, `(.L_x_757) ;  /* 0x0000057000007945 */ /* 0x000fe80003800200 */
[----:B------:R-:W-:Y:S05]  /*1e30*/  @!P2 BRA `(.L_x_758) ;  /* 0x000000040054a947 */ /* 0x000fea0003800000 */
[----:B------:R-:W0:Y:S08]  /*1e40*/  LDC.64 R128, c[0x0][0x430] ;  /* 0x00010c00ff807b82 */ /* 0x000e300000000a00 */
[----:B------:R-:W1:Y:S08]  /*1e50*/  LDC.64 R126, c[0x0][0x428] ;  /* 0x00010a00ff7e7b82 */ /* 0x000e700000000a00 */
[----:B------:R-:W2:Y:S01]  /*1e60*/  LDC.64 R116, c[0x0][0x3a8] ;  /* 0x0000ea00ff747b82 */ /* 0x000ea20000000a00 */
[----:B0-----:R-:W-:-:S06]  /*1e70*/  IMAD.WIDE.U32 R128, R119, 0x8, R128 ;  /* 0x0000000877807825 */ /* 0x001fcc00078e0080 */
[----:B------:R-:W3:Y:S01]  /*1e80*/  LDG.E.64 R128, desc[UR14][R128.64] ;  /* 0x0000000e80807981 */ /* 0x000ee2000c1e1b00 */
[----:B-1----:R-:W-:Y:S01]  /*1e90*/  IMAD.WIDE.U32 R126, R119, 0x8, R126 ;  /* 0x00000008777e7825 */ /* 0x002fe200078e007e */
[----:B------:R-:W-:-:S05]  /*1ea0*/  ISETP.NE.U32.AND P0, PT, RZ, UR24, PT ;  /* 0x00000018ff007c0c */ /* 0x000fca000bf05070 */
[----:B------:R-:W4:Y:S01]  /*1eb0*/  LDG.E.64 R126, desc[UR14][R126.64] ;  /* 0x0000000e7e7e7981 */ /* 0x000f22000c1e1b00 */
[----:B------:R-:W-:Y:S01]  /*1ec0*/  ISETP.NE.AND.EX P0, PT, RZ, UR25, PT, P0 ;  /* 0x00000019ff007c0c */ /* 0x000fe2000bf05300 */
[----:B--2---:R-:W-:-:S06]  /*1ed0*/  IMAD.WIDE.U32 R116, R119, 0x8, R116 ;  /* 0x0000000877747825 */ /* 0x004fcc00078e0074 */
[----:B------:R-:W2:Y:S06]  /*1ee0*/  LDG.E.64 R116, desc[UR14][R116.64] ;  /* 0x0000000e74747981 */ /* 0x000eac000c1e1b00 */
[----:B------:R-:W0:Y:S02]  /*1ef0*/  @P0 LDC.64 R236, c[0x0][0x438] ;  /* 0x00010e00ffec0b82 */ /* 0x000e240000000a00 */
[----:B0-----:R-:W-:-:S05]  /*1f00*/  @P0 IMAD.WIDE.U32 R236, R119, 0x8, R236 ;  /* 0x0000000877ec0825 */ /* 0x001fca00078e00ec */
[----:B------:R0:W5:Y:S01]  /*1f10*/  @P0 LDG.E.64 R136, desc[UR14][R236.64] ;  /* 0x0000000eec880981 */ /* 0x000162000c1e1b00 */
[--C-:B------:R-:W-:Y:S02]  /*1f20*/  HADD2.F32 R131, -RZ, R182.reuse.H0_H0 ;  /* 0x200000b6ff837230 */ /* 0x100fe40000004100 */
[----:B------:R-:W-:Y:S02]  /*1f30*/  HADD2.F32 R180, -RZ, R175.H1_H1 ;  /* 0x300000afffb47230 */ /* 0x000fe40000004100 */
[----:B------:R-:W-:Y:S02]  /*1f40*/  HADD2.F32 R130, -RZ, R182.H1_H1 ;  /* 0x300000b6ff827230 */ /* 0x000fe40000004100 */
[----:B------:R-:W-:Y:S01]  /*1f50*/  HADD2.F32 R159, -RZ, R184.H1_H1 ;  /* 0x300000b8ff9f7230 */ /* 0x000fe20000004100 */
[----:B------:R-:W-:Y:S02]  /*1f60*/  IADD3 R119, PT, PT, R119, 0x100, RZ ;  /* 0x0000010077777810 */ /* 0x000fe40007ffe0ff */
[----:B---3--:R-:W-:-:S02]  /*1f70*/  MOV R121, R128 ;  /* 0x0000008000797202 */ /* 0x008fc40000000f00 */
[----:B------:R-:W-:Y:S02]  /*1f80*/  SHF.R.U64 R128, R128, 0x10, R129 ;  /* 0x0000001080807819 */ /* 0x000fe40000001281 */
[----:B----4-:R-:W-:-:S03]  /*1f90*/  MOV R122, R126 ;  /* 0x0000007e007a7202 */ /* 0x010fc60000000f00 */
[----:B------:R-:W-:Y:S01]  /*1fa0*/  HADD2.F32 R128, -RZ, R128.H0_H0 ;  /* 0x20000080ff807230 */ /* 0x000fe20000004100 */
[--C-:B------:R-:W-:Y:S01]  /*1fb0*/  SHF.R.U64 R126, R126, 0x10, R127.reuse ;  /* 0x000000107e7e7819 */ /* 0x100fe2000000127f */
[----:B------:R-:W-:Y:S01]  /*1fc0*/  HADD2.F32 R125, -RZ, R121.H0_H0 ;  /* 0x20000079ff7d7230 */ /* 0x000fe20000004100 */
[----:B------:R-:W-:Y:S02]  /*1fd0*/  MOV R123, R127 ;  /* 0x0000007f007b7202 */ /* 0x000fe40000000f00 */
[----:B------:R-:W-:Y:S01]  /*1fe0*/  SHF.R.U32.HI R124, RZ, 0x10, R127 ;  /* 0x00000010ff7c7819 */ /* 0x000fe2000001167f */
[----:B------:R-:W-:Y:S01]  /*1ff0*/  HADD2.F32 R127, -RZ, R122.H0_H0 ;  /* 0x2000007aff7f7230 */ /* 0x000fe20000004100 */
[----:B------:R-:W-:Y:S01]  /*2000*/  MOV R121, R129 ;  /* 0x0000008100797202 */ /* 0x000fe20000000f00 */
[----:B------:R-:W-:Y:S01]  /*2010*/  HADD2.F32 R126, -RZ, R126.H0_H0 ;  /* 0x2000007eff7e7230 */ /* 0x000fe20000004100 */
[----:B------:R-:W-:Y:S01]  /*2020*/  SHF.R.U32.HI R122, RZ, 0x10, R129 ;  /* 0x00000010ff7a7819 */ /* 0x000fe20000011681 */
[----:B------:R-:W-:-:S02]  /*2030*/  HADD2.F32 R129, -RZ, R184.H0_H0 ;  /* 0x200000b8ff817230 */ /* 0x000fc40000004100 */
[----:B------:R-:W-:Y:S01]  /*2040*/  FMUL.FTZ R158, R131, R128 ;  /* 0x00000080839e7220 */ /* 0x000fe20000410000 */
[----:B------:R-:W-:Y:S02]  /*2050*/  HADD2.F32 R121, -RZ, R121.H0_H0 ;  /* 0x20000079ff797230 */ /* 0x000fe40000004100 */
[----:B------:R-:W-:Y:S02]  /*2060*/  HADD2.F32 R122, -RZ, R122.H0_H0 ;  /* 0x2000007aff7a7230 */ /* 0x000fe40000004100 */
[----:B------:R-:W-:Y:S01]  /*2070*/  FFMA.FTZ R158, R129, R126, R158 ;  /* 0x0000007e819e7223 */ /* 0x000fe2000001009e */
[----:B------:R-:W-:Y:S02]  /*2080*/  HADD2.F32 R129, -RZ, R174.H1_H1 ;  /* 0x300000aeff817230 */ /* 0x000fe40000004100 */
[----:B------:R-:W-:Y:S01]  /*2090*/  FMUL.FTZ R157, R180, R121 ;  /* 0x00000079b49d7220 */ /* 0x000fe20000410000 */
[----:B--2---:R-:W-:Y:S01]  /*20a0*/  HADD2.F32 R199, -RZ, R116.H0_H0 ;  /* 0x20000074ffc77230 */ /* 0x004fe20000004100 */
[----:B------:R-:W-:Y:S01]  /*20b0*/  SHF.R.U64 R116, R116, 0x10, R117 ;  /* 0x0000001074747819 */ /* 0x000fe20000001275 */
[----:B------:R-:W-:Y:S01]  /*20c0*/  FMUL.FTZ R180, R129, R122 ;  /* 0x0000007a81b47220 */ /* 0x000fe20000410000 */
[----:B------:R-:W-:-:S02]  /*20d0*/  HADD2.F32 R129, -RZ, R117.H0_H0 ;  /* 0x20000075ff817230 */ /* 0x000fc40000004100 */
[----:B------:R-:W-:Y:S01]  /*20e0*/  FMUL.FTZ R130, R130, R125 ;  /* 0x0000007d82827220 */ /* 0x000fe20000410000 */
[----:B------:R-:W-:Y:S02]  /*20f0*/  HADD2.F32 R116, -RZ, R116.H0_H0 ;  /* 0x20000074ff747230 */ /* 0x000fe40000004100 */
[----:B------:R-:W-:Y:S01]  /*2100*/  FADD.FTZ R199, R199, -UR4 ;  /* 0x80000004c7c77e21 */ /* 0x000fe20008010000 */
[----:B------:R-:W-:Y:S01]  /*2110*/  FADD.FTZ R129, R129, -UR4 ;  /* 0x8000000481817e21 */ /* 0x000fe20008010000 */
[----:B------:R-:W-:Y:S01]  /*2120*/  FFMA.FTZ R159, R159, R127, R130 ;  /* 0x0000007f9f9f7223 */ /* 0x000fe20000010082 */
[----:B------:R-:W-:Y:S01]  /*2130*/  SHF.R.U32.HI R117, RZ, 0x10, R117 ;  /* 0x00000010ff757819 */ /* 0x000fe20000011675 */
[----:B------:R-:W-:Y:S02]  /*2140*/  HADD2.F32 R130, -RZ, R183.H1_H1 ;  /* 0x300000b7ff827230 */ /* 0x000fe40000004100 */
[----:B------:R-:W-:Y:S01]  /*2150*/  FMUL.FTZ R201, R129, UR20 ;  /* 0x0000001481c97c20 */ /* 0x000fe20008410000 */
[----:B------:R-:W-:-:S02]  /*2160*/  HADD2.F32 R123, -RZ, R123.H0_H0 ;  /* 0x2000007bff7b7230 */ /* 0x000fc40000004100 */
[----:B------:R-:W-:Y:S01]  /*2170*/  FMUL.FTZ R199, R199, UR20 ;  /* 0x00000014c7c77c20 */ /* 0x000fe20008410000 */
[----:B------:R-:W-:Y:S01]  /*2180*/  FADD.FTZ R116, R116, -UR4 ;  /* 0x8000000474747e21 */ /* 0x000fe20008010000 */
[----:B------:R-:W-:Y:S02]  /*2190*/  HADD2.F32 R117, -RZ, R117.H0_H0 ;  /* 0x20000075ff757230 */ /* 0x000fe40000004100 */
[----:B------:R-:W-:Y:S01]  /*21a0*/  FADD.FTZ R22, R22, R121 ;  /* 0x0000007916167221 */ /* 0x000fe20000010000 */
[-C--:B------:R-:W-:Y:S01]  /*21b0*/  FFMA.FTZ R157, R130, R123.reuse, R157 ;  /* 0x0000007b829d7223 */ /* 0x080fe2000001009d */
[----:B------:R-:W-:Y:S01]  /*21c0*/  FADD.FTZ R78, R78, R123 ;  /* 0x0000007b4e4e7221 */ /* 0x000fe20000010000 */
[C---:B------:R-:W-:Y:S01]  /*21d0*/  FFMA.FTZ R106, R201.reuse, R123, R106 ;  /* 0x0000007bc96a7223 */ /* 0x040fe2000001006a */
[----:B------:R-:W-:Y:S01]  /*21e0*/  FFMA.FTZ R50, R201, R121, R50 ;  /* 0x00000079c9327223 */ /* 0x000fe20000010032 */
[----:B------:R-:W-:Y:S01]  /*21f0*/  FMUL.FTZ R202, R116, UR20 ;  /* 0x0000001474ca7c20 */ /* 0x000fe20008410000 */
[----:B------:R-:W-:Y:S01]  /*2200*/  FADD.FTZ R121, R118, R159 ;  /* 0x0000009f76797221 */ /* 0x000fe20000010000 */
[----:B------:R-:W-:Y:S01]  /*2210*/  FFMA.FTZ R123, R199, R159, R120 ;  /* 0x0000009fc77b7223 */ /* 0x000fe20000010078 */
[----:B------:R-:W-:-:S02]  /*2220*/  HADD2.F32 R131, -RZ, R183.H0_H0 ;  /* 0x200000b7ff837230 */ /* 0x000fc40000004100 */
[----:B------:R-:W-:Y:S01]  /*2230*/  FADD.FTZ R117, R117, -UR4 ;  /* 0x8000000475757e21 */ /* 0x000fe20008010000 */
[----:B------:R-:W-:Y:S02]  /*2240*/  HADD2.F32 R124, -RZ, R124.H0_H0 ;  /* 0x2000007cff7c7230 */ /* 0x000fe40000004100 */
[----:B------:R-:W-:Y:S01]  /*2250*/  FADD.FTZ R116, R121, R158 ;  /* 0x0000009e79747221 */ /* 0x000fe20000010000 */
[----:B------:R-:W-:Y:S01]  /*2260*/  FFMA.FTZ R118, R202, R158, R123 ;  /* 0x0000009eca767223 */ /* 0x000fe2000001007b */
[----:B------:R-:W-:Y:S01]  /*2270*/  FMUL.FTZ R204, R117, UR20 ;  /* 0x0000001475cc7c20 */ /* 0x000fe20008410000 */
        /* <DEDUP_REMOVED lines=14> */
[C---:B------:R-:W-:Y:S01]  /*2360*/  FFMA.FTZ R51, R204.reuse, R122, R51 ;  /* 0x0000007acc337223 */ /* 0x040fe20000010033 */
[----:B------:R-:W-:Y:S01]  /*2370*/  FADD.FTZ R118, R121, R180 ;  /* 0x000000b479767221 */ /* 0x000fe20000010000 */
[----:B0-----:R-:W-:-:S07]  /*2380*/  FFMA.FTZ R120, R204, R180, R117 ;  /* 0x000000b4cc787223 */ /* 0x001fce0000010075 */
.L_x_758:
[----:B------:R-:W-:Y:S05]  /*2390*/  BSYNC.RECONVERGENT B0 ;  /* 0x0000000000007941 */ /* 0x000fea0003800200 */
.L_x_757:
        /* <DEDUP_REMOVED lines=18> */
[----:B0-----:R-:W-:Y:S02]  /*24c0*/  HADD2.F32 R155, -RZ, R172.H1_H1 ;  /* 0x300000acff9b7230 */ /* 0x001fe40000004100 */
[----:B------:R-:W-:Y:S02]  /*24d0*/  HADD2.F32 R206, -RZ, R219.H0_H0 ;  /* 0x200000dbffce7230 */ /* 0x000fe40000004100 */
[----:B------:R-:W-:Y:S02]  /*24e0*/  HADD2.F32 R154, -RZ, R171.H1_H1 ;  /* 0x300000abff9a7230 */ /* 0x000fe40000004100 */
[----:B------:R-:W-:Y:S01]  /*24f0*/  HADD2.F32 R179, -RZ, R170.H1_H1 ;  /* 0x300000aaffb37230 */ /* 0x000fe20000004100 */
        /* <DEDUP_REMOVED lines=11> */
[----:B------:R-:W-:Y:S01]  /*25b0*/  HADD2.F32 R129, -RZ, R168.H1_H1 ;  /* 0x300000a8ff817230 */ /* 0x000fe20000004100 */
[----:B------:R-:W-:Y:S01]  /*25c0*/  SHF.R.U32.HI R122, RZ, 0x10, R131 ;  /* 0x00000010ff7a7819 */ /* 0x000fe20000011683 */
[----:B------:R-:W-:Y:S02]  /*25d0*/  HADD2.F32 R128, -RZ, R128.H0_H0 ;  /* 0x20000080ff807230 */ /* 0x000fe40000004100 */
[----:B------:R-:W-:Y:S02]  /*25e0*/  HADD2.F32 R126, -RZ, R126.H0_H0 ;  /* 0x2000007eff7e7230 */ /* 0x000fe40000004100 */
[----:B------:R-:W-:Y:S02]  /*25f0*/  HADD2.F32 R122, -RZ, R122.H0_H0 ;  /* 0x2000007aff7a7230 */ /* 0x000fe40000004100 */
[----:B------:R-:W-:Y:S01]  /*2600*/  FMUL.FTZ R130, R129, R128 ;  /* 0x0000008081827220 */ /* 0x000fe20000410000 */
[----:B------:R-:W-:-:S02]  /*2610*/  HADD2.F32 R129, -RZ, R219.H1_H1 ;  /* 0x300000dbff817230 */ /* 0x000fc40000004100 */
        /* <DEDUP_REMOVED lines=47> */
.L_x_760:
[----:B------:R-:W-:Y:S05]  /*2910*/  BSYNC.RECONVERGENT B0 ;  /* 0x0000000000007941 */ /* 0x000fea0003800200 */
.L_x_759:
        /* <DEDUP_REMOVED lines=16> */
[--C-:B------:R-:W-:Y:S02]  /*2a20*/  HADD2.F32 R131, -RZ, R223.reuse.H1_H1 ;  /* 0x300000dfff837230 */ /* 0x100fe40000004100 */
[----:B------:R-:W-:Y:S02]  /*2a30*/  HADD2.F32 R178, -RZ, R224.H0_H0 ;  /* 0x200000e0ffb27230 */ /* 0x000fe40000004100 */
[----:B------:R-:W-:Y:S02]  /*2a40*/  HADD2.F32 R130, -RZ, R223.H0_H0 ;  /* 0x200000dfff827230 */ /* 0x000fe40000004100 */
[----:B------:R-:W-:Y:S01]  /*2a50*/  HADD2.F32 R153, -RZ, R221.H0_H0 ;  /* 0x200000ddff997230 */ /* 0x000fe20000004100 */
        /* <DEDUP_REMOVED lines=13> */
[----:B------:R-:W-:-:S02]  /*2b30*/  HADD2.F32 R129, -RZ, R221.H1_H1 ;  /* 0x300000ddff817230 */ /* 0x000fc40000004100 */
        /* <DEDUP_REMOVED lines=16> */
[----:B------:R-:W-:Y:S02]  /*2c40*/  HADD2.F32 R130, -RZ, R222.H0_H0 ;  /* 0x200000deff827230 */ /* 0x000fe40000004100 */
        /* <DEDUP_REMOVED lines=13> */
[----:B------:R-:W-:-:S02]  /*2d20*/  HADD2.F32 R131, -RZ, R222.H1_H1 ;  /* 0x300000deff837230 */ /* 0x000fc40000004100 */
        /* <DEDUP_REMOVED lines=22> */
.L_x_762:
[----:B------:R-:W-:Y:S05]  /*2e90*/  BSYNC.RECONVERGENT B0 ;  /* 0x0000000000007941 */ /* 0x000fea0003800200 */
.L_x_761:
        /* <DEDUP_REMOVED lines=14> */
[----:B------:R-:W-:Y:S02]  /*2f80*/  HADD2.F32 R150, -RZ, R228.H0_H0 ;  /* 0x200000e4ff967230 */ /* 0x000fe40000004100 */
[----:B------:R-:W-:Y:S02]  /*2f90*/  HADD2.F32 R129, -RZ, R225.H0_H0 ;  /* 0x200000e1ff817230 */ /* 0x000fe40000004100 */
[----:B0-----:R-:W-:-:S05]  /*2fa0*/  @P0 IMAD.WIDE.U32 R148, R119, 0x8, R148 ;  /* 0x0000000877940825 */ /* 0x001fca00078e0094 */
[----:B------:R0:W5:Y:S02]  /*2fb0*/  @P0 LDG.E.64 R142, desc[UR14][R148.64] ;  /* 0x0000000e948e0981 */ /* 0x000164000c1e1b00 */
[----:B0-----:R-:W-:Y:S02]  /*2fc0*/  HADD2.F32 R149, -RZ, R225.H1_H1 ;  /* 0x300000e1ff957230 */ /* 0x001fe40000004100 */
[----:B------:R-:W-:Y:S02]  /*2fd0*/  HADD2.F32 R214, -RZ, R230.H0_H0 ;  /* 0x200000e6ffd67230 */ /* 0x000fe40000004100 */
[--C-:B------:R-:W-:Y:S02]  /*2fe0*/  HADD2.F32 R148, -RZ, R227.reuse.H0_H0 ;  /* 0x200000e3ff947230 */ /* 0x100fe40000004100 */
        /* <DEDUP_REMOVED lines=66> */
.L_x_764:
[----:B------:R-:W-:Y:S05]  /*3410*/  BSYNC.RECONVERGENT B0 ;  /* 0x0000000000007941 */ /* 0x000fea0003800200 */
.L_x_763:
        /* <DEDUP_REMOVED lines=9> */
[----:B------:R-:W-:-:S04]  /*34b0*/  ISETP.NE.U32.AND P0, PT, RZ, UR24, PT ;  /* 0x00000018ff007c0c */ /* 0x000fc8000bf05070 */
[----:B------:R-:W-:Y:S01]  /*34c0*/  ISETP.NE.AND.EX P0, PT, RZ, UR25, PT, P0 ;  /* 0x00000019ff007c0c */ /* 0x000fe2000bf05300 */
[----:B--2---:R-:W-:-:S06]  /*34d0*/  IMAD.WIDE.U32 R116, R119, 0x8, R116 ;  /* 0x0000000877747825 */ /* 0x004fcc00078e0074 */
[----:B------:R-:W2:Y:S06]  /*34e0*/  LDG.E.64 R116, desc[UR14][R116.64] ;  /* 0x0000000e74747981 */ /* 0x000eac000c1e1b00 */
[----:B------:R-:W0:Y:S02]  /*34f0*/  @P0 LDC.64 R122, c[0x0][0x438] ;  /* 0x00010e00ff7a0b82 */ /* 0x000e240000000a00 */
[----:B0-----:R-:W-:-:S05]  /*3500*/  @P0 IMAD.WIDE.U32 R130, R119, 0x8, R122 ;  /* 0x0000000877820825 */ /* 0x001fca00078e007a */
[----:B------:R0:W5:Y:S01]  /*3510*/  @P0 LDG.E.64 R144, desc[UR14][R130.64] ;  /* 0x0000000e82900981 */ /* 0x000162000c1e1b00 */
[----:B------:R-:W-:Y:S02]  /*3520*/  HADD2.F32 R146, -RZ, R231.H1_H1 ;  /* 0x300000e7ff927230 */ /* 0x000fe40000004100 */
[----:B------:R-:W-:Y:S02]  /*3530*/  HADD2.F32 R0, -RZ, R233.H0_H0 ;  /* 0x200000e9ff007230 */ /* 0x000fe40000004100 */
[----:B------:R-:W-:Y:S02]  /*3540*/  HADD2.F32 R147, -RZ, R231.H0_H0 ;  /* 0x200000e7ff937230 */ /* 0x000fe40000004100 */
[----:B------:R-:W-:Y:S01]  /*3550*/  HADD2.F32 R129, -RZ, R232.H0_H0 ;  /* 0x200000e8ff817230 */ /* 0x000fe20000004100 */
[----:B---3--:R-:W-:Y:S02]  /*3560*/  MOV R119, R126 ;  /* 0x0000007e00777202 */ /* 0x008fe40000000f00 */
[----:B------:R-:W-:-:S02]  /*3570*/  SHF.R.U64 R126, R126, 0x10, R127 ;  /* 0x000000107e7e7819 */ /* 0x000fc4000000127f */
[----:B----4-:R-:W-:Y:S02]  /*3580*/  MOV R122, R124 ;  /* 0x0000007c007a7202 */ /* 0x010fe40000000f00 */
        /* <DEDUP_REMOVED lines=9> */
[----:B------:R-:W-:-:S03]  /*3620*/  HADD2.F32 R128, -RZ, R128.H0_H0 ;  /* 0x20000080ff807230 */ /* 0x000fc60000004100 */
[----:B------:R-:W-:Y:S01]  /*3630*/  FMUL.FTZ R127, R127, R126 ;  /* 0x0000007e7f7f7220 */ /* 0x000fe20000410000 */
[----:B------:R-:W-:-:S03]  /*3640*/  HADD2.F32 R122, -RZ, R122.H0_H0 ;  /* 0x2000007aff7a7230 */ /* 0x000fc60000004100 */
[----:B------:R-:W-:Y:S01]  /*3650*/  FFMA.FTZ R146, R146, R128, R127 ;  /* 0x0000008092927223 */ /* 0x000fe2000001007f */
[----:B------:R-:W-:Y:S02]  /*3660*/  HADD2.F32 R127, -RZ, R234.H1_H1 ;  /* 0x300000eaff7f7230 */ /* 0x000fe40000004100 */
[----:B------:R-:W-:Y:S01]  /*3670*/  FMUL.FTZ R0, R0, R123 ;  /* 0x0000007b00007220 */ /* 0x000fe20000410000 */
[----:B--2---:R-:W-:Y:S01]  /*3680*/  HADD2.F32 R215, -RZ, R116.H0_H0 ;  /* 0x20000074ffd77230 */ /* 0x004fe20000004100 */
[----:B------:R-:W-:Y:S01]  /*3690*/  SHF.R.U64 R116, R116, 0x10, R117 ;  /* 0x0000001074747819 */ /* 0x000fe20000001275 */
[----:B------:R-:W-:Y:S01]  /*36a0*/  FMUL.FTZ R176, R127, R122 ;  /* 0x0000007a7fb07220 */ /* 0x000fe20000410000 */
[----:B------:R-:W-:Y:S02]  /*36b0*/  HADD2.F32 R127, -RZ, R117.H0_H0 ;  /* 0x20000075ff7f7230 */ /* 0x000fe40000004100 */
[----:B------:R-:W-:Y:S01]  /*36c0*/  FFMA.FTZ R147, R147, R125, R0 ;  /* 0x0000007d93937223 */ /* 0x000fe20000010000 */
[----:B------:R-:W-:-:S02]  /*36d0*/  HADD2.F32 R0, -RZ, R234.H0_H0 ;  /* 0x200000eaff007230 */ /* 0x000fc40000004100 */
[----:B------:R-:W-:Y:S02]  /*36e0*/  HADD2.F32 R119, -RZ, R119.H0_H0 ;  /* 0x20000077ff777230 */ /* 0x000fe40000004100 */
[----:B------:R-:W-:Y:S01]  /*36f0*/  FADD.FTZ R127, R127, -UR4 ;  /* 0x800000047f7f7e21 */ /* 0x000fe20008010000 */
[----:B------:R-:W-:Y:S02]  /*3700*/  HADD2.F32 R116, -RZ, R116.H0_H0 ;  /* 0x20000074ff747230 */ /* 0x000fe40000004100 */
[----:B------:R-:W-:Y:S01]  /*3710*/  FADD.FTZ R215, R215, -UR4 ;  /* 0x80000004d7d77e21 */ /* 0x000fe20008010000 */
[----:B------:R-:W-:Y:S01]  /*3720*/  SHF.R.U32.HI R117, RZ, 0x10, R117 ;  /* 0x00000010ff757819 */ /* 0x000fe20000011675 */
[----:B------:R-:W-:Y:S02]  /*3730*/  HADD2.F32 R121, -RZ, R121.H0_H0 ;  /* 0x20000079ff797230 */ /* 0x000fe40000004100 */
[----:B------:R-:W-:Y:S01]  /*3740*/  FMUL.FTZ R0, R0, R119 ;  /* 0x0000007700007220 */ /* 0x000fe20000410000 */
[----:B------:R-:W-:Y:S01]  /*3750*/  FMUL.FTZ R217, R127, UR20 ;  /* 0x000000147fd97c20 */ /* 0x000fe20008410000 */
[----:B------:R-:W-:Y:S01]  /*3760*/  FMUL.FTZ R215, R215, UR20 ;  /* 0x00000014d7d77c20 */ /* 0x000fe20008410000 */
[----:B------:R-:W-:Y:S01]  /*3770*/  FADD.FTZ R116, R116, -UR4 ;  /* 0x8000000474747e21 */ /* 0x000fe20008010000 */
[----:B------:R-:W-:-:S02]  /*3780*/  HADD2.F32 R117, -RZ, R117.H0_H0 ;  /* 0x20000075ff757230 */ /* 0x000fc40000004100 */
[-C--:B------:R-:W-:Y:S01]  /*3790*/  FFMA.FTZ R0, R129, R121.reuse, R0 ;  /* 0x0000007981007223 */ /* 0x080fe20000010000 */
[----:B------:R-:W-:Y:S01]  /*37a0*/  FADD.FTZ R62, R62, R121 ;  /* 0x000000793e3e7221 */ /* 0x000fe20000010000 */
[C---:B------:R-:W-:Y:S01]  /*37b0*/  FFMA.FTZ R90, R217.reuse, R121, R90 ;  /* 0x00000079d95a7223 */ /* 0x040fe2000001005a */
[----:B------:R-:W-:Y:S01]  /*37c0*/  FADD.FTZ R6, R6, R119 ;  /* 0x0000007706067221 */ /* 0x000fe20000010000 */
[----:B------:R-:W-:Y:S01]  /*37d0*/  FFMA.FTZ R34, R217, R119, R34 ;  /* 0x00000077d9227223 */ /* 0x000fe20000010022 */
[----:B------:R-:W-:Y:S01]  /*37e0*/  FMUL.FTZ R218, R116, UR20 ;  /* 0x0000001474da7c20 */ /* 0x000fe20008410000 */
[----:B------:R-:W-:Y:S01]  /*37f0*/  FADD.FTZ R119, R118, R147 ;  /* 0x0000009376777221 */ /* 0x000fe20000010000 */
[----:B------:R-:W-:Y:S01]  /*3800*/  FFMA.FTZ R121, R215, R147, R120 ;  /* 0x00000093d7797223 */ /* 0x000fe20000010078 */
[----:B------:R-:W-:Y:S02]  /*3810*/  HADD2.F32 R129, -RZ, R232.H1_H1 ;  /* 0x300000e8ff817230 */ /* 0x000fe40000004100 */
[----:B------:R-:W-:Y:S01]  /*3820*/  FADD.FTZ R117, R117, -UR4 ;  /* 0x8000000475757e21 */ /* 0x000fe20008010000 */
[----:B------:R-:W-:-:S02]  /*3830*/  HADD2.F32 R124, -RZ, R124.H0_H0 ;  /* 0x2000007cff7c7230 */ /* 0x000fc40000004100 */
        /* <DEDUP_REMOVED lines=20> */
.L_x_766:
[----:B------:R-:W-:Y:S05]  /*3980*/  BSYNC.RECONVERGENT B0 ;  /* 0x0000000000007941 */ /* 0x000fea0003800200 */
.L_x_765:
        /* <DEDUP_REMOVED lines=32> */
.L_x_768:
[----:B------:R-:W-:Y:S05]  /*3b90*/  BSYNC.RECONVERGENT B0 ;  /* 0x0000000000007941 */ /* 0x000fea0003800200 */
.L_x_767:
        /* <DEDUP_REMOVED lines=57> */
[----:B------:R-:W-:Y:S02]  /*3f30*/  MOV R117, UR21 ;  /* 0x0000001500757c02 */ /* 0x000fe40008000f00 */
[----:B------:R-:W-:Y:S02]  /*3f40*/  MOV R116, UR21 ;  /* 0x0000001500747c02 */ /* 0x000fe40008000f00 */
[----:B------:R-:W-:Y:S01]  /*3f50*/  MOV R118, UR21 ;  /* 0x0000001500767c02 */ /* 0x000fe20008000f00 */
[----:B------:R-:W-:Y:S01]  /*3f60*/  FFMA.FTZ R117, R194, R117, UR27 ;  /* 0x0000001bc2757e23 */ /* 0x000fe20008010075 */
[----:B------:R-:W-:Y:S01]  /*3f70*/  MOV R121, UR21 ;  /* 0x0000001500797c02 */ /* 0x000fe20008000f00 */
[----:B------:R-:W-:Y:S02]  /*3f80*/  FFMA.FTZ R119, R3, R116, UR27 ;  /* 0x0000001b03777e23 */ /* 0x000fe40008010074 */
        /* <DEDUP_REMOVED lines=8> */
[----:B------:R-:W-:-:S02]  /*4010*/  FMUL.FTZ R117, R117, UR20 ;  /* 0x0000001475757c20 */ /* 0x000fc40008410000 */
[----:B------:R-:W-:Y:S02]  /*4020*/  FMUL.FTZ R118, R118, UR20 ;  /* 0x0000001476767c20 */ /* 0x000fe40008410000 */
[----:B------:R-:W-:-:S03]  /*4030*/  F2FP.F16.F32.PACK_AB R116, R116, R119 ;  /* 0x000000777474723e */ /* 0x000fc600000000ff */
[----:B------:R-:W-:Y:S02]  /*4040*/  F2FP.F16.F32.PACK_AB R117, R118, R117 ;  /* 0x000000757675723e */ /* 0x000fe400000000ff */
[C---:B------:R-:W-:Y:S02]  /*4050*/  PRMT R118, R116.reuse, 0x7632, R118 ;  /* 0x0000763274767816 */ /* 0x040fe40000000076 */
[----:B------:R-:W-:Y:S02]  /*4060*/  PRMT R119, R116, 0x7610, R119 ;  /* 0x0000761074777816 */ /* 0x000fe40000000077 */
[----:B------:R-:W-:Y:S01]  /*4070*/  PRMT R116, R117, 0x7632, R116 ;  /* 0x0000763275747816 */ /* 0x000fe20000000074 */
[----:B------:R-:W-:Y:S06]  /*4080*/  BRA `(.L_x_774) ;  /* 0x0000000c00b87947 */ /* 0x000fec0003800000 */
.L_x_773:
        /* <DEDUP_REMOVED lines=20> */
[----:B------:R-:W-:Y:S02]  /*41d0*/  PRMT R118, R119, 0x7632, R118 ;  /* 0x0000763277767816 */ /* 0x000fe40000000076 */
[----:B------:R-:W-:Y:S02]  /*41e0*/  PRMT R168, R116, 0x7610, R168 ;  /* 0x0000761074a87816 */ /* 0x000fe400000000a8 */
[----:B------:R-:W-:-:S02]  /*41f0*/  PRMT R169, R117, 0x7610, R169 ;  /* 0x0000761075a97816 */ /* 0x000fc400000000a9 */
[----:B------:R-:W-:Y:S02]  /*4200*/  PRMT R170, R118, 0x7610, R170 ;  /* 0x0000761076aa7816 */ /* 0x000fe400000000aa */
[----:B------:R-:W-:Y:S01]  /*4210*/  PRMT R171, R119, 0x7610, R171 ;  /* 0x0000761077ab7816 */ /* 0x000fe200000000ab */
[----:B------:R-:W-:Y:S06]  /*4220*/  BRA `(.L_x_774) ;  /* 0x0000000c00507947 */ /* 0x000fec0003800000 */
.L_x_772:
        /* <DEDUP_REMOVED lines=31> */
.L_x_775:
        /* <DEDUP_REMOVED lines=30> */
.L_x_771:
        /* <DEDUP_REMOVED lines=15> */
[----:B------:R-:W-:Y:S01]  /*46f0*/  FFMA.FTZ R117, R194, R117, UR27 ;  /* 0x0000001bc2757e23 */ /* 0x000fe20008010075 */
[----:B-----5:R-:W-:Y:S01]  /*4700*/  MOV R123, R132 ;  /* 0x00000084007b7202 */ /* 0x020fe20000000f00 */
[----:B------:R-:W-:Y:S01]  /*4710*/  FFMA.FTZ R116, R193, R116, UR27 ;  /* 0x0000001bc1747e23 */ /* 0x000fe20008010074 */
[--C-:B------:R-:W-:Y:S01]  /*4720*/  SHF.R.U64 R120, R132, 0x10, R133.reuse ;  /* 0x0000001084787819 */ /* 0x100fe20000001285 */
[----:B------:R-:W-:Y:S01]  /*4730*/  FFMA.FTZ R119, R196, R119, UR27 ;  /* 0x0000001bc4777e23 */ /* 0x000fe20008010077 */
[----:B------:R-:W-:Y:S01]  /*4740*/  MOV R122, R133 ;  /* 0x00000085007a7202 */ /* 0x000fe20000000f00 */
[----:B------:R-:W-:Y:S01]  /*4750*/  HADD2.F32 R118, -RZ, R123.H0_H0 ;  /* 0x2000007bff767230 */ /* 0x000fe20000004100 */
[----:B------:R-:W-:Y:S01]  /*4760*/  SHF.R.U32.HI R121, RZ, 0x10, R133 ;  /* 0x00000010ff797819 */ /* 0x000fe20000011685 */
[----:B------:R-:W-:-:S02]  /*4770*/  HADD2.F32 R120, -RZ, R120.H0_H0 ;  /* 0x20000078ff787230 */ /* 0x000fc40000004100 */
[----:B------:R-:W-:Y:S01]  /*4780*/  FADD.FTZ R125, R166, -R125 ;  /* 0x8000007da67d7221 */ /* 0x000fe20000010000 */
[----:B------:R-:W-:Y:S02]  /*4790*/  HADD2.F32 R122, -RZ, R122.H0_H0 ;  /* 0x2000007aff7a7230 */ /* 0x000fe40000004100 */
[----:B------:R-:W-:Y:S01]  /*47a0*/  FADD.FTZ R117, R164, -R117 ;  /* 0x80000075a4757221 */ /* 0x000fe20000010000 */
[----:B------:R-:W-:Y:S02]  /*47b0*/  HADD2.F32 R121, -RZ, R121.H0_H0 ;  /* 0x20000079ff797230 */ /* 0x000fe40000004100 */
[----:B------:R-:W-:Y:S01]  /*47c0*/  FADD.FTZ R123, R163, -R116 ;  /* 0x80000074a37b7221 */ /* 0x000fe20000010000 */
[----:B------:R-:W-:Y:S01]  /*47d0*/  FADD.FTZ R116, R2, -R119 ;  /* 0x8000007702747221 */ /* 0x000fe20000010000 */
[----:B------:R-:W-:Y:S01]  /*47e0*/  FFMA.FTZ R118, R125, UR20, R118 ;  /* 0x000000147d767c23 */ /* 0x000fe20008010076 */
[----:B------:R-:W-:Y:S01]  /*47f0*/  FFMA.FTZ R117, R117, UR20, R120 ;  /* 0x0000001475757c23 */ /* 0x000fe20008010078 */
[----:B------:R-:W-:Y:S01]  /*4800*/  FFMA.FTZ R122, R123, UR20, R122 ;  /* 0x000000147b7a7c23 */ /* 0x000fe2000801007a */
[----:B------:R-:W-:-:S03]  /*4810*/  FFMA.FTZ R121, R116, UR20, R121 ;  /* 0x0000001474797c23 */ /* 0x000fc60008010079 */
[----:B------:R-:W-:Y:S02]  /*4820*/  F2FP.F16.F32.PACK_AB R117, R117, R118 ;  /* 0x000000767575723e */ /* 0x000fe400000000ff */
[----:B------:R-:W-:Y:S02]  /*4830*/  F2FP.F16.F32.PACK_AB R121, R121, R122 ;  /* 0x0000007a7979723e */ /* 0x000fe400000000ff */
[C---:B------:R-:W-:Y:S02]  /*4840*/  PRMT R118, R117.reuse, 0x7632, R118 ;  /* 0x0000763275767816 */ /* 0x040fe40000000076 */
[----:B------:R-:W-:Y:S02]  /*4850*/  PRMT R119, R117, 0x7610, R119 ;  /* 0x0000761075777816 */ /* 0x000fe40000000077 */
[C---:B------:R-:W-:Y:S02]  /*4860*/  PRMT R116, R121.reuse, 0x7632, R116 ;  /* 0x0000763279747816 */ /* 0x040fe40000000074 */
[----:B------:R-:W-:Y:S01]  /*4870*/  PRMT R117, R121, 0x7610, R117 ;  /* 0x0000761079757816 */ /* 0x000fe20000000075 */
[----:B------:R-:W-:Y:S06]  /*4880*/  BRA `(.L_x_774) ;  /* 0x0000000400b87947 */ /* 0x000fec0003800000 */
.L_x_777:
        /* <DEDUP_REMOVED lines=8> */
[--C-:B------:R-:W-:Y:S01]  /*4910*/  SHF.R.U32.HI R122, RZ, 0x10, R133.reuse ;  /* 0x00000010ff7a7819 */ /* 0x100fe20000011685 */
[----:B------:R-:W-:Y:S01]  /*4920*/  FFMA.FTZ R117, R194, R117, UR27 ;  /* 0x0000001bc2757e23 */ /* 0x000fe20008010075 */
[----:B------:R-:W-:Y:S01]  /*4930*/  MOV R123, R132 ;  /* 0x00000084007b7202 */ /* 0x000fe20000000f00 */
[----:B------:R-:W-:Y:S01]  /*4940*/  HADD2.F32 R119, -RZ, R119.H0_H0 ;  /* 0x20000077ff777230 */ /* 0x000fe20000004100 */
[----:B------:R-:W-:Y:S01]  /*4950*/  SHF.R.U64 R118, R132, 0x10, R133 ;  /* 0x0000001084767819 */ /* 0x000fe20000001285 */
        /* <DEDUP_REMOVED lines=21> */
.L_x_776:
        /* <DEDUP_REMOVED lines=39> */
.L_x_778:
        /* <DEDUP_REMOVED lines=36> */
[----:B------:R-:W-:-:S07]  /*4f60*/  PRMT R175, R119, 0x7610, R175 ;  /* 0x0000761077af7816 */ /* 0x000fce00000000af */
.L_x_774:
        /* <DEDUP_REMOVED lines=11> */
[----:B------:R-:W-:-:S05]  /*5020*/  LOP3.LUT R118, R174, 0xffff, RZ, 0xc0, !PT ;  /* 0x0000ffffae767812 */ /* 0x000fca00078ec0ff */
[----:B------:R-:W-:Y:S01]  /*5030*/  IMAD.WIDE.U32 R124, R118, 0x10000, RZ ;  /* 0x00010000767c7825 */ /* 0x000fe200078e00ff */
[----:B------:R-:W-:-:S04]  /*5040*/  PRMT R118, R173, 0x5410, R172 ;  /* 0x00005410ad767816 */ /* 0x000fc800000000ac */
[----:B------:R-:W-:Y:S02]  /*5050*/  LOP3.LUT R119, R118, R125, RZ, 0xfc, !PT ;  /* 0x0000007d76777212 */ /* 0x000fe400078efcff */
[----:B------:R-:W-:Y:S01]  /*5060*/  LOP3.LUT R118, R124, 0xffff, R175, 0xf8, !PT ;  /* 0x0000ffff7c767812 */ /* 0x000fe200078ef8af */
[----:B0-----:R-:W-:-:S05]  /*5070*/  IMAD.WIDE.U32 R120, R165, 0x8, R120 ;  /* 0x00000008a5787825 */ /* 0x001fca00078e0078 */
[----:B------:R0:W-:Y:S02]  /*5080*/  STG.E.64 desc[UR14][R120.64], R118 ;  /* 0x0000007678007986 */ /* 0x0001e4000c101b0e */
.L_x_779:
[----:B------:R1:W-:Y:S01]  /*5090*/  STG.E.64 desc[UR14][R122.64], R116 ;  /* 0x000000747a007986 */ /* 0x0003e2000c101b0e */
[----:B------:R-:W-:-:S04]  /*50a0*/  UISETP.NE.U32.AND UP0, UPT, UR7, URZ, UPT ;  /* 0x000000ff0700728c */ /* 0x000fc8000bf05070 */
[----:B------:R-:W-:-:S09]  /*50b0*/  UISETP.NE.AND.EX UP0, UPT, UR8, URZ, UPT, UP0 ;  /* 0x000000ff0800728c */ /* 0x000fd2000bf05300 */
[----:B-1----:R-:W-:Y:S05]  /*50c0*/  BRA.U !UP0, `(.L_x_780) ;  /* 0x0000000108207547 */ /* 0x002fea000b800000 */
[----:B------:R-:W1:Y:S01]  /*50d0*/  LDC.64 R116, c[0x0][0x470] ;  /* 0x00011c00ff747b82 */ /* 0x000e620000000a00 */
[----:B0-----:R-:W-:Y:S02]  /*50e0*/  LOP3.LUT R120, R170, 0xffff, RZ, 0xc0, !PT ;  /* 0x0000ffffaa787812 */ /* 0x001fe400078ec0ff */
[----:B------:R-:W-:-:S03]  /*50f0*/  PRMT R118, R169, 0x5410, R168 ;  /* 0x00005410a9767816 */ /* 0x000fc600000000a8 */
[----:B------:R-:W-:-:S05]  /*5100*/  IMAD.WIDE.U32 R120, R120, 0x10000, RZ ;  /* 0x0001000078787825 */ /* 0x000fca00078e00ff */
[----:B------:R-:W-:Y:S02]  /*5110*/  LOP3.LUT R119, R118, R121, RZ, 0xfc, !PT ;  /* 0x0000007976777212 */ /* 0x000fe400078efcff */
[----:B------:R-:W-:Y:S01]  /*5120*/  LOP3.LUT R118, R120, 0xffff, R171, 0xf8, !PT ;  /* 0x0000ffff78767812 */ /* 0x000fe200078ef8ab */
[----:B-1----:R-:W-:-:S05]  /*5130*/  IMAD.WIDE.U32 R116, R165, 0x8, R116 ;  /* 0x00000008a5747825 */ /* 0x002fca00078e0074 */
[----:B------:R1:W-:Y:S02]  /*5140*/  STG.E.64 desc[UR14][R116.64], R118 ;  /* 0x0000007674007986 */ /* 0x0003e4000c101b0e */
.L_x_780:
[----:B------:R-:W-:-:S07]  /*5150*/  IADD3 R165, PT, PT, R165, 0x100, RZ ;  /* 0x00000100a5a57810 */ /* 0x000fce0007ffe0ff */
.L_x_770:
[----:B------:R-:W-:Y:S05]  /*5160*/  BSYNC.RECONVERGENT B0 ;  /* 0x0000000000007941 */ /* 0x000fea0003800200 */
.L_x_769:
        /* <DEDUP_REMOVED lines=11> */
[----:B01----:R-:W-:Y:S02]  /*5220*/  MOV R118, UR21 ;  /* 0x0000001500767c02 */ /* 0x003fe40008000f00 */
        /* <DEDUP_REMOVED lines=38> */
.L_x_785:
[----:B-1----:R-:W-:Y:S02]  /*5490*/  MOV R117, UR21 ;  /* 0x0000001500757c02 */ /* 0x002fe40008000f00 */
[----:B0-----:R-:W-:Y:S02]  /*54a0*/  MOV R120, UR21 ;  /* 0x0000001500787c02 */ /* 0x001fe40008000f00 */
        /* <DEDUP_REMOVED lines=33> */
.L_x_784:
[----:B------:R-:W-:-:S04]  /*56c0*/  UISETP.NE.U32.AND UP4, UPT, UR12, URZ, UPT ;  /* 0x000000ff0c00728c */ /* 0x000fc8000bf85070 */
[----:B------:R-:W-:-:S09]  /*56d0*/  UISETP.NE.AND.EX UP4, UPT, UR13, URZ, UPT, UP4 ;  /* 0x000000ff0d00728c */ /* 0x000fd2000bf85340 */
[----:B------:R-:W-:Y:S05]  /*56e0*/  BRA.U !UP4, `(.L_x_787) ;  /* 0x000000010c8c7547 */ /* 0x000fea000b800000 */
        /* <DEDUP_REMOVED lines=35> */
.L_x_787:
        /* <DEDUP_REMOVED lines=31> */
.L_x_783:
[----:B------:R-:W-:-:S04]  /*5b10*/  UISETP.NE.U32.AND UP0, UPT, UR10, URZ, UPT ;  /* 0x000000ff0a00728c */ /* 0x000fc8000bf05070 */
[----:B------:R-:W-:-:S09]  /*5b20*/  UISETP.NE.AND.EX UP0, UPT, UR11, URZ, UPT, UP0 ;  /* 0x000000ff0b00728c */ /* 0x000fd2000bf05300 */
[----:B------:R-:W-:Y:S05]  /*5b30*/  BRA.U !UP0, `(.L_x_788) ;  /* 0x0000000108f47547 */ /* 0x000fea000b800000 */
[----:B------:R-:W-:-:S04]  /*5b40*/  UISETP.NE.U32.AND UP4, UPT, UR12, URZ, UPT ;  /* 0x000000ff0c00728c */ /* 0x000fc8000bf85070 */
[----:B------:R-:W-:-:S09]  /*5b50*/  UISETP.NE.AND.EX UP4, UPT, UR13, URZ, UPT, UP4 ;  /* 0x000000ff0d00728c */ /* 0x000fd2000bf85340 */
[----:B------:R-:W-:Y:S05]  /*5b60*/  BRA.U !UP4, `(.L_x_789) ;  /* 0x000000010c7c7547 */ /* 0x000fea000b800000 */
[----:B-1----:R-:W-:Y:S02]  /*5b70*/  MOV R116, UR21 ;  /* 0x0000001500747c02 */ /* 0x002fe40008000f00 */
[----:B------:R-:W-:Y:S02]  /*5b80*/  MOV R117, UR21 ;  /* 0x0000001500757c02 */ /* 0x000fe40008000f00 */
[----:B0-----:R-:W-:Y:S01]  /*5b90*/  MOV R118, UR21 ;  /* 0x0000001500767c02 */ /* 0x001fe20008000f00 */
[----:B------:R-:W-:Y:S01]  /*5ba0*/  FFMA.FTZ R119, R197, R116, UR27 ;  /* 0x0000001bc5777e23 */ /* 0x000fe20008010074 */
[----:B------:R-:W-:Y:S01]  /*5bb0*/  MOV R121, UR21 ;  /* 0x0000001500797c02 */ /* 0x000fe20008000f00 */
[----:B------:R-:W-:Y:S02]  /*5bc0*/  FFMA.FTZ R116, R200, R117, UR27 ;  /* 0x0000001bc8747e23 */ /* 0x000fe40008010075 */
[----:B------:R-:W-:Y:S01]  /*5bd0*/  FFMA.FTZ R117, R195, R118, UR27 ;  /* 0x0000001bc3757e23 */ /* 0x000fe20008010076 */
[----:B------:R-:W-:Y:S01]  /*5be0*/  FADD.FTZ R119, R160, -R119 ;  /* 0x80000077a0777221 */ /* 0x000fe20000010000 */
[----:B------:R-:W-:Y:S01]  /*5bf0*/  FFMA.FTZ R118, R198, R121, UR27 ;  /* 0x0000001bc6767e23 */ /* 0x000fe20008010079 */
[----:B------:R-:W-:Y:S01]  /*5c00*/  FADD.FTZ R120, R181, -R116 ;  /* 0x80000074b5787221 */ /* 0x000fe20000010000 */
[----:B------:R-:W-:-:S02]  /*5c10*/  FADD.FTZ R116, R162, -R117 ;  /* 0x80000075a2747221 */ /* 0x000fc40000010000 */
[----:B------:R-:W-:Y:S01]  /*5c20*/  FADD.FTZ R117, R161, -R118 ;  /* 0x80000076a1757221 */ /* 0x000fe20000010000 */
[----:B------:R-:W-:Y:S01]  /*5c30*/  FMUL.FTZ R118, R119, UR20 ;  /* 0x0000001477767c20 */ /* 0x000fe20008410000 */
[----:B------:R-:W-:Y:S01]  /*5c40*/  FMUL.FTZ R119, R120, UR20 ;  /* 0x0000001478777c20 */ /* 0x000fe20008410000 */
[----:B------:R-:W-:Y:S01]  /*5c50*/  FMUL.FTZ R116, R116, UR20 ;  /* 0x0000001474747c20 */ /* 0x000fe20008410000 */
[----:B------:R-:W-:-:S03]  /*5c60*/  FMUL.FTZ R117, R117, UR20 ;  /* 0x0000001475757c20 */ /* 0x000fc60008410000 */
        /* <DEDUP_REMOVED lines=15> */
.L_x_789:
[----:B01----:R-:W-:Y:S02]  /*5d60*/  MOV R118, UR21 ;  /* 0x0000001500767c02 */ /* 0x003fe40008000f00 */
        /* <DEDUP_REMOVED lines=26> */
.L_x_788:
        /* <DEDUP_REMOVED lines=30> */
.L_x_790:
        /* <DEDUP_REMOVED lines=20> */
[----:B------:R-:W-:-:S07]  /*6230*/  PRMT R118, R117, 0x7632, R118 ;  /* 0x0000763275767816 */ /* 0x000fce0000000076 */
.L_x_786:
        /* <DEDUP_REMOVED lines=16> */
.L_x_791:
[----:B------:R1:W-:Y:S01]  /*6340*/  STG.E.64 desc[UR14][R122.64], R118 ;  /* 0x000000767a007986 */ /* 0x0003e2000c101b0e */
[----:B------:R-:W-:Y:S05]  /*6350*/  BRA.U !UP4, `(.L_x_792) ;  /* 0x000000010c207547 */ /* 0x000fea000b800000 */
        /* <DEDUP_REMOVED lines=8> */
.L_x_792:
[----:B------:R-:W-:-:S07]  /*63e0*/  IADD3 R165, PT, PT, R165, 0x100, RZ ;  /* 0x00000100a5a57810 */ /* 0x000fce0007ffe0ff */
.L_x_782:
[----:B------:R-:W-:Y:S05]  /*63f0*/  BSYNC.RECONVERGENT B0 ;  /* 0x0000000000007941 */ /* 0x000fea0003800200 */
.L_x_781:
        /* <DEDUP_REMOVED lines=13> */
[----:B0-2---:R-:W-:Y:S01]  /*64d0*/  MOV R118, UR21 ;  /* 0x0000001500767c02 */ /* 0x005fe20008000f00 */
[----:B------:R-:W-:Y:S01]  /*64e0*/  FFMA.FTZ R122, R201, R122, UR27 ;  /* 0x0000001bc97a7e23 */ /* 0x000fe2000801007a */
[----:B------:R-:W-:Y:S01]  /*64f0*/  MOV R119, UR21 ;  /* 0x0000001500777c02 */ /* 0x000fe20008000f00 */
[----:B------:R-:W-:Y:S01]  /*6500*/  FFMA.FTZ R123, R204, R123, UR27 ;  /* 0x0000001bcc7b7e23 */ /* 0x000fe2000801007b */
[----:B-----5:R-:W-:Y:S01]  /*6510*/  MOV R116, R136 ;  /* 0x0000008800747202 */ /* 0x020fe20000000f00 */
[----:B------:R-:W-:Y:S01]  /*6520*/  FFMA.FTZ R118, R199, R118, UR27 ;  /* 0x0000001bc7767e23 */ /* 0x000fe20008010076 */
[----:B------:R-:W-:Y:S01]  /*6530*/  MOV R121, R137 ;  /* 0x0000008900797202 */ /* 0x000fe20000000f00 */
[----:B------:R-:W-:Y:S01]  /*6540*/  FFMA.FTZ R119, R202, R119, UR27 ;  /* 0x0000001bca777e23 */ /* 0x000fe20008010077 */
[--C-:B------:R-:W-:Y:S01]  /*6550*/  SHF.R.U32.HI R120, RZ, 0x10, R137.reuse ;  /* 0x00000010ff787819 */ /* 0x100fe20000011689 */
        /* <DEDUP_REMOVED lines=28> */
.L_x_797:
[----:B012---:R-:W-:Y:S02]  /*6720*/  MOV R116, UR21 ;  /* 0x0000001500747c02 */ /* 0x007fe40008000f00 */
        /* <DEDUP_REMOVED lines=34> */
.L_x_796:
[----:B------:R-:W-:-:S04]  /*6950*/  UISETP.NE.U32.AND UP4, UPT, UR12, URZ, UPT ;  /* 0x000000ff0c00728c */ /* 0x000fc8000bf85070 */
[----:B------:R-:W-:-:S09]  /*6960*/  UISETP.NE.AND.EX UP4, UPT, UR13, URZ, UPT, UP4 ;  /* 0x000000ff0d00728c */ /* 0x000fd2000bf85340 */
[----:B------:R-:W-:Y:S05]  /*6970*/  BRA.U !UP4, `(.L_x_799) ;  /* 0x000000010c8c7547 */ /* 0x000fea000b800000 */
        /* <DEDUP_REMOVED lines=35> */
.L_x_799:
        /* <DEDUP_REMOVED lines=28> */
[----:B------:R-:W-:Y:S01]  /*6d70*/  PRMT R119, R116, 0x7632, R119 ;  /* 0x0000763274777816 */ /* 0x000fe20000000077 */
[----:B------:R-:W-:Y:S06]  /*6d80*/  BRA `(.L_x_798) ;  /* 0x0000000400d07947 */ /* 0x000fec0003800000 */
.L_x_795:
[----:B------:R-:W-:-:S04]  /*6d90*/  UISETP.NE.U32.AND UP0, UPT, UR10, URZ, UPT ;  /* 0x000000ff0a00728c */ /* 0x000fc8000bf05070 */
[----:B------:R-:W-:-:S09]  /*6da0*/  UISETP.NE.AND.EX UP0, UPT, UR11, URZ, UPT, UP0 ;  /* 0x000000ff0b00728c */ /* 0x000fd2000bf05300 */
[----:B------:R-:W-:Y:S05]  /*6db0*/  BRA.U !UP0, `(.L_x_800) ;  /* 0x0000000108f47547 */ /* 0x000fea000b800000 */
        /* <DEDUP_REMOVED lines=34> */
.L_x_801:
        /* <DEDUP_REMOVED lines=27> */
.L_x_800:
        /* <DEDUP_REMOVED lines=30> */
.L_x_802:
        /* <DEDUP_REMOVED lines=21> */
[----:B------:R-:W-:-:S07]  /*74c0*/  PRMT R116, R117, 0x7610, R116 ;  /* 0x0000761075747816 */ /* 0x000fce0000000074 */
.L_x_798:
        /* <DEDUP_REMOVED lines=16> */
.L_x_803:
        /* <DEDUP_REMOVED lines=10> */
.L_x_804:
[----:B------:R-:W-:-:S07]  /*7670*/  IADD3 R165, PT, PT, R165, 0x100, RZ ;  /* 0x00000100a5a57810 */ /* 0x000fce0007ffe0ff */
.L_x_794:
[----:B------:R-:W-:Y:S05]  /*7680*/  BSYNC.RECONVERGENT B0 ;  /* 0x0000000000007941 */ /* 0x000fea0003800200 */
.L_x_793:
        /* <DEDUP_REMOVED lines=50> */
.L_x_809:
        /* <DEDUP_REMOVED lines=35> */
.L_x_808:
        /* <DEDUP_REMOVED lines=38> */
.L_x_811:
        /* <DEDUP_REMOVED lines=31> */
.L_x_807:
        /* <DEDUP_REMOVED lines=37> */
.L_x_813:
        /* <DEDUP_REMOVED lines=27> */
.L_x_812:
        /* <DEDUP_REMOVED lines=30> */
.L_x_814:
        /* <DEDUP_REMOVED lines=21> */
.L_x_810:
        /* <DEDUP_REMOVED lines=16> */
.L_x_815:
        /* <DEDUP_REMOVED lines=10> */
.L_x_816:
[----:B------:R-:W-:-:S07]  /*8900*/  IADD3 R165, PT, PT, R165, 0x100, RZ ;  /* 0x00000100a5a57810 */ /* 0x000fce0007ffe0ff */
.L_x_806:
[----:B------:R-:W-:Y:S05]  /*8910*/  BSYNC.RECONVERGENT B0 ;  /* 0x0000000000007941 */ /* 0x000fea0003800200 */
.L_x_805:
        /* <DEDUP_REMOVED lines=49> */
.L_x_821:
[----:B0-----:R-:W-:Y:S02]  /*8c30*/  MOV R120, UR21 ;  /* 0x0000001500787c02 */ /* 0x001fe40008000f00 */
[----:B------:R-:W-:Y:S02]  /*8c40*/  MOV R121, UR21 ;  /* 0x0000001500797c02 */ /* 0x000fe40008000f00 */
[----:B-12---:R-:W-:Y:S01]  /*8c50*/  MOV R116, UR21 ;  /* 0x0000001500747c02 */ /* 0x006fe20008000f00 */
        /* <DEDUP_REMOVED lines=31> */
.L_x_820:
[----:B------:R-:W-:-:S04]  /*8e50*/  UISETP.NE.U32.AND UP4, UPT, UR12, URZ, UPT ;  /* 0x000000ff0c00728c */ /* 0x000fc8000bf85070 */
[----:B------:R-:W-:-:S09]  /*8e60*/  UISETP.NE.AND.EX UP4, UPT, UR13, URZ, UPT, UP4 ;  /* 0x000000ff0d00728c */ /* 0x000fd2000bf85340 */
[----:B------:R-:W-:Y:S05]  /*8e70*/  BRA.U !UP4, `(.L_x_823) ;  /* 0x000000010c887547 */ /* 0x000fea000b800000 */
        /* <DEDUP_REMOVED lines=34> */
.L_x_823:
[----:B------:R-:W-:Y:S02]  /*90a0*/  MOV R124, UR21 ;  /* 0x00000015007c7c02 */ /* 0x000fe40008000f00 */
[----:B012---:R-:W-:Y:S02]  /*90b0*/  MOV R119, UR21 ;  /* 0x0000001500777c02 */ /* 0x007fe40008000f00 */
        /* <DEDUP_REMOVED lines=9> */
[----:B------:R-:W-:Y:S01]  /*9150*/  FADD.FTZ R123, R153, -R124 ;  /* 0x8000007c997b7221 */ /* 0x000fe20000010000 */
[----:B------:R-:W-:Y:S01]  /*9160*/  SHF.R.U32.HI R118, RZ, 0x10, R141 ;  /* 0x00000010ff767819 */ /* 0x000fe2000001168d */
[----:B------:R-:W-:-:S02]  /*9170*/  HADD2.F32 R122, -RZ, R122.H0_H0 ;  /* 0x2000007aff7a7230 */ /* 0x000fc40000004100 */
[----:B------:R-:W-:Y:S01]  /*9180*/  FADD.FTZ R124, R152, -R119 ;  /* 0x80000077987c7221 */ /* 0x000fe20000010000 */
[----:B------:R-:W-:Y:S02]  /*9190*/  HADD2.F32 R121, -RZ, R121.H0_H0 ;  /* 0x20000079ff797230 */ /* 0x000fe40000004100 */
[----:B------:R-:W-:Y:S01]  /*91a0*/  FADD.FTZ R119, R151, -R116 ;  /* 0x8000007497777221 */ /* 0x000fe20000010000 */
[----:B------:R-:W-:Y:S02]  /*91b0*/  HADD2.F32 R120, -RZ, R120.H0_H0 ;  /* 0x20000078ff787230 */ /* 0x000fe40000004100 */
[----:B------:R-:W-:Y:S01]  /*91c0*/  FADD.FTZ R117, R178, -R117 ;  /* 0x80000075b2757221 */ /* 0x000fe20000010000 */
[----:B------:R-:W-:Y:S02]  /*91d0*/  HADD2.F32 R118, -RZ, R118.H0_H0 ;  /* 0x20000076ff767230 */ /* 0x000fe40000004100 */
[----:B------:R-:W-:Y:S01]  /*91e0*/  FFMA.FTZ R122, R123, UR20, R122 ;  /* 0x000000147b7a7c23 */ /* 0x000fe2000801007a */
[----:B------:R-:W-:Y:S01]  /*91f0*/  FFMA.FTZ R121, R124, UR20, R121 ;  /* 0x000000147c797c23 */ /* 0x000fe20008010079 */
[----:B------:R-:W-:Y:S01]  /*9200*/  FFMA.FTZ R119, R119, UR20, R120 ;  /* 0x0000001477777c23 */ /* 0x000fe20008010078 */
[----:B------:R-:W-:-:S03]  /*9210*/  FFMA.FTZ R118, R117, UR20, R118 ;  /* 0x0000001475767c23 */ /* 0x000fc60008010076 */
[----:B------:R-:W-:Y:S02]  /*9220*/  F2FP.F16.F32.PACK_AB R121, R121, R122 ;  /* 0x0000007a7979723e */ /* 0x000fe400000000ff */
[----:B------:R-:W-:Y:S02]  /*9230*/  F2FP.F16.F32.PACK_AB R118, R118, R119 ;  /* 0x000000777676723e */ /* 0x000fe400000000ff */
[----:B------:R-:W-:Y:S02]  /*9240*/  PRMT R119, R121, 0x7632, R119 ;  /* 0x0000763279777816 */ /* 0x000fe40000000077 */
[C---:B------:R-:W-:Y:S02]  /*9250*/  PRMT R116, R118.reuse, 0x7632, R116 ;  /* 0x0000763276747816 */ /* 0x040fe40000000074 */
[----:B------:R-:W-:Y:S01]  /*9260*/  PRMT R117, R118, 0x7610, R117 ;  /* 0x0000761076757816 */ /* 0x000fe20000000075 */
[----:B------:R-:W-:Y:S06]  /*9270*/  BRA `(.L_x_822) ;  /* 0x0000000400c07947 */ /* 0x000fec0003800000 */
.L_x_819:
        /* <DEDUP_REMOVED lines=36> */
.L_x_825:
        /* <DEDUP_REMOVED lines=26> */
.L_x_824:
        /* <DEDUP_REMOVED lines=29> */
.L_x_826:
        /* <DEDUP_REMOVED lines=21> */
.L_x_822:
        /* <DEDUP_REMOVED lines=16> */
.L_x_827:
        /* <DEDUP_REMOVED lines=10> */
.L_x_828:
[----:B------:R-:W-:-:S07]  /*9b20*/  IADD3 R165, PT, PT, R165, 0x100, RZ ;  /* 0x00000100a5a57810 */ /* 0x000fce0007ffe0ff */
.L_x_818:
[----:B------:R-:W-:Y:S05]  /*9b30*/  BSYNC.RECONVERGENT B0 ;  /* 0x0000000000007941 */ /* 0x000fea0003800200 */
.L_x_817:
        /* <DEDUP_REMOVED lines=24> */
[----:B------:R-:W-:Y:S01]  /*9cc0*/  FADD.FTZ R123, R177, -R122 ;  /* 0x8000007ab17b7221 */ /* 0x000fe20000010000 */
[----:B------:R-:W-:-:S02]  /*9cd0*/  HADD2.F32 R116, -RZ, R124.H0_H0 ;  /* 0x2000007cff747230 */ /* 0x000fc40000004100 */
[----:B------:R-:W-:Y:S01]  /*9ce0*/  FADD.FTZ R122, R150, -R119 ;  /* 0x80000077967a7221 */ /* 0x000fe20000010000 */
[----:B------:R-:W-:Y:S02]  /*9cf0*/  HADD2.F32 R121, -RZ, R121.H0_H0 ;  /* 0x20000079ff797230 */ /* 0x000fe40000004100 */
[----:B------:R-:W-:Y:S01]  /*9d00*/  FADD.FTZ R124, R148, -R125 ;  /* 0x8000007d947c7221 */ /* 0x000fe20000010000 */
[----:B------:R-:W-:Y:S02]  /*9d10*/  HADD2.F32 R120, -RZ, R120.H0_H0 ;  /* 0x20000078ff787230 */ /* 0x000fe40000004100 */
[----:B------:R-:W-:Y:S01]  /*9d20*/  FADD.FTZ R119, R149, -R118 ;  /* 0x8000007695777221 */ /* 0x000fe20000010000 */
[----:B------:R-:W-:Y:S01]  /*9d30*/  FFMA.FTZ R117, R122, UR20, R117 ;  /* 0x000000147a757c23 */ /* 0x000fe20008010075 */
[----:B------:R-:W-:Y:S01]  /*9d40*/  FFMA.FTZ R121, R124, UR20, R121 ;  /* 0x000000147c797c23 */ /* 0x000fe20008010079 */
[----:B------:R-:W-:Y:S01]  /*9d50*/  FFMA.FTZ R120, R123, UR20, R120 ;  /* 0x000000147b787c23 */ /* 0x000fe20008010078 */
[----:B------:R-:W-:-:S04]  /*9d60*/  FFMA.FTZ R116, R119, UR20, R116 ;  /* 0x0000001477747c23 */ /* 0x000fc80008010074 */
        /* <DEDUP_REMOVED lines=14> */
.L_x_833:
        /* <DEDUP_REMOVED lines=35> */
.L_x_832:
        /* <DEDUP_REMOVED lines=38> */
.L_x_835:
[----:B0-----:R-:W-:Y:S02]  /*a2e0*/  MOV R120, UR21 ;  /* 0x0000001500787c02 */ /* 0x001fe40008000f00 */
[----:B-1----:R-:W-:Y:S02]  /*a2f0*/  MOV R123, UR21 ;  /* 0x00000015007b7c02 */ /* 0x002fe40008000f00 */
[----:B------:R-:W-:Y:S01]  /*a300*/  MOV R124, UR21 ;  /* 0x00000015007c7c02 */ /* 0x000fe20008000f00 */
[----:B--2---:R-:W-:Y:S01]  /*a310*/  FFMA.FTZ R119, R211, R120, UR27 ;  /* 0x0000001bd3777e23 */ /* 0x004fe20008010078 */
        /* <DEDUP_REMOVED lines=22> */
[----:B------:R-:W-:Y:S02]  /*a480*/  PRMT R119, R118, 0x7632, R119 ;  /* 0x0000763276777816 */ /* 0x000fe40000000077 */
[----:B------:R-:W-:Y:S01]  /*a490*/  PRMT R116, R117, 0x7632, R116 ;  /* 0x0000763275747816 */ /* 0x000fe20000000074 */
[----:B------:R-:W-:Y:S06]  /*a4a0*/  BRA `(.L_x_834) ;  /* 0x0000000400c07947 */ /* 0x000fec0003800000 */
.L_x_831:
        /* <DEDUP_REMOVED lines=36> */
.L_x_837:
        /* <DEDUP_REMOVED lines=26> */
.L_x_836:
        /* <DEDUP_REMOVED lines=29> */
.L_x_838:
        /* <DEDUP_REMOVED lines=21> */
.L_x_834:
        /* <DEDUP_REMOVED lines=16> */
.L_x_839:
        /* <DEDUP_REMOVED lines=10> */
.L_x_840:
[----:B------:R-:W-:-:S07]  /*ad50*/  IADD3 R165, PT, PT, R165, 0x100, RZ ;  /* 0x00000100a5a57810 */ /* 0x000fce0007ffe0ff */
.L_x_830:
[----:B------:R-:W-:Y:S05]  /*ad60*/  BSYNC.RECONVERGENT B0 ;  /* 0x0000000000007941 */ /* 0x000fea0003800200 */
.L_x_829:
        /* <DEDUP_REMOVED lines=49> */
.L_x_845:
[----:B01----:R-:W-:Y:S02]  /*b080*/  MOV R120, UR21 ;  /* 0x0000001500787c02 */ /* 0x003fe40008000f00 */
[----:B------:R-:W-:Y:S02]  /*b090*/  MOV R121, UR21 ;  /* 0x0000001500797c02 */ /* 0x000fe40008000f00 */
[----:B--2---:R-:W-:Y:S01]  /*b0a0*/  MOV R116, UR21 ;  /* 0x0000001500747c02 */ /* 0x004fe20008000f00 */
        /* <DEDUP_REMOVED lines=31> */
.L_x_844:
[----:B------:R-:W-:-:S04]  /*b2a0*/  UISETP.NE.U32.AND UP4, UPT, UR12, URZ, UPT ;  /* 0x000000ff0c00728c */ /* 0x000fc8000bf85070 */
[----:B------:R-:W-:-:S09]  /*b2b0*/  UISETP.NE.AND.EX UP4, UPT, UR13, URZ, UPT, UP4 ;  /* 0x000000ff0d00728c */ /* 0x000fd2000bf85340 */
[----:B------:R-:W-:Y:S05]  /*b2c0*/  BRA.U !UP4, `(.L_x_847) ;  /* 0x000000010c887547 */ /* 0x000fea000b800000 */
        /* <DEDUP_REMOVED lines=34> */
.L_x_847:
        /* <DEDUP_REMOVED lines=29> */
.L_x_843:
        /* <DEDUP_REMOVED lines=36> */
.L_x_849:
        /* <DEDUP_REMOVED lines=26> */
.L_x_848:
        /* <DEDUP_REMOVED lines=29> */
.L_x_850:
        /* <DEDUP_REMOVED lines=21> */
.L_x_846:
        /* <DEDUP_REMOVED lines=16> */
.L_x_851:
[----:B------:R3:W-:Y:S01]  /*bec0*/  STG.E.64 desc[UR14][R120.64], R118 ;  /* 0x0000007678007986 */ /* 0x0007e2000c101b0e */
[----:B------:R-:W-:Y:S05]  /*bed0*/  BRA.U !UP4, `(.L_x_842) ;  /* 0x000000010c207547 */ /* 0x000fea000b800000 */
[----:B0-----:R-:W0:Y:S01]  /*bee0*/  LDC.64 R116, c[0x0][0x470] ;  /* 0x00011c00ff747b82 */ /* 0x001e220000000a00 */
[----:B---3--:R-:W-:Y:S02]  /*bef0*/  LOP3.LUT R120, R170, 0xffff, RZ, 0xc0, !PT ;  /* 0x0000ffffaa787812 */ /* 0x008fe400078ec0ff */
[----:B------:R-:W-:-:S03]  /*bf00*/  PRMT R118, R169, 0x5410, R168 ;  /* 0x00005410a9767816 */ /* 0x000fc600000000a8 */
[----:B------:R-:W-:-:S05]  /*bf10*/  IMAD.WIDE.U32 R120, R120, 0x10000, RZ ;  /* 0x0001000078787825 */ /* 0x000fca00078e00ff */
[----:B------:R-:W-:Y:S02]  /*bf20*/  LOP3.LUT R119, R118, R121, RZ, 0xfc, !PT ;  /* 0x0000007976777212 */ /* 0x000fe400078efcff */
[----:B------:R-:W-:Y:S01]  /*bf30*/  LOP3.LUT R118, R120, 0xffff, R171, 0xf8, !PT ;  /* 0x0000ffff78767812 */ /* 0x000fe200078ef8ab */
[----:B0-----:R-:W-:-:S05]  /*bf40*/  IMAD.WIDE.U32 R116, R165, 0x8, R116 ;  /* 0x00000008a5747825 */ /* 0x001fca00078e0074 */
[----:B------:R4:W-:Y:S02]  /*bf50*/  STG.E.64 desc[UR14][R116.64], R118 ;  /* 0x0000007674007986 */ /* 0x0009e4000c101b0e */
.L_x_842:
[----:B------:R-:W-:Y:S05]  /*bf60*/  BSYNC.RECONVERGENT B0 ;  /* 0x0000000000007941 */ /* 0x000fea0003800200 */
.L_x_841:
[----:B------:R-:W-:Y:S01]  /*bf70*/  UPLOP3.LUT UP3, UPT, UPT, UPT, UP3, 0x40, 0x4 ;  /* 0x000000000004789c */ /* 0x000fe20003f6e830 */
[----:B------:R-:W-:Y:S10]  /*bf80*/  BRA.U !UP1, `(.L_x_852) ;  /* 0xffffff51097c7547 */ /* 0x000ff4000b83ffff */
.L_x_752:
[----:B------:R-:W0:Y:S01]  /*bf90*/  S2UR UR4, SR_CTAID.X ;  /* 0x00000000000479c3 */ /* 0x000e220000002500 */
[----:B------:R-:W-:Y:S01]  /*bfa0*/  BSSY.RECONVERGENT B0, `(.L_x_853) ;  /* 0x0000012000007945 */ /* 0x000fe20003800200 */
[----:B0-----:R-:W-:-:S06]  /*bfb0*/  UIMAD UR4, UR4, UR6, URZ ;  /* 0x00000006040472a4 */ /* 0x001fcc000f8e02ff */
[----:B-1---5:R-:W-:-:S04]  /*bfc0*/  MOV R123, UR4 ;  /* 0x00000004007b7c02 */ /* 0x022fc80008000f00 */
[----:B------:R-:W-:Y:S01]  /*bfd0*/  LEA.HI R123, R123, R226, RZ, 0x1e ;  /* 0x000000e27b7b7211 */ /* 0x000fe200078ff0ff */
[----:B------:R-:W-:Y:S06]  /*bfe0*/  @!P0 BRA `(.L_x_854) ;  /* 0x0000000000348947 */ /* 0x000fec0003800000 */
[----:B------:R-:W0:Y:S08]  /*bff0*/  LDC.64 R2, c[0x0][0x440] ;  /* 0x00011000ff027b82 */ /* 0x000e300000000a00 */
[----:B--2-4-:R-:W1:Y:S08]  /*c000*/  LDC.64 R116, c[0x0][0x448] ;  /* 0x00011200ff747b82 */ /* 0x014e700000000a00 */
[----:B---3--:R-:W2:Y:S08]  /*c010*/  LDC.64 R118, c[0x0][0x450] ;  /* 0x00011400ff767b82 */ /* 0x008eb00000000a00 */
[----:B------:R-:W3:Y:S01]  /*c020*/  LDC.64 R120, c[0x0][0x458] ;  /* 0x00011600ff787b82 */ /* 0x000ee20000000a00 */
[----:B0-----:R-:W-:-:S05]  /*c030*/  IMAD.WIDE.U32 R2, R123, 0x10, R2 ;  /* 0x000000107b027825 */ /* 0x001fca00078e0002 */
[----:B------:R0:W-:Y:S01]  /*c040*/  STG.E.128 desc[UR14][R2.64], R84 ;  /* 0x0000005402007986 */ /* 0x0001e2000c101d0e */
[----:B-1----:R-:W-:-:S05]  /*c050*/  IMAD.WIDE.U32 R116, R123, 0x10, R116 ;  /* 0x000000107b747825 */ /* 0x002fca00078e0074 */
[----:B------:R0:W-:Y:S01]  /*c060*/  STG.E.128 desc[UR14][R116.64], R112 ;  /* 0x0000007074007986 */ /* 0x0001e2000c101d0e */
[----:B--2---:R-:W-:-:S05]  /*c070*/  IMAD.WIDE.U32 R118, R123, 0x10, R118 ;  /* 0x000000107b767825 */ /* 0x004fca00078e0076 */
[----:B------:R0:W-:Y:S01]  /*c080*/  STG.E.128 desc[UR14][R118.64], R28 ;  /* 0x0000001c76007986 */ /* 0x0001e2000c101d0e */
[C---:B---3--:R-:W-:Y:S01]  /*c090*/  IMAD.WIDE.U32 R120, R123.reuse, 0x10, R120 ;  /* 0x000000107b787825 */ /* 0x048fe200078e0078 */
[----:B------:R-:W-:-:S04]  /*c0a0*/  IADD3 R123, PT, PT, R123, 0x100, RZ ;  /* 0x000001007b7b7810 */ /* 0x000fc80007ffe0ff */
[----:B------:R0:W-:Y:S03]  /*c0b0*/  STG.E.128 desc[UR14][R120.64], R56 ;  /* 0x0000003878007986 */ /* 0x0001e6000c101d0e */
.L_x_854:
[----:B------:R-:W-:Y:S05]  /*c0c0*/  BSYNC.RECONVERGENT B0 ;  /* 0x0000000000007941 */ /* 0x000fea0003800200 */
.L_x_853:
        /* <DEDUP_REMOVED lines=15> */
.L_x_856:
[----:B------:R-:W-:Y:S05]  /*c1c0*/  BSYNC.RECONVERGENT B0 ;  /* 0x0000000000007941 */ /* 0x000fea0003800200 */
.L_x_855:
        /* <DEDUP_REMOVED lines=15> */
.L_x_858:
[----:B------:R-:W-:Y:S05]  /*c2c0*/  BSYNC.RECONVERGENT B0 ;  /* 0x0000000000007941 */ /* 0x000fea0003800200 */
.L_x_857:
        /* <DEDUP_REMOVED lines=15> */
.L_x_860:
[----:B------:R-:W-:Y:S05]  /*c3c0*/  BSYNC.RECONVERGENT B0 ;  /* 0x0000000000007941 */ /* 0x000fea0003800200 */
.L_x_859:
        /* <DEDUP_REMOVED lines=15> */
.L_x_862:
[----:B------:R-:W-:Y:S05]  /*c4c0*/  BSYNC.RECONVERGENT B0 ;  /* 0x0000000000007941 */ /* 0x000fea0003800200 */
.L_x_861:
        /* <DEDUP_REMOVED lines=15> */
.L_x_864:
[----:B------:R-:W-:Y:S05]  /*c5c0*/  BSYNC.RECONVERGENT B0 ;  /* 0x0000000000007941 */ /* 0x000fea0003800200 */
.L_x_863:
        /* <DEDUP_REMOVED lines=14> */
.L_x_865:
        /* <DEDUP_REMOVED lines=13> */
.L_x_7224:


//--------------------- .text._ZN10layer_norm31ln_parallel_residual_bwd_kernelINS_13Kernel_traitsI6__halfS2_S2_S2_fjLj7168ELj1ELj1ELj8ELj8ENS_18Kernel_traits_baseILj7168ES2_S2_S2_S2_fjLj256EEEEELb0ELb0ELb1EEEvNS_9BwdParamsE --------------------------
	.section	.text._ZN10layer_norm31ln_parallel_residual_bwd_kernelINS_13Kernel_traitsI6__halfS2_S2_S2_fjLj7168ELj1ELj1ELj8ELj8ENS_18Kernel_traits_baseILj7168ES2_S2_S2_S2_fjLj256EEEEELb0ELb0ELb1EEEvNS_9BwdParamsE,"ax",@progbits
	.align	128
        .global         _ZN10layer_norm31ln_parallel_residual_bwd_kernelINS_13Kernel_traitsI6__halfS2_S2_S2_fjLj7168ELj1ELj1ELj8ELj8ENS_18Kernel_traits_baseILj7168ES2_S2_S2_S2_fjLj256EEEEELb0ELb0ELb1EEEvNS_9BwdParamsE
        .type           _ZN10layer_norm31ln_parallel_residual_bwd_kernelINS_13Kernel_traitsI6__halfS2_S2_S2_fjLj7168ELj1ELj1ELj8ELj8ENS_18Kernel_traits_baseILj7168ES2_S2_S2_S2_fjLj256EEEEELb0ELb0ELb1EEEvNS_9BwdParamsE,@function
        .size           _ZN10layer_norm31ln_parallel_residual_bwd_kernelINS_13Kernel_traitsI6__halfS2_S2_S2_fjLj7168ELj1ELj1ELj8ELj8ENS_18Kernel_traits_baseILj7168ES2_S2_S2_S2_fjLj256EEEEELb0ELb0ELb1EEEvNS_9BwdParamsE,(.L_x_7225 - _ZN10layer_norm31ln_parallel_residual_bwd_kernelINS_13Kernel_traitsI6__halfS2_S2_S2_fjLj7168ELj1ELj1ELj8ELj8ENS_18Kernel_traits_baseILj7168ES2_S2_S2_S2_fjLj256EEEEELb0ELb0ELb1EEEvNS_9BwdParamsE)
        .other          _ZN10layer_norm31ln_parallel_residual_bwd_kernelINS_13Kernel_traitsI6__halfS2_S2_S2_fjLj7168ELj1ELj1ELj8ELj8ENS_18Kernel_traits_baseILj7168ES2_S2_S2_S2_fjLj256EEEEELb0ELb0ELb1EEEvNS_9BwdParamsE,@"STO_CUDA_ENTRY STV_DEFAULT"
_ZN10layer_norm31ln_parallel_residual_bwd_kernelINS_13Kernel_traitsI6__halfS2_S2_S2_fjLj7168ELj1ELj1ELj8ELj8ENS_18Kernel_traits_baseILj7168ES2_S2_S2_S2_fjLj256EEEEELb0ELb0ELb1EEEvNS_9BwdParamsE:
.text._ZN10layer_norm31ln_parallel_residual_bwd_kernelINS_13Kernel_traitsI6__halfS2_S2_S2_fjLj7168ELj1ELj1ELj8ELj8ENS_18Kernel_traits_baseILj7168ES2_S2_S2_S2_fjLj256EEEEELb0ELb0ELb1EEEvNS_9BwdParamsE:
        /* <DEDUP_REMOVED lines=140> */
[----:B---3--:R-:W-:-:S02]  /*08c0*/  HADD2.F32 R0, -RZ, R64.H0_H0 ;  /* 0x20000040ff007230 */ /* 0x008fc40000004100 */
[----:B--2---:R-:W-:-:S03]  /*08d0*/  HADD2.F32 R2, -RZ, R100.H0_H0 ;  /* 0x20000064ff027230 */ /* 0x004fc60000004100 */
[----:B------:R2:W-:Y:S04]  /*08e0*/  STL [R1+0xc], R0 ;  /* 0x00000c0001007387 */ /* 0x0005e80000100800 */
[----:B------:R4:W-:Y:S01]  /*08f0*/  STL [R1+0x2c], R2 ;  /* 0x00002c0201007387 */ /* 0x0009e20000100800 */
[----:B--2---:R-:W-:Y:S01]  /*0900*/  HADD2.F32 R0, -RZ, R101.H0_H0 ;  /* 0x20000065ff007230 */ /* 0x004fe20000004100 */
[----:B------:R-:W-:Y:S01]  /*0910*/  SHF.R.U64 R64, R64, 0x10, R65 ;  /* 0x0000001040407819 */ /* 0x000fe20000001241 */
[----:B----4-:R-:W-:-:S03]  /*0920*/  HADD2.F32 R2, -RZ, R16.H0_H0 ;  /* 0x20000010ff027230 */ /* 0x010fc60000004100 */
[----:B------:R2:W-:Y:S01]  /*0930*/  STL [R1+0x1c], R0 ;  /* 0x00001c0001007387 */ /* 0x0005e20000100800 */
[----:B------:R-:W-:-:S03]  /*0940*/  SHF.R.U64 R100, R100, 0x10, R101 ;  /* 0x0000001064647819 */ /* 0x000fc60000001265 */
[----:B------:R5:W-:Y:S01]  /*0950*/  STL [R1+0x10], R2 ;  /* 0x0000100201007387 */ /* 0x000be20000100800 */
[----:B--2---:R-:W-:Y:S01]  /*0960*/  HADD2.F32 R0, -RZ, R17.H0_H0 ;  /* 0x20000011ff007230 */ /* 0x004fe20000004100 */
[----:B------:R-:W-:Y:S01]  /*0970*/  SHF.R.U32.HI R66, RZ, 0x10, R101 ;  /* 0x00000010ff427819 */ /* 0x000fe20000011665 */
[----:B------:R-:W-:Y:S02]  /*0980*/  HADD2.F32 R64, -RZ, R64.H0_H0 ;  /* 0x20000040ff407230 */ /* 0x000fe40000004100 */
[----:B-----5:R-:W-:Y:S01]  /*0990*/  HADD2.F32 R2, -RZ, R18.H0_H0 ;  /* 0x20000012ff027230 */ /* 0x020fe20000004100 */
[----:B------:R2:W-:Y:S01]  /*09a0*/  STL [R1], R0 ;  /* 0x0000000001007387 */ /* 0x0005e20000100800 */
[----:B------:R-:W-:-:S03]  /*09b0*/  HADD2.F32 R100, -RZ, R100.H0_H0 ;  /* 0x20000064ff647230 */ /* 0x000fc60000004100 */
[----:B------:R-:W-:Y:S01]  /*09c0*/  STL [R1+0x30], R2 ;  /* 0x0000300201007387 */ /* 0x000fe20000100800 */
[----:B--2---:R-:W-:Y:S01]  /*09d0*/  HADD2.F32 R0, -RZ, R19.H0_H0 ;  /* 0x20000013ff007230 */ /* 0x004fe20000004100 */
[----:B------:R-:W-:Y:S01]  /*09e0*/  SHF.R.U32.HI R250, RZ, 0x10, R65 ;  /* 0x00000010fffa7819 */ /* 0x000fe20000011641 */
[----:B------:R-:W-:-:S03]  /*09f0*/  HADD2.F32 R252, -RZ, R65.H0_H0 ;  /* 0x20000041fffc7230 */ /* 0x000fc60000004100 */
[----:B------:R-:W-:Y:S01]  /*0a00*/  STL [R1+0x20], R0 ;  /* 0x0000200001007387 */ /* 0x000fe20000100800 */
[----:B------:R-:W-:-:S03]  /*0a10*/  SHF.R.U64 R65, R16, 0x10, R17 ;  /* 0x0000001010417819 */ /* 0x000fc60000001211 */
[----:B------:R2:W-:Y:S01]  /*0a20*/  STL [R1+0x4], R64 ;  /* 0x0000044001007387 */ /* 0x0005e20000100800 */
[----:B------:R-:W-:-:S03]  /*0a30*/  SHF.R.U64 R101, R18, 0x10, R19 ;  /* 0x0000001012657819 */ /* 0x000fc60000001213 */
[----:B------:R-:W-:Y:S01]  /*0a40*/  STL [R1+0x24], R100 ;  /* 0x0000246401007387 */ /* 0x000fe20000100800 */
[----:B--2---:R-:W-:Y:S01]  /*0a50*/  HADD2.F32 R64, -RZ, R66.H0_H0 ;  /* 0x20000042ff407230 */ /* 0x004fe20000004100 */
[----:B------:R-:W-:-:S04]  /*0a60*/  SHF.R.U32.HI R67, RZ, 0x10, R19 ;  /* 0x00000010ff437819 */ /* 0x000fc80000011613 */
[----:B------:R2:W-:Y:S02]  /*0a70*/  STL [R1+0x14], R64 ;  /* 0x0000144001007387 */ /* 0x0005e40000100800 */
[----:B--2---:R-:W-:Y:S02]  /*0a80*/  HADD2.F32 R64, -RZ, R65.H0_H0 ;  /* 0x20000041ff407230 */ /* 0x004fe40000004100 */
[----:B------:R-:W-:-:S03]  /*0a90*/  HADD2.F32 R65, -RZ, R101.H0_H0 ;  /* 0x20000065ff417230 */ /* 0x000fc60000004100 */
[----:B------:R2:W-:Y:S04]  /*0aa0*/  STL [R1+0x8], R64 ;  /* 0x0000084001007387 */ /* 0x0005e80000100800 */
[----:B------:R3:W-:Y:S01]  /*0ab0*/  STL [R1+0x28], R65 ;  /* 0x0000284101007387 */ /* 0x0007e20000100800 */
[----:B--2---:R-:W-:-:S05]  /*0ac0*/  HADD2.F32 R64, -RZ, R67.H0_H0 ;  /* 0x20000043ff407230 */ /* 0x004fca0000004100 */
[----:B------:R3:W-:Y:S01]  /*0ad0*/  STL [R1+0x18], R64 ;  /* 0x0000184001007387 */ /* 0x0007e20000100800 */
[----:B------:R-:W-:Y:S01]  /*0ae0*/  HADD2.F32 R216, -RZ, R214.H0_H0 ;  /* 0x200000d6ffd87230 */ /* 0x000fe20000004100 */
[--C-:B------:R-:W-:Y:S01]  /*0af0*/  SHF.R.U64 R214, R214, 0x10, R215.reuse ;  /* 0x00000010d6d67819 */ /* 0x100fe200000012d7 */
[----:B------:R-:W-:Y:S01]  /*0b00*/  HADD2.F32 R224, -RZ, R222.H0_H0 ;  /* 0x200000deffe07230 */ /* 0x000fe20000004100 */
[----:B------:R-:W-:Y:S01]  /*0b10*/  SHF.R.U32.HI R210, RZ, 0x10, R215 ;  /* 0x00000010ffd27819 */ /* 0x000fe200000116d7 */
        /* <DEDUP_REMOVED lines=15> */
[----:B------:R-:W-:-:S02]  /*0c10*/  SHF.R.U32.HI R242, RZ, 0x10, R247 ;  /* 0x00000010fff27819 */ /* 0x000fc400000116f7 */
[--C-:B------:R-:W-:Y:S02]  /*0c20*/  SHF.R.U64 R215, R6, 0x10, R7.reuse ;  /* 0x0000001006d77819 */ /* 0x100fe40000001207 */
[----:B------:R-:W-:Y:S02]  /*0c30*/  SHF.R.U32.HI R211, RZ, 0x10, R7 ;  /* 0x00000010ffd37819 */ /* 0x000fe40000011607 */
[--C-:B------:R-:W-:Y:S02]  /*0c40*/  SHF.R.U64 R223, R8, 0x10, R9.reuse ;  /* 0x0000001008df7819 */ /* 0x100fe40000001209 */
[----:B------:R-:W-:Y:S02]  /*0c50*/  SHF.R.U32.HI R219, RZ, 0x10, R9 ;  /* 0x00000010ffdb7819 */ /* 0x000fe40000011609 */
[--C-:B------:R-:W-:Y:S02]  /*0c60*/  SHF.R.U64 R231, R10, 0x10, R11.reuse ;  /* 0x000000100ae77819 */ /* 0x100fe4000000120b */
[----:B------:R-:W-:-:S02]  /*0c70*/  SHF.R.U32.HI R227, RZ, 0x10, R11 ;  /* 0x00000010ffe37819 */ /* 0x000fc4000001160b */
[--C-:B------:R-:W-:Y:S02]  /*0c80*/  SHF.R.U64 R239, R12, 0x10, R13.reuse ;  /* 0x000000100cef7819 */ /* 0x100fe4000000120d */
[----:B------:R-:W-:Y:S02]  /*0c90*/  SHF.R.U32.HI R235, RZ, 0x10, R13 ;  /* 0x00000010ffeb7819 */ /* 0x000fe4000001160d */
[--C-:B------:R-:W-:Y:S02]  /*0ca0*/  SHF.R.U64 R247, R14, 0x10, R15.reuse ;  /* 0x000000100ef77819 */ /* 0x100fe4000000120f */
[----:B------:R-:W-:Y:S02]  /*0cb0*/  SHF.R.U32.HI R243, RZ, 0x10, R15 ;  /* 0x00000010fff37819 */ /* 0x000fe4000001160f */
[----:B------:R-:W-:Y:S01]  /*0cc0*/  SHF.R.U32.HI R251, RZ, 0x10, R17 ;  /* 0x00000010fffb7819 */ /* 0x000fe20000011611 */
[----:B------:R-:W-:Y:S01]  /*0cd0*/  HADD2.F32 R217, -RZ, R6.H0_H0 ;  /* 0x20000006ffd97230 */ /* 0x000fe20000004100 */
[----:B------:R-:W-:Y:S01]  /*0ce0*/  MOV R0, RZ ;  /* 0x000000ff00007202 */ /* 0x000fe20000000f00 */
[----:B------:R-:W-:Y:S01]  /*0cf0*/  HADD2.F32 R213, -RZ, R7.H0_H0 ;  /* 0x20000007ffd57230 */ /* 0x000fe20000004100 */
[----:B------:R-:W-:Y:S01]  /*0d00*/  CS2R R2, SRZ ;  /* 0x0000000000027805 */ /* 0x000fe2000001ff00 */
        /* <DEDUP_REMOVED lines=12> */
[----:B------:R-:W-:-:S02]  /*0dd0*/  HADD2.F32 R249, -RZ, R14.H0_H0 ;  /* 0x2000000efff97230 */ /* 0x000fc40000004100 */
[----:B------:R-:W-:Y:S01]  /*0de0*/  HADD2.F32 R245, -RZ, R15.H0_H0 ;  /* 0x2000000ffff57230 */ /* 0x000fe20000004100 */
[----:B------:R-:W-:Y:S01]  /*0df0*/  CS2R R14, SRZ ;  /* 0x00000000000e7805 */ /* 0x000fe2000001ff00 */
[----:B------:R-:W-:Y:S02]  /*0e00*/  HADD2.F32 R214, -RZ, R214.H0_H0 ;  /* 0x200000d6ffd67230 */ /* 0x000fe40000004100 */
[----:B------:R-:W-:Y:S02]  /*0e10*/  HADD2.F32 R210, -RZ, R210.H0_H0 ;  /* 0x200000d2ffd27230 */ /* 0x000fe40000004100 */
[----:B------:R-:W-:Y:S02]  /*0e20*/  HADD2.F32 R222, -RZ, R222.H0_H0 ;  /* 0x200000deffde7230 */ /* 0x000fe40000004100 */
[----:B------:R-:W-:Y:S02]  /*0e30*/  HADD2.F32 R218, -RZ, R218.H0_H0 ;  /* 0x200000daffda7230 */ /* 0x000fe40000004100 */
[----:B------:R-:W-:-:S02]  /*0e40*/  HADD2.F32 R230, -RZ, R230.H0_H0 ;  /* 0x200000e6ffe67230 */ /* 0x000fc40000004100 */
[----:B------:R-:W-:Y:S02]  /*0e50*/  HADD2.F32 R226, -RZ, R226.H0_H0 ;  /* 0x200000e2ffe27230 */ /* 0x000fe40000004100 */
        /* <DEDUP_REMOVED lines=15> */
[----:B01-3--:R-:W-:-:S07]  /*0f50*/  HADD2.F32 R251, -RZ, R251.H0_H0 ;  /* 0x200000fbfffb7230 */ /* 0x00bfce0000004100 */
.L_x_915:
        /* <DEDUP_REMOVED lines=49> */
[----:B---3--:R-:W-:Y:S01]  /*1270*/  R2UR UR7, R137 ;  /* 0x00000000890772ca */ /* 0x008fe200000e0000 */
[----:B----4-:R-:W-:Y:S01]  /*1280*/  HADD2.F32 R160, -RZ, R140.H0_H0 ;  /* 0x2000008cffa07230 */ /* 0x010fe20000004100 */
[----:B------:R-:W-:-:S09]  /*1290*/  MOV R166, R122 ;  /* 0x0000007a00a67202 */ /* 0x000fd20000000f00 */
[----:B------:R-:W-:Y:S01]  /*12a0*/  FADD.FTZ R160, R160, -UR5 ;  /* 0x80000005a0a07e21 */ /* 0x000fe20008010000 */
[----:B------:R-:W-:-:S03]  /*12b0*/  HADD2.F32 R166, -RZ, R166.H0_H0 ;  /* 0x200000a6ffa67230 */ /* 0x000fc60000004100 */
[----:B------:R-:W-:Y:S02]  /*12c0*/  FMUL.FTZ R160, R160, UR7 ;  /* 0x00000007a0a07c20 */ /* 0x000fe40008410000 */
[----:B------:R-:W-:Y:S02]  /*12d0*/  FADD.FTZ R157, R166, R157 ;  /* 0x0000009da69d7221 */ /* 0x000fe40000010000 */
[-C--:B------:R-:W-:Y:S01]  /*12e0*/  FFMA.FTZ R39, R160, R166.reuse, R39 ;  /* 0x000000a6a0277223 */ /* 0x080fe20000010027 */
[----:B------:R-:W-:Y:S02]  /*12f0*/  FMUL.FTZ R171, R170, R166 ;  /* 0x000000a6aaab7220 */ /* 0x000fe40000410000 */
[----:B------:R-:W2:Y:S01]  /*1300*/  LDL R166, [R1+0x18] ;  /* 0x0000180001a67983 */ /* 0x000ea20000100800 */
[----:B------:R-:W-:Y:S02]  /*1310*/  SHF.R.U64 R151, R122, 0x10, R123 ;  /* 0x000000107a977819 */ /* 0x000fe4000000127b */
[----:B------:R-:W-:-:S02]  /*1320*/  MOV R161, R66 ;  /* 0x0000004200a17202 */ /* 0x000fc40000000f00 */
[----:B------:R-:W-:Y:S01]  /*1330*/  SHF.R.U64 R168, R140, 0x10, R141 ;  /* 0x000000108ca87819 */ /* 0x000fe2000000128d */
[----:B------:R-:W-:Y:S02]  /*1340*/  HADD2.F32 R151, -RZ, R151.H0_H0 ;  /* 0x20000097ff977230 */ /* 0x000fe40000004100 */
[----:B------:R-:W-:Y:S02]  /*1350*/  HADD2.F32 R140, -RZ, R161.H0_H0 ;  /* 0x200000a1ff8c7230 */ /* 0x000fe40000004100 */
[----:B------:R-:W-:Y:S02]  /*1360*/  HADD2.F32 R161, -RZ, R168.H0_H0 ;  /* 0x200000a8ffa17230 */ /* 0x000fe40000004100 */
[----:B------:R-:W-:Y:S02]  /*1370*/  FMUL.FTZ R168, R178, R151 ;  /* 0x00000097b2a87220 */ /* 0x000fe40000410000 */
[----:B------:R-:W3:Y:S01]  /*1380*/  LDL R178, [R1] ;  /* 0x0000000001b27983 */ /* 0x000ee20000100800 */
[----:B------:R-:W-:Y:S01]  /*1390*/  ISETP.NE.U32.AND P0, PT, RZ, UR18, PT ;  /* 0x00000012ff007c0c */ /* 0x000fe2000bf05070 */
[----:B------:R-:W-:Y:S01]  /*13a0*/  HADD2.F32 R167, -RZ, R141.H0_H0 ;  /* 0x2000008dffa77230 */ /* 0x000fe20000004100 */
[----:B------:R-:W-:-:S02]  /*13b0*/  IADD3 R147, PT, PT, R152, 0x300, RZ ;  /* 0x0000030098937810 */ /* 0x000fc40007ffe0ff */
[----:B------:R-:W-:Y:S02]  /*13c0*/  ISETP.NE.AND.EX P0, PT, RZ, UR19, PT, P0 ;  /* 0x00000013ff007c0c */ /* 0x000fe4000bf05300 */
[----:B------:R-:W-:Y:S02]  /*13d0*/  SHF.R.U64 R144, R66, 0x10, R67 ;  /* 0x0000001042907819 */ /* 0x000fe40000001243 */
[----:B------:R-:W-:Y:S01]  /*13e0*/  MOV R145, R123 ;  /* 0x0000007b00917202 */ /* 0x000fe20000000f00 */
[----:B------:R-:W-:-:S04]  /*13f0*/  IMAD.WIDE.U32 R124, R147, 0x8, R164 ;  /* 0x00000008937c7825 */ /* 0x000fc800078e00a4 */
[----:B------:R-:W-:Y:S01]  /*1400*/  FADD.FTZ R170, R167, -UR5 ;  /* 0x80000005a7aa7e21 */ /* 0x000fe20008010000 */
[----:B------:R-:W-:Y:S01]  /*1410*/  MOV R143, R67 ;  /* 0x00000043008f7202 */ /* 0x000fe20000000f00 */
[----:B------:R-:W-:-:S04]  /*1420*/  IMAD.WIDE.U32 R64, R147, 0x8, R172 ;  /* 0x0000000893407825 */ /* 0x000fc800078e00ac */
[----:B------:R-:W-:Y:S01]  /*1430*/  FADD.FTZ R161, R161, -UR5 ;  /* 0x80000005a1a17e21 */ /* 0x000fe20008010000 */
[----:B------:R-:W4:Y:S01]  /*1440*/  LDG.E.64 R124, desc[UR14][R124.64] ;  /* 0x0000000e7c7c7981 */ /* 0x000f22000c1e1b00 */
[----:B------:R-:W-:Y:S01]  /*1450*/  HADD2.F32 R167, -RZ, R144.H0_H0 ;  /* 0x20000090ffa77230 */ /* 0x000fe20000004100 */
[----:B------:R-:W-:Y:S01]  /*1460*/  SHF.R.U32.HI R150, RZ, 0x10, R123 ;  /* 0x00000010ff967819 */ /* 0x000fe2000001167b */
[----:B------:R-:W-:-:S04]  /*1470*/  IMAD.WIDE.U32 R134, R147, 0x8, R162 ;  /* 0x0000000893867825 */ /* 0x000fc800078e00a2 */
[----:B------:R-:W-:Y:S01]  /*1480*/  FADD.FTZ R71, R140, R71 ;  /* 0x000000478c477221 */ /* 0x000fe20000010000 */
[-C--:B------:R-:W-:Y:S01]  /*1490*/  FFMA.FTZ R99, R160, R140.reuse, R99 ;  /* 0x0000008ca0637223 */ /* 0x080fe20000010063 */
[----:B------:R-:W-:Y:S01]  /*14a0*/  FFMA.FTZ R171, R169, R140, R171 ;  /* 0x0000008ca9ab7223 */ /* 0x000fe200000100ab */
[----:B------:R-:W-:Y:S01]  /*14b0*/  HADD2.F32 R144, -RZ, R145.H0_H0 ;  /* 0x20000091ff907230 */ /* 0x000fe20000004100 */
[----:B------:R-:W4:Y:S01]  /*14c0*/  LDG.E.64 R64, desc[UR14][R64.64] ;  /* 0x0000000e40407981 */ /* 0x000f22000c1e1b00 */
[----:B------:R-:W0:Y:S01]  /*14d0*/  @P0 LDC.64 R138, c[0x0][0x438] ;  /* 0x00010e00ff8a0b82 */ /* 0x000e220000000a00 */
[----:B------:R-:W-:Y:S02]  /*14e0*/  HADD2.F32 R140, -RZ, R143.H0_H0 ;  /* 0x2000008fff8c7230 */ /* 0x000fe40000004100 */
[----:B------:R-:W-:Y:S01]  /*14f0*/  FMUL.FTZ R169, R161, UR7 ;  /* 0x00000007a1a97c20 */ /* 0x000fe20008410000 */
[----:B------:R-:W-:Y:S01]  /*1500*/  FMUL.FTZ R143, R177, R144 ;  /* 0x00000090b18f7220 */ /* 0x000fe20000410000 */
[----:B------:R-:W4:Y:S01]  /*1510*/  LDG.E.64 R134, desc[UR14][R134.64] ;  /* 0x0000000e86867981 */ /* 0x000f22000c1e1b00 */
[----:B------:R-:W-:Y:S01]  /*1520*/  FADD.FTZ R70, R167, R70 ;  /* 0x00000046a7467221 */ /* 0x000fe20000010000 */
[-C--:B------:R-:W-:Y:S01]  /*1530*/  FFMA.FTZ R98, R169, R167.reuse, R98 ;  /* 0x000000a7a9627223 */ /* 0x080fe20000010062 */
[----:B------:R-:W-:Y:S01]  /*1540*/  FFMA.FTZ R168, R176, R167, R168 ;  /* 0x000000a7b0a87223 */ /* 0x000fe200000100a8 */
[----:B------:R-:W-:-:S02]  /*1550*/  HADD2.F32 R161, -RZ, R150.H0_H0 ;  /* 0x20000096ffa17230 */ /* 0x000fc40000004100 */
[----:B------:R-:W-:Y:S02]  /*1560*/  FFMA.FTZ R167, R175, R140, R143 ;  /* 0x0000008cafa77223 */ /* 0x000fe4000001008f */
[----:B------:R-:W4:Y:S01]  /*1570*/  LDL R175, [R1+0x4] ;  /* 0x0000040001af7983 */ /* 0x000f220000100800 */
[----:B------:R-:W-:-:S03]  /*1580*/  FMUL.FTZ R150, R174, R161 ;  /* 0x000000a1ae967220 */ /* 0x000fc60000410000 */
[----:B------:R-:W4:Y:S01]  /*1590*/  LDL R174, [R1+0x8] ;  /* 0x0000080001ae7983 */ /* 0x000f220000100800 */
[----:B------:R-:W-:Y:S01]  /*15a0*/  FMUL.FTZ R170, R170, UR7 ;  /* 0x00000007aaaa7c20 */ /* 0x000fe20008410000 */
[----:B0-----:R-:W-:-:S04]  /*15b0*/  @P0 IMAD.WIDE.U32 R138, R142, 0x8, R138 ;  /* 0x000000088e8a0825 */ /* 0x001fc800078e008a */
[----:B------:R-:W-:Y:S01]  /*15c0*/  FADD.FTZ R2, R144, R2 ;  /* 0x0000000290027221 */ /* 0x000fe20000010000 */
[----:B------:R-:W-:Y:S01]  /*15d0*/  FFMA.FTZ R37, R170, R144, R37 ;  /* 0x00000090aa257223 */ /* 0x000fe20000010025 */
[----:B------:R-:W-:Y:S01]  /*15e0*/  SHF.R.U32.HI R141, RZ, 0x10, R141 ;  /* 0x00000010ff8d7819 */ /* 0x000fe2000001168d */
[----:B------:R-:W0:Y:S01]  /*15f0*/  @P0 LDC.64 R144, c[0x0][0x438] ;  /* 0x00010e00ff900b82 */ /* 0x000e220000000a00 */
[----:B-----5:R1:W5:Y:S01]  /*1600*/  @P0 LDG.E.64 R104, desc[UR14][R138.64] ;  /* 0x0000000e8a680981 */ /* 0x020362000c1e1b00 */
[----:B------:R-:W-:Y:S01]  /*1610*/  IADD3 R148, PT, PT, R152, 0x400, RZ ;  /* 0x0000040098947810 */ /* 0x000fe20007ffe0ff */
[----:B------:R-:W-:Y:S01]  /*1620*/  FADD.FTZ R0, R151, R0 ;  /* 0x0000000097007221 */ /* 0x000fe20000010000 */
[----:B------:R-:W-:Y:S01]  /*1630*/  FFMA.FTZ R38, R169, R151, R38 ;  /* 0x00000097a9267223 */ /* 0x000fe20000010026 */
[----:B------:R-:W-:-:S03]  /*1640*/  SHF.R.U32.HI R149, RZ, 0x10, R67 ;  /* 0x00000010ff957819 */ /* 0x000fc60000011643 */
[----:B------:R-:W0:Y:S08]  /*1650*/  @P0 LDC.64 R142, c[0x0][0x438] ;  /* 0x00010e00ff8e0b82 */ /* 0x000e300000000a00 */
[----:B-1----:R-:W1:Y:S01]  /*1660*/  @P0 LDC.64 R138, c[0x0][0x438] ;  /* 0x00010e00ff8a0b82 */ /* 0x002e620000000a00 */
[----:B------:R-:W-:Y:S02]  /*1670*/  HADD2.F32 R151, -RZ, R141.H0_H0 ;  /* 0x2000008dff977230 */ /* 0x000fe40000004100 */
[----:B------:R-:W-:-:S04]  /*1680*/  IMAD.WIDE.U32 R122, R148, 0x8, R164 ;  /* 0x00000008947a7825 */ /* 0x000fc800078e00a4 */
[----:B------:R-:W-:Y:S01]  /*1690*/  FADD.FTZ R151, R151, -UR5 ;  /* 0x8000000597977e21 */ /* 0x000fe20008010000 */
[C---:B------:R-:W-:Y:S01]  /*16a0*/  IMAD.WIDE.U32 R66, R148.reuse, 0x8, R172 ;  /* 0x0000000894427825 */ /* 0x040fe200078e00ac */
[----:B------:R-:W4:Y:S03]  /*16b0*/  LDG.E.64 R122, desc[UR14][R122.64] ;  /* 0x0000000e7a7a7981 */ /* 0x000f26000c1e1b00 */
[----:B------:R-:W-:-:S04]  /*16c0*/  IMAD.WIDE.U32 R136, R148, 0x8, R162 ;  /* 0x0000000894887825 */ /* 0x000fc800078e00a2 */
[----:B------:R-:W-:Y:S01]  /*16d0*/  FMUL.FTZ R176, R151, UR7 ;  /* 0x0000000797b07c20 */ /* 0x000fe20008410000 */
[----:B------:R-:W4:Y:S01]  /*16e0*/  LDG.E.64 R66, desc[UR14][R66.64] ;  /* 0x0000000e42427981 */ /* 0x000f22000c1e1b00 */
[----:B------:R-:W-:-:S03]  /*16f0*/  HADD2.F32 R149, -RZ, R149.H0_H0 ;  /* 0x20000095ff957230 */ /* 0x000fc60000004100 */
[----:B------:R-:W4:Y:S02]  /*1700*/  LDG.E.64 R136, desc[UR14][R136.64] ;  /* 0x0000000e88887981 */ /* 0x000f24000c1e1b00 */
[----:B------:R-:W-:Y:S01]  /*1710*/  FADD.FTZ R68, R149, R68 ;  /* 0x0000004495447221 */ /* 0x000fe20000010000 */
[----:B------:R-:W-:Y:S01]  /*1720*/  FFMA.FTZ R96, R176, R149, R96 ;  /* 0x00000095b0607223 */ /* 0x000fe20000010060 */
[----:B-1----:R-:W-:-:S04]  /*1730*/  @P0 IMAD.WIDE.U32 R138, R148, 0x8, R138 ;  /* 0x00000008948a0825 */ /* 0x002fc800078e008a */
[----:B0-----:R-:W-:Y:S01]  /*1740*/  @P0 IMAD.WIDE.U32 R144, R147, 0x8, R144 ;  /* 0x0000000893900825 */ /* 0x001fe200078e0090 */
        /* <DEDUP_REMOVED lines=21> */
[----:B0-----:R-:W-:-:S04]  /*18a0*/  @P0 IMAD.WIDE.U32 R140, R149, 0x8, R140 ;  /* 0x00000008958c0825 */ /* 0x001fc800078e008c */
[C---:B------:R-:W-:Y:S01]  /*18b0*/  IMAD.WIDE.U32 R148, R161.reuse, 0x8, R172 ;  /* 0x00000008a1947825 */ /* 0x040fe200078e00ac */
[----:B------:R0:W5:Y:S05]  /*18c0*/  @P0 LDG.E.64 R112, desc[UR14][R140.64] ;  /* 0x0000000e8c700981 */ /* 0x00016a000c1e1b00 */
[----:B------:R-:W2:Y:S01]  /*18d0*/  LDG.E.64 R148, desc[UR14][R148.64] ;  /* 0x0000000e94947981 */ /* 0x000ea2000c1e1b00 */
[----:B0-----:R-:W-:-:S06]  /*18e0*/  IMAD.WIDE.U32 R140, R161, 0x8, R162 ;  /* 0x00000008a18c7825 */ /* 0x001fcc00078e00a2 */
[----:B------:R-:W2:Y:S01]  /*18f0*/  LDG.E.64 R140, desc[UR14][R140.64] ;  /* 0x0000000e8c8c7981 */ /* 0x000ea2000c1e1b00 */
[----:B------:R-:W-:Y:S02]  /*1900*/  MOV R166, R120 ;  /* 0x0000007800a67202 */ /* 0x000fe40000000f00 */
[----:B------:R-:W-:Y:S01]  /*1910*/  MOV R162, R128 ;  /* 0x0000008000a27202 */ /* 0x000fe20000000f00 */
[----:B-1----:R-:W-:Y:S01]  /*1920*/  @P0 IMAD.WIDE.U32 R150, R161, 0x8, R150 ;  /* 0x00000008a1960825 */ /* 0x002fe200078e0096 */
[----:B------:R-:W-:Y:S02]  /*1930*/  SHF.R.U64 R164, R120, 0x10, R121 ;  /* 0x0000001078a47819 */ /* 0x000fe40000001279 */
[----:B------:R-:W-:Y:S01]  /*1940*/  MOV R172, R121 ;  /* 0x0000007900ac7202 */ /* 0x000fe20000000f00 */
[----:B------:R-:W-:Y:S01]  /*1950*/  HADD2.F32 R166, -RZ, R166.H0_H0 ;  /* 0x200000a6ffa67230 */ /* 0x000fe20000004100 */
[----:B------:R-:W-:Y:S01]  /*1960*/  SHF.R.U64 R128, R128, 0x10, R129 ;  /* 0x0000001080807819 */ /* 0x000fe20000001281 */
[----:B------:R-:W-:Y:S01]  /*1970*/  HADD2.F32 R120, -RZ, R131.H0_H0 ;  /* 0x20000083ff787230 */ /* 0x000fe20000004100 */
[----:B------:R-:W-:Y:S01]  /*1980*/  MOV R161, R129 ;  /* 0x0000008100a17202 */ /* 0x000fe20000000f00 */
[----:B------:R-:W-:Y:S01]  /*1990*/  HADD2.F32 R162, -RZ, R162.H0_H0 ;  /* 0x200000a2ffa27230 */ /* 0x000fe20000004100 */
[----:B------:R-:W-:Y:S01]  /*19a0*/  SHF.R.U32.HI R163, RZ, 0x10, R121 ;  /* 0x00000010ffa37819 */ /* 0x000fe20000011679 */
[----:B------:R-:W-:Y:S01]  /*19b0*/  FMUL.FTZ R121, R180, R166 ;  /* 0x000000a6b4797220 */ /* 0x000fe20000410000 */
[----:B------:R-:W-:Y:S01]  /*19c0*/  HADD2.F32 R172, -RZ, R172.H0_H0 ;  /* 0x200000acffac7230 */ /* 0x000fe20000004100 */
[----:B------:R0:W5:Y:S01]  /*19d0*/  @P0 LDG.E.64 R114, desc[UR14][R150.64] ;  /* 0x0000000e96720981 */ /* 0x000162000c1e1b00 */
[----:B------:R-:W-:Y:S01]  /*19e0*/  FADD.FTZ R120, R120, -UR5 ;  /* 0x8000000578787e21 */ /* 0x000fe20008010000 */
[----:B------:R-:W-:Y:S01]  /*19f0*/  FFMA.FTZ R192, R179, R162, R121 ;  /* 0x000000a2b3c07223 */ /* 0x000fe20000010079 */
[----:B------:R-:W-:-:S02]  /*1a00*/  HADD2.F32 R194, -RZ, R161.H0_H0 ;  /* 0x200000a1ffc27230 */ /* 0x000fc40000004100 */
[----:B------:R-:W-:Y:S01]  /*1a10*/  FMUL.FTZ R121, R252, R172 ;  /* 0x000000acfc797220 */ /* 0x000fe20000410000 */
[----:B------:R-:W-:Y:S01]  /*1a20*/  FMUL.FTZ R191, R120, UR7 ;  /* 0x0000000778bf7c20 */ /* 0x000fe20008410000 */
[----:B0-----:R-:W-:Y:S01]  /*1a30*/  HADD2.F32 R151, -RZ, R128.H0_H0 ;  /* 0x20000080ff977230 */ /* 0x001fe20000004100 */
[--C-:B------:R-:W-:Y:S01]  /*1a40*/  SHF.R.U32.HI R128, RZ, 0x10, R131.reuse ;  /* 0x00000010ff807819 */ /* 0x100fe20000011683 */
[----:B------:R-:W-:Y:S01]  /*1a50*/  HADD2.F32 R165, -RZ, R130.H0_H0 ;  /* 0x20000082ffa57230 */ /* 0x000fe20000004100 */
[----:B------:R-:W-:Y:S01]  /*1a60*/  SHF.R.U64 R130, R130, 0x10, R131 ;  /* 0x0000001082827819 */ /* 0x000fe20000001283 */
[----:B------:R-:W-:Y:S01]  /*1a70*/  FADD.FTZ R61, R194, R61 ;  /* 0x0000003dc23d7221 */ /* 0x000fe20000010000 */
[-C--:B------:R-:W-:Y:S01]  /*1a80*/  FFMA.FTZ R93, R191, R194.reuse, R93 ;  /* 0x000000c2bf5d7223 */ /* 0x080fe2000001005d */
[----:B------:R-:W-:Y:S02]  /*1a90*/  HADD2.F32 R128, -RZ, R128.H0_H0 ;  /* 0x20000080ff807230 */ /* 0x000fe40000004100 */
[----:B---3--:R-:W-:Y:S01]  /*1aa0*/  FFMA.FTZ R194, R178, R194, R121 ;  /* 0x000000c2b2c27223 */ /* 0x008fe20000010079 */
[----:B------:R-:W-:Y:S01]  /*1ab0*/  SHF.R.U32.HI R129, RZ, 0x10, R129 ;  /* 0x00000010ff817819 */ /* 0x000fe20000011681 */
[----:B------:R-:W0:Y:S01]  /*1ac0*/  @P0 LDC.64 R120, c[0x0][0x438] ;  /* 0x00010e00ff780b82 */ /* 0x000e220000000a00 */
[----:B------:R-:W-:-:S02]  /*1ad0*/  HADD2.F32 R130, -RZ, R130.H0_H0 ;  /* 0x20000082ff827230 */ /* 0x000fc40000004100 */
[----:B------:R-:W-:Y:S01]  /*1ae0*/  FADD.FTZ R128, R128, -UR5 ;  /* 0x8000000580807e21 */ /* 0x000fe20008010000 */
[----:B------:R-:W-:Y:S02]  /*1af0*/  HADD2.F32 R163, -RZ, R163.H0_H0 ;  /* 0x200000a3ffa37230 */ /* 0x000fe40000004100 */
[----:B------:R-:W-:Y:S02]  /*1b00*/  HADD2.F32 R129, -RZ, R129.H0_H0 ;  /* 0x20000081ff817230 */ /* 0x000fe40000004100 */
[----:B------:R-:W-:Y:S01]  /*1b10*/  FMUL.FTZ R197, R128, UR7 ;  /* 0x0000000780c57c20 */ /* 0x000fe20008410000 */
[----:B------:R-:W-:Y:S01]  /*1b20*/  FADD.FTZ R130, R130, -UR5 ;  /* 0x8000000582827e21 */ /* 0x000fe20008010000 */
[----:B------:R-:W-:Y:S01]  /*1b30*/  FMUL.FTZ R128, R250, R163 ;  /* 0x000000a3fa807220 */ /* 0x000fe20000410000 */
[----:B------:R-:W-:Y:S02]  /*1b40*/  MOV R131, R127 ;  /* 0x0000007f00837202 */ /* 0x000fe40000000f00 */
[----:B------:R-:W-:Y:S01]  /*1b50*/  FMUL.FTZ R195, R130, UR7 ;  /* 0x0000000782c37c20 */ /* 0x000fe20008410000 */
[-C--:B------:R-:W-:Y:S01]  /*1b60*/  FFMA.FTZ R199, R251, R129.reuse, R128 ;  /* 0x00000081fbc77223 */ /* 0x080fe20000010080 */
[----:B------:R-:W-:Y:S01]  /*1b70*/  MOV R128, R126 ;  /* 0x0000007e00807202 */ /* 0x000fe20000000f00 */
[----:B------:R-:W-:Y:S01]  /*1b80*/  FADD.FTZ R60, R129, R60 ;  /* 0x0000003c813c7221 */ /* 0x000fe20000010000 */
[--C-:B------:R-:W-:Y:S01]  /*1b90*/  SHF.R.U64 R130, R126, 0x10, R127.reuse ;  /* 0x000000107e827819 */ /* 0x100fe2000000127f */
[----:B------:R-:W-:Y:S01]  /*1ba0*/  FFMA.FTZ R92, R197, R129, R92 ;  /* 0x00000081c55c7223 */ /* 0x000fe2000001005c */
[----:B------:R-:W-:-:S02]  /*1bb0*/  SHF.R.U32.HI R126, RZ, 0x10, R127 ;  /* 0x00000010ff7e7819 */ /* 0x000fc4000001167f */
[----:B------:R-:W-:Y:S02]  /*1bc0*/  MOV R129, R118 ;  /* 0x0000007600817202 */ /* 0x000fe40000000f00 */
[--C-:B------:R-:W-:Y:S02]  /*1bd0*/  SHF.R.U64 R127, R118, 0x10, R119.reuse ;  /* 0x00000010767f7819 */ /* 0x100fe40000001277 */
[----:B------:R-:W-:Y:S02]  /*1be0*/  MOV R150, R119 ;  /* 0x0000007700967202 */ /* 0x000fe40000000f00 */
[----:B------:R-:W-:Y:S01]  /*1bf0*/  SHF.R.U32.HI R118, RZ, 0x10, R119 ;  /* 0x00000010ff767819 */ /* 0x000fe20000011677 */
[----:B------:R-:W-:Y:S02]  /*1c00*/  HADD2.F32 R119, -RZ, R132.H0_H0 ;  /* 0x20000084ff777230 */ /* 0x000fe40000004100 */
[----:B0-----:R-:W-:-:S04]  /*1c10*/  @P0 IMAD.WIDE.U32 R120, R152, 0x8, R120 ;  /* 0x0000000898780825 */ /* 0x001fc800078e0078 */
[----:B------:R-:W-:Y:S01]  /*1c20*/  FADD.FTZ R119, R119, -UR5 ;  /* 0x8000000577777e21 */ /* 0x000fe20008010000 */
[----:B------:R-:W-:Y:S01]  /*1c30*/  HADD2.F32 R129, -RZ, R129.H0_H0 ;  /* 0x20000081ff817230 */ /* 0x000fe20000004100 */
[----:B------:R0:W5:Y:S02]  /*1c40*/  @P0 LDG.E.64 R116, desc[UR14][R120.64] ;  /* 0x0000000e78740981 */ /* 0x000164000c1e1b00 */
[----:B------:R-:W-:Y:S01]  /*1c50*/  FMUL.FTZ R185, R119, UR7 ;  /* 0x0000000777b97c20 */ /* 0x000fe20008410000 */
[----:B------:R-:W-:Y:S02]  /*1c60*/  HADD2.F32 R119, -RZ, R133.H0_H0 ;  /* 0x20000085ff777230 */ /* 0x000fe40000004100 */
[----:B------:R-:W-:Y:S02]  /*1c70*/  HADD2.F32 R128, -RZ, R128.H0_H0 ;  /* 0x20000080ff807230 */ /* 0x000fe40000004100 */
[----:B------:R-:W-:Y:S01]  /*1c80*/  FADD.FTZ R8, R129, R8 ;  /* 0x0000000881087221 */ /* 0x000fe20000010000 */
[----:B------:R-:W-:Y:S01]  /*1c90*/  FADD.FTZ R119, R119, -UR5 ;  /* 0x8000000577777e21 */ /* 0x000fe20008010000 */
[-C--:B0-----:R-:W-:Y:S01]  /*1ca0*/  FMUL.FTZ R120, R248, R129.reuse ;  /* 0x00000081f8787220 */ /* 0x081fe20000410000 */
[C---:B------:R-:W-:Y:S01]  /*1cb0*/  FFMA.FTZ R31, R185.reuse, R129, R31 ;  /* 0x00000081b91f7223 */ /* 0x040fe2000001001f */
[----:B------:R-:W-:Y:S01]  /*1cc0*/  FADD.FTZ R59, R128, R59 ;  /* 0x0000003b803b7221 */ /* 0x000fe20000010000 */
[-C--:B------:R-:W-:Y:S01]  /*1cd0*/  FFMA.FTZ R91, R185, R128.reuse, R91 ;  /* 0x00000080b95b7223 */ /* 0x080fe2000001005b */
[----:B------:R-:W-:Y:S01]  /*1ce0*/  FFMA.FTZ R129, R249, R128, R120 ;  /* 0x00000080f9817223 */ /* 0x000fe20000010078 */
[----:B------:R-:W-:Y:S01]  /*1cf0*/  FMUL.FTZ R128, R119, UR7 ;  /* 0x0000000777807c20 */ /* 0x000fe20008410000 */
[----:B------:R-:W-:-:S05]  /*1d00*/  SHF.R.U64 R119, R132, 0x10, R133 ;  /* 0x0000001084777819 */ /* 0x000fca0000001285 */
[----:B------:R-:W-:Y:S01]  /*1d10*/  HADD2.F32 R119, -RZ, R119.H0_H0 ;  /* 0x20000077ff777230 */ /* 0x000fe20000004100 */
[----:B------:R-:W-:Y:S01]  /*1d20*/  SHF.R.U32.HI R133, RZ, 0x10, R133 ;  /* 0x00000010ff857819 */ /* 0x000fe20000011685 */
[----:B------:R-:W-:-:S03]  /*1d30*/  HADD2.F32 R121, -RZ, R150.H0_H0 ;  /* 0x20000096ff797230 */ /* 0x000fc60000004100 */
[----:B------:R-:W-:-:S04]  /*1d40*/  FADD.FTZ R119, R119, -UR5 ;  /* 0x8000000577777e21 */ /* 0x000fc80008010000 */
[----:B------:R-:W-:Y:S01]  /*1d50*/  FMUL.FTZ R187, R119, UR7 ;  /* 0x0000000777bb7c20 */ /* 0x000fe20008410000 */
[----:B------:R-:W-:Y:S02]  /*1d60*/  HADD2.F32 R119, -RZ, R133.H0_H0 ;  /* 0x20000085ff777230 */ /* 0x000fe40000004100 */
[----:B------:R-:W-:Y:S01]  /*1d70*/  FADD.FTZ R10, R121, R10 ;  /* 0x0000000a790a7221 */ /* 0x000fe20000010000 */
[-C--:B------:R-:W-:Y:S01]  /*1d80*/  FFMA.FTZ R29, R128, R121.reuse, R29 ;  /* 0x00000079801d7223 */ /* 0x080fe2000001001d */
[----:B------:R-:W-:Y:S01]  /*1d90*/  FMUL.FTZ R120, R244, R121 ;  /* 0x00000079f4787220 */ /* 0x000fe20000410000 */
[----:B------:R-:W-:Y:S02]  /*1da0*/  HADD2.F32 R121, -RZ, R118.H0_H0 ;  /* 0x20000076ff797230 */ /* 0x000fe40000004100 */
[----:B------:R-:W-:Y:S01]  /*1db0*/  FADD.FTZ R119, R119, -UR5 ;  /* 0x8000000577777e21 */ /* 0x000fe20008010000 */
[----:B------:R-:W-:Y:S02]  /*1dc0*/  HADD2.F32 R186, -RZ, R131.H0_H0 ;  /* 0x20000083ffba7230 */ /* 0x000fe40000004100 */
[----:B------:R-:W-:-:S02]  /*1dd0*/  HADD2.F32 R126, -RZ, R126.H0_H0 ;  /* 0x2000007eff7e7230 */ /* 0x000fc40000004100 */
        /* <DEDUP_REMOVED lines=12> */
[----:B------:R-:W-:Y:S01]  /*1ea0*/  SHF.R.U32.HI R119, RZ, 0x10, R125 ;  /* 0x00000010ff777819 */ /* 0x000fe2000001167d */
[----:B------:R-:W-:Y:S01]  /*1eb0*/  HADD2.F32 R164, -RZ, R164.H0_H0 ;  /* 0x200000a4ffa47230 */ /* 0x000fe20000004100 */
[----:B------:R-:W-:Y:S02]  /*1ec0*/  MOV R126, R124 ;  /* 0x0000007c007e7202 */ /* 0x000fe40000000f00 */
[----:B------:R-:W-:Y:S02]  /*1ed0*/  MOV R125, R64 ;  /* 0x00000040007d7202 */ /* 0x000fe40000000f00 */
[----:B------:R-:W-:Y:S02]  /*1ee0*/  SHF.R.U64 R121, R64, 0x10, R65 ;  /* 0x0000001040797819 */ /* 0x000fe40000001241 */
[----:B------:R-:W-:-:S02]  /*1ef0*/  MOV R124, R65 ;  /* 0x00000041007c7202 */ /* 0x000fc40000000f00 */
[----:B------:R-:W-:Y:S01]  /*1f00*/  SHF.R.U32.HI R64, RZ, 0x10, R65 ;  /* 0x00000010ff407819 */ /* 0x000fe20000011641 */
[----:B------:R-:W-:Y:S02]  /*1f10*/  HADD2.F32 R65, -RZ, R134.H0_H0 ;  /* 0x20000086ff417230 */ /* 0x000fe40000004100 */
[----:B------:R-:W-:-:S03]  /*1f20*/  FMUL.FTZ R196, R175, R164 ;  /* 0x000000a4afc47220 */ /* 0x000fc60000410000 */
[----:B------:R-:W-:Y:S01]  /*1f30*/  FADD.FTZ R65, R65, -UR5 ;  /* 0x8000000541417e21 */ /* 0x000fe20008010000 */
[----:B------:R-:W-:-:S03]  /*1f40*/  FFMA.FTZ R196, R174, R151, R196 ;  /* 0x00000097aec47223 */ /* 0x000fc600000100c4 */
[----:B------:R-:W-:Y:S01]  /*1f50*/  FMUL.FTZ R174, R65, UR7 ;  /* 0x0000000741ae7c20 */ /* 0x000fe20008410000 */
[----:B------:R-:W-:Y:S02]  /*1f60*/  HADD2.F32 R65, -RZ, R135.H0_H0 ;  /* 0x20000087ff417230 */ /* 0x000fe40000004100 */
[----:B------:R-:W-:Y:S01]  /*1f70*/  FADD.FTZ R6, R172, R6 ;  /* 0x00000006ac067221 */ /* 0x000fe20000010000 */
[----:B------:R-:W-:Y:S02]  /*1f80*/  FFMA.FTZ R33, R191, R172, R33 ;  /* 0x000000acbf217223 */ /* 0x000fe40000010021 */
[----:B------:R-:W-:-:S04]  /*1f90*/  FADD.FTZ R65, R65, -UR5 ;  /* 0x8000000541417e21 */ /* 0x000fc80008010000 */
[----:B------:R-:W-:Y:S01]  /*1fa0*/  FMUL.FTZ R172, R65, UR7 ;  /* 0x0000000741ac7c20 */ /* 0x000fe20008410000 */
[----:B------:R-:W-:-:S05]  /*1fb0*/  SHF.R.U64 R65, R134, 0x10, R135 ;  /* 0x0000001086417819 */ /* 0x000fca0000001287 */
[----:B------:R-:W-:Y:S01]  /*1fc0*/  HADD2.F32 R65, -RZ, R65.H0_H0 ;  /* 0x20000041ff417230 */ /* 0x000fe20000004100 */
[----:B------:R-:W-:Y:S01]  /*1fd0*/  SHF.R.U32.HI R135, RZ, 0x10, R135 ;  /* 0x00000010ff877819 */ /* 0x000fe20000011687 */
[----:B------:R-:W-:-:S03]  /*1fe0*/  HADD2.F32 R127, -RZ, R127.H0_H0 ;  /* 0x2000007fff7f7230 */ /* 0x000fc60000004100 */
[----:B------:R-:W-:Y:S01]  /*1ff0*/  FADD.FTZ R65, R65, -UR5 ;  /* 0x8000000541417e21 */ /* 0x000fe20008010000 */
[----:B------:R-:W-:Y:S02]  /*2000*/  HADD2.F32 R121, -RZ, R121.H0_H0 ;  /* 0x20000079ff797230 */ /* 0x000fe40000004100 */
[----:B------:R-:W-:Y:S01]  /*2010*/  FMUL.FTZ R188, R246, R127 ;  /* 0x0000007ff6bc7220 */ /* 0x000fe20000410000 */
[----:B------:R-:W-:Y:S02]  /*2020*/  HADD2.F32 R130, -RZ, R130.H0_H0 ;  /* 0x20000082ff827230 */ /* 0x000fe40000004100 */
[----:B------:R-:W-:Y:S01]  /*2030*/  FMUL.FTZ R178, R65, UR7 ;  /* 0x0000000741b27c20 */ /* 0x000fe20008410000 */
[----:B------:R-:W-:Y:S02]  /*2040*/  HADD2.F32 R125, -RZ, R125.H0_H0 ;  /* 0x2000007dff7d7230 */ /* 0x000fe40000004100 */
[----:B------:R-:W-:Y:S02]  /*2050*/  HADD2.F32 R65, -RZ, R135.H0_H0 ;  /* 0x20000087ff417230 */ /* 0x000fe40000004100 */
[----:B------:R-:W-:Y:S01]  /*2060*/  FADD.FTZ R158, R121, R158 ;  /* 0x0000009e799e7221 */ /* 0x000fe20000010000 */
[----:B------:R-:W-:-:S02]  /*2070*/  HADD2.F32 R179, -RZ, R118.H0_H0 ;  /* 0x20000076ffb37230 */ /* 0x000fc40000004100 */
[-C--:B------:R-:W-:Y:S01]  /*2080*/  FMUL.FTZ R118, R238, R121.reuse ;  /* 0x00000079ee767220 */ /* 0x080fe20000410000 */
[----:B------:R-:W-:Y:S01]  /*2090*/  FFMA.FTZ R26, R178, R121, R26 ;  /* 0x00000079b21a7223 */ /* 0x000fe2000001001a */
[----:B------:R-:W-:Y:S01]  /*20a0*/  FADD.FTZ R58, R130, R58 ;  /* 0x0000003a823a7221 */ /* 0x000fe20000010000 */
[-C--:B------:R-:W-:Y:S01]  /*20b0*/  FFMA.FTZ R90, R187, R130.reuse, R90 ;  /* 0x00000082bb5a7223 */ /* 0x080fe2000001005a */
[----:B------:R-:W-:Y:S01]  /*20c0*/  FFMA.FTZ R188, R247, R130, R188 ;  /* 0x00000082f7bc7223 */ /* 0x000fe200000100bc */
[----:B------:R-:W-:Y:S02]  /*20d0*/  HADD2.F32 R121, -RZ, R64.H0_H0 ;  /* 0x20000040ff797230 */ /* 0x000fe40000004100 */
[----:B------:R-:W-:Y:S01]  /*20e0*/  FADD.FTZ R159, R125, R159 ;  /* 0x0000009f7d9f7221 */ /* 0x000fe20000010000 */
[-C--:B------:R-:W-:Y:S01]  /*20f0*/  FFMA.FTZ R27, R174, R125.reuse, R27 ;  /* 0x0000007dae1b7223 */ /* 0x080fe2000001001b */
[----:B------:R-:W-:Y:S01]  /*2100*/  FMUL.FTZ R130, R240, R125 ;  /* 0x0000007df0827220 */ /* 0x000fe20000410000 */
[----:B------:R-:W-:Y:S01]  /*2110*/  FADD.FTZ R65, R65, -UR5 ;  /* 0x8000000541417e21 */ /* 0x000fe20008010000 */
[----:B------:R-:W-:-:S02]  /*2120*/  HADD2.F32 R125, -RZ, R124.H0_H0 ;  /* 0x2000007cff7d7230 */ /* 0x000fc40000004100 */
[----:B------:R-:W-:Y:S01]  /*2130*/  FMUL.FTZ R64, R234, R121 ;  /* 0x00000079ea407220 */ /* 0x000fe20000410000 */
[----:B------:R-:W-:Y:S02]  /*2140*/  HADD2.F32 R119, -RZ, R119.H0_H0 ;  /* 0x20000077ff777230 */ /* 0x000fe40000004100 */
[----:B------:R-:W-:Y:S01]  /*2150*/  FMUL.FTZ R180, R65, UR7 ;  /* 0x0000000741b47c20 */ /* 0x000fe20008410000 */
[----:B------:R-:W-:Y:S02]  /*2160*/  HADD2.F32 R120, -RZ, R120.H0_H0 ;  /* 0x20000078ff787230 */ /* 0x000fe40000004100 */
        /* <DEDUP_REMOVED lines=14> */
[----:B------:R-:W-:Y:S01]  /*2250*/  SHF.R.U32.HI R66, RZ, 0x10, R67 ;  /* 0x00000010ff427819 */ /* 0x000fe20000011643 */
[----:B------:R-:W-:-:S05]  /*2260*/  HADD2.F32 R67, -RZ, R136.H0_H0 ;  /* 0x20000088ff437230 */ /* 0x000fca0000004100 */
[----:B------:R-:W-:Y:S01]  /*2270*/  FADD.FTZ R67, R67, -UR5 ;  /* 0x8000000543437e21 */ /* 0x000fe20008010000 */
[----:B------:R-:W-:Y:S02]  /*2280*/  HADD2.F32 R126, -RZ, R126.H0_H0 ;  /* 0x2000007eff7e7230 */ /* 0x000fe40000004100 */
[----:B------:R-:W-:Y:S01]  /*2290*/  FADD.FTZ R165, R165, -UR5 ;  /* 0x80000005a5a57e21 */ /* 0x000fe20008010000 */
[----:B------:R-:W-:Y:S01]  /*22a0*/  FMUL.FTZ R150, R67, UR7 ;  /* 0x0000000743967c20 */ /* 0x000fe20008410000 */
[----:B------:R-:W-:Y:S02]  /*22b0*/  HADD2.F32 R67, -RZ, R137.H0_H0 ;  /* 0x20000089ff437230 */ /* 0x000fe40000004100 */
[----:B------:R-:W-:Y:S01]  /*22c0*/  FADD.FTZ R54, R179, R54 ;  /* 0x00000036b3367221 */ /* 0x000fe20000010000 */
[-C--:B------:R-:W-:Y:S01]  /*22d0*/  FFMA.FTZ R86, R178, R179.reuse, R86 ;  /* 0x000000b3b2567223 */ /* 0x080fe20000010056 */
[----:B------:R-:W-:Y:S01]  /*22e0*/  FFMA.FTZ R179, R239, R179, R118 ;  /* 0x000000b3efb37223 */ /* 0x000fe20000010076 */
[----:B------:R-:W-:Y:S01]  /*22f0*/  MOV R118, R123 ;  /* 0x0000007b00767202 */ /* 0x000fe20000000f00 */
[----:B------:R-:W-:Y:S01]  /*2300*/  FMUL.FTZ R193, R165, UR7 ;  /* 0x00000007a5c17c20 */ /* 0x000fe20008410000 */
[----:B------:R-:W-:Y:S01]  /*2310*/  FFMA.FTZ R173, R241, R126, R130 ;  /* 0x0000007ef1ad7223 */ /* 0x000fe20000010082 */
[----:B------:R-:W-:Y:S01]  /*2320*/  SHF.R.U32.HI R65, RZ, 0x10, R123 ;  /* 0x00000010ff417819 */ /* 0x000fe2000001167b */
[----:B------:R-:W-:-:S02]  /*2330*/  HADD2.F32 R120, -RZ, R120.H0_H0 ;  /* 0x20000078ff787230 */ /* 0x000fc40000004100 */
[----:B------:R-:W-:Y:S01]  /*2340*/  FADD.FTZ R67, R67, -UR5 ;  /* 0x8000000543437e21 */ /* 0x000fe20008010000 */
[----:B------:R-:W-:Y:S02]  /*2350*/  HADD2.F32 R123, -RZ, R122.H0_H0 ;  /* 0x2000007aff7b7230 */ /* 0x000fe40000004100 */
[----:B------:R-:W-:Y:S01]  /*2360*/  FADD.FTZ R63, R162, R63 ;  /* 0x0000003fa23f7221 */ /* 0x000fe20000010000 */
[----:B------:R-:W-:Y:S01]  /*2370*/  FFMA.FTZ R95, R193, R162, R95 ;  /* 0x000000a2c15f7223 */ /* 0x000fe2000001005f */
[----:B------:R-:W-:Y:S02]  /*2380*/  HADD2.F32 R118, -RZ, R118.H0_H0 ;  /* 0x20000076ff767230 */ /* 0x000fe40000004100 */
        /* <DEDUP_REMOVED lines=10> */
[----:B------:R-:W-:-:S03]  /*2430*/  FFMA.FTZ R198, R172, R125, R198 ;  /* 0x0000007dacc67223 */ /* 0x000fc600000100c6 */
[----:B------:R-:W-:Y:S02]  /*2440*/  HADD2.F32 R67, -RZ, R67.H0_H0 ;  /* 0x20000043ff437230 */ /* 0x000fe40000004100 */
[----:B------:R-:W-:Y:S02]  /*2450*/  HADD2.F32 R122, -RZ, R121.H0_H0 ;  /* 0x20000079ff7a7230 */ /* 0x000fe40000004100 */
[----:B--2---:R-:W-:Y:S01]  /*2460*/  HADD2.F32 R131, -RZ, R138.H0_H0 ;  /* 0x2000008aff837230 */ /* 0x004fe20000004100 */
[----:B------:R-:W-:Y:S02]  /*2470*/  SHF.R.U64 R138, R138, 0x10, R139 ;  /* 0x000000108a8a7819 */ /* 0x000fe4000000128b */
[----:B------:R-:W-:-:S03]  /*2480*/  MOV R130, R144 ;  /* 0x0000009000827202 */ /* 0x000fc60000000f00 */
[----:B------:R-:W-:Y:S01]  /*2490*/  HADD2.F32 R138, -RZ, R138.H0_H0 ;  /* 0x2000008aff8a7230 */ /* 0x000fe20000004100 */
[----:B------:R-:W-:Y:S01]  /*24a0*/  SHF.R.U64 R123, R144, 0x10, R145 ;  /* 0x00000010907b7819 */ /* 0x000fe20000001291 */
[----:B------:R-:W-:Y:S02]  /*24b0*/  HADD2.F32 R132, -RZ, R130.H0_H0 ;  /* 0x20000082ff847230 */ /* 0x000fe40000004100 */
[----:B------:R-:W-:Y:S01]  /*24c0*/  FADD.FTZ R130, R131, -UR5 ;  /* 0x8000000583827e21 */ /* 0x000fe20008010000 */
[----:B------:R-:W-:Y:S01]  /*24d0*/  FADD.FTZ R134, R138, -UR5 ;  /* 0x800000058a867e21 */ /* 0x000fe20008010000 */
[----:B------:R-:W-:Y:S01]  /*24e0*/  SHF.R.U64 R118, R146, 0x10, R147 ;  /* 0x0000001092767819 */ /* 0x000fe20000001293 */
[----:B------:R-:W-:Y:S02]  /*24f0*/  HADD2.F32 R123, -RZ, R123.H0_H0 ;  /* 0x2000007bff7b7230 */ /* 0x000fe40000004100 */
[----:B------:R-:W-:Y:S01]  /*2500*/  FMUL.FTZ R130, R130, UR7 ;  /* 0x0000000782827c20 */ /* 0x000fe20008410000 */
[----:B------:R-:W-:Y:S01]  /*2510*/  FMUL.FTZ R134, R134, UR7 ;  /* 0x0000000786867c20 */ /* 0x000fe20008410000 */
[-C--:B------:R-:W-:Y:S01]  /*2520*/  FMUL.FTZ R131, R224, R132.reuse ;  /* 0x00000084e0837220 */ /* 0x080fe20000410000 */
[----:B------:R-:W-:Y:S01]  /*2530*/  FADD.FTZ R18, R132, R18 ;  /* 0x0000001284127221 */ /* 0x000fe20000010000 */
[----:B------:R-:W-:Y:S01]  /*2540*/  FFMA.FTZ R209, R130, R132, R209 ;  /* 0x0000008482d17223 */ /* 0x000fe200000100d1 */
[----:B------:R-:W-:-:S02]  /*2550*/  HADD2.F32 R135, -RZ, R118.H0_H0 ;  /* 0x20000076ff877230 */ /* 0x000fc40000004100 */
[-C--:B------:R-:W-:Y:S01]  /*2560*/  FMUL.FTZ R118, R222, R123.reuse ;  /* 0x0000007bde767220 */ /* 0x080fe20000410000 */
[----:B------:R-:W-:Y:S02]  /*2570*/  HADD2.F32 R132, -RZ, R139.H0_H0 ;  /* 0x2000008bff847230 */ /* 0x000fe40000004100 */
[----:B------:R-:W-:Y:S01]  /*2580*/  FADD.FTZ R19, R123, R19 ;  /* 0x000000137b137221 */ /* 0x000fe20000010000 */
[C---:B------:R-:W-:Y:S01]  /*2590*/  FFMA.FTZ R208, R134.reuse, R123, R208 ;  /* 0x0000007b86d07223 */ /* 0x040fe200000100d0 */
[----:B------:R-:W-:Y:S01]  /*25a0*/  FADD.FTZ R123, RZ, R171 ;  /* 0x000000abff7b7221 */ /* 0x000fe20000010000 */
[----:B------:R-:W-:Y:S01]  /*25b0*/  MOV R125, R145 ;  /* 0x00000091007d7202 */ /* 0x000fe20000000f00 */
[----:B------:R-:W-:Y:S01]  /*25c0*/  FADD.FTZ R46, R135, R46 ;  /* 0x0000002e872e7221 */ /* 0x000fe20000010000 */
[-C--:B------:R-:W-:Y:S01]  /*25d0*/  FFMA.FTZ R78, R134, R135.reuse, R78 ;  /* 0x00000087864e7223 */ /* 0x080fe2000001004e */
[----:B------:R-:W-:Y:S01]  /*25e0*/  FADD.FTZ R67, R67, -UR5 ;  /* 0x8000000543437e21 */ /* 0x000fe20008010000 */
[----:B------:R-:W-:Y:S01]  /*25f0*/  FADD.FTZ R132, R132, -UR5 ;  /* 0x8000000584847e21 */ /* 0x000fe20008010000 */
[----:B------:R-:W-:Y:S01]  /*2600*/  FFMA.FTZ R135, R223, R135, R118 ;  /* 0x00000087df877223 */ /* 0x000fe20000010076 */
[----:B------:R-:W-:Y:S01]  /*2610*/  FADD.FTZ R118, R168, R123 ;  /* 0x0000007ba8767221 */ /* 0x000fe20000010000 */
[----:B------:R-:W-:Y:S01]  /*2620*/  FADD.FTZ R62, R151, R62 ;  /* 0x0000003e973e7221 */ /* 0x000fe20000010000 */
[----:B------:R-:W-:Y:S01]  /*2630*/  FFMA.FTZ R94, R195, R151, R94 ;  /* 0x00000097c35e7223 */ /* 0x000fe2000001005e */
[----:B------:R-:W-:Y:S01]  /*2640*/  FADD.FTZ R7, R163, R7 ;  /* 0x00000007a3077221 */ /* 0x000fe20000010000 */
[----:B------:R-:W-:Y:S01]  /*2650*/  FFMA.FTZ R32, R197, R163, R32 ;  /* 0x000000a3c5207223 */ /* 0x000fe20000010020 */
[----:B------:R-:W-:-:S02]  /*2660*/  HADD2.F32 R119, -RZ, R119.H0_H0 ;  /* 0x20000077ff777230 */ /* 0x000fc40000004100 */
[----:B------:R-:W-:Y:S01]  /*2670*/  FFMA.FTZ R151, R233, R122, R124 ;  /* 0x0000007ae9977223 */ /* 0x000fe2000001007c */
[----:B------:R-:W-:Y:S02]  /*2680*/  HADD2.F32 R125, -RZ, R125.H0_H0 ;  /* 0x2000007dff7d7230 */ /* 0x000fe40000004100 */
[----:B------:R-:W-:Y:S01]  /*2690*/  FMUL.FTZ R163, R67, UR7 ;  /* 0x0000000743a37c20 */ /* 0x000fe20008410000 */
[----:B------:R-:W-:Y:S01]  /*26a0*/  FMUL.FTZ R132, R132, UR7 ;  /* 0x0000000784847c20 */ /* 0x000fe20008410000 */
[----:B------:R-:W-:Y:S01]  /*26b0*/  SHF.R.U32.HI R124, RZ, 0x10, R145 ;  /* 0x00000010ff7c7819 */ /* 0x000fe20000011691 */
[----:B------:R-:W-:Y:S01]  /*26c0*/  FADD.FTZ R118, R167, R118 ;  /* 0x00000076a7767221 */ /* 0x000fe20000010000 */
[----:B------:R-:W-:Y:S01]  /*26d0*/  SHF.R.U32.HI R136, RZ, 0x10, R139 ;  /* 0x00000010ff887819 */ /* 0x000fe2000001168b */
        /* <DEDUP_REMOVED lines=9> */
[----:B------:R-:W-:Y:S01]  /*2770*/  FFMA.FTZ R205, R161, R120, R205 ;  /* 0x00000078a1cd7223 */ /* 0x000fe200000100cd */
[----:B------:R-:W-:Y:S01]  /*2780*/  SHF.R.U32.HI R119, RZ, 0x10, R147 ;  /* 0x00000010ff777819 */ /* 0x000fe20000011693 */
[----:B------:R-:W-:Y:S01]  /*2790*/  FADD.FTZ R125, R177, R118 ;  /* 0x00000076b17d7221 */ /* 0x000fe20000010000 */
[----:B------:R-:W-:Y:S01]  /*27a0*/  MOV R120, R147 ;  /* 0x0000009300787202 */ /* 0x000fe20000000f00 */
[----:B------:R-:W-:-:S02]  /*27b0*/  HADD2.F32 R136, -RZ, R136.H0_H0 ;  /* 0x20000088ff887230 */ /* 0x000fc40000004100 */
[----:B------:R-:W-:Y:S01]  /*27c0*/  HADD2.F32 R123, -RZ, R124.H0_H0 ;  /* 0x2000007cff7b7230 */ /* 0x000fe20000004100 */
[----:B------:R-:W-:Y:S01]  /*27d0*/  SHF.R.U32.HI R137, RZ, 0x10, R137 ;  /* 0x00000010ff897819 */ /* 0x000fe20000011689 */
[----:B------:R-:W-:Y:S02]  /*27e0*/  HADD2.F32 R64, -RZ, R64.H0_H0 ;  /* 0x20000040ff407230 */ /* 0x000fe40000004100 */
[----:B------:R-:W-:Y:S01]  /*27f0*/  FADD.FTZ R125, R192, R125 ;  /* 0x0000007dc07d7221 */ /* 0x000fe20000010000 */
[----:B------:R-:W-:Y:S02]  /*2800*/  HADD2.F32 R119, -RZ, R119.H0_H0 ;  /* 0x20000077ff777230 */ /* 0x000fe40000004100 */
[----:B------:R-:W-:Y:S01]  /*2810*/  FADD.FTZ R136, R136, -UR5 ;  /* 0x8000000588887e21 */ /* 0x000fe20008010000 */
[----:B------:R-:W-:Y:S02]  /*2820*/  HADD2.F32 R120, -RZ, R120.H0_H0 ;  /* 0x20000078ff787230 */ /* 0x000fe40000004100 */
[----:B------:R-:W-:Y:S01]  /*2830*/  FMUL.FTZ R118, R218, R123 ;  /* 0x0000007bda767220 */ /* 0x000fe20000410000 */
[----:B------:R-:W-:Y:S01]  /*2840*/  FADD.FTZ R50, R64, R50 ;  /* 0x0000003240327221 */ /* 0x000fe20000010000 */
[-C--:B------:R-:W-:Y:S01]  /*2850*/  FFMA.FTZ R82, R163, R64.reuse, R82 ;  /* 0x00000040a3527223 */ /* 0x080fe20000010052 */
[----:B------:R-:W-:Y:S01]  /*2860*/  FFMA.FTZ R164, R231, R64, R164 ;  /* 0x00000040e7a47223 */ /* 0x000fe200000100a4 */
[----:B------:R-:W-:Y:S01]  /*2870*/  FADD.FTZ R125, R196, R125 ;  /* 0x0000007dc47d7221 */ /* 0x000fe20000010000 */
[----:B------:R-:W-:-:S02]  /*2880*/  HADD2.F32 R64, -RZ, R137.H0_H0 ;  /* 0x20000089ff407230 */ /* 0x000fc40000004100 */
[----:B------:R-:W-:Y:S01]  /*2890*/  FMUL.FTZ R136, R136, UR7 ;  /* 0x0000000788887c20 */ /* 0x000fe20008410000 */
[----:B------:R-:W-:Y:S01]  /*28a0*/  FFMA.FTZ R137, R219, R119, R118 ;  /* 0x00000077db897223 */ /* 0x000fe20000010076 */
[----:B------:R-:W-:Y:S01]  /*28b0*/  FADD.FTZ R45, R120, R45 ;  /* 0x0000002d782d7221 */ /* 0x000fe20000010000 */
[-C--:B------:R-:W-:Y:S01]  /*28c0*/  FFMA.FTZ R77, R132, R120.reuse, R77 ;  /* 0x00000078844d7223 */ /* 0x080fe2000001004d */
[----:B------:R-:W-:Y:S01]  /*28d0*/  FFMA.FTZ R133, R221, R120, R133 ;  /* 0x00000078dd857223 */ /* 0x000fe20000010085 */
[----:B------:R-:W-:Y:S01]  /*28e0*/  FFMA.FTZ R118, R160, R171, RZ ;  /* 0x000000aba0767223 */ /* 0x000fe200000100ff */
[----:B------:R-:W-:Y:S01]  /*28f0*/  FADD.FTZ R120, R194, R125 ;  /* 0x0000007dc2787221 */ /* 0x000fe20000010000 */
[----:B------:R-:W-:Y:S01]  /*2900*/  FADD.FTZ R44, R119, R44 ;  /* 0x0000002c772c7221 */ /* 0x000fe20000010000 */
[C---:B------:R-:W-:Y:S01]  /*2910*/  FFMA.FTZ R76, R136.reuse, R119, R76 ;  /* 0x00000077884c7223 */ /* 0x040fe2000001004c */
[----:B------:R-:W-:Y:S01]  /*2920*/  FFMA.FTZ R119, R169, R168, R118 ;  /* 0x000000a8a9777223 */ /* 0x000fe20000010076 */
[----:B------:R-:W-:Y:S01]  /*2930*/  FADD.FTZ R120, R199, R120 ;  /* 0x00000078c7787221 */ /* 0x000fe20000010000 */
[----:B------:R-:W-:Y:S01]  /*2940*/  FADD.FTZ R21, R123, R21 ;  /* 0x000000157b157221 */ /* 0x000fe20000010000 */
[----:B------:R-:W-:Y:S01]  /*2950*/  FFMA.FTZ R202, R136, R123, R202 ;  /* 0x0000007b88ca7223 */ /* 0x000fe200000100ca */
[----:B------:R-:W-:Y:S01]  /*2960*/  FFMA.FTZ R119, R170, R167, R119 ;  /* 0x000000a7aa777223 */ /* 0x000fe20000010077 */
[----:B------:R-:W-:-:S03]  /*2970*/  FADD.FTZ R123, R129, R120 ;  /* 0x00000078817b7221 */ /* 0x000fc60000010000 */
[----:B------:R-:W-:Y:S01]  /*2980*/  FFMA.FTZ R118, R176, R177, R119 ;  /* 0x000000b1b0767223 */ /* 0x000fe20000010077 */
[----:B------:R-:W-:-:S03]  /*2990*/  FADD.FTZ R123, R188, R123 ;  /* 0x0000007bbc7b7221 */ /* 0x000fc60000010000 */
[----:B------:R-:W-:Y:S01]  /*29a0*/  FFMA.FTZ R118, R193, R192, R118 ;  /* 0x000000c0c1767223 */ /* 0x000fe20000010076 */
[----:B------:R-:W-:Y:S01]  /*29b0*/  FADD.FTZ R123, R186, R123 ;  /* 0x0000007bba7b7221 */ /* 0x000fe20000010000 */
[----:B------:R-:W-:Y:S01]  /*29c0*/  FADD.FTZ R51, R122, R51 ;  /* 0x000000337a337221 */ /* 0x000fe20000010000 */
[----:B------:R-:W-:Y:S01]  /*29d0*/  FFMA.FTZ R83, R150, R122, R83 ;  /* 0x0000007a96537223 */ /* 0x000fe20000010053 */
[----:B------:R-:W-:Y:S01]  /*29e0*/  FFMA.FTZ R118, R195, R196, R118 ;  /* 0x000000c4c3767223 */ /* 0x000fe20000010076 */
[----:B------:R-:W-:Y:S01]  /*29f0*/  FADD.FTZ R120, R190, R123 ;  /* 0x0000007bbe787221 */ /* 0x000fe20000010000 */
[----:B------:R-:W-:Y:S02]  /*2a00*/  MOV R122, R146 ;  /* 0x00000092007a7202 */ /* 0x000fe40000000f00 */
[----:B------:R-:W-:Y:S01]  /*2a10*/  FFMA.FTZ R118, R191, R194, R118 ;  /* 0x000000c2bf767223 */ /* 0x000fe20000010076 */
[----:B------:R-:W-:Y:S02]  /*2a20*/  FADD.FTZ R120, R173, R120 ;  /* 0x00000078ad787221 */ /* 0x000fe40000010000 */
[----:B------:R-:W-:-:S02]  /*2a30*/  HADD2.F32 R122, -RZ, R122.H0_H0 ;  /* 0x2000007aff7a7230 */ /* 0x000fc40000004100 */
[----:B------:R-:W-:Y:S01]  /*2a40*/  FFMA.FTZ R118, R197, R199, R118 ;  /* 0x000000c7c5767223 */ /* 0x000fe20000010076 */
[----:B------:R-:W-:Y:S01]  /*2a50*/  FADD.FTZ R120, R179, R120 ;  /* 0x00000078b3787221 */ /* 0x000fe20000010000 */
[----:B------:R-:W-:Y:S01]  /*2a60*/  FADD.FTZ R64, R64, -UR5 ;  /* 0x8000000540407e21 */ /* 0x000fe20008010000 */
[----:B------:R-:W-:Y:S01]  /*2a70*/  FADD.FTZ R47, R122, R47 ;  /* 0x0000002f7a2f7221 */ /* 0x000fe20000010000 */
[-C--:B------:R-:W-:Y:S01]  /*2a80*/  FFMA.FTZ R79, R130, R122.reuse, R79 ;  /* 0x0000007a824f7223 */ /* 0x080fe2000001004f */
[----:B------:R-:W-:Y:S01]  /*2a90*/  FFMA.FTZ R131, R225, R122, R131 ;  /* 0x0000007ae1837223 */ /* 0x000fe20000010083 */
[----:B------:R-:W-:Y:S01]  /*2aa0*/  FFMA.FTZ R118, R185, R129, R118 ;  /* 0x00000081b9767223 */ /* 0x000fe20000010076 */
[----:B------:R-:W-:Y:S01]  /*2ab0*/  FADD.FTZ R122, R175, R120 ;  /* 0x00000078af7a7221 */ /* 0x000fe20000010000 */
[----:B------:R-:W-:Y:S02]  /*2ac0*/  FMUL.FTZ R165, R64, UR7 ;  /* 0x0000000740a57c20 */ /* 0x000fe40008410000 */
[----:B------:R-:W-:Y:S01]  /*2ad0*/  FFMA.FTZ R123, R187, R188, R118 ;  /* 0x000000bcbb7b7223 */ /* 0x000fe20000010076 */
[----:B------:R-:W-:Y:S01]  /*2ae0*/  FADD.FTZ R122, R181, R122 ;  /* 0x0000007ab57a7221 */ /* 0x000fe20000010000 */
[----:B------:R-:W-:Y:S01]  /*2af0*/  MOV R64, R142 ;  /* 0x0000008e00407202 */ /* 0x000fe20000000f00 */
[----:B------:R-:W-:Y:S01]  /*2b00*/  HADD2.F32 R67, -RZ, R66.H0_H0 ;  /* 0x20000042ff437230 */ /* 0x000fe20000004100 */
[----:B------:R-:W-:Y:S01]  /*2b10*/  MOV R121, R148 ;  /* 0x0000009400797202 */ /* 0x000fe20000000f00 */
[----:B------:R-:W-:Y:S01]  /*2b20*/  FFMA.FTZ R120, R128, R186, R123 ;  /* 0x000000ba80787223 */ /* 0x000fe2000001007b */
[----:B------:R-:W-:Y:S01]  /*2b30*/  FADD.FTZ R122, R151, R122 ;  /* 0x0000007a977a7221 */ /* 0x000fe20000010000 */
[----:B------:R-:W-:-:S02]  /*2b40*/  HADD2.F32 R119, -RZ, R64.H0_H0 ;  /* 0x20000040ff777230 */ /* 0x000fc40000004100 */
[----:B------:R-:W-:Y:S01]  /*2b50*/  FADD.FTZ R4, R166, R4 ;  /* 0x00000004a6047221 */ /* 0x000fe20000010000 */
[----:B------:R-:W-:Y:S01]  /*2b60*/  FFMA.FTZ R35, R193, R166, R35 ;  /* 0x000000a6c1237223 */ /* 0x000fe20000010023 */
[----:B------:R-:W-:Y:S02]  /*2b70*/  HADD2.F32 R65, -RZ, R65.H0_H0 ;  /* 0x20000041ff417230 */ /* 0x000fe40000004100 */
[----:B------:R-:W-:Y:S01]  /*2b80*/  FFMA.FTZ R120, R189, R190, R120 ;  /* 0x000000bebd787223 */ /* 0x000fe20000010078 */
[----:B------:R-:W-:Y:S02]  /*2b90*/  HADD2.F32 R64, -RZ, R121.H0_H0 ;  /* 0x20000079ff407230 */ /* 0x000fe40000004100 */
[----:B------:R-:W-:Y:S01]  /*2ba0*/  FMUL.FTZ R166, R226, R67 ;  /* 0x00000043e2a67220 */ /* 0x000fe20000410000 */
[----:B------:R-:W-:Y:S01]  /*2bb0*/  FADD.FTZ R121, R164, R122 ;  /* 0x0000007aa4797221 */ /* 0x000fe20000010000 */
[----:B------:R-:W-:Y:S02]  /*2bc0*/  FFMA.FTZ R120, R174, R173, R120 ;  /* 0x000000adae787223 */ /* 0x000fe40000010078 */
[----:B------:R-:W-:Y:S01]  /*2bd0*/  FFMA.FTZ R166, R227, R65, R166 ;  /* 0x00000041e3a67223 */ /* 0x000fe200000100a6 */
[----:B------:R-:W-:Y:S01]  /*2be0*/  FADD.FTZ R121, R162, R121 ;  /* 0x00000079a2797221 */ /* 0x000fe20000010000 */
[----:B------:R-:W-:Y:S01]  /*2bf0*/  FFMA.FTZ R120, R178, R179, R120 ;  /* 0x000000b3b2787223 */ /* 0x000fe20000010078 */
[----:B------:R-:W-:Y:S01]  /*2c00*/  FADD.FTZ R48, R65, R48 ;  /* 0x0000003041307221 */ /* 0x000fe20000010000 */
[----:B------:R-:W-:Y:S01]  /*2c10*/  FFMA.FTZ R80, R165, R65, R80 ;  /* 0x00000041a5507223 */ /* 0x000fe20000010050 */
[----:B------:R-:W-:Y:S01]  /*2c20*/  FADD.FTZ R121, R166, R121 ;  /* 0x00000079a6797221 */ /* 0x000fe20000010000 */
[----:B------:R-:W-:Y:S01]  /*2c30*/  SHF.R.U64 R65, R142, 0x10, R143 ;  /* 0x000000108e417819 */ /* 0x000fe2000000128f */
[----:B------:R-:W-:-:S02]  /*2c40*/  HADD2.F32 R118, -RZ, R140.H0_H0 ;  /* 0x2000008cff767230 */ /* 0x000fc40000004100 */
[----:B------:R-:W-:Y:S01]  /*2c50*/  FFMA.FTZ R120, R172, R175, R120 ;  /* 0x000000afac787223 */ /* 0x000fe20000010078 */
[----:B------:R-:W-:Y:S01]  /*2c60*/  FADD.FTZ R121, R131, R121 ;  /* 0x0000007983797221 */ /* 0x000fe20000010000 */
[----:B------:R-:W-:Y:S01]  /*2c70*/  FADD.FTZ R9, R127, R9 ;  /* 0x000000097f097221 */ /* 0x000fe20000010000 */
[----:B------:R-:W-:Y:S01]  /*2c80*/  FFMA.FTZ R30, R187, R127, R30 ;  /* 0x0000007fbb1e7223 */ /* 0x000fe2000001001e */
[----:B------:R-:W-:Y:S01]  /*2c90*/  SHF.R.U64 R127, R148, 0x10, R149 ;  /* 0x00000010947f7819 */ /* 0x000fe20000001295 */
[----:B------:R-:W-:Y:S01]  /*2ca0*/  FADD.FTZ R118, R118, -UR5 ;  /* 0x8000000576767e21 */ /* 0x000fe20008010000 */
[----:B------:R-:W-:Y:S02]  /*2cb0*/  HADD2.F32 R139, -RZ, R65.H0_H0 ;  /* 0x20000041ff8b7230 */ /* 0x000fe40000004100 */
[----:B------:R-:W-:Y:S01]  /*2cc0*/  FFMA.FTZ R120, R180, R181, R120 ;  /* 0x000000b5b4787223 */ /* 0x000fe20000010078 */
[----:B------:R-:W-:Y:S01]  /*2cd0*/  FADD.FTZ R17, R67, R17 ;  /* 0x0000001143117221 */ /* 0x000fe20000010000 */
[----:B------:R-:W-:Y:S01]  /*2ce0*/  FFMA.FTZ R204, R165, R67, R204 ;  /* 0x00000043a5cc7223 */ /* 0x000fe200000100cc */
[----:B------:R-:W-:Y:S01]  /*2cf0*/  FADD.FTZ R65, R135, R121 ;  /* 0x0000007987417221 */ /* 0x000fe20000010000 */
[----:B------:R-:W-:Y:S01]  /*2d00*/  SHF.R.U32.HI R67, RZ, 0x10, R149 ;  /* 0x00000010ff437819 */ /* 0x000fe20000011695 */
[----:B------:R-:W-:Y:S01]  /*2d10*/  FMUL.FTZ R118, R118, UR7 ;  /* 0x0000000776767c20 */ /* 0x000fe20008410000 */
[----:B------:R-:W-:Y:S01]  /*2d20*/  MOV R142, R149 ;  /* 0x00000095008e7202 */ /* 0x000fe20000000f00 */
[----:B------:R-:W-:-:S02]  /*2d30*/  HADD2.F32 R127, -RZ, R127.H0_H0 ;  /* 0x2000007fff7f7230 */ /* 0x000fc40000004100 */
[----:B------:R-:W-:Y:S01]  /*2d40*/  FFMA.FTZ R120, R150, R151, R120 ;  /* 0x0000009796787223 */ /* 0x000fe20000010078 */
[----:B------:R-:W-:Y:S01]  /*2d50*/  FMUL.FTZ R122, R216, R64 ;  /* 0x00000040d87a7220 */ /* 0x000fe20000410000 */
[----:B------:R-:W-:Y:S01]  /*2d60*/  FADD.FTZ R65, R133, R65 ;  /* 0x0000004185417221 */ /* 0x000fe20000010000 */
[----:B------:R-:W-:Y:S01]  /*2d70*/  MOV R66, R143 ;  /* 0x0000008f00427202 */ /* 0x000fe20000000f00 */
[----:B------:R-:W-:Y:S02]  /*2d80*/  HADD2.F32 R138, -RZ, R67.H0_H0 ;  /* 0x20000043ff8a7230 */ /* 0x000fe40000004100 */
[----:B------:R-:W-:Y:S01]  /*2d90*/  FADD.FTZ R43, R119, R43 ;  /* 0x0000002b772b7221 */ /* 0x000fe20000010000 */
[-C--:B------:R-:W-:Y:S01]  /*2da0*/  FFMA.FTZ R75, R118, R119.reuse, R75 ;  /* 0x00000077764b7223 */ /* 0x080fe2000001004b */
[----:B------:R-:W-:Y:S02]  /*2db0*/  HADD2.F32 R142, -RZ, R142.H0_H0 ;  /* 0x2000008eff8e7230 */ /* 0x000fe40000004100 */
[----:B------:R-:W-:Y:S01]  /*2dc0*/  FFMA.FTZ R67, R163, R164, R120 ;  /* 0x000000a4a3437223 */ /* 0x000fe20000010078 */
[----:B------:R-:W-:Y:S01]  /*2dd0*/  FFMA.FTZ R119, R217, R119, R122 ;  /* 0x00000077d9777223 */ /* 0x000fe2000001007a */
[----:B------:R-:W-:Y:S01]  /*2de0*/  FADD.FTZ R65, R137, R65 ;  /* 0x0000004189417221 */ /* 0x000fe20000010000 */
[----:B------:R-:W-:Y:S01]  /*2df0*/  FMUL.FTZ R120, R214, R127 ;  /* 0x0000007fd6787220 */ /* 0x000fe20000410000 */
[----:B------:R-:W-:Y:S01]  /*2e00*/  FADD.FTZ R55, R126, R55 ;  /* 0x000000377e377221 */ /* 0x000fe20000010000 */
[----:B------:R-:W-:Y:S01]  /*2e10*/  FFMA.FTZ R87, R174, R126, R87 ;  /* 0x0000007eae577223 */ /* 0x000fe20000010057 */
[----:B------:R-:W-:Y:S01]  /*2e20*/  SHF.R.U32.HI R126, RZ, 0x10, R143 ;  /* 0x00000010ff7e7819 */ /* 0x000fe2000001168f */
[----:B------:R-:W-:-:S02]  /*2e30*/  HADD2.F32 R66, -RZ, R66.H0_H0 ;  /* 0x20000042ff427230 */ /* 0x000fc40000004100 */
[----:B------:R-:W-:Y:S01]  /*2e40*/  FMUL.FTZ R121, R212, R142 ;  /* 0x0000008ed4797220 */ /* 0x000fe20000410000 */
[----:B------:R-:W-:Y:S01]  /*2e50*/  FFMA.FTZ R120, R215, R139, R120 ;  /* 0x0000008bd7787223 */ /* 0x000fe20000010078 */
[----:B------:R-:W-:Y:S01]  /*2e60*/  FADD.FTZ R65, R119, R65 ;  /* 0x0000004177417221 */ /* 0x000fe20000010000 */
[----:B------:R-:W-:Y:S01]  /*2e70*/  FFMA.FTZ R67, R161, R162, R67 ;  /* 0x000000a2a1437223 */ /* 0x000fe20000010043 */
[----:B------:R-:W-:Y:S02]  /*2e80*/  HADD2.F32 R126, -RZ, R126.H0_H0 ;  /* 0x2000007eff7e7230 */ /* 0x000fe40000004100 */
[----:B------:R-:W-:Y:S01]  /*2e90*/  FFMA.FTZ R121, R213, R66, R121 ;  /* 0x00000042d5797223 */ /* 0x000fe20000010079 */
[----:B------:R-:W-:Y:S01]  /*2ea0*/  FMUL.FTZ R122, R210, R138 ;  /* 0x0000008ad27a7220 */ /* 0x000fe20000410000 */
[----:B------:R-:W-:Y:S01]  /*2eb0*/  FADD.FTZ R65, R65, R120 ;  /* 0x0000007841417221 */ /* 0x000fe20000010000 */
[----:B------:R-:W-:Y:S02]  /*2ec0*/  FFMA.FTZ R67, R165, R166, R67 ;  /* 0x000000a6a5437223 */ /* 0x000fe40000010043 */
[----:B------:R-:W-:Y:S01]  /*2ed0*/  FFMA.FTZ R122, R211, R126, R122 ;  /* 0x0000007ed37a7223 */ /* 0x000fe2000001007a */
[----:B------:R-:W-:Y:S01]  /*2ee0*/  FADD.FTZ R65, R65, R121 ;  /* 0x0000007941417221 */ /* 0x000fe20000010000 */
[----:B------:R-:W-:Y:S01]  /*2ef0*/  FFMA.FTZ R67, R130, R131, R67 ;  /* 0x0000008382437223 */ /* 0x000fe20000010043 */
[----:B------:R-:W-:-:S02]  /*2f00*/  SHF.R.U64 R123, R140, 0x10, R141 ;  /* 0x000000108c7b7819 */ /* 0x000fc4000000128d */
[----:B------:R-:W-:Y:S01]  /*2f10*/  FADD.FTZ R65, R65, R122 ;  /* 0x0000007a41417221 */ /* 0x000fe20000010000 */
[----:B------:R-:W-:Y:S02]  /*2f20*/  FFMA.FTZ R140, R134, R135, R67 ;  /* 0x00000087868c7223 */ /* 0x000fe40000010043 */
[----:B------:R-:W-:Y:S02]  /*2f30*/  HADD2.F32 R123, -RZ, R123.H0_H0 ;  /* 0x2000007bff7b7230 */ /* 0x000fe40000004100 */
[----:B------:R-:W-:Y:S01]  /*2f40*/  FFMA.FTZ R140, R132, R133, R140 ;  /* 0x00000085848c7223 */ /* 0x000fe2000001008c */
[----:B------:R-:W0:Y:S01]  /*2f50*/  SHFL.DOWN PT, R67, R65, 0x10, 0x1f ;  /* 0x0a001f0041437f89 */ /* 0x000e2200000e0000 */
[----:B------:R-:W-:Y:S01]  /*2f60*/  SHF.R.U32.HI R125, RZ, 0x10, R141 ;  /* 0x00000010ff7d7819 */ /* 0x000fe2000001168d */
[----:B------:R-:W-:Y:S02]  /*2f70*/  HADD2.F32 R124, -RZ, R141.H0_H0 ;  /* 0x2000008dff7c7230 */ /* 0x000fe40000004100 */
[----:B------:R-:W-:Y:S01]  /*2f80*/  FADD.FTZ R123, R123, -UR5 ;  /* 0x800000057b7b7e21 */ /* 0x000fe20008010000 */
[----:B------:R-:W-:Y:S01]  /*2f90*/  FFMA.FTZ R140, R136, R137, R140 ;  /* 0x00000089888c7223 */ /* 0x000fe2000001008c */
[----:B------:R-:W-:-:S02]  /*2fa0*/  HADD2.F32 R125, -RZ, R125.H0_H0 ;  /* 0x2000007dff7d7230 */ /* 0x000fc40000004100 */
[----:B------:R-:W-:Y:S01]  /*2fb0*/  FADD.FTZ R124, R124, -UR5 ;  /* 0x800000057c7c7e21 */ /* 0x000fe20008010000 */
[----:B------:R-:W-:Y:S01]  /*2fc0*/  FMUL.FTZ R123, R123, UR7 ;  /* 0x000000077b7b7c20 */ /* 0x000fe20008410000 */
[----:B------:R-:W-:Y:S02]  /*2fd0*/  FFMA.FTZ R140, R118, R119, R140 ;  /* 0x00000077768c7223 */ /* 0x000fe4000001008c */
[----:B------:R-:W-:Y:S01]  /*2fe0*/  FMUL.FTZ R124, R124, UR7 ;  /* 0x000000077c7c7c20 */ /* 0x000fe20008410000 */
        /* <DEDUP_REMOVED lines=38> */
.L_x_868:
[----:B------:R-:W-:Y:S05]  /*3250*/  BSYNC.RECONVERGENT B0 ;  /* 0x0000000000007941 */ /* 0x000fea0003800200 */
.L_x_867:
        /* <DEDUP_REMOVED lines=60> */
[--C-:B------:R-:W-:Y:S01]  /*3620*/  FFMA.FTZ R170, R170, UR5, R139.reuse ;  /* 0x00000005aaaa7c23 */ /* 0x100fe2000801008b */
[----:B------:R-:W-:Y:S01]  /*3630*/  FFMA.FTZ R127, R128, UR5, R139 ;  /* 0x00000005807f7c23 */ /* 0x000fe2000801008b */
[----:B------:R-:W-:Y:S01]  /*3640*/  MOV R128, R107 ;  /* 0x0000006b00807202 */ /* 0x000fe20000000f00 */
[----:B------:R-:W-:Y:S02]  /*3650*/  HADD2.F32 R140, -RZ, R140.H0_H0 ;  /* 0x2000008cff8c7230 */ /* 0x000fe40000004100 */
[----:B------:R-:W-:Y:S01]  /*3660*/  FADD.FTZ R189, R190, -R189 ;  /* 0x800000bdbebd7221 */ /* 0x000fe20000010000 */
[----:B------:R-:W-:Y:S02]  /*3670*/  HADD2.F32 R64, -RZ, R64.H0_H0 ;  /* 0x20000040ff407230 */ /* 0x000fe40000004100 */
[----:B------:R-:W-:Y:S01]  /*3680*/  FADD.FTZ R167, R167, -R170 ;  /* 0x800000aaa7a77221 */ /* 0x000fe20000010000 */
[----:B------:R-:W-:-:S02]  /*3690*/  HADD2.F32 R141, -RZ, R128.H0_H0 ;  /* 0x20000080ff8d7230 */ /* 0x000fc40000004100 */
[----:B------:R-:W-:Y:S01]  /*36a0*/  FFMA.FTZ R189, R189, UR7, R140 ;  /* 0x00000007bdbd7c23 */ /* 0x000fe2000801008c */
[----:B------:R-:W-:Y:S01]  /*36b0*/  FADD.FTZ R186, R186, -R127 ;  /* 0x8000007fbaba7221 */ /* 0x000fe20000010000 */
[----:B------:R-:W-:Y:S01]  /*36c0*/  MOV R140, R106 ;  /* 0x0000006a008c7202 */ /* 0x000fe20000000f00 */
[----:B------:R-:W-:Y:S01]  /*36d0*/  FFMA.FTZ R65, R167, UR7, R64 ;  /* 0x00000007a7417c23 */ /* 0x000fe20008010040 */
[----:B------:R-:W-:Y:S01]  /*36e0*/  SHF.R.U32.HI R64, RZ, 0x10, R117 ;  /* 0x00000010ff407819 */ /* 0x000fe20000011675 */
[--C-:B------:R-:W-:Y:S01]  /*36f0*/  FFMA.FTZ R138, R185, UR5, R139.reuse ;  /* 0x00000005b98a7c23 */ /* 0x100fe2000801008b */
[----:B------:R-:W-:Y:S01]  /*3700*/  FFMA.FTZ R176, R176, UR5, R139 ;  /* 0x00000005b0b07c23 */ /* 0x000fe2000801008b */
[----:B------:R-:W-:Y:S01]  /*3710*/  FFMA.FTZ R128, R186, UR7, R141 ;  /* 0x00000007ba807c23 */ /* 0x000fe2000801008d */
[----:B------:R-:W-:Y:S02]  /*3720*/  HADD2.F32 R141, -RZ, R140.H0_H0 ;  /* 0x2000008cff8d7230 */ /* 0x000fe40000004100 */
[----:B------:R-:W-:Y:S01]  /*3730*/  FADD.FTZ R138, R129, -R138 ;  /* 0x8000008a818a7221 */ /* 0x000fe20000010000 */
[----:B------:R-:W-:-:S02]  /*3740*/  HADD2.F32 R64, -RZ, R64.H0_H0 ;  /* 0x20000040ff407230 */ /* 0x000fc40000004100 */
[----:B------:R-:W-:Y:S01]  /*3750*/  FADD.FTZ R177, R177, -R176 ;  /* 0x800000b0b1b17221 */ /* 0x000fe20000010000 */
[----:B------:R-:W-:Y:S01]  /*3760*/  FFMA.FTZ R66, R197, UR5, R139 ;  /* 0x00000005c5427c23 */ /* 0x000fe2000801008b */
[----:B------:R-:W-:Y:S01]  /*3770*/  FFMA.FTZ R147, R138, UR7, R141 ;  /* 0x000000078a937c23 */ /* 0x000fe2000801008d */
[----:B------:R-:W-:Y:S01]  /*3780*/  MOV R138, R109 ;  /* 0x0000006d008a7202 */ /* 0x000fe20000000f00 */
[----:B------:R-:W-:Y:S01]  /*3790*/  FFMA.FTZ R177, R177, UR7, R64 ;  /* 0x00000007b1b17c23 */ /* 0x000fe20008010040 */
[----:B------:R-:W-:Y:S01]  /*37a0*/  MOV R64, R116 ;  /* 0x0000007400407202 */ /* 0x000fe20000000f00 */
[----:B------:R-:W-:Y:S01]  /*37b0*/  FFMA.FTZ R172, R172, UR5, R139 ;  /* 0x00000005acac7c23 */ /* 0x000fe2000801008b */
[----:B------:R-:W-:Y:S01]  /*37c0*/  SHF.R.U64 R67, R116, 0x10, R117 ;  /* 0x0000001074437819 */ /* 0x000fe20000001275 */
[--C-:B------:R-:W-:Y:S01]  /*37d0*/  FFMA.FTZ R160, R160, UR5, R139.reuse ;  /* 0x00000005a0a07c23 */ /* 0x100fe2000801008b */
[----:B------:R-:W-:Y:S01]  /*37e0*/  FFMA.FTZ R169, R169, UR5, R139 ;  /* 0x00000005a9a97c23 */ /* 0x000fe2000801008b */
[----:B------:R-:W-:-:S02]  /*37f0*/  HADD2.F32 R149, -RZ, R138.H0_H0 ;  /* 0x2000008aff957230 */ /* 0x000fc40000004100 */
[----:B------:R-:W-:Y:S01]  /*3800*/  FADD.FTZ R199, R199, -R66 ;  /* 0x80000042c7c77221 */ /* 0x000fe20000010000 */
[----:B------:R-:W-:Y:S01]  /*3810*/  FADD.FTZ R172, R175, -R172 ;  /* 0x800000acafac7221 */ /* 0x000fe20000010000 */
[----:B------:R-:W-:Y:S02]  /*3820*/  HADD2.F32 R66, -RZ, R64.H0_H0 ;  /* 0x20000040ff427230 */ /* 0x000fe40000004100 */
[----:B------:R-:W-:Y:S01]  /*3830*/  FADD.FTZ R171, R171, -R160 ;  /* 0x800000a0abab7221 */ /* 0x000fe20000010000 */
[----:B------:R-:W-:Y:S01]  /*3840*/  HADD2.F32 R67, -RZ, R67.H0_H0 ;  /* 0x20000043ff437230 */ /* 0x000fe20000004100 */
[----:B------:R-:W-:Y:S01]  /*3850*/  MOV R140, R108 ;  /* 0x0000006c008c7202 */ /* 0x000fe20000000f00 */
[----:B------:R-:W-:Y:S01]  /*3860*/  FADD.FTZ R168, R168, -R169 ;  /* 0x800000a9a8a87221 */ /* 0x000fe20000010000 */
[----:B------:R-:W-:Y:S01]  /*3870*/  FFMA.FTZ R149, R172, UR7, R149 ;  /* 0x00000007ac957c23 */ /* 0x000fe20008010095 */
[----:B------:R-:W-:Y:S01]  /*3880*/  MOV R146, R110 ;  /* 0x0000006e00927202 */ /* 0x000fe20000000f00 */
[----:B------:R-:W-:Y:S01]  /*3890*/  FFMA.FTZ R129, R171, UR7, R66 ;  /* 0x00000007ab817c23 */ /* 0x000fe20008010042 */
[----:B------:R-:W-:Y:S01]  /*38a0*/  FFMA.FTZ R66, R168, UR7, R67 ;  /* 0x00000007a8427c23 */ /* 0x000fe20008010043 */
[----:B------:R-:W-:Y:S01]  /*38b0*/  HADD2.F32 R142, -RZ, R140.H0_H0 ;  /* 0x2000008cff8e7230 */ /* 0x000fe20000004100 */
[----:B------:R-:W-:Y:S01]  /*38c0*/  MOV R67, R105 ;  /* 0x0000006900437202 */ /* 0x000fe20000000f00 */
[----:B------:R0:W-:Y:S01]  /*38d0*/  F2F.F16.F32 R140, R149 ;  /* 0x00000095008c7304 */ /* 0x0001e20000200800 */
[--C-:B------:R-:W-:Y:S01]  /*38e0*/  FFMA.FTZ R191, R191, UR5, R139.reuse ;  /* 0x00000005bfbf7c23 */ /* 0x100fe2000801008b */
[----:B------:R-:W-:Y:S01]  /*38f0*/  FFMA.FTZ R150, R150, UR5, R139 ;  /* 0x0000000596967c23 */ /* 0x000fe2000801008b */
[----:B------:R-:W-:Y:S01]  /*3900*/  SHF.R.U64 R145, R106, 0x10, R107 ;  /* 0x000000106a917819 */ /* 0x000fe2000000126b */
[----:B------:R-:W-:Y:S01]  /*3910*/  FFMA.FTZ R163, R163, UR5, R139 ;  /* 0x00000005a3a37c23 */ /* 0x000fe2000801008b */
[----:B------:R-:W-:-:S02]  /*3920*/  HADD2.F32 R67, -RZ, R67.H0_H0 ;  /* 0x20000043ff437230 */ /* 0x000fc40000004100 */
[----:B------:R-:W-:Y:S01]  /*3930*/  FADD.FTZ R194, R194, -R191 ;  /* 0x800000bfc2c27221 */ /* 0x000fe20000010000 */
[----:B------:R-:W-:Y:S01]  /*3940*/  FFMA.FTZ R187, R187, UR5, R139 ;  /* 0x00000005bbbb7c23 */ /* 0x000fe2000801008b */
[----:B------:R-:W-:Y:S01]  /*3950*/  FADD.FTZ R150, R151, -R150 ;  /* 0x8000009697967221 */ /* 0x000fe20000010000 */
[----:B0-----:R-:W-:Y:S01]  /*3960*/  HADD2.F32 R149, -RZ, R146.H0_H0 ;  /* 0x20000092ff957230 */ /* 0x001fe20000004100 */
[----:B------:R-:W-:Y:S01]  /*3970*/  SHF.R.U64 R146, R110, 0x10, R111 ;  /* 0x000000106e927819 */ /* 0x000fe2000000126f */
[----:B------:R-:W-:Y:S01]  /*3980*/  FADD.FTZ R163, R164, -R163 ;  /* 0x800000a3a4a37221 */ /* 0x000fe20000010000 */
[----:B------:R-:W-:Y:S02]  /*3990*/  HADD2.F32 R145, -RZ, R145.H0_H0 ;  /* 0x20000091ff917230 */ /* 0x000fe40000004100 */
[----:B------:R-:W-:Y:S01]  /*39a0*/  FADD.FTZ R188, R188, -R187 ;  /* 0x800000bbbcbc7221 */ /* 0x000fe20000010000 */
[----:B------:R-:W-:Y:S01]  /*39b0*/  FFMA.FTZ R194, R194, UR7, R67 ;  /* 0x00000007c2c27c23 */ /* 0x000fe20008010043 */
[----:B------:R-:W-:-:S02]  /*39c0*/  HADD2.F32 R146, -RZ, R146.H0_H0 ;  /* 0x20000092ff927230 */ /* 0x000fc40000004100 */
[----:B------:R-:W-:Y:S01]  /*39d0*/  FFMA.FTZ R149, R150, UR7, R149 ;  /* 0x0000000796957c23 */ /* 0x000fe20008010095 */
[----:B------:R-:W-:Y:S01]  /*39e0*/  MOV R67, R104 ;  /* 0x0000006800437202 */ /* 0x000fe20000000f00 */
[--C-:B------:R-:W-:Y:S01]  /*39f0*/  FFMA.FTZ R150, R132, UR5, R139.reuse ;  /* 0x0000000584967c23 */ /* 0x100fe2000801008b */
[----:B------:R-:W-:Y:S01]  /*3a00*/  MOV R144, R111 ;  /* 0x0000006f00907202 */ /* 0x000fe20000000f00 */
[----:B------:R-:W-:Y:S01]  /*3a10*/  FFMA.FTZ R132, R163, UR7, R146 ;  /* 0x00000007a3847c23 */ /* 0x000fe20008010092 */
[----:B------:R-:W-:Y:S01]  /*3a20*/  FFMA.FTZ R193, R193, UR5, R139 ;  /* 0x00000005c1c17c23 */ /* 0x000fe2000801008b */
[----:B------:R-:W-:Y:S01]  /*3a30*/  SHF.R.U32.HI R146, RZ, 0x10, R113 ;  /* 0x00000010ff927819 */ /* 0x000fe20000011671 */
[----:B------:R-:W-:Y:S01]  /*3a40*/  FFMA.FTZ R138, R188, UR7, R145 ;  /* 0x00000007bc8a7c23 */ /* 0x000fe20008010091 */
[----:B------:R-:W-:Y:S01]  /*3a50*/  FFMA.FTZ R161, R161, UR5, R139 ;  /* 0x00000005a1a17c23 */ /* 0x000fe2000801008b */
[----:B------:R-:W-:Y:S01]  /*3a60*/  SHF.R.U32.HI R145, RZ, 0x10, R109 ;  /* 0x00000010ff917819 */ /* 0x000fe2000001166d */
[----:B------:R-:W-:Y:S01]  /*3a70*/  FFMA.FTZ R136, R136, UR5, R139 ;  /* 0x0000000588887c23 */ /* 0x000fe2000801008b */
[----:B------:R-:W-:-:S02]  /*3a80*/  HADD2.F32 R127, -RZ, R67.H0_H0 ;  /* 0x20000043ff7f7230 */ /* 0x000fc40000004100 */
[----:B------:R-:W-:Y:S01]  /*3a90*/  FADD.FTZ R192, R192, -R193 ;  /* 0x800000c1c0c07221 */ /* 0x000fe20000010000 */
[----:B------:R-:W-:Y:S01]  /*3aa0*/  SHF.R.U32.HI R126, RZ, 0x10, R105 ;  /* 0x00000010ff7e7819 */ /* 0x000fe20000011669 */
[----:B------:R-:W-:Y:S01]  /*3ab0*/  FFMA.FTZ R180, R180, UR5, R139 ;  /* 0x00000005b4b47c23 */ /* 0x000fe2000801008b */
[----:B------:R-:W-:Y:S02]  /*3ac0*/  HADD2.F32 R144, -RZ, R144.H0_H0 ;  /* 0x20000090ff907230 */ /* 0x000fe40000004100 */
[----:B------:R-:W-:Y:S01]  /*3ad0*/  FADD.FTZ R161, R162, -R161 ;  /* 0x800000a1a2a17221 */ /* 0x000fe20000010000 */
[----:B------:R-:W-:Y:S02]  /*3ae0*/  HADD2.F32 R146, -RZ, R146.H0_H0 ;  /* 0x20000092ff927230 */ /* 0x000fe40000004100 */
[--C-:B------:R-:W-:Y:S01]  /*3af0*/  FFMA.FTZ R124, R124, UR5, R139.reuse ;  /* 0x000000057c7c7c23 */ /* 0x100fe2000801008b */
[----:B------:R-:W-:Y:S01]  /*3b00*/  FFMA.FTZ R174, R174, UR5, R139 ;  /* 0x00000005aeae7c23 */ /* 0x000fe2000801008b */
[----:B------:R-:W-:Y:S01]  /*3b10*/  FADD.FTZ R137, R137, -R136 ;  /* 0x8000008889897221 */ /* 0x000fe20000010000 */
[----:B------:R-:W-:-:S02]  /*3b20*/  HADD2.F32 R145, -RZ, R145.H0_H0 ;  /* 0x20000091ff917230 */ /* 0x000fc40000004100 */
[----:B------:R-:W-:Y:S01]  /*3b30*/  FFMA.FTZ R143, R192, UR7, R127 ;  /* 0x00000007c08f7c23 */ /* 0x000fe2000801007f */
[----:B------:R-:W-:Y:S01]  /*3b40*/  FADD.FTZ R180, R181, -R180 ;  /* 0x800000b4b5b47221 */ /* 0x000fe20000010000 */
[----:B------:R-:W-:Y:S01]  /*3b50*/  HADD2.F32 R126, -RZ, R126.H0_H0 ;  /* 0x2000007eff7e7230 */ /* 0x000fe20000004100 */
[----:B------:R-:W-:Y:S01]  /*3b60*/  SHF.R.U64 R127, R104, 0x10, R105 ;  /* 0x00000010687f7819 */ /* 0x000fe20000001269 */
[----:B------:R-:W-:Y:S01]  /*3b70*/  FFMA.FTZ R144, R161, UR7, R144 ;  /* 0x00000007a1907c23 */ /* 0x000fe20008010090 */
[----:B------:R-:W-:Y:S01]  /*3b80*/  FADD.FTZ R124, R121, -R124 ;  /* 0x8000007c797c7221 */ /* 0x000fe20000010000 */
[----:B------:R-:W-:Y:S01]  /*3b90*/  FADD.FTZ R173, R173, -R174 ;  /* 0x800000aeadad7221 */ /* 0x000fe20000010000 */
[----:B------:R-:W-:Y:S01]  /*3ba0*/  FFMA.FTZ R137, R137, UR7, R146 ;  /* 0x0000000789897c23 */ /* 0x000fe20008010092 */
[----:B------:R-:W-:Y:S01]  /*3bb0*/  FFMA.FTZ R161, R125, UR5, R139 ;  /* 0x000000057da17c23 */ /* 0x000fe2000801008b */
[----:B------:R-:W-:Y:S01]  /*3bc0*/  SHF.R.U32.HI R121, RZ, 0x10, R115 ;  /* 0x00000010ff797819 */ /* 0x000fe20000011673 */
[----:B------:R-:W-:Y:S01]  /*3bd0*/  FFMA.FTZ R195, R195, UR5, R139 ;  /* 0x00000005c3c37c23 */ /* 0x000fe2000801008b */
[----:B------:R-:W-:Y:S01]  /*3be0*/  MOV R146, R115 ;  /* 0x0000007300927202 */ /* 0x000fe20000000f00 */
[----:B------:R-:W-:Y:S01]  /*3bf0*/  FFMA.FTZ R167, R180, UR7, R145 ;  /* 0x00000007b4a77c23 */ /* 0x000fe20008010091 */
[----:B------:R-:W-:Y:S01]  /*3c00*/  FFMA.FTZ R126, R199, UR7, R126 ;  /* 0x00000007c77e7c23 */ /* 0x000fe2000801007e */
[----:B------:R-:W-:-:S02]  /*3c10*/  HADD2.F32 R127, -RZ, R127.H0_H0 ;  /* 0x2000007fff7f7230 */ /* 0x000fc40000004100 */
[----:B------:R-:W-:Y:S01]  /*3c20*/  FFMA.FTZ R145, R173, UR7, R142 ;  /* 0x00000007ad917c23 */ /* 0x000fe2000801008e */
[----:B------:R-:W-:Y:S01]  /*3c30*/  FADD.FTZ R161, R122, -R161 ;  /* 0x800000a17aa17221 */ /* 0x000fe20000010000 */
[----:B------:R-:W-:Y:S01]  /*3c40*/  FADD.FTZ R196, R196, -R195 ;  /* 0x800000c3c4c47221 */ /* 0x000fe20000010000 */
[----:B------:R-:W-:Y:S01]  /*3c50*/  SHF.R.U64 R142, R108, 0x10, R109 ;  /* 0x000000106c8e7819 */ /* 0x000fe2000000126d */
[----:B------:R-:W-:Y:S02]  /*3c60*/  HADD2.F32 R122, -RZ, R121.H0_H0 ;  /* 0x20000079ff7a7230 */ /* 0x000fe40000004100 */
[----:B------:R-:W-:Y:S01]  /*3c70*/  FFMA.FTZ R178, R178, UR5, R139 ;  /* 0x00000005b2b27c23 */ /* 0x000fe2000801008b */
[----:B------:R-:W-:Y:S01]  /*3c80*/  HADD2.F32 R125, -RZ, R146.H0_H0 ;  /* 0x20000092ff7d7230 */ /* 0x000fe20000004100 */
[----:B------:R-:W-:Y:S01]  /*3c90*/  SHF.R.U64 R121, R112, 0x10, R113 ;  /* 0x0000001070797819 */ /* 0x000fe20000001271 */
[----:B------:R-:W-:Y:S01]  /*3ca0*/  F2F.F16.F32 R128, R128 ;  /* 0x0000008000807304 */ /* 0x000fe20000200800 */
[----:B------:R-:W-:Y:S01]  /*3cb0*/  FFMA.FTZ R127, R196, UR7, R127 ;  /* 0x00000007c47f7c23 */ /* 0x000fe2000801007f */
[----:B------:R-:W-:Y:S01]  /*3cc0*/  MOV R160, R113 ;  /* 0x0000007100a07202 */ /* 0x000fe20000000f00 */
[----:B------:R-:W-:Y:S01]  /*3cd0*/  FFMA.FTZ R134, R134, UR5, R139 ;  /* 0x0000000586867c23 */ /* 0x000fe2000801008b */
[----:B------:R-:W-:-:S02]  /*3ce0*/  HADD2.F32 R142, -RZ, R142.H0_H0 ;  /* 0x2000008eff8e7230 */ /* 0x000fc40000004100 */
[----:B------:R-:W-:Y:S01]  /*3cf0*/  FFMA.FTZ R161, R161, UR7, R122 ;  /* 0x00000007a1a17c23 */ /* 0x000fe2000801007a */
[----:B------:R-:W-:Y:S01]  /*3d00*/  FADD.FTZ R179, R179, -R178 ;  /* 0x800000b2b3b37221 */ /* 0x000fe20000010000 */
[----:B------:R-:W-:Y:S01]  /*3d10*/  FFMA.FTZ R124, R124, UR7, R125 ;  /* 0x000000077c7c7c23 */ /* 0x000fe2000801007d */
[----:B------:R-:W0:Y:S01]  /*3d20*/  F2F.F16.F32 R141, R189 ;  /* 0x000000bd008d7304 */ /* 0x000e220000200800 */
[----:B------:R-:W-:Y:S01]  /*3d30*/  FFMA.FTZ R118, R118, UR5, R139 ;  /* 0x0000000576767c23 */ /* 0x000fe2000801008b */
[----:B------:R-:W-:Y:S01]  /*3d40*/  MOV R122, R114 ;  /* 0x00000072007a7202 */ /* 0x000fe20000000f00 */
[----:B------:R-:W-:Y:S01]  /*3d50*/  HADD2.F32 R121, -RZ, R121.H0_H0 ;  /* 0x20000079ff797230 */ /* 0x000fe20000004100 */
[----:B------:R-:W-:Y:S01]  /*3d60*/  MOV R136, R112 ;  /* 0x0000007000887202 */ /* 0x000fe20000000f00 */
[----:B------:R-:W-:Y:S01]  /*3d70*/  FADD.FTZ R150, R133, -R150 ;  /* 0x8000009685967221 */ /* 0x000fe20000010000 */
[----:B------:R-:W-:Y:S01]  /*3d80*/  SHF.R.U64 R125, R114, 0x10, R115 ;  /* 0x00000010727d7819 */ /* 0x000fe20000001273 */
[----:B------:R-:W-:Y:S01]  /*3d90*/  FADD.FTZ R134, R135, -R134 ;  /* 0x8000008687867221 */ /* 0x000fe20000010000 */
[----:B------:R-:W1:Y:S01]  /*3da0*/  F2F.F16.F32 R167, R167 ;  /* 0x000000a700a77304 */ /* 0x000e620000200800 */
[----:B------:R-:W-:-:S02]  /*3db0*/  HADD2.F32 R133, -RZ, R160.H0_H0 ;  /* 0x200000a0ff857230 */ /* 0x000fc40000004100 */
[--C-:B------:R-:W-:Y:S01]  /*3dc0*/  FFMA.FTZ R130, R130, UR5, R139.reuse ;  /* 0x0000000582827c23 */ /* 0x100fe2000801008b */
[----:B------:R-:W-:Y:S01]  /*3dd0*/  FFMA.FTZ R123, R123, UR5, R139 ;  /* 0x000000057b7b7c23 */ /* 0x000fe2000801008b */
[----:B------:R-:W-:Y:S01]  /*3de0*/  FFMA.FTZ R142, R179, UR7, R142 ;  /* 0x00000007b38e7c23 */ /* 0x000fe2000801008e */
[----:B------:R-:W-:Y:S01]  /*3df0*/  FADD.FTZ R118, R119, -R118 ;  /* 0x8000007677767221 */ /* 0x000fe20000010000 */
[----:B------:R-:W-:Y:S02]  /*3e00*/  HADD2.F32 R119, -RZ, R122.H0_H0 ;  /* 0x2000007aff777230 */ /* 0x000fe40000004100 */
[----:B------:R-:W-:Y:S01]  /*3e10*/  FFMA.FTZ R121, R134, UR7, R121 ;  /* 0x0000000786797c23 */ /* 0x000fe20008010079 */
[----:B------:R-:W-:Y:S01]  /*3e20*/  F2F.F16.F32 R67, R194 ;  /* 0x000000c200437304 */ /* 0x000fe20000200800 */
[----:B------:R-:W-:Y:S02]  /*3e30*/  HADD2.F32 R136, -RZ, R136.H0_H0 ;  /* 0x20000088ff887230 */ /* 0x000fe40000004100 */
[----:B------:R-:W-:Y:S01]  /*3e40*/  FADD.FTZ R131, R131, -R130 ;  /* 0x8000008283837221 */ /* 0x000fe20000010000 */
[----:B------:R-:W-:-:S02]  /*3e50*/  HADD2.F32 R122, -RZ, R125.H0_H0 ;  /* 0x2000007dff7a7230 */ /* 0x000fc40000004100 */
[----:B------:R-:W-:Y:S01]  /*3e60*/  FADD.FTZ R123, R120, -R123 ;  /* 0x8000007b787b7221 */ /* 0x000fe20000010000 */
[----:B------:R-:W-:Y:S01]  /*3e70*/  SHF.R.U32.HI R148, RZ, 0x10, R111 ;  /* 0x00000010ff947819 */ /* 0x000fe2000001166f */
[----:B------:R-:W-:Y:S01]  /*3e80*/  FFMA.FTZ R133, R150, UR7, R133 ;  /* 0x0000000796857c23 */ /* 0x000fe20008010085 */
[----:B------:R-:W-:Y:S01]  /*3e90*/  FFMA.FTZ R165, R165, UR5, R139 ;  /* 0x00000005a5a57c23 */ /* 0x000fe2000801008b */
[----:B------:R-:W2:Y:S01]  /*3ea0*/  F2F.F16.F32 R126, R126 ;  /* 0x0000007e007e7304 */ /* 0x000ea20000200800 */
[----:B------:R-:W-:Y:S01]  /*3eb0*/  FFMA.FTZ R131, R131, UR7, R136 ;  /* 0x0000000783837c23 */ /* 0x000fe20008010088 */
[----:B------:R-:W-:Y:S01]  /*3ec0*/  FFMA.FTZ R122, R123, UR7, R122 ;  /* 0x000000077b7a7c23 */ /* 0x000fe2000801007a */
[----:B0-----:R-:W-:Y:S01]  /*3ed0*/  PRMT R123, R128, 0x5410, R141 ;  /* 0x00005410807b7816 */ /* 0x001fe2000000008d */
[----:B------:R-:W-:Y:S01]  /*3ee0*/  HADD2.F32 R148, -RZ, R148.H0_H0 ;  /* 0x20000094ff947230 */ /* 0x000fe20000004100 */
[----:B-1----:R-:W-:Y:S01]  /*3ef0*/  PRMT R167, R140, 0x5410, R167 ;  /* 0x000054108ca77816 */ /* 0x002fe200000000a7 */
[----:B------:R-:W-:Y:S01]  /*3f00*/  FADD.FTZ R165, R166, -R165 ;  /* 0x800000a5a6a57221 */ /* 0x000fe20000010000 */
[----:B------:R-:W0:Y:S01]  /*3f10*/  LDC.64 R140, c[0x0][0x468] ;  /* 0x00011a00ff8c7b82 */ /* 0x000e220000000a00 */
[----:B------:R-:W1:Y:S01]  /*3f20*/  F2F.F16.F32 R66, R66 ;  /* 0x0000004200427304 */ /* 0x000e620000200800 */
[----:B------:R-:W-:Y:S01]  /*3f30*/  FFMA.FTZ R134, R118, UR7, R119 ;  /* 0x0000000776867c23 */ /* 0x000fe20008010077 */
[----:B------:R-:W-:Y:S01]  /*3f40*/  FFMA.FTZ R148, R165, UR7, R148 ;  /* 0x00000007a5947c23 */ /* 0x000fe20008010094 */
[----:B------:R-:W-:-:S02]  /*3f50*/  IADD3 R135, PT, PT, R152, 0x300, RZ ;  /* 0x0000030098877810 */ /* 0x000fc40007ffe0ff */
[----:B------:R-:W-:Y:S02]  /*3f60*/  IADD3 R139, PT, PT, R152, 0x500, RZ ;  /* 0x00000500988b7810 */ /* 0x000fe40007ffe0ff */
[----:B--2---:R-:W-:Y:S01]  /*3f70*/  PRMT R125, R67, 0x5410, R126 ;  /* 0x00005410437d7816 */ /* 0x004fe2000000007e */
[----:B------:R-:W-:Y:S01]  /*3f80*/  F2F.F16.F32 R65, R65 ;  /* 0x0000004100417304 */ /* 0x000fe20000200800 */
[----:B-1----:R-:W-:-:S07]  /*3f90*/  IMAD.WIDE.U32 R66, R66, 0x10000, RZ ;  /* 0x0001000042427825 */ /* 0x002fce00078e00ff */
[----:B------:R-:W1:Y:S08]  /*3fa0*/  F2F.F16.F32 R64, R177 ;  /* 0x000000b100407304 */ /* 0x000e700000200800 */
[----:B------:R-:W2:Y:S01]  /*3fb0*/  F2F.F16.F32 R127, R127 ;  /* 0x0000007f007f7304 */ /* 0x000ea20000200800 */
[----:B-1----:R-:W-:-:S07]  /*3fc0*/  PRMT R119, R65, 0x5410, R64 ;  /* 0x0000541041777816 */ /* 0x002fce0000000040 */
[----:B------:R-:W1:Y:S01]  /*3fd0*/  F2F.F16.F32 R129, R129 ;  /* 0x0000008100817304 */ /* 0x000e620000200800 */
[----:B--2---:R-:W-:-:S07]  /*3fe0*/  IMAD.WIDE.U32 R64, R127, 0x10000, RZ ;  /* 0x000100007f407825 */ /* 0x004fce00078e00ff */
[----:B------:R-:W2:Y:S01]  /*3ff0*/  F2F.F16.F32 R138, R138 ;  /* 0x0000008a008a7304 */ /* 0x000ea20000200800 */
[----:B------:R-:W-:Y:S02]  /*4000*/  LOP3.LUT R127, R119, R67, RZ, 0xfc, !PT ;  /* 0x00000043777f7212 */ /* 0x000fe400078efcff */
[----:B------:R-:W-:Y:S02]  /*4010*/  LOP3.LUT R125, R125, R65, RZ, 0xfc, !PT ;  /* 0x000000417d7d7212 */ /* 0x000fe400078efcff */
[----:B-1----:R-:W-:-:S03]  /*4020*/  LOP3.LUT R126, R66, R129, RZ, 0xfc, !PT ;  /* 0x00000081427e7212 */ /* 0x002fc600078efcff */
[----:B------:R-:W-:Y:S01]  /*4030*/  F2F.F16.F32 R124, R124 ;  /* 0x0000007c007c7304 */ /* 0x000fe20000200800 */
[----:B--2---:R-:W-:-:S07]  /*4040*/  IMAD.WIDE.U32 R66, R138, 0x10000, RZ ;  /* 0x000100008a427825 */ /* 0x004fce00078e00ff */
[----:B------:R-:W1:Y:S01]  /*4050*/  F2F.F16.F32 R161, R161 ;  /* 0x000000a100a17304 */ /* 0x000e620000200800 */
[----:B0-----:R-:W-:Y:S01]  /*4060*/  IMAD.WIDE.U32 R138, R139, 0x8, R140 ;  /* 0x000000088b8a7825 */ /* 0x001fe200078e008c */
[----:B------:R-:W-:-:S06]  /*4070*/  LOP3.LUT R123, R123, R67, RZ, 0xfc, !PT ;  /* 0x000000437b7b7212 */ /* 0x000fcc00078efcff */
[----:B------:R-:W0:Y:S01]  /*4080*/  F2F.F16.F32 R143, R143 ;  /* 0x0000008f008f7304 */ /* 0x000e220000200800 */
[----:B-1----:R-:W-:-:S07]  /*4090*/  PRMT R161, R124, 0x5410, R161 ;  /* 0x000054107ca17816 */ /* 0x002fce00000000a1 */
[----:B------:R-:W1:Y:S01]  /*40a0*/  F2F.F16.F32 R142, R142 ;  /* 0x0000008e008e7304 */ /* 0x000e620000200800 */
[----:B0-----:R-:W-:-:S07]  /*40b0*/  LOP3.LUT R124, R64, R143, RZ, 0xfc, !PT ;  /* 0x0000008f407c7212 */ /* 0x001fce00078efcff */
[----:B------:R-:W-:Y:S01]  /*40c0*/  F2F.F16.F32 R147, R147 ;  /* 0x0000009300937304 */ /* 0x000fe20000200800 */
[----:B------:R-:W-:Y:S01]  /*40d0*/  IADD3 R143, PT, PT, R152, 0x600, RZ ;  /* 0x00000600988f7810 */ /* 0x000fe20007ffe0ff */
[----:B-1----:R-:W-:-:S06]  /*40e0*/  IMAD.WIDE.U32 R64, R142, 0x10000, RZ ;  /* 0x000100008e407825 */ /* 0x002fcc00078e00ff */
[----:B------:R-:W-:Y:S08]  /*40f0*/  F2F.F16.F32 R121, R121 ;  /* 0x0000007900797304 */ /* 0x000ff00000200800 */
[----:B------:R-:W-:Y:S08]  /*4100*/  F2F.F16.F32 R133, R133 ;  /* 0x0000008500857304 */ /* 0x000ff00000200800 */
[----:B------:R0:W1:Y:S08]  /*4110*/  F2F.F16.F32 R130, R137 ;  /* 0x0000008900827304 */ /* 0x0000700000200800 */
[----:B------:R-:W2:Y:S01]  /*4120*/  F2F.F16.F32 R145, R145 ;  /* 0x0000009100917304 */ /* 0x000ea20000200800 */
[----:B0-----:R-:W-:-:S05]  /*4130*/  IADD3 R137, PT, PT, R152, 0x400, RZ ;  /* 0x0000040098897810 */ /* 0x001fca0007ffe0ff */
[----:B------:R-:W-:Y:S01]  /*4140*/  IMAD.WIDE.U32 R136, R137, 0x8, R140 ;  /* 0x0000000889887825 */ /* 0x000fe200078e008c */
[----:B-1----:R-:W-:Y:S01]  /*4150*/  PRMT R133, R133, 0x5410, R130 ;  /* 0x0000541085857816 */ /* 0x002fe20000000082 */
[----:B------:R0:W1:Y:S01]  /*4160*/  F2F.F16.F32 R128, R122 ;  /* 0x0000007a00807304 */ /* 0x0000620000200800 */
[----:B--2---:R-:W-:-:S07]  /*4170*/  LOP3.LUT R120, R64, R145, RZ, 0xfc, !PT ;  /* 0x0000009140787212 */ /* 0x004fce00078efcff */
[----:B------:R-:W2:Y:S01]  /*4180*/  F2F.F16.F32 R131, R131 ;  /* 0x0000008300837304 */ /* 0x000ea20000200800 */
[----:B0-----:R-:W-:Y:S01]  /*4190*/  LOP3.LUT R122, R66, R147, RZ, 0xfc, !PT ;  /* 0x00000093427a7212 */ /* 0x001fe200078efcff */
[----:B------:R-:W-:Y:S01]  /*41a0*/  IMAD.WIDE.U32 R66, R121, 0x10000, RZ ;  /* 0x0001000079427825 */ /* 0x000fe200078e00ff */
[----:B------:R-:W-:-:S03]  /*41b0*/  LOP3.LUT R121, R167, R65, RZ, 0xfc, !PT ;  /* 0x00000041a7797212 */ /* 0x000fc600078efcff */
[----:B-1----:R-:W-:Y:S02]  /*41c0*/  IMAD.WIDE.U32 R64, R128, 0x10000, RZ ;  /* 0x0001000080407825 */ /* 0x002fe400078e00ff */
[----:B------:R-:W0:Y:S01]  /*41d0*/  F2F.F16.F32 R132, R132 ;  /* 0x0000008400847304 */ /* 0x000e220000200800 */
[----:B------:R-:W-:Y:S02]  /*41e0*/  LOP3.LUT R67, R133, R67, RZ, 0xfc, !PT ;  /* 0x0000004385437212 */ /* 0x000fe400078efcff */
[----:B------:R-:W-:Y:S02]  /*41f0*/  IADD3 R133, PT, PT, R152, 0x200, RZ ;  /* 0x0000020098857810 */ /* 0x000fe40007ffe0ff */
[----:B------:R-:W-:Y:S02]  /*4200*/  LOP3.LUT R65, R161, R65, RZ, 0xfc, !PT ;  /* 0x00000041a1417212 */ /* 0x000fe400078efcff */
[----:B--2---:R-:W-:Y:S01]  /*4210*/  LOP3.LUT R66, R66, R131, RZ, 0xfc, !PT ;  /* 0x0000008342427212 */ /* 0x004fe200078efcff */
[----:B------:R-:W1:Y:S01]  /*4220*/  F2F.F16.F32 R129, R134 ;  /* 0x0000008600817304 */ /* 0x000e620000200800 */
[----:B------:R-:W-:-:S05]  /*4230*/  IADD3 R131, PT, PT, R152, 0x100, RZ ;  /* 0x0000010098837810 */ /* 0x000fca0007ffe0ff */
[----:B------:R-:W-:Y:S02]  /*4240*/  IMAD.WIDE.U32 R130, R131, 0x8, R140 ;  /* 0x0000000883827825 */ /* 0x000fe400078e008c */
[----:B------:R-:W-:Y:S02]  /*4250*/  F2F.F16.F32 R144, R144 ;  /* 0x0000009000907304 */ /* 0x000fe40000200800 */
[----:B0-----:R-:W-:-:S04]  /*4260*/  IMAD.WIDE.U32 R118, R132, 0x10000, RZ ;  /* 0x0001000084767825 */ /* 0x001fc800078e00ff */
[--C-:B------:R-:W-:Y:S01]  /*4270*/  IMAD.WIDE.U32 R132, R133, 0x8, R140.reuse ;  /* 0x0000000885847825 */ /* 0x100fe200078e008c */
[----:B-1----:R-:W-:Y:S01]  /*4280*/  LOP3.LUT R64, R64, R129, RZ, 0xfc, !PT ;  /* 0x0000008140407212 */ /* 0x002fe200078efcff */
[----:B------:R-:W0:Y:S02]  /*4290*/  F2F.F16.F32 R151, R148 ;  /* 0x0000009400977304 */ /* 0x000e240000200800 */
[----:B------:R-:W-:-:S04]  /*42a0*/  IMAD.WIDE.U32 R128, R152, 0x8, R140 ;  /* 0x0000000898807825 */ /* 0x000fc800078e008c */
[--C-:B------:R-:W-:Y:S01]  /*42b0*/  IMAD.WIDE.U32 R134, R135, 0x8, R140.reuse ;  /* 0x0000000887867825 */ /* 0x100fe200078e008c */
[----:B------:R1:W-:Y:S01]  /*42c0*/  STG.E.64 desc[UR14][R128.64], R126 ;  /* 0x0000007e80007986 */ /* 0x0003e2000c101b0e */
[----:B------:R-:W2:Y:S02]  /*42d0*/  F2F.F16.F32 R149, R149 ;  /* 0x0000009500957304 */ /* 0x000ea40000200800 */
[----:B------:R-:W-:Y:S01]  /*42e0*/  IMAD.WIDE.U32 R140, R143, 0x8, R140 ;  /* 0x000000088f8c7825 */ /* 0x000fe200078e008c */
[----:B------:R1:W-:Y:S01]  /*42f0*/  STG.E.64 desc[UR14][R130.64], R124 ;  /* 0x0000007c82007986 */ /* 0x0003e2000c101b0e */
[----:B0-----:R-:W-:-:S03]  /*4300*/  PRMT R151, R144, 0x5410, R151 ;  /* 0x0000541090977816 */ /* 0x001fc60000000097 */
[----:B------:R1:W-:Y:S01]  /*4310*/  STG.E.64 desc[UR14][R132.64], R122 ;  /* 0x0000007a84007986 */ /* 0x0003e2000c101b0e */
[----:B------:R-:W-:-:S03]  /*4320*/  LOP3.LUT R119, R151, R119, RZ, 0xfc, !PT ;  /* 0x0000007797777212 */ /* 0x000fc600078efcff */
[----:B------:R1:W-:Y:S01]  /*4330*/  STG.E.64 desc[UR14][R134.64], R120 ;  /* 0x0000007886007986 */ /* 0x0003e2000c101b0e */
[----:B--2---:R-:W-:-:S05]  /*4340*/  LOP3.LUT R118, R118, R149, RZ, 0xfc, !PT ;  /* 0x0000009576767212 */ /* 0x004fca00078efcff */
[----:B------:R1:W-:Y:S04]  /*4350*/  STG.E.64 desc[UR14][R136.64], R118 ;  /* 0x0000007688007986 */ /* 0x0003e8000c101b0e */
[----:B------:R1:W-:Y:S04]  /*4360*/  STG.E.64 desc[UR14][R138.64], R66 ;  /* 0x000000428a007986 */ /* 0x0003e8000c101b0e */
[----:B------:R1:W-:Y:S01]  /*4370*/  STG.E.64 desc[UR14][R140.64], R64 ;  /* 0x000000408c007986 */ /* 0x0003e2000c101b0e */
[----:B------:R-:W-:Y:S05]  /*4380*/  BRA `(.L_x_872) ;  /* 0x0000006000887947 */ /* 0x000fea0003800000 */
.L_x_871:
[----:B-----5:R-:W-:Y:S01]  /*4390*/  MOV R64, R117 ;  /* 0x0000007500407202 */ /* 0x020fe20000000f00 */
[--C-:B------:R-:W-:Y:S01]  /*43a0*/  FFMA.FTZ R170, R170, UR5, R139.reuse ;  /* 0x00000005aaaa7c23 */ /* 0x100fe2000801008b */
[--C-:B------:R-:W-:Y:S01]  /*43b0*/  FFMA.FTZ R176, R176, UR5, R139.reuse ;  /* 0x00000005b0b07c23 */ /* 0x100fe2000801008b */
[--C-:B------:R-:W-:Y:S01]  /*43c0*/  FFMA.FTZ R138, R185, UR5, R139.reuse ;  /* 0x00000005b98a7c23 */ /* 0x100fe2000801008b */
[----:B------:R-:W-:Y:S01]  /*43d0*/  FFMA.FTZ R143, R128, UR5, R139 ;  /* 0x00000005808f7c23 */ /* 0x000fe2000801008b */
[----:B------:R-:W-:Y:S02]  /*43e0*/  HADD2.F32 R65, -RZ, R64.H0_H0 ;  /* 0x20000040ff417230 */ /* 0x000fe40000004100 */
[----:B------:R-:W-:Y:S01]  /*43f0*/  FADD.FTZ R170, R167, -R170 ;  /* 0x800000aaa7aa7221 */ /* 0x000fe20000010000 */
[----:B------:R-:W-:Y:S01]  /*4400*/  FADD.FTZ R177, R177, -R176 ;  /* 0x800000b0b1b17221 */ /* 0x000fe20000010000 */
[----:B------:R-:W-:Y:S01]  /*4410*/  FADD.FTZ R127, R129, -R138 ;  /* 0x8000008a817f7221 */ /* 0x000fe20000010000 */
[----:B------:R-:W-:Y:S01]  /*4420*/  SHF.R.U32.HI R138, RZ, 0x10, R105 ;  /* 0x00000010ff8a7819 */ /* 0x000fe20000011669 */
[----:B------:R-:W-:Y:S01]  /*4430*/  FFMA.FTZ R170, R170, UR7, R65 ;  /* 0x00000007aaaa7c23 */ /* 0x000fe20008010041 */
[----:B------:R-:W-:Y:S01]  /*4440*/  SHF.R.U32.HI R65, RZ, 0x10, R117 ;  /* 0x00000010ff417819 */ /* 0x000fe20000011675 */
[----:B------:R-:W-:Y:S01]  /*4450*/  FFMA.FTZ R195, R195, UR5, R139 ;  /* 0x00000005c3c37c23 */ /* 0x000fe2000801008b */
[----:B------:R-:W-:Y:S01]  /*4460*/  MOV R128, R107 ;  /* 0x0000006b00807202 */ /* 0x000fe20000000f00 */
[----:B------:R-:W-:-:S02]  /*4470*/  HADD2.F32 R141, -RZ, R138.H0_H0 ;  /* 0x2000008aff8d7230 */ /* 0x000fc40000004100 */
[----:B------:R-:W-:Y:S01]  /*4480*/  FADD.FTZ R186, R186, -R143 ;  /* 0x8000008fbaba7221 */ /* 0x000fe20000010000 */
[----:B------:R-:W-:Y:S02]  /*4490*/  HADD2.F32 R126, -RZ, R65.H0_H0 ;  /* 0x20000041ff7e7230 */ /* 0x000fe40000004100 */
[----:B------:R-:W-:Y:S01]  /*44a0*/  FADD.FTZ R196, R196, -R195 ;  /* 0x800000c3c4c47221 */ /* 0x000fe20000010000 */
[----:B------:R-:W-:Y:S01]  /*44b0*/  HADD2.F32 R145, -RZ, R128.H0_H0 ;  /* 0x20000080ff917230 */ /* 0x000fe20000004100 */
[----:B------:R-:W-:Y:S01]  /*44c0*/  MOV R128, R106 ;  /* 0x0000006a00807202 */ /* 0x000fe20000000f00 */
[--C-:B------:R-:W-:Y:S01]  /*44d0*/  FFMA.FTZ R187, R187, UR5, R139.reuse ;  /* 0x00000005bbbb7c23 */ /* 0x100fe2000801008b */
[----:B------:R-:W-:Y:S01]  /*44e0*/  FFMA.FTZ R65, R177, UR7, R126 ;  /* 0x00000007b1417c23 */ /* 0x000fe2000801007e */
[----:B------:R-:W-:Y:S01]  /*44f0*/  FFMA.FTZ R126, R197, UR5, R139 ;  /* 0x00000005c57e7c23 */ /* 0x000fe2000801008b */
[----:B------:R-:W-:Y:S01]  /*4500*/  SHF.R.U32.HI R142, RZ, 0x10, R107 ;  /* 0x00000010ff8e7819 */ /* 0x000fe2000001166b */
[----:B------:R-:W-:-:S02]  /*4510*/  HADD2.F32 R128, -RZ, R128.H0_H0 ;  /* 0x20000080ff807230 */ /* 0x000fc40000004100 */
[----:B------:R-:W-:Y:S01]  /*4520*/  FFMA.FTZ R189, R189, UR5, R139 ;  /* 0x00000005bdbd7c23 */ /* 0x000fe2000801008b */
[----:B------:R-:W-:Y:S01]  /*4530*/  FADD.FTZ R126, R199, -R126 ;  /* 0x8000007ec77e7221 */ /* 0x000fe20000010000 */
[----:B------:R-:W-:Y:S01]  /*4540*/  FADD.FTZ R188, R188, -R187 ;  /* 0x800000bbbcbc7221 */ /* 0x000fe20000010000 */
[----:B------:R-:W-:Y:S02]  /*4550*/  HADD2.F32 R142, -RZ, R142.H0_H0 ;  /* 0x2000008eff8e7230 */ /* 0x000fe40000004100 */
[----:B------:R-:W-:Y:S01]  /*4560*/  FFMA.FTZ R127, R127, UR7, R128 ;  /* 0x000000077f7f7c23 */ /* 0x000fe20008010080 */
[----:B------:R-:W-:Y:S01]  /*4570*/  FFMA.FTZ R138, R126, UR7, R141 ;  /* 0x000000077e8a7c23 */ /* 0x000fe2000801008d */
[----:B------:R-:W-:Y:S01]  /*4580*/  MOV R126, R104 ;  /* 0x00000068007e7202 */ /* 0x000fe20000000f00 */
[----:B------:R-:W-:Y:S01]  /*4590*/  FADD.FTZ R189, R190, -R189 ;  /* 0x800000bdbebd7221 */ /* 0x000fe20000010000 */
[----:B------:R-:W-:Y:S01]  /*45a0*/  SHF.R.U64 R128, R106, 0x10, R107 ;  /* 0x000000106a807819 */ /* 0x000fe2000000126b */
[----:B------:R-:W-:Y:S01]  /*45b0*/  FFMA.FTZ R172, R172, UR5, R139 ;  /* 0x00000005acac7c23 */ /* 0x000fe2000801008b */
[----:B------:R-:W-:Y:S01]  /*45c0*/  FFMA.FTZ R140, R186, UR7, R145 ;  /* 0x00000007ba8c7c23 */ /* 0x000fe20008010091 */
[----:B------:R-:W-:Y:S01]  /*45d0*/  HADD2.F32 R141, -RZ, R126.H0_H0 ;  /* 0x2000007eff8d7230 */ /* 0x000fe20000004100 */
[----:B------:R-:W-:Y:S01]  /*45e0*/  SHF.R.U64 R126, R104, 0x10, R105 ;  /* 0x00000010687e7819 */ /* 0x000fe20000001269 */
[----:B------:R-:W-:Y:S01]  /*45f0*/  FFMA.FTZ R142, R189, UR7, R142 ;  /* 0x00000007bd8e7c23 */ /* 0x000fe2000801008e */
[----:B------:R-:W-:Y:S01]  /*4600*/  FADD.FTZ R172, R175, -R172 ;  /* 0x800000acafac7221 */ /* 0x000fe20000010000 */
[----:B------:R-:W-:Y:S01]  /*4610*/  SHF.R.U32.HI R145, RZ, 0x10, R109 ;  /* 0x00000010ff917819 */ /* 0x000fe2000001166d */
[--C-:B------:R-:W-:Y:S01]  /*4620*/  FFMA.FTZ R180, R180, UR5, R139.reuse ;  /* 0x00000005b4b47c23 */ /* 0x100fe2000801008b */
[----:B------:R-:W-:Y:S01]  /*4630*/  HADD2.F32 R143, -RZ, R126.H0_H0 ;  /* 0x2000007eff8f7230 */ /* 0x000fe20000004100 */
[----:B------:R0:W-:Y:S01]  /*4640*/  F2F.F16.F32 R147, R142 ;  /* 0x0000008e00937304 */ /* 0x0001e20000200800 */
[----:B------:R-:W-:Y:S01]  /*4650*/  FFMA.FTZ R178, R178, UR5, R139 ;  /* 0x00000005b2b27c23 */ /* 0x000fe2000801008b */
[----:B------:R-:W-:-:S02]  /*4660*/  HADD2.F32 R145, -RZ, R145.H0_H0 ;  /* 0x20000091ff917230 */ /* 0x000fc40000004100 */
[----:B------:R-:W-:Y:S01]  /*4670*/  FADD.FTZ R180, R181, -R180 ;  /* 0x800000b4b5b47221 */ /* 0x000fe20000010000 */
[----:B------:R-:W-:Y:S01]  /*4680*/  FFMA.FTZ R126, R196, UR7, R143 ;  /* 0x00000007c47e7c23 */ /* 0x000fe2000801008f */
[----:B------:R-:W-:Y:S01]  /*4690*/  HADD2.F32 R143, -RZ, R128.H0_H0 ;  /* 0x20000080ff8f7230 */ /* 0x000fe20000004100 */
[----:B------:R-:W-:Y:S01]  /*46a0*/  MOV R64, R116 ;  /* 0x0000007400407202 */ /* 0x000fe20000000f00 */
[----:B------:R-:W-:Y:S01]  /*46b0*/  FFMA.FTZ R149, R180, UR7, R145 ;  /* 0x00000007b4957c23 */ /* 0x000fe20008010091 */
[----:B------:R-:W-:Y:S01]  /*46c0*/  FADD.FTZ R178, R179, -R178 ;  /* 0x800000b2b3b27221 */ /* 0x000fe20000010000 */
[----:B0-----:R-:W-:Y:S01]  /*46d0*/  MOV R142, R108 ;  /* 0x0000006c008e7202 */ /* 0x001fe20000000f00 */
[----:B------:R-:W-:Y:S01]  /*46e0*/  FFMA.FTZ R128, R188, UR7, R143 ;  /* 0x00000007bc807c23 */ /* 0x000fe2000801008f */
[----:B------:R-:W-:Y:S01]  /*46f0*/  MOV R143, R109 ;  /* 0x0000006d008f7202 */ /* 0x000fe20000000f00 */
[----:B------:R-:W-:Y:S01]  /*4700*/  FFMA.FTZ R160, R160, UR5, R139 ;  /* 0x00000005a0a07c23 */ /* 0x000fe2000801008b */
[----:B------:R-:W-:-:S02]  /*4710*/  HADD2.F32 R66, -RZ, R64.H0_H0 ;  /* 0x20000040ff427230 */ /* 0x000fc40000004100 */
[--C-:B------:R-:W-:Y:S01]  /*4720*/  FFMA.FTZ R165, R165, UR5, R139.reuse ;  /* 0x00000005a5a57c23 */ /* 0x100fe2000801008b */
[----:B------:R-:W-:Y:S01]  /*4730*/  FFMA.FTZ R169, R169, UR5, R139 ;  /* 0x00000005a9a97c23 */ /* 0x000fe2000801008b */
[----:B------:R-:W-:Y:S02]  /*4740*/  HADD2.F32 R143, -RZ, R143.H0_H0 ;  /* 0x2000008fff8f7230 */ /* 0x000fe40000004100 */
[----:B------:R-:W-:Y:S01]  /*4750*/  FADD.FTZ R171, R171, -R160 ;  /* 0x800000a0abab7221 */ /* 0x000fe20000010000 */
[----:B------:R-:W-:Y:S01]  /*4760*/  FADD.FTZ R165, R166, -R165 ;  /* 0x800000a5a6a57221 */ /* 0x000fe20000010000 */
[----:B------:R-:W-:Y:S01]  /*4770*/  FFMA.FTZ R150, R150, UR5, R139 ;  /* 0x0000000596967c23 */ /* 0x000fe2000801008b */
[----:B------:R-:W-:Y:S01]  /*4780*/  FADD.FTZ R168, R168, -R169 ;  /* 0x800000a9a8a87221 */ /* 0x000fe20000010000 */
[----:B------:R-:W-:Y:S01]  /*4790*/  FFMA.FTZ R144, R172, UR7, R143 ;  /* 0x00000007ac907c23 */ /* 0x000fe2000801008f */
[----:B------:R-:W-:Y:S01]  /*47a0*/  HADD2.F32 R143, -RZ, R142.H0_H0 ;  /* 0x2000008eff8f7230 */ /* 0x000fe20000004100 */
[----:B------:R-:W-:Y:S01]  /*47b0*/  SHF.R.U64 R142, R108, 0x10, R109 ;  /* 0x000000106c8e7819 */ /* 0x000fe2000000126d */
[----:B------:R-:W-:Y:S01]  /*47c0*/  FFMA.FTZ R171, R171, UR7, R66 ;  /* 0x00000007abab7c23 */ /* 0x000fe20008010042 */
[----:B------:R-:W-:Y:S01]  /*47d0*/  SHF.R.U64 R66, R116, 0x10, R117 ;  /* 0x0000001074427819 */ /* 0x000fe20000001275 */
[----:B------:R-:W-:Y:S01]  /*47e0*/  FFMA.FTZ R163, R163, UR5, R139 ;  /* 0x00000005a3a37c23 */ /* 0x000fe2000801008b */
[----:B------:R-:W-:Y:S01]  /*47f0*/  FADD.FTZ R150, R151, -R150 ;  /* 0x8000009697967221 */ /* 0x000fe20000010000 */
[----:B------:R-:W-:-:S02]  /*4800*/  HADD2.F32 R145, -RZ, R142.H0_H0 ;  /* 0x2000008eff917230 */ /* 0x000fc40000004100 */
[----:B------:R-:W-:Y:S01]  /*4810*/  FFMA.FTZ R191, R191, UR5, R139 ;  /* 0x00000005bfbf7c23 */ /* 0x000fe2000801008b */
[----:B------:R-:W-:Y:S02]  /*4820*/  HADD2.F32 R67, -RZ, R66.H0_H0 ;  /* 0x20000042ff437230 */ /* 0x000fe40000004100 */
[----:B------:R-:W-:Y:S01]  /*4830*/  FADD.FTZ R163, R164, -R163 ;  /* 0x800000a3a4a37221 */ /* 0x000fe20000010000 */
[----:B------:R-:W-:Y:S01]  /*4840*/  MOV R153, R113 ;  /* 0x0000007100997202 */ /* 0x000fe20000000f00 */
[----:B------:R-:W-:Y:S01]  /*4850*/  FFMA.FTZ R142, R178, UR7, R145 ;  /* 0x00000007b28e7c23 */ /* 0x000fe20008010091 */
[----:B------:R-:W-:Y:S01]  /*4860*/  SHF.R.U32.HI R145, RZ, 0x10, R111 ;  /* 0x00000010ff917819 */ /* 0x000fe2000001166f */
[----:B------:R-:W-:Y:S01]  /*4870*/  FFMA.FTZ R66, R168, UR7, R67 ;  /* 0x00000007a8427c23 */ /* 0x000fe20008010043 */
[----:B------:R-:W-:Y:S01]  /*4880*/  MOV R67, R105 ;  /* 0x0000006900437202 */ /* 0x000fe20000000f00 */
[----:B------:R-:W-:Y:S01]  /*4890*/  FADD.FTZ R194, R194, -R191 ;  /* 0x800000bfc2c27221 */ /* 0x000fe20000010000 */
[----:B------:R-:W-:Y:S01]  /*48a0*/  FFMA.FTZ R136, R136, UR5, R139 ;  /* 0x0000000588887c23 */ /* 0x000fe2000801008b */
[----:B------:R-:W-:Y:S01]  /*48b0*/  HADD2.F32 R148, -RZ, R145.H0_H0 ;  /* 0x20000091ff947230 */ /* 0x000fe20000004100 */
[----:B------:R-:W-:Y:S01]  /*48c0*/  MOV R145, R110 ;  /* 0x0000006e00917202 */ /* 0x000fe20000000f00 */
[----:B------:R-:W-:-:S02]  /*48d0*/  HADD2.F32 R67, -RZ, R67.H0_H0 ;  /* 0x20000043ff437230 */ /* 0x000fc40000004100 */
[----:B------:R-:W-:Y:S01]  /*48e0*/  FADD.FTZ R137, R137, -R136 ;  /* 0x8000008889897221 */ /* 0x000fe20000010000 */
[----:B------:R-:W-:Y:S01]  /*48f0*/  MOV R136, R112 ;  /* 0x0000007000887202 */ /* 0x000fe20000000f00 */
[----:B------:R-:W-:Y:S01]  /*4900*/  FFMA.FTZ R165, R165, UR7, R148 ;  /* 0x00000007a5a57c23 */ /* 0x000fe20008010094 */
[----:B------:R-:W-:Y:S01]  /*4910*/  SHF.R.U64 R148, R110, 0x10, R111 ;  /* 0x000000106e947819 */ /* 0x000fe2000000126f */
[----:B------:R-:W-:Y:S02]  /*4920*/  HADD2.F32 R145, -RZ, R145.H0_H0 ;  /* 0x20000091ff917230 */ /* 0x000fe40000004100 */
[----:B------:R-:W-:Y:S01]  /*4930*/  FFMA.FTZ R67, R194, UR7, R67 ;  /* 0x00000007c2437c23 */ /* 0x000fe20008010043 */
[--C-:B------:R-:W-:Y:S01]  /*4940*/  FFMA.FTZ R130, R130, UR5, R139.reuse ;  /* 0x0000000582827c23 */ /* 0x100fe2000801008b */
[----:B------:R-:W-:Y:S01]  /*4950*/  FFMA.FTZ R123, R123, UR5, R139 ;  /* 0x000000057b7b7c23 */ /* 0x000fe2000801008b */
[----:B------:R-:W-:Y:S02]  /*4960*/  HADD2.F32 R148, -RZ, R148.H0_H0 ;  /* 0x20000094ff947230 */ /* 0x000fe40000004100 */
[----:B------:R-:W-:Y:S01]  /*4970*/  FFMA.FTZ R145, R150, UR7, R145 ;  /* 0x0000000796917c23 */ /* 0x000fe20008010091 */
[----:B------:R-:W-:Y:S01]  /*4980*/  FFMA.FTZ R150, R132, UR5, R139 ;  /* 0x0000000584967c23 */ /* 0x000fe2000801008b */
[----:B------:R-:W-:Y:S01]  /*4990*/  F2F.F16.F32 R67, R67 ;  /* 0x0000004300437304 */ /* 0x000fe20000200800 */
[----:B------:R-:W-:Y:S01]  /*49a0*/  FADD.FTZ R131, R131, -R130 ;  /* 0x8000008283837221 */ /* 0x000fe20000010000 */
[----:B------:R-:W-:Y:S01]  /*49b0*/  FFMA.FTZ R132, R163, UR7, R148 ;  /* 0x00000007a3847c23 */ /* 0x000fe20008010094 */
[----:B------:R-:W-:Y:S01]  /*49c0*/  SHF.R.U32.HI R148, RZ, 0x10, R113 ;  /* 0x00000010ff947819 */ /* 0x000fe20000011671 */
[----:B------:R-:W-:Y:S01]  /*49d0*/  FADD.FTZ R150, R133, -R150 ;  /* 0x8000009685967221 */ /* 0x000fe20000010000 */
[----:B------:R-:W-:-:S02]  /*49e0*/  HADD2.F32 R133, -RZ, R153.H0_H0 ;  /* 0x20000099ff857230 */ /* 0x000fc40000004100 */
[----:B------:R-:W-:Y:S01]  /*49f0*/  FADD.FTZ R123, R120, -R123 ;  /* 0x8000007b787b7221 */ /* 0x000fe20000010000 */
[----:B------:R-:W-:Y:S01]  /*4a00*/  MOV R120, R115 ;  /* 0x0000007300787202 */ /* 0x000fe20000000f00 */
[----:B------:R-:W-:Y:S01]  /*4a10*/  HADD2.F32 R148, -RZ, R148.H0_H0 ;  /* 0x20000094ff947230 */ /* 0x000fe20000004100 */
[----:B------:R-:W0:Y:S01]  /*4a20*/  F2F.F16.F32 R138, R138 ;  /* 0x0000008a008a7304 */ /* 0x000e220000200800 */
[----:B------:R-:W-:Y:S01]  /*4a30*/  FFMA.FTZ R133, R150, UR7, R133 ;  /* 0x0000000796857c23 */ /* 0x000fe20008010085 */
[--C-:B------:R-:W-:Y:S01]  /*4a40*/  FFMA.FTZ R174, R174, UR5, R139.reuse ;  /* 0x00000005aeae7c23 */ /* 0x100fe2000801008b */
[--C-:B------:R-:W-:Y:S01]  /*4a50*/  FFMA.FTZ R118, R118, UR5, R139.reuse ;  /* 0x0000000576767c23 */ /* 0x100fe2000801008b */
[----:B------:R-:W-:Y:S01]  /*4a60*/  FFMA.FTZ R150, R137, UR7, R148 ;  /* 0x0000000789967c23 */ /* 0x000fe20008010094 */
[--C-:B------:R-:W-:Y:S01]  /*4a70*/  FFMA.FTZ R148, R134, UR5, R139.reuse ;  /* 0x0000000586947c23 */ /* 0x100fe2000801008b */
[----:B------:R-:W-:Y:S02]  /*4a80*/  HADD2.F32 R134, -RZ, R136.H0_H0 ;  /* 0x20000088ff867230 */ /* 0x000fe40000004100 */
[--C-:B------:R-:W-:Y:S01]  /*4a90*/  FFMA.FTZ R136, R124, UR5, R139.reuse ;  /* 0x000000057c887c23 */ /* 0x100fe2000801008b */
[----:B------:R-:W-:Y:S01]  /*4aa0*/  F2F.F16.F32 R64, R170 ;  /* 0x000000aa00407304 */ /* 0x000fe20000200800 */
[----:B------:R-:W-:Y:S01]  /*4ab0*/  MOV R146, R111 ;  /* 0x0000006f00927202 */ /* 0x000fe20000000f00 */
[----:B------:R-:W-:Y:S01]  /*4ac0*/  FFMA.FTZ R193, R193, UR5, R139 ;  /* 0x00000005c1c17c23 */ /* 0x000fe2000801008b */
[----:B------:R-:W-:Y:S01]  /*4ad0*/  FFMA.FTZ R131, R131, UR7, R134 ;  /* 0x0000000783837c23 */ /* 0x000fe20008010086 */
[----:B------:R-:W-:Y:S01]  /*4ae0*/  SHF.R.U64 R134, R114, 0x10, R115 ;  /* 0x0000001072867819 */ /* 0x000fe20000001273 */
[----:B------:R-:W-:Y:S01]  /*4af0*/  FADD.FTZ R136, R121, -R136 ;  /* 0x8000008879887221 */ /* 0x000fe20000010000 */
[----:B------:R-:W-:Y:S01]  /*4b00*/  HADD2.F32 R121, -RZ, R120.H0_H0 ;  /* 0x20000078ff797230 */ /* 0x000fe20000004100 */
[----:B------:R-:W-:Y:S01]  /*4b10*/  SHF.R.U64 R137, R112, 0x10, R113 ;  /* 0x0000001070897819 */ /* 0x000fe20000001271 */
[----:B------:R-:W1:Y:S01]  /*4b20*/  F2F.F16.F32 R65, R65 ;  /* 0x0000004100417304 */ /* 0x000e620000200800 */
[----:B------:R-:W-:-:S02]  /*4b30*/  HADD2.F32 R134, -RZ, R134.H0_H0 ;  /* 0x20000086ff867230 */ /* 0x000fc40000004100 */
[----:B------:R-:W-:Y:S01]  /*4b40*/  FADD.FTZ R174, R173, -R174 ;  /* 0x800000aeadae7221 */ /* 0x000fe20000010000 */
[----:B------:R-:W-:Y:S01]  /*4b50*/  FFMA.FTZ R136, R136, UR7, R121 ;  /* 0x0000000788887c23 */ /* 0x000fe20008010079 */
[--C-:B------:R-:W-:Y:S01]  /*4b60*/  FFMA.FTZ R161, R161, UR5, R139.reuse ;  /* 0x00000005a1a17c23 */ /* 0x100fe2000801008b */
[----:B------:R-:W-:Y:S01]  /*4b70*/  FFMA.FTZ R125, R125, UR5, R139 ;  /* 0x000000057d7d7c23 */ /* 0x000fe2000801008b */
[----:B------:R-:W-:Y:S01]  /*4b80*/  FADD.FTZ R118, R119, -R118 ;  /* 0x8000007677767221 */ /* 0x000fe20000010000 */
[----:B0-----:R-:W-:Y:S01]  /*4b90*/  PRMT R121, R67, 0x5410, R138 ;  /* 0x0000541043797816 */ /* 0x001fe2000000008a */
[----:B------:R-:W0:Y:S01]  /*4ba0*/  F2F.F16.F32 R66, R66 ;  /* 0x0000004200427304 */ /* 0x000e220000200800 */
[----:B------:R-:W-:Y:S01]  /*4bb0*/  MOV R119, R114 ;  /* 0x0000007200777202 */ /* 0x000fe20000000f00 */
[----:B------:R-:W2:Y:S01]  /*4bc0*/  LDC.64 R138, c[0x0][0x468] ;  /* 0x00011a00ff8a7b82 */ /* 0x000ea20000000a00 */
[----:B------:R-:W-:Y:S01]  /*4bd0*/  FFMA.FTZ R123, R123, UR7, R134 ;  /* 0x000000077b7b7c23 */ /* 0x000fe20008010086 */
[----:B------:R-:W-:Y:S01]  /*4be0*/  HADD2.F32 R146, -RZ, R146.H0_H0 ;  /* 0x20000092ff927230 */ /* 0x000fe20000004100 */
[----:B------:R-:W-:Y:S01]  /*4bf0*/  SHF.R.U32.HI R134, RZ, 0x10, R115 ;  /* 0x00000010ff867819 */ /* 0x000fe20000011673 */
[----:B------:R-:W-:-:S02]  /*4c00*/  HADD2.F32 R137, -RZ, R137.H0_H0 ;  /* 0x20000089ff897230 */ /* 0x000fc40000004100 */
[----:B------:R-:W-:Y:S01]  /*4c10*/  FADD.FTZ R192, R192, -R193 ;  /* 0x800000c1c0c07221 */ /* 0x000fe20000010000 */
[----:B------:R-:W3:Y:S01]  /*4c20*/  F2F.F16.F32 R126, R126 ;  /* 0x0000007e007e7304 */ /* 0x000ee20000200800 */
[----:B------:R-:W-:Y:S01]  /*4c30*/  FFMA.FTZ R143, R174, UR7, R143 ;  /* 0x00000007ae8f7c23 */ /* 0x000fe2000801008f */
[----:B------:R-:W-:Y:S01]  /*4c40*/  FADD.FTZ R161, R162, -R161 ;  /* 0x800000a1a2a17221 */ /* 0x000fe20000010000 */
[----:B------:R-:W-:Y:S01]  /*4c50*/  FADD.FTZ R148, R135, -R148 ;  /* 0x8000009487947221 */ /* 0x000fe20000010000 */
[----:B------:R-:W-:Y:S01]  /*4c60*/  HADD2.F32 R119, -RZ, R119.H0_H0 ;  /* 0x20000077ff777230 */ /* 0x000fe20000004100 */
[----:B------:R-:W4:Y:S01]  /*4c70*/  LDC.64 R154, c[0x0][0x470] ;  /* 0x00011c00ff9a7b82 */ /* 0x000f220000000a00 */
[----:B------:R-:W-:Y:S01]  /*4c80*/  FFMA.FTZ R141, R192, UR7, R141 ;  /* 0x00000007c08d7c23 */ /* 0x000fe2000801008d */
[----:B------:R-:W-:Y:S01]  /*4c90*/  FFMA.FTZ R146, R161, UR7, R146 ;  /* 0x00000007a1927c23 */ /* 0x000fe20008010092 */
[----:B------:R-:W3:Y:S01]  /*4ca0*/  F2F.F16.F32 R142, R142 ;  /* 0x0000008e008e7304 */ /* 0x000ee20000200800 */
[----:B------:R-:W-:Y:S01]  /*4cb0*/  FFMA.FTZ R137, R148, UR7, R137 ;  /* 0x0000000794897c23 */ /* 0x000fe20008010089 */
[----:B------:R-:W-:-:S02]  /*4cc0*/  HADD2.F32 R134, -RZ, R134.H0_H0 ;  /* 0x20000086ff867230 */ /* 0x000fc40000004100 */
[----:B------:R-:W-:Y:S01]  /*4cd0*/  FADD.FTZ R125, R122, -R125 ;  /* 0x8000007d7a7d7221 */ /* 0x000fe20000010000 */
[----:B------:R-:W-:Y:S01]  /*4ce0*/  FFMA.FTZ R163, R118, UR7, R119 ;  /* 0x0000000776a37c23 */ /* 0x000fe20008010077 */
[----:B-1----:R-:W-:Y:S01]  /*4cf0*/  PRMT R119, R64, 0x5410, R65 ;  /* 0x0000541040777816 */ /* 0x002fe20000000041 */
[----:B0-----:R-:W-:-:S04]  /*4d00*/  IMAD.WIDE.U32 R64, R66, 0x10000, RZ ;  /* 0x0001000042407825 */ /* 0x001fc800078e00ff */
[----:B------:R-:W-:Y:S01]  /*4d10*/  FFMA.FTZ R125, R125, UR7, R134 ;  /* 0x000000077d7d7c23 */ /* 0x000fe20008010086 */
[----:B------:R-:W-:Y:S01]  /*4d20*/  F2F.F16.F32 R132, R132 ;  /* 0x0000008400847304 */ /* 0x000fe20000200800 */
[----:B------:R-:W-:Y:S01]  /*4d30*/  IADD3 R153, PT, PT, R152, 0x600, RZ ;  /* 0x0000060098997810 */ /* 0x000fe20007ffe0ff */
[----:B---3--:R-:W-:Y:S01]  /*4d40*/  IMAD.WIDE.U32 R66, R126, 0x10000, RZ ;  /* 0x000100007e427825 */ /* 0x008fe200078e00ff */
[----:B------:R-:W-:-:S04]  /*4d50*/  LOP3.LUT R65, R119, R65, RZ, 0xfc, !PT ;  /* 0x0000004177417212 */ /* 0x000fc800078efcff */
[----:B------:R-:W-:Y:S01]  /*4d60*/  LOP3.LUT R67, R121, R67, RZ, 0xfc, !PT ;  /* 0x0000004379437212 */ /* 0x000fe200078efcff */
[----:B------:R-:W0:Y:S01]  /*4d70*/  F2F.F16.F32 R129, R171 ;  /* 0x000000ab00817304 */ /* 0x000e220000200800 */
[----:B------:R-:W-:-:S07]  /*4d80*/  IMAD.WIDE.U32 R120, R142, 0x10000, RZ ;  /* 0x000100008e787825 */ /* 0x000fce00078e00ff */
[----:B------:R-:W1:Y:S01]  /*4d90*/  F2F.F16.F32 R128, R128 ;  /* 0x0000008000807304 */ /* 0x000e620000200800 */
[----:B0-----:R-:W-:-:S07]  /*4da0*/  LOP3.LUT R64, R64, R129, RZ, 0xfc, !PT ;  /* 0x0000008140407212 */ /* 0x001fce00078efcff */
[----:B------:R-:W0:Y:S01]  /*4db0*/  F2F.F16.F32 R140, R140 ;  /* 0x0000008c008c7304 */ /* 0x000e220000200800 */
[----:B-1----:R-:W-:-:S07]  /*4dc0*/  IMAD.WIDE.U32 R118, R128, 0x10000, RZ ;  /* 0x0001000080767825 */ /* 0x002fce00078e00ff */
[----:B------:R-:W1:Y:S01]  /*4dd0*/  F2F.F16.F32 R143, R143 ;  /* 0x0000008f008f7304 */ /* 0x000e620000200800 */
[----:B--2---:R-:W-:Y:S01]  /*4de0*/  IMAD.WIDE.U32 R128, R152, 0x8, R138 ;  /* 0x0000000898807825 */ /* 0x004fe200078e008a */
[----:B0-----:R-:W-:-:S06]  /*4df0*/  PRMT R147, R140, 0x5410, R147 ;  /* 0x000054108c937816 */ /* 0x001fcc0000000093 */
[----:B------:R-:W-:Y:S01]  /*4e00*/  F2F.F16.F32 R144, R144 ;  /* 0x0000009000907304 */ /* 0x000fe20000200800 */
[----:B------:R0:W-:Y:S01]  /*4e10*/  STG.E.64 desc[UR14][R128.64], R64 ;  /* 0x0000004080007986 */ /* 0x0001e2000c101b0e */
[----:B------:R-:W-:Y:S02]  /*4e20*/  LOP3.LUT R119, R147, R119, RZ, 0xfc, !PT ;  /* 0x0000007793777212 */ /* 0x000fe400078efcff */
[----:B------:R-:W-:Y:S02]  /*4e30*/  IADD3 R147, PT, PT, R152, 0x300, RZ ;  /* 0x0000030098937810 */ /* 0x000fe40007ffe0ff */
[----:B-1----:R-:W-:Y:S02]  /*4e40*/  LOP3.LUT R120, R120, R143, RZ, 0xfc, !PT ;  /* 0x0000008f78787212 */ /* 0x002fe400078efcff */
[----:B------:R-:W1:Y:S01]  /*4e50*/  F2F.F16.F32 R149, R149 ;  /* 0x0000009500957304 */ /* 0x000e620000200800 */
[----:B------:R-:W-:-:S05]  /*4e60*/  IADD3 R143, PT, PT, R152, 0x100, RZ ;  /* 0x00000100988f7810 */ /* 0x000fca0007ffe0ff */
[C---:B0-----:R-:W-:Y:S02]  /*4e70*/  IMAD.WIDE.U32 R128, R143.reuse, 0x8, R138 ;  /* 0x000000088f807825 */ /* 0x041fe400078e008a */
[----:B------:R-:W-:Y:S02]  /*4e80*/  F2F.F16.F32 R145, R145 ;  /* 0x0000009100917304 */ /* 0x000fe40000200800 */
[----:B----4-:R-:W-:Y:S01]  /*4e90*/  IMAD.WIDE.U32 R142, R143, 0x8, R154 ;  /* 0x000000088f8e7825 */ /* 0x010fe200078e009a */
[----:B-1----:R-:W-:-:S05]  /*4ea0*/  PRMT R149, R144, 0x5410, R149 ;  /* 0x0000541090957816 */ /* 0x002fca0000000095 */
[----:B------:R-:W-:Y:S01]  /*4eb0*/  F2F.F16.F32 R124, R137 ;  /* 0x00000089007c7304 */ /* 0x000fe20000200800 */
[----:B------:R-:W-:Y:S02]  /*4ec0*/  LOP3.LUT R121, R149, R121, RZ, 0xfc, !PT ;  /* 0x0000007995797212 */ /* 0x000fe400078efcff */
[----:B------:R-:W-:-:S05]  /*4ed0*/  IADD3 R149, PT, PT, R152, 0x400, RZ ;  /* 0x0000040098957810 */ /* 0x000fca0007ffe0ff */
[----:B------:R-:W0:Y:S08]  /*4ee0*/  F2F.F16.F32 R141, R141 ;  /* 0x0000008d008d7304 */ /* 0x000e300000200800 */
[----:B------:R-:W-:Y:S01]  /*4ef0*/  F2F.F16.F32 R146, R146 ;  /* 0x0000009200927304 */ /* 0x000fe20000200800 */
[----:B0-----:R-:W-:-:S07]  /*4f00*/  LOP3.LUT R66, R66, R141, RZ, 0xfc, !PT ;  /* 0x0000008d42427212 */ /* 0x001fce00078efcff */
[----:B------:R-:W0:Y:S01]  /*4f10*/  F2F.F16.F32 R151, R165 ;  /* 0x000000a500977304 */ /* 0x000e220000200800 */
[----:B------:R-:W-:-:S05]  /*4f20*/  IMAD.WIDE.U32 R140, R152, 0x8, R154 ;  /* 0x00000008988c7825 */ /* 0x000fca00078e009a */
[----:B------:R-:W-:Y:S02]  /*4f30*/  STG.E.64 desc[UR14][R140.64], R64 ;  /* 0x000000408c007986 */ /* 0x000fe4000c101b0e */
[----:B------:R-:W1:Y:S02]  /*4f40*/  F2F.F16.F32 R127, R127 ;  /* 0x0000007f007f7304 */ /* 0x000e640000200800 */
[----:B------:R-:W-:Y:S04]  /*4f50*/  STG.E.64 desc[UR14][R128.64], R66 ;  /* 0x0000004280007986 */ /* 0x000fe8000c101b0e */
[----:B------:R-:W-:Y:S01]  /*4f60*/  STG.E.64 desc[UR14][R142.64], R66 ;  /* 0x000000428e007986 */ /* 0x000fe2000c101b0e */
[----:B0-----:R-:W-:Y:S01]  /*4f70*/  PRMT R151, R146, 0x5410, R151 ;  /* 0x0000541092977816 */ /* 0x001fe20000000097 */
[----:B------:R-:W-:Y:S01]  /*4f80*/  F2F.F16.F32 R133, R133 ;  /* 0x0000008500857304 */ /* 0x000fe20000200800 */
[----:B-1----:R-:W-:-:S07]  /*4f90*/  LOP3.LUT R118, R118, R127, RZ, 0xfc, !PT ;  /* 0x0000007f76767212 */ /* 0x002fce00078efcff */
[----:B------:R-:W0:Y:S08]  /*4fa0*/  F2F.F16.F32 R130, R150 ;  /* 0x0000009600827304 */ /* 0x000e300000200800 */
[----:B------:R1:W2:Y:S01]  /*4fb0*/  F2F.F16.F32 R156, R123 ;  /* 0x0000007b009c7304 */ /* 0x0002a20000200800 */
[----:B0-----:R-:W-:-:S07]  /*4fc0*/  PRMT R133, R133, 0x5410, R130 ;  /* 0x0000541085857816 */ /* 0x001fce0000000082 */
[----:B------:R-:W-:Y:S01]  /*4fd0*/  F2F.F16.F32 R131, R131 ;  /* 0x0000008300837304 */ /* 0x000fe20000200800 */
[----:B-1----:R-:W-:-:S03]  /*4fe0*/  IMAD.WIDE.U32 R122, R132, 0x10000, RZ ;  /* 0x00010000847a7825 */ /* 0x002fc600078e00ff */
[----:B------:R-:W-:Y:S01]  /*4ff0*/  LOP3.LUT R122, R122, R145, RZ, 0xfc, !PT ;  /* 0x000000917a7a7212 */ /* 0x000fe200078efcff */
[----:B--2---:R-:W-:-:S03]  /*5000*/  IMAD.WIDE.U32 R126, R156, 0x10000, RZ ;  /* 0x000100009c7e7825 */ /* 0x004fc600078e00ff */
[----:B------:R0:W-:Y:S01]  /*5010*/  F2F.F16.F32 R161, R136 ;  /* 0x0000008800a17304 */ /* 0x0001e20000200800 */
[C---:B------:R-:W-:Y:S02]  /*5020*/  IADD3 R145, PT, PT, R152.reuse, 0x200, RZ ;  /* 0x0000020098917810 */ /* 0x040fe40007ffe0ff */
[----:B------:R-:W-:Y:S02]  /*5030*/  LOP3.LUT R123, R151, R123, RZ, 0xfc, !PT ;  /* 0x0000007b977b7212 */ /* 0x000fe400078efcff */
[----:B------:R-:W-:-:S03]  /*5040*/  IADD3 R151, PT, PT, R152, 0x500, RZ ;  /* 0x0000050098977810 */ /* 0x000fc60007ffe0ff */
[----:B------:R1:W2:Y:S02]  /*5050*/  F2F.F16.F32 R160, R125 ;  /* 0x0000007d00a07304 */ /* 0x0002a40000200800 */
[----:B0-----:R-:W-:-:S04]  /*5060*/  IMAD.WIDE.U32 R136, R151, 0x8, R138 ;  /* 0x0000000897887825 */ /* 0x001fc800078e008a */
[----:B------:R-:W-:Y:S02]  /*5070*/  IMAD.WIDE.U32 R150, R151, 0x8, R154 ;  /* 0x0000000897967825 */ /* 0x000fe400078e009a */
[----:B------:R-:W0:Y:S02]  /*5080*/  F2F.F16.F32 R163, R163 ;  /* 0x000000a300a37304 */ /* 0x000e240000200800 */
        /* <DEDUP_REMOVED lines=28> */
.L_x_870:
[----:B------:R-:W-:-:S04]  /*5250*/  UISETP.NE.U32.AND UP0, UPT, UR26, URZ, UPT ;  /* 0x000000ff1a00728c */ /* 0x000fc8000bf05070 */
[----:B------:R-:W-:-:S09]  /*5260*/  UISETP.NE.AND.EX UP0, UPT, UR27, URZ, UPT, UP0 ;  /* 0x000000ff1b00728c */ /* 0x000fd2000bf05300 */
[----:B------:R-:W-:Y:S05]  /*5270*/  BRA.U UP0, `(.L_x_873) ;  /* 0x0000000d00b47547 */ /* 0x000fea000b800000 */
[----:B-----5:R-:W-:Y:S01]  /*5280*/  MOV R64, R117 ;  /* 0x0000007500407202 */ /* 0x020fe20000000f00 */
[--C-:B------:R-:W-:Y:S01]  /*5290*/  FFMA.FTZ R170, R170, UR5, R139.reuse ;  /* 0x00000005aaaa7c23 */ /* 0x100fe2000801008b */
[----:B------:R-:W-:Y:S01]  /*52a0*/  FFMA.FTZ R176, R176, UR5, R139 ;  /* 0x00000005b0b07c23 */ /* 0x000fe2000801008b */
[----:B------:R-:W-:Y:S01]  /*52b0*/  SHF.R.U32.HI R101, RZ, 0x10, R105 ;  /* 0x00000010ff657819 */ /* 0x000fe20000011669 */
[--C-:B------:R-:W-:Y:S01]  /*52c0*/  FFMA.FTZ R102, R185, UR5, R139.reuse ;  /* 0x00000005b9667c23 */ /* 0x100fe2000801008b */
[----:B------:R-:W-:Y:S02]  /*52d0*/  HADD2.F32 R65, -RZ, R64.H0_H0 ;  /* 0x20000040ff417230 */ /* 0x000fe40000004100 */
[----:B------:R-:W-:Y:S01]  /*52e0*/  FADD.FTZ R170, R167, -R170 ;  /* 0x800000aaa7aa7221 */ /* 0x000fe20000010000 */
[----:B------:R-:W-:Y:S01]  /*52f0*/  FADD.FTZ R177, R177, -R176 ;  /* 0x800000b0b1b17221 */ /* 0x000fe20000010000 */
[----:B------:R-:W-:Y:S02]  /*5300*/  HADD2.F32 R101, -RZ, R101.H0_H0 ;  /* 0x20000065ff657230 */ /* 0x000fe40000004100 */
[----:B------:R-:W-:Y:S01]  /*5310*/  FFMA.FTZ R195, R195, UR5, R139 ;  /* 0x00000005c3c37c23 */ /* 0x000fe2000801008b */
[----:B------:R-:W-:Y:S01]  /*5320*/  FFMA.FTZ R170, R170, UR7, R65 ;  /* 0x00000007aaaa7c23 */ /* 0x000fe20008010041 */
[----:B------:R-:W-:Y:S01]  /*5330*/  SHF.R.U32.HI R65, RZ, 0x10, R117 ;  /* 0x00000010ff417819 */ /* 0x000fe20000011675 */
[----:B------:R-:W-:Y:S01]  /*5340*/  FADD.FTZ R129, R129, -R102 ;  /* 0x8000006681817221 */ /* 0x000fe20000010000 */
[----:B------:R-:W-:Y:S01]  /*5350*/  SHF.R.U32.HI R138, RZ, 0x10, R107 ;  /* 0x00000010ff8a7819 */ /* 0x000fe2000001166b */
[----:B------:R-:W-:Y:S01]  /*5360*/  FFMA.FTZ R189, R189, UR5, R139 ;  /* 0x00000005bdbd7c23 */ /* 0x000fe2000801008b */
[----:B------:R-:W-:Y:S01]  /*5370*/  MOV R102, R107 ;  /* 0x0000006b00667202 */ /* 0x000fe20000000f00 */
[----:B------:R-:W-:-:S02]  /*5380*/  HADD2.F32 R100, -RZ, R65.H0_H0 ;  /* 0x20000041ff647230 */ /* 0x000fc40000004100 */
[----:B------:R-:W-:Y:S01]  /*5390*/  FADD.FTZ R196, R196, -R195 ;  /* 0x800000c3c4c47221 */ /* 0x000fe20000010000 */
[----:B------:R-:W-:Y:S01]  /*53a0*/  FFMA.FTZ R127, R128, UR5, R139 ;  /* 0x00000005807f7c23 */ /* 0x000fe2000801008b */
[----:B------:R-:W-:Y:S02]  /*53b0*/  HADD2.F32 R138, -RZ, R138.H0_H0 ;  /* 0x2000008aff8a7230 */ /* 0x000fe40000004100 */
[----:B------:R-:W-:Y:S01]  /*53c0*/  FADD.FTZ R189, R190, -R189 ;  /* 0x800000bdbebd7221 */ /* 0x000fe20000010000 */
[----:B------:R-:W-:Y:S01]  /*53d0*/  FFMA.FTZ R65, R177, UR7, R100 ;  /* 0x00000007b1417c23 */ /* 0x000fe20008010064 */
[----:B------:R-:W-:Y:S01]  /*53e0*/  FFMA.FTZ R100, R197, UR5, R139 ;  /* 0x00000005c5647c23 */ /* 0x000fe2000801008b */
[----:B------:R-:W-:Y:S02]  /*53f0*/  HADD2.F32 R143, -RZ, R102.H0_H0 ;  /* 0x20000066ff8f7230 */ /* 0x000fe40000004100 */
[----:B------:R-:W-:Y:S01]  /*5400*/  FADD.FTZ R186, R186, -R127 ;  /* 0x8000007fbaba7221 */ /* 0x000fe20000010000 */
[----:B------:R-:W-:Y:S01]  /*5410*/  FFMA.FTZ R138, R189, UR7, R138 ;  /* 0x00000007bd8a7c23 */ /* 0x000fe2000801008a */
[----:B------:R-:W-:Y:S01]  /*5420*/  FADD.FTZ R100, R199, -R100 ;  /* 0x80000064c7647221 */ /* 0x000fe20000010000 */
[----:B------:R-:W-:Y:S01]  /*5430*/  FFMA.FTZ R180, R180, UR5, R139 ;  /* 0x00000005b4b47c23 */ /* 0x000fe2000801008b */
[----:B------:R-:W-:Y:S01]  /*5440*/  FFMA.FTZ R128, R186, UR7, R143 ;  /* 0x00000007ba807c23 */ /* 0x000fe2000801008f */
[----:B------:R-:W-:Y:S01]  /*5450*/  FFMA.FTZ R178, R178, UR5, R139 ;  /* 0x00000005b2b27c23 */ /* 0x000fe2000801008b */
[----:B------:R-:W-:Y:S01]  /*5460*/  FFMA.FTZ R126, R100, UR7, R101 ;  /* 0x00000007647e7c23 */ /* 0x000fe20008010065 */
[----:B------:R-:W-:Y:S01]  /*5470*/  MOV R100, R104 ;  /* 0x0000006800647202 */ /* 0x000fe20000000f00 */
[----:B------:R0:W-:Y:S01]  /*5480*/  F2F.F16.F32 R143, R138 ;  /* 0x0000008a008f7304 */ /* 0x0001e20000200800 */
[----:B------:R-:W-:Y:S01]  /*5490*/  FADD.FTZ R180, R181, -R180 ;  /* 0x800000b4b5b47221 */ /* 0x000fe20000010000 */
[----:B------:R-:W-:Y:S01]  /*54a0*/  FADD.FTZ R178, R179, -R178 ;  /* 0x800000b2b3b27221 */ /* 0x000fe20000010000 */
[----:B------:R-:W-:Y:S01]  /*54b0*/  FFMA.FTZ R193, R193, UR5, R139 ;  /* 0x00000005c1c17c23 */ /* 0x000fe2000801008b */
[----:B------:R-:W-:Y:S01]  /*54c0*/  HADD2.F32 R101, -RZ, R100.H0_H0 ;  /* 0x20000064ff657230 */ /* 0x000fe20000004100 */
[----:B------:R-:W-:Y:S01]  /*54d0*/  SHF.R.U64 R100, R104, 0x10, R105 ;  /* 0x0000001068647819 */ /* 0x000fe20000001269 */
[----:B------:R-:W-:Y:S01]  /*54e0*/  FFMA.FTZ R160, R160, UR5, R139 ;  /* 0x00000005a0a07c23 */ /* 0x000fe2000801008b */
[----:B------:R-:W-:Y:S01]  /*54f0*/  MOV R64, R116 ;  /* 0x0000007400407202 */ /* 0x000fe20000000f00 */
[----:B------:R-:W-:Y:S01]  /*5500*/  FADD.FTZ R192, R192, -R193 ;  /* 0x800000c1c0c07221 */ /* 0x000fe20000010000 */
[----:B0-----:R-:W-:Y:S01]  /*5510*/  SHF.R.U64 R138, R108, 0x10, R109 ;  /* 0x000000106c8a7819 */ /* 0x001fe2000000126d */
[----:B------:R-:W-:Y:S01]  /*5520*/  HADD2.F32 R141, -RZ, R100.H0_H0 ;  /* 0x20000064ff8d7230 */ /* 0x000fe20000004100 */
[----:B------:R-:W-:Y:S01]  /*5530*/  MOV R102, R106 ;  /* 0x0000006a00667202 */ /* 0x000fe20000000f00 */
[----:B------:R-:W-:-:S02]  /*5540*/  HADD2.F32 R66, -RZ, R64.H0_H0 ;  /* 0x20000040ff427230 */ /* 0x000fc40000004100 */
[----:B------:R-:W-:Y:S01]  /*5550*/  FFMA.FTZ R165, R165, UR5, R139 ;  /* 0x00000005a5a57c23 */ /* 0x000fe2000801008b */
[----:B------:R-:W-:Y:S01]  /*5560*/  FADD.FTZ R171, R171, -R160 ;  /* 0x800000a0abab7221 */ /* 0x000fe20000010000 */
[----:B------:R-:W-:Y:S01]  /*5570*/  FFMA.FTZ R100, R196, UR7, R141 ;  /* 0x00000007c4647c23 */ /* 0x000fe2000801008d */
[----:B------:R-:W-:Y:S01]  /*5580*/  SHF.R.U32.HI R141, RZ, 0x10, R109 ;  /* 0x00000010ff8d7819 */ /* 0x000fe2000001166d */
[----:B------:R-:W-:Y:S01]  /*5590*/  FFMA.FTZ R101, R192, UR7, R101 ;  /* 0x00000007c0657c23 */ /* 0x000fe20008010065 */
[----:B------:R-:W-:Y:S02]  /*55a0*/  HADD2.F32 R102, -RZ, R102.H0_H0 ;  /* 0x20000066ff667230 */ /* 0x000fe40000004100 */
[----:B------:R-:W-:Y:S01]  /*55b0*/  FADD.FTZ R165, R166, -R165 ;  /* 0x800000a5a6a57221 */ /* 0x000fe20000010000 */
[----:B------:R-:W-:Y:S01]  /*55c0*/  FFMA.FTZ R146, R132, UR5, R139 ;  /* 0x0000000584927c23 */ /* 0x000fe2000801008b */
[----:B------:R-:W-:Y:S01]  /*55d0*/  HADD2.F32 R141, -RZ, R141.H0_H0 ;  /* 0x2000008dff8d7230 */ /* 0x000fe20000004100 */
[----:B------:R-:W-:Y:S01]  /*55e0*/  MOV R148, R113 ;  /* 0x0000007100947202 */ /* 0x000fe20000000f00 */
[----:B------:R-:W-:Y:S01]  /*55f0*/  FFMA.FTZ R103, R171, UR7, R66 ;  /* 0x00000007ab677c23 */ /* 0x000fe20008010042 */
[----:B------:R-:W-:Y:S01]  /*5600*/  SHF.R.U64 R66, R116, 0x10, R117 ;  /* 0x0000001074427819 */ /* 0x000fe20000001275 */
[----:B------:R0:W-:Y:S01]  /*5610*/  F2F.F16.F32 R127, R101 ;  /* 0x00000065007f7304 */ /* 0x0001e20000200800 */
[----:B------:R-:W-:Y:S01]  /*5620*/  FFMA.FTZ R145, R180, UR7, R141 ;  /* 0x00000007b4917c23 */ /* 0x000fe2000801008d */
[----:B------:R-:W-:-:S02]  /*5630*/  HADD2.F32 R141, -RZ, R138.H0_H0 ;  /* 0x2000008aff8d7230 */ /* 0x000fc40000004100 */
[--C-:B------:R-:W-:Y:S01]  /*5640*/  FFMA.FTZ R169, R169, UR5, R139.reuse ;  /* 0x00000005a9a97c23 */ /* 0x100fe2000801008b */
[----:B------:R-:W-:Y:S01]  /*5650*/  FADD.FTZ R146, R133, -R146 ;  /* 0x8000009285927221 */ /* 0x000fe20000010000 */
[----:B------:R-:W-:Y:S02]  /*5660*/  HADD2.F32 R133, -RZ, R148.H0_H0 ;  /* 0x20000094ff857230 */ /* 0x000fe40000004100 */
[----:B------:R-:W-:Y:S01]  /*5670*/  FFMA.FTZ R187, R187, UR5, R139 ;  /* 0x00000005bbbb7c23 */ /* 0x000fe2000801008b */
[----:B------:R-:W-:Y:S01]  /*5680*/  FFMA.FTZ R138, R178, UR7, R141 ;  /* 0x00000007b28a7c23 */ /* 0x000fe2000801008d */
[----:B------:R-:W-:Y:S01]  /*5690*/  SHF.R.U32.HI R141, RZ, 0x10, R111 ;  /* 0x00000010ff8d7819 */ /* 0x000fe2000001166f */
[----:B0-----:R-:W-:Y:S01]  /*56a0*/  FFMA.FTZ R101, R129, UR7, R102 ;  /* 0x0000000781657c23 */ /* 0x001fe20008010066 */
[----:B------:R-:W-:Y:S01]  /*56b0*/  SHF.R.U64 R102, R106, 0x10, R107 ;  /* 0x000000106a667819 */ /* 0x000fe2000000126b */
[----:B------:R-:W-:Y:S01]  /*56c0*/  HADD2.F32 R67, -RZ, R66.H0_H0 ;  /* 0x20000042ff437230 */ /* 0x000fe20000004100 */
[----:B------:R-:W-:Y:S01]  /*56d0*/  SHF.R.U32.HI R148, RZ, 0x10, R113 ;  /* 0x00000010ff947819 */ /* 0x000fe20000011671 */
[----:B------:R-:W-:-:S02]  /*56e0*/  HADD2.F32 R144, -RZ, R141.H0_H0 ;  /* 0x2000008dff907230 */ /* 0x000fc40000004100 */
[----:B------:R-:W-:Y:S01]  /*56f0*/  FFMA.FTZ R163, R163, UR5, R139 ;  /* 0x00000005a3a37c23 */ /* 0x000fe2000801008b */
[----:B------:R-:W-:Y:S01]  /*5700*/  FADD.FTZ R168, R168, -R169 ;  /* 0x800000a9a8a87221 */ /* 0x000fe20000010000 */
[----:B------:R-:W-:Y:S01]  /*5710*/  FFMA.FTZ R136, R136, UR5, R139 ;  /* 0x0000000588887c23 */ /* 0x000fe2000801008b */
[----:B------:R-:W-:Y:S02]  /*5720*/  HADD2.F32 R129, -RZ, R102.H0_H0 ;  /* 0x20000066ff817230 */ /* 0x000fe40000004100 */
[----:B------:R-:W-:Y:S01]  /*5730*/  FFMA.FTZ R147, R165, UR7, R144 ;  /* 0x00000007a5937c23 */ /* 0x000fe20008010090 */
[----:B------:R-:W-:Y:S01]  /*5740*/  SHF.R.U64 R144, R110, 0x10, R111 ;  /* 0x000000106e907819 */ /* 0x000fe2000000126f */
[----:B------:R-:W-:Y:S01]  /*5750*/  FADD.FTZ R188, R188, -R187 ;  /* 0x800000bbbcbc7221 */ /* 0x000fe20000010000 */
[----:B------:R-:W-:Y:S01]  /*5760*/  FADD.FTZ R163, R164, -R163 ;  /* 0x800000a3a4a37221 */ /* 0x000fe20000010000 */
[----:B------:R-:W-:Y:S02]  /*5770*/  HADD2.F32 R149, -RZ, R148.H0_H0 ;  /* 0x20000094ff957230 */ /* 0x000fe40000004100 */
[----:B------:R-:W-:Y:S01]  /*5780*/  FFMA.FTZ R66, R168, UR7, R67 ;  /* 0x00000007a8427c23 */ /* 0x000fe20008010043 */
[----:B------:R-:W-:-:S02]  /*5790*/  HADD2.F32 R144, -RZ, R144.H0_H0 ;  /* 0x20000090ff907230 */ /* 0x000fc40000004100 */
[----:B------:R-:W-:Y:S01]  /*57a0*/  FADD.FTZ R136, R137, -R136 ;  /* 0x8000008889887221 */ /* 0x000fe20000010000 */
[----:B------:R-:W-:Y:S01]  /*57b0*/  MOV R67, R105 ;  /* 0x0000006900437202 */ /* 0x000fe20000000f00 */
[----:B------:R-:W-:Y:S01]  /*57c0*/  FFMA.FTZ R102, R188, UR7, R129 ;  /* 0x00000007bc667c23 */ /* 0x000fe20008010081 */
[--C-:B------:R-:W-:Y:S01]  /*57d0*/  FFMA.FTZ R134, R134, UR5, R139.reuse ;  /* 0x0000000586867c23 */ /* 0x100fe2000801008b */
[----:B------:R-:W-:Y:S01]  /*57e0*/  FFMA.FTZ R191, R191, UR5, R139 ;  /* 0x00000005bfbf7c23 */ /* 0x000fe2000801008b */
[----:B------:R-:W-:Y:S01]  /*57f0*/  MOV R129, R109 ;  /* 0x0000006d00817202 */ /* 0x000fe20000000f00 */
[----:B------:R-:W-:Y:S01]  /*5800*/  FFMA.FTZ R132, R163, UR7, R144 ;  /* 0x00000007a3847c23 */ /* 0x000fe20008010090 */
[----:B------:R-:W-:Y:S01]  /*5810*/  FFMA.FTZ R144, R146, UR7, R133 ;  /* 0x0000000792907c23 */ /* 0x000fe20008010085 */
[----:B------:R-:W-:Y:S01]  /*5820*/  FFMA.FTZ R149, R136, UR7, R149 ;  /* 0x0000000788957c23 */ /* 0x000fe20008010095 */
[----:B------:R-:W-:Y:S01]  /*5830*/  FFMA.FTZ R172, R172, UR5, R139 ;  /* 0x00000005acac7c23 */ /* 0x000fe2000801008b */
[----:B------:R-:W-:Y:S01]  /*5840*/  MOV R133, R112 ;  /* 0x0000007000857202 */ /* 0x000fe20000000f00 */
[----:B------:R-:W-:Y:S01]  /*5850*/  HADD2.F32 R67, -RZ, R67.H0_H0 ;  /* 0x20000043ff437230 */ /* 0x000fe20000004100 */
[----:B------:R-:W-:Y:S01]  /*5860*/  SHF.R.U64 R136, R112, 0x10, R113 ;  /* 0x0000001070887819 */ /* 0x000fe20000001271 */
[----:B------:R-:W-:Y:S01]  /*5870*/  FADD.FTZ R134, R135, -R134 ;  /* 0x8000008687867221 */ /* 0x000fe20000010000 */
[----:B------:R-:W-:Y:S01]  /*5880*/  FFMA.FTZ R123, R123, UR5, R139 ;  /* 0x000000057b7b7c23 */ /* 0x000fe2000801008b */
[----:B------:R-:W-:Y:S01]  /*5890*/  FADD.FTZ R194, R194, -R191 ;  /* 0x800000bfc2c27221 */ /* 0x000fe20000010000 */
[----:B------:R-:W-:Y:S01]  /*58a0*/  FFMA.FTZ R130, R130, UR5, R139 ;  /* 0x0000000582827c23 */ /* 0x000fe2000801008b */
[----:B------:R-:W-:Y:S01]  /*58b0*/  SHF.R.U64 R135, R114, 0x10, R115 ;  /* 0x0000001072877819 */ /* 0x000fe20000001273 */
[----:B------:R-:W-:-:S02]  /*58c0*/  HADD2.F32 R129, -RZ, R129.H0_H0 ;  /* 0x20000081ff817230 */ /* 0x000fc40000004100 */
[----:B------:R-:W-:Y:S01]  /*58d0*/  FADD.FTZ R172, R175, -R172 ;  /* 0x800000acafac7221 */ /* 0x000fe20000010000 */
[----:B------:R-:W-:Y:S01]  /*58e0*/  MOV R142, R111 ;  /* 0x0000006f008e7202 */ /* 0x000fe20000000f00 */
[----:B------:R-:W-:Y:S02]  /*58f0*/  HADD2.F32 R133, -RZ, R133.H0_H0 ;  /* 0x20000085ff857230 */ /* 0x000fe40000004100 */
[----:B------:R-:W-:Y:S01]  /*5900*/  FADD.FTZ R123, R120, -R123 ;  /* 0x8000007b787b7221 */ /* 0x000fe20000010000 */
[----:B------:R-:W-:Y:S02]  /*5910*/  HADD2.F32 R137, -RZ, R136.H0_H0 ;  /* 0x20000088ff897230 */ /* 0x000fe40000004100 */
[----:B------:R-:W-:Y:S01]  /*5920*/  FFMA.FTZ R67, R194, UR7, R67 ;  /* 0x00000007c2437c23 */ /* 0x000fe20008010043 */
[----:B------:R-:W-:Y:S01]  /*5930*/  FADD.FTZ R130, R131, -R130 ;  /* 0x8000008283827221 */ /* 0x000fe20000010000 */
[--C-:B------:R-:W-:Y:S01]  /*5940*/  FFMA.FTZ R136, R124, UR5, R139.reuse ;  /* 0x000000057c887c23 */ /* 0x100fe2000801008b */
[----:B------:R-:W-:Y:S01]  /*5950*/  MOV R120, R115 ;  /* 0x0000007300787202 */ /* 0x000fe20000000f00 */
[----:B------:R-:W-:Y:S01]  /*5960*/  F2F.F16.F32 R64, R170 ;  /* 0x000000aa00407304 */ /* 0x000fe20000200800 */
[----:B------:R-:W-:Y:S01]  /*5970*/  FFMA.FTZ R161, R161, UR5, R139 ;  /* 0x00000005a1a17c23 */ /* 0x000fe2000801008b */
[----:B------:R-:W-:-:S02]  /*5980*/  HADD2.F32 R124, -RZ, R135.H0_H0 ;  /* 0x20000087ff7c7230 */ /* 0x000fc40000004100 */
[----:B------:R-:W-:Y:S01]  /*5990*/  FFMA.FTZ R140, R172, UR7, R129 ;  /* 0x00000007ac8c7c23 */ /* 0x000fe20008010081 */
[----:B------:R-:W-:Y:S01]  /*59a0*/  MOV R129, R108 ;  /* 0x0000006c00817202 */ /* 0x000fe20000000f00 */
[----:B------:R-:W-:Y:S01]  /*59b0*/  HADD2.F32 R142, -RZ, R142.H0_H0 ;  /* 0x2000008eff8e7230 */ /* 0x000fe20000004100 */
[----:B------:R-:W-:Y:S01]  /*59c0*/  MOV R141, R110 ;  /* 0x0000006e008d7202 */ /* 0x000fe20000000f00 */
[----:B------:R-:W-:Y:S01]  /*59d0*/  FFMA.FTZ R133, R130, UR7, R133 ;  /* 0x0000000782857c23 */ /* 0x000fe20008010085 */
[----:B------:R-:W0:Y:S01]  /*59e0*/  F2F.F16.F32 R65, R65 ;  /* 0x0000004100417304 */ /* 0x000e220000200800 */
[----:B------:R-:W-:Y:S01]  /*59f0*/  FADD.FTZ R136, R121, -R136 ;  /* 0x8000008879887221 */ /* 0x000fe20000010000 */
[----:B------:R-:W-:Y:S01]  /*5a00*/  FFMA.FTZ R174, R174, UR5, R139 ;  /* 0x00000005aeae7c23 */ /* 0x000fe2000801008b */
[----:B------:R-:W-:Y:S01]  /*5a10*/  FADD.FTZ R161, R162, -R161 ;  /* 0x800000a1a2a17221 */ /* 0x000fe20000010000 */
[--C-:B------:R-:W-:Y:S01]  /*5a20*/  FFMA.FTZ R150, R150, UR5, R139.reuse ;  /* 0x0000000596967c23 */ /* 0x100fe2000801008b */
[----:B------:R-:W-:Y:S01]  /*5a30*/  FFMA.FTZ R130, R118, UR5, R139 ;  /* 0x0000000576827c23 */ /* 0x000fe2000801008b */
[----:B------:R-:W-:-:S02]  /*5a40*/  HADD2.F32 R121, -RZ, R120.H0_H0 ;  /* 0x20000078ff797230 */ /* 0x000fc40000004100 */
[----:B------:R-:W-:Y:S01]  /*5a50*/  FFMA.FTZ R123, R123, UR7, R124 ;  /* 0x000000077b7b7c23 */ /* 0x000fe2000801007c */
[----:B------:R-:W1:Y:S01]  /*5a60*/  F2F.F16.F32 R66, R66 ;  /* 0x0000004200427304 */ /* 0x000e620000200800 */
[----:B------:R-:W-:Y:S01]  /*5a70*/  SHF.R.U32.HI R124, RZ, 0x10, R115 ;  /* 0x00000010ff7c7819 */ /* 0x000fe20000011673 */
[----:B------:R-:W-:Y:S02]  /*5a80*/  HADD2.F32 R129, -RZ, R129.H0_H0 ;  /* 0x20000081ff817230 */ /* 0x000fe40000004100 */
[----:B------:R-:W-:Y:S01]  /*5a90*/  FADD.FTZ R174, R173, -R174 ;  /* 0x800000aeadae7221 */ /* 0x000fe20000010000 */
[----:B------:R-:W-:Y:S02]  /*5aa0*/  HADD2.F32 R141, -RZ, R141.H0_H0 ;  /* 0x2000008dff8d7230 */ /* 0x000fe40000004100 */
[----:B------:R-:W-:Y:S01]  /*5ab0*/  FFMA.FTZ R142, R161, UR7, R142 ;  /* 0x00000007a18e7c23 */ /* 0x000fe2000801008e */
[----:B------:R-:W-:Y:S01]  /*5ac0*/  FADD.FTZ R150, R151, -R150 ;  /* 0x8000009697967221 */ /* 0x000fe20000010000 */
[----:B------:R-:W-:Y:S01]  /*5ad0*/  FFMA.FTZ R125, R125, UR5, R139 ;  /* 0x000000057d7d7c23 */ /* 0x000fe2000801008b */
[----:B------:R-:W-:Y:S01]  /*5ae0*/  F2F.F16.F32 R67, R67 ;  /* 0x0000004300437304 */ /* 0x000fe20000200800 */
[----:B------:R-:W-:Y:S01]  /*5af0*/  FADD.FTZ R130, R119, -R130 ;  /* 0x8000008277827221 */ /* 0x000fe20000010000 */
[----:B------:R-:W-:Y:S01]  /*5b00*/  FFMA.FTZ R134, R134, UR7, R137 ;  /* 0x0000000786867c23 */ /* 0x000fe20008010089 */
[----:B------:R-:W-:Y:S01]  /*5b10*/  MOV R119, R114 ;  /* 0x0000007200777202 */ /* 0x000fe20000000f00 */
[----:B------:R-:W-:Y:S01]  /*5b20*/  FFMA.FTZ R160, R136, UR7, R121 ;  /* 0x0000000788a07c23 */ /* 0x000fe20008010079 */
[----:B------:R-:W-:Y:S01]  /*5b30*/  HADD2.F32 R124, -RZ, R124.H0_H0 ;  /* 0x2000007cff7c7230 */ /* 0x000fe20000004100 */
[----:B------:R-:W2:Y:S01]  /*5b40*/  LDC.64 R136, c[0x0][0x478] ;  /* 0x00011e00ff887b82 */ /* 0x000ea20000000a00 */
[----:B------:R-:W-:Y:S01]  /*5b50*/  FFMA.FTZ R129, R174, UR7, R129 ;  /* 0x00000007ae817c23 */ /* 0x000fe20008010081 */
[----:B------:R-:W3:Y:S01]  /*5b60*/  F2F.F16.F32 R126, R126 ;  /* 0x0000007e007e7304 */ /* 0x000ee20000200800 */
[----:B------:R-:W-:Y:S01]  /*5b70*/  FFMA.FTZ R141, R150, UR7, R141 ;  /* 0x00000007968d7c23 */ /* 0x000fe2000801008d */
[----:B------:R-:W-:Y:S01]  /*5b80*/  FADD.FTZ R125, R122, -R125 ;  /* 0x8000007d7a7d7221 */ /* 0x000fe20000010000 */
[----:B------:R-:W-:Y:S01]  /*5b90*/  HADD2.F32 R119, -RZ, R119.H0_H0 ;  /* 0x20000077ff777230 */ /* 0x000fe20000004100 */
[----:B0-----:R-:W-:Y:S01]  /*5ba0*/  PRMT R135, R64, 0x5410, R65 ;  /* 0x0000541040877816 */ /* 0x001fe20000000041 */
[----:B-1----:R-:W-:-:S04]  /*5bb0*/  IMAD.WIDE.U32 R64, R66, 0x10000, RZ ;  /* 0x0001000042407825 */ /* 0x002fc800078e00ff */
[----:B------:R-:W-:Y:S01]  /*5bc0*/  FFMA.FTZ R124, R125, UR7, R124 ;  /* 0x000000077d7c7c23 */ /* 0x000fe2000801007c */
[----:B------:R-:W-:Y:S01]  /*5bd0*/  IADD3 R139, PT, PT, R152, 0x100, RZ ;  /* 0x00000100988b7810 */ /* 0x000fe20007ffe0ff */
[----:B------:R-:W-:Y:S01]  /*5be0*/  F2F.F16.F32 R103, R103 ;  /* 0x0000006700677304 */ /* 0x000fe20000200800 */
[----:B------:R-:W-:Y:S01]  /*5bf0*/  FFMA.FTZ R161, R130, UR7, R119 ;  /* 0x0000000782a17c23 */ /* 0x000fe20008010077 */
[----:B------:R-:W-:Y:S02]  /*5c00*/  LOP3.LUT R135, R135, R65, RZ, 0xfc, !PT ;  /* 0x0000004187877212 */ /* 0x000fe400078efcff */
[----:B------:R-:W-:Y:S02]  /*5c10*/  IADD3 R163, PT, PT, R152, 0x600, RZ ;  /* 0x0000060098a37810 */ /* 0x000fe40007ffe0ff */
[----:B---3--:R-:W-:Y:S02]  /*5c20*/  PRMT R119, R67, 0x5410, R126 ;  /* 0x0000541043777816 */ /* 0x008fe4000000007e */
[----:B------:R-:W0:Y:S08]  /*5c30*/  F2F.F16.F32 R100, R100 ;  /* 0x0000006400647304 */ /* 0x000e300000200800 */
[----:B------:R-:W-:Y:S01]  /*5c40*/  F2F.F16.F32 R102, R102 ;  /* 0x0000006600667304 */ /* 0x000fe20000200800 */
[----:B0-----:R-:W-:-:S07]  /*5c50*/  IMAD.WIDE.U32 R66, R100, 0x10000, RZ ;  /* 0x0001000064427825 */ /* 0x001fce00078e00ff */
[----:B------:R-:W0:Y:S01]  /*5c60*/  F2F.F16.F32 R128, R128 ;  /* 0x0000008000807304 */ /* 0x000e220000200800 */
[----:B------:R-:W-:-:S07]  /*5c70*/  LOP3.LUT R130, R66, R127, RZ, 0xfc, !PT ;  /* 0x0000007f42827212 */ /* 0x000fce00078efcff */
[----:B------:R-:W-:Y:S01]  /*5c80*/  F2F.F16.F32 R144, R144 ;  /* 0x0000009000907304 */ /* 0x000fe20000200800 */
[----:B0-----:R-:W-:-:S07]  /*5c90*/  PRMT R143, R128, 0x5410, R143 ;  /* 0x00005410808f7816 */ /* 0x001fce000000008f */
[----:B------:R0:W1:Y:S08]  /*5ca0*/  F2F.F16.F32 R131, R149 ;  /* 0x0000009500837304 */ /* 0x0000700000200800 */
[----:B------:R-:W-:Y:S01]  /*5cb0*/  F2F.F16.F32 R101, R101 ;  /* 0x0000006500657304 */ /* 0x000fe20000200800 */
[----:B0-----:R-:W0:Y:S01]  /*5cc0*/  LDC.64 R148, c[0x0][0x468] ;  /* 0x00011a00ff947b82 */ /* 0x001e220000000a00 */
[----:B-1----:R-:W-:-:S06]  /*5cd0*/  PRMT R121, R144, 0x5410, R131 ;  /* 0x0000541090797816 */ /* 0x002fcc0000000083 */
[----:B------:R-:W1:Y:S01]  /*5ce0*/  F2F.F16.F32 R138, R138 ;  /* 0x0000008a008a7304 */ /* 0x000e620000200800 */
[----:B------:R-:W-:-:S07]  /*5cf0*/  LOP3.LUT R131, R119, R67, RZ, 0xfc, !PT ;  /* 0x0000004377837212 */ /* 0x000fce00078efcff */
[----:B------:R-:W-:Y:S01]  /*5d00*/  F2F.F16.F32 R132, R132 ;  /* 0x0000008400847304 */ /* 0x000fe20000200800 */
[----:B-1----:R-:W-:-:S07]  /*5d10*/  IMAD.WIDE.U32 R66, R138, 0x10000, RZ ;  /* 0x000100008a427825 */ /* 0x002fce00078e00ff */
[----:B------:R-:W-:Y:S08]  /*5d20*/  F2F.F16.F32 R140, R140 ;  /* 0x0000008c008c7304 */ /* 0x000ff00000200800 */
[----:B------:R-:W1:Y:S08]  /*5d30*/  F2F.F16.F32 R145, R145 ;  /* 0x0000009100917304 */ /* 0x000e700000200800 */
[----:B------:R-:W-:Y:S01]  /*5d40*/  F2F.F16.F32 R142, R142 ;  /* 0x0000008e008e7304 */ /* 0x000fe20000200800 */
[----:B-1----:R-:W-:-:S07]  /*5d50*/  PRMT R145, R140, 0x5410, R145 ;  /* 0x000054108c917816 */ /* 0x002fce0000000091 */
[----:B------:R-:W1:Y:S08]  /*5d60*/  F2F.F16.F32 R147, R147 ;  /* 0x0000009300937304 */ /* 0x000e700000200800 */
[----:B------:R3:W4:Y:S01]  /*5d70*/  F2F.F16.F32 R118, R134 ;  /* 0x0000008600767304 */ /* 0x0007220000200800 */
[----:B-1----:R-:W-:-:S07]  /*5d80*/  PRMT R147, R142, 0x5410, R147 ;  /* 0x000054108e937816 */ /* 0x002fce0000000093 */
[----:B------:R-:W1:Y:S01]  /*5d90*/  F2F.F16.F32 R129, R129 ;  /* 0x0000008100817304 */ /* 0x000e620000200800 */
[----:B---3--:R-:W-:Y:S01]  /*5da0*/  LOP3.LUT R134, R64, R103, RZ, 0xfc, !PT ;  /* 0x0000006740867212 */ /* 0x008fe200078efcff */
[----:B------:R-:W-:-:S05]  /*5db0*/  IMAD.WIDE.U32 R64, R102, 0x10000, RZ ;  /* 0x0001000066407825 */ /* 0x000fca00078e00ff */
[----:B------:R-:W-:Y:S01]  /*5dc0*/  LOP3.LUT R127, R143, R65, RZ, 0xfc, !PT ;  /* 0x000000418f7f7212 */ /* 0x000fe200078efcff */
[----:B------:R-:W3:Y:S01]  /*5dd0*/  F2F.F16.F32 R141, R141 ;  /* 0x0000008d008d7304 */ /* 0x000ee20000200800 */
[----:B------:R-:W-:Y:S01]  /*5de0*/  LOP3.LUT R126, R64, R101, RZ, 0xfc, !PT ;  /* 0x00000065407e7212 */ /* 0x000fe200078efcff */
[----:B------:R-:W-:Y:S01]  /*5df0*/  IMAD.WIDE.U32 R64, R132, 0x10000, RZ ;  /* 0x0001000084407825 */ /* 0x000fe200078e00ff */
[----:B------:R-:W-:-:S03]  /*5e00*/  IADD3 R143, PT, PT, R152, 0x300, RZ ;  /* 0x00000300988f7810 */ /* 0x000fc60007ffe0ff */
[----:B----4-:R-:W-:Y:S01]  /*5e10*/  IMAD.WIDE.U32 R100, R118, 0x10000, RZ ;  /* 0x0001000076647825 */ /* 0x010fe200078e00ff */
[----:B-1----:R-:W-:Y:S01]  /*5e20*/  LOP3.LUT R122, R66, R129, RZ, 0xfc, !PT ;  /* 0x00000081427a7212 */ /* 0x002fe200078efcff */
[----:B------:R1:W4:Y:S01]  /*5e30*/  F2F.F16.F32 R151, R123 ;  /* 0x0000007b00977304 */ /* 0x0003220000200800 */
[----:B------:R-:W-:Y:S02]  /*5e40*/  LOP3.LUT R119, R147, R65, RZ, 0xfc, !PT ;  /* 0x0000004193777212 */ /* 0x000fe400078efcff */
[----:B------:R-:W-:Y:S02]  /*5e50*/  IADD3 R147, PT, PT, R152, 0x500, RZ ;  /* 0x0000050098937810 */ /* 0x000fe40007ffe0ff */
[----:B------:R-:W-:Y:S02]  /*5e60*/  LOP3.LUT R101, R121, R101, RZ, 0xfc, !PT ;  /* 0x0000006579657212 */ /* 0x000fe400078efcff */
[----:B---3--:R-:W-:Y:S01]  /*5e70*/  LOP3.LUT R118, R64, R141, RZ, 0xfc, !PT ;  /* 0x0000008d40767212 */ /* 0x008fe200078efcff */
[----:B------:R-:W-:Y:S01]  /*5e80*/  F2F.F16.F32 R160, R160 ;  /* 0x000000a000a07304 */ /* 0x000fe20000200800 */
[----:B-1----:R-:W-:Y:S01]  /*5e90*/  LOP3.LUT R123, R145, R67, RZ, 0xfc, !PT ;  /* 0x00000043917b7212 */ /* 0x002fe200078efcff */
[C---:B--2---:R-:W-:Y:S01]  /*5ea0*/  IMAD.WIDE.U32 R66, R152.reuse, 0x8, R136 ;  /* 0x0000000898427825 */ /* 0x044fe200078e0088 */
[----:B------:R-:W-:-:S02]  /*5eb0*/  IADD3 R141, PT, PT, R152, 0x200, RZ ;  /* 0x00000200988d7810 */ /* 0x000fc40007ffe0ff */
[----:B------:R-:W-:Y:S01]  /*5ec0*/  IADD3 R145, PT, PT, R152, 0x400, RZ ;  /* 0x0000040098917810 */ /* 0x000fe20007ffe0ff */
[----:B----4-:R-:W-:Y:S02]  /*5ed0*/  IMAD.WIDE.U32 R64, R151, 0x10000, RZ ;  /* 0x0001000097407825 */ /* 0x010fe400078e00ff */
[----:B------:R1:W2:Y:S01]  /*5ee0*/  F2F.F16.F32 R150, R124 ;  /* 0x0000007c00967304 */ /* 0x0002a20000200800 */
[----:B------:R3:W-:Y:S01]  /*5ef0*/  STG.E.64 desc[UR14][R66.64], R134 ;  /* 0x0000008642007986 */ /* 0x0007e2000c101b0e */
[----:B------:R-:W-:-:S04]  /*5f00*/  IMAD.WIDE.U32 R128, R141, 0x8, R136 ;  /* 0x000000088d807825 */ /* 0x000fc800078e0088 */
[--C-:B------:R-:W-:Y:S02]  /*5f10*/  IMAD.WIDE.U32 R120, R145, 0x8, R136.reuse ;  /* 0x0000000891787825 */ /* 0x100fe400078e0088 */
[----:B------:R-:W4:Y:S02]  /*5f20*/  F2F.F16.F32 R133, R133 ;  /* 0x0000008500857304 */ /* 0x000f240000200800 */
[----:B-1----:R-:W-:Y:S01]  /*5f30*/  IMAD.WIDE.U32 R124, R143, 0x8, R136 ;  /* 0x000000088f7c7825 */ /* 0x002fe200078e0088 */
[----:B--2---:R-:W-:-:S05]  /*5f40*/  PRMT R103, R160, 0x5410, R150 ;  /* 0x00005410a0677816 */ /* 0x004fca0000000096 */
[----:B------:R-:W1:Y:S01]  /*5f50*/  F2F.F16.F32 R161, R161 ;  /* 0x000000a100a17304 */ /* 0x000e620000200800 */
[----:B---3--:R-:W-:Y:S01]  /*5f60*/  IMAD.WIDE.U32 R66, R163, 0x8, R136 ;  /* 0x00000008a3427825 */ /* 0x008fe200078e0088 */
[----:B------:R-:W-:-:S03]  /*5f70*/  LOP3.LUT R65, R103, R65, RZ, 0xfc, !PT ;  /* 0x0000004167417212 */ /* 0x000fc600078efcff */
[----:B------:R-:W-:Y:S01]  /*5f80*/  IMAD.WIDE.U32 R102, R147, 0x8, R136 ;  /* 0x0000000893667825 */ /* 0x000fe200078e0088 */
[----:B----4-:R-:W-:-:S03]  /*5f90*/  LOP3.LUT R100, R100, R133, RZ, 0xfc, !PT ;  /* 0x0000008564647212 */ /* 0x010fc600078efcff */
[----:B------:R-:W-:-:S04]  /*5fa0*/  IMAD.WIDE.U32 R132, R139, 0x8, R136 ;  /* 0x000000088b847825 */ /* 0x000fc800078e0088 */
[----:B0-----:R-:W-:Y:S01]  /*5fb0*/  IMAD.WIDE.U32 R136, R152, 0x8, R148 ;  /* 0x0000000898887825 */ /* 0x001fe200078e0094 */
        /* <DEDUP_REMOVED lines=25> */
.L_x_873:
[----:B-----5:R-:W-:Y:S01]  /*6150*/  MOV R64, R117 ;  /* 0x0000007500407202 */ /* 0x020fe20000000f00 */
[----:B------:R-:W-:Y:S01]  /*6160*/  FFMA.FTZ R170, R170, UR5, R139 ;  /* 0x00000005aaaa7c23 */ /* 0x000fe2000801008b */
[----:B------:R-:W-:Y:S01]  /*6170*/  SHF.R.U32.HI R66, RZ, 0x10, R117 ;  /* 0x00000010ff427819 */ /* 0x000fe20000011675 */
[--C-:B------:R-:W-:Y:S01]  /*6180*/  FFMA.FTZ R160, R160, UR5, R139.reuse ;  /* 0x00000005a0a07c23 */ /* 0x100fe2000801008b */
[----:B------:R-:W-:Y:S01]  /*6190*/  FFMA.FTZ R100, R197, UR5, R139 ;  /* 0x00000005c5647c23 */ /* 0x000fe2000801008b */
[----:B------:R-:W-:Y:S02]  /*61a0*/  HADD2.F32 R65, -RZ, R64.H0_H0 ;  /* 0x20000040ff417230 */ /* 0x000fe40000004100 */
[----:B------:R-:W-:Y:S01]  /*61b0*/  FADD.FTZ R170, R167, -R170 ;  /* 0x800000aaa7aa7221 */ /* 0x000fe20000010000 */
[----:B------:R-:W-:Y:S02]  /*61c0*/  HADD2.F32 R67, -RZ, R66.H0_H0 ;  /* 0x20000042ff437230 */ /* 0x000fe40000004100 */
[----:B------:R-:W-:Y:S01]  /*61d0*/  FADD.FTZ R171, R171, -R160 ;  /* 0x800000a0abab7221 */ /* 0x000fe20000010000 */
[----:B------:R-:W-:Y:S01]  /*61e0*/  FADD.FTZ R199, R199, -R100 ;  /* 0x80000064c7c77221 */ /* 0x000fe20000010000 */
[----:B------:R-:W-:Y:S01]  /*61f0*/  FFMA.FTZ R64, R170, UR7, R65 ;  /* 0x00000007aa407c23 */ /* 0x000fe20008010041 */
[----:B------:R-:W-:Y:S01]  /*6200*/  MOV R65, R116 ;  /* 0x0000007400417202 */ /* 0x000fe20000000f00 */
[----:B------:R-:W-:Y:S01]  /*6210*/  FFMA.FTZ R169, R169, UR5, R139 ;  /* 0x00000005a9a97c23 */ /* 0x000fe2000801008b */
[----:B------:R-:W-:Y:S01]  /*6220*/  SHF.R.U32.HI R103, RZ, 0x10, R105 ;  /* 0x00000010ff677819 */ /* 0x000fe20000011669 */
[----:B------:R-:W-:Y:S01]  /*6230*/  FFMA.FTZ R191, R191, UR5, R139 ;  /* 0x00000005bfbf7c23 */ /* 0x000fe2000801008b */
[----:B------:R-:W-:Y:S01]  /*6240*/  MOV R100, R104 ;  /* 0x0000006800647202 */ /* 0x000fe20000000f00 */
[----:B------:R-:W-:Y:S01]  /*6250*/  HADD2.F32 R66, -RZ, R65.H0_H0 ;  /* 0x20000041ff427230 */ /* 0x000fe20000004100 */
[----:B------:R-:W-:Y:S01]  /*6260*/  SHF.R.U64 R65, R116, 0x10, R117 ;  /* 0x0000001074417819 */ /* 0x000fe20000001275 */
[----:B------:R-:W-:-:S02]  /*6270*/  HADD2.F32 R126, -RZ, R103.H0_H0 ;  /* 0x20000067ff7e7230 */ /* 0x000fc40000004100 */
[----:B------:R-:W-:Y:S01]  /*6280*/  FADD.FTZ R168, R168, -R169 ;  /* 0x800000a9a8a87221 */ /* 0x000fe20000010000 */
[----:B------:R-:W-:Y:S02]  /*6290*/  HADD2.F32 R103, -RZ, R100.H0_H0 ;  /* 0x20000064ff677230 */ /* 0x000fe40000004100 */
[----:B------:R-:W-:Y:S01]  /*62a0*/  FFMA.FTZ R101, R171, UR7, R66 ;  /* 0x00000007ab657c23 */ /* 0x000fe20008010042 */
[----:B------:R-:W-:Y:S01]  /*62b0*/  MOV R66, R105 ;  /* 0x0000006900427202 */ /* 0x000fe20000000f00 */
[----:B------:R-:W-:Y:S01]  /*62c0*/  HADD2.F32 R65, -RZ, R65.H0_H0 ;  /* 0x20000041ff417230 */ /* 0x000fe20000004100 */
[----:B------:R-:W-:Y:S01]  /*62d0*/  SHF.R.U64 R100, R104, 0x10, R105 ;  /* 0x0000001068647819 */ /* 0x000fe20000001269 */
[----:B------:R-:W-:Y:S01]  /*62e0*/  FFMA.FTZ R195, R195, UR5, R139 ;  /* 0x00000005c3c37c23 */ /* 0x000fe2000801008b */
[----:B------:R-:W-:Y:S01]  /*62f0*/  FADD.FTZ R191, R194, -R191 ;  /* 0x800000bfc2bf7221 */ /* 0x000fe20000010000 */
[----:B------:R-:W-:Y:S02]  /*6300*/  HADD2.F32 R66, -RZ, R66.H0_H0 ;  /* 0x20000042ff427230 */ /* 0x000fe40000004100 */
[----:B------:R-:W-:Y:S01]  /*6310*/  FFMA.FTZ R65, R168, UR7, R65 ;  /* 0x00000007a8417c23 */ /* 0x000fe20008010041 */
[----:B------:R-:W-:Y:S01]  /*6320*/  HADD2.F32 R127, -RZ, R100.H0_H0 ;  /* 0x20000064ff7f7230 */ /* 0x000fe20000004100 */
[----:B------:R-:W-:Y:S01]  /*6330*/  MOV R100, R107 ;  /* 0x0000006b00647202 */ /* 0x000fe20000000f00 */
[----:B------:R-:W-:Y:S01]  /*6340*/  FADD.FTZ R196, R196, -R195 ;  /* 0x800000c3c4c47221 */ /* 0x000fe20000010000 */
[----:B------:R-:W-:Y:S01]  /*6350*/  FFMA.FTZ R102, R191, UR7, R66 ;  /* 0x00000007bf667c23 */ /* 0x000fe20008010042 */
[----:B------:R-:W-:Y:S01]  /*6360*/  FFMA.FTZ R189, R189, UR5, R139 ;  /* 0x00000005bdbd7c23 */ /* 0x000fe2000801008b */
[----:B------:R0:W-:Y:S01]  /*6370*/  F2F.F16.F32 R66, R65 ;  /* 0x0000004100427304 */ /* 0x0001e20000200800 */
[----:B------:R-:W-:-:S02]  /*6380*/  HADD2.F32 R141, -RZ, R100.H0_H0 ;  /* 0x20000064ff8d7230 */ /* 0x000fc40000004100 */
[----:B------:R-:W-:Y:S01]  /*6390*/  FFMA.FTZ R127, R196, UR7, R127 ;  /* 0x00000007c47f7c23 */ /* 0x000fe2000801007f */
[----:B------:R-:W-:Y:S01]  /*63a0*/  SHF.R.U32.HI R100, RZ, 0x10, R107 ;  /* 0x00000010ff647819 */ /* 0x000fe2000001166b */
[----:B------:R-:W-:Y:S01]  /*63b0*/  FFMA.FTZ R187, R187, UR5, R139 ;  /* 0x00000005bbbb7c23 */ /* 0x000fe2000801008b */
[----:B------:R-:W-:Y:S01]  /*63c0*/  FADD.FTZ R189, R190, -R189 ;  /* 0x800000bdbebd7221 */ /* 0x000fe20000010000 */
[--C-:B------:R-:W-:Y:S01]  /*63d0*/  FFMA.FTZ R172, R172, UR5, R139.reuse ;  /* 0x00000005acac7c23 */ /* 0x100fe2000801008b */
[--C-:B------:R-:W-:Y:S01]  /*63e0*/  FFMA.FTZ R180, R180, UR5, R139.reuse ;  /* 0x00000005b4b47c23 */ /* 0x100fe2000801008b */
[----:B------:R-:W-:Y:S02]  /*63f0*/  HADD2.F32 R138, -RZ, R100.H0_H0 ;  /* 0x20000064ff8a7230 */ /* 0x000fe40000004100 */
[--C-:B0-----:R-:W-:Y:S01]  /*6400*/  FFMA.FTZ R65, R128, UR5, R139.reuse ;  /* 0x0000000580417c23 */ /* 0x101fe2000801008b */
[----:B------:R-:W-:Y:S01]  /*6410*/  MOV R128, R106 ;  /* 0x0000006a00807202 */ /* 0x000fe20000000f00 */
[----:B------:R-:W-:Y:S01]  /*6420*/  FFMA.FTZ R100, R185, UR5, R139 ;  /* 0x00000005b9647c23 */ /* 0x000fe2000801008b */
[----:B------:R-:W-:Y:S01]  /*6430*/  FADD.FTZ R187, R188, -R187 ;  /* 0x800000bbbcbb7221 */ /* 0x000fe20000010000 */
[----:B------:R-:W-:Y:S01]  /*6440*/  FADD.FTZ R186, R186, -R65 ;  /* 0x80000041baba7221 */ /* 0x000fe20000010000 */
[----:B------:R-:W-:Y:S01]  /*6450*/  FFMA.FTZ R138, R189, UR7, R138 ;  /* 0x00000007bd8a7c23 */ /* 0x000fe2000801008a */
[----:B------:R0:W-:Y:S01]  /*6460*/  F2F.F16.F32 R65, R127 ;  /* 0x0000007f00417304 */ /* 0x0001e20000200800 */
[----:B------:R-:W-:Y:S01]  /*6470*/  FADD.FTZ R100, R129, -R100 ;  /* 0x8000006481647221 */ /* 0x000fe20000010000 */
[----:B------:R-:W-:Y:S01]  /*6480*/  MOV R129, R109 ;  /* 0x0000006d00817202 */ /* 0x000fe20000000f00 */
[----:B------:R-:W-:Y:S01]  /*6490*/  FADD.FTZ R172, R175, -R172 ;  /* 0x800000acafac7221 */ /* 0x000fe20000010000 */
[----:B------:R-:W-:Y:S01]  /*64a0*/  FADD.FTZ R180, R181, -R180 ;  /* 0x800000b4b5b47221 */ /* 0x000fe20000010000 */
[----:B------:R-:W-:Y:S01]  /*64b0*/  FFMA.FTZ R126, R199, UR7, R126 ;  /* 0x00000007c77e7c23 */ /* 0x000fe2000801007e */
[----:B------:R-:W-:Y:S01]  /*64c0*/  FFMA.FTZ R178, R178, UR5, R139 ;  /* 0x00000005b2b27c23 */ /* 0x000fe2000801008b */
[----:B------:R-:W-:Y:S01]  /*64d0*/  HADD2.F32 R129, -RZ, R129.H0_H0 ;  /* 0x20000081ff817230 */ /* 0x000fe20000004100 */
[----:B------:R1:W-:Y:S01]  /*64e0*/  F2F.F16.F32 R145, R138 ;  /* 0x0000008a00917304 */ /* 0x0003e20000200800 */
[----:B0-----:R-:W-:Y:S01]  /*64f0*/  HADD2.F32 R127, -RZ, R128.H0_H0 ;  /* 0x20000080ff7f7230 */ /* 0x001fe20000004100 */
[----:B------:R-:W-:Y:S01]  /*6500*/  SHF.R.U64 R128, R106, 0x10, R107 ;  /* 0x000000106a807819 */ /* 0x000fe2000000126b */
[----:B------:R-:W-:Y:S01]  /*6510*/  FADD.FTZ R178, R179, -R178 ;  /* 0x800000b2b3b27221 */ /* 0x000fe20000010000 */
[----:B------:R-:W-:Y:S01]  /*6520*/  FFMA.FTZ R165, R165, UR5, R139 ;  /* 0x00000005a5a57c23 */ /* 0x000fe2000801008b */
[----:B------:R-:W-:Y:S01]  /*6530*/  MOV R140, R111 ;  /* 0x0000006f008c7202 */ /* 0x000fe20000000f00 */
[----:B------:R-:W-:Y:S01]  /*6540*/  FFMA.FTZ R127, R100, UR7, R127 ;  /* 0x00000007647f7c23 */ /* 0x000fe2000801007f */
[----:B------:R-:W-:Y:S01]  /*6550*/  HADD2.F32 R128, -RZ, R128.H0_H0 ;  /* 0x20000080ff807230 */ /* 0x000fe20000004100 */
[----:B------:R0:W-:Y:S01]  /*6560*/  F2F.F16.F32 R143, R126 ;  /* 0x0000007e008f7304 */ /* 0x0001e20000200800 */
[----:B-1----:R-:W-:Y:S01]  /*6570*/  FFMA.FTZ R138, R172, UR7, R129 ;  /* 0x00000007ac8a7c23 */ /* 0x002fe20008010081 */
[----:B------:R-:W-:Y:S01]  /*6580*/  FADD.FTZ R165, R166, -R165 ;  /* 0x800000a5a6a57221 */ /* 0x000fe20000010000 */
[----:B------:R-:W-:Y:S01]  /*6590*/  FFMA.FTZ R161, R161, UR5, R139 ;  /* 0x00000005a1a17c23 */ /* 0x000fe2000801008b */
[----:B------:R-:W-:Y:S01]  /*65a0*/  FFMA.FTZ R100, R187, UR7, R128 ;  /* 0x00000007bb647c23 */ /* 0x000fe20008010080 */
[----:B------:R-:W-:Y:S01]  /*65b0*/  SHF.R.U32.HI R128, RZ, 0x10, R109 ;  /* 0x00000010ff807819 */ /* 0x000fe2000001166d */
[----:B------:R-:W-:Y:S01]  /*65c0*/  FFMA.FTZ R132, R132, UR5, R139 ;  /* 0x0000000584847c23 */ /* 0x000fe2000801008b */
[----:B------:R-:W-:Y:S01]  /*65d0*/  MOV R146, R113 ;  /* 0x0000007100927202 */ /* 0x000fe20000000f00 */
[----:B------:R-:W-:-:S02]  /*65e0*/  HADD2.F32 R140, -RZ, R140.H0_H0 ;  /* 0x2000008cff8c7230 */ /* 0x000fc40000004100 */
[----:B0-----:R-:W-:Y:S01]  /*65f0*/  FFMA.FTZ R126, R186, UR7, R141 ;  /* 0x00000007ba7e7c23 */ /* 0x001fe2000801008d */
[----:B------:R-:W-:Y:S01]  /*6600*/  HADD2.F32 R129, -RZ, R128.H0_H0 ;  /* 0x20000080ff817230 */ /* 0x000fe20000004100 */
[----:B------:R-:W-:Y:S01]  /*6610*/  MOV R128, R108 ;  /* 0x0000006c00807202 */ /* 0x000fe20000000f00 */
[----:B------:R-:W-:Y:S01]  /*6620*/  FFMA.FTZ R136, R136, UR5, R139 ;  /* 0x0000000588887c23 */ /* 0x000fe2000801008b */
[----:B------:R-:W-:Y:S01]  /*6630*/  FADD.FTZ R161, R162, -R161 ;  /* 0x800000a1a2a17221 */ /* 0x000fe20000010000 */
[----:B------:R-:W-:Y:S01]  /*6640*/  FADD.FTZ R132, R133, -R132 ;  /* 0x8000008485847221 */ /* 0x000fe20000010000 */
[----:B------:R-:W-:Y:S01]  /*6650*/  FFMA.FTZ R147, R180, UR7, R129 ;  /* 0x00000007b4937c23 */ /* 0x000fe20008010081 */
[----:B------:R-:W-:Y:S01]  /*6660*/  HADD2.F32 R129, -RZ, R128.H0_H0 ;  /* 0x20000080ff817230 */ /* 0x000fe20000004100 */
[----:B------:R-:W-:Y:S01]  /*6670*/  SHF.R.U64 R128, R108, 0x10, R109 ;  /* 0x000000106c807819 */ /* 0x000fe2000000126d */
[----:B------:R-:W-:Y:S02]  /*6680*/  HADD2.F32 R133, -RZ, R146.H0_H0 ;  /* 0x20000092ff857230 */ /* 0x000fe40000004100 */
[----:B------:R-:W-:Y:S01]  /*6690*/  FADD.FTZ R136, R137, -R136 ;  /* 0x8000008889887221 */ /* 0x000fe20000010000 */
[----:B------:R-:W-:Y:S01]  /*66a0*/  FFMA.FTZ R142, R161, UR7, R140 ;  /* 0x00000007a18e7c23 */ /* 0x000fe2000801008c */
[----:B------:R-:W-:Y:S01]  /*66b0*/  FFMA.FTZ R130, R130, UR5, R139 ;  /* 0x0000000582827c23 */ /* 0x000fe2000801008b */
[----:B------:R-:W-:-:S02]  /*66c0*/  HADD2.F32 R141, -RZ, R128.H0_H0 ;  /* 0x20000080ff8d7230 */ /* 0x000fc40000004100 */
[----:B------:R-:W-:Y:S01]  /*66d0*/  FFMA.FTZ R176, R176, UR5, R139 ;  /* 0x00000005b0b07c23 */ /* 0x000fe2000801008b */
[----:B------:R-:W-:Y:S01]  /*66e0*/  MOV R140, R110 ;  /* 0x0000006e008c7202 */ /* 0x000fe20000000f00 */
[----:B------:R-:W-:Y:S01]  /*66f0*/  FFMA.FTZ R132, R132, UR7, R133 ;  /* 0x0000000784847c23 */ /* 0x000fe20008010085 */
[----:B------:R-:W-:Y:S01]  /*6700*/  MOV R133, R112 ;  /* 0x0000007000857202 */ /* 0x000fe20000000f00 */
[----:B------:R-:W-:Y:S01]  /*6710*/  FFMA.FTZ R128, R178, UR7, R141 ;  /* 0x00000007b2807c23 */ /* 0x000fe2000801008d */
[----:B------:R-:W-:Y:S01]  /*6720*/  SHF.R.U32.HI R141, RZ, 0x10, R111 ;  /* 0x00000010ff8d7819 */ /* 0x000fe2000001166f */
[----:B------:R-:W-:Y:S01]  /*6730*/  FFMA.FTZ R134, R134, UR5, R139 ;  /* 0x0000000586867c23 */ /* 0x000fe2000801008b */
[----:B------:R-:W-:Y:S01]  /*6740*/  FADD.FTZ R130, R131, -R130 ;  /* 0x8000008283827221 */ /* 0x000fe20000010000 */
[----:B------:R-:W-:Y:S01]  /*6750*/  FADD.FTZ R176, R177, -R176 ;  /* 0x800000b0b1b07221 */ /* 0x000fe20000010000 */
[----:B------:R-:W-:Y:S01]  /*6760*/  SHF.R.U64 R131, R112, 0x10, R113 ;  /* 0x0000001070837819 */ /* 0x000fe20000001271 */
[----:B------:R-:W-:-:S02]  /*6770*/  HADD2.F32 R144, -RZ, R141.H0_H0 ;  /* 0x2000008dff907230 */ /* 0x000fc40000004100 */
[----:B------:R-:W-:Y:S01]  /*6780*/  FFMA.FTZ R193, R193, UR5, R139 ;  /* 0x00000005c1c17c23 */ /* 0x000fe2000801008b */
[----:B------:R-:W-:Y:S01]  /*6790*/  HADD2.F32 R141, -RZ, R140.H0_H0 ;  /* 0x2000008cff8d7230 */ /* 0x000fe20000004100 */
[----:B------:R-:W-:Y:S01]  /*67a0*/  SHF.R.U64 R140, R110, 0x10, R111 ;  /* 0x000000106e8c7819 */ /* 0x000fe2000000126f */
[----:B------:R-:W-:Y:S01]  /*67b0*/  FADD.FTZ R134, R135, -R134 ;  /* 0x8000008687867221 */ /* 0x000fe20000010000 */
[----:B------:R-:W-:Y:S01]  /*67c0*/  FFMA.FTZ R144, R165, UR7, R144 ;  /* 0x00000007a5907c23 */ /* 0x000fe20008010090 */
[----:B------:R-:W-:Y:S01]  /*67d0*/  FFMA.FTZ R67, R176, UR7, R67 ;  /* 0x00000007b0437c23 */ /* 0x000fe20008010043 */
[--C-:B------:R-:W-:Y:S01]  /*67e0*/  FFMA.FTZ R163, R163, UR5, R139.reuse ;  /* 0x00000005a3a37c23 */ /* 0x100fe2000801008b */
[----:B------:R-:W-:Y:S01]  /*67f0*/  F2F.F16.F32 R132, R132 ;  /* 0x0000008400847304 */ /* 0x000fe20000200800 */
[----:B------:R-:W-:Y:S01]  /*6800*/  FFMA.FTZ R135, R123, UR5, R139 ;  /* 0x000000057b877c23 */ /* 0x000fe2000801008b */
[----:B------:R-:W-:Y:S02]  /*6810*/  HADD2.F32 R123, -RZ, R131.H0_H0 ;  /* 0x20000083ff7b7230 */ /* 0x000fe40000004100 */
[----:B------:R-:W-:Y:S01]  /*6820*/  FADD.FTZ R192, R192, -R193 ;  /* 0x800000c1c0c07221 */ /* 0x000fe20000010000 */
[--C-:B------:R-:W-:Y:S01]  /*6830*/  FFMA.FTZ R174, R174, UR5, R139.reuse ;  /* 0x00000005aeae7c23 */ /* 0x100fe2000801008b */
[----:B------:R-:W-:Y:S01]  /*6840*/  FFMA.FTZ R150, R150, UR5, R139 ;  /* 0x0000000596967c23 */ /* 0x000fe2000801008b */
[----:B------:R-:W-:-:S02]  /*6850*/  HADD2.F32 R140, -RZ, R140.H0_H0 ;  /* 0x2000008cff8c7230 */ /* 0x000fc40000004100 */
[----:B------:R-:W-:Y:S01]  /*6860*/  FFMA.FTZ R118, R118, UR5, R139 ;  /* 0x0000000576767c23 */ /* 0x000fe2000801008b */
[----:B------:R0:W-:Y:S01]  /*6870*/  F2F.F16.F32 R149, R144 ;  /* 0x0000009000957304 */ /* 0x0001e20000200800 */
[----:B------:R-:W-:Y:S01]  /*6880*/  FADD.FTZ R163, R164, -R163 ;  /* 0x800000a3a4a37221 */ /* 0x000fe20000010000 */
[----:B------:R-:W-:Y:S01]  /*6890*/  FFMA.FTZ R123, R134, UR7, R123 ;  /* 0x00000007867b7c23 */ /* 0x000fe2000801007b */
[----:B------:R-:W-:Y:S01]  /*68a0*/  FFMA.FTZ R103, R192, UR7, R103 ;  /* 0x00000007c0677c23 */ /* 0x000fe20008010067 */
[----:B------:R-:W-:Y:S01]  /*68b0*/  SHF.R.U32.HI R134, RZ, 0x10, R115 ;  /* 0x00000010ff867819 */ /* 0x000fe20000011673 */
[----:B------:R-:W-:Y:S01]  /*68c0*/  FADD.FTZ R174, R173, -R174 ;  /* 0x800000aeadae7221 */ /* 0x000fe20000010000 */
[----:B------:R-:W-:Y:S01]  /*68d0*/  FFMA.FTZ R140, R163, UR7, R140 ;  /* 0x00000007a38c7c23 */ /* 0x000fe2000801008c */
[----:B------:R-:W-:Y:S01]  /*68e0*/  FADD.FTZ R150, R151, -R150 ;  /* 0x8000009697967221 */ /* 0x000fe20000010000 */
[----:B------:R-:W1:Y:S01]  /*68f0*/  F2F.F16.F32 R102, R102 ;  /* 0x0000006600667304 */ /* 0x000e620000200800 */
[----:B0-----:R-:W-:Y:S01]  /*6900*/  SHF.R.U32.HI R144, RZ, 0x10, R113 ;  /* 0x00000010ff907819 */ /* 0x001fe20000011671 */
[----:B------:R-:W-:Y:S01]  /*6910*/  FADD.FTZ R135, R120, -R135 ;  /* 0x8000008778877221 */ /* 0x000fe20000010000 */
[----:B------:R-:W-:Y:S01]  /*6920*/  FFMA.FTZ R129, R174, UR7, R129 ;  /* 0x00000007ae817c23 */ /* 0x000fe20008010081 */
[----:B------:R-:W-:-:S02]  /*6930*/  HADD2.F32 R134, -RZ, R134.H0_H0 ;  /* 0x20000086ff867230 */ /* 0x000fc40000004100 */
[----:B------:R-:W-:Y:S01]  /*6940*/  FFMA.FTZ R141, R150, UR7, R141 ;  /* 0x00000007968d7c23 */ /* 0x000fe2000801008d */
[----:B------:R-:W-:Y:S02]  /*6950*/  HADD2.F32 R137, -RZ, R144.H0_H0 ;  /* 0x20000090ff897230 */ /* 0x000fe40000004100 */
[--C-:B------:R-:W-:Y:S01]  /*6960*/  FFMA.FTZ R144, R124, UR5, R139.reuse ;  /* 0x000000057c907c23 */ /* 0x100fe2000801008b */
[----:B------:R-:W0:Y:S01]  /*6970*/  F2F.F16.F32 R142, R142 ;  /* 0x0000008e008e7304 */ /* 0x000e220000200800 */
[----:B------:R-:W-:Y:S01]  /*6980*/  FFMA.FTZ R139, R125, UR5, R139 ;  /* 0x000000057d8b7c23 */ /* 0x000fe2000801008b */
[----:B------:R-:W-:Y:S01]  /*6990*/  MOV R125, R115 ;  /* 0x00000073007d7202 */ /* 0x000fe20000000f00 */
[----:B------:R-:W-:Y:S01]  /*69a0*/  FFMA.FTZ R136, R136, UR7, R137 ;  /* 0x0000000788887c23 */ /* 0x000fe20008010089 */
[----:B------:R-:W-:Y:S01]  /*69b0*/  HADD2.F32 R137, -RZ, R133.H0_H0 ;  /* 0x20000085ff897230 */ /* 0x000fe20000004100 */
[----:B------:R-:W-:Y:S01]  /*69c0*/  SHF.R.U64 R124, R114, 0x10, R115 ;  /* 0x00000010727c7819 */ /* 0x000fe20000001273 */
[----:B------:R-:W-:Y:S01]  /*69d0*/  FADD.FTZ R144, R121, -R144 ;  /* 0x8000009079907221 */ /* 0x000fe20000010000 */
[----:B------:R-:W-:Y:S01]  /*69e0*/  HADD2.F32 R121, -RZ, R125.H0_H0 ;  /* 0x2000007dff797230 */ /* 0x000fe20000004100 */
[----:B------:R-:W2:Y:S01]  /*69f0*/  F2F.F16.F32 R133, R136 ;  /* 0x0000008800857304 */ /* 0x000ea20000200800 */
[----:B------:R-:W-:Y:S01]  /*6a00*/  FADD.FTZ R139, R122, -R139 ;  /* 0x8000008b7a8b7221 */ /* 0x000fe20000010000 */
[----:B------:R-:W-:Y:S01]  /*6a10*/  HADD2.F32 R120, -RZ, R124.H0_H0 ;  /* 0x2000007cff787230 */ /* 0x000fe20000004100 */
[----:B------:R-:W3:Y:S01]  /*6a20*/  LDC.64 R154, c[0x0][0x470] ;  /* 0x00011c00ff9a7b82 */ /* 0x000ee20000000a00 */
[----:B------:R-:W-:Y:S01]  /*6a30*/  FFMA.FTZ R144, R144, UR7, R121 ;  /* 0x0000000790907c23 */ /* 0x000fe20008010079 */
[----:B-1----:R-:W-:Y:S01]  /*6a40*/  PRMT R121, R102, 0x5410, R143 ;  /* 0x0000541066797816 */ /* 0x002fe2000000008f */
[----:B------:R-:W-:Y:S01]  /*6a50*/  FFMA.FTZ R134, R139, UR7, R134 ;  /* 0x000000078b867c23 */ /* 0x000fe20008010086 */
[----:B------:R-:W-:Y:S01]  /*6a60*/  FFMA.FTZ R120, R135, UR7, R120 ;  /* 0x0000000787787c23 */ /* 0x000fe20008010078 */
[----:B------:R-:W-:Y:S01]  /*6a70*/  F2F.F16.F32 R64, R64 ;  /* 0x0000004000407304 */ /* 0x000fe20000200800 */
[----:B0-----:R-:W-:Y:S01]  /*6a80*/  PRMT R149, R142, 0x5410, R149 ;  /* 0x000054108e957816 */ /* 0x001fe20000000095 */
[----:B------:R-:W-:Y:S01]  /*6a90*/  FADD.FTZ R118, R119, -R118 ;  /* 0x8000007677767221 */ /* 0x000fe20000010000 */
[----:B------:R-:W0:Y:S01]  /*6aa0*/  LDC.64 R142, c[0x0][0x468] ;  /* 0x00011a00ff8e7b82 */ /* 0x000e220000000a00 */
[----:B------:R-:W-:Y:S01]  /*6ab0*/  MOV R119, R114 ;  /* 0x0000007200777202 */ /* 0x000fe20000000f00 */
[----:B------:R-:W-:Y:S01]  /*6ac0*/  FFMA.FTZ R130, R130, UR7, R137 ;  /* 0x0000000782827c23 */ /* 0x000fe20008010089 */
[----:B------:R-:W-:-:S02]  /*6ad0*/  IADD3 R151, PT, PT, R152, 0x400, RZ ;  /* 0x0000040098977810 */ /* 0x000fc40007ffe0ff */
[----:B------:R-:W-:Y:S01]  /*6ae0*/  F2F.F16.F32 R67, R67 ;  /* 0x0000004300437304 */ /* 0x000fe20000200800 */
[----:B--2---:R-:W-:Y:S01]  /*6af0*/  PRMT R125, R132, 0x5410, R133 ;  /* 0x00005410847d7816 */ /* 0x004fe20000000085 */
[----:B------:R-:W-:Y:S01]  /*6b00*/  HADD2.F32 R119, -RZ, R119.H0_H0 ;  /* 0x20000077ff777230 */ /* 0x000fe20000004100 */
[----:B------:R-:W1:Y:S01]  /*6b10*/  LDC.64 R132, c[0x0][0x478] ;  /* 0x00011e00ff847b82 */ /* 0x000e620000000a00 */
[C---:B------:R-:W-:Y:S02]  /*6b20*/  IADD3 R153, PT, PT, R152.reuse, 0x500, RZ ;  /* 0x0000050098997810 */ /* 0x040fe40007ffe0ff */
[----:B------:R-:W-:Y:S01]  /*6b30*/  IADD3 R163, PT, PT, R152, 0x600, RZ ;  /* 0x0000060098a37810 */ /* 0x000fe20007ffe0ff */
[----:B------:R-:W-:Y:S01]  /*6b40*/  FFMA.FTZ R156, R118, UR7, R119 ;  /* 0x00000007769c7c23 */ /* 0x000fe20008010077 */
[----:B------:R-:W-:Y:S08]  /*6b50*/  F2F.F16.F32 R101, R101 ;  /* 0x0000006500657304 */ /* 0x000ff00000200800 */
[----:B------:R-:W-:Y:S08]  /*6b60*/  F2F.F16.F32 R103, R103 ;  /* 0x0000006700677304 */ /* 0x000ff00000200800 */
[----:B------:R-:W-:Y:S08]  /*6b70*/  F2F.F16.F32 R100, R100 ;  /* 0x0000006400647304 */ /* 0x000ff00000200800 */
[----:B------:R-:W-:Y:S08]  /*6b80*/  F2F.F16.F32 R128, R128 ;  /* 0x0000008000807304 */ /* 0x000ff00000200800 */
[----:B------:R-:W2:Y:S08]  /*6b90*/  F2F.F16.F32 R126, R126 ;  /* 0x0000007e007e7304 */ /* 0x000eb00000200800 */
[----:B------:R-:W-:Y:S01]  /*6ba0*/  F2F.F16.F32 R138, R138 ;  /* 0x0000008a008a7304 */ /* 0x000fe20000200800 */
[----:B--2---:R-:W-:-:S07]  /*6bb0*/  PRMT R145, R126, 0x5410, R145 ;  /* 0x000054107e917816 */ /* 0x004fce0000000091 */
[----:B------:R-:W2:Y:S08]  /*6bc0*/  F2F.F16.F32 R147, R147 ;  /* 0x0000009300937304 */ /* 0x000eb00000200800 */
[----:B------:R-:W-:Y:S01]  /*6bd0*/  F2F.F16.F32 R140, R140 ;  /* 0x0000008c008c7304 */ /* 0x000fe20000200800 */
[----:B--2---:R-:W-:-:S07]  /*6be0*/  PRMT R147, R138, 0x5410, R147 ;  /* 0x000054108a937816 */ /* 0x004fce0000000093 */
[----:B------:R-:W2:Y:S01]  /*6bf0*/  F2F.F16.F32 R127, R127 ;  /* 0x0000007f007f7304 */ /* 0x000ea20000200800 */
[----:B0-----:R-:W-:-:S07]  /*6c00*/  IMAD.WIDE.U32 R138, R151, 0x8, R142 ;  /* 0x00000008978a7825 */ /* 0x001fce00078e008e */
[----:B------:R-:W0:Y:S08]  /*6c10*/  F2F.F16.F32 R129, R129 ;  /* 0x0000008100817304 */ /* 0x000e300000200800 */
[----:B------:R-:W-:Y:S08]  /*6c20*/  F2F.F16.F32 R141, R141 ;  /* 0x0000008d008d7304 */ /* 0x000ff00000200800 */
[----:B------:R4:W3:Y:S08]  /*6c30*/  F2F.F16.F32 R124, R123 ;  /* 0x0000007b007c7304 */ /* 0x0008f00000200800 */
[----:B------:R1:W3:Y:S01]  /*6c40*/  F2F.F16.F32 R162, R120 ;  /* 0x0000007800a27304 */ /* 0x0002e20000200800 */
[----:B----4-:R-:W-:Y:S01]  /*6c50*/  PRMT R123, R64, 0x5410, R67 ;  /* 0x00005410407b7816 */ /* 0x010fe20000000043 */
[----:B------:R-:W-:-:S04]  /*6c60*/  IMAD.WIDE.U32 R66, R66, 0x10000, RZ ;  /* 0x0001000042427825 */ /* 0x000fc800078e00ff */
[----:B------:R-:W-:Y:S01]  /*6c70*/  IMAD.WIDE.U32 R64, R65, 0x10000, RZ ;  /* 0x0001000041407825 */ /* 0x000fe200078e00ff */
[----:B------:R-:W-:Y:S01]  /*6c80*/  LOP3.LUT R123, R123, R67, RZ, 0xfc, !PT ;  /* 0x000000437b7b7212 */ /* 0x000fe200078efcff */
[----:B------:R-:W-:Y:S01]  /*6c90*/  F2F.F16.F32 R161, R144 ;  /* 0x0000009000a17304 */ /* 0x000fe20000200800 */
[----:B------:R-:W-:Y:S01]  /*6ca0*/  LOP3.LUT R122, R66, R101, RZ, 0xfc, !PT ;  /* 0x00000065427a7212 */ /* 0x000fe200078efcff */
[----:B------:R-:W-:Y:S01]  /*6cb0*/  IMAD.WIDE.U32 R100, R100, 0x10000, RZ ;  /* 0x0001000064647825 */ /* 0x000fe200078e00ff */
[----:B------:R-:W-:Y:S02]  /*6cc0*/  LOP3.LUT R121, R121, R65, RZ, 0xfc, !PT ;  /* 0x0000004179797212 */ /* 0x000fe400078efcff */
[----:B-1----:R-:W-:Y:S01]  /*6cd0*/  LOP3.LUT R120, R64, R103, RZ, 0xfc, !PT ;  /* 0x0000006740787212 */ /* 0x002fe200078efcff */
[----:B------:R-:W-:Y:S01]  /*6ce0*/  IMAD.WIDE.U32 R66, R128, 0x10000, RZ ;  /* 0x0001000080427825 */ /* 0x000fe200078e00ff */
[----:B------:R-:W-:Y:S01]  /*6cf0*/  LOP3.LUT R119, R145, R101, RZ, 0xfc, !PT ;  /* 0x0000006591777212 */ /* 0x000fe200078efcff */
[----:B------:R-:W1:Y:S01]  /*6d00*/  F2F.F16.F32 R160, R134 ;  /* 0x0000008600a07304 */ /* 0x000e620000200800 */
[----:B--2---:R-:W-:Y:S01]  /*6d10*/  LOP3.LUT R118, R100, R127, RZ, 0xfc, !PT ;  /* 0x0000007f64767212 */ /* 0x004fe200078efcff */
[----:B------:R-:W-:Y:S01]  /*6d20*/  IMAD.WIDE.U32 R64, R140, 0x10000, RZ ;  /* 0x000100008c407825 */ /* 0x000fe200078e00ff */
[----:B------:R-:W-:-:S02]  /*6d30*/  LOP3.LUT R103, R147, R67, RZ, 0xfc, !PT ;  /* 0x0000004393677212 */ /* 0x000fc400078efcff */
[----:B0-----:R-:W-:Y:S01]  /*6d40*/  LOP3.LUT R102, R66, R129, RZ, 0xfc, !PT ;  /* 0x0000008142667212 */ /* 0x001fe200078efcff */
[----:B---3--:R-:W-:Y:S01]  /*6d50*/  IMAD.WIDE.U32 R66, R124, 0x10000, RZ ;  /* 0x000100007c427825 */ /* 0x008fe200078e00ff */
[----:B------:R-:W-:Y:S01]  /*6d60*/  LOP3.LUT R101, R149, R65, RZ, 0xfc, !PT ;  /* 0x0000004195657212 */ /* 0x000fe200078efcff */
[----:B------:R-:W0:Y:S01]  /*6d70*/  F2F.F16.F32 R131, R130 ;  /* 0x0000008200837304 */ /* 0x000e220000200800 */
[----:B------:R-:W-:Y:S01]  /*6d80*/  LOP3.LUT R100, R64, R141, RZ, 0xfc, !PT ;  /* 0x0000008d40647212 */ /* 0x000fe200078efcff */
[----:B------:R-:W-:Y:S01]  /*6d90*/  IMAD.WIDE.U32 R64, R162, 0x10000, RZ ;  /* 0x00010000a2407825 */ /* 0x000fe200078e00ff */
[C---:B------:R-:W-:Y:S02]  /*6da0*/  IADD3 R145, PT, PT, R152.reuse, 0x100, RZ ;  /* 0x0000010098917810 */ /* 0x040fe40007ffe0ff */
[----:B------:R-:W-:Y:S01]  /*6db0*/  LOP3.LUT R67, R125, R67, RZ, 0xfc, !PT ;  /* 0x000000437d437212 */ /* 0x000fe200078efcff */
[C---:B------:R-:W-:Y:S01]  /*6dc0*/  IMAD.WIDE.U32 R124, R152.reuse, 0x8, R132 ;  /* 0x00000008987c7825 */ /* 0x040fe200078e0084 */
[----:B-1----:R-:W-:Y:S01]  /*6dd0*/  PRMT R127, R161, 0x5410, R160 ;  /* 0x00005410a17f7816 */ /* 0x002fe200000000a0 */
[----:B------:R-:W1:Y:S01]  /*6de0*/  F2F.F16.F32 R156, R156 ;  /* 0x0000009c009c7304 */ /* 0x000e620000200800 */
[C---:B------:R-:W-:Y:S01]  /*6df0*/  IADD3 R147, PT, PT, R152.reuse, 0x200, RZ ;  /* 0x0000020098937810 */ /* 0x040fe20007ffe0ff */
[C---:B------:R-:W-:Y:S01]  /*6e00*/  IMAD.WIDE.U32 R128, R152.reuse, 0x8, R154 ;  /* 0x0000000898807825 */ /* 0x040fe200078e009a */
[----:B------:R-:W-:Y:S01]  /*6e10*/  LOP3.LUT R65, R127, R65, RZ, 0xfc, !PT ;  /* 0x000000417f417212 */ /* 0x000fe200078efcff */
[----:B------:R2:W-:Y:S01]  /*6e20*/  STG.E.64 desc[UR14][R124.64], R122 ;  /* 0x0000007a7c007986 */ /* 0x0005e2000c101b0e */
[C---:B------:R-:W-:Y:S01]  /*6e30*/  IADD3 R149, PT, PT, R152.reuse, 0x300, RZ ;  /* 0x0000030098957810 */ /* 0x040fe20007ffe0ff */
[----:B------:R-:W-:Y:S01]  /*6e40*/  IMAD.WIDE.U32 R126, R152, 0x8, R142 ;  /* 0x00000008987e7825 */ /* 0x000fe200078e008e */
[----:B0-----:R-:W-:-:S03]  /*6e50*/  LOP3.LUT R66, R66, R131, RZ, 0xfc, !PT ;  /* 0x0000008342427212 */ /* 0x001fc600078efcff */
[----:B------:R-:W-:Y:S01]  /*6e60*/  IMAD.WIDE.U32 R130, R145, 0x8, R132 ;  /* 0x0000000891827825 */ /* 0x000fe200078e0084 */
[----:B------:R0:W-:Y:S03]  /*6e70*/  STG.E.64 desc[UR14][R126.64], R122 ;  /* 0x0000007a7e007986 */ /* 0x0001e6000c101b0e */
[----:B------:R-:W-:Y:S01]  /*6e80*/  IMAD.WIDE.U32 R134, R147, 0x8, R142 ;  /* 0x0000000893867825 */ /* 0x000fe200078e008e */
[----:B------:R3:W-:Y:S01]  /*6e90*/  STG.E.64 desc[UR14][R128.64], R122 ;  /* 0x0000007a80007986 */ /* 0x0007e2000c101b0e */
[----:B-1----:R-:W-:Y:S02]  /*6ea0*/  LOP3.LUT R64, R64, R156, RZ, 0xfc, !PT ;  /* 0x0000009c40407212 */ /* 0x002fe400078efcff */
[C---:B--2---:R-:W-:Y:S01]  /*6eb0*/  IMAD.WIDE.U32 R124, R149.reuse, 0x8, R132 ;  /* 0x00000008957c7825 */ /* 0x044fe200078e0084 */
[----:B------:R1:W-:Y:S03]  /*6ec0*/  STG.E.64 desc[UR14][R130.64], R120 ;  /* 0x0000007882007986 */ /* 0x0003e6000c101b0e */
[----:B------:R-:W-:-:S04]  /*6ed0*/  IMAD.WIDE.U32 R136, R149, 0x8, R142 ;  /* 0x0000000895887825 */ /* 0x000fc800078e008e */
[----:B0-----:R-:W-:-:S04]  /*6ee0*/  IMAD.WIDE.U32 R126, R151, 0x8, R132 ;  /* 0x00000008977e7825 */ /* 0x001fc800078e0084 */
[----:B---3--:R-:W-:-:S04]  /*6ef0*/  IMAD.WIDE.U32 R122, R147, 0x8, R132 ;  /* 0x00000008937a7825 */ /* 0x008fc800078e0084 */
[----:B------:R-:W-:-:S04]  /*6f00*/  IMAD.WIDE.U32 R128, R153, 0x8, R132 ;  /* 0x0000000899807825 */ /* 0x000fc800078e0084 */
[----:B-1----:R-:W-:-:S04]  /*6f10*/  IMAD.WIDE.U32 R130, R163, 0x8, R132 ;  /* 0x00000008a3827825 */ /* 0x002fc800078e0084 */
[----:B------:R-:W-:-:S04]  /*6f20*/  IMAD.WIDE.U32 R132, R145, 0x8, R142 ;  /* 0x0000000891847825 */ /* 0x000fc800078e008e */
[--C-:B------:R-:W-:Y:S01]  /*6f30*/  IMAD.WIDE.U32 R144, R145, 0x8, R154.reuse ;  /* 0x0000000891907825 */ /* 0x100fe200078e009a */
[----:B------:R-:W-:Y:S03]  /*6f40*/  STG.E.64 desc[UR14][R132.64], R120 ;  /* 0x0000007884007986 */ /* 0x000fe6000c101b0e */
        /* <DEDUP_REMOVED lines=32> */
.L_x_869:
        /* <DEDUP_REMOVED lines=23> */
[----:B------:R-:W-:Y:S01]  /*72c0*/  PRMT R127, R66, 0x7610, R127 ;  /* 0x00007610427f7816 */ /* 0x000fe2000000007f */
[----:B------:R-:W-:Y:S06]  /*72d0*/  BRA `(.L_x_876) ;  /* 0x00000004002c7947 */ /* 0x000fec0003800000 */
.L_x_875:
        /* <DEDUP_REMOVED lines=23> */
.L_x_874:
        /* <DEDUP_REMOVED lines=26> */
.L_x_877:
        /* <DEDUP_REMOVED lines=26> */
.L_x_876:
        /* <DEDUP_REMOVED lines=15> */
.L_x_878:
        /* <DEDUP_REMOVED lines=11> */
.L_x_879:
        /* <DEDUP_REMOVED lines=28> */
.L_x_881:
        /* <DEDUP_REMOVED lines=23> */
.L_x_880:
        /* <DEDUP_REMOVED lines=24> */
.L_x_883:
        /* <DEDUP_REMOVED lines=17> */
[----:B------:R-:W-:-:S07]  /*7ef0*/  PRMT R65, R191, 0x7610, R65 ;  /* 0x00007610bf417816 */ /* 0x000fce0000000041 */
.L_x_882:
        /* <DEDUP_REMOVED lines=12> */
[----:B------:R-:W-:Y:S02]  /*7fc0*/  IADD3 R143, PT, PT, R152, 0x100, RZ ;  /* 0x00000100988f7810 */ /* 0x000fe40007ffe0ff */
[----:B------:R-:W-:-:S03]  /*7fd0*/  LOP3.LUT R66, R66, 0xffff, R101, 0xf8, !PT ;  /* 0x0000ffff42427812 */ /* 0x000fc600078ef865 */
[----:B0-----:R-:W-:-:S05]  /*7fe0*/  IMAD.WIDE.U32 R126, R143, 0x8, R126 ;  /* 0x000000088f7e7825 */ /* 0x001fca00078e007e */
[----:B------:R0:W-:Y:S02]  /*7ff0*/  STG.E.64 desc[UR14][R126.64], R66 ;  /* 0x000000427e007986 */ /* 0x0001e4000c101b0e */
.L_x_884:
        /* <DEDUP_REMOVED lines=11> */
.L_x_885:
        /* <DEDUP_REMOVED lines=28> */
.L_x_887:
        /* <DEDUP_REMOVED lines=22> */
.L_x_886:
        /* <DEDUP_REMOVED lines=23> */
.L_x_889:
        /* <DEDUP_REMOVED lines=16> */
[----:B------:R-:W-:-:S07]  /*8640*/  PRMT R127, R66, 0x7632, R127 ;  /* 0x00007632427f7816 */ /* 0x000fce000000007f */
.L_x_888:
        /* <DEDUP_REMOVED lines=16> */
.L_x_890:
        /* <DEDUP_REMOVED lines=10> */
.L_x_891:
        /* <DEDUP_REMOVED lines=15> */
[----:B0-----:R-:W-:Y:S02]  /*88e0*/  F2FP.F16.F32.PACK_AB R127, R65, R64 ;  /* 0x00000040417f723e */ /* 0x001fe400000000ff */
        /* <DEDUP_REMOVED lines=12> */
.L_x_893:
        /* <DEDUP_REMOVED lines=12> */
[----:B------:R-:W-:Y:S02]  /*8a70*/  F2FP.F16.F32.PACK_AB R67, R67, R172 ;  /* 0x000000ac4343723e */ /* 0x000fe400000000ff */
[----:B------:R-:W-:Y:S02]  /*8a80*/  F2FP.F16.F32.PACK_AB R174, R65, R174 ;  /* 0x000000ae41ae723e */ /* 0x000fe400000000ff */
        /* <DEDUP_REMOVED lines=9> */
.L_x_892:
        /* <DEDUP_REMOVED lines=24> */
.L_x_895:
        /* <DEDUP_REMOVED lines=14> */
[C---:B------:R-:W-:Y:S02]  /*8d80*/  PRMT R64, R65.reuse, 0x7632, R64 ;  /* 0x0000763241407816 */ /* 0x040fe40000000040 */
[----:B0-----:R-:W-:Y:S02]  /*8d90*/  PRMT R127, R65, 0x7610, R127 ;  /* 0x00007610417f7816 */ /* 0x001fe4000000007f */
[C---:B------:R-:W-:Y:S02]  /*8da0*/  PRMT R126, R67.reuse, 0x7632, R126 ;  /* 0x00007632437e7816 */ /* 0x040fe4000000007e */
[----:B------:R-:W-:-:S07]  /*8db0*/  PRMT R65, R67, 0x7610, R65 ;  /* 0x0000761043417816 */ /* 0x000fce0000000041 */
.L_x_894:
        /* <DEDUP_REMOVED lines=16> */
.L_x_896:
        /* <DEDUP_REMOVED lines=10> */
.L_x_897:
        /* <DEDUP_REMOVED lines=28> */
.L_x_899:
        /* <DEDUP_REMOVED lines=23> */
.L_x_898:
        /* <DEDUP_REMOVED lines=24> */
.L_x_901:
        /* <DEDUP_REMOVED lines=12> */
[----:B------:R-:W-:Y:S02]  /*94d0*/  F2FP.F16.F32.PACK_AB R150, R163, R150 ;  /* 0x00000096a396723e */ /* 0x000fe400000000ff */
[----:B------:R-:W-:Y:S02]  /*94e0*/  F2FP.F16.F32.PACK_AB R161, R64, R161 ;  /* 0x000000a140a1723e */ /* 0x000fe400000000ff */
[C---:B------:R-:W-:Y:S02]  /*94f0*/  PRMT R64, R150.reuse, 0x7632, R64 ;  /* 0x0000763296407816 */ /* 0x040fe40000000040 */
[----:B0-----:R-:W-:Y:S02]  /*9500*/  PRMT R127, R150, 0x7610, R127 ;  /* 0x00007610967f7816 */ /* 0x001fe4000000007f */
[C---:B------:R-:W-:Y:S02]  /*9510*/  PRMT R126, R161.reuse, 0x7632, R126 ;  /* 0x00007632a17e7816 */ /* 0x040fe4000000007e */
[----:B------:R-:W-:-:S07]  /*9520*/  PRMT R65, R161, 0x7610, R65 ;  /* 0x00007610a1417816 */ /* 0x000fce0000000041 */
.L_x_900:
        /* <DEDUP_REMOVED lines=16> */
.L_x_902:
        /* <DEDUP_REMOVED lines=10> */
.L_x_903:
        /* <DEDUP_REMOVED lines=28> */
.L_x_905:
        /* <DEDUP_REMOVED lines=23> */
.L_x_904:
        /* <DEDUP_REMOVED lines=24> */
.L_x_907:
        /* <DEDUP_REMOVED lines=18> */
.L_x_906:
        /* <DEDUP_REMOVED lines=16> */
.L_x_908:
        /* <DEDUP_REMOVED lines=10> */
.L_x_909:
        /* <DEDUP_REMOVED lines=28> */
.L_x_911:
        /* <DEDUP_REMOVED lines=23> */
.L_x_910:
        /* <DEDUP_REMOVED lines=24> */
.L_x_913:
        /* <DEDUP_REMOVED lines=14> */
[C---:B-12---:R-:W-:Y:S02]  /*a3d0*/  PRMT R64, R118.reuse, 0x7632, R64 ;  /* 0x0000763276407816 */ /* 0x046fe40000000040 */
[----:B------:R-:W-:Y:S02]  /*a3e0*/  PRMT R119, R118, 0x7610, R119 ;  /* 0x0000761076777816 */ /* 0x000fe40000000077 */
[C---:B------:R-:W-:Y:S02]  /*a3f0*/  PRMT R118, R124.reuse, 0x7632, R118 ;  /* 0x000076327c767816 */ /* 0x040fe40000000076 */
[----:B------:R-:W-:-:S07]  /*a400*/  PRMT R65, R124, 0x7610, R65 ;  /* 0x000076107c417816 */ /* 0x000fce0000000041 */
.L_x_912:
        /* <DEDUP_REMOVED lines=16> */
.L_x_914:
        /* <DEDUP_REMOVED lines=10> */
.L_x_872:
[----:B------:R-:W-:Y:S01]  /*a5b0*/  UPLOP3.LUT UP1, UPT, UPT, UPT, UP1, 0x40, 0x4 ;  /* 0x000000000004789c */ /* 0x000fe20003f2e810 */
[----:B------:R-:W-:Y:S10]  /*a5c0*/  BRA.U !UP2, `(.L_x_915) ;  /* 0xffffff690a647547 */ /* 0x000ff4000b83ffff */
[----:B-----5:R-:W-:Y:S02]  /*a5d0*/  MOV R112, R71 ;  /* 0x0000004700707202 */ /* 0x020fe40000000f00 */
        /* <DEDUP_REMOVED lines=9> */
[----:B-1----:R-:W-:Y:S02]  /*a670*/  MOV R118, R97 ;  /* 0x0000006100767202 */ /* 0x002fe40000000f00 */
        /* <DEDUP_REMOVED lines=8> */
[----:B--234-:R-:W-:Y:S02]  /*a700*/  MOV R64, R4 ;  /* 0x0000000400407202 */ /* 0x01cfe40000000f00 */
        /* <DEDUP_REMOVED lines=79> */
[----:B0-----:R-:W-:Y:S02]  /*ac00*/  MOV R126, R73 ;  /* 0x00000049007e7202 */ /* 0x001fe40000000f00 */
[----:B------:R-:W-:Y:S02]  /*ac10*/  MOV R122, R41 ;  /* 0x00000029007a7202 */ /* 0x000fe40000000f00 */
[----:B------:R-:W-:-:S02]  /*ac20*/  MOV R46, R183 ;  /* 0x000000b7002e7202 */ /* 0x000fc40000000f00 */
[----:B------:R-:W-:Y:S02]  /*ac30*/  MOV R78, R24 ;  /* 0x00000018004e7202 */ /* 0x000fe40000000f00 */
[----:B------:R-:W-:Y:S02]  /*ac40*/  MOV R127, R72 ;  /* 0x00000048007f7202 */ /* 0x000fe40000000f00 */
[----:B------:R-:W-:Y:S02]  /*ac50*/  MOV R123, R40 ;  /* 0x00000028007b7202 */ /* 0x000fe40000000f00 */
[----:B------:R-:W-:Y:S02]  /*ac60*/  MOV R47, R182 ;  /* 0x000000b6002f7202 */ /* 0x000fe40000000f00 */
[----:B------:R-:W-:-:S07]  /*ac70*/  MOV R79, R25 ;  /* 0x00000019004f7202 */ /* 0x000fce0000000f00 */
.L_x_866:
        /* <DEDUP_REMOVED lines=42> */
.L_x_916:
        /* <DEDUP_REMOVED lines=14> */
.L_x_7225:


//--------------------- .text._ZN10layer_norm31ln_parallel_residual_bwd_kernelINS_13Kernel_traitsI6__halfS2_S2_S2_fjLj7168ELj1ELj1ELj8ELj8ENS_18Kernel_traits_baseILj7168ES2_S2_S2_S2_fjLj256EEEEELb0ELb1ELb0EEEvNS_9BwdParamsE --------------------------
	.section	.text._ZN10layer_norm31ln_parallel_residual_bwd_kernelINS_13Kernel_traitsI6__halfS2_S2_S2_fjLj7168ELj1ELj1ELj8ELj8ENS_18Kernel_traits_baseILj7168ES2_S2_S2_S2_fjLj256EEEEELb0ELb1ELb0EEEvNS_9BwdParamsE,"ax",@progbits
	.align	128
        .global         _ZN10layer_norm31ln_parallel_residual_bwd_kernelINS_13Kernel_traitsI6__halfS2_S2_S2_fjLj7168ELj1ELj1ELj8ELj8ENS_18Kernel_traits_baseILj7168ES2_S2_S2_S2_fjLj256EEEEELb0ELb1ELb0EEEvNS_9BwdParamsE
        .type           _ZN10layer_norm31ln_parallel_residual_bwd_kernelINS_13Kernel_traitsI6__halfS2_S2_S2_fjLj7168ELj1ELj1ELj8ELj8ENS_18Kernel_traits_baseILj7168ES2_S2_S2_S2_fjLj256EEEEELb0ELb1ELb0EEEvNS_9BwdParamsE,@function
        .size           _ZN10layer_norm31ln_parallel_residual_bwd_kernelINS_13Kernel_traitsI6__halfS2_S2_S2_fjLj7168ELj1ELj1ELj8ELj8ENS_18Kernel_traits_baseILj7168ES2_S2_S2_S2_fjLj256EEEEELb0ELb1ELb0EEEvNS_9BwdParamsE,(.L_x_7226 - _ZN10layer_norm31ln_parallel_residual_bwd_kernelINS_13Kernel_traitsI6__halfS2_S2_S2_fjLj7168ELj1ELj1ELj8ELj8ENS_18Kernel_traits_baseILj7168ES2_S2_S2_S2_fjLj256EEEEELb0ELb1ELb0EEEvNS_9BwdParamsE)
        .other          _ZN10layer_norm31ln_parallel_residual_bwd_kernelINS_13Kernel_traitsI6__halfS2_S2_S2_fjLj7168ELj1ELj1ELj8ELj8ENS_18Kernel_traits_baseILj7168ES2_S2_S2_S2_fjLj256EEEEELb0ELb1ELb0EEEvNS_9BwdParamsE,@"STO_CUDA_ENTRY STV_DEFAULT"
_ZN10layer_norm31ln_parallel_residual_bwd_kernelINS_13Kernel_traitsI6__halfS2_S2_S2_fjLj7168ELj1ELj1ELj8ELj8ENS_18Kernel_traits_baseILj7168ES2_S2_S2_S2_fjLj256EEEEELb0ELb1ELb0EEEvNS_9BwdParamsE:
.text._ZN10layer_norm31ln_parallel_residual_bwd_kernelINS_13Kernel_traitsI6__halfS2_S2_S2_fjLj7168ELj1ELj1ELj8ELj8ENS_18Kernel_traits_baseILj7168ES2_S2_S2_S2_fjLj256EEEEELb0ELb1ELb0EEEvNS_9BwdParamsE:
        /* <DEDUP_REMOVED lines=8> */
[----:B0-----:R-:W-:-:S04]  /*0080*/  LOP3.LUT R80, R0, 0xff, RZ, 0x3c, !PT ;  /* 0x000000ff00507812 */ /* 0x001fc800078e3cff */
[----:B------:R-:W-:Y:S02]  /*0090*/  LEA.HI.SX32 R80, R3, R80, 0x1e ;  /* 0x0000005003507211 */ /* 0x000fe400078ff2ff */
[----:B------:R-:W-:Y:S02]  /*00a0*/  MOV R3, R0 ;  /* 0x0000000000037202 */ /* 0x000fe40000000f00 */
[C---:B------:R-:W-:Y:S02]  /*00b0*/  ISETP.GE.U32.AND P0, PT, R80.reuse, 0x100, PT ;  /* 0x000001005000780c */ /* 0x040fe40003f06070 */
[C---:B------:R-:W-:Y:S02]  /*00c0*/  ISETP.GE.U32.AND P1, PT, R80.reuse, 0x200, PT ;  /* 0x000002005000780c */ /* 0x040fe40003f26070 */
[C---:B------:R-:W-:Y:S02]  /*00d0*/  ISETP.GE.U32.AND P2, PT, R80.reuse, 0x300, PT ;  /* 0x000003005000780c */ /* 0x040fe40003f46070 */
[----:B------:R-:W-:-:S02]  /*00e0*/  ISETP.GE.U32.AND P3, PT, R80, 0x400, PT ;  /* 0x000004005000780c */ /* 0x000fc40003f66070 */
[C---:B------:R-:W-:Y:S02]  /*00f0*/  ISETP.GE.U32.AND P4, PT, R80.reuse, 0x500, PT ;  /* 0x000005005000780c */ /* 0x040fe40003f86070 */
[C---:B------:R-:W-:Y:S02]  /*0100*/  ISETP.GE.U32.AND P5, PT, R80.reuse, 0x600, PT ;  /* 0x000006005000780c */ /* 0x040fe40003fa6070 */
[----:B------:R-:W-:Y:S01]  /*0110*/  ISETP.GE.U32.AND P6, PT, R80, 0x700, PT ;  /* 0x000007005000780c */ /* 0x000fe20003fc6070 */
[----:B------:R-:W0:Y:S03]  /*0120*/  @P0 LDC.64 R4, c[0x0][0x3d0] ;  /* 0x0000f400ff040b82 */ /* 0x000e260000000a00 */
[----:B------:R-:W-:-:S05]  /*0130*/  P2R R158, PR, RZ, 0x40 ;  /* 0x00000040ff9e7803 */ /* 0x000fca0000000000 */
[----:B------:R-:W1:Y:S08]  /*0140*/  @P1 LDC.64 R6, c[0x0][0x3d0] ;  /* 0x0000f400ff061b82 */ /* 0x000e700000000a00 */
[----:B------:R-:W4:Y:S08]  /*0150*/  @P2 LDC.64 R10, c[0x0][0x3d0] ;  /* 0x0000f400ff0a2b82 */ /* 0x000f300000000a00 */
[----:B------:R-:W3:Y:S01]  /*0160*/  @P3 LDC.64 R12, c[0x0][0x3d0] ;  /* 0x0000f400ff0c3b82 */ /* 0x000ee20000000a00 */
[C---:B0-----:R-:W-:Y:S01]  /*0170*/  @P0 IMAD.WIDE.U32 R4, R3.reuse, 0x8, R4 ;  /* 0x0000000803040825 */ /* 0x041fe200078e0004 */
[----:B------:R-:W-:-:S02]  /*0180*/  @P0 LOP3.LUT R3, R3, 0x100, RZ, 0xfc, !PT ;  /* 0x0000010003030812 */ /* 0x000fc400078efcff */
[----:B------:R-:W-:Y:S02]  /*0190*/  CS2R R56, SRZ ;  /* 0x0000000000387805 */ /* 0x000fe4000001ff00 */
[----:B------:R-:W-:Y:S02]  /*01a0*/  CS2R R58, SRZ ;  /* 0x00000000003a7805 */ /* 0x000fe4000001ff00 */
[----:B------:R-:W-:Y:S01]  /*01b0*/  CS2R R52, SRZ ;  /* 0x0000000000347805 */ /* 0x000fe2000001ff00 */
[----:B--2---:R-:W5:Y:S01]  /*01c0*/  @P0 LDG.E.64 R60, desc[UR10][R4.64] ;  /* 0x0000000a043c0981 */ /* 0x004f62000c1e1b00 */
[----:B------:R-:W0:Y:S01]  /*01d0*/  @P4 LDC.64 R14, c[0x0][0x3d0] ;  /* 0x0000f400ff0e4b82 */ /* 0x000e220000000a00 */
[C---:B-1----:R-:W-:Y:S01]  /*01e0*/  @P1 IMAD.WIDE.U32 R8, R3.reuse, 0x8, R6 ;  /* 0x0000000803081825 */ /* 0x042fe200078e0006 */
[----:B------:R-:W-:Y:S02]  /*01f0*/  @P1 IADD3 R3, PT, PT, R3, 0x100, RZ ;  /* 0x0000010003031810 */ /* 0x000fe40007ffe0ff */
[----:B------:R-:W-:-:S02]  /*0200*/  CS2R R54, SRZ ;  /* 0x0000000000367805 */ /* 0x000fc4000001ff00 */
[----:B------:R-:W-:Y:S02]  /*0210*/  CS2R R48, SRZ ;  /* 0x0000000000307805 */ /* 0x000fe4000001ff00 */
[----:B------:R-:W-:Y:S01]  /*0220*/  CS2R R50, SRZ ;  /* 0x0000000000327805 */ /* 0x000fe2000001ff00 */
[----:B------:R-:W5:Y:S01]  /*0230*/  @P1 LDG.E.64 R62, desc[UR10][R8.64] ;  /* 0x0000000a083e1981 */ /* 0x000f62000c1e1b00 */
[----:B------:R-:W1:Y:S01]  /*0240*/  @P5 LDC.64 R16, c[0x0][0x3d0] ;  /* 0x0000f400ff105b82 */ /* 0x000e620000000a00 */
[C---:B----4-:R-:W-:Y:S01]  /*0250*/  @P2 IMAD.WIDE.U32 R10, R3.reuse, 0x8, R10 ;  /* 0x00000008030a2825 */ /* 0x050fe200078e000a */
[----:B------:R-:W-:-:S06]  /*0260*/  @P2 IADD3 R3, PT, PT, R3, 0x100, RZ ;  /* 0x0000010003032810 */ /* 0x000fcc0007ffe0ff */
[----:B------:R-:W2:Y:S01]  /*0270*/  S2UR UR4, SR_CTAID.X ;  /* 0x00000000000479c3 */ /* 0x000ea20000002500 */
[C---:B---3--:R-:W-:Y:S01]  /*0280*/  @P3 IMAD.WIDE.U32 R12, R3.reuse, 0x8, R12 ;  /* 0x00000008030c3825 */ /* 0x048fe200078e000c */
[----:B------:R-:W-:Y:S01]  /*0290*/  @P3 IADD3 R3, PT, PT, R3, 0x100, RZ ;  /* 0x0000010003033810 */ /* 0x000fe20007ffe0ff */
[----:B------:R-:W5:Y:S05]  /*02a0*/  @P2 LDG.E.64 R64, desc[UR10][R10.64] ;  /* 0x0000000a0a402981 */ /* 0x000f6a000c1e1b00 */
[----:B------:R-:W3:Y:S01]  /*02b0*/  @P6 LDC.64 R6, c[0x0][0x3d0] ;  /* 0x0000f400ff066b82 */ /* 0x000ee20000000a00 */
[C---:B0-----:R-:W-:Y:S01]  /*02c0*/  @P4 IMAD.WIDE.U32 R14, R3.reuse, 0x8, R14 ;  /* 0x00000008030e4825 */ /* 0x041fe200078e000e */
[----:B------:R-:W-:Y:S01]  /*02d0*/  @P4 IADD3 R3, PT, PT, R3, 0x100, RZ ;  /* 0x0000010003034810 */ /* 0x000fe20007ffe0ff */
[----:B------:R-:W5:Y:S01]  /*02e0*/  @P3 LDG.E.64 R66, desc[UR10][R12.64] ;  /* 0x0000000a0c423981 */ /* 0x000f62000c1e1b00 */
[----:B--2---:R-:W-:-:S03]  /*02f0*/  MOV R81, UR4 ;  /* 0x0000000400517c02 */ /* 0x004fc60008000f00 */
[C---:B-1----:R-:W-:Y:S01]  /*0300*/  @P5 IMAD.WIDE.U32 R16, R3.reuse, 0x8, R16 ;  /* 0x0000000803105825 */ /* 0x042fe200078e0010 */
[----:B------:R-:W-:Y:S01]  /*0310*/  @P5 IADD3 R3, PT, PT, R3, 0x100, RZ ;  /* 0x0000010003035810 */ /* 0x000fe20007ffe0ff */
[----:B------:R-:W5:Y:S01]  /*0320*/  @P4 LDG.E.64 R68, desc[UR10][R14.64] ;  /* 0x0000000a0e444981 */ /* 0x000f62000c1e1b00 */
[----:B------:R-:W-:Y:S02]  /*0330*/  CS2R R44, SRZ ;  /* 0x00000000002c7805 */ /* 0x000fe4000001ff00 */
[----:B------:R-:W-:Y:S02]  /*0340*/  CS2R R46, SRZ ;  /* 0x00000000002e7805 */ /* 0x000fe4000001ff00 */
[----:B------:R-:W-:Y:S01]  /*0350*/  CS2R R40, SRZ ;  /* 0x0000000000287805 */ /* 0x000fe2000001ff00 */
[----:B------:R0:W5:Y:S01]  /*0360*/  @P5 LDG.E.64 R70, desc[UR10][R16.64] ;  /* 0x0000000a10465981 */ /* 0x000162000c1e1b00 */
[----:B---3--:R-:W-:-:S05]  /*0370*/  @P6 IMAD.WIDE.U32 R6, R3, 0x8, R6 ;  /* 0x0000000803066825 */ /* 0x008fca00078e0006 */
[----:B------:R1:W5:Y:S01]  /*0380*/  @P6 LDG.E.64 R72, desc[UR10][R6.64] ;  /* 0x0000000a06486981 */ /* 0x000362000c1e1b00 */
        /* <DEDUP_REMOVED lines=12> */
[----:B0-----:R-:W-:Y:S02]  /*0450*/  CS2R R16, SRZ ;  /* 0x0000000000107805 */ /* 0x001fe4000001ff00 */
[----:B------:R-:W-:Y:S02]  /*0460*/  CS2R R18, SRZ ;  /* 0x0000000000127805 */ /* 0x000fe4000001ff00 */
[----:B------:R-:W-:Y:S02]  /*0470*/  CS2R R12, SRZ ;  /* 0x00000000000c7805 */ /* 0x000fe4000001ff00 */
[----:B------:R-:W-:Y:S02]  /*0480*/  CS2R R14, SRZ ;  /* 0x00000000000e7805 */ /* 0x000fe4000001ff00 */
[----:B------:R-:W-:Y:S02]  /*0490*/  CS2R R8, SRZ ;  /* 0x0000000000087805 */ /* 0x000fe4000001ff00 */
[----:B------:R-:W-:-:S02]  /*04a0*/  CS2R R10, SRZ ;  /* 0x00000000000a7805 */ /* 0x000fc4000001ff00 */
[----:B------:R-:W-:Y:S02]  /*04b0*/  CS2R R4, SRZ ;  /* 0x0000000000047805 */ /* 0x000fe4000001ff00 */
[----:B-1----:R-:W-:Y:S01]  /*04c0*/  CS2R R6, SRZ ;  /* 0x0000000000067805 */ /* 0x002fe2000001ff00 */
[----:B------:R-:W-:Y:S06]  /*04d0*/  @P6 BRA `(.L_x_917) ;  /* 0x00000098003c6947 */ /* 0x000fec0003800000 */
        /* <DEDUP_REMOVED lines=17> */
[----:B------:R-:W-:Y:S01]  /*05f0*/  MOV R88, R66 ;  /* 0x0000004200587202 */ /* 0x000fe20000000f00 */
[----:B0-----:R-:W-:Y:S01]  /*0600*/  UISETP.NE.AND UP0, UPT, UR4, URZ, UPT ;  /* 0x000000ff0400728c */ /* 0x001fe2000bf05270 */
[----:B------:R-:W-:-:S02]  /*0610*/  SHF.R.U64 R8, R66, 0x10, R67 ;  /* 0x0000001042087819 */ /* 0x000fc40000001243 */
[----:B------:R-:W-:Y:S02]  /*0620*/  CS2R R40, SRZ ;  /* 0x0000000000287805 */ /* 0x000fe4000001ff00 */
[----:B------:R-:W-:Y:S02]  /*0630*/  MOV R161, R71 ;  /* 0x0000004700a17202 */ /* 0x000fe40000000f00 */
[----:B------:R-:W-:Y:S02]  /*0640*/  CS2R R42, SRZ ;  /* 0x00000000002a7805 */ /* 0x000fe4000001ff00 */
[----:B------:R-:W-:Y:S02]  /*0650*/  SHF.R.U32.HI R9, RZ, 0x10, R71 ;  /* 0x00000010ff097819 */ /* 0x000fe40000011647 */
[----:B------:R-:W-:Y:S02]  /*0660*/  CS2R R36, SRZ ;  /* 0x0000000000247805 */ /* 0x000fe4000001ff00 */
[----:B------:R-:W-:-:S02]  /*0670*/  MOV R162, R72 ;  /* 0x0000004800a27202 */ /* 0x000fc40000000f00 */
[----:B------:R-:W-:Y:S02]  /*0680*/  CS2R R38, SRZ ;  /* 0x0000000000267805 */ /* 0x000fe4000001ff00 */
[--C-:B------:R-:W-:Y:S02]  /*0690*/  SHF.R.U64 R10, R72, 0x10, R73.reuse ;  /* 0x00000010480a7819 */ /* 0x100fe40000001249 */
[----:B------:R-:W-:Y:S02]  /*06a0*/  CS2R R32, SRZ ;  /* 0x0000000000207805 */ /* 0x000fe4000001ff00 */
[----:B------:R-:W-:Y:S02]  /*06b0*/  MOV R163, R73 ;  /* 0x0000004900a37202 */ /* 0x000fe40000000f00 */
        /* <DEDUP_REMOVED lines=21> */
[----:B------:R-:W-:Y:S01]  /*0810*/  SHF.R.U32.HI R151, RZ, 0x10, R69 ;  /* 0x00000010ff977819 */ /* 0x000fe20000011645 */
[----:B------:R-:W-:Y:S01]  /*0820*/  UPLOP3.LUT UP1, UPT, UPT, UPT, UPT, 0x40, 0x4 ;  /* 0x000000000004789c */ /* 0x000fe20003f2e870 */
[----:B------:R-:W-:Y:S01]  /*0830*/  MOV R156, R70 ;  /* 0x00000046009c7202 */ /* 0x000fe20000000f00 */
[----:B------:R-:W0:Y:S01]  /*0840*/  LDCU UR14, c[0x0][0x400] ;  /* 0x00008000ff0e77ac */ /* 0x000e220008000800 */
[----:B------:R-:W-:Y:S02]  /*0850*/  SHF.R.U64 R157, R70, 0x10, R71 ;  /* 0x00000010469d7819 */ /* 0x000fe40000001247 */
[----:B------:R-:W-:Y:S01]  /*0860*/  PLOP3.LUT P1, PT, PT, PT, UP0, 0x80, 0x8 ;  /* 0x000000000008781c */ /* 0x000fe20003f2f008 */
[----:B------:R-:W1:Y:S01]  /*0870*/  LDCU.64 UR6, c[0x0][0x470] ;  /* 0x00008e00ff0677ac */ /* 0x000e620008000a00 */
[----:B------:R-:W-:-:S02]  /*0880*/  PRMT R84, R84, 0x5410, R4 ;  /* 0x0000541054547816 */ /* 0x000fc40000000004 */
[----:B------:R-:W-:Y:S02]  /*0890*/  PRMT R85, R85, 0x5410, R5 ;  /* 0x0000541055557816 */ /* 0x000fe40000000005 */
[----:B------:R-:W-:Y:S02]  /*08a0*/  CS2R R4, SRZ ;  /* 0x0000000000047805 */ /* 0x000fe4000001ff00 */
[----:B------:R-:W-:Y:S01]  /*08b0*/  PRMT R86, R86, 0x5410, R6 ;  /* 0x0000541056567816 */ /* 0x000fe20000000006 */
[----:B------:R-:W2:Y:S01]  /*08c0*/  LDCU.64 UR12, c[0x0][0x438] ;  /* 0x00008700ff0c77ac */ /* 0x000ea20008000a00 */
[----:B------:R-:W-:Y:S02]  /*08d0*/  PRMT R87, R87, 0x5410, R7 ;  /* 0x0000541057577816 */ /* 0x000fe40000000007 */
[----:B------:R-:W-:Y:S02]  /*08e0*/  CS2R R6, SRZ ;  /* 0x0000000000067805 */ /* 0x000fe4000001ff00 */
[----:B------:R-:W-:Y:S01]  /*08f0*/  PRMT R88, R88, 0x5410, R8 ;  /* 0x0000541058587816 */ /* 0x000fe20000000008 */
[----:B------:R-:W3:Y:S01]  /*0900*/  LDCU.64 UR8, c[0x0][0x478] ;  /* 0x00008f00ff0877ac */ /* 0x000ee20008000a00 */
[----:B------:R-:W-:-:S02]  /*0910*/  PRMT R161, R161, 0x5410, R9 ;  /* 0x00005410a1a17816 */ /* 0x000fc40000000009 */
[----:B------:R-:W-:Y:S02]  /*0920*/  CS2R R8, SRZ ;  /* 0x0000000000087805 */ /* 0x000fe4000001ff00 */
[----:B------:R-:W-:Y:S02]  /*0930*/  PRMT R162, R162, 0x5410, R10 ;  /* 0x00005410a2a27816 */ /* 0x000fe4000000000a */
[----:B------:R-:W-:Y:S02]  /*0940*/  PRMT R163, R163, 0x5410, R11 ;  /* 0x00005410a3a37816 */ /* 0x000fe4000000000b */
[----:B------:R-:W-:Y:S02]  /*0950*/  CS2R R10, SRZ ;  /* 0x00000000000a7805 */ /* 0x000fe4000001ff00 */
        /* <DEDUP_REMOVED lines=10> */
[----:B0123--:R-:W-:-:S07]  /*0a00*/  P2R R159, PR, RZ, 0x2 ;  /* 0x00000002ff9f7803 */ /* 0x00ffce0000000000 */
.L_x_1017:
[----:B01234-:R-:W0:Y:S01]  /*0a10*/  LDC.64 R60, c[0x0][0x3c0] ;  /* 0x0000f000ff3c7b82 */ /* 0x01fe220000000a00 */
[----:B------:R-:W-:-:S07]  /*0a20*/  ISETP.NE.AND P6, PT, R159, RZ, PT ;  /* 0x000000ff9f00720c */ /* 0x000fce0003fc5270 */
[----:B------:R-:W1:Y:S01]  /*0a30*/  LDC R2, c[0x0][0x388] ;  /* 0x0000e200ff027b82 */ /* 0x000e620000000800 */
[----:B0-----:R-:W-:-:S07]  /*0a40*/  IMAD.WIDE R62, R81, 0x4, R60 ;  /* 0x00000004513e7825 */ /* 0x001fce00078e023c */
[----:B------:R-:W0:Y:S01]  /*0a50*/  LDC.64 R60, c[0x0][0x3c8] ;  /* 0x0000f200ff3c7b82 */ /* 0x000e220000000a00 */
[----:B------:R-:W2:Y:S01]  /*0a60*/  LDG.E R62, desc[UR10][R62.64] ;  /* 0x0000000a3e3e7981 */ /* 0x000ea2000c1e1900 */
[C---:B------:R-:W-:Y:S01]  /*0a70*/  ISETP.GE.U32.AND P1, PT, R80.reuse, 0x200, PT ;  /* 0x000002005000780c */ /* 0x040fe20003f26070 */
[----:B-1----:R-:W-:Y:S01]  /*0a80*/  IMAD R78, R81, R2, RZ ;  /* 0x00000002514e7224 */ /* 0x002fe200078e02ff */
[C---:B------:R-:W-:Y:S02]  /*0a90*/  ISETP.GE.U32.AND P2, PT, R80.reuse, 0x300, PT ;  /* 0x000003005000780c */ /* 0x040fe40003f46070 */
[C---:B------:R-:W-:Y:S02]  /*0aa0*/  ISETP.GE.U32.AND P3, PT, R80.reuse, 0x400, PT ;  /* 0x000004005000780c */ /* 0x040fe40003f66070 */
[----:B------:R-:W-:Y:S02]  /*0ab0*/  SHF.R.S32.HI R79, RZ, 0x1f, R78 ;  /* 0x0000001fff4f7819 */ /* 0x000fe4000001144e */
[----:B------:R-:W-:-:S02]  /*0ac0*/  ISETP.GE.U32.AND P4, PT, R80, 0x500, PT ;  /* 0x000005005000780c */ /* 0x000fc40003f86070 */
[----:B------:R-:W-:Y:S01]  /*0ad0*/  LEA.HI R79, R79, R78, RZ, 0x2 ;  /* 0x0000004e4f4f7211 */ /* 0x000fe200078f10ff */
[----:B------:R-:W-:Y:S01]  /*0ae0*/  BSSY.RECONVERGENT B0, `(.L_x_918) ;  /* 0x0000046000007945 */ /* 0x000fe20003800200 */
[----:B------:R-:W-:Y:S01]  /*0af0*/  HFMA2 R153, -RZ, RZ, 0, 0 ;  /* 0x00000000ff997431 */ /* 0x000fe200000001ff */
[----:B------:R-:W-:Y:S02]  /*0b00*/  ISETP.GE.U32.AND P5, PT, R80, 0x600, PT ;  /* 0x000006005000780c */ /* 0x000fe40003fa6070 */
[----:B------:R-:W-:Y:S01]  /*0b10*/  LEA.HI.SX32 R89, R79, R0, 0x1e ;  /* 0x000000004f597211 */ /* 0x000fe200078ff2ff */
[----:B0-----:R-:W-:-:S05]  /*0b20*/  IMAD.WIDE R60, R81, 0x4, R60 ;  /* 0x00000004513c7825 */ /* 0x001fca00078e023c */
[----:B-----5:R0:W5:Y:S01]  /*0b30*/  LDG.E R90, desc[UR10][R60.64] ;  /* 0x0000000a3c5a7981 */ /* 0x020162000c1e1900 */
[----:B------:R-:W-:Y:S02]  /*0b40*/  MOV R0, RZ ;  /* 0x000000ff00007202 */ /* 0x000fe40000000f00 */
[----:B------:R-:W-:Y:S02]  /*0b50*/  MOV R155, R89 ;  /* 0x00000059009b7202 */ /* 0x000fe40000000f00 */
[----:B--2---:R-:W-:Y:S02]  /*0b60*/  FSEL R152, R62, RZ, !P6 ;  /* 0x000000ff3e987208 */ /* 0x004fe40007000000 */
[----:B------:R-:W-:-:S04]  /*0b70*/  ISETP.GE.U32.AND P6, PT, R80, 0x700, PT ;  /* 0x000007005000780c */ /* 0x000fc80003fc6070 */
[----:B------:R-:W-:Y:S01]  /*0b80*/  P2R R158, PR, RZ, 0x40 ;  /* 0x00000040ff9e7803 */ /* 0x000fe20000000000 */
[----:B0-----:R-:W-:Y:S08]  /*0b90*/  @!P0 BRA `(.L_x_919) ;  /* 0x0000000000e88947 */ /* 0x001ff00003800000 */
        /* <DEDUP_REMOVED lines=9> */
[----:B------:R-:W-:Y:S02]  /*0c30*/  HADD2.F32 R92, -RZ, R82.H0_H0 ;  /* 0x20000052ff5c7230 */ /* 0x000fe40000004100 */
[----:B------:R-:W-:Y:S02]  /*0c40*/  HADD2.F32 R96, -RZ, R83.H0_H0 ;  /* 0x20000053ff607230 */ /* 0x000fe40000004100 */
[----:B0-----:R-:W-:-:S05]  /*0c50*/  @P0 IMAD.WIDE.U32 R78, R89, 0x8, R78 ;  /* 0x00000008594e0825 */ /* 0x001fca00078e004e */
[----:B------:R0:W5:Y:S01]  /*0c60*/  @P0 LDG.E.64 R74, desc[UR10][R78.64] ;  /* 0x0000000a4e4a0981 */ /* 0x000162000c1e1b00 */
[----:B------:R-:W-:Y:S01]  /*0c70*/  IADD3 R155, PT, PT, R89, 0x100, RZ ;  /* 0x00000100599b7810 */ /* 0x000fe20007ffe0ff */
[----:B--2---:R-:W-:Y:S01]  /*0c80*/  HADD2.F32 R3, -RZ, R60.H0_H0 ;  /* 0x2000003cff037230 */ /* 0x004fe20000004100 */
[----:B------:R-:W-:-:S04]  /*0c90*/  SHF.R.U64 R91, R60, 0x10, R61 ;  /* 0x000000103c5b7819 */ /* 0x000fc8000000123d */
[----:B------:R-:W-:Y:S01]  /*0ca0*/  FADD.FTZ R3, -R152, R3 ;  /* 0x0000000398037221 */ /* 0x000fe20000010100 */
[----:B---3--:R-:W-:Y:S02]  /*0cb0*/  MOV R0, R62 ;  /* 0x0000003e00007202 */ /* 0x008fe40000000f00 */
[--C-:B------:R-:W-:Y:S02]  /*0cc0*/  SHF.R.U64 R94, R62, 0x10, R63.reuse ;  /* 0x000000103e5e7819 */ /* 0x100fe4000000123f */
[----:B------:R-:W-:Y:S02]  /*0cd0*/  MOV R93, R63 ;  /* 0x0000003f005d7202 */ /* 0x000fe40000000f00 */
[----:B------:R-:W-:Y:S01]  /*0ce0*/  SHF.R.U32.HI R95, RZ, 0x10, R63 ;  /* 0x00000010ff5f7819 */ /* 0x000fe2000001163f */
[----:B------:R-:W-:Y:S02]  /*0cf0*/  HADD2.F32 R63, -RZ, R0.H0_H0 ;  /* 0x20000000ff3f7230 */ /* 0x000fe40000004100 */
[----:B-----5:R-:W-:Y:S01]  /*0d00*/  FMUL.FTZ R3, R90, R3 ;  /* 0x000000035a037220 */ /* 0x020fe20000410000 */
[----:B------:R-:W-:-:S02]  /*0d10*/  HADD2.F32 R91, -RZ, R91.H0_H0 ;  /* 0x2000005bff5b7230 */ /* 0x000fc40000004100 */
[----:B------:R-:W-:Y:S01]  /*0d20*/  FADD.FTZ R28, R28, R63 ;  /* 0x0000003f1c1c7221 */ /* 0x000fe20000010000 */
[-C--:B------:R-:W-:Y:S01]  /*0d30*/  FFMA.FTZ R56, R3, R63.reuse, R56 ;  /* 0x0000003f03387223 */ /* 0x080fe20000010038 */
[----:B------:R-:W-:Y:S01]  /*0d40*/  FMUL.FTZ R92, R92, R63 ;  /* 0x0000003f5c5c7220 */ /* 0x000fe20000410000 */
[----:B------:R-:W-:Y:S02]  /*0d50*/  HADD2.F32 R63, -RZ, R61.H0_H0 ;  /* 0x2000003dff3f7230 */ /* 0x000fe40000004100 */
[C---:B------:R-:W-:Y:S01]  /*0d60*/  FADD.FTZ R91, -R152.reuse, R91 ;  /* 0x0000005b985b7221 */ /* 0x040fe20000010100 */
[----:B0-----:R-:W-:Y:S01]  /*0d70*/  SHF.R.U32.HI R79, RZ, 0x10, R61 ;  /* 0x00000010ff4f7819 */ /* 0x001fe2000001163d */
[----:B------:R-:W-:Y:S02]  /*0d80*/  HADD2.F32 R0, -RZ, R94.H0_H0 ;  /* 0x2000005eff007230 */ /* 0x000fe40000004100 */
[----:B------:R-:W-:Y:S01]  /*0d90*/  FADD.FTZ R63, -R152, R63 ;  /* 0x0000003f983f7221 */ /* 0x000fe20000010100 */
[----:B------:R-:W-:Y:S01]  /*0da0*/  FMUL.FTZ R94, R90, R91 ;  /* 0x0000005b5a5e7220 */ /* 0x000fe20000410000 */
[----:B------:R-:W-:-:S02]  /*0db0*/  HADD2.F32 R91, -RZ, R82.H1_H1 ;  /* 0x30000052ff5b7230 */ /* 0x000fc40000004100 */
[----:B------:R-:W-:Y:S02]  /*0dc0*/  HADD2.F32 R61, -RZ, R93.H0_H0 ;  /* 0x2000005dff3d7230 */ /* 0x000fe40000004100 */
[----:B------:R-:W-:Y:S01]  /*0dd0*/  FMUL.FTZ R93, R90, R63 ;  /* 0x0000003f5a5d7220 */ /* 0x000fe20000410000 */
[----:B------:R-:W-:Y:S02]  /*0de0*/  HADD2.F32 R79, -RZ, R79.H0_H0 ;  /* 0x2000004fff4f7230 */ /* 0x000fe40000004100 */
[----:B------:R-:W-:Y:S01]  /*0df0*/  FADD.FTZ R29, R29, R0 ;  /* 0x000000001d1d7221 */ /* 0x000fe20000010000 */
[-C--:B------:R-:W-:Y:S01]  /*0e00*/  FFMA.FTZ R57, R94, R0.reuse, R57 ;  /* 0x000000005e397223 */ /* 0x080fe20000010039 */
[----:B------:R-:W-:Y:S01]  /*0e10*/  FMUL.FTZ R91, R91, R0 ;  /* 0x000000005b5b7220 */ /* 0x000fe20000410000 */
[----:B------:R-:W-:Y:S01]  /*0e20*/  FADD.FTZ R30, R30, R61 ;  /* 0x0000003d1e1e7221 */ /* 0x000fe20000010000 */
[----:B------:R-:W-:Y:S01]  /*0e30*/  FADD.FTZ R79, -R152, R79 ;  /* 0x0000004f984f7221 */ /* 0x000fe20000010100 */
[-C--:B------:R-:W-:Y:S01]  /*0e40*/  FFMA.FTZ R58, R93, R61.reuse, R58 ;  /* 0x0000003d5d3a7223 */ /* 0x080fe2000001003a */
[----:B------:R-:W-:Y:S01]  /*0e50*/  FMUL.FTZ R96, R96, R61 ;  /* 0x0000003d60607220 */ /* 0x000fe20000410000 */
[----:B------:R-:W-:Y:S01]  /*0e60*/  FADD.FTZ R0, RZ, R92 ;  /* 0x0000005cff007221 */ /* 0x000fe20000010000 */
[----:B------:R-:W-:Y:S01]  /*0e70*/  FFMA.FTZ R61, R3, R92, RZ ;  /* 0x0000005c033d7223 */ /* 0x000fe200000100ff */
[----:B------:R-:W-:-:S02]  /*0e80*/  HADD2.F32 R60, -RZ, R95.H0_H0 ;  /* 0x2000005fff3c7230 */ /* 0x000fc40000004100 */
[----:B------:R-:W-:Y:S01]  /*0e90*/  FMUL.FTZ R98, R90, R79 ;  /* 0x0000004f5a627220 */ /* 0x000fe20000410000 */
[----:B------:R-:W-:Y:S02]  /*0ea0*/  HADD2.F32 R95, -RZ, R83.H1_H1 ;  /* 0x30000053ff5f7230 */ /* 0x000fe40000004100 */
[----:B------:R-:W-:Y:S01]  /*0eb0*/  FADD.FTZ R63, R0, R91 ;  /* 0x0000005b003f7221 */ /* 0x000fe20000010000 */
[----:B------:R-:W-:Y:S01]  /*0ec0*/  FFMA.FTZ R0, R94, R91, R61 ;  /* 0x0000005b5e007223 */ /* 0x000fe2000001003d */
[----:B------:R-:W-:Y:S01]  /*0ed0*/  FADD.FTZ R31, R31, R60 ;  /* 0x0000003c1f1f7221 */ /* 0x000fe20000010000 */
[-C--:B------:R-:W-:Y:S01]  /*0ee0*/  FFMA.FTZ R59, R98, R60.reuse, R59 ;  /* 0x0000003c623b7223 */ /* 0x080fe2000001003b */
[----:B------:R-:W-:Y:S01]  /*0ef0*/  FMUL.FTZ R95, R95, R60 ;  /* 0x0000003c5f5f7220 */ /* 0x000fe20000410000 */
[----:B------:R-:W-:Y:S01]  /*0f00*/  FADD.FTZ R60, R63, R96 ;  /* 0x000000603f3c7221 */ /* 0x000fe20000010000 */
[----:B------:R-:W-:-:S03]  /*0f10*/  FFMA.FTZ R61, R93, R96, R0 ;  /* 0x000000605d3d7223 */ /* 0x000fc60000010000 */
[----:B------:R-:W-:Y:S01]  /*0f20*/  FADD.FTZ R153, R60, R95 ;  /* 0x0000005f3c997221 */ /* 0x000fe20000010000 */
[----:B------:R-:W-:-:S07]  /*0f30*/  FFMA.FTZ R0, R98, R95, R61 ;  /* 0x0000005f62007223 */ /* 0x000fce000001003d */
.L_x_919:
[----:B------:R-:W-:Y:S05]  /*0f40*/  BSYNC.RECONVERGENT B0 ;  /* 0x0000000000007941 */ /* 0x000fea0003800200 */
.L_x_918:
[----:B------:R-:W-:Y:S04]  /*0f50*/  BSSY.RECONVERGENT B0, `(.L_x_920) ;  /* 0x000003c000007945 */ /* 0x000fe80003800200 */
[----:B------:R-:W-:Y:S05]  /*0f60*/  @!P1 BRA `(.L_x_921) ;  /* 0x0000000000e89947 */ /* 0x000fea0003800000 */
[----:B------:R-:W0:Y:S08]  /*0f70*/  LDC.64 R62, c[0x0][0x428] ;  /* 0x00010a00ff3e7b82 */ /* 0x000e300000000a00 */
[----:B------:R-:W1:Y:S01]  /*0f80*/  LDC.64 R60, c[0x0][0x3a8] ;  /* 0x0000ea00ff3c7b82 */ /* 0x000e620000000a00 */
[----:B------:R-:W-:-:S04]  /*0f90*/  ISETP.NE.U32.AND P0, PT, RZ, UR12, PT ;  /* 0x0000000cff007c0c */ /* 0x000fc8000bf05070 */
[----:B------:R-:W-:Y:S01]  /*0fa0*/  ISETP.NE.AND.EX P0, PT, RZ, UR13, PT, P0 ;  /* 0x0000000dff007c0c */ /* 0x000fe2000bf05300 */
[----:B0-----:R-:W-:-:S12]  /*0fb0*/  IMAD.WIDE.U32 R62, R155, 0x8, R62 ;  /* 0x000000089b3e7825 */ /* 0x001fd800078e003e */
[----:B------:R-:W0:Y:S01]  /*0fc0*/  @P0 LDC.64 R78, c[0x0][0x438] ;  /* 0x00010e00ff4e0b82 */ /* 0x000e220000000a00 */
[----:B------:R-:W2:Y:S01]  /*0fd0*/  LDG.E.64 R62, desc[UR10][R62.64] ;  /* 0x0000000a3e3e7981 */ /* 0x000ea2000c1e1b00 */
[----:B-1----:R-:W-:-:S06]  /*0fe0*/  IMAD.WIDE.U32 R60, R155, 0x8, R60 ;  /* 0x000000089b3c7825 */ /* 0x002fcc00078e003c */
[----:B------:R-:W3:Y:S01]  /*0ff0*/  LDG.E.64 R60, desc[UR10][R60.64] ;  /* 0x0000000a3c3c7981 */ /* 0x000ee2000c1e1b00 */
[----:B0-----:R-:W-:-:S05]  /*1000*/  @P0 IMAD.WIDE.U32 R78, R155, 0x8, R78 ;  /* 0x000000089b4e0825 */ /* 0x001fca00078e004e */
[----:B------:R0:W5:Y:S01]  /*1010*/  @P0 LDG.E.64 R72, desc[UR10][R78.64] ;  /* 0x0000000a4e480981 */ /* 0x000162000c1e1b00 */
[----:B------:R-:W-:Y:S02]  /*1020*/  HADD2.F32 R100, -RZ, R84.H0_H0 ;  /* 0x20000054ff647230 */ /* 0x000fe40000004100 */
[----:B------:R-:W-:Y:S01]  /*1030*/  HADD2.F32 R104, -RZ, R85.H0_H0 ;  /* 0x20000055ff687230 */ /* 0x000fe20000004100 */
[----:B------:R-:W-:Y:S02]  /*1040*/  IADD3 R155, PT, PT, R155, 0x100, RZ ;  /* 0x000001009b9b7810 */ /* 0x000fe40007ffe0ff */
[--C-:B--2---:R-:W-:Y:S02]  /*1050*/  SHF.R.U64 R102, R62, 0x10, R63.reuse ;  /* 0x000000103e667819 */ /* 0x104fe4000000123f */
[----:B------:R-:W-:Y:S02]  /*1060*/  MOV R103, R63 ;  /* 0x0000003f00677202 */ /* 0x000fe40000000f00 */
[----:B------:R-:W-:Y:S01]  /*1070*/  SHF.R.U32.HI R106, RZ, 0x10, R63 ;  /* 0x00000010ff6a7819 */ /* 0x000fe2000001163f */
[----:B---3--:R-:W-:Y:S01]  /*1080*/  HADD2.F32 R63, -RZ, R60.H0_H0 ;  /* 0x2000003cff3f7230 */ /* 0x008fe20000004100 */
[----:B------:R-:W-:-:S02]  /*1090*/  MOV R97, R62 ;  /* 0x0000003e00617202 */ /* 0x000fc40000000f00 */
[----:B------:R-:W-:Y:S02]  /*10a0*/  SHF.R.U64 R101, R60, 0x10, R61 ;  /* 0x000000103c657819 */ /* 0x000fe4000000123d */
[----:B------:R-:W-:Y:S01]  /*10b0*/  FADD.FTZ R63, -R152, R63 ;  /* 0x0000003f983f7221 */ /* 0x000fe20000010100 */
[----:B------:R-:W-:Y:S02]  /*10c0*/  HADD2.F32 R99, -RZ, R97.H0_H0 ;  /* 0x20000061ff637230 */ /* 0x000fe40000004100 */
[----:B------:R-:W-:Y:S02]  /*10d0*/  HADD2.F32 R101, -RZ, R101.H0_H0 ;  /* 0x20000065ff657230 */ /* 0x000fe40000004100 */
[----:B-----5:R-:W-:Y:S01]  /*10e0*/  FMUL.FTZ R97, R90, R63 ;  /* 0x0000003f5a617220 */ /* 0x020fe20000410000 */
[----:B------:R-:W-:Y:S01]  /*10f0*/  HADD2.F32 R63, -RZ, R61.H0_H0 ;  /* 0x2000003dff3f7230 */ /* 0x000fe20000004100 */
[----:B------:R-:W-:Y:S01]  /*1100*/  SHF.R.U32.HI R61, RZ, 0x10, R61 ;  /* 0x00000010ff3d7819 */ /* 0x000fe2000001163d */
[----:B------:R-:W-:Y:S01]  /*1110*/  FADD.FTZ R101, -R152, R101 ;  /* 0x0000006598657221 */ /* 0x000fe20000010100 */
[----:B------:R-:W-:Y:S01]  /*1120*/  FADD.FTZ R24, R24, R99 ;  /* 0x0000006318187221 */ /* 0x000fe20000010000 */
[-C--:B------:R-:W-:Y:S01]  /*1130*/  FFMA.FTZ R52, R97, R99.reuse, R52 ;  /* 0x0000006361347223 */ /* 0x080fe20000010034 */
[----:B------:R-:W-:Y:S01]  /*1140*/  FMUL.FTZ R100, R100, R99 ;  /* 0x0000006364647220 */ /* 0x000fe20000410000 */
[----:B------:R-:W-:-:S02]  /*1150*/  HADD2.F32 R60, -RZ, R102.H0_H0 ;  /* 0x20000066ff3c7230 */ /* 0x000fc40000004100 */
[----:B------:R-:W-:Y:S01]  /*1160*/  FADD.FTZ R63, -R152, R63 ;  /* 0x0000003f983f7221 */ /* 0x000fe20000010100 */
[----:B------:R-:W-:Y:S02]  /*1170*/  HADD2.F32 R99, -RZ, R84.H1_H1 ;  /* 0x30000054ff637230 */ /* 0x000fe40000004100 */
[C---:B------:R-:W-:Y:S01]  /*1180*/  FMUL.FTZ R102, R90.reuse, R101 ;  /* 0x000000655a667220 */ /* 0x040fe20000410000 */
[----:B------:R-:W-:Y:S02]  /*1190*/  HADD2.F32 R61, -RZ, R61.H0_H0 ;  /* 0x2000003dff3d7230 */ /* 0x000fe40000004100 */
[----:B------:R-:W-:Y:S01]  /*11a0*/  FMUL.FTZ R101, R90, R63 ;  /* 0x0000003f5a657220 */ /* 0x000fe20000410000 */
[----:B------:R-:W-:Y:S02]  /*11b0*/  HADD2.F32 R103, -RZ, R103.H0_H0 ;  /* 0x20000067ff677230 */ /* 0x000fe40000004100 */
[----:B------:R-:W-:Y:S01]  /*11c0*/  FADD.FTZ R25, R25, R60 ;  /* 0x0000003c19197221 */ /* 0x000fe20000010000 */
[-C--:B------:R-:W-:Y:S01]  /*11d0*/  FFMA.FTZ R53, R102, R60.reuse, R53 ;  /* 0x0000003c66357223 */ /* 0x080fe20000010035 */
[----:B------:R-:W-:Y:S01]  /*11e0*/  FMUL.FTZ R99, R99, R60 ;  /* 0x0000003c63637220 */ /* 0x000fe20000410000 */
[----:B------:R-:W-:Y:S01]  /*11f0*/  FADD.FTZ R63, -R152, R61 ;  /* 0x0000003d983f7221 */ /* 0x000fe20000010100 */
[----:B------:R-:W-:Y:S01]  /*1200*/  FADD.FTZ R60, R153, R100 ;  /* 0x00000064993c7221 */ /* 0x000fe20000010000 */
[----:B------:R-:W-:Y:S01]  /*1210*/  FFMA.FTZ R61, R97, R100, R0 ;  /* 0x00000064613d7223 */ /* 0x000fe20000010000 */
[----:B------:R-:W-:-:S02]  /*1220*/  HADD2.F32 R62, -RZ, R106.H0_H0 ;  /* 0x2000006aff3e7230 */ /* 0x000fc40000004100 */
[----:B------:R-:W-:Y:S01]  /*1230*/  FADD.FTZ R26, R26, R103 ;  /* 0x000000671a1a7221 */ /* 0x000fe20000010000 */
[-C--:B------:R-:W-:Y:S01]  /*1240*/  FFMA.FTZ R54, R101, R103.reuse, R54 ;  /* 0x0000006765367223 */ /* 0x080fe20000010036 */
[----:B------:R-:W-:Y:S01]  /*1250*/  FMUL.FTZ R104, R104, R103 ;  /* 0x0000006768687220 */ /* 0x000fe20000410000 */
[----:B------:R-:W-:Y:S01]  /*1260*/  FMUL.FTZ R106, R90, R63 ;  /* 0x0000003f5a6a7220 */ /* 0x000fe20000410000 */
[----:B------:R-:W-:Y:S02]  /*1270*/  HADD2.F32 R103, -RZ, R85.H1_H1 ;  /* 0x30000055ff677230 */ /* 0x000fe40000004100 */
[----:B------:R-:W-:Y:S01]  /*1280*/  FADD.FTZ R63, R60, R99 ;  /* 0x000000633c3f7221 */ /* 0x000fe20000010000 */
[----:B------:R-:W-:Y:S02]  /*1290*/  FFMA.FTZ R0, R102, R99, R61 ;  /* 0x0000006366007223 */ /* 0x000fe4000001003d */
[----:B------:R-:W-:Y:S01]  /*12a0*/  FMUL.FTZ R103, R103, R62 ;  /* 0x0000003e67677220 */ /* 0x000fe20000410000 */
[----:B------:R-:W-:Y:S01]  /*12b0*/  FADD.FTZ R60, R63, R104 ;  /* 0x000000683f3c7221 */ /* 0x000fe20000010000 */
[----:B------:R-:W-:Y:S01]  /*12c0*/  FFMA.FTZ R61, R101, R104, R0 ;  /* 0x00000068653d7223 */ /* 0x000fe20000010000 */
[----:B------:R-:W-:Y:S01]  /*12d0*/  FADD.FTZ R27, R27, R62 ;  /* 0x0000003e1b1b7221 */ /* 0x000fe20000010000 */
[----:B------:R-:W-:Y:S01]  /*12e0*/  FFMA.FTZ R55, R106, R62, R55 ;  /* 0x0000003e6a377223 */ /* 0x000fe20000010037 */
[----:B------:R-:W-:Y:S01]  /*12f0*/  FADD.FTZ R153, R60, R103 ;  /* 0x000000673c997221 */ /* 0x000fe20000010000 */
[----:B0-----:R-:W-:-:S07]  /*1300*/  FFMA.FTZ R0, R106, R103, R61 ;  /* 0x000000676a007223 */ /* 0x001fce000001003d */
.L_x_921:
[----:B------:R-:W-:Y:S05]  /*1310*/  BSYNC.RECONVERGENT B0 ;  /* 0x0000000000007941 */ /* 0x000fea0003800200 */
.L_x_920:
        /* <DEDUP_REMOVED lines=10> */
[----:B------:R-:W-:-:S12]  /*13c0*/  HADD2.F32 R108, -RZ, R86.H0_H0 ;  /* 0x20000056ff6c7230 */ /* 0x000fd80000004100 */
[----:B------:R-:W0:Y:S01]  /*13d0*/  @P0 LDC.64 R78, c[0x0][0x438] ;  /* 0x00010e00ff4e0b82 */ /* 0x000e220000000a00 */
[----:B------:R-:W-:Y:S02]  /*13e0*/  HADD2.F32 R112, -RZ, R87.H0_H0 ;  /* 0x20000057ff707230 */ /* 0x000fe40000004100 */
[----:B0-----:R-:W-:-:S05]  /*13f0*/  @P0 IMAD.WIDE.U32 R78, R155, 0x8, R78 ;  /* 0x000000089b4e0825 */ /* 0x001fca00078e004e */
[----:B------:R0:W5:Y:S01]  /*1400*/  @P0 LDG.E.64 R70, desc[UR10][R78.64] ;  /* 0x0000000a4e460981 */ /* 0x000162000c1e1b00 */
[----:B------:R-:W-:Y:S02]  /*1410*/  IADD3 R155, PT, PT, R155, 0x100, RZ ;  /* 0x000001009b9b7810 */ /* 0x000fe40007ffe0ff */
[--C-:B--2---:R-:W-:Y:S02]  /*1420*/  SHF.R.U64 R107, R62, 0x10, R63.reuse ;  /* 0x000000103e6b7819 */ /* 0x104fe4000000123f */
[----:B------:R-:W-:Y:S02]  /*1430*/  MOV R109, R63 ;  /* 0x0000003f006d7202 */ /* 0x000fe40000000f00 */
[----:B------:R-:W-:Y:S01]  /*1440*/  SHF.R.U32.HI R111, RZ, 0x10, R63 ;  /* 0x00000010ff6f7819 */ /* 0x000fe2000001163f */
[----:B---3--:R-:W-:Y:S01]  /*1450*/  HADD2.F32 R63, -RZ, R60.H0_H0 ;  /* 0x2000003cff3f7230 */ /* 0x008fe20000004100 */
[----:B------:R-:W-:Y:S02]  /*1460*/  SHF.R.U64 R60, R60, 0x10, R61 ;  /* 0x000000103c3c7819 */ /* 0x000fe4000000123d */
[----:B------:R-:W-:-:S02]  /*1470*/  MOV R105, R62 ;  /* 0x0000003e00697202 */ /* 0x000fc40000000f00 */
[----:B------:R-:W-:Y:S01]  /*1480*/  FADD.FTZ R159, -R152, R63 ;  /* 0x0000003f989f7221 */ /* 0x000fe20000010100 */
[----:B------:R-:W-:Y:S02]  /*1490*/  HADD2.F32 R165, -RZ, R60.H0_H0 ;  /* 0x2000003cffa57230 */ /* 0x000fe40000004100 */
[----:B------:R-:W-:Y:S02]  /*14a0*/  HADD2.F32 R63, -RZ, R105.H0_H0 ;  /* 0x20000069ff3f7230 */ /* 0x000fe40000004100 */
[----:B-----5:R-:W-:Y:S01]  /*14b0*/  FMUL.FTZ R105, R90, R159 ;  /* 0x0000009f5a697220 */ /* 0x020fe20000410000 */
[----:B------:R-:W-:Y:S01]  /*14c0*/  FADD.FTZ R165, -R152, R165 ;  /* 0x000000a598a57221 */ /* 0x000fe20000010100 */
[----:B------:R-:W-:Y:S02]  /*14d0*/  HADD2.F32 R60, -RZ, R107.H0_H0 ;  /* 0x2000006bff3c7230 */ /* 0x000fe40000004100 */
[----:B------:R-:W-:Y:S01]  /*14e0*/  FADD.FTZ R20, R20, R63 ;  /* 0x0000003f14147221 */ /* 0x000fe20000010000 */
[-C--:B------:R-:W-:Y:S01]  /*14f0*/  FFMA.FTZ R48, R105, R63.reuse, R48 ;  /* 0x0000003f69307223 */ /* 0x080fe20000010030 */
[----:B------:R-:W-:Y:S01]  /*1500*/  FMUL.FTZ R108, R108, R63 ;  /* 0x0000003f6c6c7220 */ /* 0x000fe20000410000 */
[----:B------:R-:W-:-:S02]  /*1510*/  HADD2.F32 R63, -RZ, R61.H0_H0 ;  /* 0x2000003dff3f7230 */ /* 0x000fc40000004100 */
[----:B------:R-:W-:Y:S01]  /*1520*/  FMUL.FTZ R110, R90, R165 ;  /* 0x000000a55a6e7220 */ /* 0x000fe20000410000 */
[----:B------:R-:W-:Y:S02]  /*1530*/  HADD2.F32 R107, -RZ, R86.H1_H1 ;  /* 0x30000056ff6b7230 */ /* 0x000fe40000004100 */
[----:B------:R-:W-:Y:S01]  /*1540*/  FADD.FTZ R21, R21, R60 ;  /* 0x0000003c15157221 */ /* 0x000fe20000010000 */
[----:B------:R-:W-:Y:S01]  /*1550*/  FADD.FTZ R63, -R152, R63 ;  /* 0x0000003f983f7221 */ /* 0x000fe20000010100 */
[-C--:B------:R-:W-:Y:S01]  /*1560*/  FFMA.FTZ R49, R110, R60.reuse, R49 ;  /* 0x0000003c6e317223 */ /* 0x080fe20000010031 */
[----:B------:R-:W-:Y:S01]  /*1570*/  FMUL.FTZ R107, R107, R60 ;  /* 0x0000003c6b6b7220 */ /* 0x000fe20000410000 */
[----:B------:R-:W-:Y:S01]  /*1580*/  SHF.R.U32.HI R60, RZ, 0x10, R61 ;  /* 0x00000010ff3c7819 */ /* 0x000fe2000001163d */
[----:B------:R-:W-:Y:S02]  /*1590*/  HADD2.F32 R61, -RZ, R109.H0_H0 ;  /* 0x2000006dff3d7230 */ /* 0x000fe40000004100 */
[----:B------:R-:W-:-:S02]  /*15a0*/  FMUL.FTZ R109, R90, R63 ;  /* 0x0000003f5a6d7220 */ /* 0x000fc40000410000 */
[----:B0-----:R-:W-:Y:S02]  /*15b0*/  HADD2.F32 R79, -RZ, R60.H0_H0 ;  /* 0x2000003cff4f7230 */ /* 0x001fe40000004100 */
[----:B------:R-:W-:Y:S01]  /*15c0*/  FADD.FTZ R22, R22, R61 ;  /* 0x0000003d16167221 */ /* 0x000fe20000010000 */
[-C--:B------:R-:W-:Y:S01]  /*15d0*/  FFMA.FTZ R50, R109, R61.reuse, R50 ;  /* 0x0000003d6d327223 */ /* 0x080fe20000010032 */
[----:B------:R-:W-:Y:S01]  /*15e0*/  FMUL.FTZ R112, R112, R61 ;  /* 0x0000003d70707220 */ /* 0x000fe20000410000 */
[----:B------:R-:W-:Y:S01]  /*15f0*/  FADD.FTZ R60, R153, R108 ;  /* 0x0000006c993c7221 */ /* 0x000fe20000010000 */
[----:B------:R-:W-:Y:S01]  /*1600*/  FFMA.FTZ R61, R105, R108, R0 ;  /* 0x0000006c693d7223 */ /* 0x000fe20000010000 */
[----:B------:R-:W-:Y:S02]  /*1610*/  HADD2.F32 R62, -RZ, R111.H0_H0 ;  /* 0x2000006fff3e7230 */ /* 0x000fe40000004100 */
[----:B------:R-:W-:Y:S01]  /*1620*/  FADD.FTZ R79, -R152, R79 ;  /* 0x0000004f984f7221 */ /* 0x000fe20000010100 */
[----:B------:R-:W-:-:S02]  /*1630*/  HADD2.F32 R111, -RZ, R87.H1_H1 ;  /* 0x30000057ff6f7230 */ /* 0x000fc40000004100 */
        /* <DEDUP_REMOVED lines=10> */
.L_x_923:
[----:B------:R-:W-:Y:S05]  /*16e0*/  BSYNC.RECONVERGENT B0 ;  /* 0x0000000000007941 */ /* 0x000fea0003800200 */
.L_x_922:
        /* <DEDUP_REMOVED lines=12> */
[----:B------:R-:W-:Y:S02]  /*17b0*/  HADD2.F32 R120, -RZ, R145.H1_H1 ;  /* 0x30000091ff787230 */ /* 0x000fe40000004100 */
        /* <DEDUP_REMOVED lines=47> */
.L_x_925:
[----:B------:R-:W-:Y:S05]  /*1ab0*/  BSYNC.RECONVERGENT B0 ;  /* 0x0000000000007941 */ /* 0x000fea0003800200 */
.L_x_924:
        /* <DEDUP_REMOVED lines=10> */
[----:B------:R-:W-:-:S12]  /*1b60*/  HADD2.F32 R124, -RZ, R148.H1_H1 ;  /* 0x30000094ff7c7230 */ /* 0x000fd80000004100 */
        /* <DEDUP_REMOVED lines=49> */
.L_x_927:
[----:B------:R-:W-:Y:S05]  /*1e80*/  BSYNC.RECONVERGENT B0 ;  /* 0x0000000000007941 */ /* 0x000fea0003800200 */
.L_x_926:
        /* <DEDUP_REMOVED lines=60> */
.L_x_929:
[----:B------:R-:W-:Y:S05]  /*2250*/  BSYNC.RECONVERGENT B0 ;  /* 0x0000000000007941 */ /* 0x000fea0003800200 */
.L_x_928:
        /* <DEDUP_REMOVED lines=12> */
[----:B0-----:R-:W-:-:S05]  /*2320*/  @P0 IMAD.WIDE.U32 R78, R155, 0x8, R78 ;  /* 0x000000089b4e0825 */ /* 0x001fca00078e004e */
[----:B------:R0:W5:Y:S01]  /*2330*/  @P0 LDG.E.64 R76, desc[UR10][R78.64] ;  /* 0x0000000a4e4c0981 */ /* 0x000162000c1e1b00 */
[----:B--2---:R-:W-:Y:S02]  /*2340*/  MOV R137, R60 ;  /* 0x0000003c00897202 */ /* 0x004fe40000000f00 */
[----:B------:R-:W-:Y:S02]  /*2350*/  SHF.R.U64 R142, R60, 0x10, R61 ;  /* 0x000000103c8e7819 */ /* 0x000fe4000000123d */
[--C-:B---3--:R-:W-:Y:S01]  /*2360*/  SHF.R.U64 R60, R62, 0x10, R63.reuse ;  /* 0x000000103e3c7819 */ /* 0x108fe2000000123f */
[----:B------:R-:W-:Y:S01]  /*2370*/  HADD2.F32 R139, -RZ, R63.H0_H0 ;  /* 0x2000003fff8b7230 */ /* 0x000fe20000004100 */
[----:B------:R-:W-:Y:S02]  /*2380*/  SHF.R.U32.HI R155, RZ, 0x10, R63 ;  /* 0x00000010ff9b7819 */ /* 0x000fe4000001163f */
[----:B------:R-:W-:Y:S01]  /*2390*/  MOV R143, R61 ;  /* 0x0000003d008f7202 */ /* 0x000fe20000000f00 */
[----:B------:R-:W-:Y:S01]  /*23a0*/  HADD2.F32 R63, -RZ, R60.H0_H0 ;  /* 0x2000003cff3f7230 */ /* 0x000fe20000004100 */
[----:B------:R-:W-:Y:S01]  /*23b0*/  SHF.R.U32.HI R144, RZ, 0x10, R61 ;  /* 0x00000010ff907819 */ /* 0x000fe2000001163d */
[----:B------:R-:W-:-:S03]  /*23c0*/  HADD2.F32 R61, -RZ, R62.H0_H0 ;  /* 0x2000003eff3d7230 */ /* 0x000fc60000004100 */
[C---:B0-----:R-:W-:Y:S01]  /*23d0*/  FADD.FTZ R79, -R152.reuse, R63 ;  /* 0x0000003f984f7221 */ /* 0x041fe20000010100 */
[----:B------:R-:W-:Y:S02]  /*23e0*/  HADD2.F32 R63, -RZ, R137.H0_H0 ;  /* 0x20000089ff3f7230 */ /* 0x000fe40000004100 */
[C---:B------:R-:W-:Y:S01]  /*23f0*/  FADD.FTZ R61, -R152.reuse, R61 ;  /* 0x0000003d983d7221 */ /* 0x040fe20000010100 */
[----:B------:R-:W-:Y:S01]  /*2400*/  FADD.FTZ R141, -R152, R139 ;  /* 0x0000008b988d7221 */ /* 0x000fe20000010100 */
[----:B------:R-:W-:Y:S02]  /*2410*/  HADD2.F32 R60, -RZ, R142.H0_H0 ;  /* 0x2000008eff3c7230 */ /* 0x000fe40000004100 */
[C---:B-----5:R-:W-:Y:S01]  /*2420*/  FMUL.FTZ R142, R90.reuse, R79 ;  /* 0x0000004f5a8e7220 */ /* 0x060fe20000410000 */
[----:B------:R-:W-:Y:S02]  /*2430*/  HADD2.F32 R139, -RZ, R162.H1_H1 ;  /* 0x300000a2ff8b7230 */ /* 0x000fe40000004100 */
[----:B------:R-:W-:Y:S01]  /*2440*/  FMUL.FTZ R137, R90, R61 ;  /* 0x0000003d5a897220 */ /* 0x000fe20000410000 */
[----:B------:R-:W-:Y:S01]  /*2450*/  FMUL.FTZ R140, R140, R63 ;  /* 0x0000003f8c8c7220 */ /* 0x000fe20000410000 */
[----:B------:R-:W-:-:S02]  /*2460*/  HADD2.F32 R62, -RZ, R144.H0_H0 ;  /* 0x20000090ff3e7230 */ /* 0x000fc40000004100 */
[----:B------:R-:W-:Y:S01]  /*2470*/  FMUL.FTZ R141, R90, R141 ;  /* 0x0000008d5a8d7220 */ /* 0x000fe20000410000 */
[----:B------:R-:W-:Y:S02]  /*2480*/  HADD2.F32 R143, -RZ, R143.H0_H0 ;  /* 0x2000008fff8f7230 */ /* 0x000fe40000004100 */
[----:B------:R-:W-:Y:S02]  /*2490*/  HADD2.F32 R144, -RZ, R163.H0_H0 ;  /* 0x200000a3ff907230 */ /* 0x000fe40000004100 */
[----:B------:R-:W-:Y:S01]  /*24a0*/  FADD.FTZ R5, R5, R60 ;  /* 0x0000003c05057221 */ /* 0x000fe20000010000 */
[----:B------:R-:W-:Y:S02]  /*24b0*/  HADD2.F32 R155, -RZ, R155.H0_H0 ;  /* 0x2000009bff9b7230 */ /* 0x000fe40000004100 */
[-C--:B------:R-:W-:Y:S01]  /*24c0*/  FFMA.FTZ R33, R142, R60.reuse, R33 ;  /* 0x0000003c8e217223 */ /* 0x080fe20000010021 */
[----:B------:R-:W-:Y:S01]  /*24d0*/  FMUL.FTZ R139, R139, R60 ;  /* 0x0000003c8b8b7220 */ /* 0x000fe20000410000 */
[----:B------:R-:W-:Y:S01]  /*24e0*/  FADD.FTZ R60, R153, R140 ;  /* 0x0000008c993c7221 */ /* 0x000fe20000010000 */
[----:B------:R-:W-:Y:S01]  /*24f0*/  FFMA.FTZ R61, R137, R140, R0 ;  /* 0x0000008c893d7223 */ /* 0x000fe20000010000 */
[----:B------:R-:W-:Y:S01]  /*2500*/  FADD.FTZ R6, R6, R143 ;  /* 0x0000008f06067221 */ /* 0x000fe20000010000 */
[-C--:B------:R-:W-:Y:S01]  /*2510*/  FFMA.FTZ R34, R141, R143.reuse, R34 ;  /* 0x0000008f8d227223 */ /* 0x080fe20000010022 */
[----:B------:R-:W-:Y:S01]  /*2520*/  FMUL.FTZ R144, R144, R143 ;  /* 0x0000008f90907220 */ /* 0x000fe20000410000 */
[----:B------:R-:W-:Y:S01]  /*2530*/  FADD.FTZ R4, R4, R63 ;  /* 0x0000003f04047221 */ /* 0x000fe20000010000 */
[----:B------:R-:W-:Y:S01]  /*2540*/  FFMA.FTZ R32, R137, R63, R32 ;  /* 0x0000003f89207223 */ /* 0x000fe20000010020 */
[----:B------:R-:W-:-:S02]  /*2550*/  HADD2.F32 R143, -RZ, R163.H1_H1 ;  /* 0x300000a3ff8f7230 */ /* 0x000fc40000004100 */
[----:B------:R-:W-:Y:S01]  /*2560*/  FADD.FTZ R155, -R152, R155 ;  /* 0x0000009b989b7221 */ /* 0x000fe20000010100 */
[----:B------:R-:W-:Y:S01]  /*2570*/  FADD.FTZ R63, R60, R139 ;  /* 0x0000008b3c3f7221 */ /* 0x000fe20000010000 */
[----:B------:R-:W-:Y:S02]  /*2580*/  FFMA.FTZ R0, R142, R139, R61 ;  /* 0x0000008b8e007223 */ /* 0x000fe4000001003d */
        /* <DEDUP_REMOVED lines=8> */
.L_x_931:
[----:B------:R-:W-:Y:S05]  /*2610*/  BSYNC.RECONVERGENT B0 ;  /* 0x0000000000007941 */ /* 0x000fea0003800200 */
.L_x_930:
[----:B------:R-:W0:Y:S01]  /*2620*/  SHFL.DOWN PT, R60, R153, 0x10, 0x1f ;  /* 0x0a001f00993c7f89 */ /* 0x000e2200000e0000 */
[----:B------:R-:W-:Y:S03]  /*2630*/  BSSY.RECONVERGENT B0, `(.L_x_932) ;  /* 0x000001f000007945 */ /* 0x000fe60003800200 */
        /* <DEDUP_REMOVED lines=30> */
.L_x_933:
[----:B------:R-:W-:Y:S05]  /*2820*/  BSYNC.RECONVERGENT B0 ;  /* 0x0000000000007941 */ /* 0x000fea0003800200 */
.L_x_932:
[----:B------:R-:W1:Y:S08]  /*2830*/  S2UR UR5, SR_CgaCtaId ;  /* 0x00000000000579c3 */ /* 0x000e700000008800 */
[----:B------:R-:W-:Y:S06]  /*2840*/  BAR.SYNC.DEFER_BLOCKING 0x0 ;  /* 0x0000000000007b1d */ /* 0x000fec0000010000 */
[----:B------:R-:W-:-:S02]  /*2850*/  UMOV UR4, 0x400 ;  /* 0x0000040000047882 */ /* 0x000fc40000000000 */
[----:B------:R-:W2:Y:S01]  /*2860*/  LDC.64 R78, c[0x0][0x380] ;  /* 0x0000e000ff4e7b82 */ /* 0x000ea20000000a00 */
[----:B------:R-:W-:Y:S01]  /*2870*/  BSSY.RECONVERGENT B0, `(.L_x_934) ;  /* 0x0000134000007945 */ /* 0x000fe20003800200 */
[----:B-1----:R-:W-:-:S04]  /*2880*/  ULEA UR4, UR5, UR4, 0x18 ;  /* 0x0000000405047291 */ /* 0x002fc8000f8ec0ff */
[----:B------:R-:W-:Y:S02]  /*2890*/  UIADD3 UR5, UPT, UPT, UR4, 0x7040, URZ ;  /* 0x0000704004057890 */ /* 0x000fe4000fffe0ff */
[----:B------:R-:W-:Y:S01]  /*28a0*/  @!UP1 UIADD3 UR5, UPT, UPT, UR4, 0x7000, URZ ;  /* 0x0000700004059890 */ /* 0x000fe2000fffe0ff */
[----:B--2---:R-:W-:-:S08]  /*28b0*/  IADD3 R81, PT, PT, R81, R78, RZ ;  /* 0x0000004e51517210 */ /* 0x004fd00007ffe0ff */
        /* <DEDUP_REMOVED lines=23> */
[----:B------:R-:W-:Y:S01]  /*2a30*/  FADD.FTZ R152, R152, R61 ;  /* 0x0000003d98987221 */ /* 0x000fe20000010000 */
[----:B------:R-:W0:Y:S02]  /*2a40*/  LDC.U8 R60, c[0x0][0x410] ;  /* 0x00010400ff3c7b82 */ /* 0x000e240000000000 */
[----:B------:R-:W-:Y:S01]  /*2a50*/  FADD.FTZ R62, R62, R153 ;  /* 0x000000993e3e7221 */ /* 0x000fe20000010000 */
[----:B------:R-:W-:-:S03]  /*2a60*/  FADD.FTZ R63, R63, R152 ;  /* 0x000000983f3f7221 */ /* 0x000fc60000010000 */
[----:B------:R-:W-:Y:S01]  /*2a70*/  FMUL.FTZ R62, R62, UR14 ;  /* 0x0000000e3e3e7c20 */ /* 0x000fe20008410000 */
[----:B------:R-:W-:Y:S01]  /*2a80*/  FMUL.FTZ R155, R63, UR14 ;  /* 0x0000000e3f9b7c20 */ /* 0x000fe20008410000 */
[----:B0-----:R-:W-:-:S04]  /*2a90*/  ISETP.NE.AND P0, PT, R60, RZ, PT ;  /* 0x000000ff3c00720c */ /* 0x001fc80003f05270 */
[----:B------:R-:W-:Y:S02]  /*2aa0*/  P2R R159, PR, RZ, 0x1 ;  /* 0x00000001ff9f7803 */ /* 0x000fe40000000000 */
[----:B------:R-:W-:Y:S02]  /*2ab0*/  FSEL R154, R62, RZ, !P0 ;  /* 0x000000ff3e9a7208 */ /* 0x000fe40004000000 */
        /* <DEDUP_REMOVED lines=27> */
[----:B------:R-:W-:Y:S02]  /*2c70*/  F2FP.F16.F32.PACK_AB R61, R60, R61 ;  /* 0x0000003d3c3d723e */ /* 0x000fe400000000ff */
[----:B------:R-:W-:Y:S02]  /*2c80*/  F2FP.F16.F32.PACK_AB R79, R62, R79 ;  /* 0x0000004f3e4f723e */ /* 0x000fe400000000ff */
[C---:B------:R-:W-:Y:S02]  /*2c90*/  PRMT R60, R61.reuse, 0x7632, R60 ;  /* 0x000076323d3c7816 */ /* 0x040fe4000000003c */
[----:B------:R-:W-:Y:S02]  /*2ca0*/  PRMT R63, R61, 0x7610, R63 ;  /* 0x000076103d3f7816 */ /* 0x000fe4000000003f */
[C---:B------:R-:W-:Y:S02]  /*2cb0*/  PRMT R62, R79.reuse, 0x7632, R62 ;  /* 0x000076324f3e7816 */ /* 0x040fe4000000003e */
[----:B------:R-:W-:Y:S01]  /*2cc0*/  PRMT R61, R79, 0x7610, R61 ;  /* 0x000076104f3d7816 */ /* 0x000fe2000000003d */
[----:B------:R-:W-:Y:S06]  /*2cd0*/  BRA `(.L_x_939) ;  /* 0x0000000c00387947 */ /* 0x000fec0003800000 */
.L_x_938:
[-CC-:B------:R-:W-:Y:S01]  /*2ce0*/  FFMA.FTZ R61, R93, R155.reuse, R154.reuse ;  /* 0x0000009b5d3d7223 */ /* 0x180fe2000001009a */
[-CC-:B------:R-:W-:Y:S01]  /*2cf0*/  FFMA.FTZ R62, R98, R155.reuse, R154.reuse ;  /* 0x0000009b623e7223 */ /* 0x180fe2000001009a */
[-CC-:B------:R-:W-:Y:S02]  /*2d00*/  FFMA.FTZ R60, R94, R155.reuse, R154.reuse ;  /* 0x0000009b5e3c7223 */ /* 0x180fe4000001009a */
[----:B------:R-:W-:Y:S01]  /*2d10*/  FADD.FTZ R79, R96, -R61 ;  /* 0x8000003d604f7221 */ /* 0x000fe20000010000 */
[----:B------:R-:W-:Y:S01]  /*2d20*/  FFMA.FTZ R61, R3, R155, R154 ;  /* 0x0000009b033d7223 */ /* 0x000fe2000001009a */
[----:B------:R-:W-:Y:S01]  /*2d30*/  FADD.FTZ R153, R95, -R62 ;  /* 0x8000003e5f997221 */ /* 0x000fe20000010000 */
[----:B------:R-:W-:Y:S01]  /*2d40*/  FADD.FTZ R63, R91, -R60 ;  /* 0x8000003c5b3f7221 */ /* 0x000fe20000010000 */
[----:B-----5:R-:W-:Y:S01]  /*2d50*/  FMUL.FTZ R79, R90, R79 ;  /* 0x0000004f5a4f7220 */ /* 0x020fe20000410000 */
[----:B------:R-:W-:Y:S01]  /*2d60*/  FADD.FTZ R61, R92, -R61 ;  /* 0x8000003d5c3d7221 */ /* 0x000fe20000010000 */
[C---:B------:R-:W-:Y:S01]  /*2d70*/  FMUL.FTZ R62, R90.reuse, R153 ;  /* 0x000000995a3e7220 */ /* 0x040fe20000410000 */
[----:B------:R-:W-:-:S02]  /*2d80*/  FMUL.FTZ R60, R90, R63 ;  /* 0x0000003f5a3c7220 */ /* 0x000fc40000410000 */
[----:B------:R-:W-:Y:S02]  /*2d90*/  FMUL.FTZ R61, R90, R61 ;  /* 0x0000003d5a3d7220 */ /* 0x000fe40000410000 */
        /* <DEDUP_REMOVED lines=10> */
.L_x_937:
[----:B------:R-:W-:-:S04]  /*2e40*/  UISETP.NE.U32.AND UP0, UPT, UR6, URZ, UPT ;  /* 0x000000ff0600728c */ /* 0x000fc8000bf05070 */
[----:B------:R-:W-:-:S09]  /*2e50*/  UISETP.NE.AND.EX UP0, UPT, UR7, URZ, UPT, UP0 ;  /* 0x000000ff0700728c */ /* 0x000fd2000bf05300 */
[----:B------:R-:W-:Y:S05]  /*2e60*/  BRA.U UP0, `(.L_x_940) ;  /* 0x0000000100587547 */ /* 0x000fea000b800000 */
        /* <DEDUP_REMOVED lines=22> */
.L_x_940:
        /* <DEDUP_REMOVED lines=26> */
.L_x_936:
        /* <DEDUP_REMOVED lines=9> */
[----:B------:R-:W-:Y:S01]  /*3200*/  MOV R60, R74 ;  /* 0x0000004a003c7202 */ /* 0x000fe20000000f00 */
[-CC-:B------:R-:W-:Y:S01]  /*3210*/  FFMA.FTZ R78, R94, R155.reuse, R154.reuse ;  /* 0x0000009b5e4e7223 */ /* 0x180fe2000001009a */
[----:B------:R-:W-:Y:S01]  /*3220*/  SHF.R.U64 R63, R74, 0x10, R75 ;  /* 0x000000104a3f7819 */ /* 0x000fe2000000124b */
[----:B------:R-:W-:Y:S01]  /*3230*/  FADD.FTZ R62, R92, -R61 ;  /* 0x8000003d5c3e7221 */ /* 0x000fe20000010000 */
[----:B------:R-:W-:Y:S01]  /*3240*/  FFMA.FTZ R79, R93, R155, R154 ;  /* 0x0000009b5d4f7223 */ /* 0x000fe2000001009a */
[----:B------:R-:W-:Y:S02]  /*3250*/  HADD2.F32 R61, -RZ, R60.H0_H0 ;  /* 0x2000003cff3d7230 */ /* 0x000fe40000004100 */
[----:B------:R-:W-:Y:S01]  /*3260*/  FADD.FTZ R60, R91, -R78 ;  /* 0x8000004e5b3c7221 */ /* 0x000fe20000010000 */
[----:B------:R-:W-:Y:S02]  /*3270*/  HADD2.F32 R63, -RZ, R63.H0_H0 ;  /* 0x2000003fff3f7230 */ /* 0x000fe40000004100 */
[----:B------:R-:W-:Y:S01]  /*3280*/  FADD.FTZ R79, R96, -R79 ;  /* 0x8000004f604f7221 */ /* 0x000fe20000010000 */
[C---:B-----5:R-:W-:Y:S01]  /*3290*/  FFMA.FTZ R61, R90.reuse, R62, R61 ;  /* 0x0000003e5a3d7223 */ /* 0x060fe2000001003d */
[----:B------:R-:W-:Y:S01]  /*32a0*/  MOV R62, R75 ;  /* 0x0000004b003e7202 */ /* 0x000fe20000000f00 */
[----:B------:R-:W-:-:S04]  /*32b0*/  FFMA.FTZ R60, R90, R60, R63 ;  /* 0x0000003c5a3c7223 */ /* 0x000fc8000001003f */
[----:B------:R-:W-:Y:S01]  /*32c0*/  HADD2.F32 R63, -RZ, R62.H0_H0 ;  /* 0x2000003eff3f7230 */ /* 0x000fe20000004100 */
[----:B------:R-:W-:Y:S01]  /*32d0*/  F2FP.F16.F32.PACK_AB R62, R60, R61 ;  /* 0x0000003d3c3e723e */ /* 0x000fe200000000ff */
[----:B------:R-:W-:Y:S01]  /*32e0*/  FFMA.FTZ R60, R98, R155, R154 ;  /* 0x0000009b623c7223 */ /* 0x000fe2000001009a */
[----:B------:R-:W-:Y:S02]  /*32f0*/  SHF.R.U32.HI R61, RZ, 0x10, R75 ;  /* 0x00000010ff3d7819 */ /* 0x000fe4000001164b */
[----:B------:R-:W-:Y:S01]  /*3300*/  FFMA.FTZ R63, R90, R79, R63 ;  /* 0x0000004f5a3f7223 */ /* 0x000fe2000001003f */
[----:B------:R-:W-:Y:S02]  /*3310*/  FADD.FTZ R60, R95, -R60 ;  /* 0x8000003c5f3c7221 */ /* 0x000fe40000010000 */
[----:B------:R-:W-:-:S05]  /*3320*/  HADD2.F32 R61, -RZ, R61.H0_H0 ;  /* 0x2000003dff3d7230 */ /* 0x000fca0000004100 */
[----:B------:R-:W-:-:S05]  /*3330*/  FFMA.FTZ R60, R90, R60, R61 ;  /* 0x0000003c5a3c7223 */ /* 0x000fca000001003d */
[----:B------:R-:W-:Y:S02]  /*3340*/  F2FP.F16.F32.PACK_AB R61, R60, R63 ;  /* 0x0000003f3c3d723e */ /* 0x000fe400000000ff */
[C---:B------:R-:W-:Y:S02]  /*3350*/  PRMT R60, R62.reuse, 0x7632, R60 ;  /* 0x000076323e3c7816 */ /* 0x040fe4000000003c */
[----:B------:R-:W-:Y:S02]  /*3360*/  PRMT R63, R62, 0x7610, R63 ;  /* 0x000076103e3f7816 */ /* 0x000fe4000000003f */
[----:B------:R-:W-:Y:S01]  /*3370*/  PRMT R62, R61, 0x7632, R62 ;  /* 0x000076323d3e7816 */ /* 0x000fe2000000003e */
[----:B------:R-:W-:Y:S06]  /*3380*/  BRA `(.L_x_939) ;  /* 0x00000004008c7947 */ /* 0x000fec0003800000 */
.L_x_942:
[----:B------:R-:W-:Y:S01]  /*3390*/  SHF.R.U32.HI R78, RZ, 0x10, R75 ;  /* 0x00000010ff4e7819 */ /* 0x000fe2000001164b */
[--C-:B------:R-:W-:Y:S01]  /*33a0*/  FFMA.FTZ R62, R98, R155, R154.reuse ;  /* 0x0000009b623e7223 */ /* 0x100fe2000001009a */
[----:B------:R-:W-:Y:S01]  /*33b0*/  MOV R60, R75 ;  /* 0x0000004b003c7202 */ /* 0x000fe20000000f00 */
[----:B------:R-:W-:Y:S02]  /*33c0*/  FFMA.FTZ R61, R93, R155, R154 ;  /* 0x0000009b5d3d7223 */ /* 0x000fe4000001009a */
[----:B------:R-:W-:Y:S02]  /*33d0*/  HADD2.F32 R78, -RZ, R78.H0_H0 ;  /* 0x2000004eff4e7230 */ /* 0x000fe40000004100 */
[----:B------:R-:W-:Y:S01]  /*33e0*/  FADD.FTZ R79, R95, -R62 ;  /* 0x8000003e5f4f7221 */ /* 0x000fe20000010000 */
[----:B------:R-:W-:Y:S02]  /*33f0*/  HADD2.F32 R63, -RZ, R60.H0_H0 ;  /* 0x2000003cff3f7230 */ /* 0x000fe40000004100 */
[----:B------:R-:W-:Y:S01]  /*3400*/  FADD.FTZ R61, R96, -R61 ;  /* 0x8000003d603d7221 */ /* 0x000fe20000010000 */
[----:B------:R-:W-:Y:S01]  /*3410*/  MOV R60, R74 ;  /* 0x0000004a003c7202 */ /* 0x000fe20000000f00 */
[----:B-----5:R-:W-:Y:S01]  /*3420*/  FFMA.FTZ R153, R90, R79, R78 ;  /* 0x0000004f5a997223 */ /* 0x020fe2000001004e */
[----:B------:R-:W-:Y:S01]  /*3430*/  SHF.R.U64 R78, R74, 0x10, R75 ;  /* 0x000000104a4e7819 */ /* 0x000fe2000000124b */
[----:B------:R-:W-:Y:S01]  /*3440*/  FFMA.FTZ R152, R90, R61, R63 ;  /* 0x0000003d5a987223 */ /* 0x000fe2000001003f */
[-CC-:B------:R-:W-:Y:S01]  /*3450*/  FFMA.FTZ R61, R3, R155.reuse, R154.reuse ;  /* 0x0000009b033d7223 */ /* 0x180fe2000001009a */
[----:B------:R-:W-:Y:S01]  /*3460*/  FFMA.FTZ R62, R94, R155, R154 ;  /* 0x0000009b5e3e7223 */ /* 0x000fe2000001009a */
[----:B------:R-:W-:-:S02]  /*3470*/  HADD2.F32 R63, -RZ, R60.H0_H0 ;  /* 0x2000003cff3f7230 */ /* 0x000fc40000004100 */
[----:B------:R-:W-:Y:S02]  /*3480*/  HADD2.F32 R78, -RZ, R78.H0_H0 ;  /* 0x2000004eff4e7230 */ /* 0x000fe40000004100 */
[----:B------:R-:W-:Y:S01]  /*3490*/  FADD.FTZ R61, R92, -R61 ;  /* 0x8000003d5c3d7221 */ /* 0x000fe20000010000 */
[----:B------:R-:W-:Y:S01]  /*34a0*/  FADD.FTZ R79, R91, -R62 ;  /* 0x8000003e5b4f7221 */ /* 0x000fe20000010000 */
[----:B------:R-:W-:Y:S02]  /*34b0*/  F2FP.F16.F32.PACK_AB R152, R153, R152 ;  /* 0x000000989998723e */ /* 0x000fe400000000ff */
[C---:B------:R-:W-:Y:S01]  /*34c0*/  FFMA.FTZ R61, R90.reuse, R61, R63 ;  /* 0x0000003d5a3d7223 */ /* 0x040fe2000001003f */
[----:B------:R-:W-:Y:S01]  /*34d0*/  FFMA.FTZ R78, R90, R79, R78 ;  /* 0x0000004f5a4e7223 */ /* 0x000fe2000001004e */
[----:B------:R-:W-:-:S04]  /*34e0*/  PRMT R62, R152, 0x7632, R62 ;  /* 0x00007632983e7816 */ /* 0x000fc8000000003e */
[----:B------:R-:W-:Y:S02]  /*34f0*/  F2FP.F16.F32.PACK_AB R78, R78, R61 ;  /* 0x0000003d4e4e723e */ /* 0x000fe400000000ff */
[----:B------:R-:W-:Y:S02]  /*3500*/  PRMT R61, R152, 0x7610, R61 ;  /* 0x00007610983d7816 */ /* 0x000fe4000000003d */
[C---:B------:R-:W-:Y:S02]  /*3510*/  PRMT R60, R78.reuse, 0x7632, R60 ;  /* 0x000076324e3c7816 */ /* 0x040fe4000000003c */
[----:B------:R-:W-:Y:S02]  /*3520*/  PRMT R63, R78, 0x7610, R63 ;  /* 0x000076104e3f7816 */ /* 0x000fe4000000003f */
[----:B------:R-:W-:Y:S02]  /*3530*/  PRMT R145, R62, 0x7610, R145 ;  /* 0x000076103e917816 */ /* 0x000fe40000000091 */
[----:B------:R-:W-:-:S02]  /*3540*/  PRMT R148, R61, 0x7610, R148 ;  /* 0x000076103d947816 */ /* 0x000fc40000000094 */
[----:B------:R-:W-:Y:S02]  /*3550*/  PRMT R156, R60, 0x7610, R156 ;  /* 0x000076103c9c7816 */ /* 0x000fe4000000009c */
[----:B------:R-:W-:Y:S01]  /*3560*/  PRMT R147, R63, 0x7610, R147 ;  /* 0x000076103f937816 */ /* 0x000fe20000000093 */
[----:B------:R-:W-:Y:S06]  /*3570*/  BRA `(.L_x_939) ;  /* 0x0000000400107947 */ /* 0x000fec0003800000 */
.L_x_941:
[----:B------:R-:W-:-:S04]  /*3580*/  UISETP.NE.U32.AND UP0, UPT, UR6, URZ, UPT ;  /* 0x000000ff0600728c */ /* 0x000fc8000bf05070 */
[----:B------:R-:W-:-:S09]  /*3590*/  UISETP.NE.AND.EX UP0, UPT, UR7, URZ, UPT, UP0 ;  /* 0x000000ff0700728c */ /* 0x000fd2000bf05300 */
[----:B------:R-:W-:Y:S05]  /*35a0*/  BRA.U UP0, `(.L_x_943) ;  /* 0x00000001007c7547 */ /* 0x000fea000b800000 */
        /* <DEDUP_REMOVED lines=31> */
.L_x_943:
        /* <DEDUP_REMOVED lines=34> */
.L_x_939:
[----:B------:R-:W-:Y:S01]  /*39c0*/  LOP3.LUT R60, R60, 0xffff, RZ, 0xc0, !PT ;  /* 0x0000ffff3c3c7812 */ /* 0x000fe200078ec0ff */
[----:B------:R-:W-:Y:S01]  /*39d0*/  UISETP.NE.U32.AND UP0, UPT, UR4, URZ, UPT ;  /* 0x000000ff0400728c */ /* 0x000fe2000bf05070 */
[----:B------:R-:W-:-:S03]  /*39e0*/  PRMT R79, R61, 0x5410, R62 ;  /* 0x000054103d4f7816 */ /* 0x000fc6000000003e */
[----:B------:R-:W-:Y:S01]  /*39f0*/  IMAD.WIDE.U32 R60, R60, 0x10000, RZ ;  /* 0x000100003c3c7825 */ /* 0x000fe200078e00ff */
[----:B------:R-:W-:Y:S02]  /*3a00*/  UISETP.NE.AND.EX UP0, UPT, UR5, URZ, UPT, UP0 ;  /* 0x000000ff0500728c */ /* 0x000fe4000bf05300 */
[----:B------:R-:W-:Y:S02]  /*3a10*/  LOP3.LUT R60, R60, 0xffff, R63, 0xf8, !PT ;  /* 0x0000ffff3c3c7812 */ /* 0x000fe400078ef83f */
[----:B------:R-:W0:Y:S01]  /*3a20*/  LDC.64 R62, c[0x0][0x468] ;  /* 0x00011a00ff3e7b82 */ /* 0x000e220000000a00 */
[----:B------:R-:W-:Y:S01]  /*3a30*/  LOP3.LUT R61, R79, R61, RZ, 0xfc, !PT ;  /* 0x0000003d4f3d7212 */ /* 0x000fe200078efcff */
[----:B0-----:R-:W-:-:S03]  /*3a40*/  IMAD.WIDE.U32 R62, R89, 0x8, R62 ;  /* 0x00000008593e7825 */ /* 0x001fc600078e003e */
[----:B------:R-:W-:Y:S05]  /*3a50*/  BRA.U !UP0, `(.L_x_944) ;  /* 0x0000000108207547 */ /* 0x000fea000b800000 */
        /* <DEDUP_REMOVED lines=8> */
.L_x_944:
[----:B------:R1:W-:Y:S01]  /*3ae0*/  STG.E.64 desc[UR10][R62.64], R60 ;  /* 0x0000003c3e007986 */ /* 0x0003e2000c101b0a */
[----:B------:R-:W-:-:S04]  /*3af0*/  UISETP.NE.U32.AND UP0, UPT, UR6, URZ, UPT ;  /* 0x000000ff0600728c */ /* 0x000fc8000bf05070 */
[----:B------:R-:W-:-:S09]  /*3b00*/  UISETP.NE.AND.EX UP0, UPT, UR7, URZ, UPT, UP0 ;  /* 0x000000ff0700728c */ /* 0x000fd2000bf05300 */
[----:B-1----:R-:W-:Y:S05]  /*3b10*/  BRA.U !UP0, `(.L_x_945) ;  /* 0x0000000108207547 */ /* 0x002fea000b800000 */
        /* <DEDUP_REMOVED lines=8> */
.L_x_945:
[----:B------:R-:W-:-:S07]  /*3ba0*/  IADD3 R89, PT, PT, R89, 0x100, RZ ;  /* 0x0000010059597810 */ /* 0x000fce0007ffe0ff */
.L_x_935:
[----:B------:R-:W-:Y:S05]  /*3bb0*/  BSYNC.RECONVERGENT B0 ;  /* 0x0000000000007941 */ /* 0x000fea0003800200 */
.L_x_934:
        /* <DEDUP_REMOVED lines=11> */
[----:B-1----:R-:W-:Y:S01]  /*3c70*/  MOV R60, R73 ;  /* 0x00000049003c7202 */ /* 0x002fe20000000f00 */
[-CC-:B------:R-:W-:Y:S01]  /*3c80*/  FFMA.FTZ R62, R106, R155.reuse, R154.reuse ;  /* 0x0000009b6a3e7223 */ /* 0x180fe2000001009a */
[----:B0-----:R-:W-:Y:S01]  /*3c90*/  SHF.R.U32.HI R78, RZ, 0x10, R73 ;  /* 0x00000010ff4e7819 */ /* 0x001fe20000011649 */
[-C--:B------:R-:W-:Y:S02]  /*3ca0*/  FFMA.FTZ R61, R101, R155.reuse, R154 ;  /* 0x0000009b653d7223 */ /* 0x080fe4000001009a */
[----:B------:R-:W-:Y:S02]  /*3cb0*/  HADD2.F32 R63, -RZ, R60.H0_H0 ;  /* 0x2000003cff3f7230 */ /* 0x000fe40000004100 */
[----:B------:R-:W-:Y:S01]  /*3cc0*/  FADD.FTZ R79, R103, -R62 ;  /* 0x8000003e674f7221 */ /* 0x000fe20000010000 */
[----:B------:R-:W-:Y:S02]  /*3cd0*/  HADD2.F32 R60, -RZ, R78.H0_H0 ;  /* 0x2000004eff3c7230 */ /* 0x000fe40000004100 */
[----:B------:R-:W-:Y:S01]  /*3ce0*/  FADD.FTZ R61, R104, -R61 ;  /* 0x8000003d683d7221 */ /* 0x000fe20000010000 */
[----:B------:R-:W-:-:S02]  /*3cf0*/  FFMA.FTZ R62, R102, R155, R154 ;  /* 0x0000009b663e7223 */ /* 0x000fc4000001009a */
[C---:B-----5:R-:W-:Y:S01]  /*3d00*/  FFMA.FTZ R153, R90.reuse, R79, R60 ;  /* 0x0000004f5a997223 */ /* 0x060fe2000001003c */
[----:B------:R-:W-:Y:S01]  /*3d10*/  MOV R60, R72 ;  /* 0x00000048003c7202 */ /* 0x000fe20000000f00 */
[----:B------:R-:W-:Y:S01]  /*3d20*/  FFMA.FTZ R78, R90, R61, R63 ;  /* 0x0000003d5a4e7223 */ /* 0x000fe2000001003f */
[----:B------:R-:W-:Y:S01]  /*3d30*/  SHF.R.U64 R79, R72, 0x10, R73 ;  /* 0x00000010484f7819 */ /* 0x000fe20000001249 */
[----:B------:R-:W-:Y:S02]  /*3d40*/  FFMA.FTZ R61, R97, R155, R154 ;  /* 0x0000009b613d7223 */ /* 0x000fe4000001009a */
[----:B------:R-:W-:Y:S01]  /*3d50*/  HADD2.F32 R63, -RZ, R60.H0_H0 ;  /* 0x2000003cff3f7230 */ /* 0x000fe20000004100 */
[----:B------:R-:W-:Y:S01]  /*3d60*/  F2FP.F16.F32.PACK_AB R78, R153, R78 ;  /* 0x0000004e994e723e */ /* 0x000fe200000000ff */
[----:B------:R-:W-:Y:S02]  /*3d70*/  HADD2.F32 R60, -RZ, R79.H0_H0 ;  /* 0x2000004fff3c7230 */ /* 0x000fe40000004100 */
[----:B------:R-:W-:Y:S01]  /*3d80*/  FADD.FTZ R61, R100, -R61 ;  /* 0x8000003d643d7221 */ /* 0x000fe20000010000 */
[--C-:B------:R-:W-:Y:S01]  /*3d90*/  FADD.FTZ R79, R99, -R62.reuse ;  /* 0x8000003e634f7221 */ /* 0x100fe20000010000 */
[----:B------:R-:W-:-:S02]  /*3da0*/  PRMT R62, R78, 0x7632, R62 ;  /* 0x000076324e3e7816 */ /* 0x000fc4000000003e */
[C---:B------:R-:W-:Y:S01]  /*3db0*/  FFMA.FTZ R61, R90.reuse, R61, R63 ;  /* 0x0000003d5a3d7223 */ /* 0x040fe2000001003f */
[----:B------:R-:W-:Y:S01]  /*3dc0*/  FFMA.FTZ R60, R90, R79, R60 ;  /* 0x0000004f5a3c7223 */ /* 0x000fe2000001003c */
[C---:B------:R-:W-:Y:S02]  /*3dd0*/  PRMT R145, R62.reuse, 0x7610, R145 ;  /* 0x000076103e917816 */ /* 0x040fe40000000091 */
[----:B------:R-:W-:Y:S02]  /*3de0*/  PRMT R149, R62, 0x7610, R149 ;  /* 0x000076103e957816 */ /* 0x000fe40000000095 */
[----:B------:R-:W-:Y:S02]  /*3df0*/  F2FP.F16.F32.PACK_AB R63, R60, R61 ;  /* 0x0000003d3c3f723e */ /* 0x000fe400000000ff */
[----:B------:R-:W-:Y:S02]  /*3e00*/  PRMT R61, R78, 0x7610, R61 ;  /* 0x000076104e3d7816 */ /* 0x000fe4000000003d */
[----:B------:R-:W-:-:S02]  /*3e10*/  PRMT R60, R63, 0x7632, R60 ;  /* 0x000076323f3c7816 */ /* 0x000fc4000000003c */
[----:B------:R-:W-:Y:S02]  /*3e20*/  PRMT R148, R61, 0x7610, R148 ;  /* 0x000076103d947816 */ /* 0x000fe40000000094 */
[C---:B------:R-:W-:Y:S02]  /*3e30*/  PRMT R156, R60.reuse, 0x7610, R156 ;  /* 0x000076103c9c7816 */ /* 0x040fe4000000009c */
[----:B------:R-:W-:Y:S02]  /*3e40*/  PRMT R147, R63, 0x7610, R147 ;  /* 0x000076103f937816 */ /* 0x000fe40000000093 */
[----:B------:R-:W-:Y:S02]  /*3e50*/  PRMT R150, R61, 0x7610, R150 ;  /* 0x000076103d967816 */ /* 0x000fe40000000096 */
[----:B------:R-:W-:Y:S02]  /*3e60*/  PRMT R157, R60, 0x7610, R157 ;  /* 0x000076103c9d7816 */ /* 0x000fe4000000009d */
[----:B------:R-:W-:Y:S01]  /*3e70*/  PRMT R151, R63, 0x7610, R151 ;  /* 0x000076103f977816 */ /* 0x000fe20000000097 */
[----:B------:R-:W-:Y:S06]  /*3e80*/  BRA `(.L_x_951) ;  /* 0x0000000800f07947 */ /* 0x000fec0003800000 */
.L_x_950:
[----:B0-----:R-:W-:Y:S01]  /*3e90*/  SHF.R.U32.HI R78, RZ, 0x10, R73 ;  /* 0x00000010ff4e7819 */ /* 0x001fe20000011649 */
[--C-:B-1----:R-:W-:Y:S01]  /*3ea0*/  FFMA.FTZ R62, R106, R155, R154.reuse ;  /* 0x0000009b6a3e7223 */ /* 0x102fe2000001009a */
        /* <DEDUP_REMOVED lines=29> */
.L_x_949:
[----:B------:R-:W-:-:S04]  /*4080*/  UISETP.NE.U32.AND UP2, UPT, UR6, URZ, UPT ;  /* 0x000000ff0600728c */ /* 0x000fc8000bf45070 */
[----:B------:R-:W-:-:S09]  /*4090*/  UISETP.NE.AND.EX UP2, UPT, UR7, URZ, UPT, UP2 ;  /* 0x000000ff0700728c */ /* 0x000fd2000bf45320 */
[----:B------:R-:W-:Y:S05]  /*40a0*/  BRA.U !UP2, `(.L_x_952) ;  /* 0x000000010a7c7547 */ /* 0x000fea000b800000 */
        /* <DEDUP_REMOVED lines=31> */
.L_x_952:
[----:B-1----:R-:W-:Y:S01]  /*42a0*/  MOV R60, R72 ;  /* 0x00000048003c7202 */ /* 0x002fe20000000f00 */
[-CC-:B------:R-:W-:Y:S01]  /*42b0*/  FFMA.FTZ R61, R97, R155.reuse, R154.reuse ;  /* 0x0000009b613d7223 */ /* 0x180fe2000001009a */
[----:B0-----:R-:W-:Y:S01]  /*42c0*/  SHF.R.U64 R78, R72, 0x10, R73 ;  /* 0x00000010484e7819 */ /* 0x001fe20000001249 */
[----:B------:R-:W-:Y:S02]  /*42d0*/  FFMA.FTZ R62, R102, R155, R154 ;  /* 0x0000009b663e7223 */ /* 0x000fe4000001009a */
[----:B------:R-:W-:Y:S02]  /*42e0*/  HADD2.F32 R63, -RZ, R60.H0_H0 ;  /* 0x2000003cff3f7230 */ /* 0x000fe40000004100 */
[----:B------:R-:W-:Y:S01]  /*42f0*/  FADD.FTZ R61, R100, -R61 ;  /* 0x8000003d643d7221 */ /* 0x000fe20000010000 */
[----:B------:R-:W-:Y:S02]  /*4300*/  HADD2.F32 R78, -RZ, R78.H0_H0 ;  /* 0x2000004eff4e7230 */ /* 0x000fe40000004100 */
[----:B------:R-:W-:Y:S01]  /*4310*/  FADD.FTZ R79, R99, -R62 ;  /* 0x8000003e634f7221 */ /* 0x000fe20000010000 */
[----:B------:R-:W-:Y:S01]  /*4320*/  MOV R60, R73 ;  /* 0x00000049003c7202 */ /* 0x000fe20000000f00 */
[C---:B-----5:R-:W-:Y:S01]  /*4330*/  FFMA.FTZ R61, R90.reuse, R61, R63 ;  /* 0x0000003d5a3d7223 */ /* 0x060fe2000001003f */
[----:B------:R-:W-:Y:S01]  /*4340*/  FFMA.FTZ R63, R101, R155, R154 ;  /* 0x0000009b653f7223 */ /* 0x000fe2000001009a */
[----:B------:R-:W-:-:S02]  /*4350*/  FFMA.FTZ R78, R90, R79, R78 ;  /* 0x0000004f5a4e7223 */ /* 0x000fc4000001004e */
[----:B------:R-:W-:Y:S02]  /*4360*/  HADD2.F32 R79, -RZ, R60.H0_H0 ;  /* 0x2000003cff4f7230 */ /* 0x000fe40000004100 */
[----:B------:R-:W-:Y:S01]  /*4370*/  FADD.FTZ R63, R104, -R63 ;  /* 0x8000003f683f7221 */ /* 0x000fe20000010000 */
[----:B------:R-:W-:Y:S01]  /*4380*/  FFMA.FTZ R60, R106, R155, R154 ;  /* 0x0000009b6a3c7223 */ /* 0x000fe2000001009a */
[----:B------:R-:W-:Y:S02]  /*4390*/  F2FP.F16.F32.PACK_AB R78, R78, R61 ;  /* 0x0000003d4e4e723e */ /* 0x000fe400000000ff */
[----:B------:R-:W-:Y:S01]  /*43a0*/  SHF.R.U32.HI R61, RZ, 0x10, R73 ;  /* 0x00000010ff3d7819 */ /* 0x000fe20000011649 */
[----:B------:R-:W-:-:S04]  /*43b0*/  FFMA.FTZ R63, R90, R63, R79 ;  /* 0x0000003f5a3f7223 */ /* 0x000fc8000001004f */
[----:B------:R-:W-:Y:S02]  /*43c0*/  HADD2.F32 R79, -RZ, R61.H0_H0 ;  /* 0x2000003dff4f7230 */ /* 0x000fe40000004100 */
[----:B------:R-:W-:-:S04]  /*43d0*/  FADD.FTZ R61, R103, -R60 ;  /* 0x8000003c673d7221 */ /* 0x000fc80000010000 */
[----:B------:R-:W-:-:S05]  /*43e0*/  FFMA.FTZ R60, R90, R61, R79 ;  /* 0x0000003d5a3c7223 */ /* 0x000fca000001004f */
[----:B------:R-:W-:Y:S02]  /*43f0*/  F2FP.F16.F32.PACK_AB R61, R60, R63 ;  /* 0x0000003f3c3d723e */ /* 0x000fe400000000ff */
[C---:B------:R-:W-:Y:S02]  /*4400*/  PRMT R60, R78.reuse, 0x7632, R60 ;  /* 0x000076324e3c7816 */ /* 0x040fe4000000003c */
[----:B------:R-:W-:Y:S02]  /*4410*/  PRMT R63, R78, 0x7610, R63 ;  /* 0x000076104e3f7816 */ /* 0x000fe4000000003f */
[----:B------:R-:W-:Y:S01]  /*4420*/  PRMT R62, R61, 0x7632, R62 ;  /* 0x000076323d3e7816 */ /* 0x000fe2000000003e */
[----:B------:R-:W-:Y:S06]  /*4430*/  BRA `(.L_x_951) ;  /* 0x0000000400847947 */ /* 0x000fec0003800000 */
.L_x_948:
[----:B------:R-:W-:-:S04]  /*4440*/  UISETP.NE.U32.AND UP0, UPT, UR8, URZ, UPT ;  /* 0x000000ff0800728c */ /* 0x000fc8000bf05070 */
[----:B------:R-:W-:-:S09]  /*4450*/  UISETP.NE.AND.EX UP0, UPT, UR9, URZ, UPT, UP0 ;  /* 0x000000ff0900728c */ /* 0x000fd2000bf05300 */
[----:B------:R-:W-:Y:S05]  /*4460*/  BRA.U !UP0, `(.L_x_953) ;  /* 0x0000000108cc7547 */ /* 0x000fea000b800000 */
[----:B------:R-:W-:-:S04]  /*4470*/  UISETP.NE.U32.AND UP2, UPT, UR6, URZ, UPT ;  /* 0x000000ff0600728c */ /* 0x000fc8000bf45070 */
[----:B------:R-:W-:-:S09]  /*4480*/  UISETP.NE.AND.EX UP2, UPT, UR7, URZ, UPT, UP2 ;  /* 0x000000ff0700728c */ /* 0x000fd2000bf45320 */
[----:B------:R-:W-:Y:S05]  /*4490*/  BRA.U !UP2, `(.L_x_954) ;  /* 0x000000010a687547 */ /* 0x000fea000b800000 */
[-CC-:B-1----:R-:W-:Y:S01]  /*44a0*/  FFMA.FTZ R61, R101, R155.reuse, R154.reuse ;  /* 0x0000009b653d7223 */ /* 0x182fe2000001009a */
[-CC-:B------:R-:W-:Y:S01]  /*44b0*/  FFMA.FTZ R62, R106, R155.reuse, R154.reuse ;  /* 0x0000009b6a3e7223 */ /* 0x180fe2000001009a */
[-CC-:B------:R-:W-:Y:S02]  /*44c0*/  FFMA.FTZ R60, R102, R155.reuse, R154.reuse ;  /* 0x0000009b663c7223 */ /* 0x180fe4000001009a */
[----:B------:R-:W-:Y:S01]  /*44d0*/  FADD.FTZ R63, R104, -R61 ;  /* 0x8000003d683f7221 */ /* 0x000fe20000010000 */
[----:B------:R-:W-:Y:S01]  /*44e0*/  FFMA.FTZ R61, R97, R155, R154 ;  /* 0x0000009b613d7223 */ /* 0x000fe2000001009a */
[----:B0-----:R-:W-:Y:S01]  /*44f0*/  FADD.FTZ R153, R103, -R62 ;  /* 0x8000003e67997221 */ /* 0x001fe20000010000 */
[----:B------:R-:W-:Y:S01]  /*4500*/  FADD.FTZ R79, R99, -R60 ;  /* 0x8000003c634f7221 */ /* 0x000fe20000010000 */
[----:B-----5:R-:W-:Y:S01]  /*4510*/  FMUL.FTZ R62, R90, R63 ;  /* 0x0000003f5a3e7220 */ /* 0x020fe20000410000 */
[----:B------:R-:W-:Y:S01]  /*4520*/  FADD.FTZ R61, R100, -R61 ;  /* 0x8000003d643d7221 */ /* 0x000fe20000010000 */
[----:B------:R-:W-:-:S03]  /*4530*/  FMUL.FTZ R63, R90, R153 ;  /* 0x000000995a3f7220 */ /* 0x000fc60000410000 */
[C---:B------:R-:W-:Y:S01]  /*4540*/  FMUL.FTZ R60, R90.reuse, R61 ;  /* 0x0000003d5a3c7220 */ /* 0x040fe20000410000 */
[----:B------:R-:W-:Y:S01]  /*4550*/  FMUL.FTZ R61, R90, R79 ;  /* 0x0000004f5a3d7220 */ /* 0x000fe20000410000 */
[----:B------:R-:W-:-:S04]  /*4560*/  F2FP.F16.F32.PACK_AB R78, R63, R62 ;  /* 0x0000003e3f4e723e */ /* 0x000fc800000000ff */
        /* <DEDUP_REMOVED lines=13> */
.L_x_954:
[-CC-:B-1----:R-:W-:Y:S01]  /*4640*/  FFMA.FTZ R61, R101, R155.reuse, R154.reuse ;  /* 0x0000009b653d7223 */ /* 0x182fe2000001009a */
[-CC-:B------:R-:W-:Y:S01]  /*4650*/  FFMA.FTZ R62, R106, R155.reuse, R154.reuse ;  /* 0x0000009b6a3e7223 */ /* 0x180fe2000001009a */
[-CC-:B------:R-:W-:Y:S02]  /*4660*/  FFMA.FTZ R60, R102, R155.reuse, R154.reuse ;  /* 0x0000009b663c7223 */ /* 0x180fe4000001009a */
[----:B0-----:R-:W-:Y:S01]  /*4670*/  FADD.FTZ R79, R104, -R61 ;  /* 0x8000003d684f7221 */ /* 0x001fe20000010000 */
        /* <DEDUP_REMOVED lines=18> */
.L_x_953:
[----:B------:R-:W-:-:S04]  /*47a0*/  UISETP.NE.U32.AND UP2, UPT, UR6, URZ, UPT ;  /* 0x000000ff0600728c */ /* 0x000fc8000bf45070 */
[----:B------:R-:W-:-:S09]  /*47b0*/  UISETP.NE.AND.EX UP2, UPT, UR7, URZ, UPT, UP2 ;  /* 0x000000ff0700728c */ /* 0x000fd2000bf45320 */
[----:B------:R-:W-:Y:S05]  /*47c0*/  BRA.U !UP2, `(.L_x_955) ;  /* 0x000000010a587547 */ /* 0x000fea000b800000 */
        /* <DEDUP_REMOVED lines=22> */
.L_x_955:
[-CC-:B-1----:R-:W-:Y:S01]  /*4930*/  FFMA.FTZ R61, R97, R155.reuse, R154.reuse ;  /* 0x0000009b613d7223 */ /* 0x182fe2000001009a */
[-CC-:B------:R-:W-:Y:S01]  /*4940*/  FFMA.FTZ R60, R102, R155.reuse, R154.reuse ;  /* 0x0000009b663c7223 */ /* 0x180fe2000001009a */
[-CC-:B0-----:R-:W-:Y:S01]  /*4950*/  FFMA.FTZ R79, R101, R155.reuse, R154.reuse ;  /* 0x0000009b654f7223 */ /* 0x181fe2000001009a */
        /* <DEDUP_REMOVED lines=14> */
[----:B------:R-:W-:-:S07]  /*4a40*/  PRMT R61, R79, 0x7610, R61 ;  /* 0x000076104f3d7816 */ /* 0x000fce000000003d */
.L_x_951:
[----:B------:R-:W-:Y:S02]  /*4a50*/  LOP3.LUT R60, R60, 0xffff, RZ, 0xc0, !PT ;  /* 0x0000ffff3c3c7812 */ /* 0x000fe400078ec0ff */
[----:B------:R-:W-:-:S03]  /*4a60*/  PRMT R79, R61, 0x5410, R62 ;  /* 0x000054103d4f7816 */ /* 0x000fc6000000003e */
[----:B------:R-:W-:-:S03]  /*4a70*/  IMAD.WIDE.U32 R60, R60, 0x10000, RZ ;  /* 0x000100003c3c7825 */ /* 0x000fc600078e00ff */
[----:B------:R-:W-:Y:S02]  /*4a80*/  LOP3.LUT R60, R60, 0xffff, R63, 0xf8, !PT ;  /* 0x0000ffff3c3c7812 */ /* 0x000fe400078ef83f */
[----:B------:R-:W0:Y:S01]  /*4a90*/  LDC.64 R62, c[0x0][0x468] ;  /* 0x00011a00ff3e7b82 */ /* 0x000e220000000a00 */
[----:B------:R-:W-:Y:S01]  /*4aa0*/  LOP3.LUT R61, R79, R61, RZ, 0xfc, !PT ;  /* 0x0000003d4f3d7212 */ /* 0x000fe200078efcff */
        /* <DEDUP_REMOVED lines=10> */
.L_x_956:
[----:B------:R1:W-:Y:S01]  /*4b50*/  STG.E.64 desc[UR10][R62.64], R60 ;  /* 0x0000003c3e007986 */ /* 0x0003e2000c101b0a */
[----:B------:R-:W-:Y:S05]  /*4b60*/  BRA.U !UP2, `(.L_x_957) ;  /* 0x000000010a207547 */ /* 0x000fea000b800000 */
[----:B-1----:R-:W-:Y:S02]  /*4b70*/  LOP3.LUT R60, R156, 0xffff, RZ, 0xc0, !PT ;  /* 0x0000ffff9c3c7812 */ /* 0x002fe400078ec0ff */
[----:B------:R-:W-:-:S03]  /*4b80*/  PRMT R63, R148, 0x5410, R145 ;  /* 0x00005410943f7816 */ /* 0x000fc60000000091 */
[----:B------:R-:W-:-:S05]  /*4b90*/  IMAD.WIDE.U32 R60, R60, 0x10000, RZ ;  /* 0x000100003c3c7825 */ /* 0x000fca00078e00ff */
[----:B------:R-:W-:Y:S02]  /*4ba0*/  LOP3.LUT R61, R63, R61, RZ, 0xfc, !PT ;  /* 0x0000003d3f3d7212 */ /* 0x000fe400078efcff */
[----:B------:R-:W1:Y:S01]  /*4bb0*/  LDC.64 R62, c[0x0][0x470] ;  /* 0x00011c00ff3e7b82 */ /* 0x000e620000000a00 */
[----:B------:R-:W-:Y:S01]  /*4bc0*/  LOP3.LUT R60, R60, 0xffff, R147, 0xf8, !PT ;  /* 0x0000ffff3c3c7812 */ /* 0x000fe200078ef893 */
[----:B-1----:R-:W-:-:S05]  /*4bd0*/  IMAD.WIDE.U32 R62, R89, 0x8, R62 ;  /* 0x00000008593e7825 */ /* 0x002fca00078e003e */
[----:B------:R2:W-:Y:S02]  /*4be0*/  STG.E.64 desc[UR10][R62.64], R60 ;  /* 0x0000003c3e007986 */ /* 0x0005e4000c101b0a */
.L_x_957:
[----:B------:R-:W-:-:S07]  /*4bf0*/  IADD3 R89, PT, PT, R89, 0x100, RZ ;  /* 0x0000010059597810 */ /* 0x000fce0007ffe0ff */
.L_x_947:
[----:B------:R-:W-:Y:S05]  /*4c00*/  BSYNC.RECONVERGENT B0 ;  /* 0x0000000000007941 */ /* 0x000fea0003800200 */
.L_x_946:
        /* <DEDUP_REMOVED lines=11> */
[----:B-12---:R-:W-:Y:S01]  /*4cc0*/  MOV R60, R71 ;  /* 0x00000047003c7202 */ /* 0x006fe20000000f00 */
        /* <DEDUP_REMOVED lines=33> */
.L_x_962:
[----:B0-----:R-:W-:Y:S01]  /*4ee0*/  SHF.R.U32.HI R78, RZ, 0x10, R71 ;  /* 0x00000010ff4e7819 */ /* 0x001fe20000011647 */
[--C-:B-12---:R-:W-:Y:S01]  /*4ef0*/  FFMA.FTZ R62, R114, R155, R154.reuse ;  /* 0x0000009b723e7223 */ /* 0x106fe2000001009a */
        /* <DEDUP_REMOVED lines=29> */
.L_x_961:
[----:B------:R-:W-:-:S04]  /*50d0*/  UISETP.NE.U32.AND UP2, UPT, UR6, URZ, UPT ;  /* 0x000000ff0600728c */ /* 0x000fc8000bf45070 */
[----:B------:R-:W-:-:S09]  /*50e0*/  UISETP.NE.AND.EX UP2, UPT, UR7, URZ, UPT, UP2 ;  /* 0x000000ff0700728c */ /* 0x000fd2000bf45320 */
[----:B------:R-:W-:Y:S05]  /*50f0*/  BRA.U !UP2, `(.L_x_964) ;  /* 0x000000010a7c7547 */ /* 0x000fea000b800000 */
        /* <DEDUP_REMOVED lines=31> */
.L_x_964:
[----:B-12---:R-:W-:Y:S01]  /*52f0*/  MOV R60, R70 ;  /* 0x00000046003c7202 */ /* 0x006fe20000000f00 */
        /* <DEDUP_REMOVED lines=25> */
.L_x_960:
[----:B------:R-:W-:-:S04]  /*5490*/  UISETP.NE.U32.AND UP0, UPT, UR8, URZ, UPT ;  /* 0x000000ff0800728c */ /* 0x000fc8000bf05070 */
[----:B------:R-:W-:-:S09]  /*54a0*/  UISETP.NE.AND.EX UP0, UPT, UR9, URZ, UPT, UP0 ;  /* 0x000000ff0900728c */ /* 0x000fd2000bf05300 */
[----:B------:R-:W-:Y:S05]  /*54b0*/  BRA.U !UP0, `(.L_x_965) ;  /* 0x0000000108cc7547 */ /* 0x000fea000b800000 */
[----:B------:R-:W-:-:S04]  /*54c0*/  UISETP.NE.U32.AND UP2, UPT, UR6, URZ, UPT ;  /* 0x000000ff0600728c */ /* 0x000fc8000bf45070 */
[----:B------:R-:W-:-:S09]  /*54d0*/  UISETP.NE.AND.EX UP2, UPT, UR7, URZ, UPT, UP2 ;  /* 0x000000ff0700728c */ /* 0x000fd2000bf45320 */
[----:B------:R-:W-:Y:S05]  /*54e0*/  BRA.U !UP2, `(.L_x_966) ;  /* 0x000000010a687547 */ /* 0x000fea000b800000 */
[-CC-:B-12---:R-:W-:Y:S01]  /*54f0*/  FFMA.FTZ R61, R109, R155.reuse, R154.reuse ;  /* 0x0000009b6d3d7223 */ /* 0x186fe2000001009a */
        /* <DEDUP_REMOVED lines=25> */
.L_x_966:
[-CC-:B-12---:R-:W-:Y:S01]  /*5690*/  FFMA.FTZ R61, R109, R155.reuse, R154.reuse ;  /* 0x0000009b6d3d7223 */ /* 0x186fe2000001009a */
        /* <DEDUP_REMOVED lines=21> */
.L_x_965:
[----:B------:R-:W-:-:S04]  /*57f0*/  UISETP.NE.U32.AND UP2, UPT, UR6, URZ, UPT ;  /* 0x000000ff0600728c */ /* 0x000fc8000bf45070 */
[----:B------:R-:W-:-:S09]  /*5800*/  UISETP.NE.AND.EX UP2, UPT, UR7, URZ, UPT, UP2 ;  /* 0x000000ff0700728c */ /* 0x000fd2000bf45320 */
[----:B------:R-:W-:Y:S05]  /*5810*/  BRA.U !UP2, `(.L_x_967) ;  /* 0x000000010a587547 */ /* 0x000fea000b800000 */
        /* <DEDUP_REMOVED lines=22> */
.L_x_967:
[-CC-:B-12---:R-:W-:Y:S01]  /*5980*/  FFMA.FTZ R61, R105, R155.reuse, R154.reuse ;  /* 0x0000009b693d7223 */ /* 0x186fe2000001009a */
        /* <DEDUP_REMOVED lines=17> */
.L_x_963:
        /* <DEDUP_REMOVED lines=16> */
.L_x_968:
        /* <DEDUP_REMOVED lines=10> */
.L_x_969:
[----:B------:R-:W-:-:S07]  /*5c40*/  IADD3 R89, PT, PT, R89, 0x100, RZ ;  /* 0x0000010059597810 */ /* 0x000fce0007ffe0ff */
.L_x_959:
[----:B------:R-:W-:Y:S05]  /*5c50*/  BSYNC.RECONVERGENT B0 ;  /* 0x0000000000007941 */ /* 0x000fea0003800200 */
.L_x_958:
        /* <DEDUP_REMOVED lines=45> */
.L_x_974:
        /* <DEDUP_REMOVED lines=31> */
.L_x_973:
        /* <DEDUP_REMOVED lines=34> */
.L_x_976:
        /* <DEDUP_REMOVED lines=26> */
.L_x_972:
        /* <DEDUP_REMOVED lines=32> */
.L_x_978:
        /* <DEDUP_REMOVED lines=22> */
.L_x_977:
        /* <DEDUP_REMOVED lines=25> */
.L_x_979:
        /* <DEDUP_REMOVED lines=18> */
.L_x_975:
        /* <DEDUP_REMOVED lines=16> */
.L_x_980:
        /* <DEDUP_REMOVED lines=10> */
.L_x_981:
[----:B------:R-:W-:-:S07]  /*6c90*/  IADD3 R89, PT, PT, R89, 0x100, RZ ;  /* 0x0000010059597810 */ /* 0x000fce0007ffe0ff */
.L_x_971:
[----:B------:R-:W-:Y:S05]  /*6ca0*/  BSYNC.RECONVERGENT B0 ;  /* 0x0000000000007941 */ /* 0x000fea0003800200 */
.L_x_970:
        /* <DEDUP_REMOVED lines=45> */
.L_x_986:
        /* <DEDUP_REMOVED lines=31> */
.L_x_985:
        /* <DEDUP_REMOVED lines=34> */
.L_x_988:
        /* <DEDUP_REMOVED lines=26> */
.L_x_984:
        /* <DEDUP_REMOVED lines=32> */
.L_x_990:
        /* <DEDUP_REMOVED lines=22> */
.L_x_989:
        /* <DEDUP_REMOVED lines=25> */
.L_x_991:
        /* <DEDUP_REMOVED lines=18> */
.L_x_987:
        /* <DEDUP_REMOVED lines=16> */
.L_x_992:
        /* <DEDUP_REMOVED lines=10> */
.L_x_993:
[----:B------:R-:W-:-:S07]  /*7ce0*/  IADD3 R89, PT, PT, R89, 0x100, RZ ;  /* 0x0000010059597810 */ /* 0x000fce0007ffe0ff */
.L_x_983:
[----:B------:R-:W-:Y:S05]  /*7cf0*/  BSYNC.RECONVERGENT B0 ;  /* 0x0000000000007941 */ /* 0x000fea0003800200 */
.L_x_982:
        /* <DEDUP_REMOVED lines=45> */
.L_x_998:
        /* <DEDUP_REMOVED lines=31> */
.L_x_997:
        /* <DEDUP_REMOVED lines=34> */
.L_x_1000:
        /* <DEDUP_REMOVED lines=26> */
.L_x_996:
        /* <DEDUP_REMOVED lines=32> */
.L_x_1002:
        /* <DEDUP_REMOVED lines=22> */
.L_x_1001:
        /* <DEDUP_REMOVED lines=25> */
.L_x_1003:
        /* <DEDUP_REMOVED lines=18> */
.L_x_999:
        /* <DEDUP_REMOVED lines=16> */
.L_x_1004:
        /* <DEDUP_REMOVED lines=10> */
.L_x_1005:
[----:B------:R-:W-:-:S07]  /*8d30*/  IADD3 R89, PT, PT, R89, 0x100, RZ ;  /* 0x0000010059597810 */ /* 0x000fce0007ffe0ff */
.L_x_995:
[----:B------:R-:W-:Y:S05]  /*8d40*/  BSYNC.RECONVERGENT B0 ;  /* 0x0000000000007941 */ /* 0x000fea0003800200 */
.L_x_994:
        /* <DEDUP_REMOVED lines=13> */
[-CC-:B------:R-:W-:Y:S01]  /*8e20*/  FFMA.FTZ R62, R142, R155.reuse, R154.reuse ;  /* 0x0000009b8e3e7223 */ /* 0x180fe2000001009a */
[-CC-:B0-----:R-:W-:Y:S01]  /*8e30*/  FFMA.FTZ R78, R146, R155.reuse, R154.reuse ;  /* 0x0000009b924e7223 */ /* 0x181fe2000001009a */
[----:B------:R-:W-:Y:S01]  /*8e40*/  SHF.R.U32.HI R79, RZ, 0x10, R77 ;  /* 0x00000010ff4f7819 */ /* 0x000fe2000001164d */
[----:B------:R-:W-:Y:S01]  /*8e50*/  FFMA.FTZ R155, R141, R155, R154 ;  /* 0x0000009b8d9b7223 */ /* 0x000fe2000001009a */
[----:B------:R-:W-:Y:S02]  /*8e60*/  HADD2.F32 R60, -RZ, R60.H0_H0 ;  /* 0x2000003cff3c7230 */ /* 0x000fe40000004100 */
[----:B------:R-:W-:Y:S01]  /*8e70*/  FADD.FTZ R63, R143, -R78 ;  /* 0x8000004e8f3f7221 */ /* 0x000fe20000010000 */
[----:B------:R-:W-:Y:S01]  /*8e80*/  FADD.FTZ R61, R140, -R61 ;  /* 0x8000003d8c3d7221 */ /* 0x000fe20000010000 */
[----:B------:R-:W-:-:S02]  /*8e90*/  HADD2.F32 R79, -RZ, R79.H0_H0 ;  /* 0x2000004fff4f7230 */ /* 0x000fc40000004100 */
[----:B------:R-:W-:-:S04]  /*8ea0*/  FADD.FTZ R155, R144, -R155 ;  /* 0x8000009b909b7221 */ /* 0x000fc80000010000 */
[C---:B-----5:R-:W-:Y:S01]  /*8eb0*/  FFMA.FTZ R155, R90.reuse, R155, R60 ;  /* 0x0000009b5a9b7223 */ /* 0x060fe2000001003c */
[----:B------:R-:W-:Y:S01]  /*8ec0*/  FFMA.FTZ R78, R90, R63, R79 ;  /* 0x0000003f5a4e7223 */ /* 0x000fe2000001004f */
[----:B------:R-:W-:Y:S02]  /*8ed0*/  MOV R60, R76 ;  /* 0x0000004c003c7202 */ /* 0x000fe40000000f00 */
[----:B------:R-:W-:Y:S02]  /*8ee0*/  SHF.R.U64 R79, R76, 0x10, R77 ;  /* 0x000000104c4f7819 */ /* 0x000fe4000000124d */
[----:B------:R-:W-:Y:S01]  /*8ef0*/  F2FP.F16.F32.PACK_AB R155, R78, R155 ;  /* 0x0000009b4e9b723e */ /* 0x000fe200000000ff */
[----:B------:R-:W-:Y:S02]  /*8f00*/  HADD2.F32 R63, -RZ, R60.H0_H0 ;  /* 0x2000003cff3f7230 */ /* 0x000fe40000004100 */
[----:B------:R-:W-:Y:S02]  /*8f10*/  HADD2.F32 R60, -RZ, R79.H0_H0 ;  /* 0x2000004fff3c7230 */ /* 0x000fe40000004100 */
[----:B------:R-:W-:Y:S01]  /*8f20*/  FADD.FTZ R79, R139, -R62 ;  /* 0x8000003e8b4f7221 */ /* 0x000fe20000010000 */
[----:B------:R-:W-:Y:S01]  /*8f30*/  PRMT R78, R155, 0x7632, R78 ;  /* 0x000076329b4e7816 */ /* 0x000fe2000000004e */
[----:B------:R-:W-:-:S02]  /*8f40*/  FFMA.FTZ R61, R90, R61, R63 ;  /* 0x0000003d5a3d7223 */ /* 0x000fc4000001003f */
[----:B------:R-:W-:Y:S01]  /*8f50*/  FFMA.FTZ R60, R90, R79, R60 ;  /* 0x0000004f5a3c7223 */ /* 0x000fe2000001003c */
[C---:B------:R-:W-:Y:S02]  /*8f60*/  PRMT R145, R78.reuse, 0x7610, R145 ;  /* 0x000076104e917816 */ /* 0x040fe40000000091 */
[----:B------:R-:W-:Y:S02]  /*8f70*/  PRMT R149, R78, 0x7610, R149 ;  /* 0x000076104e957816 */ /* 0x000fe40000000095 */
[----:B------:R-:W-:Y:S02]  /*8f80*/  F2FP.F16.F32.PACK_AB R79, R60, R61 ;  /* 0x0000003d3c4f723e */ /* 0x000fe400000000ff */
[----:B------:R-:W-:Y:S02]  /*8f90*/  PRMT R61, R155, 0x7610, R61 ;  /* 0x000076109b3d7816 */ /* 0x000fe4000000003d */
[----:B------:R-:W-:Y:S02]  /*8fa0*/  PRMT R60, R79, 0x7632, R60 ;  /* 0x000076324f3c7816 */ /* 0x000fe4000000003c */
[----:B------:R-:W-:-:S02]  /*8fb0*/  PRMT R148, R61, 0x7610, R148 ;  /* 0x000076103d947816 */ /* 0x000fc40000000094 */
[C---:B------:R-:W-:Y:S02]  /*8fc0*/  PRMT R156, R60.reuse, 0x7610, R156 ;  /* 0x000076103c9c7816 */ /* 0x040fe4000000009c */
[----:B------:R-:W-:Y:S02]  /*8fd0*/  PRMT R147, R79, 0x7610, R147 ;  /* 0x000076104f937816 */ /* 0x000fe40000000093 */
[----:B------:R-:W-:Y:S02]  /*8fe0*/  PRMT R150, R61, 0x7610, R150 ;  /* 0x000076103d967816 */ /* 0x000fe40000000096 */
[----:B------:R-:W-:Y:S02]  /*8ff0*/  PRMT R157, R60, 0x7610, R157 ;  /* 0x000076103c9d7816 */ /* 0x000fe4000000009d */
[----:B------:R-:W-:Y:S01]  /*9000*/  PRMT R151, R79, 0x7610, R151 ;  /* 0x000076104f977816 */ /* 0x000fe20000000097 */
[----:B------:R-:W-:Y:S06]  /*9010*/  BRA `(.L_x_1011) ;  /* 0x0000000800f47947 */ /* 0x000fec0003800000 */
.L_x_1010:
[----:B-12---:R-:W-:Y:S01]  /*9020*/  MOV R60, R77 ;  /* 0x0000004d003c7202 */ /* 0x006fe20000000f00 */
[-CC-:B------:R-:W-:Y:S01]  /*9030*/  FFMA.FTZ R61, R137, R155.reuse, R154.reuse ;  /* 0x0000009b893d7223 */ /* 0x180fe2000001009a */
[-CC-:B------:R-:W-:Y:S01]  /*9040*/  FFMA.FTZ R62, R142, R155.reuse, R154.reuse ;  /* 0x0000009b8e3e7223 */ /* 0x180fe2000001009a */
[-CC-:B0-----:R-:W-:Y:S01]  /*9050*/  FFMA.FTZ R78, R146, R155.reuse, R154.reuse ;  /* 0x0000009b924e7223 */ /* 0x181fe2000001009a */
[----:B------:R-:W-:Y:S01]  /*9060*/  FFMA.FTZ R155, R141, R155, R154 ;  /* 0x0000009b8d9b7223 */ /* 0x000fe2000001009a */
[----:B------:R-:W-:Y:S01]  /*9070*/  SHF.R.U32.HI R79, RZ, 0x10, R77 ;  /* 0x00000010ff4f7819 */ /* 0x000fe2000001164d */
[----:B------:R-:W-:Y:S02]  /*9080*/  HADD2.F32 R60, -RZ, R60.H0_H0 ;  /* 0x2000003cff3c7230 */ /* 0x000fe40000004100 */
[----:B------:R-:W-:Y:S01]  /*9090*/  FADD.FTZ R63, R143, -R78 ;  /* 0x8000004e8f3f7221 */ /* 0x000fe20000010000 */
[----:B------:R-:W-:Y:S01]  /*90a0*/  FADD.FTZ R155, R144, -R155 ;  /* 0x8000009b909b7221 */ /* 0x000fe20000010000 */
[----:B------:R-:W-:Y:S01]  /*90b0*/  SHF.R.U64 R78, R76, 0x10, R77 ;  /* 0x000000104c4e7819 */ /* 0x000fe2000000124d */
[----:B------:R-:W-:-:S02]  /*90c0*/  HADD2.F32 R79, -RZ, R79.H0_H0 ;  /* 0x2000004fff4f7230 */ /* 0x000fc40000004100 */
[----:B------:R-:W-:Y:S01]  /*90d0*/  FADD.FTZ R61, R140, -R61 ;  /* 0x8000003d8c3d7221 */ /* 0x000fe20000010000 */
[C---:B-----5:R-:W-:Y:S01]  /*90e0*/  FFMA.FTZ R155, R90.reuse, R155, R60 ;  /* 0x0000009b5a9b7223 */ /* 0x060fe2000001003c */
[----:B------:R-:W-:Y:S01]  /*90f0*/  MOV R60, R76 ;  /* 0x0000004c003c7202 */ /* 0x000fe20000000f00 */
[----:B------:R-:W-:Y:S02]  /*9100*/  HADD2.F32 R78, -RZ, R78.H0_H0 ;  /* 0x2000004eff4e7230 */ /* 0x000fe40000004100 */
[----:B------:R-:W-:Y:S01]  /*9110*/  FFMA.FTZ R152, R90, R63, R79 ;  /* 0x0000003f5a987223 */ /* 0x000fe2000001004f */
[----:B------:R-:W-:Y:S01]  /*9120*/  FADD.FTZ R79, R139, -R62 ;  /* 0x8000003e8b4f7221 */ /* 0x000fe20000010000 */
[----:B------:R-:W-:-:S03]  /*9130*/  HADD2.F32 R63, -RZ, R60.H0_H0 ;  /* 0x2000003cff3f7230 */ /* 0x000fc60000004100 */
[----:B------:R-:W-:Y:S01]  /*9140*/  FFMA.FTZ R78, R90, R79, R78 ;  /* 0x0000004f5a4e7223 */ /* 0x000fe2000001004e */
[----:B------:R-:W-:Y:S01]  /*9150*/  F2FP.F16.F32.PACK_AB R152, R152, R155 ;  /* 0x0000009b9898723e */ /* 0x000fe200000000ff */
[----:B------:R-:W-:-:S05]  /*9160*/  FFMA.FTZ R61, R90, R61, R63 ;  /* 0x0000003d5a3d7223 */ /* 0x000fca000001003f */
        /* <DEDUP_REMOVED lines=9> */
.L_x_1009:
[----:B------:R-:W-:-:S04]  /*9200*/  UISETP.NE.U32.AND UP2, UPT, UR6, URZ, UPT ;  /* 0x000000ff0600728c */ /* 0x000fc8000bf45070 */
[----:B------:R-:W-:-:S09]  /*9210*/  UISETP.NE.AND.EX UP2, UPT, UR7, URZ, UPT, UP2 ;  /* 0x000000ff0700728c */ /* 0x000fd2000bf45320 */
[----:B------:R-:W-:Y:S05]  /*9220*/  BRA.U !UP2, `(.L_x_1012) ;  /* 0x000000010a787547 */ /* 0x000fea000b800000 */
        /* <DEDUP_REMOVED lines=30> */
.L_x_1012:
[----:B-12---:R-:W-:Y:S01]  /*9410*/  MOV R60, R76 ;  /* 0x0000004c003c7202 */ /* 0x006fe20000000f00 */
[-CC-:B------:R-:W-:Y:S01]  /*9420*/  FFMA.FTZ R61, R137, R155.reuse, R154.reuse ;  /* 0x0000009b893d7223 */ /* 0x180fe2000001009a */
[----:B------:R-:W-:Y:S01]  /*9430*/  SHF.R.U64 R62, R76, 0x10, R77 ;  /* 0x000000104c3e7819 */ /* 0x000fe2000000124d */
[-CC-:B0-----:R-:W-:Y:S02]  /*9440*/  FFMA.FTZ R78, R146, R155.reuse, R154.reuse ;  /* 0x0000009b924e7223 */ /* 0x181fe4000001009a */
[----:B------:R-:W-:Y:S02]  /*9450*/  HADD2.F32 R63, -RZ, R60.H0_H0 ;  /* 0x2000003cff3f7230 */ /* 0x000fe40000004100 */
[----:B------:R-:W-:Y:S01]  /*9460*/  FADD.FTZ R61, R140, -R61 ;  /* 0x8000003d8c3d7221 */ /* 0x000fe20000010000 */
[----:B------:R-:W-:Y:S01]  /*9470*/  FFMA.FTZ R60, R142, R155, R154 ;  /* 0x0000009b8e3c7223 */ /* 0x000fe2000001009a */
[----:B------:R-:W-:Y:S01]  /*9480*/  HADD2.F32 R79, -RZ, R62.H0_H0 ;  /* 0x2000003eff4f7230 */ /* 0x000fe20000004100 */
[----:B------:R-:W-:Y:S01]  /*9490*/  MOV R62, R77 ;  /* 0x0000004d003e7202 */ /* 0x000fe20000000f00 */
[----:B-----5:R-:W-:Y:S01]  /*94a0*/  FFMA.FTZ R61, R90, R61, R63 ;  /* 0x0000003d5a3d7223 */ /* 0x020fe2000001003f */
[----:B------:R-:W-:Y:S01]  /*94b0*/  FADD.FTZ R63, R139, -R60 ;  /* 0x8000003c8b3f7221 */ /* 0x000fe20000010000 */
[----:B------:R-:W-:-:S02]  /*94c0*/  FFMA.FTZ R155, R141, R155, R154 ;  /* 0x0000009b8d9b7223 */ /* 0x000fc4000001009a */
[----:B------:R-:W-:Y:S02]  /*94d0*/  HADD2.F32 R62, -RZ, R62.H0_H0 ;  /* 0x2000003eff3e7230 */ /* 0x000fe40000004100 */
[----:B------:R-:W-:Y:S01]  /*94e0*/  FFMA.FTZ R60, R90, R63, R79 ;  /* 0x0000003f5a3c7223 */ /* 0x000fe2000001004f */
[----:B------:R-:W-:Y:S01]  /*94f0*/  SHF.R.U32.HI R79, RZ, 0x10, R77 ;  /* 0x00000010ff4f7819 */ /* 0x000fe2000001164d */
[----:B------:R-:W-:Y:S01]  /*9500*/  FADD.FTZ R63, R143, -R78 ;  /* 0x8000004e8f3f7221 */ /* 0x000fe20000010000 */
[----:B------:R-:W-:Y:S02]  /*9510*/  FADD.FTZ R155, R144, -R155 ;  /* 0x8000009b909b7221 */ /* 0x000fe40000010000 */
[----:B------:R-:W-:Y:S01]  /*9520*/  F2FP.F16.F32.PACK_AB R61, R60, R61 ;  /* 0x0000003d3c3d723e */ /* 0x000fe200000000ff */
[----:B------:R-:W-:Y:S02]  /*9530*/  HADD2.F32 R79, -RZ, R79.H0_H0 ;  /* 0x2000004fff4f7230 */ /* 0x000fe40000004100 */
[----:B------:R-:W-:Y:S01]  /*9540*/  FFMA.FTZ R62, R90, R155, R62 ;  /* 0x0000009b5a3e7223 */ /* 0x000fe2000001003e */
[----:B------:R-:W-:-:S02]  /*9550*/  PRMT R60, R61, 0x7632, R60 ;  /* 0x000076323d3c7816 */ /* 0x000fc4000000003c */
[--C-:B------:R-:W-:Y:S01]  /*9560*/  FFMA.FTZ R63, R90, R63, R79.reuse ;  /* 0x0000003f5a3f7223 */ /* 0x100fe2000001004f */
[----:B------:R-:W-:-:S04]  /*9570*/  PRMT R79, R61, 0x7610, R79 ;  /* 0x000076103d4f7816 */ /* 0x000fc8000000004f */
[----:B------:R-:W-:-:S04]  /*9580*/  F2FP.F16.F32.PACK_AB R62, R63, R62 ;  /* 0x0000003e3f3e723e */ /* 0x000fc800000000ff */
[C---:B------:R-:W-:Y:S02]  /*9590*/  PRMT R78, R62.reuse, 0x7632, R78 ;  /* 0x000076323e4e7816 */ /* 0x040fe4000000004e */
[----:B------:R-:W-:Y:S01]  /*95a0*/  PRMT R61, R62, 0x7610, R61 ;  /* 0x000076103e3d7816 */ /* 0x000fe2000000003d */
[----:B------:R-:W-:Y:S06]  /*95b0*/  BRA `(.L_x_1011) ;  /* 0x00000004008c7947 */ /* 0x000fec0003800000 */
.L_x_1008:
        /* <DEDUP_REMOVED lines=8> */
[-CC-:B------:R-:W-:Y:S01]  /*9640*/  FFMA.FTZ R61, R137, R155.reuse, R154.reuse ;  /* 0x0000009b893d7223 */ /* 0x180fe2000001009a */
[----:B------:R-:W-:Y:S01]  /*9650*/  FFMA.FTZ R154, R142, R155, R154 ;  /* 0x0000009b8e9a7223 */ /* 0x000fe2000001009a */
[----:B------:R-:W-:Y:S01]  /*9660*/  FADD.FTZ R155, R143, -R60 ;  /* 0x8000003c8f9b7221 */ /* 0x000fe20000010000 */
[----:B0-----:R-:W-:Y:S01]  /*9670*/  FADD.FTZ R153, R144, -R63 ;  /* 0x8000003f90997221 */ /* 0x001fe20000010000 */
        /* <DEDUP_REMOVED lines=20> */
.L_x_1014:
[-CC-:B-12---:R-:W-:Y:S01]  /*97c0*/  FFMA.FTZ R60, R146, R155.reuse, R154.reuse ;  /* 0x0000009b923c7223 */ /* 0x186fe2000001009a */
[-CC-:B------:R-:W-:Y:S01]  /*97d0*/  FFMA.FTZ R63, R141, R155.reuse, R154.reuse ;  /* 0x0000009b8d3f7223 */ /* 0x180fe2000001009a */
[-CC-:B------:R-:W-:Y:S01]  /*97e0*/  FFMA.FTZ R61, R137, R155.reuse, R154.reuse ;  /* 0x0000009b893d7223 */ /* 0x180fe2000001009a */
[----:B------:R-:W-:Y:S01]  /*97f0*/  FFMA.FTZ R154, R142, R155, R154 ;  /* 0x0000009b8e9a7223 */ /* 0x000fe2000001009a */
[----:B0-----:R-:W-:Y:S01]  /*9800*/  FADD.FTZ R153, R143, -R60 ;  /* 0x8000003c8f997221 */ /* 0x001fe20000010000 */
        /* <DEDUP_REMOVED lines=18> */
.L_x_1013:
[----:B------:R-:W-:-:S04]  /*9930*/  UISETP.NE.U32.AND UP2, UPT, UR6, URZ, UPT ;  /* 0x000000ff0600728c */ /* 0x000fc8000bf45070 */
[----:B------:R-:W-:-:S09]  /*9940*/  UISETP.NE.AND.EX UP2, UPT, UR7, URZ, UPT, UP2 ;  /* 0x000000ff0700728c */ /* 0x000fd2000bf45320 */
[----:B------:R-:W-:Y:S05]  /*9950*/  BRA.U !UP2, `(.L_x_1015) ;  /* 0x000000010a5c7547 */ /* 0x000fea000b800000 */
        /* <DEDUP_REMOVED lines=23> */
.L_x_1015:
[-CC-:B-12---:R-:W-:Y:S01]  /*9ad0*/  FFMA.FTZ R61, R137, R155.reuse, R154.reuse ;  /* 0x0000009b893d7223 */ /* 0x186fe2000001009a */
[-CC-:B------:R-:W-:Y:S01]  /*9ae0*/  FFMA.FTZ R60, R142, R155.reuse, R154.reuse ;  /* 0x0000009b8e3c7223 */ /* 0x180fe2000001009a */
[-CC-:B------:R-:W-:Y:S01]  /*9af0*/  FFMA.FTZ R62, R146, R155.reuse, R154.reuse ;  /* 0x0000009b923e7223 */ /* 0x180fe2000001009a */
[----:B------:R-:W-:Y:S01]  /*9b00*/  FFMA.FTZ R155, R141, R155, R154 ;  /* 0x0000009b8d9b7223 */ /* 0x000fe2000001009a */
[----:B------:R-:W-:Y:S01]  /*9b10*/  FADD.FTZ R61, R140, -R61 ;  /* 0x8000003d8c3d7221 */ /* 0x000fe20000010000 */
[----:B------:R-:W-:Y:S01]  /*9b20*/  FADD.FTZ R63, R139, -R60 ;  /* 0x8000003c8b3f7221 */ /* 0x000fe20000010000 */
[----:B0-----:R-:W-:Y:S01]  /*9b30*/  FADD.FTZ R79, R143, -R62 ;  /* 0x8000003e8f4f7221 */ /* 0x001fe20000010000 */
        /* <DEDUP_REMOVED lines=11> */
.L_x_1011:
        /* <DEDUP_REMOVED lines=16> */
.L_x_1016:
[----:B------:R3:W-:Y:S01]  /*9cf0*/  STG.E.64 desc[UR10][R62.64], R60 ;  /* 0x0000003c3e007986 */ /* 0x0007e2000c101b0a */
[----:B------:R-:W-:Y:S05]  /*9d00*/  BRA.U !UP2, `(.L_x_1007) ;  /* 0x000000010a207547 */ /* 0x000fea000b800000 */
[----:B---3--:R-:W1:Y:S01]  /*9d10*/  LDC.64 R60, c[0x0][0x470] ;  /* 0x00011c00ff3c7b82 */ /* 0x008e620000000a00 */
[----:B------:R-:W-:Y:S02]  /*9d20*/  LOP3.LUT R62, R156, 0xffff, RZ, 0xc0, !PT ;  /* 0x0000ffff9c3e7812 */ /* 0x000fe400078ec0ff */
[----:B0-----:R-:W-:-:S03]  /*9d30*/  PRMT R79, R148, 0x5410, R145 ;  /* 0x00005410944f7816 */ /* 0x001fc60000000091 */
[----:B------:R-:W-:-:S05]  /*9d40*/  IMAD.WIDE.U32 R62, R62, 0x10000, RZ ;  /* 0x000100003e3e7825 */ /* 0x000fca00078e00ff */
[----:B------:R-:W-:Y:S02]  /*9d50*/  LOP3.LUT R63, R79, R63, RZ, 0xfc, !PT ;  /* 0x0000003f4f3f7212 */ /* 0x000fe400078efcff */
[----:B------:R-:W-:Y:S01]  /*9d60*/  LOP3.LUT R62, R62, 0xffff, R147, 0xf8, !PT ;  /* 0x0000ffff3e3e7812 */ /* 0x000fe200078ef893 */
[----:B-1----:R-:W-:-:S05]  /*9d70*/  IMAD.WIDE.U32 R60, R89, 0x8, R60 ;  /* 0x00000008593c7825 */ /* 0x002fca00078e003c */
[----:B------:R4:W-:Y:S02]  /*9d80*/  STG.E.64 desc[UR10][R60.64], R62 ;  /* 0x0000003e3c007986 */ /* 0x0009e4000c101b0a */
.L_x_1007:
[----:B------:R-:W-:Y:S05]  /*9d90*/  BSYNC.RECONVERGENT B0 ;  /* 0x0000000000007941 */ /* 0x000fea0003800200 */
.L_x_1006:
[----:B------:R-:W-:Y:S01]  /*9da0*/  ISETP.NE.AND P6, PT, R160, RZ, PT ;  /* 0x000000ffa000720c */ /* 0x000fe20003fc5270 */
[----:B------:R-:W-:-:S12]  /*9db0*/  UPLOP3.LUT UP1, UPT, UPT, UPT, UP1, 0x40, 0x4 ;  /* 0x000000000004789c */ /* 0x000fd80003f2e810 */
[----:B------:R-:W-:Y:S05]  /*9dc0*/  @!P6 BRA `(.L_x_1017) ;  /* 0xffffff6c0010e947 */ /* 0x000fea000383ffff */
.L_x_917:
[----:B------:R-:W0:Y:S01]  /*9dd0*/  S2UR UR4, SR_CTAID.X ;  /* 0x00000000000479c3 */ /* 0x000e220000002500 */
[----:B------:R-:W-:-:S07]  /*9de0*/  ISETP.NE.AND P6, PT, R158, RZ, PT ;  /* 0x000000ff9e00720c */ /* 0x000fce0003fc5270 */
[----:B-12345:R-:W1:Y:S08]  /*9df0*/  LDC.64 R60, c[0x0][0x440] ;  /* 0x00011000ff3c7b82 */ /* 0x03ee700000000a00 */
[----:B------:R-:W2:Y:S08]  /*9e00*/  LDC.64 R62, c[0x0][0x448] ;  /* 0x00011200ff3e7b82 */ /* 0x000eb00000000a00 */
[----:B------:R-:W3:Y:S01]  /*9e10*/  LDC.64 R64, c[0x0][0x440] ;  /* 0x00011000ff407b82 */ /* 0x000ee20000000a00 */
        /* <DEDUP_REMOVED lines=20> */
[C---:B----4-:R-:W-:Y:S01]  /*9f60*/  @P2 IMAD.WIDE.U32 R70, R83.reuse, 0x10, R70 ;  /* 0x0000001053462825 */ /* 0x050fe200078e0046 */
[----:B------:R-:W-:-:S04]  /*9f70*/  @P2 IADD3 R83, PT, PT, R83, 0x100, RZ ;  /* 0x0000010053532810 */ /* 0x000fc80007ffe0ff */
        /* <DEDUP_REMOVED lines=27> */
.L_x_1018:
        /* <DEDUP_REMOVED lines=13> */
.L_x_7226:


//--------------------- .text._ZN10layer_norm31ln_parallel_residual_bwd_kernelINS_13Kernel_traitsI6__halfS2_S2_S2_fjLj7168ELj1ELj1ELj8ELj8ENS_18Kernel_traits_baseILj7168ES2_S2_S2_S2_fjLj256EEEEELb0ELb1ELb1EEEvNS_9BwdParamsE --------------------------
	.section	.text._ZN10layer_norm31ln_parallel_residual_bwd_kernelINS_13Kernel_traitsI6__halfS2_S2_S2_fjLj7168ELj1ELj1ELj8ELj8ENS_18Kernel_traits_baseILj7168ES2_S2_S2_S2_fjLj256EEEEELb0ELb1ELb1EEEvNS_9BwdParamsE,"ax",@progbits
	.align	128
        .global         _ZN10layer_norm31ln_parallel_residual_bwd_kernelINS_13Kernel_traitsI6__halfS2_S2_S2_fjLj7168ELj1ELj1ELj8ELj8ENS_18Kernel_traits_baseILj7168ES2_S2_S2_S2_fjLj256EEEEELb0ELb1ELb1EEEvNS_9BwdParamsE
        .type           _ZN10layer_norm31ln_parallel_residual_bwd_kernelINS_13Kernel_traitsI6__halfS2_S2_S2_fjLj7168ELj1ELj1ELj8ELj8ENS_18Kernel_traits_baseILj7168ES2_S2_S2_S2_fjLj256EEEEELb0ELb1ELb1EEEvNS_9BwdParamsE,@function
        .size           _ZN10layer_norm31ln_parallel_residual_bwd_kernelINS_13Kernel_traitsI6__halfS2_S2_S2_fjLj7168ELj1ELj1ELj8ELj8ENS_18Kernel_traits_baseILj7168ES2_S2_S2_S2_fjLj256EEEEELb0ELb1ELb1EEEvNS_9BwdParamsE,(.L_x_7227 - _ZN10layer_norm31ln_parallel_residual_bwd_kernelINS_13Kernel_traitsI6__halfS2_S2_S2_fjLj7168ELj1ELj1ELj8ELj8ENS_18Kernel_traits_baseILj7168ES2_S2_S2_S2_fjLj256EEEEELb0ELb1ELb1EEEvNS_9BwdParamsE)
        .other          _ZN10layer_norm31ln_parallel_residual_bwd_kernelINS_13Kernel_traitsI6__halfS2_S2_S2_fjLj7168ELj1ELj1ELj8ELj8ENS_18Kernel_traits_baseILj7168ES2_S2_S2_S2_fjLj256EEEEELb0ELb1ELb1EEEvNS_9BwdParamsE,@"STO_CUDA_ENTRY STV_DEFAULT"
_ZN10layer_norm31ln_parallel_residual_bwd_kernelINS_13Kernel_traitsI6__halfS2_S2_S2_fjLj7168ELj1ELj1ELj8ELj8ENS_18Kernel_traits_baseILj7168ES2_S2_S2_S2_fjLj256EEEEELb0ELb1ELb1EEEvNS_9BwdParamsE:
.text._ZN10layer_norm31ln_parallel_residual_bwd_kernelINS_13Kernel_traitsI6__halfS2_S2_S2_fjLj7168ELj1ELj1ELj8ELj8ENS_18Kernel_traits_baseILj7168ES2_S2_S2_S2_fjLj256EEEEELb0ELb1ELb1EEEvNS_9BwdParamsE:
        /* <DEDUP_REMOVED lines=60> */
[----:B------:R-:W-:Y:S01]  /*03c0*/  UPLOP3.LUT UP3, UPT, UPT, UPT, UPT, 0x40, 0x4 ;  /* 0x000000000004789c */ /* 0x000fe20003f6e870 */
[----:B------:R-:W2:Y:S01]  /*03d0*/  LDCU UR16, c[0x0][0x388] ;  /* 0x00007100ff1077ac */ /* 0x000ea20008000800 */
[----:B-1----:R-:W-:Y:S01]  /*03e0*/  IMAD.WIDE.U32 R4, R113, 0x8, R4 ;  /* 0x0000000871047825 */ /* 0x002fe200078e0004 */
[----:B------:R-:W1:Y:S04]  /*03f0*/  LDCU.U8 UR11, c[0x0][0x410] ;  /* 0x00008200ff0b77ac */ /* 0x000e680008000000 */
[----:B0-----:R-:W3:Y:S01]  /*0400*/  LDG.E.64 R28, desc[UR12][R4.64+0x2800] ;  /* 0x0028000c041c7981 */ /* 0x001ee2000c1e1b00 */
[----:B------:R-:W0:Y:S03]  /*0410*/  LDCU UR17, c[0x0][0x400] ;  /* 0x00008000ff1177ac */ /* 0x000e260008000800 */
[----:B------:R-:W4:Y:S01]  /*0420*/  LDG.E.64 R26, desc[UR12][R4.64+0x2000] ;  /* 0x0020000c041a7981 */ /* 0x000f22000c1e1b00 */
[----:B------:R-:W0:Y:S03]  /*0430*/  LDCU.64 UR6, c[0x0][0x470] ;  /* 0x00008e00ff0677ac */ /* 0x000e260008000a00 */
[----:B------:R-:W5:Y:S01]  /*0440*/  LDG.E.64 R24, desc[UR12][R4.64+0x1800] ;  /* 0x0018000c04187981 */ /* 0x000f62000c1e1b00 */
[----:B------:R-:W0:Y:S03]  /*0450*/  LDCU.64 UR8, c[0x0][0x478] ;  /* 0x00008f00ff0877ac */ /* 0x000e260008000a00 */
[----:B------:R-:W2:Y:S01]  /*0460*/  LDG.E.64 R30, desc[UR12][R4.64+0x3000] ;  /* 0x0030000c041e7981 */ /* 0x000ea2000c1e1b00 */
[----:B------:R-:W0:Y:S03]  /*0470*/  LDCU.64 UR14, c[0x0][0x438] ;  /* 0x00008700ff0e77ac */ /* 0x000e260008000a00 */
[----:B------:R-:W2:Y:S04]  /*0480*/  LDG.E.64 R22, desc[UR12][R4.64+0x1000] ;  /* 0x0010000c04167981 */ /* 0x000ea8000c1e1b00 */
[----:B------:R-:W2:Y:S04]  /*0490*/  LDG.E.64 R20, desc[UR12][R4.64+0x800] ;  /* 0x0008000c04147981 */ /* 0x000ea8000c1e1b00 */
[----:B------:R-:W2:Y:S01]  /*04a0*/  LDG.E.64 R2, desc[UR12][R4.64] ;  /* 0x0000000c04027981 */ /* 0x000ea2000c1e1b00 */
[----:B------:R-:W-:Y:S01]  /*04b0*/  HFMA2 R56, -RZ, RZ, 0, 0 ;  /* 0x00000000ff387431 */ /* 0x000fe200000001ff */
[----:B------:R-:W-:-:S02]  /*04c0*/  CS2R R64, SRZ ;  /* 0x0000000000407805 */ /* 0x000fc4000001ff00 */
[----:B------:R-:W-:Y:S02]  /*04d0*/  CS2R R62, SRZ ;  /* 0x00000000003e7805 */ /* 0x000fe4000001ff00 */
[----:B------:R-:W-:Y:S02]  /*04e0*/  CS2R R60, SRZ ;  /* 0x00000000003c7805 */ /* 0x000fe4000001ff00 */
[----:B------:R-:W-:Y:S02]  /*04f0*/  CS2R R58, SRZ ;  /* 0x00000000003a7805 */ /* 0x000fe4000001ff00 */
[----:B------:R-:W-:Y:S02]  /*0500*/  MOV R54, RZ ;  /* 0x000000ff00367202 */ /* 0x000fe40000000f00 */
[--C-:B---3--:R-:W-:Y:S02]  /*0510*/  SHF.R.U64 R140, R28, 0x10, R29.reuse ;  /* 0x000000101c8c7819 */ /* 0x108fe4000000121d */
[----:B------:R-:W-:-:S04]  /*0520*/  SHF.R.U32.HI R0, RZ, 0x10, R29 ;  /* 0x00000010ff007819 */ /* 0x000fc8000001161d */
[----:B------:R-:W-:Y:S02]  /*0530*/  PRMT R140, R0, 0x5410, R140 ;  /* 0x00005410008c7816 */ /* 0x000fe4000000008c */
[----:B----4-:R-:W-:Y:S02]  /*0540*/  SHF.R.U32.HI R0, RZ, 0x10, R27 ;  /* 0x00000010ff007819 */ /* 0x010fe4000001161b */
[----:B-----5:R-:W-:Y:S02]  /*0550*/  SHF.R.U64 R138, R24, 0x10, R25 ;  /* 0x00000010188a7819 */ /* 0x020fe40000001219 */
[--C-:B--2---:R-:W-:Y:S02]  /*0560*/  SHF.R.U64 R141, R30, 0x10, R31.reuse ;  /* 0x000000101e8d7819 */ /* 0x104fe4000000121f */
[----:B------:R-:W-:Y:S02]  /*0570*/  PRMT R138, R138, 0x5410, R0 ;  /* 0x000054108a8a7816 */ /* 0x000fe40000000000 */
[----:B------:R-:W-:-:S02]  /*0580*/  SHF.R.U32.HI R6, RZ, 0x10, R31 ;  /* 0x00000010ff067819 */ /* 0x000fc4000001161f */
[----:B------:R-:W-:Y:S02]  /*0590*/  SHF.R.U64 R139, R26, 0x10, R27 ;  /* 0x000000101a8b7819 */ /* 0x000fe4000000121b */
[----:B------:R-:W-:Y:S02]  /*05a0*/  SHF.R.U32.HI R137, RZ, 0x10, R25 ;  /* 0x00000010ff897819 */ /* 0x000fe40000011619 */
[--C-:B------:R-:W-:Y:S02]  /*05b0*/  SHF.R.U64 R136, R22, 0x10, R23.reuse ;  /* 0x0000001016887819 */ /* 0x100fe40000001217 */
[----:B------:R-:W-:Y:S02]  /*05c0*/  SHF.R.U32.HI R0, RZ, 0x10, R23 ;  /* 0x00000010ff007819 */ /* 0x000fe40000011617 */
[--C-:B------:R-:W-:Y:S02]  /*05d0*/  SHF.R.U64 R135, R20, 0x10, R21.reuse ;  /* 0x0000001014877819 */ /* 0x100fe40000001215 */
[----:B------:R-:W-:-:S02]  /*05e0*/  SHF.R.U32.HI R134, RZ, 0x10, R21 ;  /* 0x00000010ff867819 */ /* 0x000fc40000011615 */
[--C-:B------:R-:W-:Y:S02]  /*05f0*/  SHF.R.U64 R133, R2, 0x10, R3.reuse ;  /* 0x0000001002857819 */ /* 0x100fe40000001203 */
[----:B------:R-:W-:Y:S02]  /*0600*/  SHF.R.U32.HI R132, RZ, 0x10, R3 ;  /* 0x00000010ff847819 */ /* 0x000fe40000011603 */
[----:B------:R-:W-:Y:S02]  /*0610*/  PRMT R141, R6, 0x5410, R141 ;  /* 0x00005410068d7816 */ /* 0x000fe4000000008d */
[----:B------:R-:W-:Y:S02]  /*0620*/  PRMT R139, R139, 0x5410, R139 ;  /* 0x000054108b8b7816 */ /* 0x000fe4000000008b */
[----:B------:R-:W-:Y:S02]  /*0630*/  PRMT R137, R137, 0x5410, R137 ;  /* 0x0000541089897816 */ /* 0x000fe40000000089 */
[----:B------:R-:W-:-:S02]  /*0640*/  PRMT R136, R0, 0x5410, R136 ;  /* 0x0000541000887816 */ /* 0x000fc40000000088 */
[----:B------:R-:W-:Y:S02]  /*0650*/  PRMT R135, R135, 0x5410, R135 ;  /* 0x0000541087877816 */ /* 0x000fe40000000087 */
[----:B------:R-:W-:Y:S02]  /*0660*/  PRMT R134, R134, 0x5410, R134 ;  /* 0x0000541086867816 */ /* 0x000fe40000000086 */
[----:B------:R-:W-:Y:S02]  /*0670*/  PRMT R133, R133, 0x5410, R133 ;  /* 0x0000541085857816 */ /* 0x000fe40000000085 */
[----:B01----:R-:W-:-:S07]  /*0680*/  PRMT R132, R132, 0x5410, R132 ;  /* 0x0000541084847816 */ /* 0x003fce0000000084 */
.L_x_1094:
        /* <DEDUP_REMOVED lines=51> */
[----:B------:R-:W-:-:S02]  /*09c0*/  HADD2.F32 R187, -RZ, R133.H1_H1 ;  /* 0x30000085ffbb7230 */ /* 0x000fc40000004100 */
[----:B------:R-:W-:Y:S02]  /*09d0*/  HADD2.F32 R178, -RZ, R3.H0_H0 ;  /* 0x20000003ffb27230 */ /* 0x000fe40000004100 */
[----:B------:R-:W-:Y:S02]  /*09e0*/  HADD2.F32 R189, -RZ, R132.H1_H1 ;  /* 0x30000084ffbd7230 */ /* 0x000fe40000004100 */
[----:B------:R-:W-:Y:S02]  /*09f0*/  HADD2.F32 R209, -RZ, R135.H1_H1 ;  /* 0x30000087ffd17230 */ /* 0x000fe40000004100 */
[----:B------:R-:W-:Y:S02]  /*0a00*/  HADD2.F32 R185, -RZ, R25.H0_H0 ;  /* 0x20000019ffb97230 */ /* 0x000fe40000004100 */
[----:B------:R-:W-:Y:S02]  /*0a10*/  HADD2.F32 R211, -RZ, R134.H1_H1 ;  /* 0x30000086ffd37230 */ /* 0x000fe40000004100 */
[----:B------:R-:W-:-:S02]  /*0a20*/  HADD2.F32 R207, -RZ, R136.H1_H1 ;  /* 0x30000088ffcf7230 */ /* 0x000fc40000004100 */
[----:B------:R-:W-:Y:S02]  /*0a30*/  HADD2.F32 R205, -RZ, R136.H0_H0 ;  /* 0x20000088ffcd7230 */ /* 0x000fe40000004100 */
[--C-:B------:R-:W-:Y:S02]  /*0a40*/  HADD2.F32 R203, -RZ, R138.reuse.H0_H0 ;  /* 0x2000008affcb7230 */ /* 0x100fe40000004100 */
[----:B------:R-:W-:Y:S02]  /*0a50*/  HADD2.F32 R201, -RZ, R137.H1_H1 ;  /* 0x30000089ffc97230 */ /* 0x000fe40000004100 */
[----:B------:R-:W-:Y:S02]  /*0a60*/  HADD2.F32 R213, -RZ, R27.H0_H0 ;  /* 0x2000001bffd57230 */ /* 0x000fe40000004100 */
[----:B------:R-:W-:Y:S02]  /*0a70*/  HADD2.F32 R122, -RZ, R138.H1_H1 ;  /* 0x3000008aff7a7230 */ /* 0x000fe40000004100 */
[----:B------:R-:W-:-:S02]  /*0a80*/  HADD2.F32 R215, -RZ, R29.H0_H0 ;  /* 0x2000001dffd77230 */ /* 0x000fc40000004100 */
[----:B------:R-:W-:Y:S01]  /*0a90*/  HADD2.F32 R217, -RZ, R31.H0_H0 ;  /* 0x2000001fffd97230 */ /* 0x000fe20000004100 */
[--C-:B--2---:R-:W-:Y:S02]  /*0aa0*/  SHF.R.U64 R191, R18, 0x10, R19.reuse ;  /* 0x0000001012bf7819 */ /* 0x104fe40000001213 */
[----:B------:R-:W-:Y:S02]  /*0ab0*/  SHF.R.U32.HI R193, RZ, 0x10, R19 ;  /* 0x00000010ffc17819 */ /* 0x000fe40000011613 */
[--C-:B---3--:R-:W-:Y:S02]  /*0ac0*/  SHF.R.U64 R171, R46, 0x10, R47.reuse ;  /* 0x000000102eab7819 */ /* 0x108fe4000000122f */
[----:B------:R-:W-:Y:S02]  /*0ad0*/  SHF.R.U32.HI R169, RZ, 0x10, R47 ;  /* 0x00000010ffa97819 */ /* 0x000fe4000001162f */
[--C-:B----4-:R-:W-:Y:S02]  /*0ae0*/  SHF.R.U64 R163, R48, 0x10, R49.reuse ;  /* 0x0000001030a37819 */ /* 0x110fe40000001231 */
        /* <DEDUP_REMOVED lines=8> */
[----:B------:R-:W-:Y:S01]  /*0b70*/  SHF.R.U32.HI R195, RZ, 0x10, R119 ;  /* 0x00000010ffc37819 */ /* 0x000fe20000011677 */
        /* <DEDUP_REMOVED lines=56> */
[----:B------:R-:W-:Y:S01]  /*0f00*/  SHF.R.U64 R190, R16, 0x10, R17 ;  /* 0x0000001010be7819 */ /* 0x000fe20000001211 */
[----:B------:R-:W-:-:S02]  /*0f10*/  HADD2.F32 R177, -RZ, R16.H0_H0 ;  /* 0x20000010ffb17230 */ /* 0x000fc40000004100 */
[----:B------:R-:W-:Y:S02]  /*0f20*/  HADD2.F32 R0, -RZ, R2.H0_H0 ;  /* 0x20000002ff007230 */ /* 0x000fe40000004100 */
[----:B------:R-:W-:Y:S01]  /*0f30*/  HADD2.F32 R190, -RZ, R190.H0_H0 ;  /* 0x200000beffbe7230 */ /* 0x000fe20000004100 */
[----:B------:R-:W-:Y:S02]  /*0f40*/  SHF.R.U32.HI R188, RZ, 0x10, R17 ;  /* 0x00000010ffbc7819 */ /* 0x000fe40000011611 */
[----:B------:R-:W-:Y:S01]  /*0f50*/  FMUL.FTZ R183, R0, R177 ;  /* 0x000000b100b77220 */ /* 0x000fe20000410000 */
[C---:B-----5:R-:W-:Y:S01]  /*0f60*/  FMUL.FTZ R0, R52.reuse, R115 ;  /* 0x0000007334007220 */ /* 0x060fe20000410000 */
[----:B------:R-:W-:Y:S02]  /*0f70*/  HADD2.F32 R179, -RZ, R17.H0_H0 ;  /* 0x20000011ffb37230 */ /* 0x000fe40000004100 */
[----:B------:R-:W-:Y:S01]  /*0f80*/  FMUL.FTZ R187, R187, R190 ;  /* 0x000000bebbbb7220 */ /* 0x000fe20000410000 */
[----:B------:R-:W-:Y:S01]  /*0f90*/  FADD.FTZ R120, RZ, R183 ;  /* 0x000000b7ff787221 */ /* 0x000fe20000010000 */
[----:B------:R-:W-:Y:S01]  /*0fa0*/  FMUL.FTZ R191, R52, R191 ;  /* 0x000000bf34bf7220 */ /* 0x000fe20000410000 */
[----:B------:R-:W-:Y:S01]  /*0fb0*/  FFMA.FTZ R124, R0, R183, RZ ;  /* 0x000000b7007c7223 */ /* 0x000fe200000100ff */
[----:B------:R-:W-:-:S02]  /*0fc0*/  HADD2.F32 R188, -RZ, R188.H0_H0 ;  /* 0x200000bcffbc7230 */ /* 0x000fc40000004100 */
[----:B------:R-:W-:Y:S01]  /*0fd0*/  FMUL.FTZ R115, R52, R121 ;  /* 0x0000007934737220 */ /* 0x000fe20000410000 */
[----:B------:R-:W-:Y:S01]  /*0fe0*/  FMUL.FTZ R178, R178, R179 ;  /* 0x000000b3b2b27220 */ /* 0x000fe20000410000 */
[----:B------:R-:W-:Y:S01]  /*0ff0*/  FADD.FTZ R121, R120, R187 ;  /* 0x000000bb78797221 */ /* 0x000fe20000010000 */
[----:B------:R-:W-:Y:S01]  /*1000*/  FMUL.FTZ R181, R52, R181 ;  /* 0x000000b534b57220 */ /* 0x000fe20000410000 */
[----:B------:R-:W-:Y:S01]  /*1010*/  FFMA.FTZ R124, R191, R187, R124 ;  /* 0x000000bbbf7c7223 */ /* 0x000fe2000001007c */
[----:B------:R-:W-:Y:S01]  /*1020*/  SHF.R.U64 R186, R14, 0x10, R15 ;  /* 0x000000100eba7819 */ /* 0x000fe2000000120f */
[----:B------:R-:W-:Y:S01]  /*1030*/  HADD2.F32 R18, -RZ, R9.H0_H0 ;  /* 0x20000009ff127230 */ /* 0x000fe20000004100 */
[--C-:B------:R-:W-:Y:S01]  /*1040*/  SHF.R.U64 R192, R8, 0x10, R9.reuse ;  /* 0x0000001008c07819 */ /* 0x100fe20000001209 */
[----:B------:R-:W-:Y:S01]  /*1050*/  HADD2.F32 R168, -RZ, R14.H0_H0 ;  /* 0x2000000effa87230 */ /* 0x000fe20000004100 */
[----:B------:R-:W-:Y:S01]  /*1060*/  SHF.R.U32.HI R50, RZ, 0x10, R9 ;  /* 0x00000010ff327819 */ /* 0x000fe20000011609 */
[----:B------:R-:W-:-:S02]  /*1070*/  HADD2.F32 R9, -RZ, R20.H0_H0 ;  /* 0x20000014ff097230 */ /* 0x000fc40000004100 */
[----:B------:R-:W-:Y:S01]  /*1080*/  FMUL.FTZ R189, R189, R188 ;  /* 0x000000bcbdbd7220 */ /* 0x000fe20000410000 */
[----:B------:R-:W-:Y:S01]  /*1090*/  FADD.FTZ R120, R121, R178 ;  /* 0x000000b279787221 */ /* 0x000fe20000010000 */
[----:B------:R-:W-:Y:S01]  /*10a0*/  FMUL.FTZ R193, R52, R193 ;  /* 0x000000c134c17220 */ /* 0x000fe20000410000 */
[----:B------:R-:W-:Y:S01]  /*10b0*/  FFMA.FTZ R124, R181, R178, R124 ;  /* 0x000000b2b57c7223 */ /* 0x000fe2000001007c */
[----:B------:R-:W-:Y:S02]  /*10c0*/  HADD2.F32 R186, -RZ, R186.H0_H0 ;  /* 0x200000baffba7230 */ /* 0x000fe40000004100 */
[----:B------:R-:W-:Y:S01]  /*10d0*/  FMUL.FTZ R166, R9, R168 ;  /* 0x000000a809a67220 */ /* 0x000fe20000410000 */
[----:B------:R-:W-:Y:S01]  /*10e0*/  FADD.FTZ R121, R120, R189 ;  /* 0x000000bd78797221 */ /* 0x000fe20000010000 */
[--C-:B------:R-:W-:Y:S01]  /*10f0*/  SHF.R.U64 R196, R10, 0x10, R11.reuse ;  /* 0x000000100ac47819 */ /* 0x100fe2000000120b */
[----:B------:R-:W-:Y:S01]  /*1100*/  HADD2.F32 R16, -RZ, R11.H0_H0 ;  /* 0x2000000bff107230 */ /* 0x000fe20000004100 */
[----:B------:R-:W-:Y:S01]  /*1110*/  SHF.R.U32.HI R194, RZ, 0x10, R11 ;  /* 0x00000010ffc27819 */ /* 0x000fe2000001160b */
[----:B------:R-:W-:Y:S01]  /*1120*/  FMUL.FTZ R175, R52, R175 ;  /* 0x000000af34af7220 */ /* 0x000fe20000410000 */
[----:B------:R-:W-:Y:S01]  /*1130*/  FFMA.FTZ R124, R193, R189, R124 ;  /* 0x000000bdc17c7223 */ /* 0x000fe2000001007c */
[----:B------:R-:W-:Y:S01]  /*1140*/  SHF.R.U32.HI R184, RZ, 0x10, R15 ;  /* 0x00000010ffb87819 */ /* 0x000fe2000001160f */
[----:B------:R-:W-:-:S02]  /*1150*/  HADD2.F32 R11, -RZ, R139.H1_H1 ;  /* 0x3000008bff0b7230 */ /* 0x000fc40000004100 */
[----:B------:R-:W-:Y:S02]  /*1160*/  HADD2.F32 R192, -RZ, R192.H0_H0 ;  /* 0x200000c0ffc07230 */ /* 0x000fe40000004100 */
[----:B------:R-:W-:Y:S01]  /*1170*/  FMUL.FTZ R162, R209, R186 ;  /* 0x000000bad1a27220 */ /* 0x000fe20000410000 */
[----:B------:R-:W-:Y:S02]  /*1180*/  HADD2.F32 R170, -RZ, R15.H0_H0 ;  /* 0x2000000fffaa7230 */ /* 0x000fe40000004100 */
[----:B------:R-:W-:Y:S01]  /*1190*/  FADD.FTZ R121, R121, R166 ;  /* 0x000000a679797221 */ /* 0x000fe20000010000 */
[----:B------:R-:W-:Y:S02]  /*11a0*/  HADD2.F32 R19, -RZ, R21.H0_H0 ;  /* 0x20000015ff137230 */ /* 0x000fe40000004100 */
[----:B------:R-:W-:Y:S01]  /*11b0*/  FMUL.FTZ R171, R52, R171 ;  /* 0x000000ab34ab7220 */ /* 0x000fe20000410000 */
[----:B------:R-:W-:Y:S01]  /*11c0*/  FFMA.FTZ R124, R175, R166, R124 ;  /* 0x000000a6af7c7223 */ /* 0x000fe2000001007c */
[----:B------:R-:W-:Y:S01]  /*11d0*/  SHF.R.U32.HI R48, RZ, 0x10, R7 ;  /* 0x00000010ff307819 */ /* 0x000fe20000011607 */
[----:B------:R-:W-:-:S02]  /*11e0*/  HADD2.F32 R184, -RZ, R184.H0_H0 ;  /* 0x200000b8ffb87230 */ /* 0x000fc40000004100 */
[----:B------:R-:W-:Y:S01]  /*11f0*/  FMUL.FTZ R120, R11, R192 ;  /* 0x000000c00b787220 */ /* 0x000fe20000410000 */
[----:B------:R-:W-:Y:S01]  /*1200*/  FMUL.FTZ R164, R19, R170 ;  /* 0x000000aa13a47220 */ /* 0x000fe20000410000 */
[----:B------:R-:W-:Y:S01]  /*1210*/  FADD.FTZ R11, R121, R162 ;  /* 0x000000a2790b7221 */ /* 0x000fe20000010000 */
[--C-:B------:R-:W-:Y:S01]  /*1220*/  SHF.R.U64 R182, R12, 0x10, R13.reuse ;  /* 0x000000100cb67819 */ /* 0x100fe2000000120d */
[----:B------:R-:W-:Y:S01]  /*1230*/  HADD2.F32 R174, -RZ, R13.H0_H0 ;  /* 0x2000000dffae7230 */ /* 0x000fe20000004100 */
[----:B------:R-:W-:Y:S01]  /*1240*/  SHF.R.U32.HI R180, RZ, 0x10, R13 ;  /* 0x00000010ffb47819 */ /* 0x000fe2000001160d */
[----:B------:R-:W-:Y:S01]  /*1250*/  FMUL.FTZ R173, R52, R173 ;  /* 0x000000ad34ad7220 */ /* 0x000fe20000410000 */
[----:B------:R-:W-:Y:S01]  /*1260*/  SHF.R.U32.HI R116, RZ, 0x10, R5 ;  /* 0x00000010ff747819 */ /* 0x000fe20000011605 */
[----:B------:R-:W-:Y:S01]  /*1270*/  FFMA.FTZ R124, R171, R162, R124 ;  /* 0x000000a2ab7c7223 */ /* 0x000fe2000001007c */
[----:B------:R-:W-:Y:S01]  /*1280*/  SHF.R.U64 R14, R6, 0x10, R7 ;  /* 0x00000010060e7819 */ /* 0x000fe20000001207 */
[----:B------:R-:W-:-:S02]  /*1290*/  HADD2.F32 R13, -RZ, R6.H0_H0 ;  /* 0x20000006ff0d7230 */ /* 0x000fc40000004100 */
[----:B------:R-:W-:Y:S01]  /*12a0*/  FMUL.FTZ R144, R185, R16 ;  /* 0x00000010b9907220 */ /* 0x000fe20000410000 */
[----:B------:R-:W-:Y:S02]  /*12b0*/  HADD2.F32 R172, -RZ, R12.H0_H0 ;  /* 0x2000000cffac7230 */ /* 0x000fe40000004100 */
[----:B------:R-:W-:Y:S01]  /*12c0*/  FMUL.FTZ R160, R211, R184 ;  /* 0x000000b8d3a07220 */ /* 0x000fe20000410000 */
[----:B------:R-:W-:Y:S02]  /*12d0*/  HADD2.F32 R47, -RZ, R22.H0_H0 ;  /* 0x20000016ff2f7230 */ /* 0x000fe40000004100 */
[----:B------:R-:W-:Y:S01]  /*12e0*/  FADD.FTZ R11, R11, R164 ;  /* 0x000000a40b0b7221 */ /* 0x000fe20000010000 */
[----:B------:R-:W-:Y:S02]  /*12f0*/  HADD2.F32 R6, -RZ, R140.H0_H0 ;  /* 0x2000008cff067230 */ /* 0x000fe40000004100 */
[----:B------:R-:W-:Y:S02]  /*1300*/  HADD2.F32 R185, -RZ, R48.H0_H0 ;  /* 0x20000030ffb97230 */ /* 0x000fe40000004100 */
[----:B------:R-:W-:Y:S01]  /*1310*/  FMUL.FTZ R169, R52, R169 ;  /* 0x000000a934a97220 */ /* 0x000fe20000410000 */
[----:B------:R-:W-:Y:S01]  /*1320*/  FFMA.FTZ R124, R173, R164, R124 ;  /* 0x000000a4ad7c7223 */ /* 0x000fe2000001007c */
[----:B------:R-:W-:-:S02]  /*1330*/  HADD2.F32 R9, -RZ, R116.H0_H0 ;  /* 0x20000074ff097230 */ /* 0x000fc40000004100 */
[----:B------:R-:W-:Y:S01]  /*1340*/  FMUL.FTZ R116, R52, R123 ;  /* 0x0000007b34747220 */ /* 0x000fe20000410000 */
[----:B------:R-:W-:Y:S02]  /*1350*/  HADD2.F32 R182, -RZ, R182.H0_H0 ;  /* 0x200000b6ffb67230 */ /* 0x000fe40000004100 */
[----:B------:R-:W-:Y:S01]  /*1360*/  FMUL.FTZ R154, R47, R172 ;  /* 0x000000ac2f9a7220 */ /* 0x000fe20000410000 */
[----:B------:R-:W-:Y:S01]  /*1370*/  FMUL.FTZ R123, R6, R185 ;  /* 0x000000b9067b7220 */ /* 0x000fe20000410000 */
[----:B------:R-:W-:Y:S01]  /*1380*/  FADD.FTZ R11, R11, R160 ;  /* 0x000000a00b0b7221 */ /* 0x000fe20000010000 */
[C---:B------:R-:W-:Y:S01]  /*1390*/  FMUL.FTZ R159, R52.reuse, R159 ;  /* 0x0000009f349f7220 */ /* 0x040fe20000410000 */
[----:B------:R-:W-:Y:S01]  /*13a0*/  FFMA.FTZ R6, R169, R160, R124 ;  /* 0x000000a0a9067223 */ /* 0x000fe2000001007c */
[----:B------:R-:W-:Y:S02]  /*13b0*/  HADD2.F32 R49, -RZ, R23.H0_H0 ;  /* 0x20000017ff317230 */ /* 0x000fe40000004100 */
[----:B------:R-:W-:Y:S01]  /*13c0*/  FMUL.FTZ R156, R207, R182 ;  /* 0x000000b6cf9c7220 */ /* 0x000fe20000410000 */
[----:B------:R-:W-:Y:S01]  /*13d0*/  FADD.FTZ R11, R11, R154 ;  /* 0x0000009a0b0b7221 */ /* 0x000fe20000010000 */
[----:B------:R-:W-:Y:S01]  /*13e0*/  FMUL.FTZ R163, R52, R163 ;  /* 0x000000a334a37220 */ /* 0x000fe20000410000 */
[----:B------:R-:W-:Y:S01]  /*13f0*/  FFMA.FTZ R6, R159, R154, R6 ;  /* 0x0000009a9f067223 */ /* 0x000fe20000010006 */
[----:B------:R-:W-:-:S02]  /*1400*/  HADD2.F32 R180, -RZ, R180.H0_H0 ;  /* 0x200000b4ffb47230 */ /* 0x000fc40000004100 */
[----:B------:R-:W-:Y:S01]  /*1410*/  FMUL.FTZ R152, R49, R174 ;  /* 0x000000ae31987220 */ /* 0x000fe20000410000 */
[----:B------:R-:W-:Y:S01]  /*1420*/  FADD.FTZ R11, R11, R156 ;  /* 0x0000009c0b0b7221 */ /* 0x000fe20000010000 */
[C---:B------:R-:W-:Y:S01]  /*1430*/  FMUL.FTZ R161, R52.reuse, R161 ;  /* 0x000000a134a17220 */ /* 0x040fe20000410000 */
[----:B------:R-:W-:Y:S01]  /*1440*/  FFMA.FTZ R6, R163, R156, R6 ;  /* 0x0000009ca3067223 */ /* 0x000fe20000010006 */
[----:B------:R-:W-:Y:S02]  /*1450*/  HADD2.F32 R176, -RZ, R10.H0_H0 ;  /* 0x2000000affb07230 */ /* 0x000fe40000004100 */
[----:B------:R-:W-:Y:S01]  /*1460*/  FMUL.FTZ R158, R205, R180 ;  /* 0x000000b4cd9e7220 */ /* 0x000fe20000410000 */
[----:B------:R-:W-:Y:S02]  /*1470*/  HADD2.F32 R51, -RZ, R24.H0_H0 ;  /* 0x20000018ff337230 */ /* 0x000fe40000004100 */
[----:B------:R-:W-:Y:S01]  /*1480*/  FADD.FTZ R11, R11, R152 ;  /* 0x000000980b0b7221 */ /* 0x000fe20000010000 */
[----:B------:R-:W-:Y:S01]  /*1490*/  FMUL.FTZ R165, R52, R165 ;  /* 0x000000a534a57220 */ /* 0x000fe20000410000 */
[----:B------:R-:W-:Y:S01]  /*14a0*/  FFMA.FTZ R6, R161, R152, R6 ;  /* 0x00000098a1067223 */ /* 0x000fe20000010006 */
[----:B------:R-:W-:-:S02]  /*14b0*/  HADD2.F32 R196, -RZ, R196.H0_H0 ;  /* 0x200000c4ffc47230 */ /* 0x000fc40000004100 */
[----:B------:R-:W-:Y:S01]  /*14c0*/  FMUL.FTZ R142, R51, R176 ;  /* 0x000000b0338e7220 */ /* 0x000fe20000410000 */
[----:B------:R-:W-:Y:S01]  /*14d0*/  FADD.FTZ R11, R11, R158 ;  /* 0x0000009e0b0b7221 */ /* 0x000fe20000010000 */
[----:B------:R-:W-:Y:S01]  /*14e0*/  FMUL.FTZ R147, R52, R147 ;  /* 0x0000009334937220 */ /* 0x000fe20000410000 */
[----:B------:R-:W-:Y:S01]  /*14f0*/  FFMA.FTZ R6, R165, R158, R6 ;  /* 0x0000009ea5067223 */ /* 0x000fe20000010006 */
[----:B------:R-:W-:Y:S02]  /*1500*/  HADD2.F32 R17, -RZ, R8.H0_H0 ;  /* 0x20000008ff117230 */ /* 0x000fe40000004100 */
[----:B------:R-:W-:Y:S01]  /*1510*/  FMUL.FTZ R150, R203, R196 ;  /* 0x000000c4cb967220 */ /* 0x000fe20000410000 */
[----:B------:R-:W-:Y:S02]  /*1520*/  HADD2.F32 R15, -RZ, R4.H0_H0 ;  /* 0x20000004ff0f7230 */ /* 0x000fe40000004100 */
[----:B------:R-:W-:Y:S01]  /*1530*/  FADD.FTZ R11, R11, R142 ;  /* 0x0000008e0b0b7221 */ /* 0x000fe20000010000 */
[----:B------:R-:W-:Y:S01]  /*1540*/  HADD2.F32 R114, -RZ, R30.H0_H0 ;  /* 0x2000001eff727230 */ /* 0x000fe20000004100 */
[----:B------:R-:W-:Y:S01]  /*1550*/  SHF.R.U64 R118, R4, 0x10, R5 ;  /* 0x0000001004767819 */ /* 0x000fe20000001205 */
[----:B------:R-:W-:-:S02]  /*1560*/  HADD2.F32 R8, -RZ, R26.H0_H0 ;  /* 0x2000001aff087230 */ /* 0x000fc40000004100 */
[----:B------:R-:W-:Y:S01]  /*1570*/  FMUL.FTZ R153, R52, R153 ;  /* 0x0000009934997220 */ /* 0x000fe20000410000 */
[----:B------:R-:W-:Y:S01]  /*1580*/  FFMA.FTZ R6, R147, R142, R6 ;  /* 0x0000008e93067223 */ /* 0x000fe20000010006 */
[----:B------:R-:W-:Y:S02]  /*1590*/  HADD2.F32 R4, -RZ, R141.H0_H0 ;  /* 0x2000008dff047230 */ /* 0x000fe40000004100 */
[----:B------:R-:W-:Y:S01]  /*15a0*/  FMUL.FTZ R47, R114, R15 ;  /* 0x0000000f722f7220 */ /* 0x000fe20000410000 */
[----:B------:R-:W-:Y:S02]  /*15b0*/  HADD2.F32 R194, -RZ, R194.H0_H0 ;  /* 0x200000c2ffc27230 */ /* 0x000fe40000004100 */
[----:B------:R-:W-:Y:S01]  /*15c0*/  FADD.FTZ R11, R11, R150 ;  /* 0x000000960b0b7221 */ /* 0x000fe20000010000 */
[----:B------:R-:W-:Y:S01]  /*15d0*/  FMUL.FTZ R51, R8, R17 ;  /* 0x0000001108337220 */ /* 0x000fe20000410000 */
[C---:B------:R-:W-:Y:S01]  /*15e0*/  FMUL.FTZ R149, R52.reuse, R149 ;  /* 0x0000009534957220 */ /* 0x040fe20000410000 */
[----:B------:R-:W-:Y:S01]  /*15f0*/  FMUL.FTZ R114, R52, R117 ;  /* 0x0000007534727220 */ /* 0x000fe20000410000 */
[----:B------:R-:W-:Y:S01]  /*1600*/  FFMA.FTZ R6, R153, R150, R6 ;  /* 0x0000009699067223 */ /* 0x000fe20000010006 */
[----:B------:R-:W-:-:S02]  /*1610*/  HADD2.F32 R10, -RZ, R5.H0_H0 ;  /* 0x20000005ff0a7230 */ /* 0x000fc40000004100 */
[C---:B------:R-:W-:Y:S01]  /*1620*/  FMUL.FTZ R117, R52.reuse, R125 ;  /* 0x0000007d34757220 */ /* 0x040fe20000410000 */
[----:B------:R-:W-:Y:S02]  /*1630*/  HADD2.F32 R8, -RZ, R118.H0_H0 ;  /* 0x20000076ff087230 */ /* 0x000fe40000004100 */
[----:B------:R-:W-:Y:S01]  /*1640*/  FMUL.FTZ R118, R52, R151 ;  /* 0x0000009734767220 */ /* 0x000fe20000410000 */
[----:B------:R-:W-:Y:S02]  /*1650*/  HADD2.F32 R5, -RZ, R141.H1_H1 ;  /* 0x3000008dff057230 */ /* 0x000fe40000004100 */
[----:B------:R-:W-:Y:S01]  /*1660*/  FMUL.FTZ R125, R4, R9 ;  /* 0x00000009047d7220 */ /* 0x000fe20000410000 */
[----:B------:R-:W-:Y:S01]  /*1670*/  FMUL.FTZ R151, R201, R194 ;  /* 0x000000c2c9977220 */ /* 0x000fe20000410000 */
[----:B------:R-:W-:Y:S01]  /*1680*/  FADD.FTZ R4, R11, R144 ;  /* 0x000000900b047221 */ /* 0x000fe20000010000 */
[----:B------:R-:W-:Y:S01]  /*1690*/  FMUL.FTZ R155, R52, R155 ;  /* 0x0000009b349b7220 */ /* 0x000fe20000410000 */
[----:B------:R-:W-:Y:S01]  /*16a0*/  FFMA.FTZ R6, R149, R144, R6 ;  /* 0x0000009095067223 */ /* 0x000fe20000010006 */
[----:B------:R-:W-:Y:S01]  /*16b0*/  FMUL.FTZ R124, R5, R8 ;  /* 0x00000008057c7220 */ /* 0x000fe20000410000 */
[----:B------:R-:W-:-:S02]  /*16c0*/  FADD.FTZ R4, R4, R151 ;  /* 0x0000009704047221 */ /* 0x000fc40000010000 */
[----:B------:R-:W-:Y:S01]  /*16d0*/  FFMA.FTZ R5, R155, R151, R6 ;  /* 0x000000979b057223 */ /* 0x000fe20000010006 */
[----:B------:R-:W-:Y:S01]  /*16e0*/  FMUL.FTZ R127, R52, R127 ;  /* 0x0000007f347f7220 */ /* 0x000fe20000410000 */
[----:B------:R-:W-:Y:S02]  /*16f0*/  FADD.FTZ R203, R4, R51 ;  /* 0x0000003304cb7221 */ /* 0x000fe40000010000 */
[----:B------:R-:W-:Y:S01]  /*1700*/  FFMA.FTZ R4, R114, R51, R5 ;  /* 0x0000003372047223 */ /* 0x000fe20000010005 */
[----:B------:R-:W-:Y:S02]  /*1710*/  HADD2.F32 R19, -RZ, R50.H0_H0 ;  /* 0x20000032ff137230 */ /* 0x000fe40000004100 */
[----:B------:R-:W-:Y:S01]  /*1720*/  FMUL.FTZ R50, R213, R18 ;  /* 0x00000012d5327220 */ /* 0x000fe20000410000 */
[----:B------:R-:W-:Y:S01]  /*1730*/  FADD.FTZ R5, R203, R120 ;  /* 0x00000078cb057221 */ /* 0x000fe20000010000 */
        /* <DEDUP_REMOVED lines=8> */
[----:B------:R-:W-:Y:S02]  /*17c0*/  HADD2.F32 R7, -RZ, R140.H1_H1 ;  /* 0x3000008cff077230 */ /* 0x000fe40000004100 */
[----:B------:R-:W-:Y:S01]  /*17d0*/  FADD.FTZ R6, R6, R121 ;  /* 0x0000007906067221 */ /* 0x000fe20000010000 */
[----:B------:R-:W-:-:S02]  /*17e0*/  HADD2.F32 R14, -RZ, R14.H0_H0 ;  /* 0x2000000eff0e7230 */ /* 0x000fc40000004100 */
[----:B------:R-:W-:Y:S01]  /*17f0*/  FFMA.FTZ R5, R126, R121, R5 ;  /* 0x000000797e057223 */ /* 0x000fe20000010005 */
[----:B------:R-:W-:Y:S01]  /*1800*/  FMUL.FTZ R129, R52, R129 ;  /* 0x0000008134817220 */ /* 0x000fe20000410000 */
[----:B------:R-:W-:Y:S01]  /*1810*/  FADD.FTZ R221, R6, R49 ;  /* 0x0000003106dd7221 */ /* 0x000fe20000010000 */
[----:B------:R-:W-:Y:S01]  /*1820*/  FMUL.FTZ R122, R7, R14 ;  /* 0x0000000e077a7220 */ /* 0x000fe20000410000 */
[----:B------:R-:W-:Y:S01]  /*1830*/  FFMA.FTZ R4, R116, R49, R5 ;  /* 0x0000003174047223 */ /* 0x000fe20000010005 */
[----:B------:R-:W-:Y:S02]  /*1840*/  FMUL.FTZ R48, R215, R12 ;  /* 0x0000000cd7307220 */ /* 0x000fe40000410000 */
        /* <DEDUP_REMOVED lines=10> */
[----:B------:R-:W-:Y:S01]  /*18f0*/  FMUL.FTZ R46, R217, R10 ;  /* 0x0000000ad92e7220 */ /* 0x000fe20000410000 */
[C---:B------:R-:W-:Y:S01]  /*1900*/  FMUL.FTZ R119, R52.reuse, R119 ;  /* 0x0000007734777220 */ /* 0x040fe20000410000 */
        /* <DEDUP_REMOVED lines=36> */
.L_x_1020:
        /* <DEDUP_REMOVED lines=51> */
[----:B------:R-:W-:-:S02]  /*1e80*/  HADD2.F32 R120, -RZ, R30.H0_H0 ;  /* 0x2000001eff787230 */ /* 0x000fc40000004100 */
[----:B------:R-:W-:Y:S02]  /*1e90*/  HADD2.F32 R207, -RZ, R133.H1_H1 ;  /* 0x30000085ffcf7230 */ /* 0x000fe40000004100 */
[----:B------:R-:W-:Y:S02]  /*1ea0*/  HADD2.F32 R209, -RZ, R132.H1_H1 ;  /* 0x30000084ffd17230 */ /* 0x000fe40000004100 */
[----:B------:R-:W-:Y:S02]  /*1eb0*/  HADD2.F32 R211, -RZ, R135.H1_H1 ;  /* 0x30000087ffd37230 */ /* 0x000fe40000004100 */
[----:B------:R-:W-:Y:S02]  /*1ec0*/  HADD2.F32 R185, -RZ, R27.H0_H0 ;  /* 0x2000001bffb97230 */ /* 0x000fe40000004100 */
[----:B------:R-:W-:Y:S02]  /*1ed0*/  HADD2.F32 R213, -RZ, R134.H1_H1 ;  /* 0x30000086ffd57230 */ /* 0x000fe40000004100 */
[----:B------:R-:W-:-:S02]  /*1ee0*/  HADD2.F32 R205, -RZ, R136.H1_H1 ;  /* 0x30000088ffcd7230 */ /* 0x000fc40000004100 */
[----:B------:R-:W-:Y:S02]  /*1ef0*/  HADD2.F32 R203, -RZ, R136.H0_H0 ;  /* 0x20000088ffcb7230 */ /* 0x000fe40000004100 */
[----:B------:R-:W-:Y:S02]  /*1f00*/  HADD2.F32 R151, -RZ, R137.H1_H1 ;  /* 0x30000089ff977230 */ /* 0x000fe40000004100 */
[----:B------:R-:W-:Y:S02]  /*1f10*/  HADD2.F32 R122, -RZ, R138.H1_H1 ;  /* 0x3000008aff7a7230 */ /* 0x000fe40000004100 */
[----:B------:R-:W-:Y:S02]  /*1f20*/  HADD2.F32 R215, -RZ, R29.H0_H0 ;  /* 0x2000001dffd77230 */ /* 0x000fe40000004100 */
[----:B------:R-:W-:Y:S01]  /*1f30*/  HADD2.F32 R217, -RZ, R31.H0_H0 ;  /* 0x2000001fffd97230 */ /* 0x000fe20000004100 */
[--C-:B--2---:R-:W-:Y:S01]  /*1f40*/  SHF.R.U64 R114, R46, 0x10, R47.reuse ;  /* 0x000000102e727819 */ /* 0x104fe2000000122f */
[----:B------:R-:W-:Y:S01]  /*1f50*/  HADD2.F32 R115, -RZ, R46.H0_H0 ;  /* 0x2000002eff737230 */ /* 0x000fe20000004100 */
[----:B------:R-:W-:Y:S01]  /*1f60*/  SHF.R.U32.HI R46, RZ, 0x10, R47 ;  /* 0x00000010ff2e7819 */ /* 0x000fe2000001162f */
[----:B------:R-:W-:Y:S01]  /*1f70*/  HADD2.F32 R181, -RZ, R47.H0_H0 ;  /* 0x2000002fffb57230 */ /* 0x000fe20000004100 */
[--C-:B---3--:R-:W-:Y:S01]  /*1f80*/  SHF.R.U64 R47, R16, 0x10, R17.reuse ;  /* 0x00000010102f7819 */ /* 0x108fe20000001211 */
[----:B------:R-:W-:Y:S01]  /*1f90*/  HADD2.F32 R175, -RZ, R16.H0_H0 ;  /* 0x20000010ffaf7230 */ /* 0x000fe20000004100 */
[----:B------:R-:W-:Y:S01]  /*1fa0*/  SHF.R.U32.HI R16, RZ, 0x10, R17 ;  /* 0x00000010ff107819 */ /* 0x000fe20000011611 */
[----:B------:R-:W-:Y:S01]  /*1fb0*/  HADD2.F32 R117, -RZ, R17.H0_H0 ;  /* 0x20000011ff757230 */ /* 0x000fe20000004100 */
[--C-:B----4-:R-:W-:Y:S01]  /*1fc0*/  SHF.R.U64 R17, R18, 0x10, R19.reuse ;  /* 0x0000001012117819 */ /* 0x110fe20000001213 */
        /* <DEDUP_REMOVED lines=62> */
[----:B------:R-:W-:Y:S01]  /*23b0*/  HADD2.F32 R177, -RZ, R178.H0_H0 ;  /* 0x200000b2ffb17230 */ /* 0x000fe20000004100 */
[----:B------:R-:W-:Y:S01]  /*23c0*/  SHF.R.U64 R182, R172, 0x10, R173 ;  /* 0x00000010acb67819 */ /* 0x000fe200000012ad */
[----:B------:R-:W-:-:S02]  /*23d0*/  HADD2.F32 R0, -RZ, R2.H0_H0 ;  /* 0x20000002ff007230 */ /* 0x000fc40000004100 */
[----:B------:R-:W-:Y:S02]  /*23e0*/  HADD2.F32 R174, -RZ, R173.H0_H0 ;  /* 0x200000adffae7230 */ /* 0x000fe40000004100 */
[----:B------:R-:W-:Y:S01]  /*23f0*/  HADD2.F32 R49, -RZ, R23.H0_H0 ;  /* 0x20000017ff317230 */ /* 0x000fe20000004100 */
[----:B------:R-:W-:Y:S01]  /*2400*/  SHF.R.U64 R192, R8, 0x10, R9 ;  /* 0x0000001008c07819 */ /* 0x000fe20000001209 */
[----:B------:R-:W-:Y:S02]  /*2410*/  HADD2.F32 R172, -RZ, R172.H0_H0 ;  /* 0x200000acffac7230 */ /* 0x000fe40000004100 */
[----:B------:R-:W-:Y:S02]  /*2420*/  HADD2.F32 R13, -RZ, R6.H0_H0 ;  /* 0x20000006ff0d7230 */ /* 0x000fe40000004100 */
[----:B------:R-:W-:Y:S02]  /*2430*/  HADD2.F32 R47, -RZ, R22.H0_H0 ;  /* 0x20000016ff2f7230 */ /* 0x000fe40000004100 */
[----:B------:R-:W-:Y:S01]  /*2440*/  HADD2.F32 R114, -RZ, R28.H0_H0 ;  /* 0x2000001cff727230 */ /* 0x000fe20000004100 */
[----:B------:R-:W-:Y:S01]  /*2450*/  SHF.R.U64 R186, R168, 0x10, R169 ;  /* 0x00000010a8ba7819 */ /* 0x000fe200000012a9 */
[----:B------:R-:W-:Y:S01]  /*2460*/  HADD2.F32 R17, -RZ, R8.H0_H0 ;  /* 0x20000008ff117230 */ /* 0x000fe20000004100 */
[----:B------:R-:W-:Y:S01]  /*2470*/  SHF.R.U32.HI R8, RZ, 0x10, R9 ;  /* 0x00000010ff087819 */ /* 0x000fe20000011609 */
[----:B------:R-:W-:-:S02]  /*2480*/  HADD2.F32 R15, -RZ, R4.H0_H0 ;  /* 0x20000004ff0f7230 */ /* 0x000fc40000004100 */
[----:B------:R-:W-:Y:S01]  /*2490*/  FMUL.FTZ R183, R0, R177 ;  /* 0x000000b100b77220 */ /* 0x000fe20000410000 */
[----:B------:R-:W-:Y:S02]  /*24a0*/  HADD2.F32 R18, -RZ, R9.H0_H0 ;  /* 0x20000009ff127230 */ /* 0x000fe40000004100 */
[----:B------:R-:W-:Y:S01]  /*24b0*/  HADD2.F32 R190, -RZ, R190.H0_H0 ;  /* 0x200000beffbe7230 */ /* 0x000fe20000004100 */
[----:B------:R-:W-:Y:S01]  /*24c0*/  SHF.R.U32.HI R118, RZ, 0x10, R5 ;  /* 0x00000010ff767819 */ /* 0x000fe20000011605 */
[----:B------:R-:W-:Y:S02]  /*24d0*/  HADD2.F32 R168, -RZ, R168.H0_H0 ;  /* 0x200000a8ffa87230 */ /* 0x000fe40000004100 */
[----:B------:R-:W-:Y:S01]  /*24e0*/  FMUL.FTZ R152, R49, R174 ;  /* 0x000000ae31987220 */ /* 0x000fe20000410000 */
[----:B------:R-:W-:Y:S02]  /*24f0*/  HADD2.F32 R9, -RZ, R20.H0_H0 ;  /* 0x20000014ff097230 */ /* 0x000fe40000004100 */
[----:B-----5:R-:W-:Y:S01]  /*2500*/  FMUL.FTZ R0, R52, R115 ;  /* 0x0000007334007220 */ /* 0x020fe20000410000 */
[----:B------:R-:W-:Y:S01]  /*2510*/  SHF.R.U32.HI R188, RZ, 0x10, R179 ;  /* 0x00000010ffbc7819 */ /* 0x000fe200000116b3 */
[----:B------:R-:W-:Y:S01]  /*2520*/  FMUL.FTZ R154, R47, R172 ;  /* 0x000000ac2f9a7220 */ /* 0x000fe20000410000 */
[----:B------:R-:W-:Y:S01]  /*2530*/  FMUL.FTZ R49, R114, R13 ;  /* 0x0000000d72317220 */ /* 0x000fe20000410000 */
[----:B------:R-:W-:-:S02]  /*2540*/  HADD2.F32 R179, -RZ, R179.H0_H0 ;  /* 0x200000b3ffb37230 */ /* 0x000fc40000004100 */
[----:B------:R-:W-:Y:S01]  /*2550*/  FMUL.FTZ R47, R120, R15 ;  /* 0x0000000f782f7220 */ /* 0x000fe20000410000 */
[----:B------:R-:W-:Y:S02]  /*2560*/  HADD2.F32 R178, -RZ, R3.H0_H0 ;  /* 0x20000003ffb27230 */ /* 0x000fe40000004100 */
[C---:B------:R-:W-:Y:S01]  /*2570*/  FMUL.FTZ R114, R52.reuse, R187 ;  /* 0x000000bb34727220 */ /* 0x040fe20000410000 */
[----:B------:R-:W-:Y:S01]  /*2580*/  FMUL.FTZ R187, R207, R190 ;  /* 0x000000becfbb7220 */ /* 0x000fe20000410000 */
[----:B------:R-:W-:Y:S01]  /*2590*/  FADD.FTZ R120, RZ, R183 ;  /* 0x000000b7ff787221 */ /* 0x000fe20000010000 */
[----:B------:R-:W-:Y:S01]  /*25a0*/  FMUL.FTZ R166, R9, R168 ;  /* 0x000000a809a67220 */ /* 0x000fe20000410000 */
[----:B------:R-:W-:Y:S01]  /*25b0*/  FMUL.FTZ R191, R52, R191 ;  /* 0x000000bf34bf7220 */ /* 0x000fe20000410000 */
[----:B------:R-:W-:Y:S01]  /*25c0*/  FFMA.FTZ R124, R0, R183, RZ ;  /* 0x000000b7007c7223 */ /* 0x000fe200000100ff */
[----:B------:R-:W-:Y:S02]  /*25d0*/  HADD2.F32 R9, -RZ, R118.H0_H0 ;  /* 0x20000076ff097230 */ /* 0x000fe40000004100 */
[----:B------:R-:W-:Y:S01]  /*25e0*/  FMUL.FTZ R118, R52, R121 ;  /* 0x0000007934767220 */ /* 0x000fe20000410000 */
[----:B------:R-:W-:-:S02]  /*25f0*/  HADD2.F32 R188, -RZ, R188.H0_H0 ;  /* 0x200000bcffbc7230 */ /* 0x000fc40000004100 */
        /* <DEDUP_REMOVED lines=9> */
[----:B------:R-:W-:Y:S02]  /*2690*/  HADD2.F32 R186, -RZ, R186.H0_H0 ;  /* 0x200000baffba7230 */ /* 0x000fe40000004100 */
[----:B------:R-:W-:Y:S01]  /*26a0*/  FADD.FTZ R121, R120, R189 ;  /* 0x000000bd78797221 */ /* 0x000fe20000010000 */
[--C-:B------:R-:W-:Y:S01]  /*26b0*/  SHF.R.U64 R196, R10, 0x10, R11.reuse ;  /* 0x000000100ac47819 */ /* 0x100fe2000000120b */
[----:B------:R-:W-:Y:S01]  /*26c0*/  HADD2.F32 R16, -RZ, R11.H0_H0 ;  /* 0x2000000bff107230 */ /* 0x000fe20000004100 */
[----:B------:R-:W-:Y:S01]  /*26d0*/  SHF.R.U32.HI R194, RZ, 0x10, R11 ;  /* 0x00000010ffc27819 */ /* 0x000fe2000001160b */
[----:B------:R-:W-:Y:S01]  /*26e0*/  FMUL.FTZ R175, R52, R175 ;  /* 0x000000af34af7220 */ /* 0x000fe20000410000 */
[----:B------:R-:W-:Y:S01]  /*26f0*/  FFMA.FTZ R124, R193, R189, R124 ;  /* 0x000000bdc17c7223 */ /* 0x000fe2000001007c */
[----:B------:R-:W-:Y:S01]  /*2700*/  SHF.R.U32.HI R184, RZ, 0x10, R169 ;  /* 0x00000010ffb87819 */ /* 0x000fe200000116a9 */
[----:B------:R-:W-:Y:S01]  /*2710*/  HADD2.F32 R11, -RZ, R139.H1_H1 ;  /* 0x3000008bff0b7230 */ /* 0x000fe20000004100 */
[----:B------:R-:W-:Y:S01]  /*2720*/  SHF.R.U32.HI R180, RZ, 0x10, R173 ;  /* 0x00000010ffb47819 */ /* 0x000fe200000116ad */
[----:B------:R-:W-:-:S02]  /*2730*/  HADD2.F32 R192, -RZ, R192.H0_H0 ;  /* 0x200000c0ffc07230 */ /* 0x000fc40000004100 */
[----:B------:R-:W-:Y:S01]  /*2740*/  FMUL.FTZ R162, R211, R186 ;  /* 0x000000bad3a27220 */ /* 0x000fe20000410000 */
[----:B------:R-:W-:Y:S02]  /*2750*/  HADD2.F32 R170, -RZ, R169.H0_H0 ;  /* 0x200000a9ffaa7230 */ /* 0x000fe40000004100 */
[----:B------:R-:W-:Y:S01]  /*2760*/  FADD.FTZ R121, R121, R166 ;  /* 0x000000a679797221 */ /* 0x000fe20000010000 */
[----:B------:R-:W-:Y:S02]  /*2770*/  HADD2.F32 R19, -RZ, R21.H0_H0 ;  /* 0x20000015ff137230 */ /* 0x000fe40000004100 */
[----:B------:R-:W-:Y:S02]  /*2780*/  HADD2.F32 R173, -RZ, R25.H0_H0 ;  /* 0x20000019ffad7230 */ /* 0x000fe40000004100 */
[----:B------:R-:W-:Y:S01]  /*2790*/  FMUL.FTZ R171, R52, R171 ;  /* 0x000000ab34ab7220 */ /* 0x000fe20000410000 */
[----:B------:R-:W-:Y:S01]  /*27a0*/  FFMA.FTZ R124, R175, R166, R124 ;  /* 0x000000a6af7c7223 */ /* 0x000fe2000001007c */
[----:B------:R-:W-:Y:S01]  /*27b0*/  SHF.R.U32.HI R48, RZ, 0x10, R7 ;  /* 0x00000010ff307819 */ /* 0x000fe20000011607 */
[----:B------:R-:W-:-:S02]  /*27c0*/  HADD2.F32 R169, -RZ, R138.H0_H0 ;  /* 0x2000008affa97230 */ /* 0x000fc40000004100 */
[----:B------:R-:W-:Y:S01]  /*27d0*/  FMUL.FTZ R120, R11, R192 ;  /* 0x000000c00b787220 */ /* 0x000fe20000410000 */
[----:B------:R-:W-:Y:S02]  /*27e0*/  HADD2.F32 R184, -RZ, R184.H0_H0 ;  /* 0x200000b8ffb87230 */ /* 0x000fe40000004100 */
[----:B------:R-:W-:Y:S01]  /*27f0*/  FMUL.FTZ R164, R19, R170 ;  /* 0x000000aa13a47220 */ /* 0x000fe20000410000 */
[----:B------:R-:W-:Y:S02]  /*2800*/  HADD2.F32 R196, -RZ, R196.H0_H0 ;  /* 0x200000c4ffc47230 */ /* 0x000fe40000004100 */
[----:B------:R-:W-:Y:S01]  /*2810*/  FMUL.FTZ R144, R173, R16 ;  /* 0x00000010ad907220 */ /* 0x000fe20000410000 */
[----:B------:R-:W-:Y:S01]  /*2820*/  FADD.FTZ R11, R121, R162 ;  /* 0x000000a2790b7221 */ /* 0x000fe20000010000 */
[----:B------:R-:W-:Y:S01]  /*2830*/  FMUL.FTZ R173, R52, R117 ;  /* 0x0000007534ad7220 */ /* 0x000fe20000410000 */
[----:B------:R-:W-:Y:S01]  /*2840*/  FFMA.FTZ R124, R171, R162, R124 ;  /* 0x000000a2ab7c7223 */ /* 0x000fe2000001007c */
[----:B------:R-:W-:Y:S01]  /*2850*/  SHF.R.U64 R46, R6, 0x10, R7 ;  /* 0x00000010062e7819 */ /* 0x000fe20000001207 */
[----:B------:R-:W-:Y:S01]  /*2860*/  FMUL.FTZ R50, R185, R18 ;  /* 0x00000012b9327220 */ /* 0x000fe20000410000 */
[----:B------:R-:W-:-:S02]  /*2870*/  HADD2.F32 R6, -RZ, R140.H0_H0 ;  /* 0x2000008cff067230 */ /* 0x000fc40000004100 */
[----:B------:R-:W-:Y:S01]  /*2880*/  FMUL.FTZ R160, R213, R184 ;  /* 0x000000b8d5a07220 */ /* 0x000fe20000410000 */
[----:B------:R-:W-:Y:S02]  /*2890*/  HADD2.F32 R185, -RZ, R48.H0_H0 ;  /* 0x20000030ffb97230 */ /* 0x000fe40000004100 */
[----:B------:R-:W-:Y:S01]  /*28a0*/  FMUL.FTZ R150, R169, R196 ;  /* 0x000000c4a9967220 */ /* 0x000fe20000410000 */
[----:B------:R-:W-:Y:S01]  /*28b0*/  FADD.FTZ R11, R11, R164 ;  /* 0x000000a40b0b7221 */ /* 0x000fe20000010000 */
[----:B------:R-:W-:Y:S01]  /*28c0*/  FMUL.FTZ R169, R52, R123 ;  /* 0x0000007b34a97220 */ /* 0x000fe20000410000 */
[----:B------:R-:W-:Y:S01]  /*28d0*/  FFMA.FTZ R124, R173, R164, R124 ;  /* 0x000000a4ad7c7223 */ /* 0x000fe2000001007c */
[----:B------:R-:W-:Y:S02]  /*28e0*/  HADD2.F32 R182, -RZ, R182.H0_H0 ;  /* 0x200000b6ffb67230 */ /* 0x000fe40000004100 */
        /* <DEDUP_REMOVED lines=8> */
[----:B------:R-:W-:-:S02]  /*2970*/  HADD2.F32 R180, -RZ, R180.H0_H0 ;  /* 0x200000b4ffb47230 */ /* 0x000fc40000004100 */
[----:B------:R-:W-:Y:S01]  /*2980*/  FADD.FTZ R11, R11, R156 ;  /* 0x0000009c0b0b7221 */ /* 0x000fe20000010000 */
[C---:B------:R-:W-:Y:S01]  /*2990*/  FMUL.FTZ R161, R52.reuse, R161 ;  /* 0x000000a134a17220 */ /* 0x040fe20000410000 */
[----:B------:R-:W-:Y:S01]  /*29a0*/  FFMA.FTZ R6, R163, R156, R6 ;  /* 0x0000009ca3067223 */ /* 0x000fe20000010006 */
[----:B------:R-:W-:Y:S02]  /*29b0*/  HADD2.F32 R176, -RZ, R10.H0_H0 ;  /* 0x2000000affb07230 */ /* 0x000fe40000004100 */
[----:B------:R-:W-:Y:S01]  /*29c0*/  FMUL.FTZ R158, R203, R180 ;  /* 0x000000b4cb9e7220 */ /* 0x000fe20000410000 */
[----:B------:R-:W-:Y:S02]  /*29d0*/  HADD2.F32 R51, -RZ, R24.H0_H0 ;  /* 0x20000018ff337230 */ /* 0x000fe40000004100 */
[----:B------:R-:W-:Y:S01]  /*29e0*/  FADD.FTZ R11, R11, R152 ;  /* 0x000000980b0b7221 */ /* 0x000fe20000010000 */
[C---:B------:R-:W-:Y:S01]  /*29f0*/  FMUL.FTZ R165, R52.reuse, R165 ;  /* 0x000000a534a57220 */ /* 0x040fe20000410000 */
[----:B------:R-:W-:Y:S01]  /*2a00*/  FFMA.FTZ R6, R161, R152, R6 ;  /* 0x00000098a1067223 */ /* 0x000fe20000010006 */
[----:B------:R-:W-:Y:S01]  /*2a10*/  FMUL.FTZ R147, R52, R147 ;  /* 0x0000009334937220 */ /* 0x000fe20000410000 */
[----:B------:R-:W-:Y:S01]  /*2a20*/  FMUL.FTZ R142, R51, R176 ;  /* 0x000000b0338e7220 */ /* 0x000fe20000410000 */
[----:B------:R-:W-:Y:S01]  /*2a30*/  FADD.FTZ R11, R11, R158 ;  /* 0x0000009e0b0b7221 */ /* 0x000fe20000010000 */
[----:B------:R-:W-:Y:S01]  /*2a40*/  FFMA.FTZ R6, R165, R158, R6 ;  /* 0x0000009ea5067223 */ /* 0x000fe20000010006 */
[----:B------:R-:W-:Y:S01]  /*2a50*/  SHF.R.U64 R116, R4, 0x10, R5 ;  /* 0x0000001004747819 */ /* 0x000fe20000001205 */
[----:B------:R-:W-:Y:S01]  /*2a60*/  FMUL.FTZ R153, R52, R153 ;  /* 0x0000009934997220 */ /* 0x000fe20000410000 */
[----:B------:R-:W-:Y:S01]  /*2a70*/  FADD.FTZ R11, R11, R142 ;  /* 0x0000008e0b0b7221 */ /* 0x000fe20000010000 */
[----:B------:R-:W-:Y:S01]  /*2a80*/  FFMA.FTZ R6, R147, R142, R6 ;  /* 0x0000008e93067223 */ /* 0x000fe20000010006 */
[----:B------:R-:W-:-:S02]  /*2a90*/  HADD2.F32 R4, -RZ, R141.H0_H0 ;  /* 0x2000008dff047230 */ /* 0x000fc40000004100 */
[----:B------:R-:W-:Y:S02]  /*2aa0*/  HADD2.F32 R194, -RZ, R194.H0_H0 ;  /* 0x200000c2ffc27230 */ /* 0x000fe40000004100 */
[----:B------:R-:W-:Y:S01]  /*2ab0*/  FADD.FTZ R11, R11, R150 ;  /* 0x000000960b0b7221 */ /* 0x000fe20000010000 */
[C---:B------:R-:W-:Y:S01]  /*2ac0*/  FMUL.FTZ R149, R52.reuse, R149 ;  /* 0x0000009534957220 */ /* 0x040fe20000410000 */
[----:B------:R-:W-:Y:S01]  /*2ad0*/  FFMA.FTZ R6, R153, R150, R6 ;  /* 0x0000009699067223 */ /* 0x000fe20000010006 */
[----:B------:R-:W-:Y:S02]  /*2ae0*/  HADD2.F32 R10, -RZ, R5.H0_H0 ;  /* 0x20000005ff0a7230 */ /* 0x000fe40000004100 */
[----:B------:R-:W-:Y:S01]  /*2af0*/  FMUL.FTZ R117, R52, R125 ;  /* 0x0000007d34757220 */ /* 0x000fe20000410000 */
[----:B------:R-:W-:Y:S02]  /*2b00*/  HADD2.F32 R19, -RZ, R8.H0_H0 ;  /* 0x20000008ff137230 */ /* 0x000fe40000004100 */
[----:B------:R-:W-:Y:S01]  /*2b10*/  FMUL.FTZ R125, R4, R9 ;  /* 0x00000009047d7220 */ /* 0x000fe20000410000 */
[----:B------:R-:W-:-:S02]  /*2b20*/  HADD2.F32 R14, -RZ, R26.H0_H0 ;  /* 0x2000001aff0e7230 */ /* 0x000fc40000004100 */
[----:B------:R-:W-:Y:S01]  /*2b30*/  FMUL.FTZ R151, R151, R194 ;  /* 0x000000c297977220 */ /* 0x000fe20000410000 */
[----:B------:R-:W-:Y:S02]  /*2b40*/  HADD2.F32 R5, -RZ, R141.H1_H1 ;  /* 0x3000008dff057230 */ /* 0x000fe40000004100 */
[----:B------:R-:W-:Y:S01]  /*2b50*/  FADD.FTZ R4, R11, R144 ;  /* 0x000000900b047221 */ /* 0x000fe20000010000 */
[----:B------:R-:W-:Y:S02]  /*2b60*/  HADD2.F32 R8, -RZ, R116.H0_H0 ;  /* 0x20000074ff087230 */ /* 0x000fe40000004100 */
[----:B------:R-:W-:Y:S01]  /*2b70*/  FMUL.FTZ R155, R52, R155 ;  /* 0x0000009b349b7220 */ /* 0x000fe20000410000 */
[----:B------:R-:W-:Y:S01]  /*2b80*/  FFMA.FTZ R6, R149, R144, R6 ;  /* 0x0000009095067223 */ /* 0x000fe20000010006 */
[----:B------:R-:W-:Y:S01]  /*2b90*/  FMUL.FTZ R51, R14, R17 ;  /* 0x000000110e337220 */ /* 0x000fe20000410000 */
[----:B------:R-:W-:Y:S01]  /*2ba0*/  FADD.FTZ R4, R4, R151 ;  /* 0x0000009704047221 */ /* 0x000fe20000010000 */
[----:B------:R-:W-:Y:S01]  /*2bb0*/  FMUL.FTZ R124, R5, R8 ;  /* 0x00000008057c7220 */ /* 0x000fe20000410000 */
[----:B------:R-:W-:Y:S01]  /*2bc0*/  FFMA.FTZ R5, R155, R151, R6 ;  /* 0x000000979b057223 */ /* 0x000fe20000010006 */
[----:B------:R-:W-:Y:S01]  /*2bd0*/  FMUL.FTZ R127, R52, R127 ;  /* 0x0000007f347f7220 */ /* 0x000fe20000410000 */
[----:B------:R-:W-:-:S02]  /*2be0*/  FADD.FTZ R203, R4, R51 ;  /* 0x0000003304cb7221 */ /* 0x000fc40000010000 */
[----:B------:R-:W-:Y:S02]  /*2bf0*/  FFMA.FTZ R4, R114, R51, R5 ;  /* 0x0000003372047223 */ /* 0x000fe40000010005 */
[----:B------:R-:W-:Y:S02]  /*2c00*/  FADD.FTZ R5, R203, R120 ;  /* 0x00000078cb057221 */ /* 0x000fe40000010000 */
[----:B------:R-:W-:Y:S01]  /*2c10*/  FFMA.FTZ R4, R127, R120, R4 ;  /* 0x000000787f047223 */ /* 0x000fe20000010004 */
[----:B------:R-:W-:Y:S01]  /*2c20*/  FMUL.FTZ R121, R122, R19 ;  /* 0x000000137a797220 */ /* 0x000fe20000410000 */
[----:B------:R-:W-:Y:S01]  /*2c30*/  FADD.FTZ R6, R5, R50 ;  /* 0x0000003205067221 */ /* 0x000fe20000010000 */
[----:B------:R-:W-:Y:S01]  /*2c40*/  FMUL.FTZ R126, R52, R199 ;  /* 0x000000c7347e7220 */ /* 0x000fe20000410000 */
[----:B------:R-:W-:Y:S01]  /*2c50*/  FFMA.FTZ R5, R115, R50, R4 ;  /* 0x0000003273057223 */ /* 0x000fe20000010004 */
[----:B------:R-:W-:Y:S02]  /*2c60*/  HADD2.F32 R12, -RZ, R7.H0_H0 ;  /* 0x20000007ff0c7230 */ /* 0x000fe40000004100 */
[----:B------:R-:W-:Y:S01]  /*2c70*/  FADD.FTZ R6, R6, R121 ;  /* 0x0000007906067221 */ /* 0x000fe20000010000 */
[----:B------:R-:W-:-:S02]  /*2c80*/  HADD2.F32 R7, -RZ, R140.H1_H1 ;  /* 0x3000008cff077230 */ /* 0x000fc40000004100 */
[----:B------:R-:W-:Y:S02]  /*2c90*/  HADD2.F32 R14, -RZ, R46.H0_H0 ;  /* 0x2000002eff0e7230 */ /* 0x000fe40000004100 */
[----:B------:R-:W-:Y:S01]  /*2ca0*/  FMUL.FTZ R116, R52, R201 ;  /* 0x000000c934747220 */ /* 0x000fe20000410000 */
[----:B------:R-:W-:Y:S01]  /*2cb0*/  FFMA.FTZ R5, R126, R121, R5 ;  /* 0x000000797e057223 */ /* 0x000fe20000010005 */
[----:B------:R-:W-:Y:S01]  /*2cc0*/  FADD.FTZ R221, R6, R49 ;  /* 0x0000003106dd7221 */ /* 0x000fe20000010000 */
[----:B------:R-:W-:Y:S01]  /*2cd0*/  FMUL.FTZ R129, R52, R129 ;  /* 0x0000008134817220 */ /* 0x000fe20000410000 */
[----:B------:R-:W-:Y:S01]  /*2ce0*/  FMUL.FTZ R122, R7, R14 ;  /* 0x0000000e077a7220 */ /* 0x000fe20000410000 */
[----:B------:R-:W-:Y:S01]  /*2cf0*/  FFMA.FTZ R4, R116, R49, R5 ;  /* 0x0000003174047223 */ /* 0x000fe20000010005 */
[----:B------:R-:W-:Y:S02]  /*2d00*/  FMUL.FTZ R48, R215, R12 ;  /* 0x0000000cd7307220 */ /* 0x000fe40000410000 */
[----:B------:R-:W-:Y:S01]  /*2d10*/  FADD.FTZ R221, R221, R122 ;  /* 0x0000007adddd7221 */ /* 0x000fe20000010000 */
[----:B------:R-:W-:Y:S01]  /*2d20*/  FFMA.FTZ R4, R129, R122, R4 ;  /* 0x0000007a81047223 */ /* 0x000fe20000010004 */
[----:B------:R-:W-:-:S02]  /*2d30*/  FMUL.FTZ R128, R52, R197 ;  /* 0x000000c534807220 */ /* 0x000fc40000410000 */
        /* <DEDUP_REMOVED lines=44> */
.L_x_1021:
        /* <DEDUP_REMOVED lines=32> */
.L_x_1023:
[----:B------:R-:W-:Y:S05]  /*3200*/  BSYNC.RECONVERGENT B0 ;  /* 0x0000000000007941 */ /* 0x000fea0003800200 */
.L_x_1022:
        /* <DEDUP_REMOVED lines=119> */
.L_x_1026:
        /* <DEDUP_REMOVED lines=23> */
.L_x_1025:
        /* <DEDUP_REMOVED lines=26> */
.L_x_1028:
        /* <DEDUP_REMOVED lines=27> */
.L_x_1024:
        /* <DEDUP_REMOVED lines=17> */
[----:B------:R-:W-:Y:S01]  /*3f50*/  HADD2.F32 R7, -RZ, R7.H0_H0 ;  /* 0x20000007ff077230 */ /* 0x000fe20000004100 */
[----:B------:R-:W-:Y:S01]  /*3f60*/  SHF.R.U32.HI R11, RZ, 0x10, R33 ;  /* 0x00000010ff0b7819 */ /* 0x000fe20000011621 */
[----:B------:R-:W-:-:S02]  /*3f70*/  HADD2.F32 R5, -RZ, R0.H0_H0 ;  /* 0x20000000ff057230 */ /* 0x000fc40000004100 */
[----:B------:R-:W-:Y:S01]  /*3f80*/  FADD.FTZ R178, -R181, R178 ;  /* 0x000000b2b5b27221 */ /* 0x000fe20000010100 */
[----:B------:R-:W-:Y:S02]  /*3f90*/  HADD2.F32 R9, -RZ, R4.H0_H0 ;  /* 0x20000004ff097230 */ /* 0x000fe40000004100 */
[----:B------:R-:W-:Y:S01]  /*3fa0*/  FADD.FTZ R4, -R8, R189 ;  /* 0x000000bd08047221 */ /* 0x000fe20000010100 */
[----:B------:R-:W-:Y:S02]  /*3fb0*/  HADD2.F32 R11, -RZ, R11.H0_H0 ;  /* 0x2000000bff0b7230 */ /* 0x000fe40000004100 */
[C---:B------:R-:W-:Y:S01]  /*3fc0*/  FFMA.FTZ R5, R52.reuse, R183, R5 ;  /* 0x000000b734057223 */ /* 0x040fe20000010005 */
[C---:B------:R-:W-:Y:S01]  /*3fd0*/  FFMA.FTZ R0, R52.reuse, R6, R7 ;  /* 0x0000000634007223 */ /* 0x040fe20000010007 */
[C---:B------:R-:W-:Y:S01]  /*3fe0*/  FFMA.FTZ R9, R52.reuse, R178, R9 ;  /* 0x000000b234097223 */ /* 0x040fe20000010009 */
[----:B------:R-:W-:-:S03]  /*3ff0*/  FFMA.FTZ R4, R52, R4, R11 ;  /* 0x0000000434047223 */ /* 0x000fc6000001000b */
[----:B------:R-:W-:Y:S02]  /*4000*/  F2FP.F16.F32.PACK_AB R5, R0, R5 ;  /* 0x000000050005723e */ /* 0x000fe400000000ff */
[----:B------:R-:W-:Y:S02]  /*4010*/  F2FP.F16.F32.PACK_AB R4, R4, R9 ;  /* 0x000000090404723e */ /* 0x000fe400000000ff */
[C---:B------:R-:W-:Y:S02]  /*4020*/  PRMT R0, R5.reuse, 0x7632, R0 ;  /* 0x0000763205007816 */ /* 0x040fe40000000000 */
[----:B------:R-:W-:Y:S02]  /*4030*/  PRMT R9, R5, 0x7610, R9 ;  /* 0x0000761005097816 */ /* 0x000fe40000000009 */
[C---:B------:R-:W-:Y:S02]  /*4040*/  PRMT R11, R4.reuse, 0x7632, R11 ;  /* 0x00007632040b7816 */ /* 0x040fe4000000000b */
[----:B------:R-:W-:Y:S01]  /*4050*/  PRMT R8, R4, 0x7610, R8 ;  /* 0x0000761004087816 */ /* 0x000fe20000000008 */
[----:B------:R-:W-:Y:S06]  /*4060*/  BRA `(.L_x_1027) ;  /* 0x0000000400807947 */ /* 0x000fec0003800000 */
.L_x_1030:
[C-C-:B------:R-:W-:Y:S01]  /*4070*/  FFMA.FTZ R0, R15.reuse, R0, R14.reuse ;  /* 0x000000000f007223 */ /* 0x140fe2000001000e */
[C-C-:B------:R-:W-:Y:S01]  /*4080*/  FFMA.FTZ R4, R15.reuse, R193, R14.reuse ;  /* 0x000000c10f047223 */ /* 0x140fe2000001000e */
[----:B------:R-:W-:Y:S01]  /*4090*/  MOV R6, R33 ;  /* 0x0000002100067202 */ /* 0x000fe20000000f00 */
[C-C-:B------:R-:W-:Y:S01]  /*40a0*/  FFMA.FTZ R181, R15.reuse, R181, R14.reuse ;  /* 0x000000b50fb57223 */ /* 0x140fe2000001000e */
[----:B------:R-:W-:Y:S01]  /*40b0*/  FADD.FTZ R183, -R0, R183 ;  /* 0x000000b700b77221 */ /* 0x000fe20000010100 */
[----:B------:R-:W-:Y:S01]  /*40c0*/  SHF.R.U32.HI R8, RZ, 0x10, R33 ;  /* 0x00000010ff087819 */ /* 0x000fe20000011621 */
[----:B------:R-:W-:Y:S01]  /*40d0*/  FADD.FTZ R189, -R4, R189 ;  /* 0x000000bd04bd7221 */ /* 0x000fe20000010100 */
[----:B------:R-:W-:Y:S01]  /*40e0*/  MOV R0, R32 ;  /* 0x0000002000007202 */ /* 0x000fe20000000f00 */
[----:B------:R-:W-:Y:S01]  /*40f0*/  FFMA.FTZ R4, R15, R191, R14 ;  /* 0x000000bf0f047223 */ /* 0x000fe2000001000e */
[----:B------:R-:W-:Y:S01]  /*4100*/  SHF.R.U64 R5, R32, 0x10, R33 ;  /* 0x0000001020057819 */ /* 0x000fe20000001221 */
[----:B------:R-:W-:-:S02]  /*4110*/  HADD2.F32 R7, -RZ, R6.H0_H0 ;  /* 0x20000006ff077230 */ /* 0x000fc40000004100 */
[----:B------:R-:W-:Y:S01]  /*4120*/  FADD.FTZ R181, -R181, R178 ;  /* 0x000000b2b5b57221 */ /* 0x000fe20000010100 */
[----:B------:R-:W-:Y:S02]  /*4130*/  HADD2.F32 R8, -RZ, R8.H0_H0 ;  /* 0x20000008ff087230 */ /* 0x000fe40000004100 */
[----:B------:R-:W-:Y:S01]  /*4140*/  FADD.FTZ R187, -R4, R187 ;  /* 0x000000bb04bb7221 */ /* 0x000fe20000010100 */
[----:B------:R-:W-:Y:S02]  /*4150*/  HADD2.F32 R0, -RZ, R0.H0_H0 ;  /* 0x20000000ff007230 */ /* 0x000fe40000004100 */
[C---:B------:R-:W-:Y:S01]  /*4160*/  FFMA.FTZ R7, R52.reuse, R181, R7 ;  /* 0x000000b534077223 */ /* 0x040fe20000010007 */
[----:B------:R-:W-:Y:S02]  /*4170*/  HADD2.F32 R6, -RZ, R5.H0_H0 ;  /* 0x20000005ff067230 */ /* 0x000fe40000004100 */
[C---:B------:R-:W-:Y:S01]  /*4180*/  FFMA.FTZ R8, R52.reuse, R189, R8 ;  /* 0x000000bd34087223 */ /* 0x040fe20000010008 */
[----:B------:R-:W-:-:S02]  /*4190*/  FFMA.FTZ R0, R52, R183, R0 ;  /* 0x000000b734007223 */ /* 0x000fc40000010000 */
[----:B------:R-:W-:Y:S02]  /*41a0*/  FFMA.FTZ R187, R52, R187, R6 ;  /* 0x000000bb34bb7223 */ /* 0x000fe40000010006 */
[----:B------:R-:W-:-:S03]  /*41b0*/  F2FP.F16.F32.PACK_AB R8, R8, R7 ;  /* 0x000000070808723e */ /* 0x000fc600000000ff */
[----:B------:R-:W-:Y:S02]  /*41c0*/  F2FP.F16.F32.PACK_AB R187, R187, R0 ;  /* 0x00000000bbbb723e */ /* 0x000fe400000000ff */
        /* <DEDUP_REMOVED lines=8> */
.L_x_1029:
        /* <DEDUP_REMOVED lines=33> */
.L_x_1031:
        /* <DEDUP_REMOVED lines=33> */
.L_x_1027:
        /* <DEDUP_REMOVED lines=19> */
.L_x_1032:
        /* <DEDUP_REMOVED lines=13> */
.L_x_1033:
        /* <DEDUP_REMOVED lines=11> */
[----:B------:R-:W-:Y:S02]  /*4920*/  HADD2.F32 R7, -RZ, R6.H0_H0 ;  /* 0x20000006ff077230 */ /* 0x000fe40000004100 */
[----:B------:R-:W-:Y:S01]  /*4930*/  FADD.FTZ R175, -R175, R166 ;  /* 0x000000a6afaf7221 */ /* 0x000fe20000010100 */
[----:B------:R-:W-:-:S02]  /*4940*/  HADD2.F32 R8, -RZ, R8.H0_H0 ;  /* 0x20000008ff087230 */ /* 0x000fc40000004100 */
[----:B------:R-:W-:Y:S01]  /*4950*/  FADD.FTZ R173, -R173, R164 ;  /* 0x000000a4adad7221 */ /* 0x000fe20000010100 */
[----:B------:R-:W-:Y:S02]  /*4960*/  HADD2.F32 R0, -RZ, R0.H0_H0 ;  /* 0x20000000ff007230 */ /* 0x000fe40000004100 */
[----:B------:R-:W-:Y:S01]  /*4970*/  FADD.FTZ R169, -R169, R160 ;  /* 0x000000a0a9a97221 */ /* 0x000fe20000010100 */
[----:B------:R-:W-:Y:S02]  /*4980*/  HADD2.F32 R6, -RZ, R9.H0_H0 ;  /* 0x20000009ff067230 */ /* 0x000fe40000004100 */
[----:B------:R-:W-:Y:S01]  /*4990*/  FADD.FTZ R171, -R171, R162 ;  /* 0x000000a2abab7221 */ /* 0x000fe20000010100 */
        /* <DEDUP_REMOVED lines=19> */
.L_x_1036:
        /* <DEDUP_REMOVED lines=31> */
.L_x_1035:
        /* <DEDUP_REMOVED lines=32> */
.L_x_1038:
        /* <DEDUP_REMOVED lines=23> */
[----:B0-----:R-:W-:Y:S02]  /*5030*/  PRMT R11, R6, 0x7610, R11 ;  /* 0x00007610060b7816 */ /* 0x001fe4000000000b */
[C---:B------:R-:W-:Y:S02]  /*5040*/  PRMT R7, R169.reuse, 0x7632, R7 ;  /* 0x00007632a9077816 */ /* 0x040fe40000000007 */
[----:B------:R-:W-:Y:S01]  /*5050*/  PRMT R6, R169, 0x7610, R6 ;  /* 0x00007610a9067816 */ /* 0x000fe20000000006 */
[----:B------:R-:W-:Y:S06]  /*5060*/  BRA `(.L_x_1037) ;  /* 0x0000000400647947 */ /* 0x000fec0003800000 */
.L_x_1034:
        /* <DEDUP_REMOVED lines=27> */
.L_x_1040:
        /* <DEDUP_REMOVED lines=12> */
[----:B------:R-:W-:Y:S02]  /*52e0*/  F2FP.F16.F32.PACK_AB R6, R6, R173 ;  /* 0x000000ad0606723e */ /* 0x000fe400000000ff */
[----:B------:R-:W-:Y:S02]  /*52f0*/  F2FP.F16.F32.PACK_AB R175, R0, R175 ;  /* 0x000000af00af723e */ /* 0x000fe400000000ff */
        /* <DEDUP_REMOVED lines=8> */
.L_x_1039:
        /* <DEDUP_REMOVED lines=23> */
.L_x_1041:
        /* <DEDUP_REMOVED lines=12> */
[----:B------:R-:W-:Y:S02]  /*55b0*/  F2FP.F16.F32.PACK_AB R175, R0, R175 ;  /* 0x000000af00af723e */ /* 0x000fe400000000ff */
[----:B------:R-:W-:Y:S02]  /*55c0*/  F2FP.F16.F32.PACK_AB R6, R6, R173 ;  /* 0x000000ad0606723e */ /* 0x000fe400000000ff */
[C---:B------:R-:W-:Y:S02]  /*55d0*/  PRMT R0, R175.reuse, 0x7632, R0 ;  /* 0x00007632af007816 */ /* 0x040fe40000000000 */
[----:B0-----:R-:W-:Y:S02]  /*55e0*/  PRMT R11, R175, 0x7610, R11 ;  /* 0x00007610af0b7816 */ /* 0x001fe4000000000b */
[----:B------:R-:W-:-:S07]  /*55f0*/  PRMT R7, R6, 0x7632, R7 ;  /* 0x0000763206077816 */ /* 0x000fce0000000007 */
.L_x_1037:
        /* <DEDUP_REMOVED lines=15> */
.L_x_1042:
        /* <DEDUP_REMOVED lines=10> */
.L_x_1043:
        /* <DEDUP_REMOVED lines=38> */
.L_x_1046:
        /* <DEDUP_REMOVED lines=31> */
.L_x_1045:
        /* <DEDUP_REMOVED lines=32> */
.L_x_1048:
        /* <DEDUP_REMOVED lines=27> */
.L_x_1044:
        /* <DEDUP_REMOVED lines=27> */
.L_x_1050:
        /* <DEDUP_REMOVED lines=22> */
.L_x_1049:
        /* <DEDUP_REMOVED lines=23> */
.L_x_1051:
        /* <DEDUP_REMOVED lines=12> */
[----:B------:R-:W-:Y:S02]  /*64d0*/  F2FP.F16.F32.PACK_AB R159, R0, R159 ;  /* 0x0000009f009f723e */ /* 0x000fe400000000ff */
[----:B------:R-:W-:Y:S02]  /*64e0*/  F2FP.F16.F32.PACK_AB R6, R6, R161 ;  /* 0x000000a10606723e */ /* 0x000fe400000000ff */
[C---:B------:R-:W-:Y:S02]  /*64f0*/  PRMT R0, R159.reuse, 0x7632, R0 ;  /* 0x000076329f007816 */ /* 0x040fe40000000000 */
[----:B0-----:R-:W-:Y:S02]  /*6500*/  PRMT R11, R159, 0x7610, R11 ;  /* 0x000076109f0b7816 */ /* 0x001fe4000000000b */
[----:B------:R-:W-:-:S07]  /*6510*/  PRMT R7, R6, 0x7632, R7 ;  /* 0x0000763206077816 */ /* 0x000fce0000000007 */
.L_x_1047:
        /* <DEDUP_REMOVED lines=15> */
.L_x_1052:
        /* <DEDUP_REMOVED lines=10> */
.L_x_1053:
[----:B------:R-:W-:Y:S05]  /*66b0*/  BRA.U !UP2, `(.L_x_1054) ;  /* 0x000000050afc7547 */ /* 0x000fea000b800000 */
[----:B------:R-:W-:Y:S05]  /*66c0*/  BRA.U !UP0, `(.L_x_1055) ;  /* 0x00000005080c7547 */ /* 0x000fea000b800000 */
[----:B------:R-:W-:Y:S05]  /*66d0*/  BRA.U !UP1, `(.L_x_1056) ;  /* 0x00000001098c7547 */ /* 0x000fea000b800000 */
[C-C-:B------:R-:W-:Y:S01]  /*66e0*/  FFMA.FTZ R0, R15.reuse, R155, R14.reuse ;  /* 0x0000009b0f007223 */ /* 0x140fe2000001000e */
[----:B-12---:R-:W-:Y:S01]  /*66f0*/  MOV R6, R39 ;  /* 0x0000002700067202 */ /* 0x006fe20000000f00 */
[C-C-:B------:R-:W-:Y:S01]  /*6700*/  FFMA.FTZ R147, R15.reuse, R147, R14.reuse ;  /* 0x000000930f937223 */ /* 0x140fe2000001000e */
[----:B------:R-:W-:Y:S01]  /*6710*/  SHF.R.U32.HI R8, RZ, 0x10, R39 ;  /* 0x00000010ff087819 */ /* 0x000fe20000011627 */
[----:B------:R-:W-:Y:S01]  /*6720*/  FADD.FTZ R151, -R0, R151 ;  /* 0x0000009700977221 */ /* 0x000fe20000010100 */
        /* <DEDUP_REMOVED lines=30> */
.L_x_1056:
        /* <DEDUP_REMOVED lines=31> */
.L_x_1055:
        /* <DEDUP_REMOVED lines=32> */
.L_x_1058:
[----:B------:R-:W-:Y:S01]  /*6d00*/  MOV R0, R38 ;  /* 0x0000002600007202 */ /* 0x000fe20000000f00 */
[C-C-:B------:R-:W-:Y:S01]  /*6d10*/  FFMA.FTZ R147, R15.reuse, R147, R14.reuse ;  /* 0x000000930f937223 */ /* 0x140fe2000001000e */
[--C-:B-12---:R-:W-:Y:S01]  /*6d20*/  SHF.R.U64 R6, R38, 0x10, R39.reuse ;  /* 0x0000001026067819 */ /* 0x106fe20000001227 */
[C-C-:B------:R-:W-:Y:S01]  /*6d30*/  FFMA.FTZ R153, R15.reuse, R153, R14.reuse ;  /* 0x000000990f997223 */ /* 0x140fe2000001000e */
[----:B------:R-:W-:Y:S01]  /*6d40*/  MOV R8, R39 ;  /* 0x0000002700087202 */ /* 0x000fe20000000f00 */
[C-C-:B------:R-:W-:Y:S01]  /*6d50*/  FFMA.FTZ R149, R15.reuse, R149, R14.reuse ;  /* 0x000000950f957223 */ /* 0x140fe2000001000e */
[----:B------:R-:W-:Y:S01]  /*6d60*/  SHF.R.U32.HI R9, RZ, 0x10, R39 ;  /* 0x00000010ff097819 */ /* 0x000fe20000011627 */
[----:B0-----:R-:W-:Y:S01]  /*6d70*/  FFMA.FTZ R10, R15, R155, R14 ;  /* 0x0000009b0f0a7223 */ /* 0x001fe2000001000e */
        /* <DEDUP_REMOVED lines=19> */
.L_x_1054:
        /* <DEDUP_REMOVED lines=27> */
.L_x_1060:
        /* <DEDUP_REMOVED lines=22> */
.L_x_1059:
        /* <DEDUP_REMOVED lines=23> */
.L_x_1061:
        /* <DEDUP_REMOVED lines=17> */
.L_x_1057:
        /* <DEDUP_REMOVED lines=15> */
.L_x_1062:
        /* <DEDUP_REMOVED lines=10> */
.L_x_1063:
        /* <DEDUP_REMOVED lines=38> */
.L_x_1066:
        /* <DEDUP_REMOVED lines=31> */
.L_x_1065:
        /* <DEDUP_REMOVED lines=32> */
.L_x_1068:
        /* <DEDUP_REMOVED lines=27> */
.L_x_1064:
        /* <DEDUP_REMOVED lines=27> */
.L_x_1070:
        /* <DEDUP_REMOVED lines=22> */
.L_x_1069:
        /* <DEDUP_REMOVED lines=23> */
.L_x_1071:
        /* <DEDUP_REMOVED lines=17> */
.L_x_1067:
        /* <DEDUP_REMOVED lines=15> */
.L_x_1072:
        /* <DEDUP_REMOVED lines=10> */
.L_x_1073:
        /* <DEDUP_REMOVED lines=37> */
.L_x_1076:
        /* <DEDUP_REMOVED lines=30> */
.L_x_1075:
        /* <DEDUP_REMOVED lines=31> */
.L_x_1078:
        /* <DEDUP_REMOVED lines=27> */
.L_x_1074:
        /* <DEDUP_REMOVED lines=29> */
.L_x_1080:
        /* <DEDUP_REMOVED lines=23> */
.L_x_1079:
        /* <DEDUP_REMOVED lines=24> */
.L_x_1081:
        /* <DEDUP_REMOVED lines=15> */
[----:B------:R-:W-:Y:S02]  /*9270*/  PRMT R13, R49, 0x7610, R13 ;  /* 0x00007610310d7816 */ /* 0x000fe4000000000d */
[C---:B------:R-:W-:Y:S02]  /*9280*/  PRMT R9, R6.reuse, 0x7632, R9 ;  /* 0x0000763206097816 */ /* 0x040fe40000000009 */
[----:B------:R-:W-:-:S07]  /*9290*/  PRMT R8, R6, 0x7610, R8 ;  /* 0x0000761006087816 */ /* 0x000fce0000000008 */
.L_x_1077:
        /* <DEDUP_REMOVED lines=15> */
.L_x_1082:
        /* <DEDUP_REMOVED lines=10> */
.L_x_1083:
[----:B------:R-:W-:Y:S05]  /*9430*/  BRA.U !UP2, `(.L_x_1084) ;  /* 0x000000050af07547 */ /* 0x000fea000b800000 */
[----:B------:R-:W-:Y:S05]  /*9440*/  BRA.U !UP0, `(.L_x_1085) ;  /* 0x0000000508047547 */ /* 0x000fea000b800000 */
[----:B------:R-:W-:Y:S05]  /*9450*/  BRA.U !UP1, `(.L_x_1086) ;  /* 0x0000000109887547 */ /* 0x000fea000b800000 */
[----:B0-2---:R-:W-:Y:S01]  /*9460*/  MOV R6, R45 ;  /* 0x0000002d00067202 */ /* 0x005fe20000000f00 */
[C-C-:B------:R-:W-:Y:S01]  /*9470*/  FFMA.FTZ R118, R15.reuse, R118, R14.reuse ;  /* 0x000000760f767223 */ /* 0x140fe2000001000e */
[--C-:B------:R-:W-:Y:S01]  /*9480*/  SHF.R.U32.HI R7, RZ, 0x10, R45.reuse ;  /* 0x00000010ff077819 */ /* 0x100fe2000001162d */
[C-C-:B------:R-:W-:Y:S01]  /*9490*/  FFMA.FTZ R119, R15.reuse, R119, R14.reuse ;  /* 0x000000770f777223 */ /* 0x140fe2000001000e */
[----:B------:R-:W-:Y:S01]  /*94a0*/  MOV R0, R44 ;  /* 0x0000002c00007202 */ /* 0x000fe20000000f00 */
[C-C-:B------:R-:W-:Y:S01]  /*94b0*/  FFMA.FTZ R131, R15.reuse, R131, R14.reuse ;  /* 0x000000830f837223 */ /* 0x140fe2000001000e */
[----:B-1----:R-:W-:Y:S01]  /*94c0*/  SHF.R.U64 R9, R44, 0x10, R45 ;  /* 0x000000102c097819 */ /* 0x002fe2000000122d */
        /* <DEDUP_REMOVED lines=27> */
.L_x_1086:
[--C-:B-1----:R-:W-:Y:S01]  /*9680*/  SHF.R.U32.HI R8, RZ, 0x10, R45.reuse ;  /* 0x00000010ff087819 */ /* 0x102fe2000001162d */
[C-C-:B------:R-:W-:Y:S01]  /*9690*/  FFMA.FTZ R118, R15.reuse, R118, R14.reuse ;  /* 0x000000760f767223 */ /* 0x140fe2000001000e */
[----:B0-2---:R-:W-:Y:S01]  /*96a0*/  MOV R7, R45 ;  /* 0x0000002d00077202 */ /* 0x005fe20000000f00 */
        /* <DEDUP_REMOVED lines=27> */
.L_x_1085:
[----:B------:R-:W-:Y:S05]  /*9860*/  BRA.U !UP1, `(.L_x_1088) ;  /* 0x0000000109787547 */ /* 0x000fea000b800000 */
        /* <DEDUP_REMOVED lines=30> */
.L_x_1088:
[----:B------:R-:W-:Y:S01]  /*9a50*/  MOV R0, R44 ;  /* 0x0000002c00007202 */ /* 0x000fe20000000f00 */
[C-C-:B------:R-:W-:Y:S01]  /*9a60*/  FFMA.FTZ R118, R15.reuse, R118, R14.reuse ;  /* 0x000000760f767223 */ /* 0x140fe2000001000e */
[--C-:B0-2---:R-:W-:Y:S01]  /*9a70*/  SHF.R.U64 R6, R44, 0x10, R45.reuse ;  /* 0x000000102c067819 */ /* 0x105fe2000000122d */
[C-C-:B------:R-:W-:Y:S01]  /*9a80*/  FFMA.FTZ R131, R15.reuse, R131, R14.reuse ;  /* 0x000000830f837223 */ /* 0x140fe2000001000e */
[----:B-1----:R-:W-:Y:S01]  /*9a90*/  SHF.R.U32.HI R9, RZ, 0x10, R45 ;  /* 0x00000010ff097819 */ /* 0x002fe2000001162d */
[C-C-:B------:R-:W-:Y:S01]  /*9aa0*/  FFMA.FTZ R119, R15.reuse, R119, R14.reuse ;  /* 0x000000770f777223 */ /* 0x140fe2000001000e */
[----:B------:R-:W-:Y:S01]  /*9ab0*/  MOV R8, R45 ;  /* 0x0000002d00087202 */ /* 0x000fe20000000f00 */
        /* <DEDUP_REMOVED lines=20> */
.L_x_1084:
        /* <DEDUP_REMOVED lines=29> */
.L_x_1090:
        /* <DEDUP_REMOVED lines=23> */
.L_x_1089:
        /* <DEDUP_REMOVED lines=24> */
.L_x_1091:
        /* <DEDUP_REMOVED lines=15> */
[----:B-12---:R-:W-:Y:S02]  /*a1b0*/  PRMT R11, R47, 0x7610, R11 ;  /* 0x000076102f0b7816 */ /* 0x006fe4000000000b */
[C---:B------:R-:W-:Y:S02]  /*a1c0*/  PRMT R9, R52.reuse, 0x7632, R9 ;  /* 0x0000763234097816 */ /* 0x040fe40000000009 */
[----:B------:R-:W-:-:S07]  /*a1d0*/  PRMT R8, R52, 0x7610, R8 ;  /* 0x0000761034087816 */ /* 0x000fce0000000008 */
.L_x_1087:
        /* <DEDUP_REMOVED lines=15> */
.L_x_1092:
        /* <DEDUP_REMOVED lines=10> */
.L_x_1093:
[----:B0-2---:R-:W0:Y:S01]  /*a370*/  LDC.64 R4, c[0x0][0x380] ;  /* 0x0000e000ff047b82 */ /* 0x005e220000000a00 */
[----:B------:R-:W-:Y:S01]  /*a380*/  UPLOP3.LUT UP3, UPT, UPT, UPT, UP3, 0x40, 0x4 ;  /* 0x000000000004789c */ /* 0x000fe20003f6e830 */
[----:B0-----:R-:W-:-:S04]  /*a390*/  IADD3 R112, PT, PT, R112, R4, RZ ;  /* 0x0000000470707210 */ /* 0x001fc80007ffe0ff */
[----:B------:R-:W-:-:S13]  /*a3a0*/  ISETP.GE.AND P0, PT, R112, R5, PT ;  /* 0x000000057000720c */ /* 0x000fda0003f06270 */
[----:B------:R-:W-:Y:S05]  /*a3b0*/  @!P0 BRA `(.L_x_1094) ;  /* 0xffffff6000b48947 */ /* 0x000fea000383ffff */
[----:B------:R-:W-:Y:S02]  /*a3c0*/  MOV R4, R110 ;  /* 0x0000006e00047202 */ /* 0x000fe40000000f00 */
[----:B------:R-:W-:Y:S02]  /*a3d0*/  MOV R5, R109 ;  /* 0x0000006d00057202 */ /* 0x000fe40000000f00 */
[----:B-1----:R-:W-:Y:S02]  /*a3e0*/  MOV R6, R108 ;  /* 0x0000006c00067202 */ /* 0x002fe40000000f00 */
        /* <DEDUP_REMOVED lines=49> */
[----:B------:R-:W-:-:S07]  /*a700*/  MOV R56, R54 ;  /* 0x0000003600387202 */ /* 0x000fce0000000f00 */
.L_x_1019:
        /* <DEDUP_REMOVED lines=24> */
.L_x_1095:
        /* <DEDUP_REMOVED lines=15> */
.L_x_7227:


//--------------------- .text._ZN10layer_norm31ln_parallel_residual_bwd_kernelINS_13Kernel_traitsI6__halfS2_S2_S2_fjLj7168ELj1ELj1ELj8ELj8ENS_18Kernel_traits_baseILj7168ES2_S2_S2_S2_fjLj256EEEEELb1ELb0ELb0EEEvNS_9BwdParamsE --------------------------
	.section	.text._ZN10layer_norm31ln_parallel_residual_bwd_kernelINS_13Kernel_traitsI6__halfS2_S2_S2_fjLj7168ELj1ELj1ELj8ELj8ENS_18Kernel_traits_baseILj7168ES2_S2_S2_S2_fjLj256EEEEELb1ELb0ELb0EEEvNS_9BwdParamsE,"ax",@progbits
	.align	128
        .global         _ZN10layer_norm31ln_parallel_residual_bwd_kernelINS_13Kernel_traitsI6__halfS2_S2_S2_fjLj7168ELj1ELj1ELj8ELj8ENS_18Kernel_traits_baseILj7168ES2_S2_S2_S2_fjLj256EEEEELb1ELb0ELb0EEEvNS_9BwdParamsE
        .type           _ZN10layer_norm31ln_parallel_residual_bwd_kernelINS_13Kernel_traitsI6__halfS2_S2_S2_fjLj7168ELj1ELj1ELj8ELj8ENS_18Kernel_traits_baseILj7168ES2_S2_S2_S2_fjLj256EEEEELb1ELb0ELb0EEEvNS_9BwdParamsE,@function
        .size           _ZN10layer_norm31ln_parallel_residual_bwd_kernelINS_13Kernel_traitsI6__halfS2_S2_S2_fjLj7168ELj1ELj1ELj8ELj8ENS_18Kernel_traits_baseILj7168ES2_S2_S2_S2_fjLj256EEEEELb1ELb0ELb0EEEvNS_9BwdParamsE,(.L_x_7228 - _ZN10layer_norm31ln_parallel_residual_bwd_kernelINS_13Kernel_traitsI6__halfS2_S2_S2_fjLj7168ELj1ELj1ELj8ELj8ENS_18Kernel_traits_baseILj7168ES2_S2_S2_S2_fjLj256EEEEELb1ELb0ELb0EEEvNS_9BwdParamsE)
        .other          _ZN10layer_norm31ln_parallel_residual_bwd_kernelINS_13Kernel_traitsI6__halfS2_S2_S2_fjLj7168ELj1ELj1ELj8ELj8ENS_18Kernel_traits_baseILj7168ES2_S2_S2_S2_fjLj256EEEEELb1ELb0ELb0EEEvNS_9BwdParamsE,@"STO_CUDA_ENTRY STV_DEFAULT"
_ZN10layer_norm31ln_parallel_residual_bwd_kernelINS_13Kernel_traitsI6__halfS2_S2_S2_fjLj7168ELj1ELj1ELj8ELj8ENS_18Kernel_traits_baseILj7168ES2_S2_S2_S2_fjLj256EEEEELb1ELb0ELb0EEEvNS_9BwdParamsE:
.text._ZN10layer_norm31ln_parallel_residual_bwd_kernelINS_13Kernel_traitsI6__halfS2_S2_S2_fjLj7168ELj1ELj1ELj8ELj8ENS_18Kernel_traits_baseILj7168ES2_S2_S2_S2_fjLj256EEEEELb1ELb0ELb0EEEvNS_9BwdParamsE:
        /* <DEDUP_REMOVED lines=10> */
[----:B------:R-:W-:Y:S01]  /*00a0*/  IMAD.U32 R3, RZ, RZ, UR4 ;  /* 0x00000004ff037e24 */ /* 0x000fe2000f8e00ff */
[----:B0-----:R-:W-:-:S04]  /*00b0*/  LOP3.LUT R0, R2, 0xff, RZ, 0x3c, !PT ;  /* 0x000000ff02007812 */ /* 0x001fc800078e3cff */
[----:B------:R-:W0:Y:S01]  /*00c0*/  LDC.64 R12, c[0x0][0x3d0] ;  /* 0x0000f400ff0c7b82 */ /* 0x000e220000000a00 */
[----:B------:R-:W0:Y:S01]  /*00d0*/  LDCU UR4, c[0x0][0x384] ;  /* 0x00007080ff0477ac */ /* 0x000e220008000800 */
[----:B------:R-:W-:Y:S01]  /*00e0*/  LEA.HI.SX32 R0, R3, R0, 0x1e ;  /* 0x0000000003007211 */ /* 0x000fe200078ff2ff */
[----:B------:R-:W-:-:S03]  /*00f0*/  IMAD.MOV.U32 R3, RZ, RZ, R2 ;  /* 0x000000ffff037224 */ /* 0x000fc600078e0002 */
[C---:B------:R-:W-:Y:S02]  /*0100*/  ISETP.GE.U32.AND P0, PT, R0.reuse, 0x100, PT ;  /* 0x000001000000780c */ /* 0x040fe40003f06070 */
[----:B------:R-:W0:Y:S01]  /*0110*/  LDC.64 R14, c[0x0][0x3d8] ;  /* 0x0000f600ff0e7b82 */ /* 0x000e220000000a00 */
[C---:B------:R-:W-:Y:S02]  /*0120*/  ISETP.GE.U32.AND P1, PT, R0.reuse, 0x200, PT ;  /* 0x000002000000780c */ /* 0x040fe40003f26070 */
[C---:B------:R-:W-:Y:S02]  /*0130*/  ISETP.GE.U32.AND P2, PT, R0.reuse, 0x300, PT ;  /* 0x000003000000780c */ /* 0x040fe40003f46070 */
[C---:B------:R-:W-:Y:S02]  /*0140*/  ISETP.GE.U32.AND P3, PT, R0.reuse, 0x400, PT ;  /* 0x000004000000780c */ /* 0x040fe40003f66070 */
[C---:B------:R-:W-:Y:S01]  /*0150*/  ISETP.GE.U32.AND P4, PT, R0.reuse, 0x500, PT ;  /* 0x000005000000780c */ /* 0x040fe20003f86070 */
[----:B------:R-:W0:Y:S01]  /*0160*/  LDC.64 R16, c[0x0][0x3d0] ;  /* 0x0000f400ff107b82 */ /* 0x000e220000000a00 */
[----:B------:R-:W-:-:S02]  /*0170*/  ISETP.GE.U32.AND P5, PT, R0, 0x600, PT ;  /* 0x000006000000780c */ /* 0x000fc40003fa6070 */
[----:B--2---:R-:W-:-:S04]  /*0180*/  @P0 IMAD.WIDE.U32 R4, R3, 0x8, R4 ;  /* 0x0000000803040825 */ /* 0x004fc800078e0004 */
[C---:B----4-:R-:W-:Y:S01]  /*0190*/  @P0 IMAD.WIDE.U32 R6, R3.reuse, 0x8, R6 ;  /* 0x0000000803060825 */ /* 0x050fe200078e0006 */
[----:B------:R-:W2:Y:S01]  /*01a0*/  LDC.64 R18, c[0x0][0x3d8] ;  /* 0x0000f600ff127b82 */ /* 0x000ea20000000a00 */
[----:B------:R-:W-:Y:S01]  /*01b0*/  @P0 LOP3.LUT R3, R3, 0x100, RZ, 0xfc, !PT ;  /* 0x0000010003030812 */ /* 0x000fe200078efcff */
[----:B---3--:R3:W5:Y:S04]  /*01c0*/  @P0 LDG.E.64 R134, desc[UR10][R4.64] ;  /* 0x0000000a04860981 */ /* 0x008768000c1e1b00 */
[C---:B------:R-:W-:Y:S02]  /*01d0*/  @P1 IMAD.WIDE.U32 R8, R3.reuse, 0x8, R8 ;  /* 0x0000000803081825 */ /* 0x040fe400078e0008 */
[----:B------:R-:W4:Y:S08]  /*01e0*/  LDC.64 R20, c[0x0][0x3d0] ;  /* 0x0000f400ff147b82 */ /* 0x000f300000000a00 */
[----:B------:R-:W3:Y:S01]  /*01f0*/  LDC.64 R22, c[0x0][0x3d8] ;  /* 0x0000f600ff167b82 */ /* 0x000ee20000000a00 */
[----:B-1----:R-:W-:-:S07]  /*0200*/  @P1 IMAD.WIDE.U32 R10, R3, 0x8, R10 ;  /* 0x00000008030a1825 */ /* 0x002fce00078e000a */
[----:B------:R-:W1:Y:S01]  /*0210*/  LDC.64 R24, c[0x0][0x3d0] ;  /* 0x0000f400ff187b82 */ /* 0x000e620000000a00 */
[----:B------:R-:W-:-:S07]  /*0220*/  @P1 VIADD R3, R3, 0x100 ;  /* 0x0000010003031836 */ /* 0x000fce0000000000 */
[----:B------:R-:W1:Y:S01]  /*0230*/  LDC.64 R26, c[0x0][0x3d8] ;  /* 0x0000f600ff1a7b82 */ /* 0x000e620000000a00 */
[----:B0-----:R-:W-:-:S07]  /*0240*/  @P2 IMAD.WIDE.U32 R12, R3, 0x8, R12 ;  /* 0x00000008030c2825 */ /* 0x001fce00078e000c */
[----:B------:R-:W0:Y:S01]  /*0250*/  S2UR UR7, SR_CTAID.X ;  /* 0x00000000000779c3 */ /* 0x000e220000002500 */
[C---:B------:R-:W-:Y:S01]  /*0260*/  @P2 IMAD.WIDE.U32 R14, R3.reuse, 0x8, R14 ;  /* 0x00000008030e2825 */ /* 0x040fe200078e000e */
[----:B------:R-:W-:Y:S01]  /*0270*/  @P2 IADD3 R3, PT, PT, R3, 0x100, RZ ;  /* 0x0000010003032810 */ /* 0x000fe20007ffe0ff */
[----:B------:R1:W5:Y:S05]  /*0280*/  @P0 LDG.E.64 R136, desc[UR10][R6.64] ;  /* 0x0000000a06880981 */ /* 0x00036a000c1e1b00 */
[----:B------:R-:W1:Y:S01]  /*0290*/  LDC.64 R28, c[0x0][0x3d0] ;  /* 0x0000f400ff1c7b82 */ /* 0x000e620000000a00 */
[----:B------:R-:W-:-:S07]  /*02a0*/  @P3 IMAD.WIDE.U32 R16, R3, 0x8, R16 ;  /* 0x0000000803103825 */ /* 0x000fce00078e0010 */
[----:B------:R-:W1:Y:S01]  /*02b0*/  LDC.64 R30, c[0x0][0x3d8] ;  /* 0x0000f600ff1e7b82 */ /* 0x000e620000000a00 */
[C---:B--2---:R-:W-:Y:S01]  /*02c0*/  @P3 IMAD.WIDE.U32 R18, R3.reuse, 0x8, R18 ;  /* 0x0000000803123825 */ /* 0x044fe200078e0012 */
[----:B------:R-:W-:Y:S01]  /*02d0*/  ISETP.GE.U32.AND P6, PT, R0, 0x700, PT ;  /* 0x000007000000780c */ /* 0x000fe20003fc6070 */
[----:B------:R-:W5:Y:S02]  /*02e0*/  @P1 LDG.E.64 R138, desc[UR10][R8.64] ;  /* 0x0000000a088a1981 */ /* 0x000f64000c1e1b00 */
[----:B------:R-:W-:Y:S01]  /*02f0*/  @P3 VIADD R3, R3, 0x100 ;  /* 0x0000010003033836 */ /* 0x000fe20000000000 */
[----:B------:R-:W-:Y:S01]  /*0300*/  CS2R R112, SRZ ;  /* 0x0000000000707805 */ /* 0x000fe2000001ff00 */
[----:B------:R-:W5:Y:S02]  /*0310*/  @P1 LDG.E.64 R140, desc[UR10][R10.64] ;  /* 0x0000000a0a8c1981 */ /* 0x000f64000c1e1b00 */
[C---:B----4-:R-:W-:Y:S01]  /*0320*/  @P4 IMAD.WIDE.U32 R20, R3.reuse, 0x8, R20 ;  /* 0x0000000803144825 */ /* 0x050fe200078e0014 */
[----:B0-----:R-:W-:Y:S01]  /*0330*/  UISETP.GE.AND UP0, UPT, UR7, UR4, UPT ;  /* 0x000000040700728c */ /* 0x001fe2000bf06270 */
[----:B------:R-:W5:Y:S02]  /*0340*/  @P2 LDG.E.64 R142, desc[UR10][R12.64] ;  /* 0x0000000a0c8e2981 */ /* 0x000f64000c1e1b00 */
[C---:B---3--:R-:W-:Y:S01]  /*0350*/  @P4 IMAD.WIDE.U32 R22, R3.reuse, 0x8, R22 ;  /* 0x0000000803164825 */ /* 0x048fe200078e0016 */
[----:B------:R-:W-:Y:S01]  /*0360*/  P2R R204, PR, RZ, 0x40 ;  /* 0x00000040ffcc7803 */ /* 0x000fe20000000000 */
[----:B------:R-:W5:Y:S02]  /*0370*/  @P2 LDG.E.64 R132, desc[UR10][R14.64] ;  /* 0x0000000a0e842981 */ /* 0x000f64000c1e1b00 */
[----:B------:R-:W-:Y:S01]  /*0380*/  @P4 VIADD R3, R3, 0x100 ;  /* 0x0000010003034836 */ /* 0x000fe20000000000 */
[----:B------:R-:W-:Y:S01]  /*0390*/  CS2R R114, SRZ ;  /* 0x0000000000727805 */ /* 0x000fe2000001ff00 */
[----:B------:R-:W5:Y:S02]  /*03a0*/  @P3 LDG.E.64 R120, desc[UR10][R16.64] ;  /* 0x0000000a10783981 */ /* 0x000f64000c1e1b00 */
[C---:B-1----:R-:W-:Y:S01]  /*03b0*/  @P5 IMAD.WIDE.U32 R24, R3.reuse, 0x8, R24 ;  /* 0x0000000803185825 */ /* 0x042fe200078e0018 */
[----:B------:R-:W-:Y:S01]  /*03c0*/  CS2R R108, SRZ ;  /* 0x00000000006c7805 */ /* 0x000fe2000001ff00 */
[----:B------:R-:W5:Y:S02]  /*03d0*/  @P3 LDG.E.64 R128, desc[UR10][R18.64] ;  /* 0x0000000a12803981 */ /* 0x000f64000c1e1b00 */
[C---:B------:R-:W-:Y:S01]  /*03e0*/  @P5 IMAD.WIDE.U32 R26, R3.reuse, 0x8, R26 ;  /* 0x00000008031a5825 */ /* 0x040fe200078e001a */
[----:B------:R-:W-:Y:S01]  /*03f0*/  CS2R R110, SRZ ;  /* 0x00000000006e7805 */ /* 0x000fe2000001ff00 */
[----:B------:R-:W5:Y:S02]  /*0400*/  @P4 LDG.E.64 R118, desc[UR10][R20.64] ;  /* 0x0000000a14764981 */ /* 0x000f64000c1e1b00 */
[----:B------:R-:W-:Y:S01]  /*0410*/  @P5 VIADD R3, R3, 0x100 ;  /* 0x0000010003035836 */ /* 0x000fe20000000000 */
[----:B------:R-:W-:Y:S01]  /*0420*/  CS2R R104, SRZ ;  /* 0x0000000000687805 */ /* 0x000fe2000001ff00 */
[----:B------:R-:W5:Y:S02]  /*0430*/  @P4 LDG.E.64 R130, desc[UR10][R22.64] ;  /* 0x0000000a16824981 */ /* 0x000f64000c1e1b00 */
[C---:B------:R-:W-:Y:S01]  /*0440*/  @P6 IMAD.WIDE.U32 R4, R3.reuse, 0x8, R28 ;  /* 0x0000000803046825 */ /* 0x040fe200078e001c */
[----:B------:R-:W-:Y:S01]  /*0450*/  CS2R R106, SRZ ;  /* 0x00000000006a7805 */ /* 0x000fe2000001ff00 */
[----:B------:R0:W5:Y:S02]  /*0460*/  @P5 LDG.E.64 R124, desc[UR10][R24.64] ;  /* 0x0000000a187c5981 */ /* 0x000164000c1e1b00 */
[----:B------:R-:W-:Y:S01]  /*0470*/  @P6 IMAD.WIDE.U32 R6, R3, 0x8, R30 ;  /* 0x0000000803066825 */ /* 0x000fe200078e001e */
        /* <DEDUP_REMOVED lines=42> */
[----:B-1----:R-:W-:Y:S02]  /*0720*/  CS2R R26, SRZ ;  /* 0x00000000001a7805 */ /* 0x002fe4000001ff00 */
        /* <DEDUP_REMOVED lines=8> */
[----:B--2---:R-:W-:Y:S02]  /*07b0*/  CS2R R4, SRZ ;  /* 0x0000000000047805 */ /* 0x004fe4000001ff00 */
[----:B---3--:R-:W-:Y:S01]  /*07c0*/  CS2R R6, SRZ ;  /* 0x0000000000067805 */ /* 0x008fe2000001ff00 */
[----:B------:R-:W-:Y:S06]  /*07d0*/  BRA.U UP0, `(.L_x_1096) ;  /* 0x000000f900d47547 */ /* 0x000fec000b800000 */
[----:B------:R-:W0:Y:S01]  /*07e0*/  LDCU.U8 UR4, c[0x0][0x410] ;  /* 0x00008200ff0477ac */ /* 0x000e220008000000 */
[----:B-----5:R-:W-:Y:S01]  /*07f0*/  IMAD.MOV.U32 R222, RZ, RZ, R136 ;  /* 0x000000ffffde7224 */ /* 0x020fe200078e0088 */
[----:B------:R-:W-:Y:S01]  /*0800*/  MOV R224, R134 ;  /* 0x0000008600e07202 */ /* 0x000fe20000000f00 */
[----:B------:R-:W-:Y:S01]  /*0810*/  IMAD.MOV.U32 R4, RZ, RZ, R137 ;  /* 0x000000ffff047224 */ /* 0x000fe200078e0089 */
[----:B------:R-:W-:Y:S01]  /*0820*/  SHF.R.U32.HI R5, RZ, 0x10, R135 ;  /* 0x00000010ff057819 */ /* 0x000fe20000011687 */
[----:B------:R-:W-:Y:S01]  /*0830*/  IMAD.MOV.U32 R7, RZ, RZ, R139 ;  /* 0x000000ffff077224 */ /* 0x000fe200078e008b */
[--C-:B------:R-:W-:Y:S01]  /*0840*/  SHF.R.U64 R221, R136, 0x10, R137.reuse ;  /* 0x0000001088dd7819 */ /* 0x100fe20000001289 */
        /* <DEDUP_REMOVED lines=15> */
[----:B------:R-:W-:Y:S01]  /*0940*/  SHF.R.U64 R215, R142, 0x10, R143 ;  /* 0x000000108ed77819 */ /* 0x000fe2000000128f */
        /* <DEDUP_REMOVED lines=19> */
[----:B------:R-:W-:-:S02]  /*0a80*/  SHF.R.U64 R207, R118, 0x10, R119 ;  /* 0x0000001076cf7819 */ /* 0x000fc40000001277 */
[----:B------:R-:W-:Y:S02]  /*0a90*/  CS2R R112, SRZ ;  /* 0x0000000000707805 */ /* 0x000fe4000001ff00 */
[----:B------:R-:W-:Y:S02]  /*0aa0*/  SHF.R.U32.HI R21, RZ, 0x10, R119 ;  /* 0x00000010ff157819 */ /* 0x000fe40000011677 */
[----:B------:R-:W-:Y:S02]  /*0ab0*/  CS2R R114, SRZ ;  /* 0x0000000000727805 */ /* 0x000fe4000001ff00 */
[----:B------:R-:W-:Y:S02]  /*0ac0*/  SHF.R.U64 R205, R130, 0x10, R131 ;  /* 0x0000001082cd7819 */ /* 0x000fe40000001283 */
[----:B------:R-:W-:Y:S02]  /*0ad0*/  CS2R R108, SRZ ;  /* 0x00000000006c7805 */ /* 0x000fe4000001ff00 */
[----:B------:R-:W-:-:S02]  /*0ae0*/  SHF.R.U32.HI R23, RZ, 0x10, R125 ;  /* 0x00000010ff177819 */ /* 0x000fc4000001167d */
        /* <DEDUP_REMOVED lines=19> */
[----:B------:R-:W-:Y:S02]  /*0c20*/  MOV R202, R124 ;  /* 0x0000007c00ca7202 */ /* 0x000fe40000000f00 */
[----:B------:R-:W-:Y:S02]  /*0c30*/  CS2R R90, SRZ ;  /* 0x00000000005a7805 */ /* 0x000fe4000001ff00 */
[----:B------:R-:W-:Y:S02]  /*0c40*/  SHF.R.U64 R201, R124, 0x10, R125 ;  /* 0x000000107cc97819 */ /* 0x000fe4000000127d */
        /* <DEDUP_REMOVED lines=73> */
[----:B------:R-:W1:Y:S01]  /*10e0*/  LDCU UR23, c[0x0][0x408] ;  /* 0x00008100ff1777ac */ /* 0x000e620008000800 */
        /* <DEDUP_REMOVED lines=9> */
.L_x_1196:
[----:B-1----:R-:W-:-:S06]  /*1180*/  UIMAD.WIDE UR4, UR7, 0x4, UR12 ;  /* 0x00000004070478a5 */ /* 0x002fcc000f8e020c */
[----:B---3--:R-:W-:Y:S01]  /*1190*/  MOV R120, UR4 ;  /* 0x0000000400787c02 */ /* 0x008fe20008000f00 */
[----:B------:R-:W-:Y:S01]  /*11a0*/  IMAD.U32 R121, RZ, RZ, UR5 ;  /* 0x00000005ff797e24 */ /* 0x000fe2000f8e00ff */
[----:B------:R-:W-:-:S04]  /*11b0*/  UIMAD.WIDE UR4, UR7, 0x4, UR14 ;  /* 0x00000004070478a5 */ /* 0x000fc8000f8e020e */
[----:B0-2-45:R-:W5:Y:S02]  /*11c0*/  LDG.E R117, desc[UR10][R120.64] ;  /* 0x0000000a78757981 */ /* 0x035f64000c1e1900 */
[----:B------:R-:W-:Y:S02]  /*11d0*/  IMAD.U32 R118, RZ, RZ, UR4 ;  /* 0x00000004ff767e24 */ /* 0x000fe4000f8e00ff */
[----:B------:R-:W-:-:S05]  /*11e0*/  IMAD.U32 R119, RZ, RZ, UR5 ;  /* 0x00000005ff777e24 */ /* 0x000fca000f8e00ff */
[----:B------:R-:W3:Y:S01]  /*11f0*/  LDG.E R116, desc[UR10][R118.64] ;  /* 0x0000000a76747981 */ /* 0x000ee2000c1e1900 */
[----:B--2---:R-:W-:Y:S01]  /*1200*/  UIMAD UR4, UR7, UR6, URZ ;  /* 0x00000006070472a4 */ /* 0x004fe2000f8e02ff */
[----:B------:R-:W-:Y:S01]  /*1210*/  PLOP3.LUT P1, PT, PT, PT, UP2, 0x40, 0x4 ;  /* 0x000000000004781c */ /* 0x000fe20003f2e828 */
[----:B------:R-:W-:Y:S01]  /*1220*/  BSSY.RECONVERGENT B0, `(.L_x_1097) ;  /* 0x0000070000007945 */ /* 0x000fe20003800200 */
[C---:B------:R-:W-:Y:S01]  /*1230*/  ISETP.GE.U32.AND P2, PT, R0.reuse, 0x300, PT ;  /* 0x000003000000780c */ /* 0x040fe20003f46070 */
[----:B------:R-:W-:Y:S01]  /*1240*/  USHF.R.S32.HI UR5, URZ, 0x1f, UR4 ;  /* 0x0000001fff057899 */ /* 0x000fe20008011404 */
[C---:B------:R-:W-:Y:S02]  /*1250*/  ISETP.GE.U32.AND P3, PT, R0.reuse, 0x400, PT ;  /* 0x000004000000780c */ /* 0x040fe40003f66070 */
[C---:B------:R-:W-:Y:S01]  /*1260*/  ISETP.GE.U32.AND P4, PT, R0.reuse, 0x500, PT ;  /* 0x000005000000780c */ /* 0x040fe20003f86070 */
[----:B------:R-:W-:Y:S01]  /*1270*/  ULEA.HI UR5, UR5, UR4, URZ, 0x2 ;  /* 0x0000000405057291 */ /* 0x000fe2000f8f10ff */
[----:B------:R-:W-:-:S02]  /*1280*/  ISETP.GE.U32.AND P5, PT, R0, 0x600, PT ;  /* 0x000006000000780c */ /* 0x000fc40003fa6070 */
[----:B-----5:R-:W-:Y:S02]  /*1290*/  FSEL R117, R117, RZ, P1 ;  /* 0x000000ff75757208 */ /* 0x020fe40000800000 */
[----:B------:R-:W-:Y:S02]  /*12a0*/  ISETP.GE.U32.AND P1, PT, R0, 0x200, PT ;  /* 0x000002000000780c */ /* 0x000fe40003f26070 */
[----:B------:R-:W-:Y:S02]  /*12b0*/  R2UR UR16, R117 ;  /* 0x00000000751072ca */ /* 0x000fe400000e0000 */
[----:B------:R-:W-:Y:S02]  /*12c0*/  MOV R117, UR5 ;  /* 0x0000000500757c02 */ /* 0x000fe40008000f00 */
[----:B---3--:R-:W-:Y:S02]  /*12d0*/  R2UR UR24, R116 ;  /* 0x00000000741872ca */ /* 0x008fe400000e0000 */
[----:B------:R-:W-:Y:S01]  /*12e0*/  LEA.HI.SX32 R130, R117, R2, 0x1e ;  /* 0x0000000275827211 */ /* 0x000fe200078ff2ff */
[----:B------:R-:W-:-:S02]  /*12f0*/  IMAD.MOV.U32 R117, RZ, RZ, RZ ;  /* 0x000000ffff757224 */ /* 0x000fc400078e00ff */
[----:B------:R-:W-:Y:S02]  /*1300*/  IMAD.MOV.U32 R2, RZ, RZ, RZ ;  /* 0x000000ffff027224 */ /* 0x000fe400078e00ff */
[----:B------:R-:W-:Y:S01]  /*1310*/  IMAD.MOV.U32 R116, RZ, RZ, R130 ;  /* 0x000000ffff747224 */ /* 0x000fe200078e0082 */
[----:B------:R-:W-:Y:S07]  /*1320*/  @!P0 BRA `(.L_x_1098) ;  /* 0x00000004007c8947 */ /* 0x000fee0003800000 */
        /* <DEDUP_REMOVED lines=15> */
[----:B------:R-:W1:Y:S01]  /*1420*/  @P6 LDC.64 R118, c[0x0][0x3b8] ;  /* 0x0000ee00ff766b82 */ /* 0x000e620000000a00 */
[----:B0-----:R-:W-:-:S06]  /*1430*/  IMAD.WIDE.U32 R132, R130, 0x4, R120 ;  /* 0x0000000482847825 */ /* 0x001fcc00078e0078 */
[----:B------:R0:W5:Y:S01]  /*1440*/  LDG.E R132, desc[UR10][R132.64] ;  /* 0x0000000a84847981 */ /* 0x000162000c1e1900 */
[----:B-1----:R-:W-:-:S04]  /*1450*/  @P0 IMAD.WIDE.U32 R126, R130, 0x8, R124 ;  /* 0x00000008827e0825 */ /* 0x002fc800078e007c */
[----:B0-----:R-:W-:Y:S01]  /*1460*/  HADD2.F32 R133, -RZ, R224.H0_H0 ;  /* 0x200000e0ff857230 */ /* 0x001fe20000004100 */
[----:B------:R-:W5:Y:S01]  /*1470*/  @P0 LDG.E.64 R242, desc[UR10][R126.64] ;  /* 0x0000000a7ef20981 */ /* 0x000f62000c1e1b00 */
[----:B------:R-:W-:-:S05]  /*1480*/  @P6 IMAD.WIDE.U32 R136, R130, 0x4, R118 ;  /* 0x0000000482886825 */ /* 0x000fca00078e0076 */
[----:B------:R0:W5:Y:S01]  /*1490*/  @P6 LDG.E R131, desc[UR10][R136.64] ;  /* 0x0000000a88836981 */ /* 0x000162000c1e1900 */
[----:B------:R-:W-:Y:S02]  /*14a0*/  HADD2.F32 R138, -RZ, R221.H0_H0 ;  /* 0x200000ddff8a7230 */ /* 0x000fe40000004100 */
[----:B0-----:R-:W-:Y:S02]  /*14b0*/  HADD2.F32 R137, -RZ, R220.H1_H1 ;  /* 0x300000dcff897230 */ /* 0x001fe40000004100 */
[----:B---3--:R-:W-:-:S05]  /*14c0*/  IMAD.MOV.U32 R134, RZ, RZ, R122 ;  /* 0x000000ffff867224 */ /* 0x008fca00078e007a */
[----:B------:R-:W-:Y:S02]  /*14d0*/  HADD2.F32 R125, -RZ, R134.H0_H0 ;  /* 0x20000086ff7d7230 */ /* 0x000fe40000004100 */
[----:B------:R-:W-:Y:S01]  /*14e0*/  HADD2.F32 R134, -RZ, R222.H0_H0 ;  /* 0x200000deff867230 */ /* 0x000fe20000004100 */
[----:B----4-:R-:W-:Y:S02]  /*14f0*/  MOV R124, R116 ;  /* 0x00000074007c7202 */ /* 0x010fe40000000f00 */
[----:B------:R-:W-:Y:S02]  /*1500*/  SHF.R.U64 R122, R122, 0x10, R123 ;  /* 0x000000107a7a7819 */ /* 0x000fe4000000127b */
[----:B------:R-:W-:Y:S01]  /*1510*/  FMUL.FTZ R134, R134, R125 ;  /* 0x0000007d86867220 */ /* 0x000fe20000410000 */
[----:B------:R-:W-:Y:S01]  /*1520*/  HADD2.F32 R127, -RZ, R124.H0_H0 ;  /* 0x2000007cff7f7230 */ /* 0x000fe20000004100 */
[----:B--2---:R-:W-:Y:S01]  /*1530*/  SHF.R.U64 R118, R2, 0x10, R3 ;  /* 0x0000001002767819 */ /* 0x004fe20000001203 */
[--C-:B------:R-:W-:Y:S01]  /*1540*/  IMAD.MOV.U32 R121, RZ, RZ, R117.reuse ;  /* 0x000000ffff797224 */ /* 0x100fe200078e0075 */
[----:B------:R-:W-:-:S02]  /*1550*/  SHF.R.U64 R120, R116, 0x10, R117 ;  /* 0x0000001074787819 */ /* 0x000fc40000001275 */
[----:B------:R-:W-:Y:S01]  /*1560*/  FFMA.FTZ R134, R133, R127, R134 ;  /* 0x0000007f85867223 */ /* 0x000fe20000010086 */
[----:B------:R-:W-:Y:S01]  /*1570*/  HADD2.F32 R118, -RZ, R118.H0_H0 ;  /* 0x20000076ff767230 */ /* 0x000fe20000004100 */
[----:B------:R-:W-:Y:S01]  /*1580*/  SHF.R.U32.HI R116, RZ, 0x10, R117 ;  /* 0x00000010ff747819 */ /* 0x000fe20000011675 */
[----:B------:R-:W-:Y:S01]  /*1590*/  HADD2.F32 R122, -RZ, R122.H0_H0 ;  /* 0x2000007aff7a7230 */ /* 0x000fe20000004100 */
[--C-:B------:R-:W-:Y:S01]  /*15a0*/  SHF.R.U32.HI R117, RZ, 0x10, R123.reuse ;  /* 0x00000010ff757819 */ /* 0x100fe2000001167b */
[----:B------:R-:W-:Y:S01]  /*15b0*/  HADD2.F32 R133, -RZ, R221.H1_H1 ;  /* 0x300000ddff857230 */ /* 0x000fe20000004100 */
[----:B------:R-:W-:Y:S01]  /*15c0*/  MOV R126, R2 ;  /* 0x00000002007e7202 */ /* 0x000fe20000000f00 */
[----:B------:R-:W-:Y:S01]  /*15d0*/  IMAD.MOV.U32 R119, RZ, RZ, R123 ;  /* 0x000000ffff777224 */ /* 0x000fe200078e007b */
[--C-:B------:R-:W-:Y:S01]  /*15e0*/  SHF.R.U32.HI R2, RZ, 0x10, R3.reuse ;  /* 0x00000010ff027819 */ /* 0x100fe20000011603 */
[----:B------:R-:W-:Y:S02]  /*15f0*/  IMAD.MOV.U32 R123, RZ, RZ, R3 ;  /* 0x000000ffff7b7224 */ /* 0x000fe400078e0003 */
[----:B------:R-:W-:Y:S01]  /*1600*/  FADD.FTZ R136, R118, -UR16 ;  /* 0x8000001076887e21 */ /* 0x000fe20008010000 */
[----:B------:R-:W-:-:S02]  /*1610*/  HADD2.F32 R120, -RZ, R120.H0_H0 ;  /* 0x20000078ff787230 */ /* 0x000fc40000004100 */
[----:B------:R-:W-:Y:S01]  /*1620*/  FMUL.FTZ R133, R133, R122 ;  /* 0x0000007a85857220 */ /* 0x000fe20000410000 */
[----:B------:R-:W-:Y:S02]  /*1630*/  HADD2.F32 R118, -RZ, R223.H1_H1 ;  /* 0x300000dfff767230 */ /* 0x000fe40000004100 */
[----:B------:R-:W-:Y:S02]  /*1640*/  HADD2.F32 R123, -RZ, R123.H0_H0 ;  /* 0x2000007bff7b7230 */ /* 0x000fe40000004100 */
[----:B------:R-:W-:Y:S02]  /*1650*/  HADD2.F32 R3, -RZ, R126.H0_H0 ;  /* 0x2000007eff037230 */ /* 0x000fe40000004100 */
[----:B------:R-:W-:Y:S01]  /*1660*/  FFMA.FTZ R133, R118, R120, R133 ;  /* 0x0000007876857223 */ /* 0x000fe20000010085 */
[----:B------:R-:W-:Y:S02]  /*1670*/  HADD2.F32 R2, -RZ, R2.H0_H0 ;  /* 0x20000002ff027230 */ /* 0x000fe40000004100 */
[----:B------:R-:W-:-:S02]  /*1680*/  HADD2.F32 R118, -RZ, R117.H0_H0 ;  /* 0x20000075ff767230 */ /* 0x000fc40000004100 */
[----:B------:R-:W-:Y:S01]  /*1690*/  FADD.FTZ R135, R123, -UR16 ;  /* 0x800000107b877e21 */ /* 0x000fe20008010000 */
[----:B------:R-:W-:Y:S01]  /*16a0*/  FADD.FTZ R3, R3, -UR16 ;  /* 0x8000001003037e21 */ /* 0x000fe20008010000 */
[----:B------:R-:W-:Y:S01]  /*16b0*/  FADD.FTZ R140, R2, -UR16 ;  /* 0x80000010028c7e21 */ /* 0x000fe20008010000 */
[----:B------:R-:W-:Y:S02]  /*16c0*/  HADD2.F32 R116, -RZ, R116.H0_H0 ;  /* 0x20000074ff747230 */ /* 0x000fe40000004100 */
[----:B------:R-:W-:Y:S01]  /*16d0*/  FMUL.FTZ R137, R137, R118 ;  /* 0x0000007689897220 */ /* 0x000fe20000410000 */
[----:B------:R-:W-:Y:S02]  /*16e0*/  HADD2.F32 R2, -RZ, R222.H1_H1 ;  /* 0x300000deff027230 */ /* 0x000fe40000004100 */
[----:B------:R-:W-:Y:S01]  /*16f0*/  FMUL.FTZ R135, R135, UR24 ;  /* 0x0000001887877c20 */ /* 0x000fe20008410000 */
[----:B------:R-:W-:Y:S02]  /*1700*/  HADD2.F32 R119, -RZ, R119.H0_H0 ;  /* 0x20000077ff777230 */ /* 0x000fe40000004100 */
[----:B------:R-:W-:Y:S01]  /*1710*/  FMUL.FTZ R3, R3, UR24 ;  /* 0x0000001803037c20 */ /* 0x000fe20008410000 */
[----:B------:R-:W-:-:S02]  /*1720*/  HADD2.F32 R121, -RZ, R121.H0_H0 ;  /* 0x20000079ff797230 */ /* 0x000fc40000004100 */
[----:B------:R-:W-:Y:S01]  /*1730*/  FFMA.FTZ R137, R2, R116, R137 ;  /* 0x0000007402897223 */ /* 0x000fe20000010089 */
[----:B------:R-:W-:Y:S02]  /*1740*/  HADD2.F32 R123, -RZ, R223.H0_H0 ;  /* 0x200000dfff7b7230 */ /* 0x000fe40000004100 */
[-C--:B------:R-:W-:Y:S01]  /*1750*/  FMUL.FTZ R138, R138, R119.reuse ;  /* 0x000000778a8a7220 */ /* 0x080fe20000410000 */
[----:B------:R-:W-:Y:S01]  /*1760*/  FADD.FTZ R30, R30, R119 ;  /* 0x000000771e1e7221 */ /* 0x000fe20000010000 */
[----:B------:R-:W-:Y:S01]  /*1770*/  FFMA.FTZ R58, R135, R119, R58 ;  /* 0x00000077873a7223 */ /* 0x000fe2000001003a */
[----:B------:R-:W-:Y:S01]  /*1780*/  FMUL.FTZ R140, R140, UR24 ;  /* 0x000000188c8c7c20 */ /* 0x000fe20008410000 */
[----:B------:R-:W-:Y:S01]  /*1790*/  FADD.FTZ R2, RZ, R134 ;  /* 0x00000086ff027221 */ /* 0x000fe20000010000 */
[----:B------:R-:W-:Y:S01]  /*17a0*/  FMUL.FTZ R136, R136, UR24 ;  /* 0x0000001888887c20 */ /* 0x000fe20008410000 */
[----:B------:R-:W-:Y:S01]  /*17b0*/  FFMA.FTZ R119, R3, R134, RZ ;  /* 0x0000008603777223 */ /* 0x000fe200000100ff */
        /* <DEDUP_REMOVED lines=8> */
[C---:B------:R-:W-:Y:S01]  /*1840*/  FFMA.FTZ R112, R3.reuse, R127, R112 ;  /* 0x0000007f03707223 */ /* 0x040fe20000010070 */
[----:B------:R-:W-:Y:S01]  /*1850*/  FADD.FTZ R117, R2, R137 ;  /* 0x0000008902757221 */ /* 0x000fe20000010000 */
        /* <DEDUP_REMOVED lines=10> */
[----:B------:R-:W-:Y:S01]  /*1900*/  FFMA.FTZ R2, R140, R137, R119 ;  /* 0x000000898c027223 */ /* 0x000fe20000010077 */
[----:B------:R-:W-:-:S07]  /*1910*/  VIADD R116, R130, 0x100 ;  /* 0x0000010082747836 */ /* 0x000fce0000000000 */
.L_x_1098:
[----:B----4-:R-:W-:Y:S05]  /*1920*/  BSYNC.RECONVERGENT B0 ;  /* 0x0000000000007941 */ /* 0x010fea0003800200 */
.L_x_1097:
        /* <DEDUP_REMOVED lines=13> */
[----:B------:R-:W-:-:S13]  /*1a00*/  ISETP.NE.AND.EX P6, PT, RZ, UR21, PT, P6 ;  /* 0x00000015ff007c0c */ /* 0x000fda000bfc5360 */
[----:B------:R-:W1:Y:S01]  /*1a10*/  @P6 LDC.64 R120, c[0x0][0x3b8] ;  /* 0x0000ee00ff786b82 */ /* 0x000e620000000a00 */
[----:B0-----:R-:W-:-:S05]  /*1a20*/  IMAD.WIDE.U32 R250, R116, 0x4, R122 ;  /* 0x0000000474fa7825 */ /* 0x001fca00078e007a */
[----:B------:R-:W5:Y:S01]  /*1a30*/  LDG.E R141, desc[UR10][R250.64] ;  /* 0x0000000afa8d7981 */ /* 0x000f62000c1e1900 */
[----:B-1----:R-:W-:-:S05]  /*1a40*/  @P6 IMAD.WIDE.U32 R248, R116, 0x4, R120 ;  /* 0x0000000474f86825 */ /* 0x002fca00078e0078 */
[----:B------:R-:W5:Y:S01]  /*1a50*/  @P6 LDG.E R139, desc[UR10][R248.64] ;  /* 0x0000000af88b6981 */ /* 0x000f62000c1e1900 */
[----:B------:R-:W-:-:S04]  /*1a60*/  ISETP.NE.U32.AND P0, PT, RZ, UR26, PT ;  /* 0x0000001aff007c0c */ /* 0x000fc8000bf05070 */
[----:B------:R-:W-:-:S13]  /*1a70*/  ISETP.NE.AND.EX P0, PT, RZ, UR27, PT, P0 ;  /* 0x0000001bff007c0c */ /* 0x000fda000bf05300 */
[----:B------:R-:W0:Y:S01]  /*1a80*/  @P0 LDC.64 R124, c[0x0][0x438] ;  /* 0x00010e00ff7c0b82 */ /* 0x000e220000000a00 */
[----:B------:R-:W-:Y:S02]  /*1a90*/  HADD2.F32 R147, -RZ, R220.H0_H0 ;  /* 0x200000dcff937230 */ /* 0x000fe40000004100 */
[----:B0-----:R-:W-:-:S05]  /*1aa0*/  @P0 IMAD.WIDE.U32 R142, R116, 0x8, R124 ;  /* 0x00000008748e0825 */ /* 0x001fca00078e007c */
[----:B------:R3:W5:Y:S01]  /*1ab0*/  @P0 LDG.E.64 R240, desc[UR10][R142.64] ;  /* 0x0000000a8ef00981 */ /* 0x000762000c1e1b00 */
[----:B------:R-:W-:Y:S02]  /*1ac0*/  VIADD R116, R116, 0x100 ;  /* 0x0000010074747836 */ /* 0x000fe40000000000 */
[----:B---3--:R-:W-:Y:S01]  /*1ad0*/  IMAD.MOV.U32 R142, RZ, RZ, R148 ;  /* 0x000000ffff8e7224 */ /* 0x008fe200078e0094 */
[----:B------:R-:W-:Y:S01]  /*1ae0*/  MOV R125, R149 ;  /* 0x00000095007d7202 */ /* 0x000fe20000000f00 */
[----:B----4-:R-:W-:Y:S01]  /*1af0*/  IMAD.MOV.U32 R146, RZ, RZ, R126 ;  /* 0x000000ffff927224 */ /* 0x010fe200078e007e */
[--C-:B------:R-:W-:Y:S01]  /*1b00*/  SHF.R.U64 R126, R126, 0x10, R127.reuse ;  /* 0x000000107e7e7819 */ /* 0x100fe2000000127f */
[--C-:B------:R-:W-:Y:S01]  /*1b10*/  IMAD.MOV.U32 R121, RZ, RZ, R127.reuse ;  /* 0x000000ffff797224 */ /* 0x100fe200078e007f */
[----:B------:R-:W-:Y:S01]  /*1b20*/  SHF.R.U32.HI R120, RZ, 0x10, R127 ;  /* 0x00000010ff787819 */ /* 0x000fe2000001167f */
[----:B------:R-:W-:Y:S02]  /*1b30*/  HADD2.F32 R143, -RZ, R142.H0_H0 ;  /* 0x2000008eff8f7230 */ /* 0x000fe40000004100 */
[----:B------:R-:W-:-:S02]  /*1b40*/  HADD2.F32 R127, -RZ, R146.H0_H0 ;  /* 0x20000092ff7f7230 */ /* 0x000fc40000004100 */
[----:B--2---:R-:W-:Y:S02]  /*1b50*/  IMAD.MOV.U32 R144, RZ, RZ, R118 ;  /* 0x000000ffff907224 */ /* 0x004fe400078e0076 */
[----:B------:R-:W-:Y:S02]  /*1b60*/  HADD2.F32 R142, -RZ, R218.H0_H0 ;  /* 0x200000daff8e7230 */ /* 0x000fe40000004100 */
[----:B------:R-:W-:Y:S02]  /*1b70*/  HADD2.F32 R125, -RZ, R125.H0_H0 ;  /* 0x2000007dff7d7230 */ /* 0x000fe40000004100 */
[----:B------:R-:W-:Y:S02]  /*1b80*/  HADD2.F32 R145, -RZ, R144.H0_H0 ;  /* 0x20000090ff917230 */ /* 0x000fe40000004100 */
[----:B------:R-:W-:Y:S01]  /*1b90*/  FMUL.FTZ R142, R142, R127 ;  /* 0x0000007f8e8e7220 */ /* 0x000fe20000410000 */
[----:B------:R-:W-:Y:S01]  /*1ba0*/  FADD.FTZ R143, R143, -UR16 ;  /* 0x800000108f8f7e21 */ /* 0x000fe20008010000 */
[----:B------:R-:W-:-:S02]  /*1bb0*/  SHF.R.U64 R122, R148, 0x10, R149 ;  /* 0x00000010947a7819 */ /* 0x000fc40000001295 */
[-C--:B------:R-:W-:Y:S01]  /*1bc0*/  FFMA.FTZ R142, R147, R145.reuse, R142 ;  /* 0x00000091938e7223 */ /* 0x080fe2000001008e */
[----:B------:R-:W-:Y:S01]  /*1bd0*/  FADD.FTZ R147, R125, -UR16 ;  /* 0x800000107d937e21 */ /* 0x000fe20008010000 */
[----:B------:R-:W-:Y:S01]  /*1be0*/  FMUL.FTZ R143, R143, UR24 ;  /* 0x000000188f8f7c20 */ /* 0x000fe20008410000 */
[----:B------:R-:W-:Y:S01]  /*1bf0*/  SHF.R.U64 R124, R118, 0x10, R119 ;  /* 0x00000010767c7819 */ /* 0x000fe20000001277 */
[----:B------:R-:W-:Y:S01]  /*1c00*/  HADD2.F32 R121, -RZ, R121.H0_H0 ;  /* 0x20000079ff797230 */ /* 0x000fe20000004100 */
[----:B------:R-:W-:Y:S01]  /*1c10*/  SHF.R.U32.HI R118, RZ, 0x10, R149 ;  /* 0x00000010ff767819 */ /* 0x000fe20000011695 */
[----:B------:R-:W-:Y:S02]  /*1c20*/  HADD2.F32 R146, -RZ, R217.H0_H0 ;  /* 0x200000d9ff927230 */ /* 0x000fe40000004100 */
[----:B------:R-:W-:Y:S01]  /*1c30*/  FMUL.FTZ R147, R147, UR24 ;  /* 0x0000001893937c20 */ /* 0x000fe20008410000 */
[----:B------:R-:W-:Y:S02]  /*1c40*/  HADD2.F32 R122, -RZ, R122.H0_H0 ;  /* 0x2000007aff7a7230 */ /* 0x000fe40000004100 */
[----:B------:R-:W-:Y:S01]  /*1c50*/  FADD.FTZ R80, R80, R145 ;  /* 0x0000009150507221 */ /* 0x000fe20000010000 */
[----:B------:R-:W-:Y:S01]  /*1c60*/  FFMA.FTZ R108, R143, R145, R108 ;  /* 0x000000918f6c7223 */ /* 0x000fe2000001006c */
[----:B------:R-:W-:-:S02]  /*1c70*/  HADD2.F32 R126, -RZ, R126.H0_H0 ;  /* 0x2000007eff7e7230 */ /* 0x000fc40000004100 */
[-C--:B------:R-:W-:Y:S01]  /*1c80*/  FMUL.FTZ R146, R146, R121.reuse ;  /* 0x0000007992927220 */ /* 0x080fe20000410000 */
[----:B------:R-:W-:Y:S02]  /*1c90*/  HADD2.F32 R145, -RZ, R217.H1_H1 ;  /* 0x300000d9ff917230 */ /* 0x000fe40000004100 */
[----:B------:R-:W-:Y:S01]  /*1ca0*/  FADD.FTZ R26, R26, R121 ;  /* 0x000000791a1a7221 */ /* 0x000fe20000010000 */
[----:B------:R-:W-:Y:S01]  /*1cb0*/  FFMA.FTZ R54, R147, R121, R54 ;  /* 0x0000007993367223 */ /* 0x000fe20000010036 */
[----:B------:R-:W-:Y:S02]  /*1cc0*/  HADD2.F32 R121, -RZ, R118.H0_H0 ;  /* 0x20000076ff797230 */ /* 0x000fe40000004100 */
[----:B------:R-:W-:Y:S01]  /*1cd0*/  FADD.FTZ R144, R122, -UR16 ;  /* 0x800000107a907e21 */ /* 0x000fe20008010000 */
[----:B------:R-:W-:Y:S01]  /*1ce0*/  MOV R123, R119 ;  /* 0x00000077007b7202 */ /* 0x000fe20000000f00 */
[----:B------:R-:W-:Y:S01]  /*1cf0*/  HADD2.F32 R124, -RZ, R124.H0_H0 ;  /* 0x2000007cff7c7230 */ /* 0x000fe20000004100 */
[----:B------:R-:W-:Y:S01]  /*1d00*/  SHF.R.U32.HI R119, RZ, 0x10, R119 ;  /* 0x00000010ff777819 */ /* 0x000fe20000011677 */
[----:B------:R-:W-:-:S02]  /*1d10*/  HADD2.F32 R122, -RZ, R219.H1_H1 ;  /* 0x300000dbff7a7230 */ /* 0x000fc40000004100 */
[----:B------:R-:W-:Y:S01]  /*1d20*/  FMUL.FTZ R145, R145, R126 ;  /* 0x0000007e91917220 */ /* 0x000fe20000410000 */
[----:B------:R-:W-:Y:S02]  /*1d30*/  HADD2.F32 R120, -RZ, R120.H0_H0 ;  /* 0x20000078ff787230 */ /* 0x000fe40000004100 */
[----:B------:R-:W-:Y:S01]  /*1d40*/  FADD.FTZ R121, R121, -UR16 ;  /* 0x8000001079797e21 */ /* 0x000fe20008010000 */
[----:B------:R-:W-:Y:S02]  /*1d50*/  HADD2.F32 R149, -RZ, R216.H1_H1 ;  /* 0x300000d8ff957230 */ /* 0x000fe40000004100 */
[----:B------:R-:W-:Y:S01]  /*1d60*/  FFMA.FTZ R145, R122, R124, R145 ;  /* 0x0000007c7a917223 */ /* 0x000fe20000010091 */
[----:B------:R-:W-:Y:S02]  /*1d70*/  HADD2.F32 R118, -RZ, R119.H0_H0 ;  /* 0x20000077ff767230 */ /* 0x000fe40000004100 */
[----:B------:R-:W-:Y:S01]  /*1d80*/  FMUL.FTZ R148, R121, UR24 ;  /* 0x0000001879947c20 */ /* 0x000fe20008410000 */
[----:B------:R-:W-:-:S02]  /*1d90*/  HADD2.F32 R122, -RZ, R218.H1_H1 ;  /* 0x300000daff7a7230 */ /* 0x000fc40000004100 */
[----:B------:R-:W-:Y:S01]  /*1da0*/  FMUL.FTZ R149, R149, R120 ;  /* 0x0000007895957220 */ /* 0x000fe20000410000 */
[----:B------:R-:W-:Y:S02]  /*1db0*/  HADD2.F32 R123, -RZ, R123.H0_H0 ;  /* 0x2000007bff7b7230 */ /* 0x000fe40000004100 */
[----:B------:R-:W-:Y:S01]  /*1dc0*/  FADD.FTZ R83, R83, R118 ;  /* 0x0000007653537221 */ /* 0x000fe20000010000 */
[----:B------:R-:W-:Y:S02]  /*1dd0*/  HADD2.F32 R125, -RZ, R219.H0_H0 ;  /* 0x200000dbff7d7230 */ /* 0x000fe40000004100 */
[-C--:B------:R-:W-:Y:S01]  /*1de0*/  FFMA.FTZ R149, R122, R118.reuse, R149 ;  /* 0x000000767a957223 */ /* 0x080fe20000010095 */
[----:B------:R-:W-:Y:S01]  /*1df0*/  FFMA.FTZ R111, R148, R118, R111 ;  /* 0x00000076946f7223 */ /* 0x000fe2000001006f */
[----:B------:R-:W-:Y:S01]  /*1e00*/  FADD.FTZ R118, R117, R142 ;  /* 0x0000008e75767221 */ /* 0x000fe20000010000 */
[----:B------:R-:W-:Y:S01]  /*1e10*/  FMUL.FTZ R144, R144, UR24 ;  /* 0x0000001890907c20 */ /* 0x000fe20008410000 */
[----:B------:R-:W-:Y:S01]  /*1e20*/  FFMA.FTZ R119, R143, R142, R2 ;  /* 0x0000008e8f777223 */ /* 0x000fe20000010002 */
[----:B------:R-:W-:Y:S01]  /*1e30*/  FFMA.FTZ R146, R125, R123, R146 ;  /* 0x0000007b7d927223 */ /* 0x000fe20000010092 */
[----:B------:R-:W-:-:S02]  /*1e40*/  FADD.FTZ R117, R118, R145 ;  /* 0x0000009176757221 */ /* 0x000fc40000010000 */
[----:B------:R-:W-:Y:S02]  /*1e50*/  FFMA.FTZ R118, R144, R145, R119 ;  /* 0x0000009190767223 */ /* 0x000fe40000010077 */
[----:B------:R-:W-:Y:S02]  /*1e60*/  FADD.FTZ R2, R117, R146 ;  /* 0x0000009275027221 */ /* 0x000fe40000010000 */
[----:B------:R-:W-:Y:S01]  /*1e70*/  FFMA.FTZ R119, R147, R146, R118 ;  /* 0x0000009293777223 */ /* 0x000fe20000010076 */
        /* <DEDUP_REMOVED lines=11> */
[----:B------:R-:W-:-:S07]  /*1f30*/  FFMA.FTZ R2, R148, R149, R119 ;  /* 0x0000009594027223 */ /* 0x000fce0000010077 */
.L_x_1100:
[----:B------:R-:W-:Y:S05]  /*1f40*/  BSYNC.RECONVERGENT B0 ;  /* 0x0000000000007941 */ /* 0x000fea0003800200 */
.L_x_1099:
        /* <DEDUP_REMOVED lines=25> */
[----:B------:R-:W-:Y:S01]  /*20e0*/  IADD3 R116, PT, PT, R116, 0x100, RZ ;  /* 0x0000010074747810 */ /* 0x000fe20007ffe0ff */
[----:B---3--:R-:W-:Y:S02]  /*20f0*/  IMAD.MOV.U32 R152, RZ, RZ, R158 ;  /* 0x000000ffff987224 */ /* 0x008fe400078e009e */
[----:B------:R-:W-:Y:S01]  /*2100*/  IMAD.MOV.U32 R125, RZ, RZ, R159 ;  /* 0x000000ffff7d7224 */ /* 0x000fe200078e009f */
[----:B----4-:R-:W-:Y:S01]  /*2110*/  MOV R156, R126 ;  /* 0x0000007e009c7202 */ /* 0x010fe20000000f00 */
[--C-:B------:R-:W-:Y:S01]  /*2120*/  IMAD.MOV.U32 R121, RZ, RZ, R127.reuse ;  /* 0x000000ffff797224 */ /* 0x100fe200078e007f */
[--C-:B------:R-:W-:Y:S01]  /*2130*/  SHF.R.U64 R126, R126, 0x10, R127.reuse ;  /* 0x000000107e7e7819 */ /* 0x100fe2000000127f */
[----:B------:R-:W-:Y:S01]  /*2140*/  HADD2.F32 R153, -RZ, R152.H0_H0 ;  /* 0x20000098ff997230 */ /* 0x000fe20000004100 */
[----:B------:R-:W-:Y:S01]  /*2150*/  SHF.R.U32.HI R120, RZ, 0x10, R127 ;  /* 0x00000010ff787819 */ /* 0x000fe2000001167f */
[----:B------:R-:W-:-:S02]  /*2160*/  HADD2.F32 R127, -RZ, R156.H0_H0 ;  /* 0x2000009cff7f7230 */ /* 0x000fc40000004100 */
[----:B------:R-:W-:Y:S02]  /*2170*/  HADD2.F32 R152, -RZ, R214.H0_H0 ;  /* 0x200000d6ff987230 */ /* 0x000fe40000004100 */
[----:B--2---:R-:W-:Y:S02]  /*2180*/  IMAD.MOV.U32 R154, RZ, RZ, R118 ;  /* 0x000000ffff9a7224 */ /* 0x004fe400078e0076 */
[----:B------:R-:W-:Y:S02]  /*2190*/  HADD2.F32 R125, -RZ, R125.H0_H0 ;  /* 0x2000007dff7d7230 */ /* 0x000fe40000004100 */
[----:B------:R-:W-:Y:S01]  /*21a0*/  FMUL.FTZ R152, R152, R127 ;  /* 0x0000007f98987220 */ /* 0x000fe20000410000 */
[----:B------:R-:W-:Y:S02]  /*21b0*/  HADD2.F32 R155, -RZ, R154.H0_H0 ;  /* 0x2000009aff9b7230 */ /* 0x000fe40000004100 */
        /* <DEDUP_REMOVED lines=20> */
[--C-:B------:R-:W-:Y:S01]  /*2300*/  IMAD.MOV.U32 R123, RZ, RZ, R119.reuse ;  /* 0x000000ffff7b7224 */ /* 0x100fe200078e0077 */
[----:B------:R-:W-:Y:S01]  /*2310*/  SHF.R.U32.HI R119, RZ, 0x10, R119 ;  /* 0x00000010ff777819 */ /* 0x000fe20000011677 */
[----:B------:R-:W-:-:S02]  /*2320*/  HADD2.F32 R124, -RZ, R124.H0_H0 ;  /* 0x2000007cff7c7230 */ /* 0x000fc40000004100 */
[----:B------:R-:W-:Y:S01]  /*2330*/  FMUL.FTZ R155, R155, R126 ;  /* 0x0000007e9b9b7220 */ /* 0x000fe20000410000 */
[----:B------:R-:W-:Y:S02]  /*2340*/  HADD2.F32 R122, -RZ, R215.H1_H1 ;  /* 0x300000d7ff7a7230 */ /* 0x000fe40000004100 */
[----:B------:R-:W-:Y:S01]  /*2350*/  FADD.FTZ R121, R121, -UR16 ;  /* 0x8000001079797e21 */ /* 0x000fe20008010000 */
[----:B------:R-:W-:Y:S02]  /*2360*/  HADD2.F32 R120, -RZ, R120.H0_H0 ;  /* 0x20000078ff787230 */ /* 0x000fe40000004100 */
        /* <DEDUP_REMOVED lines=31> */
.L_x_1102:
[----:B------:R-:W-:Y:S05]  /*2560*/  BSYNC.RECONVERGENT B0 ;  /* 0x0000000000007941 */ /* 0x000fea0003800200 */
.L_x_1101:
        /* <DEDUP_REMOVED lines=26> */
[----:B---3--:R-:W-:Y:S02]  /*2710*/  IMAD.MOV.U32 R162, RZ, RZ, R168 ;  /* 0x000000ffffa27224 */ /* 0x008fe400078e00a8 */
[----:B------:R-:W-:Y:S02]  /*2720*/  IMAD.MOV.U32 R125, RZ, RZ, R169 ;  /* 0x000000ffff7d7224 */ /* 0x000fe400078e00a9 */
[----:B----4-:R-:W-:Y:S01]  /*2730*/  IMAD.MOV.U32 R166, RZ, RZ, R126 ;  /* 0x000000ffffa67224 */ /* 0x010fe200078e007e */
[--C-:B------:R-:W-:Y:S01]  /*2740*/  SHF.R.U64 R126, R126, 0x10, R127.reuse ;  /* 0x000000107e7e7819 */ /* 0x100fe2000000127f */
[----:B------:R-:W-:Y:S01]  /*2750*/  HADD2.F32 R163, -RZ, R162.H0_H0 ;  /* 0x200000a2ffa37230 */ /* 0x000fe20000004100 */
[----:B------:R-:W-:Y:S01]  /*2760*/  MOV R121, R127 ;  /* 0x0000007f00797202 */ /* 0x000fe20000000f00 */
[----:B------:R-:W-:Y:S01]  /*2770*/  HADD2.F32 R162, -RZ, R210.H0_H0 ;  /* 0x200000d2ffa27230 */ /* 0x000fe20000004100 */
[----:B------:R-:W-:Y:S01]  /*2780*/  SHF.R.U32.HI R120, RZ, 0x10, R127 ;  /* 0x00000010ff787819 */ /* 0x000fe2000001167f */
[----:B------:R-:W-:-:S02]  /*2790*/  HADD2.F32 R127, -RZ, R166.H0_H0 ;  /* 0x200000a6ff7f7230 */ /* 0x000fc40000004100 */
[----:B--2---:R-:W-:Y:S02]  /*27a0*/  IMAD.MOV.U32 R164, RZ, RZ, R118 ;  /* 0x000000ffffa47224 */ /* 0x004fe400078e0076 */
[----:B------:R-:W-:Y:S02]  /*27b0*/  HADD2.F32 R125, -RZ, R125.H0_H0 ;  /* 0x2000007dff7d7230 */ /* 0x000fe40000004100 */
[----:B------:R-:W-:Y:S01]  /*27c0*/  FMUL.FTZ R162, R162, R127 ;  /* 0x0000007fa2a27220 */ /* 0x000fe20000410000 */
[----:B------:R-:W-:Y:S02]  /*27d0*/  HADD2.F32 R165, -RZ, R164.H0_H0 ;  /* 0x200000a4ffa57230 */ /* 0x000fe40000004100 */
[----:B------:R-:W-:Y:S01]  /*27e0*/  FADD.FTZ R163, R163, -UR16 ;  /* 0x80000010a3a37e21 */ /* 0x000fe20008010000 */
[----:B------:R-:W-:Y:S02]  /*27f0*/  SHF.R.U64 R122, R168, 0x10, R169 ;  /* 0x00000010a87a7819 */ /* 0x000fe400000012a9 */
[----:B------:R-:W-:Y:S01]  /*2800*/  FFMA.FTZ R162, R167, R165, R162 ;  /* 0x000000a5a7a27223 */ /* 0x000fe200000100a2 */
[----:B------:R-:W-:Y:S01]  /*2810*/  FADD.FTZ R167, R125, -UR16 ;  /* 0x800000107da77e21 */ /* 0x000fe20008010000 */
[----:B------:R-:W-:Y:S01]  /*2820*/  FMUL.FTZ R163, R163, UR24 ;  /* 0x00000018a3a37c20 */ /* 0x000fe20008410000 */
[----:B------:R-:W-:Y:S01]  /*2830*/  SHF.R.U64 R124, R118, 0x10, R119 ;  /* 0x00000010767c7819 */ /* 0x000fe20000001277 */
[----:B------:R-:W-:Y:S01]  /*2840*/  HADD2.F32 R121, -RZ, R121.H0_H0 ;  /* 0x20000079ff797230 */ /* 0x000fe20000004100 */
[----:B------:R-:W-:Y:S01]  /*2850*/  SHF.R.U32.HI R118, RZ, 0x10, R169 ;  /* 0x00000010ff767819 */ /* 0x000fe200000116a9 */
[----:B------:R-:W-:-:S02]  /*2860*/  HADD2.F32 R166, -RZ, R209.H0_H0 ;  /* 0x200000d1ffa67230 */ /* 0x000fc40000004100 */
[----:B------:R-:W-:Y:S01]  /*2870*/  FMUL.FTZ R167, R167, UR24 ;  /* 0x00000018a7a77c20 */ /* 0x000fe20008410000 */
[----:B------:R-:W-:Y:S02]  /*2880*/  HADD2.F32 R122, -RZ, R122.H0_H0 ;  /* 0x2000007aff7a7230 */ /* 0x000fe40000004100 */
[----:B------:R-:W-:Y:S01]  /*2890*/  FADD.FTZ R72, R72, R165 ;  /* 0x000000a548487221 */ /* 0x000fe20000010000 */
[----:B------:R-:W-:Y:S01]  /*28a0*/  FFMA.FTZ R100, R163, R165, R100 ;  /* 0x000000a5a3647223 */ /* 0x000fe20000010064 */
[----:B------:R-:W-:Y:S02]  /*28b0*/  HADD2.F32 R126, -RZ, R126.H0_H0 ;  /* 0x2000007eff7e7230 */ /* 0x000fe40000004100 */
[-C--:B------:R-:W-:Y:S01]  /*28c0*/  FMUL.FTZ R166, R166, R121.reuse ;  /* 0x00000079a6a67220 */ /* 0x080fe20000410000 */
[----:B------:R-:W-:Y:S02]  /*28d0*/  HADD2.F32 R165, -RZ, R209.H1_H1 ;  /* 0x300000d1ffa57230 */ /* 0x000fe40000004100 */
[----:B------:R-:W-:Y:S01]  /*28e0*/  FADD.FTZ R18, R18, R121 ;  /* 0x0000007912127221 */ /* 0x000fe20000010000 */
[----:B------:R-:W-:Y:S01]  /*28f0*/  FFMA.FTZ R46, R167, R121, R46 ;  /* 0x00000079a72e7223 */ /* 0x000fe2000001002e */
[----:B------:R-:W-:-:S02]  /*2900*/  HADD2.F32 R121, -RZ, R118.H0_H0 ;  /* 0x20000076ff797230 */ /* 0x000fc40000004100 */
[----:B------:R-:W-:Y:S01]  /*2910*/  FADD.FTZ R164, R122, -UR16 ;  /* 0x800000107aa47e21 */ /* 0x000fe20008010000 */
[--C-:B------:R-:W-:Y:S01]  /*2920*/  IMAD.MOV.U32 R123, RZ, RZ, R119.reuse ;  /* 0x000000ffff7b7224 */ /* 0x100fe200078e0077 */
[----:B------:R-:W-:Y:S01]  /*2930*/  SHF.R.U32.HI R119, RZ, 0x10, R119 ;  /* 0x00000010ff777819 */ /* 0x000fe20000011677 */
[----:B------:R-:W-:Y:S02]  /*2940*/  HADD2.F32 R124, -RZ, R124.H0_H0 ;  /* 0x2000007cff7c7230 */ /* 0x000fe40000004100 */
[----:B------:R-:W-:Y:S01]  /*2950*/  FMUL.FTZ R165, R165, R126 ;  /* 0x0000007ea5a57220 */ /* 0x000fe20000410000 */
[----:B------:R-:W-:Y:S02]  /*2960*/  HADD2.F32 R122, -RZ, R211.H1_H1 ;  /* 0x300000d3ff7a7230 */ /* 0x000fe40000004100 */
[----:B------:R-:W-:Y:S01]  /*2970*/  FADD.FTZ R121, R121, -UR16 ;  /* 0x8000001079797e21 */ /* 0x000fe20008010000 */
[----:B------:R-:W-:Y:S02]  /*2980*/  HADD2.F32 R120, -RZ, R120.H0_H0 ;  /* 0x20000078ff787230 */ /* 0x000fe40000004100 */
[----:B------:R-:W-:-:S02]  /*2990*/  HADD2.F32 R169, -RZ, R208.H1_H1 ;  /* 0x300000d0ffa97230 */ /* 0x000fc40000004100 */
[----:B------:R-:W-:Y:S01]  /*29a0*/  FFMA.FTZ R165, R122, R124, R165 ;  /* 0x0000007c7aa57223 */ /* 0x000fe200000100a5 */
[----:B------:R-:W-:Y:S02]  /*29b0*/  HADD2.F32 R118, -RZ, R119.H0_H0 ;  /* 0x20000077ff767230 */ /* 0x000fe40000004100 */
[----:B------:R-:W-:Y:S01]  /*29c0*/  FMUL.FTZ R168, R121, UR24 ;  /* 0x0000001879a87c20 */ /* 0x000fe20008410000 */
[----:B------:R-:W-:Y:S02]  /*29d0*/  HADD2.F32 R122, -RZ, R210.H1_H1 ;  /* 0x300000d2ff7a7230 */ /* 0x000fe40000004100 */
[----:B------:R-:W-:Y:S01]  /*29e0*/  FMUL.FTZ R169, R169, R120 ;  /* 0x00000078a9a97220 */ /* 0x000fe20000410000 */
[----:B------:R-:W-:Y:S02]  /*29f0*/  HADD2.F32 R123, -RZ, R123.H0_H0 ;  /* 0x2000007bff7b7230 */ /* 0x000fe40000004100 */
[----:B------:R-:W-:Y:S01]  /*2a00*/  FADD.FTZ R75, R75, R118 ;  /* 0x000000764b4b7221 */ /* 0x000fe20000010000 */
[----:B------:R-:W-:-:S02]  /*2a10*/  HADD2.F32 R125, -RZ, R211.H0_H0 ;  /* 0x200000d3ff7d7230 */ /* 0x000fc40000004100 */
[-C--:B------:R-:W-:Y:S01]  /*2a20*/  FFMA.FTZ R169, R122, R118.reuse, R169 ;  /* 0x000000767aa97223 */ /* 0x080fe200000100a9 */
[----:B------:R-:W-:Y:S01]  /*2a30*/  FFMA.FTZ R103, R168, R118, R103 ;  /* 0x00000076a8677223 */ /* 0x000fe20000010067 */
[----:B------:R-:W-:Y:S01]  /*2a40*/  FADD.FTZ R118, R117, R162 ;  /* 0x000000a275767221 */ /* 0x000fe20000010000 */
[----:B------:R-:W-:Y:S01]  /*2a50*/  FMUL.FTZ R164, R164, UR24 ;  /* 0x00000018a4a47c20 */ /* 0x000fe20008410000 */
[----:B------:R-:W-:Y:S01]  /*2a60*/  FFMA.FTZ R119, R163, R162, R2 ;  /* 0x000000a2a3777223 */ /* 0x000fe20000010002 */
[----:B------:R-:W-:Y:S01]  /*2a70*/  FFMA.FTZ R166, R125, R123, R166 ;  /* 0x0000007b7da67223 */ /* 0x000fe200000100a6 */
[----:B------:R-:W-:Y:S02]  /*2a80*/  FADD.FTZ R117, R118, R165 ;  /* 0x000000a576757221 */ /* 0x000fe40000010000 */
[----:B------:R-:W-:Y:S02]  /*2a90*/  FFMA.FTZ R118, R164, R165, R119 ;  /* 0x000000a5a4767223 */ /* 0x000fe40000010077 */
[----:B------:R-:W-:-:S02]  /*2aa0*/  FADD.FTZ R2, R117, R166 ;  /* 0x000000a675027221 */ /* 0x000fc40000010000 */
        /* <DEDUP_REMOVED lines=13> */
.L_x_1104:
[----:B------:R-:W-:Y:S05]  /*2b80*/  BSYNC.RECONVERGENT B0 ;  /* 0x0000000000007941 */ /* 0x000fea0003800200 */
.L_x_1103:
        /* <DEDUP_REMOVED lines=25> */
[----:B------:R-:W-:Y:S01]  /*2d20*/  VIADD R116, R116, 0x100 ;  /* 0x0000010074747836 */ /* 0x000fe20000000000 */
[----:B---3--:R-:W-:Y:S01]  /*2d30*/  MOV R172, R178 ;  /* 0x000000b200ac7202 */ /* 0x008fe20000000f00 */
[----:B------:R-:W-:Y:S02]  /*2d40*/  IMAD.MOV.U32 R125, RZ, RZ, R179 ;  /* 0x000000ffff7d7224 */ /* 0x000fe400078e00b3 */
[----:B----4-:R-:W-:Y:S01]  /*2d50*/  IMAD.MOV.U32 R176, RZ, RZ, R126 ;  /* 0x000000ffffb07224 */ /* 0x010fe200078e007e */
[--C-:B------:R-:W-:Y:S01]  /*2d60*/  SHF.R.U64 R126, R126, 0x10, R127.reuse ;  /* 0x000000107e7e7819 */ /* 0x100fe2000000127f */
[--C-:B------:R-:W-:Y:S01]  /*2d70*/  IMAD.MOV.U32 R121, RZ, RZ, R127.reuse ;  /* 0x000000ffff797224 */ /* 0x100fe200078e007f */
[----:B------:R-:W-:Y:S01]  /*2d80*/  SHF.R.U32.HI R120, RZ, 0x10, R127 ;  /* 0x00000010ff787819 */ /* 0x000fe2000001167f */
[----:B------:R-:W-:Y:S02]  /*2d90*/  HADD2.F32 R173, -RZ, R172.H0_H0 ;  /* 0x200000acffad7230 */ /* 0x000fe40000004100 */
[----:B------:R-:W-:Y:S01]  /*2da0*/  HADD2.F32 R127, -RZ, R176.H0_H0 ;  /* 0x200000b0ff7f7230 */ /* 0x000fe20000004100 */
[----:B--2---:R-:W-:Y:S01]  /*2db0*/  MOV R174, R118 ;  /* 0x0000007600ae7202 */ /* 0x004fe20000000f00 */
[----:B------:R-:W-:-:S02]  /*2dc0*/  HADD2.F32 R172, -RZ, R206.H0_H0 ;  /* 0x200000ceffac7230 */ /* 0x000fc40000004100 */
[----:B------:R-:W-:Y:S02]  /*2dd0*/  HADD2.F32 R125, -RZ, R125.H0_H0 ;  /* 0x2000007dff7d7230 */ /* 0x000fe40000004100 */
[----:B------:R-:W-:Y:S02]  /*2de0*/  HADD2.F32 R175, -RZ, R174.H0_H0 ;  /* 0x200000aeffaf7230 */ /* 0x000fe40000004100 */
[----:B------:R-:W-:Y:S01]  /*2df0*/  FMUL.FTZ R172, R172, R127 ;  /* 0x0000007facac7220 */ /* 0x000fe20000410000 */
        /* <DEDUP_REMOVED lines=58> */
.L_x_1106:
[----:B------:R-:W-:Y:S05]  /*31a0*/  BSYNC.RECONVERGENT B0 ;  /* 0x0000000000007941 */ /* 0x000fea0003800200 */
.L_x_1105:
        /* <DEDUP_REMOVED lines=22> */
[----:B------:R-:W-:Y:S02]  /*3310*/  HADD2.F32 R187, -RZ, R202.H1_H1 ;  /* 0x300000caffbb7230 */ /* 0x000fe40000004100 */
        /* <DEDUP_REMOVED lines=51> */
[----:B------:R-:W-:Y:S02]  /*3650*/  HADD2.F32 R125, -RZ, R200.H1_H1 ;  /* 0x300000c8ff7d7230 */ /* 0x000fe40000004100 */
        /* <DEDUP_REMOVED lines=22> */
.L_x_1108:
[----:B------:R-:W-:Y:S05]  /*37c0*/  BSYNC.RECONVERGENT B0 ;  /* 0x0000000000007941 */ /* 0x000fea0003800200 */
.L_x_1107:
[----:B------:R-:W-:Y:S01]  /*37d0*/  ISETP.GE.U32.AND P0, PT, R0, 0x700, PT ;  /* 0x000007000000780c */ /* 0x000fe20003f06070 */
[----:B------:R-:W-:Y:S03]  /*37e0*/  BSSY.RECONVERGENT B0, `(.L_x_1109) ;  /* 0x0000061000007945 */ /* 0x000fe60003800200 */
[----:B------:R-:W-:-:S09]  /*37f0*/  P2R R204, PR, RZ, 0x1 ;  /* 0x00000001ffcc7803 */ /* 0x000fd20000000000 */
[----:B------:R-:W-:Y:S05]  /*3800*/  @!P0 BRA `(.L_x_1110) ;  /* 0x0000000400788947 */ /* 0x000fea0003800000 */
[----:B------:R-:W0:Y:S08]  /*3810*/  LDC.64 R196, c[0x0][0x3a8] ;  /* 0x0000ea00ffc47b82 */ /* 0x000e300000000a00 */
[----:B------:R-:W1:Y:S08]  /*3820*/  LDC.64 R124, c[0x0][0x430] ;  /* 0x00010c00ff7c7b82 */ /* 0x000e700000000a00 */
[----:B------:R-:W2:Y:S01]  /*3830*/  LDC.64 R118, c[0x0][0x428] ;  /* 0x00010a00ff767b82 */ /* 0x000ea20000000a00 */
[----:B0-----:R-:W-:-:S07]  /*3840*/  IMAD.WIDE.U32 R196, R116, 0x8, R196 ;  /* 0x0000000874c47825 */ /* 0x001fce00078e00c4 */
[----:B------:R-:W0:Y:S01]  /*3850*/  LDC.64 R122, c[0x0][0x3b0] ;  /* 0x0000ec00ff7a7b82 */ /* 0x000e220000000a00 */
[----:B------:R-:W3:Y:S01]  /*3860*/  LDG.E.64 R196, desc[UR10][R196.64] ;  /* 0x0000000ac4c47981 */ /* 0x000ee2000c1e1b00 */
[----:B-1----:R-:W-:-:S06]  /*3870*/  IMAD.WIDE.U32 R124, R116, 0x8, R124 ;  /* 0x00000008747c7825 */ /* 0x002fcc00078e007c */
[----:B------:R-:W4:Y:S01]  /*3880*/  LDG.E.64 R124, desc[UR10][R124.64] ;  /* 0x0000000a7c7c7981 */ /* 0x000f22000c1e1b00 */
[----:B--2---:R-:W-:-:S06]  /*3890*/  IMAD.WIDE.U32 R118, R116, 0x8, R118 ;  /* 0x0000000874767825 */ /* 0x004fcc00078e0076 */
[----:B------:R-:W2:Y:S01]  /*38a0*/  LDG.E.64 R118, desc[UR10][R118.64] ;  /* 0x0000000a76767981 */ /* 0x000ea2000c1e1b00 */
[----:B0-----:R-:W-:-:S05]  /*38b0*/  IMAD.WIDE.U32 R248, R116, 0x4, R122 ;  /* 0x0000000474f87825 */ /* 0x001fca00078e007a */
[----:B------:R-:W5:Y:S01]  /*38c0*/  LDG.E R191, desc[UR10][R248.64] ;  /* 0x0000000af8bf7981 */ /* 0x000f62000c1e1900 */
[----:B------:R-:W-:-:S04]  /*38d0*/  ISETP.NE.U32.AND P0, PT, RZ, UR26, PT ;  /* 0x0000001aff007c0c */ /* 0x000fc8000bf05070 */
[----:B------:R-:W-:-:S13]  /*38e0*/  ISETP.NE.AND.EX P0, PT, RZ, UR27, PT, P0 ;  /* 0x0000001bff007c0c */ /* 0x000fda000bf05300 */
[----:B------:R-:W0:Y:S02]  /*38f0*/  @P0 LDC.64 R120, c[0x0][0x438] ;  /* 0x00010e00ff780b82 */ /* 0x000e240000000a00 */
[----:B0-----:R-:W-:-:S05]  /*3900*/  @P0 IMAD.WIDE.U32 R192, R116, 0x8, R120 ;  /* 0x0000000874c00825 */ /* 0x001fca00078e0078 */
[----:B------:R-:W5:Y:S01]  /*3910*/  @P0 LDG.E.64 R128, desc[UR10][R192.64] ;  /* 0x0000000ac0800981 */ /* 0x000f62000c1e1b00 */
[----:B------:R-:W-:-:S04]  /*3920*/  ISETP.NE.U32.AND P0, PT, RZ, UR20, PT ;  /* 0x00000014ff007c0c */ /* 0x000fc8000bf05070 */
[----:B------:R-:W-:-:S13]  /*3930*/  ISETP.NE.AND.EX P0, PT, RZ, UR21, PT, P0 ;  /* 0x00000015ff007c0c */ /* 0x000fda000bf05300 */
[----:B------:R-:W0:Y:S02]  /*3940*/  @P0 LDC.64 R120, c[0x0][0x3b8] ;  /* 0x0000ee00ff780b82 */ /* 0x000e240000000a00 */
[----:B0-----:R-:W-:-:S05]  /*3950*/  @P0 IMAD.WIDE.U32 R198, R116, 0x4, R120 ;  /* 0x0000000474c60825 */ /* 0x001fca00078e0078 */
[----:B------:R0:W5:Y:S02]  /*3960*/  @P0 LDG.E R190, desc[UR10][R198.64] ;  /* 0x0000000ac6be0981 */ /* 0x000164000c1e1900 */
[----:B0-----:R-:W-:Y:S02]  /*3970*/  HADD2.F32 R199, -RZ, R230.H1_H1 ;  /* 0x300000e6ffc77230 */ /* 0x001fe40000004100 */
[----:B---3--:R-:W-:-:S05]  /*3980*/  IMAD.MOV.U32 R192, RZ, RZ, R196 ;  /* 0x000000ffffc07224 */ /* 0x008fca00078e00c4 */
[----:B------:R-:W-:Y:S01]  /*3990*/  HADD2.F32 R193, -RZ, R192.H0_H0 ;  /* 0x200000c0ffc17230 */ /* 0x000fe20000004100 */
[----:B----4-:R-:W-:Y:S01]  /*39a0*/  MOV R194, R124 ;  /* 0x0000007c00c27202 */ /* 0x010fe20000000f00 */
[----:B------:R-:W-:-:S03]  /*39b0*/  HADD2.F32 R192, -RZ, R229.H0_H0 ;  /* 0x200000e5ffc07230 */ /* 0x000fc60000004100 */
[----:B------:R-:W-:Y:S01]  /*39c0*/  FADD.FTZ R193, R193, -UR16 ;  /* 0x80000010c1c17e21 */ /* 0x000fe20008010000 */
[----:B------:R-:W-:Y:S01]  /*39d0*/  SHF.R.U64 R124, R124, 0x10, R125 ;  /* 0x000000107c7c7819 */ /* 0x000fe2000000127d */
[----:B------:R-:W-:Y:S02]  /*39e0*/  HADD2.F32 R127, -RZ, R194.H0_H0 ;  /* 0x200000c2ff7f7230 */ /* 0x000fe40000004100 */
[----:B--2---:R-:W-:Y:S01]  /*39f0*/  IMAD.MOV.U32 R126, RZ, RZ, R118 ;  /* 0x000000ffff7e7224 */ /* 0x004fe200078e0076 */
[--C-:B------:R-:W-:Y:S01]  /*3a00*/  SHF.R.U64 R122, R118, 0x10, R119.reuse ;  /* 0x00000010767a7819 */ /* 0x100fe20000001277 */
[--C-:B------:R-:W-:Y:S01]  /*3a10*/  IMAD.MOV.U32 R123, RZ, RZ, R119.reuse ;  /* 0x000000ffff7b7224 */ /* 0x100fe200078e0077 */
[----:B------:R-:W-:Y:S01]  /*3a20*/  SHF.R.U32.HI R118, RZ, 0x10, R119 ;  /* 0x00000010ff767819 */ /* 0x000fe20000011677 */
[--C-:B------:R-:W-:Y:S01]  /*3a30*/  IMAD.MOV.U32 R121, RZ, RZ, R125.reuse ;  /* 0x000000ffff797224 */ /* 0x100fe200078e007d */
[----:B------:R-:W-:Y:S01]  /*3a40*/  SHF.R.U32.HI R119, RZ, 0x10, R125 ;  /* 0x00000010ff777819 */ /* 0x000fe2000001167d */
[--C-:B------:R-:W-:Y:S01]  /*3a50*/  IMAD.MOV.U32 R125, RZ, RZ, R197.reuse ;  /* 0x000000ffff7d7224 */ /* 0x100fe200078e00c5 */
[--C-:B------:R-:W-:Y:S01]  /*3a60*/  SHF.R.U64 R120, R196, 0x10, R197.reuse ;  /* 0x00000010c4787819 */ /* 0x100fe200000012c5 */
[----:B------:R-:W-:Y:S01]  /*3a70*/  HADD2.F32 R195, -RZ, R126.H0_H0 ;  /* 0x2000007effc37230 */ /* 0x000fe20000004100 */
[----:B------:R-:W-:Y:S01]  /*3a80*/  SHF.R.U32.HI R116, RZ, 0x10, R197 ;  /* 0x00000010ff747819 */ /* 0x000fe200000116c5 */
[----:B------:R-:W-:-:S02]  /*3a90*/  HADD2.F32 R197, -RZ, R227.H0_H0 ;  /* 0x200000e3ffc57230 */ /* 0x000fc40000004100 */
[----:B------:R-:W-:Y:S01]  /*3aa0*/  FMUL.FTZ R192, R192, R127 ;  /* 0x0000007fc0c07220 */ /* 0x000fe20000410000 */
[----:B------:R-:W-:Y:S01]  /*3ab0*/  FMUL.FTZ R193, R193, UR24 ;  /* 0x00000018c1c17c20 */ /* 0x000fe20008410000 */
[----:B------:R-:W-:Y:S02]  /*3ac0*/  HADD2.F32 R120, -RZ, R120.H0_H0 ;  /* 0x20000078ff787230 */ /* 0x000fe40000004100 */
[----:B------:R-:W-:Y:S01]  /*3ad0*/  FADD.FTZ R60, R60, R195 ;  /* 0x000000c33c3c7221 */ /* 0x000fe20000010000 */
[-C--:B------:R-:W-:Y:S01]  /*3ae0*/  FFMA.FTZ R192, R197, R195.reuse, R192 ;  /* 0x000000c3c5c07223 */ /* 0x080fe200000100c0 */
[----:B------:R-:W-:Y:S01]  /*3af0*/  FFMA.FTZ R88, R193, R195, R88 ;  /* 0x000000c3c1587223 */ /* 0x000fe20000010058 */
[----:B------:R-:W-:Y:S02]  /*3b00*/  HADD2.F32 R124, -RZ, R124.H0_H0 ;  /* 0x2000007cff7c7230 */ /* 0x000fe40000004100 */
[----:B------:R-:W-:Y:S02]  /*3b10*/  HADD2.F32 R195, -RZ, R229.H1_H1 ;  /* 0x300000e5ffc37230 */ /* 0x000fe40000004100 */
[----:B------:R-:W-:Y:S01]  /*3b20*/  FADD.FTZ R194, R120, -UR16 ;  /* 0x8000001078c27e21 */ /* 0x000fe20008010000 */
[----:B------:R-:W-:-:S02]  /*3b30*/  HADD2.F32 R122, -RZ, R122.H0_H0 ;  /* 0x2000007aff7a7230 */ /* 0x000fc40000004100 */
[----:B------:R-:W-:Y:S02]  /*3b40*/  HADD2.F32 R120, -RZ, R227.H1_H1 ;  /* 0x300000e3ff787230 */ /* 0x000fe40000004100 */
[----:B------:R-:W-:Y:S01]  /*3b50*/  FMUL.FTZ R195, R195, R124 ;  /* 0x0000007cc3c37220 */ /* 0x000fe20000410000 */
[----:B------:R-:W-:-:S03]  /*3b60*/  HADD2.F32 R116, -RZ, R116.H0_H0 ;  /* 0x20000074ff747230 */ /* 0x000fc60000004100 */
[----:B------:R-:W-:Y:S01]  /*3b70*/  FFMA.FTZ R195, R120, R122, R195 ;  /* 0x0000007a78c37223 */ /* 0x000fe200000100c3 */
[----:B------:R-:W-:Y:S02]  /*3b80*/  HADD2.F32 R120, -RZ, R119.H0_H0 ;  /* 0x20000077ff787230 */ /* 0x000fe40000004100 */
[----:B------:R-:W-:Y:S01]  /*3b90*/  FADD.FTZ R198, R116, -UR16 ;  /* 0x8000001074c67e21 */ /* 0x000fe20008010000 */
[----:B------:R-:W-:Y:S02]  /*3ba0*/  HADD2.F32 R125, -RZ, R125.H0_H0 ;  /* 0x2000007dff7d7230 */ /* 0x000fe40000004100 */
[----:B------:R-:W-:Y:S02]  /*3bb0*/  HADD2.F32 R118, -RZ, R118.H0_H0 ;  /* 0x20000076ff767230 */ /* 0x000fe40000004100 */
[----:B------:R-:W-:Y:S01]  /*3bc0*/  FMUL.FTZ R199, R199, R120 ;  /* 0x00000078c7c77220 */ /* 0x000fe20000410000 */
[----:B------:R-:W-:Y:S02]  /*3bd0*/  HADD2.F32 R116, -RZ, R228.H1_H1 ;  /* 0x300000e4ff747230 */ /* 0x000fe40000004100 */
[----:B------:R-:W-:-:S02]  /*3be0*/  HADD2.F32 R121, -RZ, R121.H0_H0 ;  /* 0x20000079ff797230 */ /* 0x000fc40000004100 */
[----:B------:R-:W-:Y:S02]  /*3bf0*/  HADD2.F32 R196, -RZ, R230.H0_H0 ;  /* 0x200000e6ffc47230 */ /* 0x000fe40000004100 */
[----:B------:R-:W-:Y:S01]  /*3c00*/  FADD.FTZ R197, R125, -UR16 ;  /* 0x800000107dc57e21 */ /* 0x000fe20008010000 */
[----:B------:R-:W-:Y:S02]  /*3c10*/  HADD2.F32 R123, -RZ, R123.H0_H0 ;  /* 0x2000007bff7b7230 */ /* 0x000fe40000004100 */
[----:B------:R-:W-:Y:S01]  /*3c20*/  FFMA.FTZ R199, R116, R118, R199 ;  /* 0x0000007674c77223 */ /* 0x000fe200000100c7 */
[----:B------:R-:W-:Y:S02]  /*3c30*/  HADD2.F32 R125, -RZ, R228.H0_H0 ;  /* 0x200000e4ff7d7230 */ /* 0x000fe40000004100 */
[----:B------:R-:W-:Y:S01]  /*3c40*/  FMUL.FTZ R196, R196, R121 ;  /* 0x00000079c4c47220 */ /* 0x000fe20000410000 */
[----:B------:R-:W-:Y:S01]  /*3c50*/  FADD.FTZ R116, R117, R192 ;  /* 0x000000c075747221 */ /* 0x000fe20000010000 */
[----:B------:R-:W-:Y:S01]  /*3c60*/  FMUL.FTZ R194, R194, UR24 ;  /* 0x00000018c2c27c20 */ /* 0x000fe20008410000 */
[----:B------:R-:W-:Y:S01]  /*3c70*/  FFMA.FTZ R119, R193, R192, R2 ;  /* 0x000000c0c1777223 */ /* 0x000fe20000010002 */
[----:B------:R-:W-:Y:S01]  /*3c80*/  FFMA.FTZ R196, R125, R123, R196 ;  /* 0x0000007b7dc47223 */ /* 0x000fe200000100c4 */
[----:B------:R-:W-:Y:S01]  /*3c90*/  FADD.FTZ R117, R116, R195 ;  /* 0x000000c374757221 */ /* 0x000fe20000010000 */
[----:B------:R-:W-:Y:S01]  /*3ca0*/  FMUL.FTZ R197, R197, UR24 ;  /* 0x00000018c5c57c20 */ /* 0x000fe20008410000 */
[----:B------:R-:W-:Y:S01]  /*3cb0*/  FFMA.FTZ R116, R194, R195, R119 ;  /* 0x000000c3c2747223 */ /* 0x000fe20000010077 */
[----:B------:R-:W-:Y:S01]  /*3cc0*/  FMUL.FTZ R198, R198, UR24 ;  /* 0x00000018c6c67c20 */ /* 0x000fe20008410000 */
        /* <DEDUP_REMOVED lines=17> */
[----:B------:R-:W-:-:S07]  /*3de0*/  FFMA.FTZ R2, R198, R199, R119 ;  /* 0x000000c7c6027223 */ /* 0x000fce0000010077 */
.L_x_1110:
[----:B------:R-:W-:Y:S05]  /*3df0*/  BSYNC.RECONVERGENT B0 ;  /* 0x0000000000007941 */ /* 0x000fea0003800200 */
.L_x_1109:
        /* <DEDUP_REMOVED lines=32> */
.L_x_1112:
[----:B------:R-:W-:Y:S05]  /*4000*/  BSYNC.RECONVERGENT B0 ;  /* 0x0000000000007941 */ /* 0x000fea0003800200 */
.L_x_1111:
        /* <DEDUP_REMOVED lines=12> */
[----:B------:R-:W-:Y:S02]  /*40d0*/  @!UP3 UIADD3 UR16, UPT, UPT, UR4, 0x7020, URZ ;  /* 0x000070200410b890 */ /* 0x000fe4000fffe0ff */
[----:B------:R-:W-:Y:S02]  /*40e0*/  UIADD3 UR17, UPT, UPT, UR4, 0x7070, URZ ;  /* 0x0000707004117890 */ /* 0x000fe4000fffe0ff */
[----:B------:R-:W-:Y:S01]  /*40f0*/  @!UP3 UIADD3 UR17, UPT, UPT, UR4, 0x7030, URZ ;  /* 0x000070300411b890 */ /* 0x000fe2000fffe0ff */
[----:B0-----:R-:W0:Y:S01]  /*4100*/  LDS.128 R116, [UR5] ;  /* 0x00000005ff747984 */ /* 0x001e220008000c00 */
[----:B------:R-:W-:-:S02]  /*4110*/  UIADD3 UR5, UPT, UPT, UR4, 0x7050, URZ ;  /* 0x0000705004057890 */ /* 0x000fc4000fffe0ff */
[----:B------:R-:W-:Y:S01]  /*4120*/  @!UP3 UIADD3 UR5, UPT, UPT, UR4, 0x7010, URZ ;  /* 0x000070100405b890 */ /* 0x000fe2000fffe0ff */
[----:B------:R-:W-:Y:S04]  /*4130*/  LDS.128 R120, [UR16] ;  /* 0x00000010ff787984 */ /* 0x000fe80008000c00 */
[----:B------:R-:W-:Y:S01]  /*4140*/  LDS.128 R124, [UR17] ;  /* 0x00000011ff7c7984 */ /* 0x000fe20008000c00 */
[----:B0-----:R-:W-:Y:S01]  /*4150*/  FADD.FTZ R247, RZ, R116 ;  /* 0x00000074fff77221 */ /* 0x001fe20000010000 */
[----:B------:R-:W-:-:S03]  /*4160*/  FADD.FTZ R248, RZ, R117 ;  /* 0x00000075fff87221 */ /* 0x000fc60000010000 */
[----:B------:R-:W-:Y:S01]  /*4170*/  FADD.FTZ R247, R118, R247 ;  /* 0x000000f776f77221 */ /* 0x000fe20000010000 */
[----:B------:R-:W-:Y:S02]  /*4180*/  FADD.FTZ R248, R119, R248 ;  /* 0x000000f877f87221 */ /* 0x000fe40000010000 */
[----:B------:R-:W0:Y:S02]  /*4190*/  LDS.128 R116, [UR5] ;  /* 0x00000005ff747984 */ /* 0x000e240008000c00 */
[----:B0-----:R-:W-:Y:S01]  /*41a0*/  FADD.FTZ R247, R247, R116 ;  /* 0x00000074f7f77221 */ /* 0x001fe20000010000 */
[----:B------:R-:W-:-:S03]  /*41b0*/  FADD.FTZ R248, R248, R117 ;  /* 0x00000075f8f87221 */ /* 0x000fc60000010000 */
[----:B------:R-:W-:Y:S01]  /*41c0*/  FADD.FTZ R247, R118, R247 ;  /* 0x000000f776f77221 */ /* 0x000fe20000010000 */
        /* <DEDUP_REMOVED lines=36> */
[----:B------:R-:W-:Y:S01]  /*4410*/  FADD.FTZ R118, R138, -R117 ;  /* 0x800000758a767221 */ /* 0x000fe20000010000 */
[----:B------:R-:W-:-:S02]  /*4420*/  IMAD.U32 R117, RZ, RZ, UR16 ;  /* 0x00000010ff757e24 */ /* 0x000fc4000f8e00ff */
[----:B------:R-:W-:Y:S01]  /*4430*/  FMUL.FTZ R119, R119, UR24 ;  /* 0x0000001877777c20 */ /* 0x000fe20008410000 */
[----:B------:R-:W-:Y:S01]  /*4440*/  FMUL.FTZ R116, R116, UR24 ;  /* 0x0000001874747c20 */ /* 0x000fe20008410000 */
[----:B------:R-:W-:Y:S01]  /*4450*/  FMUL.FTZ R118, R118, UR24 ;  /* 0x0000001876767c20 */ /* 0x000fe20008410000 */
[----:B------:R-:W-:Y:S01]  /*4460*/  FFMA.FTZ R120, R140, R117, UR17 ;  /* 0x000000118c787e23 */ /* 0x000fe20008010075 */
[----:B------:R-:W-:Y:S01]  /*4470*/  FMUL.FTZ R119, R119, UR23 ;  /* 0x0000001777777c20 */ /* 0x000fe20008410000 */
[----:B------:R-:W-:Y:S01]  /*4480*/  FMUL.FTZ R116, R116, UR23 ;  /* 0x0000001774747c20 */ /* 0x000fe20008410000 */
[----:B------:R-:W-:Y:S01]  /*4490*/  FMUL.FTZ R118, R118, UR23 ;  /* 0x0000001776767c20 */ /* 0x000fe20008410000 */
[----:B------:R-:W-:Y:S02]  /*44a0*/  FADD.FTZ R117, R137, -R120 ;  /* 0x8000007889757221 */ /* 0x000fe40000010000 */
[----:B------:R-:W-:Y:S02]  /*44b0*/  FSEL R119, R119, RZ, P6 ;  /* 0x000000ff77777208 */ /* 0x000fe40003000000 */
[----:B------:R-:W-:Y:S01]  /*44c0*/  LOP3.LUT P6, RZ, R132, 0xff00, RZ, 0xc0, !PT ;  /* 0x0000ff0084ff7812 */ /* 0x000fe200078cc0ff */
[----:B------:R-:W-:-:S03]  /*44d0*/  FMUL.FTZ R117, R117, UR24 ;  /* 0x0000001875757c20 */ /* 0x000fc60008410000 */
[----:B------:R-:W-:Y:S01]  /*44e0*/  FSEL R116, R116, RZ, P6 ;  /* 0x000000ff74747208 */ /* 0x000fe20003000000 */
[----:B------:R-:W-:Y:S01]  /*44f0*/  FMUL.FTZ R117, R117, UR23 ;  /* 0x0000001775757c20 */ /* 0x000fe20008410000 */
[----:B------:R-:W-:Y:S02]  /*4500*/  LOP3.LUT P6, RZ, R132, 0xff0000, RZ, 0xc0, !PT ;  /* 0x00ff000084ff7812 */ /* 0x000fe400078cc0ff */
[----:B------:R-:W-:Y:S02]  /*4510*/  F2FP.F16.F32.PACK_AB R116, R116, R119 ;  /* 0x000000777474723e */ /* 0x000fe400000000ff */
[----:B------:R-:W-:Y:S02]  /*4520*/  FSEL R118, R118, RZ, P6 ;  /* 0x000000ff76767208 */ /* 0x000fe40003000000 */
[----:B------:R-:W-:Y:S02]  /*4530*/  ISETP.GE.U32.AND P6, PT, R132, 0x1000000, PT ;  /* 0x010000008400780c */ /* 0x000fe40003fc6070 */
[----:B------:R-:W-:-:S02]  /*4540*/  PRMT R119, R116, 0x7632, R119 ;  /* 0x0000763274777816 */ /* 0x000fc40000000077 */
[----:B------:R-:W-:Y:S02]  /*4550*/  FSEL R117, R117, RZ, P6 ;  /* 0x000000ff75757208 */ /* 0x000fe40003000000 */
[----:B------:R-:W-:Y:S02]  /*4560*/  PRMT R122, R116, 0x7610, R122 ;  /* 0x00007610747a7816 */ /* 0x000fe4000000007a */
[----:B------:R-:W-:-:S04]  /*4570*/  F2FP.F16.F32.PACK_AB R117, R117, R118 ;  /* 0x000000767575723e */ /* 0x000fc800000000ff */
[C---:B------:R-:W-:Y:S02]  /*4580*/  PRMT R121, R117.reuse, 0x7632, R121 ;  /* 0x0000763275797816 */ /* 0x040fe40000000079 */
[----:B------:R-:W-:Y:S01]  /*4590*/  PRMT R120, R117, 0x7610, R120 ;  /* 0x0000761075787816 */ /* 0x000fe20000000078 */
[----:B------:R-:W-:Y:S06]  /*45a0*/  BRA `(.L_x_1118) ;  /* 0x0000001400c87947 */ /* 0x000fec0003800000 */
.L_x_1117:
[----:B------:R-:W-:Y:S02]  /*45b0*/  MOV R116, UR16 ;  /* 0x0000001000747c02 */ /* 0x000fe40008000f00 */
[----:B-----5:R-:W-:-:S03]  /*45c0*/  LOP3.LUT P6, RZ, R132, 0xff, RZ, 0xc0, !PT ;  /* 0x000000ff84ff7812 */ /* 0x020fc600078cc0ff */
[----:B------:R-:W-:-:S04]  /*45d0*/  FFMA.FTZ R117, R3, R116, UR17 ;  /* 0x0000001103757e23 */ /* 0x000fc80008010074 */
[----:B------:R-:W-:Y:S01]  /*45e0*/  FADD.FTZ R122, R134, -R117 ;  /* 0x80000075867a7221 */ /* 0x000fe20000010000 */
[----:B------:R-:W-:-:S03]  /*45f0*/  IMAD.U32 R117, RZ, RZ, UR16 ;  /* 0x00000010ff757e24 */ /* 0x000fc6000f8e00ff */
[----:B------:R-:W-:Y:S01]  /*4600*/  FMUL.FTZ R122, R122, UR24 ;  /* 0x000000187a7a7c20 */ /* 0x000fe20008410000 */
[-C--:B------:R-:W-:Y:S01]  /*4610*/  FFMA.FTZ R116, R136, R117.reuse, UR17 ;  /* 0x0000001188747e23 */ /* 0x080fe20008010075 */
[----:B------:R-:W-:Y:S02]  /*4620*/  FFMA.FTZ R120, R140, R117, UR17 ;  /* 0x000000118c787e23 */ /* 0x000fe40008010075 */
[----:B------:R-:W-:Y:S01]  /*4630*/  FMUL.FTZ R119, R122, UR23 ;  /* 0x000000177a777c20 */ /* 0x000fe20008410000 */
[----:B------:R-:W-:Y:S01]  /*4640*/  FADD.FTZ R123, R133, -R116 ;  /* 0x80000074857b7221 */ /* 0x000fe20000010000 */
[----:B------:R-:W-:Y:S02]  /*4650*/  IMAD.U32 R116, RZ, RZ, UR16 ;  /* 0x00000010ff747e24 */ /* 0x000fe4000f8e00ff */
[----:B------:R-:W-:Y:S01]  /*4660*/  FADD.FTZ R120, R137, -R120 ;  /* 0x8000007889787221 */ /* 0x000fe20000010000 */
[----:B------:R-:W-:Y:S01]  /*4670*/  FMUL.FTZ R123, R123, UR24 ;  /* 0x000000187b7b7c20 */ /* 0x000fe20008410000 */
[----:B------:R-:W-:Y:S01]  /*4680*/  FFMA.FTZ R121, R135, R116, UR17 ;  /* 0x0000001187797e23 */ /* 0x000fe20008010074 */
[----:B------:R-:W-:Y:S01]  /*4690*/  FSEL R119, R119, RZ, P6 ;  /* 0x000000ff77777208 */ /* 0x000fe20003000000 */
[----:B------:R-:W-:Y:S01]  /*46a0*/  FMUL.FTZ R120, R120, UR24 ;  /* 0x0000001878787c20 */ /* 0x000fe20008410000 */
[----:B------:R-:W-:Y:S01]  /*46b0*/  FMUL.FTZ R118, R123, UR23 ;  /* 0x000000177b767c20 */ /* 0x000fe20008410000 */
[----:B------:R-:W-:Y:S01]  /*46c0*/  FADD.FTZ R121, R138, -R121 ;  /* 0x800000798a797221 */ /* 0x000fe20000010000 */
[----:B------:R-:W-:Y:S01]  /*46d0*/  LOP3.LUT P6, RZ, R132, 0xff00, RZ, 0xc0, !PT ;  /* 0x0000ff0084ff7812 */ /* 0x000fe200078cc0ff */
[----:B------:R-:W-:Y:S01]  /*46e0*/  FMUL.FTZ R117, R120, UR23 ;  /* 0x0000001778757c20 */ /* 0x000fe20008410000 */
[----:B------:R-:W-:Y:S01]  /*46f0*/  F2FP.F16.F32.PACK_AB R119, R119, R122 ;  /* 0x0000007a7777723e */ /* 0x000fe200000000ff */
[----:B------:R-:W-:Y:S01]  /*4700*/  FMUL.FTZ R121, R121, UR24 ;  /* 0x0000001879797c20 */ /* 0x000fe20008410000 */
[----:B------:R-:W-:-:S02]  /*4710*/  FSEL R118, R118, RZ, P6 ;  /* 0x000000ff76767208 */ /* 0x000fc40003000000 */
[----:B------:R-:W-:Y:S01]  /*4720*/  LOP3.LUT P6, RZ, R132, 0xff0000, RZ, 0xc0, !PT ;  /* 0x00ff000084ff7812 */ /* 0x000fe200078cc0ff */
[----:B------:R-:W-:Y:S01]  /*4730*/  FMUL.FTZ R116, R121, UR23 ;  /* 0x0000001779747c20 */ /* 0x000fe20008410000 */
[----:B------:R-:W-:Y:S02]  /*4740*/  F2FP.F16.F32.PACK_AB R118, R118, R123 ;  /* 0x0000007b7676723e */ /* 0x000fe400000000ff */
[----:B------:R-:W-:Y:S02]  /*4750*/  PRMT R122, R119, 0x7632, R122 ;  /* 0x00007632777a7816 */ /* 0x000fe4000000007a */
[----:B------:R-:W-:Y:S02]  /*4760*/  FSEL R116, R116, RZ, P6 ;  /* 0x000000ff74747208 */ /* 0x000fe40003000000 */
[----:B------:R-:W-:Y:S02]  /*4770*/  ISETP.GE.U32.AND P6, PT, R132, 0x1000000, PT ;  /* 0x010000008400780c */ /* 0x000fe40003fc6070 */
[----:B------:R-:W-:-:S02]  /*4780*/  F2FP.F16.F32.PACK_AB R116, R116, R121 ;  /* 0x000000797474723e */ /* 0x000fc400000000ff */
[----:B------:R-:W-:Y:S02]  /*4790*/  FSEL R117, R117, RZ, P6 ;  /* 0x000000ff75757208 */ /* 0x000fe40003000000 */
[----:B------:R-:W-:Y:S02]  /*47a0*/  PRMT R200, R119, 0x7610, R200 ;  /* 0x0000761077c87816 */ /* 0x000fe400000000c8 */
[----:B------:R-:W-:Y:S02]  /*47b0*/  F2FP.F16.F32.PACK_AB R117, R117, R120 ;  /* 0x000000787575723e */ /* 0x000fe400000000ff */
[C---:B------:R-:W-:Y:S02]  /*47c0*/  PRMT R119, R118.reuse, 0x7632, R119 ;  /* 0x0000763276777816 */ /* 0x040fe40000000077 */
[----:B------:R-:W-:Y:S02]  /*47d0*/  PRMT R201, R118, 0x7610, R201 ;  /* 0x0000761076c97816 */ /* 0x000fe400000000c9 */
[----:B------:R-:W-:-:S02]  /*47e0*/  PRMT R120, R116, 0x7632, R120 ;  /* 0x0000763274787816 */ /* 0x000fc40000000078 */
[----:B------:R-:W-:Y:S02]  /*47f0*/  PRMT R244, R116, 0x7610, R244 ;  /* 0x0000761074f47816 */ /* 0x000fe400000000f4 */
[C---:B------:R-:W-:Y:S02]  /*4800*/  PRMT R121, R117.reuse, 0x7632, R121 ;  /* 0x0000763275797816 */ /* 0x040fe40000000079 */
[----:B------:R-:W-:Y:S01]  /*4810*/  PRMT R245, R117, 0x7610, R245 ;  /* 0x0000761075f57816 */ /* 0x000fe200000000f5 */
[----:B------:R-:W-:Y:S06]  /*4820*/  BRA `(.L_x_1118) ;  /* 0x0000001400287947 */ /* 0x000fec0003800000 */
.L_x_1116:
[----:B------:R-:W-:Y:S01]  /*4830*/  UMOV UR4, UR8 ;  /* 0x0000000800047c82 */ /* 0x000fe20008000000 */
[----:B------:R-:W-:Y:S01]  /*4840*/  UMOV UR5, UR9 ;  /* 0x0000000900057c82 */ /* 0x000fe20008000000 */
[----:B------:R-:W-:-:S04]  /*4850*/  UISETP.NE.U32.AND UP0, UPT, UR4, URZ, UPT ;  /* 0x000000ff0400728c */ /* 0x000fc8000bf05070 */
[----:B------:R-:W-:-:S09]  /*4860*/  UISETP.NE.AND.EX UP0, UPT, UR5, URZ, UPT, UP0 ;  /* 0x000000ff0500728c */ /* 0x000fd2000bf05300 */
[----:B------:R-:W-:Y:S05]  /*4870*/  BRA.U UP0, `(.L_x_1119) ;  /* 0x0000000100ac7547 */ /* 0x000fea000b800000 */
[----:B------:R-:W-:Y:S01]  /*4880*/  IMAD.U32 R116, RZ, RZ, UR16 ;  /* 0x00000010ff747e24 */ /* 0x000fe2000f8e00ff */
[----:B-----5:R-:W-:Y:S02]  /*4890*/  MOV R117, R242 ;  /* 0x000000f200757202 */ /* 0x020fe40000000f00 */
[----:B------:R-:W-:Y:S01]  /*48a0*/  LOP3.LUT P6, RZ, R132, 0xff, RZ, 0xc0, !PT ;  /* 0x000000ff84ff7812 */ /* 0x000fe200078cc0ff */
[----:B------:R-:W-:Y:S02]  /*48b0*/  FFMA.FTZ R119, R3, R116, UR17 ;  /* 0x0000001103777e23 */ /* 0x000fe40008010074 */
[----:B------:R-:W-:Y:S02]  /*48c0*/  HADD2.F32 R116, -RZ, R117.H0_H0 ;  /* 0x20000075ff747230 */ /* 0x000fe40000004100 */
[----:B------:R-:W-:Y:S01]  /*48d0*/  FADD.FTZ R119, R134, -R119 ;  /* 0x8000007786777221 */ /* 0x000fe20000010000 */
[----:B------:R-:W-:-:S03]  /*48e0*/  IMAD.U32 R117, RZ, RZ, UR16 ;  /* 0x00000010ff757e24 */ /* 0x000fc6000f8e00ff */
[----:B------:R-:W-:Y:S01]  /*48f0*/  FFMA.FTZ R116, R119, UR24, R116 ;  /* 0x0000001877747c23 */ /* 0x000fe20008010074 */
[----:B------:R-:W-:-:S03]  /*4900*/  FFMA.FTZ R118, R136, R117, UR17 ;  /* 0x0000001188767e23 */ /* 0x000fc60008010075 */
[----:B------:R-:W-:Y:S01]  /*4910*/  FMUL.FTZ R121, R116, UR23 ;  /* 0x0000001774797c20 */ /* 0x000fe20008410000 */
[----:B------:R-:W-:Y:S01]  /*4920*/  SHF.R.U64 R116, R242, 0x10, R243 ;  /* 0x00000010f2747819 */ /* 0x000fe200000012f3 */
[----:B------:R-:W-:-:S03]  /*4930*/  FADD.FTZ R117, R133, -R118 ;  /* 0x8000007685757221 */ /* 0x000fc60000010000 */
[----:B------:R-:W-:Y:S01]  /*4940*/  FSEL R121, R121, RZ, P6 ;  /* 0x000000ff79797208 */ /* 0x000fe20003000000 */
[----:B------:R-:W-:Y:S01]  /*4950*/  HADD2.F32 R116, -RZ, R116.H0_H0 ;  /* 0x20000074ff747230 */ /* 0x000fe20000004100 */
[----:B------:R-:W-:-:S04]  /*4960*/  LOP3.LUT P6, RZ, R132, 0xff00, RZ, 0xc0, !PT ;  /* 0x0000ff0084ff7812 */ /* 0x000fc800078cc0ff */
[----:B------:R-:W-:Y:S01]  /*4970*/  FFMA.FTZ R116, R117, UR24, R116 ;  /* 0x0000001875747c23 */ /* 0x000fe20008010074 */
[----:B------:R-:W-:-:S03]  /*4980*/  IMAD.MOV.U32 R117, RZ, RZ, R243 ;  /* 0x000000ffff757224 */ /* 0x000fc600078e00f3 */
[----:B------:R-:W-:Y:S01]  /*4990*/  FMUL.FTZ R118, R116, UR23 ;  /* 0x0000001774767c20 */ /* 0x000fe20008410000 */
[----:B------:R-:W-:-:S04]  /*49a0*/  IMAD.U32 R116, RZ, RZ, UR16 ;  /* 0x00000010ff747e24 */ /* 0x000fc8000f8e00ff */
[----:B------:R-:W-:Y:S01]  /*49b0*/  FFMA.FTZ R119, R135, R116, UR17 ;  /* 0x0000001187777e23 */ /* 0x000fe20008010074 */
[----:B------:R-:W-:Y:S01]  /*49c0*/  HADD2.F32 R116, -RZ, R117.H0_H0 ;  /* 0x20000075ff747230 */ /* 0x000fe20000004100 */
[----:B------:R-:W-:Y:S02]  /*49d0*/  FSEL R118, R118, RZ, P6 ;  /* 0x000000ff76767208 */ /* 0x000fe40003000000 */
[----:B------:R-:W-:Y:S01]  /*49e0*/  FADD.FTZ R119, R138, -R119 ;  /* 0x800000778a777221 */ /* 0x000fe20000010000 */
[----:B------:R-:W-:-:S03]  /*49f0*/  LOP3.LUT P6, RZ, R132, 0xff0000, RZ, 0xc0, !PT ;  /* 0x00ff000084ff7812 */ /* 0x000fc600078cc0ff */
[----:B------:R-:W-:Y:S01]  /*4a00*/  FFMA.FTZ R116, R119, UR24, R116 ;  /* 0x0000001877747c23 */ /* 0x000fe20008010074 */
[----:B------:R-:W-:-:S03]  /*4a10*/  MOV R119, UR16 ;  /* 0x0000001000777c02 */ /* 0x000fc60008000f00 */
[----:B------:R-:W-:Y:S01]  /*4a20*/  FMUL.FTZ R117, R116, UR23 ;  /* 0x0000001774757c20 */ /* 0x000fe20008410000 */
[----:B------:R-:W-:Y:S01]  /*4a30*/  SHF.R.U32.HI R116, RZ, 0x10, R243 ;  /* 0x00000010ff747819 */ /* 0x000fe200000116f3 */
[----:B------:R-:W-:-:S03]  /*4a40*/  FFMA.FTZ R120, R140, R119, UR17 ;  /* 0x000000118c787e23 */ /* 0x000fc60008010077 */
[----:B------:R-:W-:Y:S01]  /*4a50*/  FSEL R117, R117, RZ, P6 ;  /* 0x000000ff75757208 */ /* 0x000fe20003000000 */
[----:B------:R-:W-:Y:S02]  /*4a60*/  HADD2.F32 R116, -RZ, R116.H0_H0 ;  /* 0x20000074ff747230 */ /* 0x000fe40000004100 */
[----:B------:R-:W-:Y:S01]  /*4a70*/  FADD.FTZ R119, R137, -R120 ;  /* 0x8000007889777221 */ /* 0x000fe20000010000 */
[----:B------:R-:W-:-:S03]  /*4a80*/  ISETP.GE.U32.AND P6, PT, R132, 0x1000000, PT ;  /* 0x010000008400780c */ /* 0x000fc60003fc6070 */
[----:B------:R-:W-:-:S04]  /*4a90*/  FFMA.FTZ R116, R119, UR24, R116 ;  /* 0x0000001877747c23 */ /* 0x000fc80008010074 */
[----:B------:R-:W-:Y:S01]  /*4aa0*/  FMUL.FTZ R120, R116, UR23 ;  /* 0x0000001774787c20 */ /* 0x000fe20008410000 */
[----:B------:R-:W-:-:S04]  /*4ab0*/  F2FP.F16.F32.PACK_AB R116, R118, R121 ;  /* 0x000000797674723e */ /* 0x000fc800000000ff */
[----:B------:R-:W-:Y:S02]  /*4ac0*/  FSEL R120, R120, RZ, P6 ;  /* 0x000000ff78787208 */ /* 0x000fe40003000000 */
[----:B------:R-:W-:Y:S02]  /*4ad0*/  PRMT R119, R116, 0x7632, R119 ;  /* 0x0000763274777816 */ /* 0x000fe40000000077 */
[----:B------:R-:W-:Y:S02]  /*4ae0*/  F2FP.F16.F32.PACK_AB R117, R120, R117 ;  /* 0x000000757875723e */ /* 0x000fe400000000ff */
[----:B------:R-:W-:Y:S02]  /*4af0*/  PRMT R122, R116, 0x7610, R122 ;  /* 0x00007610747a7816 */ /* 0x000fe4000000007a */
[C---:B------:R-:W-:Y:S02]  /*4b00*/  PRMT R121, R117.reuse, 0x7632, R121 ;  /* 0x0000763275797816 */ /* 0x040fe40000000079 */
[----:B------:R-:W-:Y:S01]  /*4b10*/  PRMT R120, R117, 0x7610, R120 ;  /* 0x0000761075787816 */ /* 0x000fe20000000078 */
[----:B------:R-:W-:Y:S06]  /*4b20*/  BRA `(.L_x_1118) ;  /* 0x0000001000687947 */ /* 0x000fec0003800000 */
.L_x_1119:
[----:B-----5:R-:W-:Y:S01]  /*4b30*/  IMAD.MOV.U32 R117, RZ, RZ, R242 ;  /* 0x000000ffff757224 */ /* 0x020fe200078e00f2 */
[----:B------:R-:W-:Y:S01]  /*4b40*/  LOP3.LUT P6, RZ, R132, 0xff, RZ, 0xc0, !PT ;  /* 0x000000ff84ff7812 */ /* 0x000fe200078cc0ff */
[----:B------:R-:W-:Y:S01]  /*4b50*/  IMAD.U32 R116, RZ, RZ, UR16 ;  /* 0x00000010ff747e24 */ /* 0x000fe2000f8e00ff */
[--C-:B------:R-:W-:Y:S02]  /*4b60*/  SHF.R.U32.HI R120, RZ, 0x10, R243.reuse ;  /* 0x00000010ff787819 */ /* 0x100fe400000116f3 */
[----:B------:R-:W-:Y:S02]  /*4b70*/  HADD2.F32 R122, -RZ, R117.H0_H0 ;  /* 0x20000075ff7a7230 */ /* 0x000fe40000004100 */
[----:B------:R-:W-:Y:S01]  /*4b80*/  FFMA.FTZ R119, R3, R116, UR17 ;  /* 0x0000001103777e23 */ /* 0x000fe20008010074 */
[----:B------:R-:W-:Y:S01]  /*4b90*/  IMAD.U32 R117, RZ, RZ, UR16 ;  /* 0x00000010ff757e24 */ /* 0x000fe2000f8e00ff */
[----:B------:R-:W-:Y:S01]  /*4ba0*/  SHF.R.U64 R116, R242, 0x10, R243 ;  /* 0x00000010f2747819 */ /* 0x000fe200000012f3 */
[----:B------:R-:W-:-:S02]  /*4bb0*/  HADD2.F32 R120, -RZ, R120.H0_H0 ;  /* 0x20000078ff787230 */ /* 0x000fc40000004100 */
[----:B------:R-:W-:Y:S01]  /*4bc0*/  FADD.FTZ R119, R134, -R119 ;  /* 0x8000007786777221 */ /* 0x000fe20000010000 */
[----:B------:R-:W-:Y:S01]  /*4bd0*/  FFMA.FTZ R118, R136, R117, UR17 ;  /* 0x0000001188767e23 */ /* 0x000fe20008010075 */
[----:B------:R-:W-:Y:S02]  /*4be0*/  IMAD.MOV.U32 R117, RZ, RZ, R243 ;  /* 0x000000ffff757224 */ /* 0x000fe400078e00f3 */
[----:B------:R-:W-:Y:S02]  /*4bf0*/  HADD2.F32 R116, -RZ, R116.H0_H0 ;  /* 0x20000074ff747230 */ /* 0x000fe40000004100 */
[----:B------:R-:W-:Y:S01]  /*4c00*/  FADD.FTZ R123, R133, -R118 ;  /* 0x80000076857b7221 */ /* 0x000fe20000010000 */
[----:B------:R-:W-:-:S03]  /*4c10*/  FFMA.FTZ R122, R119, UR24, R122 ;  /* 0x00000018777a7c23 */ /* 0x000fc6000801007a */
[----:B------:R-:W-:Y:S01]  /*4c20*/  FFMA.FTZ R123, R123, UR24, R116 ;  /* 0x000000187b7b7c23 */ /* 0x000fe20008010074 */
[----:B------:R-:W-:Y:S01]  /*4c30*/  MOV R116, UR16 ;  /* 0x0000001000747c02 */ /* 0x000fe20008000f00 */
[----:B------:R-:W-:Y:S02]  /*4c40*/  FMUL.FTZ R119, R122, UR23 ;  /* 0x000000177a777c20 */ /* 0x000fe40008410000 */
[----:B------:R-:W-:Y:S02]  /*4c50*/  FMUL.FTZ R118, R123, UR23 ;  /* 0x000000177b767c20 */ /* 0x000fe40008410000 */
[----:B------:R-:W-:Y:S01]  /*4c60*/  FFMA.FTZ R121, R135, R116, UR17 ;  /* 0x0000001187797e23 */ /* 0x000fe20008010074 */
[----:B------:R-:W-:Y:S01]  /*4c70*/  HADD2.F32 R116, -RZ, R117.H0_H0 ;  /* 0x20000075ff747230 */ /* 0x000fe20000004100 */
[----:B------:R-:W-:Y:S01]  /*4c80*/  FSEL R119, R119, RZ, P6 ;  /* 0x000000ff77777208 */ /* 0x000fe20003000000 */
[----:B------:R-:W-:Y:S02]  /*4c90*/  IMAD.U32 R117, RZ, RZ, UR16 ;  /* 0x00000010ff757e24 */ /* 0x000fe4000f8e00ff */
[----:B------:R-:W-:Y:S01]  /*4ca0*/  FADD.FTZ R121, R138, -R121 ;  /* 0x800000798a797221 */ /* 0x000fe20000010000 */
[----:B------:R-:W-:Y:S01]  /*4cb0*/  LOP3.LUT P6, RZ, R132, 0xff00, RZ, 0xc0, !PT ;  /* 0x0000ff0084ff7812 */ /* 0x000fe200078cc0ff */
[----:B------:R-:W-:-:S02]  /*4cc0*/  FFMA.FTZ R124, R140, R117, UR17 ;  /* 0x000000118c7c7e23 */ /* 0x000fc40008010075 */
[----:B------:R-:W-:Y:S01]  /*4cd0*/  FFMA.FTZ R121, R121, UR24, R116 ;  /* 0x0000001879797c23 */ /* 0x000fe20008010074 */
[----:B------:R-:W-:Y:S01]  /*4ce0*/  FSEL R118, R118, RZ, P6 ;  /* 0x000000ff76767208 */ /* 0x000fe20003000000 */
[----:B------:R-:W-:Y:S02]  /*4cf0*/  FADD.FTZ R117, R137, -R124 ;  /* 0x8000007c89757221 */ /* 0x000fe40000010000 */
[----:B------:R-:W-:Y:S01]  /*4d00*/  FMUL.FTZ R116, R121, UR23 ;  /* 0x0000001779747c20 */ /* 0x000fe20008410000 */
[----:B------:R-:W-:Y:S01]  /*4d10*/  LOP3.LUT P6, RZ, R132, 0xff0000, RZ, 0xc0, !PT ;  /* 0x00ff000084ff7812 */ /* 0x000fe200078cc0ff */
[----:B------:R-:W-:Y:S01]  /*4d20*/  FFMA.FTZ R120, R117, UR24, R120 ;  /* 0x0000001875787c23 */ /* 0x000fe20008010078 */
[----:B------:R-:W-:Y:S02]  /*4d30*/  F2FP.F16.F32.PACK_AB R119, R119, R122 ;  /* 0x0000007a7777723e */ /* 0x000fe400000000ff */
[----:B------:R-:W-:Y:S01]  /*4d40*/  FSEL R116, R116, RZ, P6 ;  /* 0x000000ff74747208 */ /* 0x000fe20003000000 */
[----:B------:R-:W-:Y:S01]  /*4d50*/  FMUL.FTZ R117, R120, UR23 ;  /* 0x0000001778757c20 */ /* 0x000fe20008410000 */
[----:B------:R-:W-:-:S02]  /*4d60*/  ISETP.GE.U32.AND P6, PT, R132, 0x1000000, PT ;  /* 0x010000008400780c */ /* 0x000fc40003fc6070 */
[----:B------:R-:W-:Y:S02]  /*4d70*/  F2FP.F16.F32.PACK_AB R118, R118, R123 ;  /* 0x0000007b7676723e */ /* 0x000fe400000000ff */
[----:B------:R-:W-:Y:S02]  /*4d80*/  FSEL R117, R117, RZ, P6 ;  /* 0x000000ff75757208 */ /* 0x000fe40003000000 */
[----:B------:R-:W-:Y:S02]  /*4d90*/  F2FP.F16.F32.PACK_AB R116, R116, R121 ;  /* 0x000000797474723e */ /* 0x000fe400000000ff */
[----:B------:R-:W-:Y:S02]  /*4da0*/  F2FP.F16.F32.PACK_AB R117, R117, R120 ;  /* 0x000000787575723e */ /* 0x000fe400000000ff */
        /* <DEDUP_REMOVED lines=9> */
.L_x_1115:
        /* <DEDUP_REMOVED lines=9> */
[----:B------:R-:W-:Y:S01]  /*4ed0*/  MOV R118, UR16 ;  /* 0x0000001000767c02 */ /* 0x000fe20008000f00 */
[----:B------:R-:W-:Y:S01]  /*4ee0*/  IMAD.U32 R121, RZ, RZ, UR16 ;  /* 0x00000010ff797e24 */ /* 0x000fe2000f8e00ff */
[----:B-----5:R-:W-:Y:S01]  /*4ef0*/  LOP3.LUT P6, RZ, R132, 0xff00, RZ, 0xc0, !PT ;  /* 0x0000ff0084ff7812 */ /* 0x020fe200078cc0ff */
[----:B------:R-:W-:Y:S02]  /*4f00*/  FFMA.FTZ R116, R136, R117, UR17 ;  /* 0x0000001188747e23 */ /* 0x000fe40008010075 */
[-C--:B------:R-:W-:Y:S01]  /*4f10*/  FFMA.FTZ R117, R135, R118.reuse, UR17 ;  /* 0x0000001187757e23 */ /* 0x080fe20008010076 */
        /* <DEDUP_REMOVED lines=12> */
[----:B------:R-:W-:-:S02]  /*4fe0*/  FMUL.FTZ R122, R122, UR23 ;  /* 0x000000177a7a7c20 */ /* 0x000fc40008410000 */
[----:B------:R-:W-:Y:S01]  /*4ff0*/  FSEL R116, R123, RZ, P6 ;  /* 0x000000ff7b747208 */ /* 0x000fe20003000000 */
[----:B------:R-:W-:Y:S01]  /*5000*/  FMUL.FTZ R121, R121, UR23 ;  /* 0x0000001779797c20 */ /* 0x000fe20008410000 */
[----:B------:R-:W-:-:S04]  /*5010*/  LOP3.LUT P6, RZ, R131, 0xff00, RZ, 0xc0, !PT ;  /* 0x0000ff0083ff7812 */ /* 0x000fc800078cc0ff */
[----:B------:R-:W-:Y:S02]  /*5020*/  FSEL R123, R123, RZ, P6 ;  /* 0x000000ff7b7b7208 */ /* 0x000fe40003000000 */
[----:B------:R-:W-:Y:S02]  /*5030*/  LOP3.LUT P6, RZ, R132, 0xff0000, RZ, 0xc0, !PT ;  /* 0x00ff000084ff7812 */ /* 0x000fe400078cc0ff */
[----:B------:R-:W-:Y:S02]  /*5040*/  F2FP.F16.F32.PACK_AB R116, R123, R116 ;  /* 0x000000747b74723e */ /* 0x000fe400000000ff */
[----:B------:R-:W-:Y:S02]  /*5050*/  FSEL R117, R120, RZ, P6 ;  /* 0x000000ff78757208 */ /* 0x000fe40003000000 */
[----:B------:R-:W-:Y:S02]  /*5060*/  LOP3.LUT P6, RZ, R131, 0xff0000, RZ, 0xc0, !PT ;  /* 0x00ff000083ff7812 */ /* 0x000fe400078cc0ff */
[----:B------:R-:W-:-:S02]  /*5070*/  PRMT R203, R116, 0x7632, R203 ;  /* 0x0000763274cb7816 */ /* 0x000fc400000000cb */
[----:B------:R-:W-:Y:S02]  /*5080*/  FSEL R120, R120, RZ, P6 ;  /* 0x000000ff78787208 */ /* 0x000fe40003000000 */
[----:B------:R-:W-:Y:S02]  /*5090*/  LOP3.LUT P6, RZ, R132, 0xff, RZ, 0xc0, !PT ;  /* 0x000000ff84ff7812 */ /* 0x000fe400078cc0ff */
[----:B------:R-:W-:Y:S02]  /*50a0*/  F2FP.F16.F32.PACK_AB R117, R120, R117 ;  /* 0x000000757875723e */ /* 0x000fe400000000ff */
[----:B------:R-:W-:Y:S02]  /*50b0*/  FSEL R119, R122, RZ, P6 ;  /* 0x000000ff7a777208 */ /* 0x000fe40003000000 */
[----:B------:R-:W-:Y:S02]  /*50c0*/  LOP3.LUT P6, RZ, R131, 0xff, RZ, 0xc0, !PT ;  /* 0x000000ff83ff7812 */ /* 0x000fe400078cc0ff */
[----:B------:R-:W-:-:S02]  /*50d0*/  PRMT R231, R117, 0x7632, R231 ;  /* 0x0000763275e77816 */ /* 0x000fc400000000e7 */
[----:B------:R-:W-:Y:S02]  /*50e0*/  FSEL R122, R122, RZ, P6 ;  /* 0x000000ff7a7a7208 */ /* 0x000fe40003000000 */
[----:B------:R-:W-:Y:S02]  /*50f0*/  ISETP.GE.U32.AND P6, PT, R132, 0x1000000, PT ;  /* 0x010000008400780c */ /* 0x000fe40003fc6070 */
[----:B------:R-:W-:Y:S02]  /*5100*/  F2FP.F16.F32.PACK_AB R119, R122, R119 ;  /* 0x000000777a77723e */ /* 0x000fe400000000ff */
[----:B------:R-:W-:Y:S02]  /*5110*/  FSEL R118, R121, RZ, P6 ;  /* 0x000000ff79767208 */ /* 0x000fe40003000000 */
[----:B------:R-:W-:Y:S02]  /*5120*/  ISETP.GE.U32.AND P6, PT, R131, 0x1000000, PT ;  /* 0x010000008300780c */ /* 0x000fe40003fc6070 */
[----:B------:R-:W-:-:S02]  /*5130*/  PRMT R202, R119, 0x7632, R202 ;  /* 0x0000763277ca7816 */ /* 0x000fc400000000ca */
[----:B------:R-:W-:Y:S02]  /*5140*/  FSEL R121, R121, RZ, P6 ;  /* 0x000000ff79797208 */ /* 0x000fe40003000000 */
[----:B------:R-:W-:Y:S02]  /*5150*/  PRMT R122, R119, 0x7610, R122 ;  /* 0x00007610777a7816 */ /* 0x000fe4000000007a */
[----:B------:R-:W-:Y:S02]  /*5160*/  F2FP.F16.F32.PACK_AB R118, R121, R118 ;  /* 0x000000767976723e */ /* 0x000fe400000000ff */
[----:B------:R-:W-:Y:S02]  /*5170*/  PRMT R119, R116, 0x7610, R119 ;  /* 0x0000761074777816 */ /* 0x000fe40000000077 */
[----:B------:R-:W-:Y:S02]  /*5180*/  PRMT R120, R117, 0x7610, R120 ;  /* 0x0000761075787816 */ /* 0x000fe40000000078 */
[----:B------:R-:W-:-:S02]  /*5190*/  PRMT R246, R118, 0x7632, R246 ;  /* 0x0000763276f67816 */ /* 0x000fc400000000f6 */
[----:B------:R-:W-:Y:S01]  /*51a0*/  PRMT R121, R118, 0x7610, R121 ;  /* 0x0000761076797816 */ /* 0x000fe20000000079 */
[----:B------:R-:W-:Y:S06]  /*51b0*/  BRA `(.L_x_1118) ;  /* 0x0000000800c47947 */ /* 0x000fec0003800000 */
.L_x_1121:
[----:B------:R-:W-:Y:S01]  /*51c0*/  IMAD.U32 R116, RZ, RZ, UR16 ;  /* 0x00000010ff747e24 */ /* 0x000fe2000f8e00ff */
[----:B-----5:R-:W-:Y:S01]  /*51d0*/  LOP3.LUT P6, RZ, R132, 0xff0000, RZ, 0xc0, !PT ;  /* 0x00ff000084ff7812 */ /* 0x020fe200078cc0ff */
[----:B------:R-:W-:Y:S01]  /*51e0*/  IMAD.U32 R117, RZ, RZ, UR16 ;  /* 0x00000010ff757e24 */ /* 0x000fe2000f8e00ff */
[----:B------:R-:W-:Y:S01]  /*51f0*/  MOV R120, UR16 ;  /* 0x0000001000787c02 */ /* 0x000fe20008000f00 */
[----:B------:R-:W-:Y:S02]  /*5200*/  FFMA.FTZ R127, R135, R116, UR17 ;  /* 0x00000011877f7e23 */ /* 0x000fe40008010074 */
[----:B------:R-:W-:Y:S02]  /*5210*/  FFMA.FTZ R118, R140, R117, UR17 ;  /* 0x000000118c767e23 */ /* 0x000fe40008010075 */
[----:B------:R-:W-:Y:S01]  /*5220*/  FADD.FTZ R127, R138, -R127 ;  /* 0x8000007f8a7f7221 */ /* 0x000fe20000010000 */
[----:B------:R-:W-:Y:S01]  /*5230*/  FFMA.FTZ R119, R3, R120, UR17 ;  /* 0x0000001103777e23 */ /* 0x000fe20008010078 */
[----:B------:R-:W-:-:S02]  /*5240*/  FADD.FTZ R117, R137, -R118 ;  /* 0x8000007689757221 */ /* 0x000fc40000010000 */
[----:B------:R-:W-:Y:S01]  /*5250*/  FMUL.FTZ R127, R127, UR24 ;  /* 0x000000187f7f7c20 */ /* 0x000fe20008410000 */
[----:B------:R-:W-:Y:S01]  /*5260*/  FADD.FTZ R124, R134, -R119 ;  /* 0x80000077867c7221 */ /* 0x000fe20000010000 */
[----:B------:R-:W-:Y:S01]  /*5270*/  FMUL.FTZ R117, R117, UR24 ;  /* 0x0000001875757c20 */ /* 0x000fe20008410000 */
[----:B------:R-:W-:Y:S02]  /*5280*/  IMAD.U32 R119, RZ, RZ, UR16 ;  /* 0x00000010ff777e24 */ /* 0x000fe4000f8e00ff */
[----:B------:R-:W-:Y:S01]  /*5290*/  FMUL.FTZ R126, R127, UR23 ;  /* 0x000000177f7e7c20 */ /* 0x000fe20008410000 */
[----:B------:R-:W-:Y:S01]  /*52a0*/  FMUL.FTZ R124, R124, UR24 ;  /* 0x000000187c7c7c20 */ /* 0x000fe20008410000 */
[----:B------:R-:W-:Y:S01]  /*52b0*/  FMUL.FTZ R118, R117, UR23 ;  /* 0x0000001775767c20 */ /* 0x000fe20008410000 */
[----:B------:R-:W-:Y:S02]  /*52c0*/  FFMA.FTZ R120, R136, R119, UR17 ;  /* 0x0000001188787e23 */ /* 0x000fe40008010077 */
[----:B------:R-:W-:Y:S01]  /*52d0*/  FSEL R116, R126, RZ, P6 ;  /* 0x000000ff7e747208 */ /* 0x000fe20003000000 */
[----:B------:R-:W-:Y:S01]  /*52e0*/  FMUL.FTZ R123, R124, UR23 ;  /* 0x000000177c7b7c20 */ /* 0x000fe20008410000 */
[----:B------:R-:W-:Y:S01]  /*52f0*/  LOP3.LUT P6, RZ, R131, 0xff0000, RZ, 0xc0, !PT ;  /* 0x00ff000083ff7812 */ /* 0x000fe200078cc0ff */
[----:B------:R-:W-:Y:S01]  /*5300*/  FADD.FTZ R120, R133, -R120 ;  /* 0x8000007885787221 */ /* 0x000fe20000010000 */
[----:B------:R-:W-:-:S02]  /*5310*/  F2FP.F16.F32.PACK_AB R116, R116, R127 ;  /* 0x0000007f7474723e */ /* 0x000fc400000000ff */
[----:B------:R-:W-:Y:S01]  /*5320*/  FSEL R126, R126, RZ, P6 ;  /* 0x000000ff7e7e7208 */ /* 0x000fe20003000000 */
[----:B------:R-:W-:Y:S01]  /*5330*/  FMUL.FTZ R120, R120, UR24 ;  /* 0x0000001878787c20 */ /* 0x000fe20008410000 */
[----:B------:R-:W-:Y:S02]  /*5340*/  ISETP.GE.U32.AND P6, PT, R132, 0x1000000, PT ;  /* 0x010000008400780c */ /* 0x000fe40003fc6070 */
[----:B------:R-:W-:Y:S01]  /*5350*/  F2FP.F16.F32.PACK_AB R117, R117, R126 ;  /* 0x0000007e7575723e */ /* 0x000fe200000000ff */
[----:B------:R-:W-:Y:S01]  /*5360*/  FMUL.FTZ R119, R120, UR23 ;  /* 0x0000001778777c20 */ /* 0x000fe20008410000 */
[----:B------:R-:W-:Y:S02]  /*5370*/  FSEL R125, R118, RZ, P6 ;  /* 0x000000ff767d7208 */ /* 0x000fe40003000000 */
[----:B------:R-:W-:Y:S02]  /*5380*/  ISETP.GE.U32.AND P6, PT, R131, 0x1000000, PT ;  /* 0x010000008300780c */ /* 0x000fe40003fc6070 */
[----:B------:R-:W-:-:S02]  /*5390*/  PRMT R244, R116, 0x7610, R244 ;  /* 0x0000761074f47816 */ /* 0x000fc400000000f4 */
[----:B------:R-:W-:Y:S02]  /*53a0*/  FSEL R118, R118, RZ, P6 ;  /* 0x000000ff76767208 */ /* 0x000fe40003000000 */
[----:B------:R-:W-:Y:S02]  /*53b0*/  LOP3.LUT P6, RZ, R132, 0xff, RZ, 0xc0, !PT ;  /* 0x000000ff84ff7812 */ /* 0x000fe400078cc0ff */
[----:B------:R-:W-:Y:S02]  /*53c0*/  F2FP.F16.F32.PACK_AB R118, R118, R125 ;  /* 0x0000007d7676723e */ /* 0x000fe400000000ff */
[----:B------:R-:W-:Y:S02]  /*53d0*/  FSEL R121, R123, RZ, P6 ;  /* 0x000000ff7b797208 */ /* 0x000fe40003000000 */
[----:B------:R-:W-:Y:S02]  /*53e0*/  LOP3.LUT P6, RZ, R131, 0xff, RZ, 0xc0, !PT ;  /* 0x000000ff83ff7812 */ /* 0x000fe400078cc0ff */
[----:B------:R-:W-:-:S02]  /*53f0*/  F2FP.F16.F32.PACK_AB R121, R121, R124 ;  /* 0x0000007c7979723e */ /* 0x000fc400000000ff */
[----:B------:R-:W-:Y:S02]  /*5400*/  FSEL R123, R123, RZ, P6 ;  /* 0x000000ff7b7b7208 */ /* 0x000fe40003000000 */
[----:B------:R-:W-:Y:S02]  /*5410*/  LOP3.LUT P6, RZ, R132, 0xff00, RZ, 0xc0, !PT ;  /* 0x0000ff0084ff7812 */ /* 0x000fe400078cc0ff */
[----:B------:R-:W-:Y:S02]  /*5420*/  F2FP.F16.F32.PACK_AB R120, R120, R123 ;  /* 0x0000007b7878723e */ /* 0x000fe400000000ff */
[----:B------:R-:W-:Y:S02]  /*5430*/  FSEL R122, R119, RZ, P6 ;  /* 0x000000ff777a7208 */ /* 0x000fe40003000000 */
[----:B------:R-:W-:Y:S02]  /*5440*/  LOP3.LUT P6, RZ, R131, 0xff00, RZ, 0xc0, !PT ;  /* 0x0000ff0083ff7812 */ /* 0x000fe400078cc0ff */
[----:B------:R-:W-:-:S02]  /*5450*/  PRMT R200, R121, 0x7610, R200 ;  /* 0x0000761079c87816 */ /* 0x000fc400000000c8 */
[----:B------:R-:W-:Y:S02]  /*5460*/  FSEL R119, R119, RZ, P6 ;  /* 0x000000ff77777208 */ /* 0x000fe40003000000 */
[C---:B------:R-:W-:Y:S02]  /*5470*/  PRMT R201, R120.reuse, 0x7632, R201 ;  /* 0x0000763278c97816 */ /* 0x040fe400000000c9 */
[----:B------:R-:W-:Y:S02]  /*5480*/  F2FP.F16.F32.PACK_AB R119, R119, R122 ;  /* 0x0000007a7777723e */ /* 0x000fe400000000ff */
[----:B------:R-:W-:Y:S02]  /*5490*/  PRMT R122, R121, 0x7632, R122 ;  /* 0x00007632797a7816 */ /* 0x000fe4000000007a */
        /* <DEDUP_REMOVED lines=8> */
.L_x_1120:
[----:B------:R-:W-:Y:S01]  /*5520*/  UMOV UR4, UR8 ;  /* 0x0000000800047c82 */ /* 0x000fe20008000000 */
[----:B------:R-:W-:Y:S01]  /*5530*/  UMOV UR5, UR9 ;  /* 0x0000000900057c82 */ /* 0x000fe20008000000 */
[----:B------:R-:W-:-:S04]  /*5540*/  UISETP.NE.U32.AND UP0, UPT, UR4, URZ, UPT ;  /* 0x000000ff0400728c */ /* 0x000fc8000bf05070 */
[----:B------:R-:W-:-:S09]  /*5550*/  UISETP.NE.AND.EX UP0, UPT, UR5, URZ, UPT, UP0 ;  /* 0x000000ff0500728c */ /* 0x000fd2000bf05300 */
[----:B------:R-:W-:Y:S05]  /*5560*/  BRA.U UP0, `(.L_x_1122) ;  /* 0x0000000100e47547 */ /* 0x000fea000b800000 */
[----:B------:R-:W-:Y:S01]  /*5570*/  IMAD.U32 R117, RZ, RZ, UR16 ;  /* 0x00000010ff757e24 */ /* 0x000fe2000f8e00ff */
[----:B-----5:R-:W-:Y:S02]  /*5580*/  SHF.R.U64 R116, R242, 0x10, R243 ;  /* 0x00000010f2747819 */ /* 0x020fe400000012f3 */
[----:B------:R-:W-:Y:S01]  /*5590*/  LOP3.LUT P6, RZ, R132, 0xff00, RZ, 0xc0, !PT ;  /* 0x0000ff0084ff7812 */ /* 0x000fe200078cc0ff */
[----:B------:R-:W-:Y:S02]  /*55a0*/  FFMA.FTZ R118, R136, R117, UR17 ;  /* 0x0000001188767e23 */ /* 0x000fe40008010075 */
[----:B------:R-:W-:Y:S02]  /*55b0*/  HADD2.F32 R116, -RZ, R116.H0_H0 ;  /* 0x20000074ff747230 */ /* 0x000fe40000004100 */
[----:B------:R-:W-:Y:S01]  /*55c0*/  FADD.FTZ R117, R133, -R118 ;  /* 0x8000007685757221 */ /* 0x000fe20000010000 */
[----:B------:R-:W-:-:S03]  /*55d0*/  IMAD.U32 R118, RZ, RZ, UR16 ;  /* 0x00000010ff767e24 */ /* 0x000fc6000f8e00ff */
[----:B------:R-:W-:Y:S01]  /*55e0*/  FFMA.FTZ R116, R117, UR24, R116 ;  /* 0x0000001875747c23 */ /* 0x000fe20008010074 */
[----:B------:R-:W-:Y:S01]  /*55f0*/  MOV R117, R243 ;  /* 0x000000f300757202 */ /* 0x000fe20000000f00 */
[----:B------:R-:W-:Y:S02]  /*5600*/  FFMA.FTZ R119, R135, R118, UR17 ;  /* 0x0000001187777e23 */ /* 0x000fe40008010076 */
[----:B------:R-:W-:Y:S02]  /*5610*/  FMUL.FTZ R123, R116, UR23 ;  /* 0x00000017747b7c20 */ /* 0x000fe40008410000 */
[----:B------:R-:W-:Y:S02]  /*5620*/  HADD2.F32 R117, -RZ, R117.H0_H0 ;  /* 0x20000075ff757230 */ /* 0x000fe40000004100 */
[----:B------:R-:W-:Y:S01]  /*5630*/  FADD.FTZ R118, R138, -R119 ;  /* 0x800000778a767221 */ /* 0x000fe20000010000 */
[----:B------:R-:W-:Y:S01]  /*5640*/  IMAD.MOV.U32 R119, RZ, RZ, R242 ;  /* 0x000000ffff777224 */ /* 0x000fe200078e00f2 */
[----:B------:R-:W-:-:S02]  /*5650*/  FSEL R116, R123, RZ, P6 ;  /* 0x000000ff7b747208 */ /* 0x000fc40003000000 */
[----:B------:R-:W-:Y:S01]  /*5660*/  FFMA.FTZ R117, R118, UR24, R117 ;  /* 0x0000001876757c23 */ /* 0x000fe20008010075 */
[----:B------:R-:W-:Y:S01]  /*5670*/  IMAD.U32 R118, RZ, RZ, UR16 ;  /* 0x00000010ff767e24 */ /* 0x000fe2000f8e00ff */
[----:B------:R-:W-:Y:S02]  /*5680*/  LOP3.LUT P6, RZ, R131, 0xff00, RZ, 0xc0, !PT ;  /* 0x0000ff0083ff7812 */ /* 0x000fe400078cc0ff */
[----:B------:R-:W-:Y:S01]  /*5690*/  FMUL.FTZ R120, R117, UR23 ;  /* 0x0000001775787c20 */ /* 0x000fe20008410000 */
[----:B------:R-:W-:Y:S01]  /*56a0*/  FFMA.FTZ R121, R3, R118, UR17 ;  /* 0x0000001103797e23 */ /* 0x000fe20008010076 */
[----:B------:R-:W-:Y:S01]  /*56b0*/  HADD2.F32 R118, -RZ, R119.H0_H0 ;  /* 0x20000077ff767230 */ /* 0x000fe20000004100 */
[----:B------:R-:W-:Y:S02]  /*56c0*/  FSEL R123, R123, RZ, P6 ;  /* 0x000000ff7b7b7208 */ /* 0x000fe40003000000 */
[----:B------:R-:W-:Y:S01]  /*56d0*/  FADD.FTZ R121, R134, -R121 ;  /* 0x8000007986797221 */ /* 0x000fe20000010000 */
[----:B------:R-:W-:-:S02]  /*56e0*/  LOP3.LUT P6, RZ, R132, 0xff0000, RZ, 0xc0, !PT ;  /* 0x00ff000084ff7812 */ /* 0x000fc400078cc0ff */
[----:B------:R-:W-:Y:S01]  /*56f0*/  F2FP.F16.F32.PACK_AB R116, R123, R116 ;  /* 0x000000747b74723e */ /* 0x000fe200000000ff */
[----:B------:R-:W-:Y:S01]  /*5700*/  FFMA.FTZ R118, R121, UR24, R118 ;  /* 0x0000001879767c23 */ /* 0x000fe20008010076 */
[----:B------:R-:W-:Y:S01]  /*5710*/  IMAD.U32 R121, RZ, RZ, UR16 ;  /* 0x00000010ff797e24 */ /* 0x000fe2000f8e00ff */
[----:B------:R-:W-:Y:S02]  /*5720*/  FSEL R117, R120, RZ, P6 ;  /* 0x000000ff78757208 */ /* 0x000fe40003000000 */
[----:B------:R-:W-:Y:S01]  /*5730*/  FMUL.FTZ R122, R118, UR23 ;  /* 0x00000017767a7c20 */ /* 0x000fe20008410000 */
[----:B------:R-:W-:Y:S01]  /*5740*/  LOP3.LUT P6, RZ, R131, 0xff0000, RZ, 0xc0, !PT ;  /* 0x00ff000083ff7812 */ /* 0x000fe200078cc0ff */
[----:B------:R-:W-:Y:S01]  /*5750*/  FFMA.FTZ R124, R140, R121, UR17 ;  /* 0x000000118c7c7e23 */ /* 0x000fe20008010079 */
[----:B------:R-:W-:Y:S02]  /*5760*/  SHF.R.U32.HI R118, RZ, 0x10, R243 ;  /* 0x00000010ff767819 */ /* 0x000fe400000116f3 */
[----:B------:R-:W-:Y:S01]  /*5770*/  FSEL R120, R120, RZ, P6 ;  /* 0x000000ff78787208 */ /* 0x000fe20003000000 */
[----:B------:R-:W-:Y:S01]  /*5780*/  FADD.FTZ R121, R137, -R124 ;  /* 0x8000007c89797221 */ /* 0x000fe20000010000 */
[----:B------:R-:W-:Y:S01]  /*5790*/  LOP3.LUT P6, RZ, R132, 0xff, RZ, 0xc0, !PT ;  /* 0x000000ff84ff7812 */ /* 0x000fe200078cc0ff */
[----:B------:R-:W-:Y:S01]  /*57a0*/  HADD2.F32 R118, -RZ, R118.H0_H0 ;  /* 0x20000076ff767230 */ /* 0x000fe20000004100 */
[----:B------:R-:W-:-:S02]  /*57b0*/  F2FP.F16.F32.PACK_AB R117, R120, R117 ;  /* 0x000000757875723e */ /* 0x000fc400000000ff */
[----:B------:R-:W-:Y:S02]  /*57c0*/  FSEL R119, R122, RZ, P6 ;  /* 0x000000ff7a777208 */ /* 0x000fe40003000000 */
[----:B------:R-:W-:Y:S01]  /*57d0*/  LOP3.LUT P6, RZ, R131, 0xff, RZ, 0xc0, !PT ;  /* 0x000000ff83ff7812 */ /* 0x000fe200078cc0ff */
[----:B------:R-:W-:Y:S01]  /*57e0*/  FFMA.FTZ R121, R121, UR24, R118 ;  /* 0x0000001879797c23 */ /* 0x000fe20008010076 */
[----:B------:R-:W-:Y:S02]  /*57f0*/  PRMT R203, R116, 0x7632, R203 ;  /* 0x0000763274cb7816 */ /* 0x000fe400000000cb */
[----:B------:R-:W-:Y:S01]  /*5800*/  FSEL R122, R122, RZ, P6 ;  /* 0x000000ff7a7a7208 */ /* 0x000fe20003000000 */
[----:B------:R-:W-:Y:S01]  /*5810*/  FMUL.FTZ R121, R121, UR23 ;  /* 0x0000001779797c20 */ /* 0x000fe20008410000 */
[----:B------:R-:W-:Y:S02]  /*5820*/  ISETP.GE.U32.AND P6, PT, R132, 0x1000000, PT ;  /* 0x010000008400780c */ /* 0x000fe40003fc6070 */
[----:B------:R-:W-:-:S02]  /*5830*/  F2FP.F16.F32.PACK_AB R119, R122, R119 ;  /* 0x000000777a77723e */ /* 0x000fc400000000ff */
[----:B------:R-:W-:Y:S02]  /*5840*/  FSEL R118, R121, RZ, P6 ;  /* 0x000000ff79767208 */ /* 0x000fe40003000000 */
[----:B------:R-:W-:Y:S02]  /*5850*/  ISETP.GE.U32.AND P6, PT, R131, 0x1000000, PT ;  /* 0x010000008300780c */ /* 0x000fe40003fc6070 */
[----:B------:R-:W-:Y:S02]  /*5860*/  PRMT R202, R119, 0x7632, R202 ;  /* 0x0000763277ca7816 */ /* 0x000fe400000000ca */
[----:B------:R-:W-:Y:S02]  /*5870*/  FSEL R121, R121, RZ, P6 ;  /* 0x000000ff79797208 */ /* 0x000fe40003000000 */
[----:B------:R-:W-:Y:S02]  /*5880*/  PRMT R122, R119, 0x7610, R122 ;  /* 0x00007610777a7816 */ /* 0x000fe4000000007a */
[----:B------:R-:W-:-:S02]  /*5890*/  F2FP.F16.F32.PACK_AB R118, R121, R118 ;  /* 0x000000767976723e */ /* 0x000fc400000000ff */
[----:B------:R-:W-:Y:S02]  /*58a0*/  PRMT R119, R116, 0x7610, R119 ;  /* 0x0000761074777816 */ /* 0x000fe40000000077 */
[C---:B------:R-:W-:Y:S02]  /*58b0*/  PRMT R231, R117.reuse, 0x7632, R231 ;  /* 0x0000763275e77816 */ /* 0x040fe400000000e7 */
[----:B------:R-:W-:Y:S02]  /*58c0*/  PRMT R120, R117, 0x7610, R120 ;  /* 0x0000761075787816 */ /* 0x000fe40000000078 */
[C---:B------:R-:W-:Y:S02]  /*58d0*/  PRMT R246, R118.reuse, 0x7632, R246 ;  /* 0x0000763276f67816 */ /* 0x040fe400000000f6 */
[----:B------:R-:W-:Y:S01]  /*58e0*/  PRMT R121, R118, 0x7610, R121 ;  /* 0x0000761076797816 */ /* 0x000fe20000000079 */
[----:B------:R-:W-:Y:S06]  /*58f0*/  BRA `(.L_x_1118) ;  /* 0x0000000000f47947 */ /* 0x000fec0003800000 */
.L_x_1122:
[----:B------:R-:W-:Y:S01]  /*5900*/  MOV R116, UR16 ;  /* 0x0000001000747c02 */ /* 0x000fe20008000f00 */
[--C-:B-----5:R-:W-:Y:S01]  /*5910*/  IMAD.MOV.U32 R117, RZ, RZ, R243.reuse ;  /* 0x000000ffff757224 */ /* 0x120fe200078e00f3 */
[----:B------:R-:W-:Y:S02]  /*5920*/  SHF.R.U32.HI R118, RZ, 0x10, R243 ;  /* 0x00000010ff767819 */ /* 0x000fe400000116f3 */
[----:B------:R-:W-:Y:S01]  /*5930*/  LOP3.LUT P6, RZ, R132, 0xff0000, RZ, 0xc0, !PT ;  /* 0x00ff000084ff7812 */ /* 0x000fe200078cc0ff */
[----:B------:R-:W-:Y:S01]  /*5940*/  FFMA.FTZ R119, R135, R116, UR17 ;  /* 0x0000001187777e23 */ /* 0x000fe20008010074 */
[----:B------:R-:W-:Y:S02]  /*5950*/  HADD2.F32 R127, -RZ, R117.H0_H0 ;  /* 0x20000075ff7f7230 */ /* 0x000fe40000004100 */
[----:B------:R-:W-:Y:S02]  /*5960*/  IMAD.U32 R117, RZ, RZ, UR16 ;  /* 0x00000010ff757e24 */ /* 0x000fe4000f8e00ff */
[----:B------:R-:W-:Y:S01]  /*5970*/  FADD.FTZ R116, R138, -R119 ;  /* 0x800000778a747221 */ /* 0x000fe20000010000 */
[----:B------:R-:W-:Y:S01]  /*5980*/  MOV R119, R242 ;  /* 0x000000f200777202 */ /* 0x000fe20000000f00 */
[----:B------:R-:W-:-:S02]  /*5990*/  FFMA.FTZ R120, R140, R117, UR17 ;  /* 0x000000118c787e23 */ /* 0x000fc40008010075 */
[----:B------:R-:W-:Y:S01]  /*59a0*/  FFMA.FTZ R127, R116, UR24, R127 ;  /* 0x00000018747f7c23 */ /* 0x000fe2000801007f */
[----:B------:R-:W-:Y:S02]  /*59b0*/  HADD2.F32 R117, -RZ, R118.H0_H0 ;  /* 0x20000076ff757230 */ /* 0x000fe40000004100 */
[----:B------:R-:W-:Y:S01]  /*59c0*/  FADD.FTZ R120, R137, -R120 ;  /* 0x8000007889787221 */ /* 0x000fe20000010000 */
[----:B------:R-:W-:Y:S01]  /*59d0*/  FMUL.FTZ R126, R127, UR23 ;  /* 0x000000177f7e7c20 */ /* 0x000fe20008410000 */
[----:B------:R-:W-:Y:S02]  /*59e0*/  HADD2.F32 R124, -RZ, R119.H0_H0 ;  /* 0x20000077ff7c7230 */ /* 0x000fe40000004100 */
[----:B------:R-:W-:Y:S01]  /*59f0*/  FFMA.FTZ R117, R120, UR24, R117 ;  /* 0x0000001878757c23 */ /* 0x000fe20008010075 */
[----:B------:R-:W-:Y:S01]  /*5a00*/  IMAD.U32 R120, RZ, RZ, UR16 ;  /* 0x00000010ff787e24 */ /* 0x000fe2000f8e00ff */
[----:B------:R-:W-:Y:S01]  /*5a10*/  FSEL R116, R126, RZ, P6 ;  /* 0x000000ff7e747208 */ /* 0x000fe20003000000 */
[----:B------:R-:W-:Y:S01]  /*5a20*/  IMAD.U32 R119, RZ, RZ, UR16 ;  /* 0x00000010ff777e24 */ /* 0x000fe2000f8e00ff */
[----:B------:R-:W-:Y:S01]  /*5a30*/  LOP3.LUT P6, RZ, R131, 0xff0000, RZ, 0xc0, !PT ;  /* 0x00ff000083ff7812 */ /* 0x000fe200078cc0ff */
[----:B------:R-:W-:Y:S01]  /*5a40*/  FFMA.FTZ R121, R3, R120, UR17 ;  /* 0x0000001103797e23 */ /* 0x000fe20008010078 */
[----:B------:R-:W-:Y:S01]  /*5a50*/  FMUL.FTZ R118, R117, UR23 ;  /* 0x0000001775767c20 */ /* 0x000fe20008410000 */
[----:B------:R-:W-:Y:S01]  /*5a60*/  SHF.R.U64 R120, R242, 0x10, R243 ;  /* 0x00000010f2787819 */ /* 0x000fe200000012f3 */
[----:B------:R-:W-:Y:S01]  /*5a70*/  FFMA.FTZ R122, R136, R119, UR17 ;  /* 0x00000011887a7e23 */ /* 0x000fe20008010077 */
[----:B------:R-:W-:Y:S01]  /*5a80*/  FSEL R126, R126, RZ, P6 ;  /* 0x000000ff7e7e7208 */ /* 0x000fe20003000000 */
[----:B------:R-:W-:Y:S01]  /*5a90*/  FADD.FTZ R121, R134, -R121 ;  /* 0x8000007986797221 */ /* 0x000fe20000010000 */
[----:B------:R-:W-:Y:S01]  /*5aa0*/  ISETP.GE.U32.AND P6, PT, R132, 0x1000000, PT ;  /* 0x010000008400780c */ /* 0x000fe20003fc6070 */
[----:B------:R-:W-:-:S02]  /*5ab0*/  HADD2.F32 R120, -RZ, R120.H0_H0 ;  /* 0x20000078ff787230 */ /* 0x000fc40000004100 */
[----:B------:R-:W-:Y:S01]  /*5ac0*/  FADD.FTZ R119, R133, -R122 ;  /* 0x8000007a85777221 */ /* 0x000fe20000010000 */
[----:B------:R-:W-:Y:S01]  /*5ad0*/  FFMA.FTZ R124, R121, UR24, R124 ;  /* 0x00000018797c7c23 */ /* 0x000fe2000801007c */
[----:B------:R-:W-:Y:S02]  /*5ae0*/  FSEL R125, R118, RZ, P6 ;  /* 0x000000ff767d7208 */ /* 0x000fe40003000000 */
[----:B------:R-:W-:Y:S01]  /*5af0*/  ISETP.GE.U32.AND P6, PT, R131, 0x1000000, PT ;  /* 0x010000008300780c */ /* 0x000fe20003fc6070 */
[----:B------:R-:W-:Y:S01]  /*5b00*/  FMUL.FTZ R123, R124, UR23 ;  /* 0x000000177c7b7c20 */ /* 0x000fe20008410000 */
[----:B------:R-:W-:Y:S01]  /*5b10*/  FFMA.FTZ R120, R119, UR24, R120 ;  /* 0x0000001877787c23 */ /* 0x000fe20008010078 */
[----:B------:R-:W-:Y:S02]  /*5b20*/  F2FP.F16.F32.PACK_AB R116, R116, R127 ;  /* 0x0000007f7474723e */ /* 0x000fe400000000ff */
[----:B------:R-:W-:Y:S01]  /*5b30*/  FSEL R118, R118, RZ, P6 ;  /* 0x000000ff76767208 */ /* 0x000fe20003000000 */
[----:B------:R-:W-:Y:S01]  /*5b40*/  FMUL.FTZ R119, R120, UR23 ;  /* 0x0000001778777c20 */ /* 0x000fe20008410000 */
[----:B------:R-:W-:-:S02]  /*5b50*/  LOP3.LUT P6, RZ, R132, 0xff, RZ, 0xc0, !PT ;  /* 0x000000ff84ff7812 */ /* 0x000fc400078cc0ff */
[----:B------:R-:W-:Y:S02]  /*5b60*/  F2FP.F16.F32.PACK_AB R117, R117, R126 ;  /* 0x0000007e7575723e */ /* 0x000fe400000000ff */
[----:B------:R-:W-:Y:S02]  /*5b70*/  FSEL R121, R123, RZ, P6 ;  /* 0x000000ff7b797208 */ /* 0x000fe40003000000 */
[----:B------:R-:W-:Y:S02]  /*5b80*/  LOP3.LUT P6, RZ, R131, 0xff, RZ, 0xc0, !PT ;  /* 0x000000ff83ff7812 */ /* 0x000fe400078cc0ff */
[----:B------:R-:W-:Y:S02]  /*5b90*/  F2FP.F16.F32.PACK_AB R121, R121, R124 ;  /* 0x0000007c7979723e */ /* 0x000fe400000000ff */
[----:B------:R-:W-:Y:S02]  /*5ba0*/  FSEL R123, R123, RZ, P6 ;  /* 0x000000ff7b7b7208 */ /* 0x000fe40003000000 */
[----:B------:R-:W-:-:S02]  /*5bb0*/  LOP3.LUT P6, RZ, R132, 0xff00, RZ, 0xc0, !PT ;  /* 0x0000ff0084ff7812 */ /* 0x000fc400078cc0ff */
[----:B------:R-:W-:Y:S02]  /*5bc0*/  F2FP.F16.F32.PACK_AB R120, R120, R123 ;  /* 0x0000007b7878723e */ /* 0x000fe400000000ff */
[----:B------:R-:W-:Y:S02]  /*5bd0*/  FSEL R122, R119, RZ, P6 ;  /* 0x000000ff777a7208 */ /* 0x000fe40003000000 */
[----:B------:R-:W-:Y:S02]  /*5be0*/  LOP3.LUT P6, RZ, R131, 0xff00, RZ, 0xc0, !PT ;  /* 0x0000ff0083ff7812 */ /* 0x000fe400078cc0ff */
[----:B------:R-:W-:Y:S02]  /*5bf0*/  F2FP.F16.F32.PACK_AB R118, R118, R125 ;  /* 0x0000007d7676723e */ /* 0x000fe400000000ff */
[----:B------:R-:W-:Y:S02]  /*5c00*/  FSEL R119, R119, RZ, P6 ;  /* 0x000000ff77777208 */ /* 0x000fe40003000000 */
[----:B------:R-:W-:-:S02]  /*5c10*/  PRMT R200, R121, 0x7610, R200 ;  /* 0x0000761079c87816 */ /* 0x000fc400000000c8 */
[----:B------:R-:W-:Y:S02]  /*5c20*/  F2FP.F16.F32.PACK_AB R119, R119, R122 ;  /* 0x0000007a7777723e */ /* 0x000fe400000000ff */
[----:B------:R-:W-:Y:S02]  /*5c30*/  PRMT R122, R121, 0x7632, R122 ;  /* 0x00007632797a7816 */ /* 0x000fe4000000007a */
[C---:B------:R-:W-:Y:S02]  /*5c40*/  PRMT R201, R120.reuse, 0x7632, R201 ;  /* 0x0000763278c97816 */ /* 0x040fe400000000c9 */
[----:B------:R-:W-:Y:S02]  /*5c50*/  PRMT R202, R120, 0x7610, R202 ;  /* 0x0000761078ca7816 */ /* 0x000fe400000000ca */
[----:B------:R-:W-:Y:S02]  /*5c60*/  PRMT R203, R119, 0x7632, R203 ;  /* 0x0000763277cb7816 */ /* 0x000fe400000000cb */
[----:B------:R-:W-:-:S02]  /*5c70*/  PRMT R120, R116, 0x7632, R120 ;  /* 0x0000763274787816 */ /* 0x000fc40000000078 */
[----:B------:R-:W-:Y:S02]  /*5c80*/  PRMT R244, R116, 0x7610, R244 ;  /* 0x0000761074f47816 */ /* 0x000fe400000000f4 */
[C---:B------:R-:W-:Y:S02]  /*5c90*/  PRMT R245, R117.reuse, 0x7632, R245 ;  /* 0x0000763275f57816 */ /* 0x040fe400000000f5 */
[----:B------:R-:W-:Y:S02]  /*5ca0*/  PRMT R231, R117, 0x7610, R231 ;  /* 0x0000761075e77816 */ /* 0x000fe400000000e7 */
[C---:B------:R-:W-:Y:S02]  /*5cb0*/  PRMT R246, R118.reuse, 0x7632, R246 ;  /* 0x0000763276f67816 */ /* 0x040fe400000000f6 */
[----:B------:R-:W-:-:S07]  /*5cc0*/  PRMT R121, R118, 0x7610, R121 ;  /* 0x0000761076797816 */ /* 0x000fce0000000079 */
.L_x_1118:
        /* <DEDUP_REMOVED lines=18> */
.L_x_1123:
[----:B------:R1:W-:Y:S01]  /*5df0*/  STG.E.64 desc[UR10][R122.64], R120 ;  /* 0x000000787a007986 */ /* 0x0003e2000c101b0a */
[----:B------:R-:W-:-:S04]  /*5e00*/  UISETP.NE.U32.AND UP0, UPT, UR20, URZ, UPT ;  /* 0x000000ff1400728c */ /* 0x000fc8000bf05070 */
[----:B------:R-:W-:-:S09]  /*5e10*/  UISETP.NE.AND.EX UP0, UPT, UR21, URZ, UPT, UP0 ;  /* 0x000000ff1500728c */ /* 0x000fd2000bf05300 */
[----:B-1----:R-:W-:Y:S05]  /*5e20*/  BRA.U !UP0, `(.L_x_1124) ;  /* 0x0000000108207547 */ /* 0x002fea000b800000 */
[----:B0-----:R-:W0:Y:S01]  /*5e30*/  LDC.64 R118, c[0x0][0x470] ;  /* 0x00011c00ff767b82 */ /* 0x001e220000000a00 */
[----:B------:R-:W-:-:S05]  /*5e40*/  LOP3.LUT R116, R203, 0xffff, RZ, 0xc0, !PT ;  /* 0x0000ffffcb747812 */ /* 0x000fca00078ec0ff */
[----:B------:R-:W-:Y:S01]  /*5e50*/  IMAD.WIDE.U32 R120, R116, 0x10000, RZ ;  /* 0x0001000074787825 */ /* 0x000fe200078e00ff */
[----:B------:R-:W-:-:S04]  /*5e60*/  PRMT R116, R231, 0x5410, R246 ;  /* 0x00005410e7747816 */ /* 0x000fc800000000f6 */
[----:B------:R-:W-:Y:S02]  /*5e70*/  LOP3.LUT R117, R116, R121, RZ, 0xfc, !PT ;  /* 0x0000007974757212 */ /* 0x000fe400078efcff */
[----:B------:R-:W-:Y:S01]  /*5e80*/  LOP3.LUT R116, R120, 0xffff, R202, 0xf8, !PT ;  /* 0x0000ffff78747812 */ /* 0x000fe200078ef8ca */
[----:B0-----:R-:W-:-:S05]  /*5e90*/  IMAD.WIDE.U32 R118, R130, 0x8, R118 ;  /* 0x0000000882767825 */ /* 0x001fca00078e0076 */
[----:B------:R1:W-:Y:S02]  /*5ea0*/  STG.E.64 desc[UR10][R118.64], R116 ;  /* 0x0000007476007986 */ /* 0x0003e4000c101b0a */
.L_x_1124:
[----:B------:R-:W-:-:S07]  /*5eb0*/  VIADD R130, R130, 0x100 ;  /* 0x0000010082827836 */ /* 0x000fce0000000000 */
.L_x_1114:
[----:B------:R-:W-:Y:S05]  /*5ec0*/  BSYNC.RECONVERGENT B0 ;  /* 0x0000000000007941 */ /* 0x000fea0003800200 */
.L_x_1113:
        /* <DEDUP_REMOVED lines=11> */
[----:B01----:R-:W-:Y:S01]  /*5f80*/  IMAD.U32 R116, RZ, RZ, UR16 ;  /* 0x00000010ff747e24 */ /* 0x003fe2000f8e00ff */
[----:B-----5:R-:W-:Y:S02]  /*5f90*/  MOV R117, R241 ;  /* 0x000000f100757202 */ /* 0x020fe40000000f00 */
[----:B------:R-:W-:Y:S01]  /*5fa0*/  SHF.R.U32.HI R118, RZ, 0x10, R241 ;  /* 0x00000010ff767819 */ /* 0x000fe200000116f1 */
[----:B------:R-:W-:Y:S01]  /*5fb0*/  FFMA.FTZ R119, R147, R116, UR17 ;  /* 0x0000001193777e23 */ /* 0x000fe20008010074 */
[----:B------:R-:W-:Y:S01]  /*5fc0*/  LOP3.LUT P6, RZ, R141, 0xff0000, RZ, 0xc0, !PT ;  /* 0x00ff00008dff7812 */ /* 0x000fe200078cc0ff */
[----:B------:R-:W-:Y:S02]  /*5fd0*/  HADD2.F32 R127, -RZ, R117.H0_H0 ;  /* 0x20000075ff7f7230 */ /* 0x000fe40000004100 */
[----:B------:R-:W-:Y:S02]  /*5fe0*/  IMAD.U32 R117, RZ, RZ, UR16 ;  /* 0x00000010ff757e24 */ /* 0x000fe4000f8e00ff */
[----:B------:R-:W-:Y:S01]  /*5ff0*/  FADD.FTZ R116, R146, -R119 ;  /* 0x8000007792747221 */ /* 0x000fe20000010000 */
[----:B------:R-:W-:-:S02]  /*6000*/  IMAD.MOV.U32 R119, RZ, RZ, R240 ;  /* 0x000000ffff777224 */ /* 0x000fc400078e00f0 */
[----:B------:R-:W-:Y:S01]  /*6010*/  FFMA.FTZ R120, R148, R117, UR17 ;  /* 0x0000001194787e23 */ /* 0x000fe20008010075 */
[----:B------:R-:W-:Y:S01]  /*6020*/  FFMA.FTZ R127, R116, UR24, R127 ;  /* 0x00000018747f7c23 */ /* 0x000fe2000801007f */
[----:B------:R-:W-:Y:S02]  /*6030*/  HADD2.F32 R117, -RZ, R118.H0_H0 ;  /* 0x20000076ff757230 */ /* 0x000fe40000004100 */
[----:B------:R-:W-:Y:S01]  /*6040*/  FADD.FTZ R120, R149, -R120 ;  /* 0x8000007895787221 */ /* 0x000fe20000010000 */
[----:B------:R-:W-:Y:S01]  /*6050*/  FMUL.FTZ R126, R127, UR23 ;  /* 0x000000177f7e7c20 */ /* 0x000fe20008410000 */
[----:B------:R-:W-:Y:S01]  /*6060*/  HADD2.F32 R124, -RZ, R119.H0_H0 ;  /* 0x20000077ff7c7230 */ /* 0x000fe20000004100 */
[----:B------:R-:W-:Y:S01]  /*6070*/  MOV R119, UR16 ;  /* 0x0000001000777c02 */ /* 0x000fe20008000f00 */
[----:B------:R-:W-:Y:S01]  /*6080*/  FFMA.FTZ R117, R120, UR24, R117 ;  /* 0x0000001878757c23 */ /* 0x000fe20008010075 */
[----:B------:R-:W-:Y:S01]  /*6090*/  IMAD.U32 R120, RZ, RZ, UR16 ;  /* 0x00000010ff787e24 */ /* 0x000fe2000f8e00ff */
[----:B------:R-:W-:-:S02]  /*60a0*/  FSEL R116, R126, RZ, P6 ;  /* 0x000000ff7e747208 */ /* 0x000fc40003000000 */
        /* <DEDUP_REMOVED lines=8> */
[----:B------:R-:W-:Y:S02]  /*6130*/  HADD2.F32 R120, -RZ, R120.H0_H0 ;  /* 0x20000078ff787230 */ /* 0x000fe40000004100 */
[----:B------:R-:W-:Y:S01]  /*6140*/  FADD.FTZ R119, R145, -R122 ;  /* 0x8000007a91777221 */ /* 0x000fe20000010000 */
[----:B------:R-:W-:Y:S01]  /*6150*/  FFMA.FTZ R124, R121, UR24, R124 ;  /* 0x00000018797c7c23 */ /* 0x000fe2000801007c */
[----:B------:R-:W-:-:S02]  /*6160*/  FSEL R125, R118, RZ, P6 ;  /* 0x000000ff767d7208 */ /* 0x000fc40003000000 */
[----:B------:R-:W-:Y:S01]  /*6170*/  ISETP.GE.U32.AND P6, PT, R139, 0x1000000, PT ;  /* 0x010000008b00780c */ /* 0x000fe20003fc6070 */
[----:B------:R-:W-:Y:S01]  /*6180*/  FMUL.FTZ R123, R124, UR23 ;  /* 0x000000177c7b7c20 */ /* 0x000fe20008410000 */
[----:B------:R-:W-:Y:S01]  /*6190*/  FFMA.FTZ R120, R119, UR24, R120 ;  /* 0x0000001877787c23 */ /* 0x000fe20008010078 */
[----:B------:R-:W-:Y:S02]  /*61a0*/  F2FP.F16.F32.PACK_AB R116, R116, R127 ;  /* 0x0000007f7474723e */ /* 0x000fe400000000ff */
[----:B------:R-:W-:Y:S01]  /*61b0*/  FSEL R118, R118, RZ, P6 ;  /* 0x000000ff76767208 */ /* 0x000fe20003000000 */
[----:B------:R-:W-:Y:S01]  /*61c0*/  FMUL.FTZ R119, R120, UR23 ;  /* 0x0000001778777c20 */ /* 0x000fe20008410000 */
[----:B------:R-:W-:Y:S02]  /*61d0*/  LOP3.LUT P6, RZ, R141, 0xff, RZ, 0xc0, !PT ;  /* 0x000000ff8dff7812 */ /* 0x000fe400078cc0ff */
[----:B------:R-:W-:Y:S02]  /*61e0*/  F2FP.F16.F32.PACK_AB R117, R117, R126 ;  /* 0x0000007e7575723e */ /* 0x000fe400000000ff */
[----:B------:R-:W-:-:S02]  /*61f0*/  FSEL R121, R123, RZ, P6 ;  /* 0x000000ff7b797208 */ /* 0x000fc40003000000 */
[----:B------:R-:W-:Y:S02]  /*6200*/  LOP3.LUT P6, RZ, R139, 0xff, RZ, 0xc0, !PT ;  /* 0x000000ff8bff7812 */ /* 0x000fe400078cc0ff */
[----:B------:R-:W-:Y:S02]  /*6210*/  F2FP.F16.F32.PACK_AB R121, R121, R124 ;  /* 0x0000007c7979723e */ /* 0x000fe400000000ff */
[----:B------:R-:W-:Y:S02]  /*6220*/  FSEL R123, R123, RZ, P6 ;  /* 0x000000ff7b7b7208 */ /* 0x000fe40003000000 */
[----:B------:R-:W-:Y:S02]  /*6230*/  LOP3.LUT P6, RZ, R141, 0xff00, RZ, 0xc0, !PT ;  /* 0x0000ff008dff7812 */ /* 0x000fe400078cc0ff */
[----:B------:R-:W-:Y:S02]  /*6240*/  F2FP.F16.F32.PACK_AB R120, R120, R123 ;  /* 0x0000007b7878723e */ /* 0x000fe400000000ff */
[----:B------:R-:W-:-:S02]  /*6250*/  FSEL R122, R119, RZ, P6 ;  /* 0x000000ff777a7208 */ /* 0x000fc40003000000 */
[----:B------:R-:W-:Y:S02]  /*6260*/  LOP3.LUT P6, RZ, R139, 0xff00, RZ, 0xc0, !PT ;  /* 0x0000ff008bff7812 */ /* 0x000fe400078cc0ff */
[----:B------:R-:W-:Y:S02]  /*6270*/  F2FP.F16.F32.PACK_AB R118, R118, R125 ;  /* 0x0000007d7676723e */ /* 0x000fe400000000ff */
[----:B------:R-:W-:Y:S02]  /*6280*/  FSEL R119, R119, RZ, P6 ;  /* 0x000000ff77777208 */ /* 0x000fe40003000000 */
[----:B------:R-:W-:Y:S02]  /*6290*/  PRMT R200, R121, 0x7610, R200 ;  /* 0x0000761079c87816 */ /* 0x000fe400000000c8 */
[----:B------:R-:W-:Y:S02]  /*62a0*/  F2FP.F16.F32.PACK_AB R119, R119, R122 ;  /* 0x0000007a7777723e */ /* 0x000fe400000000ff */
[----:B------:R-:W-:-:S02]  /*62b0*/  PRMT R122, R121, 0x7632, R122 ;  /* 0x00007632797a7816 */ /* 0x000fc4000000007a */
        /* <DEDUP_REMOVED lines=10> */
.L_x_1129:
[----:B01----:R-:W-:Y:S01]  /*6360*/  IMAD.U32 R117, RZ, RZ, UR16 ;  /* 0x00000010ff757e24 */ /* 0x003fe2000f8e00ff */
[----:B-----5:R-:W-:Y:S02]  /*6370*/  SHF.R.U64 R116, R240, 0x10, R241 ;  /* 0x00000010f0747819 */ /* 0x020fe400000012f1 */
[----:B------:R-:W-:Y:S01]  /*6380*/  LOP3.LUT P6, RZ, R141, 0xff00, RZ, 0xc0, !PT ;  /* 0x0000ff008dff7812 */ /* 0x000fe200078cc0ff */
[----:B------:R-:W-:Y:S02]  /*6390*/  FFMA.FTZ R118, R144, R117, UR17 ;  /* 0x0000001190767e23 */ /* 0x000fe40008010075 */
[----:B------:R-:W-:Y:S02]  /*63a0*/  HADD2.F32 R116, -RZ, R116.H0_H0 ;  /* 0x20000074ff747230 */ /* 0x000fe40000004100 */
[----:B------:R-:W-:Y:S01]  /*63b0*/  FADD.FTZ R117, R145, -R118 ;  /* 0x8000007691757221 */ /* 0x000fe20000010000 */
[----:B------:R-:W-:-:S03]  /*63c0*/  IMAD.U32 R118, RZ, RZ, UR16 ;  /* 0x00000010ff767e24 */ /* 0x000fc6000f8e00ff */
[----:B------:R-:W-:Y:S01]  /*63d0*/  FFMA.FTZ R116, R117, UR24, R116 ;  /* 0x0000001875747c23 */ /* 0x000fe20008010074 */
[----:B------:R-:W-:Y:S02]  /*63e0*/  IMAD.MOV.U32 R117, RZ, RZ, R241 ;  /* 0x000000ffff757224 */ /* 0x000fe400078e00f1 */
[----:B------:R-:W-:Y:S01]  /*63f0*/  FFMA.FTZ R119, R147, R118, UR17 ;  /* 0x0000001193777e23 */ /* 0x000fe20008010076 */
[----:B------:R-:W-:Y:S02]  /*6400*/  FMUL.FTZ R116, R116, UR23 ;  /* 0x0000001774747c20 */ /* 0x000fe40008410000 */
[----:B------:R-:W-:Y:S02]  /*6410*/  HADD2.F32 R117, -RZ, R117.H0_H0 ;  /* 0x20000075ff757230 */ /* 0x000fe40000004100 */
[----:B------:R-:W-:Y:S01]  /*6420*/  FADD.FTZ R118, R146, -R119 ;  /* 0x8000007792767221 */ /* 0x000fe20000010000 */
[----:B------:R-:W-:Y:S01]  /*6430*/  IMAD.MOV.U32 R119, RZ, RZ, R240 ;  /* 0x000000ffff777224 */ /* 0x000fe200078e00f0 */
[----:B------:R-:W-:-:S02]  /*6440*/  FSEL R123, R116, RZ, P6 ;  /* 0x000000ff747b7208 */ /* 0x000fc40003000000 */
[----:B------:R-:W-:Y:S01]  /*6450*/  FFMA.FTZ R117, R118, UR24, R117 ;  /* 0x0000001876757c23 */ /* 0x000fe20008010075 */
[----:B------:R-:W-:Y:S02]  /*6460*/  MOV R118, UR16 ;  /* 0x0000001000767c02 */ /* 0x000fe40008000f00 */
[----:B------:R-:W-:Y:S01]  /*6470*/  LOP3.LUT P6, RZ, R139, 0xff00, RZ, 0xc0, !PT ;  /* 0x0000ff008bff7812 */ /* 0x000fe200078cc0ff */
[----:B------:R-:W-:Y:S02]  /*6480*/  FMUL.FTZ R117, R117, UR23 ;  /* 0x0000001775757c20 */ /* 0x000fe40008410000 */
        /* <DEDUP_REMOVED lines=26> */
[C---:B------:R-:W-:Y:S02]  /*6630*/  FSEL R121, R118.reuse, RZ, P6 ;  /* 0x000000ff76797208 */ /* 0x040fe40003000000 */
[----:B------:R-:W-:Y:S02]  /*6640*/  ISETP.GE.U32.AND P6, PT, R139, 0x1000000, PT ;  /* 0x010000008b00780c */ /* 0x000fe40003fc6070 */
[C---:B------:R-:W-:Y:S02]  /*6650*/  PRMT R202, R119.reuse, 0x7632, R202 ;  /* 0x0000763277ca7816 */ /* 0x040fe400000000ca */
        /* <DEDUP_REMOVED lines=9> */
.L_x_1128:
[----:B------:R-:W-:-:S04]  /*66f0*/  UISETP.NE.U32.AND UP4, UPT, UR8, URZ, UPT ;  /* 0x000000ff0800728c */ /* 0x000fc8000bf85070 */
[----:B------:R-:W-:-:S09]  /*6700*/  UISETP.NE.AND.EX UP4, UPT, UR9, URZ, UPT, UP4 ;  /* 0x000000ff0900728c */ /* 0x000fd2000bf85340 */
[----:B------:R-:W-:Y:S05]  /*6710*/  BRA.U !UP4, `(.L_x_1131) ;  /* 0x000000010cd87547 */ /* 0x000fea000b800000 */
[----:B01----:R-:W-:Y:S01]  /*6720*/  IMAD.U32 R116, RZ, RZ, UR16 ;  /* 0x00000010ff747e24 */ /* 0x003fe2000f8e00ff */
        /* <DEDUP_REMOVED lines=9> */
[----:B------:R-:W-:Y:S01]  /*67c0*/  FMUL.FTZ R127, R127, UR24 ;  /* 0x000000187f7f7c20 */ /* 0x000fe20008410000 */
[----:B------:R-:W-:-:S02]  /*67d0*/  IMAD.U32 R119, RZ, RZ, UR16 ;  /* 0x00000010ff777e24 */ /* 0x000fc4000f8e00ff */
[----:B------:R-:W-:Y:S01]  /*67e0*/  FMUL.FTZ R117, R117, UR24 ;  /* 0x0000001875757c20 */ /* 0x000fe20008410000 */
[----:B------:R-:W-:Y:S01]  /*67f0*/  FMUL.FTZ R124, R124, UR24 ;  /* 0x000000187c7c7c20 */ /* 0x000fe20008410000 */
[----:B------:R-:W-:Y:S01]  /*6800*/  FMUL.FTZ R126, R127, UR23 ;  /* 0x000000177f7e7c20 */ /* 0x000fe20008410000 */
[----:B------:R-:W-:Y:S01]  /*6810*/  FFMA.FTZ R120, R144, R119, UR17 ;  /* 0x0000001190787e23 */ /* 0x000fe20008010077 */
[----:B------:R-:W-:Y:S01]  /*6820*/  FMUL.FTZ R118, R117, UR23 ;  /* 0x0000001775767c20 */ /* 0x000fe20008410000 */
[----:B------:R-:W-:Y:S02]  /*6830*/  FMUL.FTZ R123, R124, UR23 ;  /* 0x000000177c7b7c20 */ /* 0x000fe40008410000 */
[----:B------:R-:W-:Y:S01]  /*6840*/  FSEL R116, R126, RZ, P6 ;  /* 0x000000ff7e747208 */ /* 0x000fe20003000000 */
[----:B------:R-:W-:Y:S01]  /*6850*/  FADD.FTZ R120, R145, -R120 ;  /* 0x8000007891787221 */ /* 0x000fe20000010000 */
[----:B------:R-:W-:Y:S02]  /*6860*/  LOP3.LUT P6, RZ, R139, 0xff0000, RZ, 0xc0, !PT ;  /* 0x00ff00008bff7812 */ /* 0x000fe400078cc0ff */
[----:B------:R-:W-:Y:S01]  /*6870*/  F2FP.F16.F32.PACK_AB R116, R116, R127 ;  /* 0x0000007f7474723e */ /* 0x000fe200000000ff */
[----:B------:R-:W-:Y:S01]  /*6880*/  FMUL.FTZ R120, R120, UR24 ;  /* 0x0000001878787c20 */ /* 0x000fe20008410000 */
[----:B------:R-:W-:-:S02]  /*6890*/  FSEL R126, R126, RZ, P6 ;  /* 0x000000ff7e7e7208 */ /* 0x000fc40003000000 */
[----:B------:R-:W-:Y:S01]  /*68a0*/  ISETP.GE.U32.AND P6, PT, R141, 0x1000000, PT ;  /* 0x010000008d00780c */ /* 0x000fe20003fc6070 */
[----:B------:R-:W-:Y:S01]  /*68b0*/  FMUL.FTZ R119, R120, UR23 ;  /* 0x0000001778777c20 */ /* 0x000fe20008410000 */
[----:B------:R-:W-:Y:S02]  /*68c0*/  F2FP.F16.F32.PACK_AB R117, R117, R126 ;  /* 0x0000007e7575723e */ /* 0x000fe400000000ff */
[----:B------:R-:W-:Y:S02]  /*68d0*/  FSEL R125, R118, RZ, P6 ;  /* 0x000000ff767d7208 */ /* 0x000fe40003000000 */
[----:B------:R-:W-:Y:S02]  /*68e0*/  ISETP.GE.U32.AND P6, PT, R139, 0x1000000, PT ;  /* 0x010000008b00780c */ /* 0x000fe40003fc6070 */
[----:B------:R-:W-:Y:S02]  /*68f0*/  PRMT R244, R116, 0x7610, R244 ;  /* 0x0000761074f47816 */ /* 0x000fe400000000f4 */
        /* <DEDUP_REMOVED lines=10> */
[----:B------:R-:W-:Y:S02]  /*69a0*/  LOP3.LUT P6, RZ, R139, 0xff00, RZ, 0xc0, !PT ;  /* 0x0000ff008bff7812 */ /* 0x000fe400078cc0ff */
[----:B------:R-:W-:Y:S02]  /*69b0*/  PRMT R200, R121, 0x7610, R200 ;  /* 0x0000761079c87816 */ /* 0x000fe400000000c8 */
[----:B------:R-:W-:-:S02]  /*69c0*/  FSEL R119, R119, RZ, P6 ;  /* 0x000000ff77777208 */ /* 0x000fc40003000000 */
[C---:B------:R-:W-:Y:S02]  /*69d0*/  PRMT R201, R120.reuse, 0x7632, R201 ;  /* 0x0000763278c97816 */ /* 0x040fe400000000c9 */
[----:B------:R-:W-:Y:S02]  /*69e0*/  F2FP.F16.F32.PACK_AB R119, R119, R122 ;  /* 0x0000007a7777723e */ /* 0x000fe400000000ff */
[----:B------:R-:W-:Y:S02]  /*69f0*/  PRMT R122, R121, 0x7632, R122 ;  /* 0x00007632797a7816 */ /* 0x000fe4000000007a */
[----:B------:R-:W-:Y:S02]  /*6a00*/  PRMT R202, R120, 0x7610, R202 ;  /* 0x0000761078ca7816 */ /* 0x000fe400000000ca */
[----:B------:R-:W-:Y:S02]  /*6a10*/  PRMT R203, R119, 0x7632, R203 ;  /* 0x0000763277cb7816 */ /* 0x000fe400000000cb */
[----:B------:R-:W-:-:S02]  /*6a20*/  PRMT R120, R116, 0x7632, R120 ;  /* 0x0000763274787816 */ /* 0x000fc40000000078 */
[C---:B------:R-:W-:Y:S02]  /*6a30*/  PRMT R245, R117.reuse, 0x7632, R245 ;  /* 0x0000763275f57816 */ /* 0x040fe400000000f5 */
[----:B------:R-:W-:Y:S02]  /*6a40*/  PRMT R231, R117, 0x7610, R231 ;  /* 0x0000761075e77816 */ /* 0x000fe400000000e7 */
[C---:B------:R-:W-:Y:S02]  /*6a50*/  PRMT R246, R118.reuse, 0x7632, R246 ;  /* 0x0000763276f67816 */ /* 0x040fe400000000f6 */
[----:B------:R-:W-:Y:S01]  /*6a60*/  PRMT R121, R118, 0x7610, R121 ;  /* 0x0000761076797816 */ /* 0x000fe20000000079 */
[----:B------:R-:W-:Y:S06]  /*6a70*/  BRA `(.L_x_1130) ;  /* 0x0000000c007c7947 */ /* 0x000fec0003800000 */
.L_x_1131:
[----:B01----:R-:W-:Y:S01]  /*6a80*/  IMAD.U32 R117, RZ, RZ, UR16 ;  /* 0x00000010ff757e24 */ /* 0x003fe2000f8e00ff */
        /* <DEDUP_REMOVED lines=47> */
.L_x_1127:
[----:B------:R-:W-:-:S04]  /*6d80*/  UISETP.NE.U32.AND UP4, UPT, UR26, URZ, UPT ;  /* 0x000000ff1a00728c */ /* 0x000fc8000bf85070 */
[----:B------:R-:W-:-:S09]  /*6d90*/  UISETP.NE.AND.EX UP4, UPT, UR27, URZ, UPT, UP4 ;  /* 0x000000ff1b00728c */ /* 0x000fd2000bf85340 */
[----:B------:R-:W-:Y:S05]  /*6da0*/  BRA.U !UP4, `(.L_x_1132) ;  /* 0x000000050c7c7547 */ /* 0x000fea000b800000 */
[----:B------:R-:W-:-:S04]  /*6db0*/  UISETP.NE.U32.AND UP4, UPT, UR8, URZ, UPT ;  /* 0x000000ff0800728c */ /* 0x000fc8000bf85070 */
[----:B------:R-:W-:-:S09]  /*6dc0*/  UISETP.NE.AND.EX UP4, UPT, UR9, URZ, UPT, UP4 ;  /* 0x000000ff0900728c */ /* 0x000fd2000bf85340 */
[----:B------:R-:W-:Y:S05]  /*6dd0*/  BRA.U !UP4, `(.L_x_1133) ;  /* 0x000000010cc47547 */ /* 0x000fea000b800000 */
[----:B01---5:R-:W-:Y:S01]  /*6de0*/  IMAD.MOV.U32 R117, RZ, RZ, R240 ;  /* 0x000000ffff757224 */ /* 0x023fe200078e00f0 */
[----:B------:R-:W-:Y:S01]  /*6df0*/  LOP3.LUT P6, RZ, R141, 0xff, RZ, 0xc0, !PT ;  /* 0x000000ff8dff7812 */ /* 0x000fe200078cc0ff */
[----:B------:R-:W-:Y:S01]  /*6e00*/  IMAD.U32 R116, RZ, RZ, UR16 ;  /* 0x00000010ff747e24 */ /* 0x000fe2000f8e00ff */
[--C-:B------:R-:W-:Y:S02]  /*6e10*/  SHF.R.U32.HI R120, RZ, 0x10, R241.reuse ;  /* 0x00000010ff787819 */ /* 0x100fe400000116f1 */
[----:B------:R-:W-:Y:S01]  /*6e20*/  HADD2.F32 R122, -RZ, R117.H0_H0 ;  /* 0x20000075ff7a7230 */ /* 0x000fe20000004100 */
[----:B------:R-:W-:Y:S01]  /*6e30*/  MOV R117, UR16 ;  /* 0x0000001000757c02 */ /* 0x000fe20008000f00 */
[----:B------:R-:W-:Y:S01]  /*6e40*/  FFMA.FTZ R119, R143, R116, UR17 ;  /* 0x000000118f777e23 */ /* 0x000fe20008010074 */
[----:B------:R-:W-:Y:S01]  /*6e50*/  SHF.R.U64 R116, R240, 0x10, R241 ;  /* 0x00000010f0747819 */ /* 0x000fe200000012f1 */
[----:B------:R-:W-:Y:S02]  /*6e60*/  HADD2.F32 R120, -RZ, R120.H0_H0 ;  /* 0x20000078ff787230 */ /* 0x000fe40000004100 */
[----:B------:R-:W-:Y:S01]  /*6e70*/  FFMA.FTZ R118, R144, R117, UR17 ;  /* 0x0000001190767e23 */ /* 0x000fe20008010075 */
[----:B------:R-:W-:Y:S01]  /*6e80*/  FADD.FTZ R119, R142, -R119 ;  /* 0x800000778e777221 */ /* 0x000fe20000010000 */
[----:B------:R-:W-:-:S02]  /*6e90*/  HADD2.F32 R116, -RZ, R116.H0_H0 ;  /* 0x20000074ff747230 */ /* 0x000fc40000004100 */
[----:B------:R-:W-:Y:S01]  /*6ea0*/  FADD.FTZ R123, R145, -R118 ;  /* 0x80000076917b7221 */ /* 0x000fe20000010000 */
[----:B------:R-:W-:Y:S02]  /*6eb0*/  IMAD.MOV.U32 R117, RZ, RZ, R241 ;  /* 0x000000ffff757224 */ /* 0x000fe400078e00f1 */
[----:B------:R-:W-:Y:S01]  /*6ec0*/  FFMA.FTZ R122, R119, UR24, R122 ;  /* 0x00000018777a7c23 */ /* 0x000fe2000801007a */
[----:B------:R-:W-:Y:S01]  /*6ed0*/  FFMA.FTZ R123, R123, UR24, R116 ;  /* 0x000000187b7b7c23 */ /* 0x000fe20008010074 */
[----:B------:R-:W-:Y:S02]  /*6ee0*/  IMAD.U32 R116, RZ, RZ, UR16 ;  /* 0x00000010ff747e24 */ /* 0x000fe4000f8e00ff */
[----:B------:R-:W-:Y:S01]  /*6ef0*/  FMUL.FTZ R119, R122, UR23 ;  /* 0x000000177a777c20 */ /* 0x000fe20008410000 */
[----:B------:R-:W-:Y:S01]  /*6f00*/  FMUL.FTZ R118, R123, UR23 ;  /* 0x000000177b767c20 */ /* 0x000fe20008410000 */
[----:B------:R-:W-:Y:S01]  /*6f10*/  FFMA.FTZ R121, R147, R116, UR17 ;  /* 0x0000001193797e23 */ /* 0x000fe20008010074 */
[----:B------:R-:W-:-:S02]  /*6f20*/  HADD2.F32 R116, -RZ, R117.H0_H0 ;  /* 0x20000075ff747230 */ /* 0x000fc40000004100 */
[----:B------:R-:W-:Y:S01]  /*6f30*/  FSEL R119, R119, RZ, P6 ;  /* 0x000000ff77777208 */ /* 0x000fe20003000000 */
[----:B------:R-:W-:Y:S02]  /*6f40*/  IMAD.U32 R117, RZ, RZ, UR16 ;  /* 0x00000010ff757e24 */ /* 0x000fe4000f8e00ff */
[----:B------:R-:W-:Y:S01]  /*6f50*/  FADD.FTZ R121, R146, -R121 ;  /* 0x8000007992797221 */ /* 0x000fe20000010000 */
[----:B------:R-:W-:Y:S01]  /*6f60*/  LOP3.LUT P6, RZ, R141, 0xff00, RZ, 0xc0, !PT ;  /* 0x0000ff008dff7812 */ /* 0x000fe200078cc0ff */
[----:B------:R-:W-:Y:S02]  /*6f70*/  FFMA.FTZ R124, R148, R117, UR17 ;  /* 0x00000011947c7e23 */ /* 0x000fe40008010075 */
[----:B------:R-:W-:Y:S01]  /*6f80*/  FFMA.FTZ R121, R121, UR24, R116 ;  /* 0x0000001879797c23 */ /* 0x000fe20008010074 */
[----:B------:R-:W-:Y:S01]  /*6f90*/  FSEL R118, R118, RZ, P6 ;  /* 0x000000ff76767208 */ /* 0x000fe20003000000 */
[----:B------:R-:W-:Y:S02]  /*6fa0*/  FADD.FTZ R117, R149, -R124 ;  /* 0x8000007c95757221 */ /* 0x000fe40000010000 */
[----:B------:R-:W-:Y:S01]  /*6fb0*/  FMUL.FTZ R116, R121, UR23 ;  /* 0x0000001779747c20 */ /* 0x000fe20008410000 */
[----:B------:R-:W-:Y:S01]  /*6fc0*/  LOP3.LUT P6, RZ, R141, 0xff0000, RZ, 0xc0, !PT ;  /* 0x00ff00008dff7812 */ /* 0x000fe200078cc0ff */
[----:B------:R-:W-:Y:S01]  /*6fd0*/  FFMA.FTZ R120, R117, UR24, R120 ;  /* 0x0000001875787c23 */ /* 0x000fe20008010078 */
[----:B------:R-:W-:-:S02]  /*6fe0*/  F2FP.F16.F32.PACK_AB R119, R119, R122 ;  /* 0x0000007a7777723e */ /* 0x000fc400000000ff */
[----:B------:R-:W-:Y:S01]  /*6ff0*/  FSEL R116, R116, RZ, P6 ;  /* 0x000000ff74747208 */ /* 0x000fe20003000000 */
[----:B------:R-:W-:Y:S01]  /*7000*/  FMUL.FTZ R117, R120, UR23 ;  /* 0x0000001778757c20 */ /* 0x000fe20008410000 */
[----:B------:R-:W-:Y:S02]  /*7010*/  ISETP.GE.U32.AND P6, PT, R141, 0x1000000, PT ;  /* 0x010000008d00780c */ /* 0x000fe40003fc6070 */
[----:B------:R-:W-:Y:S02]  /*7020*/  F2FP.F16.F32.PACK_AB R118, R118, R123 ;  /* 0x0000007b7676723e */ /* 0x000fe400000000ff */
[----:B------:R-:W-:Y:S02]  /*7030*/  FSEL R117, R117, RZ, P6 ;  /* 0x000000ff75757208 */ /* 0x000fe40003000000 */
[----:B------:R-:W-:Y:S02]  /*7040*/  F2FP.F16.F32.PACK_AB R116, R116, R121 ;  /* 0x000000797474723e */ /* 0x000fe400000000ff */
[----:B------:R-:W-:-:S02]  /*7050*/  F2FP.F16.F32.PACK_AB R117, R117, R120 ;  /* 0x000000787575723e */ /* 0x000fc400000000ff */
        /* <DEDUP_REMOVED lines=9> */
.L_x_1133:
[----:B01----:R-:W-:Y:S01]  /*70f0*/  MOV R116, UR16 ;  /* 0x0000001000747c02 */ /* 0x003fe20008000f00 */
[----:B-----5:R-:W-:Y:S01]  /*7100*/  IMAD.MOV.U32 R117, RZ, RZ, R240 ;  /* 0x000000ffff757224 */ /* 0x020fe200078e00f0 */
[----:B------:R-:W-:Y:S02]  /*7110*/  LOP3.LUT P6, RZ, R141, 0xff, RZ, 0xc0, !PT ;  /* 0x000000ff8dff7812 */ /* 0x000fe400078cc0ff */
[----:B------:R-:W-:Y:S01]  /*7120*/  SHF.R.U32.HI R120, RZ, 0x10, R241 ;  /* 0x00000010ff787819 */ /* 0x000fe200000116f1 */
[----:B------:R-:W-:Y:S01]  /*7130*/  FFMA.FTZ R119, R143, R116, UR17 ;  /* 0x000000118f777e23 */ /* 0x000fe20008010074 */
[----:B------:R-:W-:Y:S02]  /*7140*/  HADD2.F32 R116, -RZ, R117.H0_H0 ;  /* 0x20000075ff747230 */ /* 0x000fe40000004100 */
[----:B------:R-:W-:Y:S02]  /*7150*/  IMAD.U32 R117, RZ, RZ, UR16 ;  /* 0x00000010ff757e24 */ /* 0x000fe4000f8e00ff */
[----:B------:R-:W-:Y:S01]  /*7160*/  FADD.FTZ R119, R142, -R119 ;  /* 0x800000778e777221 */ /* 0x000fe20000010000 */
[----:B------:R-:W-:-:S02]  /*7170*/  HADD2.F32 R120, -RZ, R120.H0_H0 ;  /* 0x20000078ff787230 */ /* 0x000fc40000004100 */
[----:B------:R-:W-:Y:S01]  /*7180*/  FFMA.FTZ R118, R144, R117, UR17 ;  /* 0x0000001190767e23 */ /* 0x000fe20008010075 */
[----:B------:R-:W-:Y:S01]  /*7190*/  FFMA.FTZ R119, R119, UR24, R116 ;  /* 0x0000001877777c23 */ /* 0x000fe20008010074 */
[----:B------:R-:W-:Y:S02]  /*71a0*/  SHF.R.U64 R116, R240, 0x10, R241 ;  /* 0x00000010f0747819 */ /* 0x000fe400000012f1 */
[----:B------:R-:W-:Y:S01]  /*71b0*/  FADD.FTZ R117, R145, -R118 ;  /* 0x8000007691757221 */ /* 0x000fe20000010000 */
[----:B------:R-:W-:Y:S02]  /*71c0*/  IMAD.U32 R118, RZ, RZ, UR16 ;  /* 0x00000010ff767e24 */ /* 0x000fe4000f8e00ff */
[----:B------:R-:W-:Y:S01]  /*71d0*/  FMUL.FTZ R119, R119, UR23 ;  /* 0x0000001777777c20 */ /* 0x000fe20008410000 */
[----:B------:R-:W-:Y:S02]  /*71e0*/  HADD2.F32 R116, -RZ, R116.H0_H0 ;  /* 0x20000074ff747230 */ /* 0x000fe40000004100 */
[----:B------:R-:W-:-:S02]  /*71f0*/  FFMA.FTZ R121, R147, R118, UR17 ;  /* 0x0000001193797e23 */ /* 0x000fc40008010076 */
[----:B------:R-:W-:Y:S01]  /*7200*/  FSEL R119, R119, RZ, P6 ;  /* 0x000000ff77777208 */ /* 0x000fe20003000000 */
[----:B------:R-:W-:Y:S01]  /*7210*/  FFMA.FTZ R116, R117, UR24, R116 ;  /* 0x0000001875747c23 */ /* 0x000fe20008010074 */
[----:B------:R-:W-:Y:S01]  /*7220*/  MOV R117, R241 ;  /* 0x000000f100757202 */ /* 0x000fe20000000f00 */
[----:B------:R-:W-:Y:S01]  /*7230*/  FADD.FTZ R118, R146, -R121 ;  /* 0x8000007992767221 */ /* 0x000fe20000010000 */
[----:B------:R-:W-:Y:S01]  /*7240*/  LOP3.LUT P6, RZ, R141, 0xff00, RZ, 0xc0, !PT ;  /* 0x0000ff008dff7812 */ /* 0x000fe200078cc0ff */
[----:B------:R-:W-:Y:S02]  /*7250*/  FMUL.FTZ R116, R116, UR23 ;  /* 0x0000001774747c20 */ /* 0x000fe40008410000 */
[----:B------:R-:W-:-:S03]  /*7260*/  HADD2.F32 R117, -RZ, R117.H0_H0 ;  /* 0x20000075ff757230 */ /* 0x000fc60000004100 */
[----:B------:R-:W-:Y:S02]  /*7270*/  FSEL R116, R116, RZ, P6 ;  /* 0x000000ff74747208 */ /* 0x000fe40003000000 */
[----:B------:R-:W-:Y:S01]  /*7280*/  FFMA.FTZ R118, R118, UR24, R117 ;  /* 0x0000001876767c23 */ /* 0x000fe20008010075 */
[----:B------:R-:W-:Y:S01]  /*7290*/  IMAD.U32 R117, RZ, RZ, UR16 ;  /* 0x00000010ff757e24 */ /* 0x000fe2000f8e00ff */
[----:B------:R-:W-:Y:S02]  /*72a0*/  LOP3.LUT P6, RZ, R141, 0xff0000, RZ, 0xc0, !PT ;  /* 0x00ff00008dff7812 */ /* 0x000fe400078cc0ff */
[----:B------:R-:W-:Y:S01]  /*72b0*/  FMUL.FTZ R118, R118, UR23 ;  /* 0x0000001776767c20 */ /* 0x000fe20008410000 */
[----:B------:R-:W-:Y:S01]  /*72c0*/  FFMA.FTZ R122, R148, R117, UR17 ;  /* 0x00000011947a7e23 */ /* 0x000fe20008010075 */
[----:B------:R-:W-:-:S03]  /*72d0*/  F2FP.F16.F32.PACK_AB R116, R116, R119 ;  /* 0x000000777474723e */ /* 0x000fc600000000ff */
[----:B------:R-:W-:Y:S01]  /*72e0*/  FADD.FTZ R117, R149, -R122 ;  /* 0x8000007a95757221 */ /* 0x000fe20000010000 */
[----:B------:R-:W-:Y:S02]  /*72f0*/  FSEL R118, R118, RZ, P6 ;  /* 0x000000ff76767208 */ /* 0x000fe40003000000 */
[----:B------:R-:W-:Y:S01]  /*7300*/  ISETP.GE.U32.AND P6, PT, R141, 0x1000000, PT ;  /* 0x010000008d00780c */ /* 0x000fe20003fc6070 */
[----:B------:R-:W-:Y:S01]  /*7310*/  FFMA.FTZ R117, R117, UR24, R120 ;  /* 0x0000001875757c23 */ /* 0x000fe20008010078 */
[C---:B------:R-:W-:Y:S02]  /*7320*/  PRMT R119, R116.reuse, 0x7632, R119 ;  /* 0x0000763274777816 */ /* 0x040fe40000000077 */
[----:B------:R-:W-:Y:S01]  /*7330*/  PRMT R122, R116, 0x7610, R122 ;  /* 0x00007610747a7816 */ /* 0x000fe2000000007a */
[----:B------:R-:W-:-:S05]  /*7340*/  FMUL.FTZ R117, R117, UR23 ;  /* 0x0000001775757c20 */ /* 0x000fca0008410000 */
[----:B------:R-:W-:-:S04]  /*7350*/  FSEL R117, R117, RZ, P6 ;  /* 0x000000ff75757208 */ /* 0x000fc80003000000 */
[----:B------:R-:W-:-:S04]  /*7360*/  F2FP.F16.F32.PACK_AB R117, R117, R118 ;  /* 0x000000767575723e */ /* 0x000fc800000000ff */
[C---:B------:R-:W-:Y:S02]  /*7370*/  PRMT R121, R117.reuse, 0x7632, R121 ;  /* 0x0000763275797816 */ /* 0x040fe40000000079 */
[----:B------:R-:W-:Y:S01]  /*7380*/  PRMT R120, R117, 0x7610, R120 ;  /* 0x0000761075787816 */ /* 0x000fe20000000078 */
[----:B------:R-:W-:Y:S06]  /*7390*/  BRA `(.L_x_1130) ;  /* 0x0000000400347947 */ /* 0x000fec0003800000 */
.L_x_1132:
[----:B------:R-:W-:-:S04]  /*73a0*/  UISETP.NE.U32.AND UP4, UPT, UR8, URZ, UPT ;  /* 0x000000ff0800728c */ /* 0x000fc8000bf85070 */
[----:B------:R-:W-:-:S09]  /*73b0*/  UISETP.NE.AND.EX UP4, UPT, UR9, URZ, UPT, UP4 ;  /* 0x000000ff0900728c */ /* 0x000fd2000bf85340 */
[----:B------:R-:W-:Y:S05]  /*73c0*/  BRA.U !UP4, `(.L_x_1134) ;  /* 0x000000010ca07547 */ /* 0x000fea000b800000 */
[----:B01----:R-:W-:Y:S01]  /*73d0*/  IMAD.U32 R116, RZ, RZ, UR16 ;  /* 0x00000010ff747e24 */ /* 0x003fe2000f8e00ff */
        /* <DEDUP_REMOVED lines=9> */
[----:B------:R-:W-:Y:S01]  /*7470*/  MOV R116, UR16 ;  /* 0x0000001000747c02 */ /* 0x000fe20008000f00 */
[----:B------:R-:W-:Y:S02]  /*7480*/  FADD.FTZ R120, R149, -R120 ;  /* 0x8000007895787221 */ /* 0x000fe40000010000 */
[----:B------:R-:W-:Y:S01]  /*7490*/  FMUL.FTZ R123, R123, UR24 ;  /* 0x000000187b7b7c20 */ /* 0x000fe20008410000 */
[----:B------:R-:W-:Y:S01]  /*74a0*/  FSEL R119, R119, RZ, P6 ;  /* 0x000000ff77777208 */ /* 0x000fe20003000000 */
[----:B------:R-:W-:Y:S01]  /*74b0*/  FFMA.FTZ R121, R147, R116, UR17 ;  /* 0x0000001193797e23 */ /* 0x000fe20008010074 */
[----:B------:R-:W-:Y:S01]  /*74c0*/  LOP3.LUT P6, RZ, R141, 0xff00, RZ, 0xc0, !PT ;  /* 0x0000ff008dff7812 */ /* 0x000fe200078cc0ff */
[----:B------:R-:W-:Y:S01]  /*74d0*/  FMUL.FTZ R118, R123, UR23 ;  /* 0x000000177b767c20 */ /* 0x000fe20008410000 */
[----:B------:R-:W-:Y:S01]  /*74e0*/  FMUL.FTZ R120, R120, UR24 ;  /* 0x0000001878787c20 */ /* 0x000fe20008410000 */
[----:B------:R-:W-:Y:S01]  /*74f0*/  FADD.FTZ R121, R146, -R121 ;  /* 0x8000007992797221 */ /* 0x000fe20000010000 */
[----:B------:R-:W-:-:S02]  /*7500*/  F2FP.F16.F32.PACK_AB R119, R119, R122 ;  /* 0x0000007a7777723e */ /* 0x000fc400000000ff */
[----:B------:R-:W-:Y:S01]  /*7510*/  FSEL R118, R118, RZ, P6 ;  /* 0x000000ff76767208 */ /* 0x000fe20003000000 */
[----:B------:R-:W-:Y:S01]  /*7520*/  FMUL.FTZ R121, R121, UR24 ;  /* 0x0000001879797c20 */ /* 0x000fe20008410000 */
[----:B------:R-:W-:Y:S01]  /*7530*/  LOP3.LUT P6, RZ, R141, 0xff0000, RZ, 0xc0, !PT ;  /* 0x00ff00008dff7812 */ /* 0x000fe200078cc0ff */
[----:B------:R-:W-:Y:S01]  /*7540*/  FMUL.FTZ R117, R120, UR23 ;  /* 0x0000001778757c20 */ /* 0x000fe20008410000 */
[----:B------:R-:W-:Y:S01]  /*7550*/  F2FP.F16.F32.PACK_AB R118, R118, R123 ;  /* 0x0000007b7676723e */ /* 0x000fe200000000ff */
[----:B------:R-:W-:Y:S01]  /*7560*/  FMUL.FTZ R116, R121, UR23 ;  /* 0x0000001779747c20 */ /* 0x000fe20008410000 */
[C---:B------:R-:W-:Y:S02]  /*7570*/  PRMT R122, R119.reuse, 0x7632, R122 ;  /* 0x00007632777a7816 */ /* 0x040fe4000000007a */
[----:B------:R-:W-:Y:S02]  /*7580*/  PRMT R200, R119, 0x7610, R200 ;  /* 0x0000761077c87816 */ /* 0x000fe400000000c8 */
[----:B------:R-:W-:-:S02]  /*7590*/  FSEL R116, R116, RZ, P6 ;  /* 0x000000ff74747208 */ /* 0x000fc40003000000 */
[----:B------:R-:W-:Y:S02]  /*75a0*/  ISETP.GE.U32.AND P6, PT, R141, 0x1000000, PT ;  /* 0x010000008d00780c */ /* 0x000fe40003fc6070 */
[----:B------:R-:W-:Y:S02]  /*75b0*/  F2FP.F16.F32.PACK_AB R116, R116, R121 ;  /* 0x000000797474723e */ /* 0x000fe400000000ff */
[----:B------:R-:W-:Y:S02]  /*75c0*/  FSEL R117, R117, RZ, P6 ;  /* 0x000000ff75757208 */ /* 0x000fe40003000000 */
[C---:B------:R-:W-:Y:S02]  /*75d0*/  PRMT R119, R118.reuse, 0x7632, R119 ;  /* 0x0000763276777816 */ /* 0x040fe40000000077 */
[----:B------:R-:W-:Y:S02]  /*75e0*/  F2FP.F16.F32.PACK_AB R117, R117, R120 ;  /* 0x000000787575723e */ /* 0x000fe400000000ff */
[----:B------:R-:W-:-:S02]  /*75f0*/  PRMT R201, R118, 0x7610, R201 ;  /* 0x0000761076c97816 */ /* 0x000fc400000000c9 */
[C---:B------:R-:W-:Y:S02]  /*7600*/  PRMT R120, R116.reuse, 0x7632, R120 ;  /* 0x0000763274787816 */ /* 0x040fe40000000078 */
[----:B------:R-:W-:Y:S02]  /*7610*/  PRMT R244, R116, 0x7610, R244 ;  /* 0x0000761074f47816 */ /* 0x000fe400000000f4 */
[C---:B------:R-:W-:Y:S02]  /*7620*/  PRMT R121, R117.reuse, 0x7632, R121 ;  /* 0x0000763275797816 */ /* 0x040fe40000000079 */
[----:B------:R-:W-:Y:S01]  /*7630*/  PRMT R245, R117, 0x7610, R245 ;  /* 0x0000761075f57816 */ /* 0x000fe200000000f5 */
[----:B------:R-:W-:Y:S06]  /*7640*/  BRA `(.L_x_1130) ;  /* 0x0000000000887947 */ /* 0x000fec0003800000 */
.L_x_1134:
[----:B01----:R-:W-:Y:S01]  /*7650*/  IMAD.U32 R116, RZ, RZ, UR16 ;  /* 0x00000010ff747e24 */ /* 0x003fe2000f8e00ff */
[----:B-----5:R-:W-:Y:S01]  /*7660*/  LOP3.LUT P6, RZ, R141, 0xff, RZ, 0xc0, !PT ;  /* 0x000000ff8dff7812 */ /* 0x020fe200078cc0ff */
[----:B------:R-:W-:Y:S02]  /*7670*/  IMAD.U32 R117, RZ, RZ, UR16 ;  /* 0x00000010ff757e24 */ /* 0x000fe4000f8e00ff */
[----:B------:R-:W-:Y:S01]  /*7680*/  FFMA.FTZ R119, R143, R116, UR17 ;  /* 0x000000118f777e23 */ /* 0x000fe20008010074 */
[----:B------:R-:W-:Y:S02]  /*7690*/  IMAD.U32 R118, RZ, RZ, UR16 ;  /* 0x00000010ff767e24 */ /* 0x000fe4000f8e00ff */
[----:B------:R-:W-:Y:S01]  /*76a0*/  FFMA.FTZ R116, R144, R117, UR17 ;  /* 0x0000001190747e23 */ /* 0x000fe20008010075 */
[----:B------:R-:W-:Y:S01]  /*76b0*/  FADD.FTZ R119, R142, -R119 ;  /* 0x800000778e777221 */ /* 0x000fe20000010000 */
[----:B------:R-:W-:Y:S02]  /*76c0*/  FFMA.FTZ R117, R147, R118, UR17 ;  /* 0x0000001193757e23 */ /* 0x000fe40008010076 */
[----:B------:R-:W-:Y:S01]  /*76d0*/  FADD.FTZ R116, R145, -R116 ;  /* 0x8000007491747221 */ /* 0x000fe20000010000 */
[----:B------:R-:W-:Y:S01]  /*76e0*/  FMUL.FTZ R119, R119, UR24 ;  /* 0x0000001877777c20 */ /* 0x000fe20008410000 */
[----:B------:R-:W-:Y:S01]  /*76f0*/  FADD.FTZ R118, R146, -R117 ;  /* 0x8000007592767221 */ /* 0x000fe20000010000 */
[----:B------:R-:W-:Y:S01]  /*7700*/  MOV R117, UR16 ;  /* 0x0000001000757c02 */ /* 0x000fe20008000f00 */
[----:B------:R-:W-:Y:S01]  /*7710*/  FMUL.FTZ R116, R116, UR24 ;  /* 0x0000001874747c20 */ /* 0x000fe20008410000 */
[----:B------:R-:W-:Y:S01]  /*7720*/  FMUL.FTZ R119, R119, UR23 ;  /* 0x0000001777777c20 */ /* 0x000fe20008410000 */
[----:B------:R-:W-:-:S02]  /*7730*/  FMUL.FTZ R118, R118, UR24 ;  /* 0x0000001876767c20 */ /* 0x000fc40008410000 */
[----:B------:R-:W-:Y:S01]  /*7740*/  FFMA.FTZ R120, R148, R117, UR17 ;  /* 0x0000001194787e23 */ /* 0x000fe20008010075 */
[----:B------:R-:W-:Y:S01]  /*7750*/  FMUL.FTZ R116, R116, UR23 ;  /* 0x0000001774747c20 */ /* 0x000fe20008410000 */
[----:B------:R-:W-:Y:S01]  /*7760*/  FSEL R119, R119, RZ, P6 ;  /* 0x000000ff77777208 */ /* 0x000fe20003000000 */
[----:B------:R-:W-:Y:S01]  /*7770*/  FMUL.FTZ R118, R118, UR23 ;  /* 0x0000001776767c20 */ /* 0x000fe20008410000 */
[----:B------:R-:W-:Y:S01]  /*7780*/  LOP3.LUT P6, RZ, R141, 0xff00, RZ, 0xc0, !PT ;  /* 0x0000ff008dff7812 */ /* 0x000fe200078cc0ff */
[----:B------:R-:W-:-:S03]  /*7790*/  FADD.FTZ R117, R149, -R120 ;  /* 0x8000007895757221 */ /* 0x000fc60000010000 */
[----:B------:R-:W-:Y:S01]  /*77a0*/  FSEL R116, R116, RZ, P6 ;  /* 0x000000ff74747208 */ /* 0x000fe20003000000 */
[----:B------:R-:W-:Y:S01]  /*77b0*/  FMUL.FTZ R117, R117, UR24 ;  /* 0x0000001875757c20 */ /* 0x000fe20008410000 */
[----:B------:R-:W-:Y:S02]  /*77c0*/  LOP3.LUT P6, RZ, R141, 0xff0000, RZ, 0xc0, !PT ;  /* 0x00ff00008dff7812 */ /* 0x000fe400078cc0ff */
[----:B------:R-:W-:Y:S01]  /*77d0*/  F2FP.F16.F32.PACK_AB R116, R116, R119 ;  /* 0x000000777474723e */ /* 0x000fe200000000ff */
[----:B------:R-:W-:Y:S01]  /*77e0*/  FMUL.FTZ R117, R117, UR23 ;  /* 0x0000001775757c20 */ /* 0x000fe20008410000 */
[----:B------:R-:W-:Y:S02]  /*77f0*/  FSEL R118, R118, RZ, P6 ;  /* 0x000000ff76767208 */ /* 0x000fe40003000000 */
[----:B------:R-:W-:Y:S02]  /*7800*/  ISETP.GE.U32.AND P6, PT, R141, 0x1000000, PT ;  /* 0x010000008d00780c */ /* 0x000fe40003fc6070 */
[----:B------:R-:W-:-:S02]  /*7810*/  PRMT R119, R116, 0x7632, R119 ;  /* 0x0000763274777816 */ /* 0x000fc40000000077 */
[----:B------:R-:W-:Y:S02]  /*7820*/  FSEL R117, R117, RZ, P6 ;  /* 0x000000ff75757208 */ /* 0x000fe40003000000 */
[----:B------:R-:W-:Y:S02]  /*7830*/  PRMT R122, R116, 0x7610, R122 ;  /* 0x00007610747a7816 */ /* 0x000fe4000000007a */
[----:B------:R-:W-:-:S04]  /*7840*/  F2FP.F16.F32.PACK_AB R117, R117, R118 ;  /* 0x000000767575723e */ /* 0x000fc800000000ff */
[C---:B------:R-:W-:Y:S02]  /*7850*/  PRMT R121, R117.reuse, 0x7632, R121 ;  /* 0x0000763275797816 */ /* 0x040fe40000000079 */
[----:B------:R-:W-:-:S07]  /*7860*/  PRMT R120, R117, 0x7610, R120 ;  /* 0x0000761075787816 */ /* 0x000fce0000000078 */
.L_x_1130:
        /* <DEDUP_REMOVED lines=16> */
.L_x_1135:
[----:B------:R1:W-:Y:S01]  /*7970*/  STG.E.64 desc[UR10][R118.64], R120 ;  /* 0x0000007876007986 */ /* 0x0003e2000c101b0a */
[----:B------:R-:W-:Y:S05]  /*7980*/  BRA.U !UP0, `(.L_x_1136) ;  /* 0x0000000108207547 */ /* 0x000fea000b800000 */
[----:B-1----:R-:W1:Y:S01]  /*7990*/  LDC.64 R118, c[0x0][0x470] ;  /* 0x00011c00ff767b82 */ /* 0x002e620000000a00 */
[----:B0-----:R-:W-:-:S05]  /*79a0*/  LOP3.LUT R116, R203, 0xffff, RZ, 0xc0, !PT ;  /* 0x0000ffffcb747812 */ /* 0x001fca00078ec0ff */
[----:B------:R-:W-:Y:S01]  /*79b0*/  IMAD.WIDE.U32 R120, R116, 0x10000, RZ ;  /* 0x0001000074787825 */ /* 0x000fe200078e00ff */
[----:B------:R-:W-:-:S04]  /*79c0*/  PRMT R116, R231, 0x5410, R246 ;  /* 0x00005410e7747816 */ /* 0x000fc800000000f6 */
[----:B------:R-:W-:Y:S02]  /*79d0*/  LOP3.LUT R117, R116, R121, RZ, 0xfc, !PT ;  /* 0x0000007974757212 */ /* 0x000fe400078efcff */
[----:B------:R-:W-:Y:S01]  /*79e0*/  LOP3.LUT R116, R120, 0xffff, R202, 0xf8, !PT ;  /* 0x0000ffff78747812 */ /* 0x000fe200078ef8ca */
[----:B-1----:R-:W-:-:S05]  /*79f0*/  IMAD.WIDE.U32 R118, R130, 0x8, R118 ;  /* 0x0000000882767825 */ /* 0x002fca00078e0076 */
[----:B------:R2:W-:Y:S02]  /*7a00*/  STG.E.64 desc[UR10][R118.64], R116 ;  /* 0x0000007476007986 */ /* 0x0005e4000c101b0a */
.L_x_1136:
[----:B------:R-:W-:-:S07]  /*7a10*/  VIADD R130, R130, 0x100 ;  /* 0x0000010082827836 */ /* 0x000fce0000000000 */
.L_x_1126:
[----:B------:R-:W-:Y:S05]  /*7a20*/  BSYNC.RECONVERGENT B0 ;  /* 0x0000000000007941 */ /* 0x000fea0003800200 */
.L_x_1125:
        /* <DEDUP_REMOVED lines=11> */
[----:B012---:R-:W-:Y:S01]  /*7ae0*/  IMAD.U32 R116, RZ, RZ, UR16 ;  /* 0x00000010ff747e24 */ /* 0x007fe2000f8e00ff */
[--C-:B-----5:R-:W-:Y:S01]  /*7af0*/  SHF.R.U32.HI R118, RZ, 0x10, R239.reuse ;  /* 0x00000010ff767819 */ /* 0x120fe200000116ef */
[----:B------:R-:W-:Y:S01]  /*7b00*/  IMAD.MOV.U32 R117, RZ, RZ, R239 ;  /* 0x000000ffff757224 */ /* 0x000fe200078e00ef */
[----:B------:R-:W-:Y:S01]  /*7b10*/  LOP3.LUT P6, RZ, R151, 0xff0000, RZ, 0xc0, !PT ;  /* 0x00ff000097ff7812 */ /* 0x000fe200078cc0ff */
[----:B------:R-:W-:-:S03]  /*7b20*/  FFMA.FTZ R119, R157, R116, UR17 ;  /* 0x000000119d777e23 */ /* 0x000fc60008010074 */
[----:B------:R-:W-:Y:S01]  /*7b30*/  HADD2.F32 R127, -RZ, R117.H0_H0 ;  /* 0x20000075ff7f7230 */ /* 0x000fe20000004100 */
[----:B------:R-:W-:Y:S01]  /*7b40*/  MOV R117, UR16 ;  /* 0x0000001000757c02 */ /* 0x000fe20008000f00 */
[----:B------:R-:W-:Y:S01]  /*7b50*/  FADD.FTZ R116, R156, -R119 ;  /* 0x800000779c747221 */ /* 0x000fe20000010000 */
[----:B------:R-:W-:-:S03]  /*7b60*/  IMAD.MOV.U32 R119, RZ, RZ, R238 ;  /* 0x000000ffff777224 */ /* 0x000fc600078e00ee */
[----:B------:R-:W-:Y:S01]  /*7b70*/  FFMA.FTZ R120, R158, R117, UR17 ;  /* 0x000000119e787e23 */ /* 0x000fe20008010075 */
        /* <DEDUP_REMOVED lines=35> */
[C---:B------:R-:W-:Y:S02]  /*7db0*/  FSEL R122, R119.reuse, RZ, P6 ;  /* 0x000000ff777a7208 */ /* 0x040fe40003000000 */
        /* <DEDUP_REMOVED lines=16> */
.L_x_1141:
[----:B012---:R-:W-:Y:S02]  /*7ec0*/  MOV R117, UR16 ;  /* 0x0000001000757c02 */ /* 0x007fe40008000f00 */
        /* <DEDUP_REMOVED lines=12> */
[----:B------:R-:W-:Y:S02]  /*7f90*/  MOV R119, R238 ;  /* 0x000000ee00777202 */ /* 0x000fe40000000f00 */
[----:B------:R-:W-:Y:S01]  /*7fa0*/  FSEL R123, R116, RZ, P6 ;  /* 0x000000ff747b7208 */ /* 0x000fe20003000000 */
[----:B------:R-:W-:Y:S01]  /*7fb0*/  FFMA.FTZ R117, R118, UR24, R117 ;  /* 0x0000001876757c23 */ /* 0x000fe20008010075 */
[----:B------:R-:W-:Y:S01]  /*7fc0*/  IMAD.U32 R118, RZ, RZ, UR16 ;  /* 0x00000010ff767e24 */ /* 0x000fe2000f8e00ff */
[----:B------:R-:W-:-:S02]  /*7fd0*/  LOP3.LUT P6, RZ, R150, 0xff00, RZ, 0xc0, !PT ;  /* 0x0000ff0096ff7812 */ /* 0x000fc400078cc0ff */
[----:B------:R-:W-:Y:S01]  /*7fe0*/  FMUL.FTZ R117, R117, UR23 ;  /* 0x0000001775757c20 */ /* 0x000fe20008410000 */
[----:B------:R-:W-:Y:S01]  /*7ff0*/  FFMA.FTZ R121, R153, R118, UR17 ;  /* 0x0000001199797e23 */ /* 0x000fe20008010076 */
[----:B------:R-:W-:Y:S01]  /*8000*/  HADD2.F32 R118, -RZ, R119.H0_H0 ;  /* 0x20000077ff767230 */ /* 0x000fe20000004100 */
[----:B------:R-:W-:Y:S02]  /*8010*/  FSEL R116, R116, RZ, P6 ;  /* 0x000000ff74747208 */ /* 0x000fe40003000000 */
[----:B------:R-:W-:Y:S01]  /*8020*/  FADD.FTZ R121, R152, -R121 ;  /* 0x8000007998797221 */ /* 0x000fe20000010000 */
[----:B------:R-:W-:Y:S02]  /*8030*/  LOP3.LUT P6, RZ, R151, 0xff0000, RZ, 0xc0, !PT ;  /* 0x00ff000097ff7812 */ /* 0x000fe400078cc0ff */
[----:B------:R-:W-:Y:S01]  /*8040*/  F2FP.F16.F32.PACK_AB R116, R116, R123 ;  /* 0x0000007b7474723e */ /* 0x000fe200000000ff */
[----:B------:R-:W-:Y:S01]  /*8050*/  FFMA.FTZ R118, R121, UR24, R118 ;  /* 0x0000001879767c23 */ /* 0x000fe20008010076 */
[----:B------:R-:W-:Y:S01]  /*8060*/  IMAD.U32 R121, RZ, RZ, UR16 ;  /* 0x00000010ff797e24 */ /* 0x000fe2000f8e00ff */
[----:B------:R-:W-:-:S02]  /*8070*/  FSEL R120, R117, RZ, P6 ;  /* 0x000000ff75787208 */ /* 0x000fc40003000000 */
        /* <DEDUP_REMOVED lines=8> */
[----:B------:R-:W-:Y:S02]  /*8100*/  F2FP.F16.F32.PACK_AB R117, R117, R120 ;  /* 0x000000787575723e */ /* 0x000fe400000000ff */
[----:B------:R-:W-:-:S02]  /*8110*/  FSEL R122, R119, RZ, P6 ;  /* 0x000000ff777a7208 */ /* 0x000fc40003000000 */
[----:B------:R-:W-:Y:S01]  /*8120*/  LOP3.LUT P6, RZ, R150, 0xff, RZ, 0xc0, !PT ;  /* 0x000000ff96ff7812 */ /* 0x000fe200078cc0ff */
[----:B------:R-:W-:Y:S01]  /*8130*/  FFMA.FTZ R118, R121, UR24, R118 ;  /* 0x0000001879767c23 */ /* 0x000fe20008010076 */
[----:B------:R-:W-:Y:S02]  /*8140*/  PRMT R203, R116, 0x7632, R203 ;  /* 0x0000763274cb7816 */ /* 0x000fe400000000cb */
[----:B------:R-:W-:Y:S01]  /*8150*/  FSEL R119, R119, RZ, P6 ;  /* 0x000000ff77777208 */ /* 0x000fe20003000000 */
[----:B------:R-:W-:Y:S01]  /*8160*/  FMUL.FTZ R118, R118, UR23 ;  /* 0x0000001776767c20 */ /* 0x000fe20008410000 */
[----:B------:R-:W-:Y:S02]  /*8170*/  ISETP.GE.U32.AND P6, PT, R151, 0x1000000, PT ;  /* 0x010000009700780c */ /* 0x000fe40003fc6070 */
[----:B------:R-:W-:Y:S02]  /*8180*/  F2FP.F16.F32.PACK_AB R119, R119, R122 ;  /* 0x0000007a7777723e */ /* 0x000fe400000000ff */
[----:B------:R-:W-:-:S02]  /*8190*/  FSEL R121, R118, RZ, P6 ;  /* 0x000000ff76797208 */ /* 0x000fc40003000000 */
[----:B------:R-:W-:Y:S02]  /*81a0*/  ISETP.GE.U32.AND P6, PT, R150, 0x1000000, PT ;  /* 0x010000009600780c */ /* 0x000fe40003fc6070 */
[C---:B------:R-:W-:Y:S02]  /*81b0*/  PRMT R202, R119.reuse, 0x7632, R202 ;  /* 0x0000763277ca7816 */ /* 0x040fe400000000ca */
[----:B------:R-:W-:Y:S02]  /*81c0*/  FSEL R118, R118, RZ, P6 ;  /* 0x000000ff76767208 */ /* 0x000fe40003000000 */
[----:B------:R-:W-:Y:S02]  /*81d0*/  PRMT R122, R119, 0x7610, R122 ;  /* 0x00007610777a7816 */ /* 0x000fe4000000007a */
[----:B------:R-:W-:Y:S02]  /*81e0*/  F2FP.F16.F32.PACK_AB R118, R118, R121 ;  /* 0x000000797676723e */ /* 0x000fe400000000ff */
[----:B------:R-:W-:-:S02]  /*81f0*/  PRMT R119, R116, 0x7610, R119 ;  /* 0x0000761074777816 */ /* 0x000fc40000000077 */
[C---:B------:R-:W-:Y:S02]  /*8200*/  PRMT R231, R117.reuse, 0x7632, R231 ;  /* 0x0000763275e77816 */ /* 0x040fe400000000e7 */
[----:B------:R-:W-:Y:S02]  /*8210*/  PRMT R120, R117, 0x7610, R120 ;  /* 0x0000761075787816 */ /* 0x000fe40000000078 */
[C---:B------:R-:W-:Y:S02]  /*8220*/  PRMT R246, R118.reuse, 0x7632, R246 ;  /* 0x0000763276f67816 */ /* 0x040fe400000000f6 */
[----:B------:R-:W-:Y:S01]  /*8230*/  PRMT R121, R118, 0x7610, R121 ;  /* 0x0000761076797816 */ /* 0x000fe20000000079 */
[----:B------:R-:W-:Y:S06]  /*8240*/  BRA `(.L_x_1142) ;  /* 0x0000001000607947 */ /* 0x000fec0003800000 */
.L_x_1140:
[----:B------:R-:W-:-:S04]  /*8250*/  UISETP.NE.U32.AND UP4, UPT, UR8, URZ, UPT ;  /* 0x000000ff0800728c */ /* 0x000fc8000bf85070 */
[----:B------:R-:W-:-:S09]  /*8260*/  UISETP.NE.AND.EX UP4, UPT, UR9, URZ, UPT, UP4 ;  /* 0x000000ff0900728c */ /* 0x000fd2000bf85340 */
[----:B------:R-:W-:Y:S05]  /*8270*/  BRA.U !UP4, `(.L_x_1143) ;  /* 0x000000010cd87547 */ /* 0x000fea000b800000 */
[----:B012---:R-:W-:Y:S01]  /*8280*/  IMAD.U32 R116, RZ, RZ, UR16 ;  /* 0x00000010ff747e24 */ /* 0x007fe2000f8e00ff */
        /* <DEDUP_REMOVED lines=53> */
.L_x_1143:
[----:B012---:R-:W-:Y:S01]  /*85e0*/  IMAD.U32 R117, RZ, RZ, UR16 ;  /* 0x00000010ff757e24 */ /* 0x007fe2000f8e00ff */
[----:B-----5:R-:W-:Y:S01]  /*85f0*/  LOP3.LUT P6, RZ, R151, 0xff00, RZ, 0xc0, !PT ;  /* 0x0000ff0097ff7812 */ /* 0x020fe200078cc0ff */
[----:B------:R-:W-:Y:S01]  /*8600*/  IMAD.U32 R118, RZ, RZ, UR16 ;  /* 0x00000010ff767e24 */ /* 0x000fe2000f8e00ff */
[----:B------:R-:W-:Y:S01]  /*8610*/  MOV R121, UR16 ;  /* 0x0000001000797c02 */ /* 0x000fe20008000f00 */
        /* <DEDUP_REMOVED lines=44> */
.L_x_1139:
[----:B------:R-:W-:-:S04]  /*88e0*/  UISETP.NE.U32.AND UP4, UPT, UR26, URZ, UPT ;  /* 0x000000ff1a00728c */ /* 0x000fc8000bf85070 */
[----:B------:R-:W-:-:S09]  /*88f0*/  UISETP.NE.AND.EX UP4, UPT, UR27, URZ, UPT, UP4 ;  /* 0x000000ff1b00728c */ /* 0x000fd2000bf85340 */
[----:B------:R-:W-:Y:S05]  /*8900*/  BRA.U !UP4, `(.L_x_1144) ;  /* 0x000000050c7c7547 */ /* 0x000fea000b800000 */
[----:B------:R-:W-:-:S04]  /*8910*/  UISETP.NE.U32.AND UP4, UPT, UR8, URZ, UPT ;  /* 0x000000ff0800728c */ /* 0x000fc8000bf85070 */
[----:B------:R-:W-:-:S09]  /*8920*/  UISETP.NE.AND.EX UP4, UPT, UR9, URZ, UPT, UP4 ;  /* 0x000000ff0900728c */ /* 0x000fd2000bf85340 */
[----:B------:R-:W-:Y:S05]  /*8930*/  BRA.U !UP4, `(.L_x_1145) ;  /* 0x000000010cc47547 */ /* 0x000fea000b800000 */
[----:B012--5:R-:W-:Y:S01]  /*8940*/  IMAD.MOV.U32 R117, RZ, RZ, R238 ;  /* 0x000000ffff757224 */ /* 0x027fe200078e00ee */
        /* <DEDUP_REMOVED lines=48> */
.L_x_1145:
[----:B012---:R-:W-:Y:S01]  /*8c50*/  IMAD.U32 R116, RZ, RZ, UR16 ;  /* 0x00000010ff747e24 */ /* 0x007fe2000f8e00ff */
[----:B-----5:R-:W-:Y:S02]  /*8c60*/  MOV R117, R238 ;  /* 0x000000ee00757202 */ /* 0x020fe40000000f00 */
[----:B------:R-:W-:Y:S01]  /*8c70*/  LOP3.LUT P6, RZ, R151, 0xff, RZ, 0xc0, !PT ;  /* 0x000000ff97ff7812 */ /* 0x000fe200078cc0ff */
[----:B------:R-:W-:Y:S01]  /*8c80*/  FFMA.FTZ R119, R153, R116, UR17 ;  /* 0x0000001199777e23 */ /* 0x000fe20008010074 */
[----:B------:R-:W-:Y:S01]  /*8c90*/  SHF.R.U32.HI R120, RZ, 0x10, R239 ;  /* 0x00000010ff787819 */ /* 0x000fe200000116ef */
[----:B------:R-:W-:Y:S02]  /*8ca0*/  HADD2.F32 R116, -RZ, R117.H0_H0 ;  /* 0x20000075ff747230 */ /* 0x000fe40000004100 */
[----:B------:R-:W-:Y:S01]  /*8cb0*/  FADD.FTZ R119, R152, -R119 ;  /* 0x8000007798777221 */ /* 0x000fe20000010000 */
[----:B------:R-:W-:Y:S02]  /*8cc0*/  IMAD.U32 R117, RZ, RZ, UR16 ;  /* 0x00000010ff757e24 */ /* 0x000fe4000f8e00ff */
[----:B------:R-:W-:-:S02]  /*8cd0*/  HADD2.F32 R120, -RZ, R120.H0_H0 ;  /* 0x20000078ff787230 */ /* 0x000fc40000004100 */
[----:B------:R-:W-:Y:S01]  /*8ce0*/  FFMA.FTZ R119, R119, UR24, R116 ;  /* 0x0000001877777c23 */ /* 0x000fe20008010074 */
[----:B------:R-:W-:Y:S01]  /*8cf0*/  SHF.R.U64 R116, R238, 0x10, R239 ;  /* 0x00000010ee747819 */ /* 0x000fe200000012ef */
[----:B------:R-:W-:Y:S02]  /*8d00*/  FFMA.FTZ R118, R154, R117, UR17 ;  /* 0x000000119a767e23 */ /* 0x000fe40008010075 */
[----:B------:R-:W-:Y:S02]  /*8d10*/  FMUL.FTZ R119, R119, UR23 ;  /* 0x0000001777777c20 */ /* 0x000fe40008410000 */
[----:B------:R-:W-:Y:S02]  /*8d20*/  HADD2.F32 R116, -RZ, R116.H0_H0 ;  /* 0x20000074ff747230 */ /* 0x000fe40000004100 */
[----:B------:R-:W-:Y:S01]  /*8d30*/  FADD.FTZ R117, R155, -R118 ;  /* 0x800000769b757221 */ /* 0x000fe20000010000 */
[----:B------:R-:W-:Y:S01]  /*8d40*/  IMAD.U32 R118, RZ, RZ, UR16 ;  /* 0x00000010ff767e24 */ /* 0x000fe2000f8e00ff */
[----:B------:R-:W-:-:S02]  /*8d50*/  FSEL R119, R119, RZ, P6 ;  /* 0x000000ff77777208 */ /* 0x000fc40003000000 */
[----:B------:R-:W-:Y:S01]  /*8d60*/  FFMA.FTZ R116, R117, UR24, R116 ;  /* 0x0000001875747c23 */ /* 0x000fe20008010074 */
[----:B------:R-:W-:Y:S02]  /*8d70*/  IMAD.MOV.U32 R117, RZ, RZ, R239 ;  /* 0x000000ffff757224 */ /* 0x000fe400078e00ef */
[----:B------:R-:W-:Y:S01]  /*8d80*/  FFMA.FTZ R121, R157, R118, UR17 ;  /* 0x000000119d797e23 */ /* 0x000fe20008010076 */
[----:B------:R-:W-:Y:S01]  /*8d90*/  LOP3.LUT P6, RZ, R151, 0xff00, RZ, 0xc0, !PT ;  /* 0x0000ff0097ff7812 */ /* 0x000fe200078cc0ff */
[----:B------:R-:W-:Y:S01]  /*8da0*/  FMUL.FTZ R116, R116, UR23 ;  /* 0x0000001774747c20 */ /* 0x000fe20008410000 */
[----:B------:R-:W-:Y:S02]  /*8db0*/  HADD2.F32 R117, -RZ, R117.H0_H0 ;  /* 0x20000075ff757230 */ /* 0x000fe40000004100 */
[----:B------:R-:W-:Y:S02]  /*8dc0*/  FADD.FTZ R118, R156, -R121 ;  /* 0x800000799c767221 */ /* 0x000fe40000010000 */
[----:B------:R-:W-:-:S02]  /*8dd0*/  FSEL R116, R116, RZ, P6 ;  /* 0x000000ff74747208 */ /* 0x000fc40003000000 */
[----:B------:R-:W-:Y:S01]  /*8de0*/  FFMA.FTZ R118, R118, UR24, R117 ;  /* 0x0000001876767c23 */ /* 0x000fe20008010075 */
[----:B------:R-:W-:Y:S02]  /*8df0*/  MOV R117, UR16 ;  /* 0x0000001000757c02 */ /* 0x000fe40008000f00 */
[----:B------:R-:W-:Y:S01]  /*8e00*/  LOP3.LUT P6, RZ, R151, 0xff0000, RZ, 0xc0, !PT ;  /* 0x00ff000097ff7812 */ /* 0x000fe200078cc0ff */
[----:B------:R-:W-:Y:S01]  /*8e10*/  FMUL.FTZ R118, R118, UR23 ;  /* 0x0000001776767c20 */ /* 0x000fe20008410000 */
[----:B------:R-:W-:Y:S01]  /*8e20*/  F2FP.F16.F32.PACK_AB R116, R116, R119 ;  /* 0x000000777474723e */ /* 0x000fe200000000ff */
[----:B------:R-:W-:-:S03]  /*8e30*/  FFMA.FTZ R122, R158, R117, UR17 ;  /* 0x000000119e7a7e23 */ /* 0x000fc60008010075 */
[----:B------:R-:W-:Y:S01]  /*8e40*/  FSEL R118, R118, RZ, P6 ;  /* 0x000000ff76767208 */ /* 0x000fe20003000000 */
[----:B------:R-:W-:Y:S01]  /*8e50*/  FADD.FTZ R117, R159, -R122 ;  /* 0x8000007a9f757221 */ /* 0x000fe20000010000 */
[----:B------:R-:W-:Y:S02]  /*8e60*/  ISETP.GE.U32.AND P6, PT, R151, 0x1000000, PT ;  /* 0x010000009700780c */ /* 0x000fe40003fc6070 */
[C---:B------:R-:W-:Y:S01]  /*8e70*/  PRMT R119, R116.reuse, 0x7632, R119 ;  /* 0x0000763274777816 */ /* 0x040fe20000000077 */
[----:B------:R-:W-:Y:S01]  /*8e80*/  FFMA.FTZ R117, R117, UR24, R120 ;  /* 0x0000001875757c23 */ /* 0x000fe20008010078 */
[----:B------:R-:W-:-:S03]  /*8e90*/  PRMT R122, R116, 0x7610, R122 ;  /* 0x00007610747a7816 */ /* 0x000fc6000000007a */
[----:B------:R-:W-:-:S05]  /*8ea0*/  FMUL.FTZ R117, R117, UR23 ;  /* 0x0000001775757c20 */ /* 0x000fca0008410000 */
[----:B------:R-:W-:-:S04]  /*8eb0*/  FSEL R117, R117, RZ, P6 ;  /* 0x000000ff75757208 */ /* 0x000fc80003000000 */
[----:B------:R-:W-:-:S04]  /*8ec0*/  F2FP.F16.F32.PACK_AB R117, R117, R118 ;  /* 0x000000767575723e */ /* 0x000fc800000000ff */
[C---:B------:R-:W-:Y:S02]  /*8ed0*/  PRMT R121, R117.reuse, 0x7632, R121 ;  /* 0x0000763275797816 */ /* 0x040fe40000000079 */
[----:B------:R-:W-:Y:S01]  /*8ee0*/  PRMT R120, R117, 0x7610, R120 ;  /* 0x0000761075787816 */ /* 0x000fe20000000078 */
[----:B------:R-:W-:Y:S06]  /*8ef0*/  BRA `(.L_x_1142) ;  /* 0x0000000400347947 */ /* 0x000fec0003800000 */
.L_x_1144:
[----:B------:R-:W-:-:S04]  /*8f00*/  UISETP.NE.U32.AND UP4, UPT, UR8, URZ, UPT ;  /* 0x000000ff0800728c */ /* 0x000fc8000bf85070 */
[----:B------:R-:W-:-:S09]  /*8f10*/  UISETP.NE.AND.EX UP4, UPT, UR9, URZ, UPT, UP4 ;  /* 0x000000ff0900728c */ /* 0x000fd2000bf85340 */
[----:B------:R-:W-:Y:S05]  /*8f20*/  BRA.U !UP4, `(.L_x_1146) ;  /* 0x000000010ca07547 */ /* 0x000fea000b800000 */
[----:B012---:R-:W-:Y:S01]  /*8f30*/  IMAD.U32 R116, RZ, RZ, UR16 ;  /* 0x00000010ff747e24 */ /* 0x007fe2000f8e00ff */
        /* <DEDUP_REMOVED lines=39> */
.L_x_1146:
[----:B012---:R-:W-:Y:S01]  /*91b0*/  MOV R116, UR16 ;  /* 0x0000001000747c02 */ /* 0x007fe20008000f00 */
        /* <DEDUP_REMOVED lines=23> */
[C---:B------:R-:W-:Y:S02]  /*9330*/  LOP3.LUT P6, RZ, R151.reuse, 0xff0000, RZ, 0xc0, !PT ;  /* 0x00ff000097ff7812 */ /* 0x040fe400078cc0ff */
        /* <DEDUP_REMOVED lines=9> */
.L_x_1142:
        /* <DEDUP_REMOVED lines=16> */
.L_x_1147:
        /* <DEDUP_REMOVED lines=10> */
.L_x_1148:
[----:B------:R-:W-:-:S07]  /*9570*/  IADD3 R130, PT, PT, R130, 0x100, RZ ;  /* 0x0000010082827810 */ /* 0x000fce0007ffe0ff */
.L_x_1138:
[----:B------:R-:W-:Y:S05]  /*9580*/  BSYNC.RECONVERGENT B0 ;  /* 0x0000000000007941 */ /* 0x000fea0003800200 */
.L_x_1137:
        /* <DEDUP_REMOVED lines=16> */
[----:B------:R-:W-:Y:S02]  /*9690*/  HADD2.F32 R127, -RZ, R117.H0_H0 ;  /* 0x20000075ff7f7230 */ /* 0x000fe40000004100 */
[----:B------:R-:W-:Y:S01]  /*96a0*/  FADD.FTZ R116, R166, -R119 ;  /* 0x80000077a6747221 */ /* 0x000fe20000010000 */
[----:B------:R-:W-:Y:S02]  /*96b0*/  IMAD.U32 R117, RZ, RZ, UR16 ;  /* 0x00000010ff757e24 */ /* 0x000fe4000f8e00ff */
[----:B------:R-:W-:Y:S02]  /*96c0*/  IMAD.MOV.U32 R119, RZ, RZ, R236 ;  /* 0x000000ffff777224 */ /* 0x000fe400078e00ec */
[----:B------:R-:W-:Y:S01]  /*96d0*/  FFMA.FTZ R127, R116, UR24, R127 ;  /* 0x00000018747f7c23 */ /* 0x000fe2000801007f */
[----:B------:R-:W-:Y:S01]  /*96e0*/  FFMA.FTZ R120, R168, R117, UR17 ;  /* 0x00000011a8787e23 */ /* 0x000fe20008010075 */
[----:B------:R-:W-:Y:S02]  /*96f0*/  HADD2.F32 R117, -RZ, R118.H0_H0 ;  /* 0x20000076ff757230 */ /* 0x000fe40000004100 */
[----:B------:R-:W-:Y:S01]  /*9700*/  FMUL.FTZ R126, R127, UR23 ;  /* 0x000000177f7e7c20 */ /* 0x000fe20008410000 */
[----:B------:R-:W-:Y:S01]  /*9710*/  FADD.FTZ R120, R169, -R120 ;  /* 0x80000078a9787221 */ /* 0x000fe20000010000 */
[----:B------:R-:W-:-:S02]  /*9720*/  HADD2.F32 R124, -RZ, R119.H0_H0 ;  /* 0x20000077ff7c7230 */ /* 0x000fc40000004100 */
[----:B------:R-:W-:Y:S02]  /*9730*/  IMAD.U32 R119, RZ, RZ, UR16 ;  /* 0x00000010ff777e24 */ /* 0x000fe4000f8e00ff */
[----:B------:R-:W-:Y:S01]  /*9740*/  FFMA.FTZ R117, R120, UR24, R117 ;  /* 0x0000001878757c23 */ /* 0x000fe20008010075 */
[----:B------:R-:W-:Y:S02]  /*9750*/  MOV R120, UR16 ;  /* 0x0000001000787c02 */ /* 0x000fe40008000f00 */
[----:B------:R-:W-:Y:S01]  /*9760*/  FSEL R116, R126, RZ, P6 ;  /* 0x000000ff7e747208 */ /* 0x000fe20003000000 */
[----:B------:R-:W-:Y:S01]  /*9770*/  FMUL.FTZ R118, R117, UR23 ;  /* 0x0000001775767c20 */ /* 0x000fe20008410000 */
[----:B------:R-:W-:Y:S01]  /*9780*/  LOP3.LUT P6, RZ, R160, 0xff0000, RZ, 0xc0, !PT ;  /* 0x00ff0000a0ff7812 */ /* 0x000fe200078cc0ff */
[----:B------:R-:W-:Y:S01]  /*9790*/  FFMA.FTZ R121, R163, R120, UR17 ;  /* 0x00000011a3797e23 */ /* 0x000fe20008010078 */
        /* <DEDUP_REMOVED lines=40> */
.L_x_1153:
[----:B012---:R-:W-:Y:S01]  /*9a20*/  IMAD.U32 R117, RZ, RZ, UR16 ;  /* 0x00000010ff757e24 */ /* 0x007fe2000f8e00ff */
[----:B-----5:R-:W-:Y:S02]  /*9a30*/  SHF.R.U64 R116, R236, 0x10, R237 ;  /* 0x00000010ec747819 */ /* 0x020fe400000012ed */
[----:B------:R-:W-:Y:S01]  /*9a40*/  LOP3.LUT P6, RZ, R161, 0xff00, RZ, 0xc0, !PT ;  /* 0x0000ff00a1ff7812 */ /* 0x000fe200078cc0ff */
[----:B------:R-:W-:Y:S02]  /*9a50*/  FFMA.FTZ R118, R164, R117, UR17 ;  /* 0x00000011a4767e23 */ /* 0x000fe40008010075 */
[----:B------:R-:W-:Y:S02]  /*9a60*/  HADD2.F32 R116, -RZ, R116.H0_H0 ;  /* 0x20000074ff747230 */ /* 0x000fe40000004100 */
[----:B------:R-:W-:Y:S01]  /*9a70*/  FADD.FTZ R117, R165, -R118 ;  /* 0x80000076a5757221 */ /* 0x000fe20000010000 */
[----:B------:R-:W-:-:S03]  /*9a80*/  MOV R118, UR16 ;  /* 0x0000001000767c02 */ /* 0x000fc60008000f00 */
        /* <DEDUP_REMOVED lines=50> */
.L_x_1152:
[----:B------:R-:W-:-:S04]  /*9db0*/  UISETP.NE.U32.AND UP4, UPT, UR8, URZ, UPT ;  /* 0x000000ff0800728c */ /* 0x000fc8000bf85070 */
[----:B------:R-:W-:-:S09]  /*9dc0*/  UISETP.NE.AND.EX UP4, UPT, UR9, URZ, UPT, UP4 ;  /* 0x000000ff0900728c */ /* 0x000fd2000bf85340 */
[----:B------:R-:W-:Y:S05]  /*9dd0*/  BRA.U !UP4, `(.L_x_1155) ;  /* 0x000000010cd87547 */ /* 0x000fea000b800000 */
[----:B012---:R-:W-:Y:S01]  /*9de0*/  IMAD.U32 R116, RZ, RZ, UR16 ;  /* 0x00000010ff747e24 */ /* 0x007fe2000f8e00ff */
        /* <DEDUP_REMOVED lines=53> */
.L_x_1155:
[----:B012---:R-:W-:Y:S01]  /*a140*/  MOV R117, UR16 ;  /* 0x0000001000757c02 */ /* 0x007fe20008000f00 */
[----:B------:R-:W-:Y:S01]  /*a150*/  IMAD.U32 R118, RZ, RZ, UR16 ;  /* 0x00000010ff767e24 */ /* 0x000fe2000f8e00ff */
[----:B-----5:R-:W-:Y:S01]  /*a160*/  LOP3.LUT P6, RZ, R161, 0xff00, RZ, 0xc0, !PT ;  /* 0x0000ff00a1ff7812 */ /* 0x020fe200078cc0ff */
[----:B------:R-:W-:Y:S02]  /*a170*/  IMAD.U32 R121, RZ, RZ, UR16 ;  /* 0x00000010ff797e24 */ /* 0x000fe4000f8e00ff */
        /* <DEDUP_REMOVED lines=15> */
[----:B------:R-:W-:-:S02]  /*a270*/  FMUL.FTZ R118, R118, UR23 ;  /* 0x0000001776767c20 */ /* 0x000fc40008410000 */
[----:B------:R-:W-:Y:S02]  /*a280*/  FSEL R123, R116, RZ, P6 ;  /* 0x000000ff747b7208 */ /* 0x000fe40003000000 */
        /* <DEDUP_REMOVED lines=27> */
.L_x_1151:
[----:B------:R-:W-:-:S04]  /*a440*/  UISETP.NE.U32.AND UP4, UPT, UR26, URZ, UPT ;  /* 0x000000ff1a00728c */ /* 0x000fc8000bf85070 */
[----:B------:R-:W-:-:S09]  /*a450*/  UISETP.NE.AND.EX UP4, UPT, UR27, URZ, UPT, UP4 ;  /* 0x000000ff1b00728c */ /* 0x000fd2000bf85340 */
[----:B------:R-:W-:Y:S05]  /*a460*/  BRA.U !UP4, `(.L_x_1156) ;  /* 0x000000050c7c7547 */ /* 0x000fea000b800000 */
[----:B------:R-:W-:-:S04]  /*a470*/  UISETP.NE.U32.AND UP4, UPT, UR8, URZ, UPT ;  /* 0x000000ff0800728c */ /* 0x000fc8000bf85070 */
[----:B------:R-:W-:-:S09]  /*a480*/  UISETP.NE.AND.EX UP4, UPT, UR9, URZ, UPT, UP4 ;  /* 0x000000ff0900728c */ /* 0x000fd2000bf85340 */
[----:B------:R-:W-:Y:S05]  /*a490*/  BRA.U !UP4, `(.L_x_1157) ;  /* 0x000000010cc47547 */ /* 0x000fea000b800000 */
[----:B012--5:R-:W-:Y:S01]  /*a4a0*/  IMAD.MOV.U32 R117, RZ, RZ, R236 ;  /* 0x000000ffff757224 */ /* 0x027fe200078e00ec */
[----:B------:R-:W-:Y:S02]  /*a4b0*/  MOV R116, UR16 ;  /* 0x0000001000747c02 */ /* 0x000fe40008000f00 */
[----:B------:R-:W-:Y:S02]  /*a4c0*/  LOP3.LUT P6, RZ, R161, 0xff, RZ, 0xc0, !PT ;  /* 0x000000ffa1ff7812 */ /* 0x000fe400078cc0ff */
[----:B------:R-:W-:Y:S02]  /*a4d0*/  HADD2.F32 R122, -RZ, R117.H0_H0 ;  /* 0x20000075ff7a7230 */ /* 0x000fe40000004100 */
[----:B------:R-:W-:Y:S01]  /*a4e0*/  FFMA.FTZ R119, R163, R116, UR17 ;  /* 0x00000011a3777e23 */ /* 0x000fe20008010074 */
[----:B------:R-:W-:Y:S01]  /*a4f0*/  IMAD.U32 R117, RZ, RZ, UR16 ;  /* 0x00000010ff757e24 */ /* 0x000fe2000f8e00ff */
[----:B------:R-:W-:Y:S02]  /*a500*/  SHF.R.U64 R116, R236, 0x10, R237 ;  /* 0x00000010ec747819 */ /* 0x000fe400000012ed */
[----:B------:R-:W-:Y:S01]  /*a510*/  FADD.FTZ R119, R162, -R119 ;  /* 0x80000077a2777221 */ /* 0x000fe20000010000 */
[----:B------:R-:W-:Y:S01]  /*a520*/  FFMA.FTZ R118, R164, R117, UR17 ;  /* 0x00000011a4767e23 */ /* 0x000fe20008010075 */
[--C-:B------:R-:W-:Y:S01]  /*a530*/  IMAD.MOV.U32 R117, RZ, RZ, R237.reuse ;  /* 0x000000ffff757224 */ /* 0x100fe200078e00ed */
[----:B------:R-:W-:Y:S01]  /*a540*/  SHF.R.U32.HI R120, RZ, 0x10, R237 ;  /* 0x00000010ff787819 */ /* 0x000fe200000116ed */
[----:B------:R-:W-:-:S02]  /*a550*/  HADD2.F32 R116, -RZ, R116.H0_H0 ;  /* 0x20000074ff747230 */ /* 0x000fc40000004100 */
[----:B------:R-:W-:Y:S01]  /*a560*/  FADD.FTZ R123, R165, -R118 ;  /* 0x80000076a57b7221 */ /* 0x000fe20000010000 */
[----:B------:R-:W-:Y:S01]  /*a570*/  FFMA.FTZ R122, R119, UR24, R122 ;  /* 0x00000018777a7c23 */ /* 0x000fe2000801007a */
[----:B------:R-:W-:Y:S02]  /*a580*/  HADD2.F32 R120, -RZ, R120.H0_H0 ;  /* 0x20000078ff787230 */ /* 0x000fe40000004100 */
[----:B------:R-:W-:Y:S01]  /*a590*/  FFMA.FTZ R123, R123, UR24, R116 ;  /* 0x000000187b7b7c23 */ /* 0x000fe20008010074 */
[----:B------:R-:W-:Y:S01]  /*a5a0*/  MOV R116, UR16 ;  /* 0x0000001000747c02 */ /* 0x000fe20008000f00 */
[----:B------:R-:W-:Y:S02]  /*a5b0*/  FMUL.FTZ R119, R122, UR23 ;  /* 0x000000177a777c20 */ /* 0x000fe40008410000 */
[----:B------:R-:W-:Y:S02]  /*a5c0*/  FMUL.FTZ R118, R123, UR23 ;  /* 0x000000177b767c20 */ /* 0x000fe40008410000 */
[----:B------:R-:W-:Y:S01]  /*a5d0*/  FFMA.FTZ R121, R167, R116, UR17 ;  /* 0x00000011a7797e23 */ /* 0x000fe20008010074 */
[----:B------:R-:W-:Y:S01]  /*a5e0*/  HADD2.F32 R116, -RZ, R117.H0_H0 ;  /* 0x20000075ff747230 */ /* 0x000fe20000004100 */
[----:B------:R-:W-:Y:S01]  /*a5f0*/  FSEL R119, R119, RZ, P6 ;  /* 0x000000ff77777208 */ /* 0x000fe20003000000 */
[----:B------:R-:W-:-:S02]  /*a600*/  IMAD.U32 R117, RZ, RZ, UR16 ;  /* 0x00000010ff757e24 */ /* 0x000fc4000f8e00ff */
        /* <DEDUP_REMOVED lines=26> */
.L_x_1157:
[----:B012---:R-:W-:Y:S01]  /*a7b0*/  MOV R116, UR16 ;  /* 0x0000001000747c02 */ /* 0x007fe20008000f00 */
        /* <DEDUP_REMOVED lines=12> */
[----:B------:R-:W-:Y:S01]  /*a880*/  MOV R118, UR16 ;  /* 0x0000001000767c02 */ /* 0x000fe20008000f00 */
[----:B------:R-:W-:Y:S01]  /*a890*/  FMUL.FTZ R119, R119, UR23 ;  /* 0x0000001777777c20 */ /* 0x000fe20008410000 */
[----:B------:R-:W-:-:S03]  /*a8a0*/  HADD2.F32 R116, -RZ, R116.H0_H0 ;  /* 0x20000074ff747230 */ /* 0x000fc60000004100 */
[----:B------:R-:W-:Y:S01]  /*a8b0*/  FFMA.FTZ R121, R167, R118, UR17 ;  /* 0x00000011a7797e23 */ /* 0x000fe20008010076 */
[----:B------:R-:W-:Y:S01]  /*a8c0*/  FSEL R119, R119, RZ, P6 ;  /* 0x000000ff77777208 */ /* 0x000fe20003000000 */
[----:B------:R-:W-:Y:S01]  /*a8d0*/  FFMA.FTZ R116, R117, UR24, R116 ;  /* 0x0000001875747c23 */ /* 0x000fe20008010074 */
[----:B------:R-:W-:Y:S02]  /*a8e0*/  IMAD.MOV.U32 R117, RZ, RZ, R237 ;  /* 0x000000ffff757224 */ /* 0x000fe400078e00ed */
[----:B------:R-:W-:Y:S01]  /*a8f0*/  FADD.FTZ R118, R166, -R121 ;  /* 0x80000079a6767221 */ /* 0x000fe20000010000 */
[----:B------:R-:W-:Y:S01]  /*a900*/  LOP3.LUT P6, RZ, R161, 0xff00, RZ, 0xc0, !PT ;  /* 0x0000ff00a1ff7812 */ /* 0x000fe200078cc0ff */
[----:B------:R-:W-:Y:S01]  /*a910*/  FMUL.FTZ R116, R116, UR23 ;  /* 0x0000001774747c20 */ /* 0x000fe20008410000 */
[----:B------:R-:W-:-:S04]  /*a920*/  HADD2.F32 R117, -RZ, R117.H0_H0 ;  /* 0x20000075ff757230 */ /* 0x000fc80000004100 */
[----:B------:R-:W-:Y:S01]  /*a930*/  FSEL R116, R116, RZ, P6 ;  /* 0x000000ff74747208 */ /* 0x000fe20003000000 */
        /* <DEDUP_REMOVED lines=18> */
.L_x_1156:
[----:B------:R-:W-:-:S04]  /*aa60*/  UISETP.NE.U32.AND UP4, UPT, UR8, URZ, UPT ;  /* 0x000000ff0800728c */ /* 0x000fc8000bf85070 */
[----:B------:R-:W-:-:S09]  /*aa70*/  UISETP.NE.AND.EX UP4, UPT, UR9, URZ, UPT, UP4 ;  /* 0x000000ff0900728c */ /* 0x000fd2000bf85340 */
[----:B------:R-:W-:Y:S05]  /*aa80*/  BRA.U !UP4, `(.L_x_1158) ;  /* 0x000000010ca07547 */ /* 0x000fea000b800000 */
[----:B012---:R-:W-:Y:S02]  /*aa90*/  MOV R116, UR16 ;  /* 0x0000001000747c02 */ /* 0x007fe40008000f00 */
        /* <DEDUP_REMOVED lines=39> */
.L_x_1158:
        /* <DEDUP_REMOVED lines=10> */
[----:B------:R-:W-:Y:S01]  /*adb0*/  MOV R117, UR16 ;  /* 0x0000001000757c02 */ /* 0x000fe20008000f00 */
[----:B------:R-:W-:Y:S01]  /*adc0*/  FMUL.FTZ R119, R119, UR24 ;  /* 0x0000001877777c20 */ /* 0x000fe20008410000 */
[----:B------:R-:W-:Y:S01]  /*add0*/  FMUL.FTZ R116, R116, UR24 ;  /* 0x0000001874747c20 */ /* 0x000fe20008410000 */
[----:B------:R-:W-:-:S02]  /*ade0*/  FMUL.FTZ R118, R118, UR24 ;  /* 0x0000001876767c20 */ /* 0x000fc40008410000 */
[----:B------:R-:W-:Y:S01]  /*adf0*/  FMUL.FTZ R119, R119, UR23 ;  /* 0x0000001777777c20 */ /* 0x000fe20008410000 */
[----:B------:R-:W-:Y:S01]  /*ae00*/  FFMA.FTZ R120, R168, R117, UR17 ;  /* 0x00000011a8787e23 */ /* 0x000fe20008010075 */
[----:B------:R-:W-:Y:S01]  /*ae10*/  FMUL.FTZ R116, R116, UR23 ;  /* 0x0000001774747c20 */ /* 0x000fe20008410000 */
[----:B------:R-:W-:Y:S02]  /*ae20*/  FMUL.FTZ R118, R118, UR23 ;  /* 0x0000001776767c20 */ /* 0x000fe40008410000 */
[----:B------:R-:W-:Y:S01]  /*ae30*/  FSEL R119, R119, RZ, P6 ;  /* 0x000000ff77777208 */ /* 0x000fe20003000000 */
[----:B------:R-:W-:Y:S01]  /*ae40*/  FADD.FTZ R117, R169, -R120 ;  /* 0x80000078a9757221 */ /* 0x000fe20000010000 */
[----:B------:R-:W-:-:S03]  /*ae50*/  LOP3.LUT P6, RZ, R161, 0xff00, RZ, 0xc0, !PT ;  /* 0x0000ff00a1ff7812 */ /* 0x000fc600078cc0ff */
[----:B------:R-:W-:Y:S01]  /*ae60*/  FMUL.FTZ R117, R117, UR24 ;  /* 0x0000001875757c20 */ /* 0x000fe20008410000 */
[----:B------:R-:W-:Y:S02]  /*ae70*/  FSEL R116, R116, RZ, P6 ;  /* 0x000000ff74747208 */ /* 0x000fe40003000000 */
[----:B------:R-:W-:Y:S01]  /*ae80*/  LOP3.LUT P6, RZ, R161, 0xff0000, RZ, 0xc0, !PT ;  /* 0x00ff0000a1ff7812 */ /* 0x000fe200078cc0ff */
[----:B------:R-:W-:Y:S01]  /*ae90*/  FMUL.FTZ R117, R117, UR23 ;  /* 0x0000001775757c20 */ /* 0x000fe20008410000 */
        /* <DEDUP_REMOVED lines=9> */
.L_x_1154:
        /* <DEDUP_REMOVED lines=16> */
.L_x_1159:
        /* <DEDUP_REMOVED lines=10> */
.L_x_1160:
[----:B------:R-:W-:-:S07]  /*b0d0*/  VIADD R130, R130, 0x100 ;  /* 0x0000010082827836 */ /* 0x000fce0000000000 */
.L_x_1150:
[----:B------:R-:W-:Y:S05]  /*b0e0*/  BSYNC.RECONVERGENT B0 ;  /* 0x0000000000007941 */ /* 0x000fea0003800200 */
.L_x_1149:
        /* <DEDUP_REMOVED lines=12> */
[----:B-----5:R-:W-:Y:S02]  /*b1b0*/  MOV R117, R235 ;  /* 0x000000eb00757202 */ /* 0x020fe40000000f00 */
[----:B------:R-:W-:Y:S01]  /*b1c0*/  SHF.R.U32.HI R118, RZ, 0x10, R235 ;  /* 0x00000010ff767819 */ /* 0x000fe200000116eb */
[----:B------:R-:W-:Y:S01]  /*b1d0*/  FFMA.FTZ R119, R177, R116, UR17 ;  /* 0x00000011b1777e23 */ /* 0x000fe20008010074 */
[----:B------:R-:W-:Y:S01]  /*b1e0*/  LOP3.LUT P6, RZ, R171, 0xff0000, RZ, 0xc0, !PT ;  /* 0x00ff0000abff7812 */ /* 0x000fe200078cc0ff */
        /* <DEDUP_REMOVED lines=57> */
.L_x_1165:
        /* <DEDUP_REMOVED lines=57> */
.L_x_1164:
        /* <DEDUP_REMOVED lines=57> */
.L_x_1167:
        /* <DEDUP_REMOVED lines=48> */
.L_x_1163:
        /* <DEDUP_REMOVED lines=55> */
.L_x_1169:
        /* <DEDUP_REMOVED lines=43> */
.L_x_1168:
        /* <DEDUP_REMOVED lines=43> */
.L_x_1170:
        /* <DEDUP_REMOVED lines=34> */
.L_x_1166:
        /* <DEDUP_REMOVED lines=16> */
.L_x_1171:
        /* <DEDUP_REMOVED lines=10> */
.L_x_1172:
[----:B------:R-:W-:-:S07]  /*cc30*/  VIADD R130, R130, 0x100 ;  /* 0x0000010082827836 */ /* 0x000fce0000000000 */
.L_x_1162:
[----:B------:R-:W-:Y:S05]  /*cc40*/  BSYNC.RECONVERGENT B0 ;  /* 0x0000000000007941 */ /* 0x000fea0003800200 */
.L_x_1161:
        /* <DEDUP_REMOVED lines=73> */
.L_x_1177:
        /* <DEDUP_REMOVED lines=57> */
.L_x_1176:
        /* <DEDUP_REMOVED lines=57> */
.L_x_1179:
        /* <DEDUP_REMOVED lines=48> */
.L_x_1175:
        /* <DEDUP_REMOVED lines=55> */
.L_x_1181:
        /* <DEDUP_REMOVED lines=43> */
.L_x_1180:
        /* <DEDUP_REMOVED lines=43> */
.L_x_1182:
        /* <DEDUP_REMOVED lines=34> */
.L_x_1178:
        /* <DEDUP_REMOVED lines=16> */
.L_x_1183:
        /* <DEDUP_REMOVED lines=10> */
.L_x_1184:
[----:B------:R-:W-:-:S07]  /*e790*/  VIADD R130, R130, 0x100 ;  /* 0x0000010082827836 */ /* 0x000fce0000000000 */
.L_x_1174:
[----:B------:R-:W-:Y:S05]  /*e7a0*/  BSYNC.RECONVERGENT B0 ;  /* 0x0000000000007941 */ /* 0x000fea0003800200 */
.L_x_1173:
        /* <DEDUP_REMOVED lines=74> */
.L_x_1189:
        /* <DEDUP_REMOVED lines=57> */
.L_x_1188:
        /* <DEDUP_REMOVED lines=57> */
.L_x_1191:
        /* <DEDUP_REMOVED lines=48> */
.L_x_1187:
        /* <DEDUP_REMOVED lines=55> */
.L_x_1193:
        /* <DEDUP_REMOVED lines=43> */
.L_x_1192:
        /* <DEDUP_REMOVED lines=43> */
.L_x_1194:
        /* <DEDUP_REMOVED lines=34> */
.L_x_1190:
        /* <DEDUP_REMOVED lines=16> */
.L_x_1195:
[----:B------:R3:W-:Y:S01]  /*10260*/  STG.E.64 desc[UR10][R122.64], R120 ;  /* 0x000000787a007986 */ /* 0x0007e2000c101b0a */
[----:B------:R-:W-:Y:S05]  /*10270*/  BRA.U !UP0, `(.L_x_1186) ;  /* 0x0000000108207547 */ /* 0x000fea000b800000 */
[----:B0-----:R-:W0:Y:S01]  /*10280*/  LDC.64 R118, c[0x0][0x470] ;  /* 0x00011c00ff767b82 */ /* 0x001e220000000a00 */
[----:B------:R-:W-:-:S05]  /*10290*/  LOP3.LUT R116, R203, 0xffff, RZ, 0xc0, !PT ;  /* 0x0000ffffcb747812 */ /* 0x000fca00078ec0ff */
[----:B---3--:R-:W-:Y:S01]  /*102a0*/  IMAD.WIDE.U32 R120, R116, 0x10000, RZ ;  /* 0x0001000074787825 */ /* 0x008fe200078e00ff */
[----:B------:R-:W-:-:S04]  /*102b0*/  PRMT R116, R231, 0x5410, R246 ;  /* 0x00005410e7747816 */ /* 0x000fc800000000f6 */
[----:B------:R-:W-:Y:S02]  /*102c0*/  LOP3.LUT R117, R116, R121, RZ, 0xfc, !PT ;  /* 0x0000007974757212 */ /* 0x000fe400078efcff */
[----:B------:R-:W-:Y:S01]  /*102d0*/  LOP3.LUT R116, R120, 0xffff, R202, 0xf8, !PT ;  /* 0x0000ffff78747812 */ /* 0x000fe200078ef8ca */
[----:B0-----:R-:W-:-:S05]  /*102e0*/  IMAD.WIDE.U32 R118, R130, 0x8, R118 ;  /* 0x0000000882767825 */ /* 0x001fca00078e0076 */
[----:B------:R4:W-:Y:S02]  /*102f0*/  STG.E.64 desc[UR10][R118.64], R116 ;  /* 0x0000007476007986 */ /* 0x0009e4000c101b0a */
.L_x_1186:
[----:B------:R-:W-:Y:S05]  /*10300*/  BSYNC.RECONVERGENT B0 ;  /* 0x0000000000007941 */ /* 0x000fea0003800200 */
.L_x_1185:
[----:B------:R-:W-:Y:S01]  /*10310*/  UPLOP3.LUT UP3, UPT, UPT, UPT, UP3, 0x40, 0x4 ;  /* 0x000000000004789c */ /* 0x000fe20003f6e830 */
[----:B------:R-:W-:Y:S10]  /*10320*/  BRA.U !UP1, `(.L_x_1196) ;  /* 0xffffff0d09947547 */ /* 0x000ff4000b83ffff */
.L_x_1096:
[----:B------:R-:W0:Y:S01]  /*10330*/  S2UR UR4, SR_CTAID.X ;  /* 0x00000000000479c3 */ /* 0x000e220000002500 */
[----:B------:R-:W-:Y:S01]  /*10340*/  BSSY.RECONVERGENT B0, `(.L_x_1197) ;  /* 0x0000012000007945 */ /* 0x000fe20003800200 */
[----:B0-----:R-:W-:-:S06]  /*10350*/  UIMAD UR4, UR4, UR6, URZ ;  /* 0x00000006040472a4 */ /* 0x001fcc000f8e02ff */
[----:B---3-5:R-:W-:-:S05]  /*10360*/  IMAD.U32 R123, RZ, RZ, UR4 ;  /* 0x00000004ff7b7e24 */ /* 0x028fca000f8e00ff */
[----:B------:R-:W-:Y:S01]  /*10370*/  LEA.HI R123, R123, R2, RZ, 0x1e ;  /* 0x000000027b7b7211 */ /* 0x000fe200078ff0ff */
[----:B------:R-:W-:Y:S06]  /*10380*/  @!P0 BRA `(.L_x_1198) ;  /* 0x0000000000348947 */ /* 0x000fec0003800000 */
[----:B------:R-:W0:Y:S08]  /*10390*/  LDC.64 R2, c[0x0][0x440] ;  /* 0x00011000ff027b82 */ /* 0x000e300000000a00 */
[----:B-12-4-:R-:W1:Y:S08]  /*103a0*/  LDC.64 R116, c[0x0][0x448] ;  /* 0x00011200ff747b82 */ /* 0x016e700000000a00 */
[----:B------:R-:W2:Y:S08]  /*103b0*/  LDC.64 R118, c[0x0][0x450] ;  /* 0x00011400ff767b82 */ /* 0x000eb00000000a00 */
[----:B------:R-:W3:Y:S01]  /*103c0*/  LDC.64 R120, c[0x0][0x458] ;  /* 0x00011600ff787b82 */ /* 0x000ee20000000a00 */
[----:B0-----:R-:W-:-:S05]  /*103d0*/  IMAD.WIDE.U32 R2, R123, 0x10, R2 ;  /* 0x000000107b027825 */ /* 0x001fca00078e0002 */
[----:B------:R0:W-:Y:S01]  /*103e0*/  STG.E.128 desc[UR10][R2.64], R84 ;  /* 0x0000005402007986 */ /* 0x0001e2000c101d0a */
[----:B-1----:R-:W-:-:S05]  /*103f0*/  IMAD.WIDE.U32 R116, R123, 0x10, R116 ;  /* 0x000000107b747825 */ /* 0x002fca00078e0074 */
[----:B------:R0:W-:Y:S01]  /*10400*/  STG.E.128 desc[UR10][R116.64], R112 ;  /* 0x0000007074007986 */ /* 0x0001e2000c101d0a */
[----:B--2---:R-:W-:-:S05]  /*10410*/  IMAD.WIDE.U32 R118, R123, 0x10, R118 ;  /* 0x000000107b767825 */ /* 0x004fca00078e0076 */
[----:B------:R0:W-:Y:S01]  /*10420*/  STG.E.128 desc[UR10][R118.64], R28 ;  /* 0x0000001c76007986 */ /* 0x0001e2000c101d0a */
[----:B---3--:R-:W-:-:S04]  /*10430*/  IMAD.WIDE.U32 R120, R123, 0x10, R120 ;  /* 0x000000107b787825 */ /* 0x008fc800078e0078 */
[----:B------:R-:W-:Y:S01]  /*10440*/  VIADD R123, R123, 0x100 ;  /* 0x000001007b7b7836 */ /* 0x000fe20000000000 */
[----:B------:R0:W-:Y:S06]  /*10450*/  STG.E.128 desc[UR10][R120.64], R56 ;  /* 0x0000003878007986 */ /* 0x0001ec000c101d0a */
.L_x_1198:
[----:B------:R-:W-:Y:S05]  /*10460*/  BSYNC.RECONVERGENT B0 ;  /* 0x0000000000007941 */ /* 0x000fea0003800200 */
.L_x_1197:
[----:B------:R-:W-:Y:S04]  /*10470*/  BSSY.RECONVERGENT B0, `(.L_x_1199) ;  /* 0x000000f000007945 */ /* 0x000fe80003800200 */
[----:B------:R-:W-:Y:S05]  /*10480*/  @!P1 BRA `(.L_x_1200) ;  /* 0x0000000000349947 */ /* 0x000fea0003800000 */
[----:B0-----:R-:W0:Y:S08]  /*10490*/  LDC.64 R2, c[0x0][0x440] ;  /* 0x00011000ff027b82 */ /* 0x001e300000000a00 */
[----:B------:R-:W3:Y:S08]  /*104a0*/  LDC.64 R28, c[0x0][0x448] ;  /* 0x00011200ff1c7b82 */ /* 0x000ef00000000a00 */
[----:B------:R-:W5:Y:S08]  /*104b0*/  LDC.64 R30, c[0x0][0x450] ;  /* 0x00011400ff1e7b82 */ /* 0x000f700000000a00 */
[----:B------:R-:W1:Y:S01]  /*104c0*/  LDC.64 R56, c[0x0][0x458] ;  /* 0x00011600ff387b82 */ /* 0x000e620000000a00 */
[----:B0-----:R-:W-:-:S05]  /*104d0*/  IMAD.WIDE.U32 R2, R123, 0x10, R2 ;  /* 0x000000107b027825 */ /* 0x001fca00078e0002 */
[----:B------:R0:W-:Y:S01]  /*104e0*/  STG.E.128 desc[UR10][R2.64], R80 ;  /* 0x0000005002007986 */ /* 0x0001e2000c101d0a */
[----:B---3--:R-:W-:-:S05]  /*104f0*/  IMAD.WIDE.U32 R28, R123, 0x10, R28 ;  /* 0x000000107b1c7825 */ /* 0x008fca00078e001c */
[----:B------:R0:W-:Y:S01]  /*10500*/  STG.E.128 desc[UR10][R28.64], R108 ;  /* 0x0000006c1c007986 */ /* 0x0001e2000c101d0a */
[----:B-----5:R-:W-:-:S05]  /*10510*/  IMAD.WIDE.U32 R30, R123, 0x10, R30 ;  /* 0x000000107b1e7825 */ /* 0x020fca00078e001e */
[----:B------:R0:W-:Y:S01]  /*10520*/  STG.E.128 desc[UR10][R30.64], R24 ;  /* 0x000000181e007986 */ /* 0x0001e2000c101d0a */
[C---:B-1----:R-:W-:Y:S01]  /*10530*/  IMAD.WIDE.U32 R56, R123.reuse, 0x10, R56 ;  /* 0x000000107b387825 */ /* 0x042fe200078e0038 */
[----:B------:R-:W-:-:S04]  /*10540*/  IADD3 R123, PT, PT, R123, 0x100, RZ ;  /* 0x000001007b7b7810 */ /* 0x000fc80007ffe0ff */
[----:B------:R0:W-:Y:S03]  /*10550*/  STG.E.128 desc[UR10][R56.64], R52 ;  /* 0x0000003438007986 */ /* 0x0001e6000c101d0a */
.L_x_1200:
[----:B------:R-:W-:Y:S05]  /*10560*/  BSYNC.RECONVERGENT B0 ;  /* 0x0000000000007941 */ /* 0x000fea0003800200 */
.L_x_1199:
        /* <DEDUP_REMOVED lines=12> */
[----:B-1----:R-:W-:-:S04]  /*10630*/  IMAD.WIDE.U32 R28, R123, 0x10, R28 ;  /* 0x000000107b1c7825 */ /* 0x002fc800078e001c */
[----:B------:R-:W-:Y:S01]  /*10640*/  VIADD R123, R123, 0x100 ;  /* 0x000001007b7b7836 */ /* 0x000fe20000000000 */
[----:B------:R0:W-:Y:S06]  /*10650*/  STG.E.128 desc[UR10][R28.64], R48 ;  /* 0x000000301c007986 */ /* 0x0001ec000c101d0a */
.L_x_1202:
[----:B------:R-:W-:Y:S05]  /*10660*/  BSYNC.RECONVERGENT B0 ;  /* 0x0000000000007941 */ /* 0x000fea0003800200 */
.L_x_1201:
        /* <DEDUP_REMOVED lines=15> */
.L_x_1204:
[----:B------:R-:W-:Y:S05]  /*10760*/  BSYNC.RECONVERGENT B0 ;  /* 0x0000000000007941 */ /* 0x000fea0003800200 */
.L_x_1203:
        /* <DEDUP_REMOVED lines=15> */
.L_x_1206:
[----:B------:R-:W-:Y:S05]  /*10860*/  BSYNC.RECONVERGENT B0 ;  /* 0x0000000000007941 */ /* 0x000fea0003800200 */
.L_x_1205:
        /* <DEDUP_REMOVED lines=15> */
.L_x_1208:
[----:B------:R-:W-:Y:S05]  /*10960*/  BSYNC.RECONVERGENT B0 ;  /* 0x0000000000007941 */ /* 0x000fea0003800200 */
.L_x_1207:
[----:B------:R-:W-:-:S13]  /*10970*/  ISETP.NE.AND P0, PT, R204, RZ, PT ;  /* 0x000000ffcc00720c */ /* 0x000fda0003f05270 */
[----:B------:R-:W-:Y:S05]  /*10980*/  @!P0 EXIT ;  /* 0x000000000000894d */ /* 0x000fea0003800000 */
[----:B0-----:R-:W0:Y:S08]  /*10990*/  LDC.64 R2, c[0x0][0x440] ;  /* 0x00011000ff027b82 */ /* 0x001e300000000a00 */
[----:B------:R-:W3:Y:S08]  /*109a0*/  LDC.64 R8, c[0x0][0x448] ;  /* 0x00011200ff087b82 */ /* 0x000ef00000000a00 */
[----:B------:R-:W5:Y:S08]  /*109b0*/  LDC.64 R10, c[0x0][0x450] ;  /* 0x00011400ff0a7b82 */ /* 0x000f700000000a00 */
[----:B------:R-:W1:Y:S01]  /*109c0*/  LDC.64 R12, c[0x0][0x458] ;  /* 0x00011600ff0c7b82 */ /* 0x000e620000000a00 */
[----:B0-----:R-:W-:-:S05]  /*109d0*/  IMAD.WIDE.U32 R2, R123, 0x10, R2 ;  /* 0x000000107b027825 */ /* 0x001fca00078e0002 */
[----:B------:R-:W-:Y:S01]  /*109e0*/  STG.E.128 desc[UR10][R2.64], R60 ;  /* 0x0000003c02007986 */ /* 0x000fe2000c101d0a */
[----:B---3--:R-:W-:-:S05]  /*109f0*/  IMAD.WIDE.U32 R8, R123, 0x10, R8 ;  /* 0x000000107b087825 */ /* 0x008fca00078e0008 */
[----:B------:R-:W-:Y:S01]  /*10a00*/  STG.E.128 desc[UR10][R8.64], R88 ;  /* 0x0000005808007986 */ /* 0x000fe2000c101d0a */
[----:B-----5:R-:W-:-:S05]  /*10a10*/  IMAD.WIDE.U32 R10, R123, 0x10, R10 ;  /* 0x000000107b0a7825 */ /* 0x020fca00078e000a */
[----:B------:R-:W-:Y:S01]  /*10a20*/  STG.E.128 desc[UR10][R10.64], R4 ;  /* 0x000000040a007986 */ /* 0x000fe2000c101d0a */
[----:B-1----:R-:W-:-:S05]  /*10a30*/  IMAD.WIDE.U32 R12, R123, 0x10, R12 ;  /* 0x000000107b0c7825 */ /* 0x002fca00078e000c */
[----:B------:R-:W-:Y:S01]  /*10a40*/  STG.E.128 desc[UR10][R12.64], R32 ;  /* 0x000000200c007986 */ /* 0x000fe2000c101d0a */
[----:B------:R-:W-:Y:S05]  /*10a50*/  EXIT ;  /* 0x000000000000794d */ /* 0x000fea0003800000 */
.L_x_1209:
        /* <DEDUP_REMOVED lines=10> */
.L_x_7228:


//--------------------- .text._ZN10layer_norm31ln_parallel_residual_bwd_kernelINS_13Kernel_traitsI6__halfS2_S2_S2_fjLj7168ELj1ELj1ELj8ELj8ENS_18Kernel_traits_baseILj7168ES2_S2_S2_S2_fjLj256EEEEELb1ELb0ELb1EEEvNS_9BwdParamsE --------------------------
	.section	.text._ZN10layer_norm31ln_parallel_residual_bwd_kernelINS_13Kernel_traitsI6__halfS2_S2_S2_fjLj7168ELj1ELj1ELj8ELj8ENS_18Kernel_traits_baseILj7168ES2_S2_S2_S2_fjLj256EEEEELb1ELb0ELb1EEEvNS_9BwdParamsE,"ax",@progbits
	.align	128
        .global         _ZN10layer_norm31ln_parallel_residual_bwd_kernelINS_13Kernel_traitsI6__halfS2_S2_S2_fjLj7168ELj1ELj1ELj8ELj8ENS_18Kernel_traits_baseILj7168ES2_S2_S2_S2_fjLj256EEEEELb1ELb0ELb1EEEvNS_9BwdParamsE
        .type           _ZN10layer_norm31ln_parallel_residual_bwd_kernelINS_13Kernel_traitsI6__halfS2_S2_S2_fjLj7168ELj1ELj1ELj8ELj8ENS_18Kernel_traits_baseILj7168ES2_S2_S2_S2_fjLj256EEEEELb1ELb0ELb1EEEvNS_9BwdParamsE,@function
        .size           _ZN10layer_norm31ln_parallel_residual_bwd_kernelINS_13Kernel_traitsI6__halfS2_S2_S2_fjLj7168ELj1ELj1ELj8ELj8ENS_18Kernel_traits_baseILj7168ES2_S2_S2_S2_fjLj256EEEEELb1ELb0ELb1EEEvNS_9BwdParamsE,(.L_x_7229 - _ZN10layer_norm31ln_parallel_residual_bwd_kernelINS_13Kernel_traitsI6__halfS2_S2_S2_fjLj7168ELj1ELj1ELj8ELj8ENS_18Kernel_traits_baseILj7168ES2_S2_S2_S2_fjLj256EEEEELb1ELb0ELb1EEEvNS_9BwdParamsE)
        .other          _ZN10layer_norm31ln_parallel_residual_bwd_kernelINS_13Kernel_traitsI6__halfS2_S2_S2_fjLj7168ELj1ELj1ELj8ELj8ENS_18Kernel_traits_baseILj7168ES2_S2_S2_S2_fjLj256EEEEELb1ELb0ELb1EEEvNS_9BwdParamsE,@"STO_CUDA_ENTRY STV_DEFAULT"
_ZN10layer_norm31ln_parallel_residual_bwd_kernelINS_13Kernel_traitsI6__halfS2_S2_S2_fjLj7168ELj1ELj1ELj8ELj8ENS_18Kernel_traits_baseILj7168ES2_S2_S2_S2_fjLj256EEEEELb1ELb0ELb1EEEvNS_9BwdParamsE:
.text._ZN10layer_norm31ln_parallel_residual_bwd_kernelINS_13Kernel_traitsI6__halfS2_S2_S2_fjLj7168ELj1ELj1ELj8ELj8ENS_18Kernel_traits_baseILj7168ES2_S2_S2_S2_fjLj256EEEEELb1ELb0ELb1EEEvNS_9BwdParamsE:
        /* <DEDUP_REMOVED lines=84> */
[----:B------:R-:W-:Y:S02]  /*0540*/  CS2R R168, SRZ ;  /* 0x0000000000a87805 */ /* 0x000fe4000001ff00 */
[----:B------:R-:W-:Y:S01]  /*0550*/  MOV R96, RZ ;  /* 0x000000ff00607202 */ /* 0x000fe20000000f00 */
[----:B0-----:R-:W3:Y:S01]  /*0560*/  LDG.E.64 R6, desc[UR10][R4.64+0x1000] ;  /* 0x0010000a04067981 */ /* 0x001ee2000c1e1b00 */
[----:B------:R-:W-:-:S02]  /*0570*/  CS2R R94, SRZ ;  /* 0x00000000005e7805 */ /* 0x000fc4000001ff00 */
[----:B------:R-:W-:Y:S02]  /*0580*/  CS2R R92, SRZ ;  /* 0x00000000005c7805 */ /* 0x000fe4000001ff00 */
[----:B------:R-:W-:Y:S01]  /*0590*/  CS2R R90, SRZ ;  /* 0x00000000005a7805 */ /* 0x000fe2000001ff00 */
[----:B------:R-:W4:Y:S01]  /*05a0*/  LDG.E.64 R8, desc[UR10][R4.64+0x800] ;  /* 0x0008000a04087981 */ /* 0x000f22000c1e1b00 */
[----:B--2---:R-:W-:Y:S01]  /*05b0*/  IMAD.WIDE.U32 R2, R145, 0x8, R2 ;  /* 0x0000000891027825 */ /* 0x004fe200078e0002 */
[----:B------:R-:W-:Y:S02]  /*05c0*/  CS2R R88, SRZ ;  /* 0x0000000000587805 */ /* 0x000fe4000001ff00 */
[----:B------:R-:W-:Y:S01]  /*05d0*/  CS2R R86, SRZ ;  /* 0x0000000000567805 */ /* 0x000fe2000001ff00 */
[----:B------:R-:W2:Y:S01]  /*05e0*/  LDG.E.64 R24, desc[UR10][R4.64] ;  /* 0x0000000a04187981 */ /* 0x000ea2000c1e1b00 */
[----:B------:R-:W-:Y:S02]  /*05f0*/  CS2R R84, SRZ ;  /* 0x0000000000547805 */ /* 0x000fe4000001ff00 */
[----:B------:R-:W-:-:S02]  /*0600*/  CS2R R82, SRZ ;  /* 0x0000000000527805 */ /* 0x000fc4000001ff00 */
[----:B------:R-:W-:Y:S01]  /*0610*/  CS2R R80, SRZ ;  /* 0x0000000000507805 */ /* 0x000fe2000001ff00 */
[----:B------:R-:W5:Y:S01]  /*0620*/  LDG.E.64 R20, desc[UR10][R2.64+0x1000] ;  /* 0x0010000a02147981 */ /* 0x000f62000c1e1b00 */
[----:B------:R-:W-:Y:S02]  /*0630*/  CS2R R78, SRZ ;  /* 0x00000000004e7805 */ /* 0x000fe4000001ff00 */
[----:B------:R-:W-:Y:S02]  /*0640*/  CS2R R76, SRZ ;  /* 0x00000000004c7805 */ /* 0x000fe4000001ff00 */
[----:B------:R-:W-:Y:S01]  /*0650*/  CS2R R74, SRZ ;  /* 0x00000000004a7805 */ /* 0x000fe2000001ff00 */
[----:B------:R-:W5:Y:S01]  /*0660*/  LDG.E.64 R22, desc[UR10][R2.64+0x800] ;  /* 0x0008000a02167981 */ /* 0x000f62000c1e1b00 */
        /* <DEDUP_REMOVED lines=28> */
[----:B------:R-:W-:Y:S01]  /*0830*/  UPLOP3.LUT UP1, UPT, UPT, UPT, UPT, 0x40, 0x4 ;  /* 0x000000000004789c */ /* 0x000fe20003f2e870 */
[----:B------:R-:W0:Y:S02]  /*0840*/  LDCU UR7, c[0x0][0x408] ;  /* 0x00008100ff0777ac */ /* 0x000e240008000800 */
[----:B------:R-:W5:Y:S01]  /*0850*/  LDG.E.64 R16, desc[UR10][R2.64+0x2000] ;  /* 0x0020000a02107981 */ /* 0x000f62000c1e1b00 */
[----:B------:R-:W1:Y:S03]  /*0860*/  LDCU UR19, c[0x0][0x388] ;  /* 0x00007100ff1377ac */ /* 0x000e660008000800 */
[----:B------:R0:W5:Y:S01]  /*0870*/  LDG.E.64 R18, desc[UR10][R2.64+0x1800] ;  /* 0x0018000a02127981 */ /* 0x000162000c1e1b00 */
        /* <DEDUP_REMOVED lines=8> */
[----:B---3--:R-:W-:-:S02]  /*0900*/  HADD2.F32 R0, -RZ, R6.H0_H0 ;  /* 0x20000006ff007230 */ /* 0x008fc40000004100 */
[----:B0-----:R-:W-:Y:S02]  /*0910*/  HADD2.F32 R2, -RZ, R7.H0_H0 ;  /* 0x20000007ff027230 */ /* 0x001fe40000004100 */
[----:B----4-:R-:W-:Y:S01]  /*0920*/  HADD2.F32 R4, -RZ, R8.H0_H0 ;  /* 0x20000008ff047230 */ /* 0x010fe20000004100 */
[----:B------:R-:W-:Y:S04]  /*0930*/  STL [R1+0x18], R0 ;  /* 0x0000180001007387 */ /* 0x000fe80000100800 */
[----:B------:R0:W-:Y:S04]  /*0940*/  STL [R1+0x8], R2 ;  /* 0x0000080201007387 */ /* 0x0001e80000100800 */
[----:B------:R2:W-:Y:S01]  /*0950*/  STL [R1+0x38], R4 ;  /* 0x0000380401007387 */ /* 0x0005e20000100800 */
[----:B0-----:R-:W-:-:S02]  /*0960*/  HADD2.F32 R2, -RZ, R9.H0_H0 ;  /* 0x20000009ff027230 */ /* 0x001fc40000004100 */
[----:B--2---:R-:W-:-:S03]  /*0970*/  HADD2.F32 R4, -RZ, R24.H0_H0 ;  /* 0x20000018ff047230 */ /* 0x004fc60000004100 */
[----:B------:R0:W-:Y:S01]  /*0980*/  STL [R1+0x28], R2 ;  /* 0x0000280201007387 */ /* 0x0001e20000100800 */
[----:B------:R-:W-:-:S03]  /*0990*/  SHF.R.U64 R3, R6, 0x10, R7 ;  /* 0x0000001006037819 */ /* 0x000fc60000001207 */
[----:B------:R-:W-:Y:S01]  /*09a0*/  STL [R1+0x58], R4 ;  /* 0x0000580401007387 */ /* 0x000fe20000100800 */
[----:B0-----:R-:W-:Y:S02]  /*09b0*/  HADD2.F32 R2, -RZ, R25.H0_H0 ;  /* 0x20000019ff027230 */ /* 0x001fe40000004100 */
[----:B-----5:R-:W-:-:S03]  /*09c0*/  HADD2.F32 R6, -RZ, R21.H0_H0 ;  /* 0x20000015ff067230 */ /* 0x020fc60000004100 */
[----:B------:R0:W-:Y:S01]  /*09d0*/  STL [R1+0x48], R2 ;  /* 0x0000480201007387 */ /* 0x0001e20000100800 */
[----:B------:R-:W-:Y:S02]  /*09e0*/  HADD2.F32 R10, -RZ, R23.H0_H0 ;  /* 0x20000017ff0a7230 */ /* 0x000fe40000004100 */
[----:B0-----:R-:W-:-:S05]  /*09f0*/  HADD2.F32 R2, -RZ, R20.H0_H0 ;  /* 0x20000014ff027230 */ /* 0x001fca0000004100 */
[----:B------:R-:W-:Y:S04]  /*0a00*/  STL [R1+0x1c], R2 ;  /* 0x00001c0201007387 */ /* 0x000fe80000100800 */
[----:B------:R0:W-:Y:S01]  /*0a10*/  STL [R1+0xc], R6 ;  /* 0x00000c0601007387 */ /* 0x0001e20000100800 */
[----:B------:R-:W-:Y:S01]  /*0a20*/  SHF.R.U32.HI R0, RZ, 0x10, R7 ;  /* 0x00000010ff007819 */ /* 0x000fe20000011607 */
[----:B------:R-:W-:Y:S01]  /*0a30*/  HADD2.F32 R224, -RZ, R13.H0_H0 ;  /* 0x2000000dffe07230 */ /* 0x000fe20000004100 */
[----:B------:R-:W-:Y:S01]  /*0a40*/  SHF.R.U64 R7, R8, 0x10, R9 ;  /* 0x0000001008077819 */ /* 0x000fe20000001209 */
[----:B0-----:R-:W-:Y:S01]  /*0a50*/  HADD2.F32 R6, -RZ, R22.H0_H0 ;  /* 0x20000016ff067230 */ /* 0x001fe20000004100 */
[--C-:B------:R-:W-:Y:S02]  /*0a60*/  SHF.R.U64 R226, R12, 0x10, R13.reuse ;  /* 0x000000100ce27819 */ /* 0x100fe4000000120d */
[----:B------:R-:W-:-:S02]  /*0a70*/  SHF.R.U32.HI R222, RZ, 0x10, R13 ;  /* 0x00000010ffde7819 */ /* 0x000fc4000001160d */
[----:B------:R-:W-:Y:S01]  /*0a80*/  STL [R1+0x3c], R6 ;  /* 0x00003c0601007387 */ /* 0x000fe20000100800 */
[----:B------:R-:W-:-:S03]  /*0a90*/  HADD2.F32 R13, -RZ, R27.H0_H0 ;  /* 0x2000001bff0d7230 */ /* 0x000fc60000004100 */
[----:B------:R0:W-:Y:S01]  /*0aa0*/  STL [R1+0x2c], R10 ;  /* 0x00002c0a01007387 */ /* 0x0001e20000100800 */
[----:B------:R-:W-:Y:S01]  /*0ab0*/  HADD2.F32 R64, -RZ, R3.H0_H0 ;  /* 0x20000003ff407230 */ /* 0x000fe20000004100 */
[----:B------:R-:W-:Y:S01]  /*0ac0*/  SHF.R.U32.HI R5, RZ, 0x10, R9 ;  /* 0x00000010ff057819 */ /* 0x000fe20000011609 */
[----:B------:R-:W-:Y:S01]  /*0ad0*/  HADD2.F32 R3, -RZ, R0.H0_H0 ;  /* 0x20000000ff037230 */ /* 0x000fe20000004100 */
[--C-:B------:R-:W-:Y:S01]  /*0ae0*/  SHF.R.U64 R11, R24, 0x10, R25.reuse ;  /* 0x00000010180b7819 */ /* 0x100fe20000001219 */
[----:B------:R-:W-:Y:S02]  /*0af0*/  HADD2.F32 R0, -RZ, R7.H0_H0 ;  /* 0x20000007ff007230 */ /* 0x000fe40000004100 */
[----:B0-----:R-:W-:Y:S01]  /*0b00*/  HADD2.F32 R10, -RZ, R26.H0_H0 ;  /* 0x2000001aff0a7230 */ /* 0x001fe20000004100 */
[----:B------:R-:W-:Y:S01]  /*0b10*/  SHF.R.U32.HI R9, RZ, 0x10, R25 ;  /* 0x00000010ff097819 */ /* 0x000fe20000011619 */
[----:B------:R-:W-:-:S03]  /*0b20*/  HADD2.F32 R5, -RZ, R5.H0_H0 ;  /* 0x20000005ff057230 */ /* 0x000fc60000004100 */
[----:B------:R-:W-:Y:S04]  /*0b30*/  STL [R1+0x5c], R10 ;  /* 0x00005c0a01007387 */ /* 0x000fe80000100800 */
[----:B------:R-:W-:Y:S01]  /*0b40*/  STL [R1+0x4c], R13 ;  /* 0x00004c0d01007387 */ /* 0x000fe20000100800 */
[----:B------:R-:W-:-:S03]  /*0b50*/  SHF.R.U64 R4, R20, 0x10, R21 ;  /* 0x0000001014047819 */ /* 0x000fc60000001215 */
[----:B------:R-:W-:Y:S01]  /*0b60*/  STL [R1+0x10], R64 ;  /* 0x0000104001007387 */ /* 0x000fe20000100800 */
[----:B------:R-:W-:-:S03]  /*0b70*/  SHF.R.U32.HI R2, RZ, 0x10, R21 ;  /* 0x00000010ff027819 */ /* 0x000fc60000011615 */
[----:B------:R0:W-:Y:S01]  /*0b80*/  STL [R1], R3 ;  /* 0x0000000301007387 */ /* 0x0001e20000100800 */
[----:B------:R-:W-:-:S03]  /*0b90*/  SHF.R.U64 R8, R22, 0x10, R23 ;  /* 0x0000001016087819 */ /* 0x000fc60000001217 */
[----:B------:R2:W-:Y:S01]  /*0ba0*/  STL [R1+0x30], R0 ;  /* 0x0000300001007387 */ /* 0x0005e20000100800 */
[----:B0-----:R-:W-:-:S03]  /*0bb0*/  HADD2.F32 R3, -RZ, R11.H0_H0 ;  /* 0x2000000bff037230 */ /* 0x001fc60000004100 */
[----:B------:R-:W-:Y:S01]  /*0bc0*/  STL [R1+0x20], R5 ;  /* 0x0000200501007387 */ /* 0x000fe20000100800 */
[----:B--2---:R-:W-:-:S03]  /*0bd0*/  HADD2.F32 R0, -RZ, R9.H0_H0 ;  /* 0x20000009ff007230 */ /* 0x004fc60000004100 */
[----:B------:R0:W-:Y:S01]  /*0be0*/  STL [R1+0x50], R3 ;  /* 0x0000500301007387 */ /* 0x0001e20000100800 */
[----:B------:R-:W-:Y:S01]  /*0bf0*/  HADD2.F32 R235, -RZ, R228.H0_H0 ;  /* 0x200000e4ffeb7230 */ /* 0x000fe20000004100 */
[----:B------:R-:W-:Y:S01]  /*0c00*/  SHF.R.U64 R233, R228, 0x10, R229 ;  /* 0x00000010e4e97819 */ /* 0x000fe200000012e5 */
[----:B------:R-:W-:Y:S01]  /*0c10*/  HADD2.F32 R228, -RZ, R12.H0_H0 ;  /* 0x2000000cffe47230 */ /* 0x000fe20000004100 */
[----:B------:R-:W-:Y:S01]  /*0c20*/  SHF.R.U32.HI R6, RZ, 0x10, R23 ;  /* 0x00000010ff067819 */ /* 0x000fe20000011617 */
[----:B------:R2:W-:Y:S01]  /*0c30*/  STL [R1+0x40], R0 ;  /* 0x0000400001007387 */ /* 0x0005e20000100800 */
[----:B------:R-:W-:Y:S01]  /*0c40*/  HADD2.F32 R2, -RZ, R2.H0_H0 ;  /* 0x20000002ff027230 */ /* 0x000fe20000004100 */
[--C-:B------:R-:W-:Y:S01]  /*0c50*/  SHF.R.U64 R12, R26, 0x10, R27.reuse ;  /* 0x000000101a0c7819 */ /* 0x100fe2000000121b */
[----:B0-----:R-:W-:Y:S01]  /*0c60*/  HADD2.F32 R3, -RZ, R4.H0_H0 ;  /* 0x20000004ff037230 */ /* 0x001fe20000004100 */
[----:B------:R-:W-:Y:S01]  /*0c70*/  SHF.R.U32.HI R10, RZ, 0x10, R27 ;  /* 0x00000010ff0a7819 */ /* 0x000fe2000001161b */
[----:B--2---:R-:W-:-:S03]  /*0c80*/  HADD2.F32 R0, -RZ, R8.H0_H0 ;  /* 0x20000008ff007230 */ /* 0x004fc60000004100 */
[----:B------:R0:W-:Y:S04]  /*0c90*/  STL [R1+0x14], R3 ;  /* 0x0000140301007387 */ /* 0x0001e80000100800 */
[----:B------:R2:W-:Y:S04]  /*0ca0*/  STL [R1+0x4], R2 ;  /* 0x0000040201007387 */ /* 0x0005e80000100800 */
[----:B------:R3:W-:Y:S01]  /*0cb0*/  STL [R1+0x34], R0 ;  /* 0x0000340001007387 */ /* 0x0007e20000100800 */
[----:B0-----:R-:W-:Y:S02]  /*0cc0*/  HADD2.F32 R3, -RZ, R6.H0_H0 ;  /* 0x20000006ff037230 */ /* 0x001fe40000004100 */
[----:B--2---:R-:W-:-:S03]  /*0cd0*/  HADD2.F32 R2, -RZ, R12.H0_H0 ;  /* 0x2000000cff027230 */ /* 0x004fc60000004100 */
[----:B------:R0:W-:Y:S01]  /*0ce0*/  STL [R1+0x24], R3 ;  /* 0x0000240301007387 */ /* 0x0001e20000100800 */
[----:B---3--:R-:W-:-:S03]  /*0cf0*/  HADD2.F32 R0, -RZ, R10.H0_H0 ;  /* 0x2000000aff007230 */ /* 0x008fc60000004100 */
[----:B------:R0:W-:Y:S04]  /*0d00*/  STL [R1+0x54], R2 ;  /* 0x0000540201007387 */ /* 0x0001e80000100800 */
[----:B------:R0:W-:Y:S01]  /*0d10*/  STL [R1+0x44], R0 ;  /* 0x0000440001007387 */ /* 0x0001e20000100800 */
[----:B------:R-:W-:Y:S01]  /*0d20*/  SHF.R.U64 R225, R220, 0x10, R221 ;  /* 0x00000010dce17819 */ /* 0x000fe200000012dd */
[----:B------:R-:W-:Y:S01]  /*0d30*/  HADD2.F32 R223, -RZ, R221.H0_H0 ;  /* 0x200000ddffdf7230 */ /* 0x000fe20000004100 */
[----:B------:R-:W-:Y:S01]  /*0d40*/  SHF.R.U64 R241, R236, 0x10, R237 ;  /* 0x00000010ecf17819 */ /* 0x000fe200000012ed */
[----:B------:R-:W-:Y:S01]  /*0d50*/  HADD2.F32 R231, -RZ, R229.H0_H0 ;  /* 0x200000e5ffe77230 */ /* 0x000fe20000004100 */
[----:B------:R-:W-:Y:S01]  /*0d60*/  SHF.R.U64 R249, R244, 0x10, R245 ;  /* 0x00000010f4f97819 */ /* 0x000fe200000012f5 */
[----:B------:R-:W-:Y:S01]  /*0d70*/  HADD2.F32 R239, -RZ, R237.H0_H0 ;  /* 0x200000edffef7230 */ /* 0x000fe20000004100 */
[----:B------:R-:W-:Y:S01]  /*0d80*/  SHF.R.U32.HI R221, RZ, 0x10, R221 ;  /* 0x00000010ffdd7819 */ /* 0x000fe200000116dd */
[----:B------:R-:W-:Y:S01]  /*0d90*/  HADD2.F32 R247, -RZ, R245.H0_H0 ;  /* 0x200000f5fff77230 */ /* 0x000fe20000004100 */
[----:B------:R-:W-:-:S02]  /*0da0*/  SHF.R.U32.HI R229, RZ, 0x10, R229 ;  /* 0x00000010ffe57819 */ /* 0x000fc400000116e5 */
[----:B------:R-:W-:Y:S02]  /*0db0*/  SHF.R.U32.HI R237, RZ, 0x10, R237 ;  /* 0x00000010ffed7819 */ /* 0x000fe400000116ed */
        /* <DEDUP_REMOVED lines=23> */
[----:B------:R-:W-:Y:S02]  /*0f30*/  IMAD.MOV.U32 R13, RZ, RZ, RZ ;  /* 0x000000ffff0d7224 */ /* 0x000fe400078e00ff */
        /* <DEDUP_REMOVED lines=15> */
[----:B01----:R-:W-:-:S07]  /*1030*/  HADD2.F32 R246, -RZ, R246.H0_H0 ;  /* 0x200000f6fff67230 */ /* 0x003fce0000004100 */
.L_x_1283:
[----:B------:R-:W-:Y:S01]  /*1040*/  UIMAD UR5, UR4, UR19, URZ ;  /* 0x00000013040572a4 */ /* 0x000fe2000f8e02ff */
[----:B0-----:R-:W0:Y:S01]  /*1050*/  LDC.64 R204, c[0x0][0x3a8] ;  /* 0x0000ea00ffcc7b82 */ /* 0x001e220000000a00 */
[----:B--2---:R-:W2:Y:S02]  /*1060*/  LDL R214, [R1+0x58] ;  /* 0x0000580001d67983 */ /* 0x004ea40000100800 */
[----:B------:R-:W-:Y:S02]  /*1070*/  USHF.R.S32.HI UR6, URZ, 0x1f, UR5 ;  /* 0x0000001fff067899 */ /* 0x000fe40008011405 */
[----:B------:R-:W3:Y:S02]  /*1080*/  LDL R215, [R1+0x5c] ;  /* 0x00005c0001d77983 */ /* 0x000ee40000100800 */
[----:B------:R-:W-:Y:S01]  /*1090*/  ULEA.HI UR6, UR6, UR5, URZ, 0x2 ;  /* 0x0000000506067291 */ /* 0x000fe2000f8f10ff */
[----:B-1----:R-:W1:Y:S01]  /*10a0*/  LDC.64 R202, c[0x0][0x430] ;  /* 0x00010c00ffca7b82 */ /* 0x002e620000000a00 */
[----:B------:R-:W4:Y:S04]  /*10b0*/  LDL R216, [R1+0x50] ;  /* 0x0000500001d87983 */ /* 0x000f280000100800 */
[----:B------:R-:W-:Y:S01]  /*10c0*/  IMAD.U32 R12, RZ, RZ, UR6 ;  /* 0x00000006ff0c7e24 */ /* 0x000fe2000f8e00ff */
[----:B------:R-:W4:Y:S02]  /*10d0*/  LDL R208, [R1+0x54] ;  /* 0x0000540001d07983 */ /* 0x000f240000100800 */
[----:B------:R-:W1:Y:S02]  /*10e0*/  LDC.64 R194, c[0x0][0x428] ;  /* 0x00010a00ffc27b82 */ /* 0x000e640000000a00 */
[----:B------:R-:W-:Y:S01]  /*10f0*/  LEA.HI.SX32 R12, R12, R145, 0x1e ;  /* 0x000000910c0c7211 */ /* 0x000fe200078ff2ff */
[----:B------:R-:W4:Y:S04]  /*1100*/  LDL R207, [R1+0x48] ;  /* 0x0000480001cf7983 */ /* 0x000f280000100800 */
[----:B------:R-:W-:Y:S01]  /*1110*/  VIADD R145, R12, 0x300 ;  /* 0x000003000c917836 */ /* 0x000fe20000000000 */
[----:B------:R-:W-:Y:S01]  /*1120*/  UIMAD.WIDE UR16, UR4, 0x4, UR14 ;  /* 0x00000004041078a5 */ /* 0x000fe2000f8e020e */
[----:B------:R-:W-:Y:S01]  /*1130*/  ISETP.NE.U32.AND P0, PT, RZ, UR20, PT ;  /* 0x00000014ff007c0c */ /* 0x000fe2000bf05070 */
[----:B------:R-:W1:Y:S01]  /*1140*/  LDC.64 R152, c[0x0][0x3b0] ;  /* 0x0000ec00ff987b82 */ /* 0x000e620000000a00 */
[----:B0-----:R-:W-:Y:S01]  /*1150*/  IMAD.WIDE.U32 R64, R145, 0x8, R204 ;  /* 0x0000000891407825 */ /* 0x001fe200078e00cc */
[----:B------:R-:W4:Y:S02]  /*1160*/  LDL R206, [R1+0x4c] ;  /* 0x00004c0001ce7983 */ /* 0x000f240000100800 */
[----:B------:R-:W-:Y:S01]  /*1170*/  MOV R5, UR17 ;  /* 0x0000001100057c02 */ /* 0x000fe20008000f00 */
[----:B------:R-:W-:-:S02]  /*1180*/  IMAD.U32 R4, RZ, RZ, UR16 ;  /* 0x00000010ff047e24 */ /* 0x000fc4000f8e00ff */
[----:B------:R-:W2:Y:S01]  /*1190*/  LDG.E.64 R64, desc[UR10][R64.64] ;  /* 0x0000000a40407981 */ /* 0x000ea2000c1e1b00 */
[----:B------:R-:W-:Y:S01]  /*11a0*/  UIMAD.WIDE UR16, UR4, 0x4, UR12 ;  /* 0x00000004041078a5 */ /* 0x000fe2000f8e020c */
[C---:B-1----:R-:W-:Y:S02]  /*11b0*/  IMAD.WIDE.U32 R118, R145.reuse, 0x8, R202 ;  /* 0x0000000891767825 */ /* 0x042fe400078e00ca */
[----:B------:R0:W3:Y:S02]  /*11c0*/  LDG.E R8, desc[UR10][R4.64] ;  /* 0x0000000a04087981 */ /* 0x0000e4000c1e1900 */
[----:B------:R-:W-:Y:S02]  /*11d0*/  IMAD.WIDE.U32 R66, R145, 0x8, R194 ;  /* 0x0000000891427825 */ /* 0x000fe400078e00c2 */
[----:B------:R-:W4:Y:S04]  /*11e0*/  LDG.E.64 R118, desc[UR10][R118.64] ;  /* 0x0000000a76767981 */ /* 0x000f28000c1e1b00 */
[----:B------:R-:W4:Y:S01]  /*11f0*/  LDG.E.64 R66, desc[UR10][R66.64] ;  /* 0x0000000a42427981 */ /* 0x000f22000c1e1b00 */
[----:B0-----:R-:W-:Y:S01]  /*1200*/  MOV R4, UR16 ;  /* 0x0000001000047c02 */ /* 0x001fe20008000f00 */
[----:B------:R-:W-:-:S05]  /*1210*/  IMAD.U32 R5, RZ, RZ, UR17 ;  /* 0x00000011ff057e24 */ /* 0x000fca000f8e00ff */
[----:B------:R0:W4:Y:S01]  /*1220*/  LDG.E R192, desc[UR10][R4.64] ;  /* 0x0000000a04c07981 */ /* 0x000122000c1e1900 */
[----:B------:R-:W-:-:S04]  /*1230*/  VIADD R144, R12, 0x400 ;  /* 0x000004000c907836 */ /* 0x000fc80000000000 */
[----:B------:R-:W-:-:S04]  /*1240*/  IMAD.WIDE.U32 R120, R144, 0x8, R204 ;  /* 0x0000000890787825 */ /* 0x000fc800078e00cc */
[C---:B------:R-:W-:Y:S02]  /*1250*/  IMAD.WIDE.U32 R124, R144.reuse, 0x8, R202 ;  /* 0x00000008907c7825 */ /* 0x040fe400078e00ca */
[----:B------:R-:W4:Y:S02]  /*1260*/  LDG.E.64 R120, desc[UR10][R120.64] ;  /* 0x0000000a78787981 */ /* 0x000f24000c1e1b00 */
[----:B------:R-:W-:Y:S02]  /*1270*/  IMAD.WIDE.U32 R122, R144, 0x8, R194 ;  /* 0x00000008907a7825 */ /* 0x000fe400078e00c2 */
[----:B------:R-:W4:Y:S04]  /*1280*/  LDG.E.64 R124, desc[UR10][R124.64] ;  /* 0x0000000a7c7c7981 */ /* 0x000f28000c1e1b00 */
[----:B------:R-:W4:Y:S01]  /*1290*/  LDG.E.64 R122, desc[UR10][R122.64] ;  /* 0x0000000a7a7a7981 */ /* 0x000f22000c1e1b00 */
[----:B------:R-:W-:-:S06]  /*12a0*/  IMAD.WIDE.U32 R126, R12, 0x8, R204 ;  /* 0x000000080c7e7825 */ /* 0x000fcc00078e00cc */
[----:B------:R-:W4:Y:S01]  /*12b0*/  LDG.E.64 R126, desc[UR10][R126.64] ;  /* 0x0000000a7e7e7981 */ /* 0x000f22000c1e1b00 */
[----:B------:R-:W-:Y:S02]  /*12c0*/  ISETP.NE.AND.EX P0, PT, RZ, UR21, PT, P0 ;  /* 0x00000015ff007c0c */ /* 0x000fe4000bf05300 */
[----:B------:R-:W-:-:S04]  /*12d0*/  ISETP.NE.U32.AND P1, PT, RZ, UR24, PT ;  /* 0x00000018ff007c0c */ /* 0x000fc8000bf25070 */
[----:B------:R-:W-:-:S07]  /*12e0*/  ISETP.NE.AND.EX P1, PT, RZ, UR25, PT, P1 ;  /* 0x00000019ff007c0c */ /* 0x000fce000bf25310 */
[----:B0-----:R-:W0:Y:S08]  /*12f0*/  @P0 LDC.64 R4, c[0x0][0x438] ;  /* 0x00010e00ff040b82 */ /* 0x001e300000000a00 */
[----:B------:R-:W1:Y:S08]  /*1300*/  @P1 LDC.64 R6, c[0x0][0x3b8] ;  /* 0x0000ee00ff061b82 */ /* 0x000e700000000a00 */
[----:B------:R-:W1:Y:S08]  /*1310*/  @P0 LDC.64 R140, c[0x0][0x438] ;  /* 0x00010e00ff8c0b82 */ /* 0x000e700000000a00 */
[----:B------:R-:W1:Y:S01]  /*1320*/  @P1 LDC.64 R138, c[0x0][0x3b8] ;  /* 0x0000ee00ff8a1b82 */ /* 0x000e620000000a00 */
[----:B0-----:R-:W-:-:S05]  /*1330*/  @P0 IMAD.WIDE.U32 R4, R144, 0x8, R4 ;  /* 0x0000000890040825 */ /* 0x001fca00078e0004 */
[----:B------:R0:W5:Y:S01]  /*1340*/  @P0 LDG.E.64 R106, desc[UR10][R4.64] ;  /* 0x0000000a046a0981 */ /* 0x000162000c1e1b00 */
[----:B-1----:R-:W-:-:S05]  /*1350*/  @P1 IMAD.WIDE.U32 R6, R144, 0x4, R6 ;  /* 0x0000000490061825 */ /* 0x002fca00078e0006 */
[----:B------:R-:W5:Y:S01]  /*1360*/  @P1 LDG.E R9, desc[UR10][R6.64] ;  /* 0x0000000a06091981 */ /* 0x000f62000c1e1900 */
[----:B0-----:R-:W-:-:S05]  /*1370*/  IMAD.WIDE.U32 R4, R145, 0x4, R152 ;  /* 0x0000000491047825 */ /* 0x001fca00078e0098 */
[----:B------:R0:W5:Y:S01]  /*1380*/  LDG.E R7, desc[UR10][R4.64] ;  /* 0x0000000a04077981 */ /* 0x000162000c1e1900 */
[----:B------:R-:W-:-:S04]  /*1390*/  @P0 IMAD.WIDE.U32 R140, R145, 0x8, R140 ;  /* 0x00000008918c0825 */ /* 0x000fc800078e008c */
[----:B------:R-:W-:Y:S01]  /*13a0*/  @P1 IMAD.WIDE.U32 R138, R145, 0x4, R138 ;  /* 0x00000004918a1825 */ /* 0x000fe200078e008a */
[C---:B------:R-:W-:Y:S01]  /*13b0*/  IADD3 R11, PT, PT, R12.reuse, 0x100, RZ ;  /* 0x000001000c0b7810 */ /* 0x040fe20007ffe0ff */
[----:B------:R1:W5:Y:S02]  /*13c0*/  @P0 LDG.E.64 R104, desc[UR10][R140.64] ;  /* 0x0000000a8c680981 */ /* 0x000364000c1e1b00 */
[C---:B0-----:R-:W-:Y:S02]  /*13d0*/  VIADD R5, R12.reuse, 0x500 ;  /* 0x000005000c057836 */ /* 0x041fe40000000000 */
[C---:B------:R-:W-:Y:S01]  /*13e0*/  VIADD R6, R12.reuse, 0x200 ;  /* 0x000002000c067836 */ /* 0x040fe20000000000 */
[----:B------:R-:W-:Y:S01]  /*13f0*/  IADD3 R4, PT, PT, R12, 0x600, RZ ;  /* 0x000006000c047810 */ /* 0x000fe20007ffe0ff */
[--C-:B------:R-:W-:Y:S01]  /*1400*/  IMAD.WIDE.U32 R150, R5, 0x4, R152.reuse ;  /* 0x0000000405967825 */ /* 0x100fe200078e0098 */
[----:B------:R-:W-:Y:S01]  /*1410*/  ISETP.NE.AND P3, PT, RZ, UR18, PT ;  /* 0x00000012ff007c0c */ /* 0x000fe2000bf65270 */
[----:B------:R0:W5:Y:S01]  /*1420*/  @P1 LDG.E R10, desc[UR10][R138.64] ;  /* 0x0000000a8a0a1981 */ /* 0x000162000c1e1900 */
[----:B-1----:R-:W1:Y:S01]  /*1430*/  @P1 LDC.64 R140, c[0x0][0x3b8] ;  /* 0x0000ee00ff8c1b82 */ /* 0x002e620000000a00 */
[----:B------:R-:W-:-:S02]  /*1440*/  IMAD.WIDE.U32 R144, R144, 0x4, R152 ;  /* 0x0000000490907825 */ /* 0x000fc400078e0098 */
[----:B------:R-:W5:Y:S04]  /*1450*/  LDG.E R150, desc[UR10][R150.64] ;  /* 0x0000000a96967981 */ /* 0x000f68000c1e1900 */
[----:B------:R2:W5:Y:S01]  /*1460*/  LDG.E R157, desc[UR10][R144.64] ;  /* 0x0000000a909d7981 */ /* 0x000562000c1e1900 */
[--C-:B------:R-:W-:Y:S01]  /*1470*/  IMAD.WIDE.U32 R142, R12, 0x4, R152.reuse ;  /* 0x000000040c8e7825 */ /* 0x100fe200078e0098 */
[----:B0-----:R-:W0:Y:S03]  /*1480*/  @P0 LDC.64 R138, c[0x0][0x438] ;  /* 0x00010e00ff8a0b82 */ /* 0x001e260000000a00 */
[----:B------:R-:W-:-:S04]  /*1490*/  IMAD.WIDE.U32 R146, R11, 0x4, R152 ;  /* 0x000000040b927825 */ /* 0x000fc800078e0098 */
[--C-:B------:R-:W-:Y:S02]  /*14a0*/  IMAD.WIDE.U32 R148, R6, 0x4, R152.reuse ;  /* 0x0000000406947825 */ /* 0x100fe400078e0098 */
[----:B------:R-:W5:Y:S02]  /*14b0*/  LDG.E R146, desc[UR10][R146.64] ;  /* 0x0000000a92927981 */ /* 0x000f64000c1e1900 */
[----:B------:R-:W-:Y:S02]  /*14c0*/  IMAD.WIDE.U32 R152, R4, 0x4, R152 ;  /* 0x0000000404987825 */ /* 0x000fe400078e0098 */
[----:B------:R-:W5:Y:S04]  /*14d0*/  LDG.E R148, desc[UR10][R148.64] ;  /* 0x0000000a94947981 */ /* 0x000f68000c1e1900 */
[----:B------:R4:W5:Y:S01]  /*14e0*/  LDG.E R152, desc[UR10][R152.64] ;  /* 0x0000000a98987981 */ /* 0x000962000c1e1900 */
[----:B------:R-:W-:-:S04]  /*14f0*/  IMAD.WIDE.U32 R130, R12, 0x8, R202 ;  /* 0x000000080c827825 */ /* 0x000fc800078e00ca */
[--C-:B------:R-:W-:Y:S02]  /*1500*/  IMAD.WIDE.U32 R128, R12, 0x8, R194.reuse ;  /* 0x000000080c807825 */ /* 0x100fe400078e00c2 */
[----:B------:R-:W4:Y:S04]  /*1510*/  LDG.E.64 R130, desc[UR10][R130.64] ;  /* 0x0000000a82827981 */ /* 0x000f28000c1e1b00 */
[----:B------:R-:W4:Y:S01]  /*1520*/  LDG.E.64 R128, desc[UR10][R128.64] ;  /* 0x0000000a80807981 */ /* 0x000f22000c1e1b00 */
[----:B------:R-:W-:-:S04]  /*1530*/  IMAD.WIDE.U32 R134, R11, 0x8, R194 ;  /* 0x000000080b867825 */ /* 0x000fc800078e00c2 */
[----:B------:R-:W-:Y:S02]  /*1540*/  IMAD.WIDE.U32 R136, R11, 0x8, R202 ;  /* 0x000000080b887825 */ /* 0x000fe400078e00ca */
[----:B------:R-:W4:Y:S04]  /*1550*/  LDG.E.64 R134, desc[UR10][R134.64] ;  /* 0x0000000a86867981 */ /* 0x000f28000c1e1b00 */
[----:B------:R-:W4:Y:S01]  /*1560*/  LDG.E.64 R136, desc[UR10][R136.64] ;  /* 0x0000000a88887981 */ /* 0x000f22000c1e1b00 */
[----:B--2---:R-:W-:Y:S01]  /*1570*/  IMAD.MOV.U32 R145, RZ, RZ, R64 ;  /* 0x000000ffff917224 */ /* 0x004fe200078e0040 */
[--C-:B------:R-:W-:Y:S01]  /*1580*/  SHF.R.U64 R144, R64, 0x10, R65.reuse ;  /* 0x0000001040907819 */ /* 0x100fe20000001241 */
[--C-:B------:R-:W-:Y:S01]  /*1590*/  IMAD.MOV.U32 R151, RZ, RZ, R65.reuse ;  /* 0x000000ffff977224 */ /* 0x100fe200078e0041 */
[----:B------:R-:W-:-:S02]  /*15a0*/  SHF.R.U32.HI R160, RZ, 0x10, R65 ;  /* 0x00000010ffa07819 */ /* 0x000fc40000011641 */
[----:B------:R-:W2:Y:S01]  /*15b0*/  @P0 LDC.64 R64, c[0x0][0x438] ;  /* 0x00010e00ff400b82 */ /* 0x000ea20000000a00 */
[----:B---3--:R-:W-:Y:S02]  /*15c0*/  R2UR UR16, R8 ;  /* 0x00000000081072ca */ /* 0x008fe400000e0000 */
[----:B----4-:R-:W-:Y:S02]  /*15d0*/  SHF.R.U64 R159, R118, 0x10, R119 ;  /* 0x00000010769f7819 */ /* 0x010fe40000001277 */
[----:B------:R-:W-:Y:S02]  /*15e0*/  MOV R163, R119 ;  /* 0x0000007700a37202 */ /* 0x000fe40000000f00 */
[--C-:B------:R-:W-:Y:S01]  /*15f0*/  SHF.R.U64 R153, R66, 0x10, R67.reuse ;  /* 0x0000001042997819 */ /* 0x100fe20000001243 */
[----:B------:R-:W-:Y:S01]  /*1600*/  IMAD.MOV.U32 R158, RZ, RZ, R67 ;  /* 0x000000ffff9e7224 */ /* 0x000fe200078e0043 */
[----:B------:R-:W-:Y:S01]  /*1610*/  FSEL R192, R192, RZ, !P3 ;  /* 0x000000ffc0c07208 */ /* 0x000fe20005800000 */
[----:B--2---:R-:W-:Y:S01]  /*1620*/  @P0 IMAD.WIDE.U32 R64, R6, 0x8, R64 ;  /* 0x0000000806400825 */ /* 0x004fe200078e0040 */
[----:B------:R-:W-:Y:S01]  /*1630*/  MOV R147, R66 ;  /* 0x0000004200937202 */ /* 0x000fe20000000f00 */
[----:B------:R2:W5:Y:S04]  /*1640*/  LDG.E R8, desc[UR10][R142.64] ;  /* 0x0000000a8e087981 */ /* 0x000568000c1e1900 */
[----:B------:R3:W5:Y:S01]  /*1650*/  @P0 LDG.E.64 R112, desc[UR10][R64.64] ;  /* 0x0000000a40700981 */ /* 0x000762000c1e1b00 */
[----:B------:R-:W-:-:S02]  /*1660*/  HADD2.F32 R153, -RZ, R153.H0_H0 ;  /* 0x20000099ff997230 */ /* 0x000fc40000004100 */
[----:B------:R-:W-:Y:S01]  /*1670*/  HADD2.F32 R163, -RZ, R163.H0_H0 ;  /* 0x200000a3ffa37230 */ /* 0x000fe20000004100 */
[----:B------:R-:W-:Y:S01]  /*1680*/  SHF.R.U32.HI R161, RZ, 0x10, R67 ;  /* 0x00000010ffa17819 */ /* 0x000fe20000011643 */
[----:B------:R-:W-:Y:S01]  /*1690*/  HADD2.F32 R164, -RZ, R145.H0_H0 ;  /* 0x20000091ffa47230 */ /* 0x000fe20000004100 */
[----:B--2---:R-:W2:Y:S01]  /*16a0*/  @P0 LDC.64 R142, c[0x0][0x438] ;  /* 0x00010e00ff8e0b82 */ /* 0x004ea20000000a00 */
[----:B---3--:R-:W-:Y:S02]  /*16b0*/  HADD2.F32 R64, -RZ, R144.H0_H0 ;  /* 0x20000090ff407230 */ /* 0x008fe40000004100 */
[----:B------:R-:W-:Y:S02]  /*16c0*/  HADD2.F32 R65, -RZ, R151.H0_H0 ;  /* 0x20000097ff417230 */ /* 0x000fe40000004100 */
[----:B------:R-:W-:-:S03]  /*16d0*/  FADD.FTZ R54, R153, R54 ;  /* 0x0000003699367221 */ /* 0x000fc60000010000 */
[----:B------:R-:W3:Y:S01]  /*16e0*/  @P1 LDC.64 R66, c[0x0][0x3b8] ;  /* 0x0000ee00ff421b82 */ /* 0x000ee20000000a00 */
[C---:B------:R-:W-:Y:S01]  /*16f0*/  FADD.FTZ R151, -R192.reuse, R64 ;  /* 0x00000040c0977221 */ /* 0x040fe20000010100 */
[----:B------:R-:W-:Y:S02]  /*1700*/  HADD2.F32 R64, -RZ, R159.H0_H0 ;  /* 0x2000009fff407230 */ /* 0x000fe40000004100 */
[----:B------:R-:W-:Y:S02]  /*1710*/  HADD2.F32 R159, -RZ, R158.H0_H0 ;  /* 0x2000009eff9f7230 */ /* 0x000fe40000004100 */
[----:B------:R-:W-:Y:S01]  /*1720*/  FMUL.FTZ R151, R151, UR16 ;  /* 0x0000001097977c20 */ /* 0x000fe20008410000 */
[----:B------:R-:W-:Y:S01]  /*1730*/  FADD.FTZ R65, -R192, R65 ;  /* 0x00000041c0417221 */ /* 0x000fe20000010100 */
[----:B------:R-:W-:Y:S02]  /*1740*/  FMUL.FTZ R158, R249, R64 ;  /* 0x00000040f99e7220 */ /* 0x000fe40000410000 */
[----:B------:R-:W-:-:S02]  /*1750*/  FFMA.FTZ R26, R151, R153, R26 ;  /* 0x00000099971a7223 */ /* 0x000fc4000001001a */
[----:B------:R-:W-:Y:S01]  /*1760*/  FFMA.FTZ R153, R250, R153, R158 ;  /* 0x00000099fa997223 */ /* 0x000fe2000001009e */
[----:B------:R-:W-:Y:S01]  /*1770*/  FMUL.FTZ R158, R65, UR16 ;  /* 0x00000010419e7c20 */ /* 0x000fe20008410000 */
[----:B------:R-:W-:Y:S01]  /*1780*/  FMUL.FTZ R65, R247, R163 ;  /* 0x000000a3f7417220 */ /* 0x000fe20000410000 */
[----:B------:R-:W-:Y:S01]  /*1790*/  FADD.FTZ R55, R159, R55 ;  /* 0x000000379f377221 */ /* 0x000fe20000010000 */
[----:B------:R-:W-:Y:S01]  /*17a0*/  FADD.FTZ R191, R64, R191 ;  /* 0x000000bf40bf7221 */ /* 0x000fe20000010000 */
[-C--:B------:R-:W-:Y:S01]  /*17b0*/  FFMA.FTZ R27, R158, R159.reuse, R27 ;  /* 0x0000009f9e1b7223 */ /* 0x080fe2000001001b */
[----:B------:R-:W-:Y:S01]  /*17c0*/  FFMA.FTZ R159, R248, R159, R65 ;  /* 0x0000009ff89f7223 */ /* 0x000fe20000010041 */
[----:B------:R-:W-:Y:S02]  /*17d0*/  FFMA.FTZ R86, R151, R64, R86 ;  /* 0x0000004097567223 */ /* 0x000fe40000010056 */
[----:B------:R-:W4:Y:S01]  /*17e0*/  @P1 LDC.64 R64, c[0x0][0x3b8] ;  /* 0x0000ee00ff401b82 */ /* 0x000f220000000a00 */
[----:B------:R-:W-:-:S02]  /*17f0*/  IMAD.MOV.U32 R149, RZ, RZ, R118 ;  /* 0x000000ffff957224 */ /* 0x000fc400078e0076 */
[----:B------:R-:W-:-:S03]  /*1800*/  FADD.FTZ R164, -R192, R164 ;  /* 0x000000a4c0a47221 */ /* 0x000fc60000010100 */
[----:B------:R-:W-:Y:S02]  /*1810*/  HADD2.F32 R145, -RZ, R149.H0_H0 ;  /* 0x20000095ff917230 */ /* 0x000fe40000004100 */
[----:B------:R-:W-:Y:S02]  /*1820*/  HADD2.F32 R149, -RZ, R147.H0_H0 ;  /* 0x20000093ff957230 */ /* 0x000fe40000004100 */
[----:B------:R-:W-:Y:S01]  /*1830*/  FMUL.FTZ R147, R164, UR16 ;  /* 0x00000010a4937c20 */ /* 0x000fe20008410000 */
[-C--:B------:R-:W-:Y:S01]  /*1840*/  FMUL.FTZ R164, R251, R145.reuse ;  /* 0x00000091fba47220 */ /* 0x080fe20000410000 */
[----:B------:R-:W-:Y:S02]  /*1850*/  FADD.FTZ R197, R145, R197 ;  /* 0x000000c591c57221 */ /* 0x000fe40000010000 */
[----:B------:R-:W-:Y:S02]  /*1860*/  FFMA.FTZ R85, R147, R145, R85 ;  /* 0x0000009193557223 */ /* 0x000fe40000010055 */
[----:B------:R-:W1:Y:S01]  /*1870*/  @P1 LDC.64 R144, c[0x0][0x3b8] ;  /* 0x0000ee00ff901b82 */ /* 0x000e620000000a00 */
[----:B------:R-:W-:Y:S01]  /*1880*/  SHF.R.U32.HI R162, RZ, 0x10, R119 ;  /* 0x00000010ffa27819 */ /* 0x000fe20000011677 */
[----:B------:R-:W-:-:S02]  /*1890*/  HADD2.F32 R160, -RZ, R160.H0_H0 ;  /* 0x200000a0ffa07230 */ /* 0x000fc40000004100 */
[----:B---3--:R-:W-:-:S04]  /*18a0*/  @P1 IMAD.WIDE.U32 R66, R11, 0x4, R66 ;  /* 0x000000040b421825 */ /* 0x008fc800078e0042 */
[----:B------:R-:W-:Y:S01]  /*18b0*/  FADD.FTZ R53, R149, R53 ;  /* 0x0000003595357221 */ /* 0x000fe20000010000 */
[-C--:B------:R-:W-:Y:S01]  /*18c0*/  FFMA.FTZ R25, R147, R149.reuse, R25 ;  /* 0x0000009593197223 */ /* 0x080fe20000010019 */
[----:B------:R-:W-:Y:S01]  /*18d0*/  FFMA.FTZ R149, R252, R149, R164 ;  /* 0x00000095fc957223 */ /* 0x000fe200000100a4 */
[----:B------:R-:W-:Y:S01]  /*18e0*/  FADD.FTZ R160, -R192, R160 ;  /* 0x000000a0c0a07221 */ /* 0x000fe20000010100 */
[----:B----4-:R-:W-:Y:S01]  /*18f0*/  @P1 IMAD.WIDE.U32 R64, R4, 0x4, R64 ;  /* 0x0000000404401825 */ /* 0x010fe200078e0040 */
[----:B------:R3:W5:Y:S03]  /*1900*/  @P1 LDG.E R2, desc[UR10][R66.64] ;  /* 0x0000000a42021981 */ /* 0x000766000c1e1900 */
[----:B------:R-:W-:Y:S02]  /*1910*/  HADD2.F32 R162, -RZ, R162.H0_H0 ;  /* 0x200000a2ffa27230 */ /* 0x000fe40000004100 */
[----:B------:R-:W-:-:S02]  /*1920*/  IMAD.MOV.U32 R164, RZ, RZ, R120 ;  /* 0x000000ffffa47224 */ /* 0x000fc400078e0078 */
[----:B------:R-:W-:Y:S01]  /*1930*/  FADD.FTZ R190, R163, R190 ;  /* 0x000000bea3be7221 */ /* 0x000fe20000010000 */
[----:B------:R-:W-:Y:S02]  /*1940*/  HADD2.F32 R161, -RZ, R161.H0_H0 ;  /* 0x200000a1ffa17230 */ /* 0x000fe40000004100 */
[----:B------:R-:W-:Y:S01]  /*1950*/  FFMA.FTZ R87, R158, R163, R87 ;  /* 0x000000a39e577223 */ /* 0x000fe20000010057 */
[----:B------:R-:W-:Y:S01]  /*1960*/  FMUL.FTZ R160, R160, UR16 ;  /* 0x00000010a0a07c20 */ /* 0x000fe20008410000 */
[----:B---3--:R-:W3:Y:S01]  /*1970*/  @P0 LDC.64 R66, c[0x0][0x438] ;  /* 0x00010e00ff420b82 */ /* 0x008ee20000000a00 */
[----:B------:R4:W5:Y:S01]  /*1980*/  @P1 LDG.E R98, desc[UR10][R64.64] ;  /* 0x0000000a40621981 */ /* 0x000962000c1e1900 */
[----:B------:R-:W-:Y:S01]  /*1990*/  FMUL.FTZ R163, R245, R162 ;  /* 0x000000a2f5a37220 */ /* 0x000fe20000410000 */
[----:B------:R-:W-:Y:S02]  /*19a0*/  HADD2.F32 R164, -RZ, R164.H0_H0 ;  /* 0x200000a4ffa47230 */ /* 0x000fe40000004100 */
[----:B------:R-:W-:Y:S01]  /*19b0*/  FADD.FTZ R56, R161, R56 ;  /* 0x00000038a1387221 */ /* 0x000fe20000010000 */
[----:B------:R-:W-:-:S02]  /*19c0*/  IMAD.MOV.U32 R165, RZ, RZ, R124 ;  /* 0x000000ffffa57224 */ /* 0x000fc400078e007c */
[-C--:B------:R-:W-:Y:S01]  /*19d0*/  FFMA.FTZ R28, R160, R161.reuse, R28 ;  /* 0x000000a1a01c7223 */ /* 0x080fe2000001001c */
[--C-:B------:R-:W-:Y:S01]  /*19e0*/  SHF.R.U64 R120, R120, 0x10, R121.reuse ;  /* 0x0000001078787819 */ /* 0x100fe20000001279 */
[----:B----4-:R-:W-:Y:S02]  /*19f0*/  IMAD.MOV.U32 R64, RZ, RZ, R121 ;  /* 0x000000ffff407224 */ /* 0x010fe400078e0079 */
[----:B------:R-:W-:Y:S01]  /*1a00*/  FFMA.FTZ R161, R246, R161, R163 ;  /* 0x000000a1f6a17223 */ /* 0x000fe200000100a3 */
[----:B------:R-:W-:Y:S01]  /*1a10*/  FADD.FTZ R189, R162, R189 ;  /* 0x000000bda2bd7221 */ /* 0x000fe20000010000 */
[----:B------:R-:W-:Y:S01]  /*1a20*/  FFMA.FTZ R88, R160, R162, R88 ;  /* 0x000000a2a0587223 */ /* 0x000fe20000010058 */
[----:B------:R-:W-:Y:S01]  /*1a30*/  SHF.R.U32.HI R65, RZ, 0x10, R121 ;  /* 0x00000010ff417819 */ /* 0x000fe20000011679 */
[--C-:B------:R-:W-:Y:S01]  /*1a40*/  IMAD.MOV.U32 R121, RZ, RZ, R123.reuse ;  /* 0x000000ffff797224 */ /* 0x100fe200078e007b */
[----:B------:R-:W-:Y:S01]  /*1a50*/  MOV R163, R122 ;  /* 0x0000007a00a37202 */ /* 0x000fe20000000f00 */
[----:B------:R-:W-:Y:S01]  /*1a60*/  FADD.FTZ R164, -R192, R164 ;  /* 0x000000a4c0a47221 */ /* 0x000fe20000010100 */
[--C-:B------:R-:W-:Y:S01]  /*1a70*/  SHF.R.U64 R162, R122, 0x10, R123.reuse ;  /* 0x000000107aa27819 */ /* 0x100fe2000000127b */
[----:B------:R-:W-:Y:S01]  /*1a80*/  HADD2.F32 R64, -RZ, R64.H0_H0 ;  /* 0x20000040ff407230 */ /* 0x000fe20000004100 */
[----:B------:R-:W-:-:S02]  /*1a90*/  SHF.R.U32.HI R167, RZ, 0x10, R123 ;  /* 0x00000010ffa77819 */ /* 0x000fc4000001167b */
[--C-:B------:R-:W-:Y:S02]  /*1aa0*/  SHF.R.U64 R124, R124, 0x10, R125.reuse ;  /* 0x000000107c7c7819 */ /* 0x100fe4000000127d */
[----:B------:R-:W-:Y:S02]  /*1ab0*/  MOV R123, R125 ;  /* 0x0000007d007b7202 */ /* 0x000fe40000000f00 */
[----:B------:R-:W-:Y:S01]  /*1ac0*/  SHF.R.U32.HI R122, RZ, 0x10, R125 ;  /* 0x00000010ff7a7819 */ /* 0x000fe2000001167d */
[----:B------:R-:W-:Y:S02]  /*1ad0*/  HADD2.F32 R125, -RZ, R165.H0_H0 ;  /* 0x200000a5ff7d7230 */ /* 0x000fe40000004100 */
[----:B------:R-:W-:Y:S01]  /*1ae0*/  FMUL.FTZ R165, R164, UR16 ;  /* 0x00000010a4a57c20 */ /* 0x000fe20008410000 */
[----:B------:R-:W-:Y:S02]  /*1af0*/  HADD2.F32 R120, -RZ, R120.H0_H0 ;  /* 0x20000078ff787230 */ /* 0x000fe40000004100 */
[----:B------:R-:W-:Y:S01]  /*1b00*/  FADD.FTZ R64, -R192, R64 ;  /* 0x00000040c0407221 */ /* 0x000fe20000010100 */
[----:B--2---:R-:W-:-:S04]  /*1b10*/  @P0 IMAD.WIDE.U32 R142, R11, 0x8, R142 ;  /* 0x000000080b8e0825 */ /* 0x004fc800078e008e */
[----:B------:R-:W-:Y:S01]  /*1b20*/  FMUL.FTZ R164, R243, R125 ;  /* 0x0000007df3a47220 */ /* 0x000fe20000410000 */
[----:B-1----:R-:W-:-:S04]  /*1b30*/  @P1 IMAD.WIDE.U32 R144, R5, 0x4, R144 ;  /* 0x0000000405901825 */ /* 0x002fc800078e0090 */
[----:B------:R-:W-:Y:S01]  /*1b40*/  FADD.FTZ R188, R125, R188 ;  /* 0x000000bc7dbc7221 */ /* 0x000fe20000010000 */
[----:B------:R-:W-:Y:S01]  /*1b50*/  FFMA.FTZ R89, R165, R125, R89 ;  /* 0x0000007da5597223 */ /* 0x000fe20000010059 */
[----:B------:R-:W-:Y:S02]  /*1b60*/  HADD2.F32 R163, -RZ, R163.H0_H0 ;  /* 0x200000a3ffa37230 */ /* 0x000fe40000004100 */
[----:B------:R-:W-:Y:S01]  /*1b70*/  FADD.FTZ R120, -R192, R120 ;  /* 0x00000078c0787221 */ /* 0x000fe20000010100 */
[----:B------:R1:W5:Y:S01]  /*1b80*/  @P0 LDG.E.64 R110, desc[UR10][R142.64] ;  /* 0x0000000a8e6e0981 */ /* 0x000362000c1e1b00 */
[----:B------:R-:W-:Y:S01]  /*1b90*/  FMUL.FTZ R125, R64, UR16 ;  /* 0x00000010407d7c20 */ /* 0x000fe20008410000 */
[----:B------:R-:W-:Y:S02]  /*1ba0*/  HADD2.F32 R166, -RZ, R65.H0_H0 ;  /* 0x20000041ffa67230 */ /* 0x000fe40000004100 */
[----:B------:R2:W5:Y:S01]  /*1bb0*/  @P1 LDG.E R97, desc[UR10][R144.64] ;  /* 0x0000000a90611981 */ /* 0x000562000c1e1900 */
[----:B------:R-:W-:-:S04]  /*1bc0*/  IMAD.WIDE.U32 R64, R4, 0x8, R194 ;  /* 0x0000000804407825 */ /* 0x000fc800078e00c2 */
[----:B------:R-:W-:Y:S01]  /*1bd0*/  FADD.FTZ R57, R163, R57 ;  /* 0x00000039a3397221 */ /* 0x000fe20000010000 */
[-C--:B------:R-:W-:Y:S01]  /*1be0*/  FFMA.FTZ R29, R165, R163.reuse, R29 ;  /* 0x000000a3a51d7223 */ /* 0x080fe2000001001d */
[----:B------:R-:W-:Y:S01]  /*1bf0*/  FFMA.FTZ R164, R244, R163, R164 ;  /* 0x000000a3f4a47223 */ /* 0x000fe200000100a4 */
[----:B------:R-:W-:Y:S02]  /*1c00*/  HADD2.F32 R124, -RZ, R124.H0_H0 ;  /* 0x2000007cff7c7230 */ /* 0x000fe40000004100 */
[----:B-1----:R-:W-:-:S04]  /*1c10*/  IMAD.WIDE.U32 R142, R6, 0x8, R194 ;  /* 0x00000008068e7825 */ /* 0x002fc800078e00c2 */
[----:B------:R-:W-:Y:S01]  /*1c20*/  FMUL.FTZ R163, R120, UR16 ;  /* 0x0000001078a37c20 */ /* 0x000fe20008410000 */
[----:B------:R-:W-:Y:S02]  /*1c30*/  HADD2.F32 R123, -RZ, R123.H0_H0 ;  /* 0x2000007bff7b7230 */ /* 0x000fe40000004100 */
[----:B--2---:R-:W-:-:S04]  /*1c40*/  IMAD.WIDE.U32 R144, R5, 0x8, R194 ;  /* 0x0000000805907825 */ /* 0x004fc800078e00c2 */
[----:B------:R-:W-:Y:S01]  /*1c50*/  FADD.FTZ R187, R124, R187 ;  /* 0x000000bb7cbb7221 */ /* 0x000fe20000010000 */
[----:B------:R-:W-:Y:S02]  /*1c60*/  HADD2.F32 R162, -RZ, R162.H0_H0 ;  /* 0x200000a2ffa27230 */ /* 0x000fe40000004100 */
[----:B---3--:R-:W-:-:S04]  /*1c70*/  @P0 IMAD.WIDE.U32 R66, R4, 0x8, R66 ;  /* 0x0000000804420825 */ /* 0x008fc800078e0042 */
[-C--:B------:R-:W-:Y:S01]  /*1c80*/  FMUL.FTZ R120, R241, R124.reuse ;  /* 0x0000007cf1787220 */ /* 0x080fe20000410000 */
[----:B------:R-:W-:Y:S01]  /*1c90*/  FFMA.FTZ R90, R163, R124, R90 ;  /* 0x0000007ca35a7223 */ /* 0x000fe2000001005a */
[----:B------:R-:W-:Y:S02]  /*1ca0*/  HADD2.F32 R121, -RZ, R121.H0_H0 ;  /* 0x20000079ff797230 */ /* 0x000fe40000004100 */
[----:B------:R-:W-:Y:S01]  /*1cb0*/  IMAD.WIDE.U32 R118, R6, 0x8, R202 ;  /* 0x0000000806767825 */ /* 0x000fe200078e00ca */
[----:B------:R-:W-:Y:S02]  /*1cc0*/  SHF.R.U64 R193, R126, 0x10, R127 ;  /* 0x000000107ec17819 */ /* 0x000fe4000000127f */
[----:B------:R-:W-:Y:S01]  /*1cd0*/  MOV R196, R128 ;  /* 0x0000008000c47202 */ /* 0x000fe20000000f00 */
[----:B------:R-:W-:Y:S02]  /*1ce0*/  IMAD.MOV.U32 R194, RZ, RZ, R126 ;  /* 0x000000ffffc27224 */ /* 0x000fe400078e007e */
[----:B------:R-:W-:Y:S01]  /*1cf0*/  FMUL.FTZ R124, R239, R123 ;  /* 0x0000007bef7c7220 */ /* 0x000fe20000410000 */
[----:B------:R-:W-:Y:S01]  /*1d00*/  FADD.FTZ R58, R162, R58 ;  /* 0x0000003aa23a7221 */ /* 0x000fe20000010000 */
[----:B------:R-:W-:Y:S01]  /*1d10*/  FFMA.FTZ R30, R163, R162, R30 ;  /* 0x000000a2a31e7223 */ /* 0x000fe2000001001e */
[----:B------:R1:W5:Y:S01]  /*1d20*/  @P0 LDG.E.64 R116, desc[UR10][R66.64] ;  /* 0x0000000a42740981 */ /* 0x000362000c1e1b00 */
[----:B------:R-:W-:-:S02]  /*1d30*/  HADD2.F32 R201, -RZ, R194.H0_H0 ;  /* 0x200000c2ffc97230 */ /* 0x000fc40000004100 */
[----:B------:R-:W-:Y:S01]  /*1d40*/  FFMA.FTZ R162, R242, R162, R120 ;  /* 0x000000a2f2a27223 */ /* 0x000fe20000010078 */
[----:B------:R-:W-:Y:S01]  /*1d50*/  FADD.FTZ R59, R121, R59 ;  /* 0x0000003b793b7221 */ /* 0x000fe20000010000 */
[-C--:B------:R-:W-:Y:S01]  /*1d60*/  FFMA.FTZ R31, R125, R121.reuse, R31 ;  /* 0x000000797d1f7223 */ /* 0x080fe2000001001f */
[----:B------:R-:W-:Y:S01]  /*1d70*/  FFMA.FTZ R124, R240, R121, R124 ;  /* 0x00000079f07c7223 */ /* 0x000fe2000001007c */
[----:B------:R-:W-:Y:S01]  /*1d80*/  FADD.FTZ R201, -R192, R201 ;  /* 0x000000c9c0c97221 */ /* 0x000fe20000010100 */
[----:B------:R-:W-:Y:S01]  /*1d90*/  IMAD.WIDE.U32 R120, R4, 0x8, R202 ;  /* 0x0000000804787825 */ /* 0x000fe200078e00ca */
[----:B------:R-:W-:-:S03]  /*1da0*/  SHF.R.U64 R195, R128, 0x10, R129 ;  /* 0x0000001080c37819 */ /* 0x000fc60000001281 */
[----:B------:R-:W-:-:S04]  /*1db0*/  IMAD.WIDE.U32 R132, R11, 0x8, R204 ;  /* 0x000000080b847825 */ /* 0x000fc800078e00cc */
[----:B0-----:R-:W-:-:S04]  /*1dc0*/  @P0 IMAD.WIDE.U32 R138, R12, 0x8, R138 ;  /* 0x000000080c8a0825 */ /* 0x001fc800078e008a */
[----:B------:R-:W-:Y:S01]  /*1dd0*/  FADD.FTZ R166, -R192, R166 ;  /* 0x000000a6c0a67221 */ /* 0x000fe20000010100 */
[----:B------:R-:W-:Y:S02]  /*1de0*/  HADD2.F32 R122, -RZ, R122.H0_H0 ;  /* 0x2000007aff7a7230 */ /* 0x000fe40000004100 */
[----:B------:R-:W-:Y:S01]  /*1df0*/  FADD.FTZ R186, R123, R186 ;  /* 0x000000ba7bba7221 */ /* 0x000fe20000010000 */
[----:B-1----:R-:W-:-:S04]  /*1e00*/  IMAD.WIDE.U32 R66, R5, 0x8, R202 ;  /* 0x0000000805427825 */ /* 0x002fc800078e00ca */
[----:B------:R-:W-:Y:S01]  /*1e10*/  FMUL.FTZ R213, R201, UR16 ;  /* 0x00000010c9d57c20 */ /* 0x000fe20008410000 */
[----:B------:R-:W2:Y:S04]  /*1e20*/  LDL R203, [R1+0x40] ;  /* 0x0000400001cb7983 */ /* 0x000ea80000100800 */
[----:B------:R-:W3:Y:S01]  /*1e30*/  LDL R201, [R1+0x44] ;  /* 0x0000440001c97983 */ /* 0x000ee20000100800 */
[----:B------:R-:W-:Y:S01]  /*1e40*/  IMAD.MOV.U32 R202, RZ, RZ, R130 ;  /* 0x000000ffffca7224 */ /* 0x000fe200078e0082 */
[----:B------:R-:W-:Y:S01]  /*1e50*/  SHF.R.U64 R194, R130, 0x10, R131 ;  /* 0x0000001082c27819 */ /* 0x000fe20000001283 */
[----:B------:R-:W-:Y:S01]  /*1e60*/  HADD2.F32 R193, -RZ, R193.H0_H0 ;  /* 0x200000c1ffc17230 */ /* 0x000fe20000004100 */
[----:B------:R-:W4:Y:S02]  /*1e70*/  LDG.E.64 R132, desc[UR10][R132.64] ;  /* 0x0000000a84847981 */ /* 0x000f24000c1e1b00 */
[----:B------:R-:W-:-:S02]  /*1e80*/  HADD2.F32 R202, -RZ, R202.H0_H0 ;  /* 0x200000caffca7230 */ /* 0x000fc40000004100 */
[----:B------:R-:W-:Y:S02]  /*1e90*/  HADD2.F32 R196, -RZ, R196.H0_H0 ;  /* 0x200000c4ffc47230 */ /* 0x000fe40000004100 */
[----:B------:R-:W-:Y:S01]  /*1ea0*/  FADD.FTZ R193, -R192, R193 ;  /* 0x000000c1c0c17221 */ /* 0x000fe20000010100 */
[--C-:B------:R-:W-:Y:S02]  /*1eb0*/  IMAD.MOV.U32 R126, RZ, RZ, R127.reuse ;  /* 0x000000ffff7e7224 */ /* 0x100fe400078e007f */
[----:B------:R-:W-:Y:S01]  /*1ec0*/  FMUL.FTZ R214, R214, R202 ;  /* 0x000000cad6d67220 */ /* 0x000fe20000410000 */
[----:B------:R-:W-:Y:S01]  /*1ed0*/  HADD2.F32 R194, -RZ, R194.H0_H0 ;  /* 0x200000c2ffc27230 */ /* 0x000fe20000004100 */
[----:B------:R-:W-:Y:S01]  /*1ee0*/  SHF.R.U32.HI R127, RZ, 0x10, R127 ;  /* 0x00000010ff7f7819 */ /* 0x000fe2000001167f */
[----:B------:R-:W-:Y:S01]  /*1ef0*/  HADD2.F32 R195, -RZ, R195.H0_H0 ;  /* 0x200000c3ffc37230 */ /* 0x000fe20000004100 */
[----:B------:R-:W-:Y:S01]  /*1f00*/  MOV R130, R131 ;  /* 0x0000008300827202 */ /* 0x000fe20000000f00 */
[----:B------:R-:W-:Y:S01]  /*1f10*/  FFMA.FTZ R214, R215, R196, R214 ;  /* 0x000000c4d7d67223 */ /* 0x000fe200000100d6 */
[----:B------:R-:W-:Y:S01]  /*1f20*/  SHF.R.U32.HI R131, RZ, 0x10, R131 ;  /* 0x00000010ff837819 */ /* 0x000fe20000011683 */
[----:B------:R-:W-:Y:S01]  /*1f30*/  FADD.FTZ R181, R202, R181 ;  /* 0x000000b5cab57221 */ /* 0x000fe20000010000 */
[----:B------:R-:W-:Y:S01]  /*1f40*/  FFMA.FTZ R73, R213, R202, R73 ;  /* 0x000000cad5497223 */ /* 0x000fe20000010049 */
[----:B------:R-:W-:Y:S01]  /*1f50*/  FMUL.FTZ R215, R193, UR16 ;  /* 0x00000010c1d77c20 */ /* 0x000fe20008410000 */
[----:B------:R-:W-:Y:S01]  /*1f60*/  FMUL.FTZ R216, R216, R194 ;  /* 0x000000c2d8d87220 */ /* 0x000fe20000410000 */
[----:B------:R-:W-:Y:S01]  /*1f70*/  HADD2.F32 R126, -RZ, R126.H0_H0 ;  /* 0x2000007eff7e7230 */ /* 0x000fe20000004100 */
[----:B------:R-:W4:Y:S01]  /*1f80*/  LDL R202, [R1+0x38] ;  /* 0x0000380001ca7983 */ /* 0x000f220000100800 */
[----:B------:R-:W-:-:S02]  /*1f90*/  HADD2.F32 R127, -RZ, R127.H0_H0 ;  /* 0x2000007fff7f7230 */ /* 0x000fc40000004100 */
[----:B------:R-:W-:Y:S01]  /*1fa0*/  FADD.FTZ R42, R195, R42 ;  /* 0x0000002ac32a7221 */ /* 0x000fe20000010000 */
[--C-:B------:R-:W-:Y:S01]  /*1fb0*/  IMAD.MOV.U32 R128, RZ, RZ, R129.reuse ;  /* 0x000000ffff807224 */ /* 0x100fe200078e0081 */
[----:B------:R-:W-:Y:S01]  /*1fc0*/  SHF.R.U32.HI R129, RZ, 0x10, R129 ;  /* 0x00000010ff817819 */ /* 0x000fe20000011681 */
[-C--:B------:R-:W-:Y:S01]  /*1fd0*/  FFMA.FTZ R14, R215, R195.reuse, R14 ;  /* 0x000000c3d70e7223 */ /* 0x080fe2000001000e */
[----:B------:R-:W-:Y:S01]  /*1fe0*/  FFMA.FTZ R216, R208, R195, R216 ;  /* 0x000000c3d0d87223 */ /* 0x000fe200000100d8 */
[----:B------:R-:W-:Y:S01]  /*1ff0*/  HADD2.F32 R131, -RZ, R131.H0_H0 ;  /* 0x20000083ff837230 */ /* 0x000fe20000004100 */
[----:B------:R-:W4:Y:S01]  /*2000*/  LDL R195, [R1+0x3c] ;  /* 0x00003c0001c37983 */ /* 0x000f220000100800 */
[C---:B------:R-:W-:Y:S01]  /*2010*/  FADD.FTZ R126, -R192.reuse, R126 ;  /* 0x0000007ec07e7221 */ /* 0x040fe20000010100 */
[----:B------:R-:W-:Y:S01]  /*2020*/  FADD.FTZ R127, -R192, R127 ;  /* 0x0000007fc07f7221 */ /* 0x000fe20000010100 */
[----:B------:R-:W-:Y:S01]  /*2030*/  HADD2.F32 R130, -RZ, R130.H0_H0 ;  /* 0x20000082ff827230 */ /* 0x000fe20000004100 */
[----:B------:R0:W5:Y:S01]  /*2040*/  @P0 LDG.E.64 R108, desc[UR10][R138.64] ;  /* 0x0000000a8a6c0981 */ /* 0x000162000c1e1b00 */
[----:B------:R-:W-:-:S02]  /*2050*/  HADD2.F32 R129, -RZ, R129.H0_H0 ;  /* 0x20000081ff817230 */ /* 0x000fc40000004100 */
[----:B------:R-:W-:Y:S01]  /*2060*/  FMUL.FTZ R217, R126, UR16 ;  /* 0x000000107ed97c20 */ /* 0x000fe20008410000 */
[----:B------:R-:W-:Y:S01]  /*2070*/  FMUL.FTZ R219, R127, UR16 ;  /* 0x000000107fdb7c20 */ /* 0x000fe20008410000 */
[----:B------:R-:W-:Y:S01]  /*2080*/  FADD.FTZ R41, R196, R41 ;  /* 0x00000029c4297221 */ /* 0x000fe20000010000 */
[----:B------:R-:W-:Y:S01]  /*2090*/  FFMA.FTZ R13, R213, R196, R13 ;  /* 0x000000c4d50d7223 */ /* 0x000fe2000001000d */
[-C--:B------:R-:W-:Y:S01]  /*20a0*/  FMUL.FTZ R218, R207, R130.reuse ;  /* 0x00000082cfda7220 */ /* 0x080fe20000410000 */
[----:B------:R-:W4:Y:S01]  /*20b0*/  LDL R196, [R1+0x28] ;  /* 0x0000280001c47983 */ /* 0x000f220000100800 */
[----:B------:R-:W-:Y:S01]  /*20c0*/  FADD.FTZ R179, R130, R179 ;  /* 0x000000b382b37221 */ /* 0x000fe20000010000 */
[----:B------:R-:W-:Y:S01]  /*20d0*/  FFMA.FTZ R75, R217, R130, R75 ;  /* 0x00000082d94b7223 */ /* 0x000fe2000001004b */
[----:B------:R-:W-:Y:S01]  /*20e0*/  FADD.FTZ R44, R129, R44 ;  /* 0x0000002c812c7221 */ /* 0x000fe20000010000 */
[----:B------:R-:W-:Y:S01]  /*20f0*/  FFMA.FTZ R16, R219, R129, R16 ;  /* 0x00000081db107223 */ /* 0x000fe20000010010 */
[----:B------:R-:W-:Y:S01]  /*2100*/  FADD.FTZ R178, R131, R178 ;  /* 0x000000b283b27221 */ /* 0x000fe20000010000 */
[----:B------:R-:W-:Y:S01]  /*2110*/  FFMA.FTZ R76, R219, R131, R76 ;  /* 0x00000083db4c7223 */ /* 0x000fe2000001004c */
[----:B------:R-:W-:Y:S01]  /*2120*/  MOV R193, R134 ;  /* 0x0000008600c17202 */ /* 0x000fe20000000f00 */
[----:B0-----:R-:W0:Y:S01]  /*2130*/  @P1 LDC.64 R138, c[0x0][0x3b8] ;  /* 0x0000ee00ff8a1b82 */ /* 0x001e220000000a00 */
[----:B------:R-:W-:Y:S01]  /*2140*/  SHF.R.U32.HI R130, RZ, 0x10, R135 ;  /* 0x00000010ff827819 */ /* 0x000fe20000011687 */
[----:B------:R-:W-:-:S02]  /*2150*/  HADD2.F32 R167, -RZ, R167.H0_H0 ;  /* 0x200000a7ffa77230 */ /* 0x000fc40000004100 */
[----:B------:R-:W-:Y:S01]  /*2160*/  FFMA.FTZ R91, R125, R123, R91 ;  /* 0x0000007b7d5b7223 */ /* 0x000fe2000001005b */
[----:B------:R-:W-:-:S04]  /*2170*/  @P1 IMAD.WIDE.U32 R140, R12, 0x4, R140 ;  /* 0x000000040c8c1825 */ /* 0x000fc800078e008c */
[----:B------:R-:W-:Y:S01]  /*2180*/  FMUL.FTZ R166, R166, UR16 ;  /* 0x00000010a6a67c20 */ /* 0x000fe20008410000 */
[----:B------:R-:W-:Y:S01]  /*2190*/  FADD.FTZ R185, R122, R185 ;  /* 0x000000b97ab97221 */ /* 0x000fe20000010000 */
[----:B------:R-:W4:Y:S04]  /*21a0*/  LDG.E.64 R118, desc[UR10][R118.64] ;  /* 0x0000000a76767981 */ /* 0x000f28000c1e1b00 */
[----:B------:R-:W4:Y:S04]  /*21b0*/  LDG.E.64 R142, desc[UR10][R142.64] ;  /* 0x0000000a8e8e7981 */ /* 0x000f28000c1e1b00 */
[----:B------:R-:W4:Y:S04]  /*21c0*/  LDG.E.64 R144, desc[UR10][R144.64] ;  /* 0x0000000a90907981 */ /* 0x000f28000c1e1b00 */
[----:B------:R-:W4:Y:S04]  /*21d0*/  LDG.E.64 R66, desc[UR10][R66.64] ;  /* 0x0000000a42427981 */ /* 0x000f28000c1e1b00 */
[----:B------:R-:W4:Y:S04]  /*21e0*/  LDG.E.64 R64, desc[UR10][R64.64] ;  /* 0x0000000a40407981 */ /* 0x000f28000c1e1b00 */
[----:B------:R-:W4:Y:S01]  /*21f0*/  LDG.E.64 R120, desc[UR10][R120.64] ;  /* 0x0000000a78787981 */ /* 0x000f22000c1e1b00 */
[----:B--2---:R-:W-:Y:S01]  /*2200*/  FMUL.FTZ R220, R203, R131 ;  /* 0x00000083cbdc7220 */ /* 0x004fe20000410000 */
[----:B------:R-:W-:Y:S01]  /*2210*/  SHF.R.U64 R131, R134, 0x10, R135 ;  /* 0x0000001086837819 */ /* 0x000fe20000001287 */
[----:B0-----:R-:W-:-:S04]  /*2220*/  @P1 IMAD.WIDE.U32 R138, R6, 0x4, R138 ;  /* 0x00000004068a1825 */ /* 0x001fc800078e008a */
[----:B------:R-:W-:Y:S01]  /*2230*/  FMUL.FTZ R123, R237, R122 ;  /* 0x0000007aed7b7220 */ /* 0x000fe20000410000 */
[----:B---3--:R-:W-:Y:S01]  /*2240*/  FFMA.FTZ R220, R201, R129, R220 ;  /* 0x00000081c9dc7223 */ /* 0x008fe200000100dc */
[----:B------:R-:W-:Y:S01]  /*2250*/  SHF.R.U64 R134, R136, 0x10, R137 ;  /* 0x0000001088867819 */ /* 0x000fe20000001289 */
[----:B------:R-:W-:Y:S01]  /*2260*/  IMAD.MOV.U32 R129, RZ, RZ, R135 ;  /* 0x000000ffff817224 */ /* 0x000fe200078e0087 */
[----:B------:R0:W5:Y:S01]  /*2270*/  @P1 LDG.E R0, desc[UR10][R138.64] ;  /* 0x0000000a8a001981 */ /* 0x000162000c1e1900 */
[----:B------:R-:W-:-:S03]  /*2280*/  IMAD.MOV.U32 R135, RZ, RZ, R136 ;  /* 0x000000ffff877224 */ /* 0x000fc600078e0088 */
[----:B------:R-:W2:Y:S01]  /*2290*/  LDL R136, [R1+0x2c] ;  /* 0x00002c0001887983 */ /* 0x000ea20000100800 */
[----:B------:R-:W-:Y:S01]  /*22a0*/  FADD.FTZ R60, R167, R60 ;  /* 0x0000003ca73c7221 */ /* 0x000fe20000010000 */
[----:B------:R-:W-:Y:S02]  /*22b0*/  HADD2.F32 R128, -RZ, R128.H0_H0 ;  /* 0x20000080ff807230 */ /* 0x000fe40000004100 */
[----:B------:R1:W5:Y:S01]  /*22c0*/  @P1 LDG.E R3, desc[UR10][R140.64] ;  /* 0x0000000a8c031981 */ /* 0x000362000c1e1900 */
[----:B0-----:R-:W0:Y:S01]  /*22d0*/  @P0 LDC.64 R138, c[0x0][0x438] ;  /* 0x00010e00ff8a0b82 */ /* 0x001e220000000a00 */
[-C--:B------:R-:W-:Y:S01]  /*22e0*/  FFMA.FTZ R32, R166, R167.reuse, R32 ;  /* 0x000000a7a6207223 */ /* 0x080fe20000010020 */
[----:B------:R-:W-:Y:S01]  /*22f0*/  FFMA.FTZ R167, R238, R167, R123 ;  /* 0x000000a7eea77223 */ /* 0x000fe2000001007b */
[----:B------:R-:W-:Y:S01]  /*2300*/  FFMA.FTZ R92, R166, R122, R92 ;  /* 0x0000007aa65c7223 */ /* 0x000fe2000001005c */
[----:B------:R-:W-:Y:S02]  /*2310*/  HADD2.F32 R135, -RZ, R135.H0_H0 ;  /* 0x20000087ff877230 */ /* 0x000fe40000004100 */
[----:B------:R-:W-:-:S04]  /*2320*/  IMAD.WIDE.U32 R122, R4, 0x8, R204 ;  /* 0x00000008047a7825 */ /* 0x000fc800078e00cc */
[----:B-1----:R-:W-:-:S04]  /*2330*/  IMAD.WIDE.U32 R140, R6, 0x8, R204 ;  /* 0x00000008068c7825 */ /* 0x002fc800078e00cc */
[----:B------:R-:W-:Y:S01]  /*2340*/  FADD.FTZ R180, R194, R180 ;  /* 0x000000b4c2b47221 */ /* 0x000fe20000010000 */
[----:B------:R-:W-:Y:S01]  /*2350*/  FFMA.FTZ R74, R215, R194, R74 ;  /* 0x000000c2d74a7223 */ /* 0x000fe2000001004a */
[----:B------:R-:W-:Y:S01]  /*2360*/  FADD.FTZ R43, R128, R43 ;  /* 0x0000002b802b7221 */ /* 0x000fe20000010000 */
[----:B------:R-:W-:Y:S02]  /*2370*/  HADD2.F32 R193, -RZ, R193.H0_H0 ;  /* 0x200000c1ffc17230 */ /* 0x000fe40000004100 */
[----:B0-----:R-:W-:-:S04]  /*2380*/  @P0 IMAD.WIDE.U32 R138, R5, 0x8, R138 ;  /* 0x00000008058a0825 */ /* 0x001fc800078e008a */
[-C--:B------:R-:W-:Y:S01]  /*2390*/  FFMA.FTZ R15, R217, R128.reuse, R15 ;  /* 0x00000080d90f7223 */ /* 0x080fe2000001000f */
[----:B------:R-:W-:Y:S01]  /*23a0*/  FFMA.FTZ R218, R206, R128, R218 ;  /* 0x00000080ceda7223 */ /* 0x000fe200000100da */
[----:B----4-:R-:W-:Y:S01]  /*23b0*/  FMUL.FTZ R202, R202, R135 ;  /* 0x00000087caca7220 */ /* 0x010fe20000410000 */
[----:B------:R-:W3:Y:S04]  /*23c0*/  LDG.E.64 R140, desc[UR10][R140.64] ;  /* 0x0000000a8c8c7981 */ /* 0x000ee8000c1e1b00 */
[----:B------:R0:W5:Y:S01]  /*23d0*/  @P0 LDG.E.64 R114, desc[UR10][R138.64] ;  /* 0x0000000a8a720981 */ /* 0x000162000c1e1b00 */
[----:B------:R-:W-:Y:S01]  /*23e0*/  IMAD.MOV.U32 R194, RZ, RZ, R132 ;  /* 0x000000ffffc27224 */ /* 0x000fe200078e0084 */
[--C-:B------:R-:W-:Y:S02]  /*23f0*/  SHF.R.U64 R128, R132, 0x10, R133.reuse ;  /* 0x0000001084807819 */ /* 0x100fe40000001285 */
[----:B------:R-:W-:Y:S01]  /*2400*/  MOV R132, R137 ;  /* 0x0000008900847202 */ /* 0x000fe20000000f00 */
[--C-:B------:R-:W-:Y:S01]  /*2410*/  IMAD.MOV.U32 R126, RZ, RZ, R133.reuse ;  /* 0x000000ffff7e7224 */ /* 0x100fe200078e0085 */
[----:B------:R-:W-:Y:S01]  /*2420*/  SHF.R.U32.HI R127, RZ, 0x10, R133 ;  /* 0x00000010ff7f7819 */ /* 0x000fe20000011685 */
[----:B------:R-:W-:-:S02]  /*2430*/  HADD2.F32 R129, -RZ, R129.H0_H0 ;  /* 0x20000081ff817230 */ /* 0x000fc40000004100 */
[----:B------:R-:W-:Y:S02]  /*2440*/  HADD2.F32 R134, -RZ, R134.H0_H0 ;  /* 0x20000086ff867230 */ /* 0x000fe40000004100 */
[----:B------:R-:W-:Y:S02]  /*2450*/  HADD2.F32 R131, -RZ, R131.H0_H0 ;  /* 0x20000083ff837230 */ /* 0x000fe40000004100 */
[----:B------:R-:W-:Y:S01]  /*2460*/  FADD.FTZ R177, R135, R177 ;  /* 0x000000b187b17221 */ /* 0x000fe20000010000 */
[----:B0-----:R-:W-:Y:S01]  /*2470*/  IMAD.WIDE.U32 R138, R5, 0x8, R204 ;  /* 0x00000008058a7825 */ /* 0x001fe200078e00cc */
[----:B------:R-:W4:Y:S04]  /*2480*/  LDG.E.64 R122, desc[UR10][R122.64] ;  /* 0x0000000a7a7a7981 */ /* 0x000f28000c1e1b00 */
[----:B------:R-:W4:Y:S01]  /*2490*/  LDL R204, [R1+0x30] ;  /* 0x0000300001cc7983 */ /* 0x000f220000100800 */
[----:B------:R-:W-:-:S03]  /*24a0*/  FFMA.FTZ R202, R195, R193, R202 ;  /* 0x000000c1c3ca7223 */ /* 0x000fc600000100ca */
[----:B------:R-:W4:Y:S01]  /*24b0*/  LDL R205, [R1+0x34] ;  /* 0x0000340001cd7983 */ /* 0x000f220000100800 */
[----:B------:R-:W-:-:S03]  /*24c0*/  HADD2.F32 R194, -RZ, R194.H0_H0 ;  /* 0x200000c2ffc27230 */ /* 0x000fc60000004100 */
[----:B------:R-:W4:Y:S01]  /*24d0*/  LDL R195, [R1+0x20] ;  /* 0x0000200001c37983 */ /* 0x000f220000100800 */
[----:B------:R-:W-:Y:S01]  /*24e0*/  HADD2.F32 R132, -RZ, R132.H0_H0 ;  /* 0x20000084ff847230 */ /* 0x000fe20000004100 */
[----:B------:R-:W-:Y:S01]  /*24f0*/  SHF.R.U32.HI R133, RZ, 0x10, R137 ;  /* 0x00000010ff857819 */ /* 0x000fe20000011689 */
[----:B------:R-:W-:Y:S01]  /*2500*/  FADD.FTZ R194, -R192, R194 ;  /* 0x000000c2c0c27221 */ /* 0x000fe20000010100 */
[----:B------:R-:W4:Y:S02]  /*2510*/  LDL R137, [R1+0x18] ;  /* 0x0000180001897983 */ /* 0x000f240000100800 */
[----:B------:R-:W-:Y:S01]  /*2520*/  FMUL.FTZ R206, R196, R132 ;  /* 0x00000084c4ce7220 */ /* 0x000fe20000410000 */
[----:B------:R-:W-:Y:S01]  /*2530*/  FMUL.FTZ R201, R194, UR16 ;  /* 0x00000010c2c97c20 */ /* 0x000fe20008410000 */
[----:B------:R-:W-:Y:S01]  /*2540*/  HADD2.F32 R127, -RZ, R127.H0_H0 ;  /* 0x2000007fff7f7230 */ /* 0x000fe20000004100 */
[----:B------:R-:W4:Y:S01]  /*2550*/  LDL R194, [R1+0x24] ;  /* 0x0000240001c27983 */ /* 0x000f220000100800 */
[----:B------:R-:W-:-:S02]  /*2560*/  HADD2.F32 R126, -RZ, R126.H0_H0 ;  /* 0x2000007eff7e7230 */ /* 0x000fc40000004100 */
[----:B------:R-:W-:Y:S02]  /*2570*/  HADD2.F32 R128, -RZ, R128.H0_H0 ;  /* 0x20000080ff807230 */ /* 0x000fe40000004100 */
[----:B------:R-:W-:Y:S01]  /*2580*/  FADD.FTZ R176, R134, R176 ;  /* 0x000000b086b07221 */ /* 0x000fe20000010000 */
[----:B------:R-:W4:Y:S01]  /*2590*/  LDG.E.64 R138, desc[UR10][R138.64] ;  /* 0x0000000a8a8a7981 */ /* 0x000f22000c1e1b00 */
[----:B--2---:R-:W-:-:S03]  /*25a0*/  FFMA.FTZ R206, R136, R129, R206 ;  /* 0x0000008188ce7223 */ /* 0x004fc600000100ce */
[----:B------:R-:W2:Y:S01]  /*25b0*/  LDL R136, [R1+0x1c] ;  /* 0x00001c0001887983 */ /* 0x000ea20000100800 */
[C---:B------:R-:W-:Y:S01]  /*25c0*/  FADD.FTZ R127, -R192.reuse, R127 ;  /* 0x0000007fc07f7221 */ /* 0x040fe20000010100 */
[C---:B------:R-:W-:Y:S01]  /*25d0*/  FADD.FTZ R126, -R192.reuse, R126 ;  /* 0x0000007ec07e7221 */ /* 0x040fe20000010100 */
[----:B------:R-:W-:Y:S02]  /*25e0*/  HADD2.F32 R133, -RZ, R133.H0_H0 ;  /* 0x20000085ff857230 */ /* 0x000fe40000004100 */
[----:B------:R-:W-:Y:S01]  /*25f0*/  FFMA.FTZ R77, R201, R135, R77 ;  /* 0x00000087c94d7223 */ /* 0x000fe2000001004d */
[----:B------:R-:W-:Y:S01]  /*2600*/  FMUL.FTZ R207, R127, UR16 ;  /* 0x000000107fcf7c20 */ /* 0x000fe20008410000 */
[----:B------:R-:W-:Y:S01]  /*2610*/  FADD.FTZ R128, -R192, R128 ;  /* 0x00000080c0807221 */ /* 0x000fe20000010100 */
[----:B------:R-:W-:Y:S02]  /*2620*/  IMAD.MOV.U32 R135, RZ, RZ, R118 ;  /* 0x000000ffff877224 */ /* 0x000fe400078e0076 */
[----:B------:R-:W-:Y:S01]  /*2630*/  FADD.FTZ R174, R133, R174 ;  /* 0x000000ae85ae7221 */ /* 0x000fe20000010000 */
[----:B------:R-:W-:Y:S01]  /*2640*/  FFMA.FTZ R80, R207, R133, R80 ;  /* 0x00000085cf507223 */ /* 0x000fe20000010050 */
[----:B------:R-:W-:Y:S01]  /*2650*/  FMUL.FTZ R203, R128, UR16 ;  /* 0x0000001080cb7c20 */ /* 0x000fe20008410000 */
[----:B------:R-:W-:Y:S01]  /*2660*/  FADD.FTZ R175, R132, R175 ;  /* 0x000000af84af7221 */ /* 0x000fe20000010000 */
[----:B------:R-:W-:-:S02]  /*2670*/  HADD2.F32 R135, -RZ, R135.H0_H0 ;  /* 0x20000087ff877230 */ /* 0x000fc40000004100 */
[-C--:B------:R-:W-:Y:S01]  /*2680*/  FFMA.FTZ R78, R203, R134.reuse, R78 ;  /* 0x00000086cb4e7223 */ /* 0x080fe2000001004e */
[----:B------:R-:W-:Y:S01]  /*2690*/  FADD.FTZ R45, R193, R45 ;  /* 0x0000002dc12d7221 */ /* 0x000fe20000010000 */
[----:B------:R-:W-:Y:S01]  /*26a0*/  FFMA.FTZ R17, R201, R193, R17 ;  /* 0x000000c1c9117223 */ /* 0x000fe20000010011 */
[----:B------:R-:W-:Y:S01]  /*26b0*/  HADD2.F32 R130, -RZ, R130.H0_H0 ;  /* 0x20000082ff827230 */ /* 0x000fe20000004100 */
[----:B------:R-:W2:Y:S01]  /*26c0*/  LDL R193, [R1+0x14] ;  /* 0x0000140001c17983 */ /* 0x000ea20000100800 */
[--C-:B---3--:R-:W-:Y:S02]  /*26d0*/  SHF.R.U64 R128, R140, 0x10, R141.reuse ;  /* 0x000000108c807819 */ /* 0x108fe4000000128d */
[----:B------:R-:W-:Y:S01]  /*26e0*/  SHF.R.U32.HI R127, RZ, 0x10, R141 ;  /* 0x00000010ff7f7819 */ /* 0x000fe2000001168d */
[----:B----4-:R-:W-:-:S04]  /*26f0*/  FMUL.FTZ R204, R204, R134 ;  /* 0x00000086cccc7220 */ /* 0x010fc80000410000 */
[----:B------:R-:W-:Y:S01]  /*2700*/  FFMA.FTZ R204, R205, R131, R204 ;  /* 0x00000083cdcc7223 */ /* 0x000fe200000100cc */
[----:B------:R-:W-:Y:S01]  /*2710*/  FMUL.FTZ R205, R126, UR16 ;  /* 0x000000107ecd7c20 */ /* 0x000fe20008410000 */
[----:B------:R-:W-:-:S03]  /*2720*/  FMUL.FTZ R208, R195, R133 ;  /* 0x00000085c3d07220 */ /* 0x000fc60000410000 */
[----:B------:R-:W-:Y:S01]  /*2730*/  FFMA.FTZ R79, R205, R132, R79 ;  /* 0x00000084cd4f7223 */ /* 0x000fe2000001004f */
[----:B------:R-:W-:Y:S01]  /*2740*/  IMAD.MOV.U32 R133, RZ, RZ, R140 ;  /* 0x000000ffff857224 */ /* 0x000fe200078e008c */
[----:B------:R-:W-:Y:S01]  /*2750*/  MOV R132, R142 ;  /* 0x0000008e00847202 */ /* 0x000fe20000000f00 */
[----:B------:R-:W3:Y:S01]  /*2760*/  LDL R195, [R1+0x10] ;  /* 0x0000100001c37983 */ /* 0x000ee20000100800 */
[----:B------:R-:W-:Y:S02]  /*2770*/  IMAD.MOV.U32 R126, RZ, RZ, R141 ;  /* 0x000000ffff7e7224 */ /* 0x000fe400078e008d */
[----:B------:R-:W-:Y:S02]  /*2780*/  HADD2.F32 R134, -RZ, R133.H0_H0 ;  /* 0x20000085ff867230 */ /* 0x000fe40000004100 */
[----:B------:R-:W-:Y:S01]  /*2790*/  FMUL.FTZ R141, R137, R135 ;  /* 0x00000087898d7220 */ /* 0x000fe20000410000 */
[----:B------:R-:W-:Y:S02]  /*27a0*/  HADD2.F32 R132, -RZ, R132.H0_H0 ;  /* 0x20000084ff847230 */ /* 0x000fe40000004100 */
[----:B------:R-:W-:Y:S01]  /*27b0*/  FFMA.FTZ R208, R194, R130, R208 ;  /* 0x00000082c2d07223 */ /* 0x000fe200000100d0 */
[----:B------:R-:W4:Y:S01]  /*27c0*/  LDL R137, [R1+0xc] ;  /* 0x00000c0001897983 */ /* 0x000f220000100800 */
[----:B------:R-:W-:-:S03]  /*27d0*/  FADD.FTZ R134, -R192, R134 ;  /* 0x00000086c0867221 */ /* 0x000fc60000010100 */
[----:B------:R-:W4:Y:S01]  /*27e0*/  LDL R194, [R1+0x8] ;  /* 0x0000080001c27983 */ /* 0x000f220000100800 */
[----:B------:R-:W-:-:S03]  /*27f0*/  FMUL.FTZ R140, R134, UR16 ;  /* 0x00000010868c7c20 */ /* 0x000fc60008410000 */
[----:B------:R-:W4:Y:S01]  /*2800*/  LDL R134, [R1+0x4] ;  /* 0x0000040001867983 */ /* 0x000f220000100800 */
[----:B--2---:R-:W-:-:S03]  /*2810*/  FFMA.FTZ R141, R136, R132, R141 ;  /* 0x00000084888d7223 */ /* 0x004fc6000001008d */
[----:B------:R-:W2:Y:S01]  /*2820*/  LDL R136, [R1] ;  /* 0x0000000001887983 */ /* 0x000ea20000100800 */
[----:B------:R-:W-:Y:S01]  /*2830*/  SHF.R.U64 R133, R118, 0x10, R119 ;  /* 0x0000001076857819 */ /* 0x000fe20000001277 */
[----:B------:R-:W-:Y:S01]  /*2840*/  FADD.FTZ R46, R131, R46 ;  /* 0x0000002e832e7221 */ /* 0x000fe20000010000 */
[----:B------:R-:W-:Y:S01]  /*2850*/  FFMA.FTZ R18, R203, R131, R18 ;  /* 0x00000083cb127223 */ /* 0x000fe20000010012 */
[----:B------:R-:W-:Y:S01]  /*2860*/  HADD2.F32 R127, -RZ, R127.H0_H0 ;  /* 0x2000007fff7f7230 */ /* 0x000fe20000004100 */
[----:B------:R-:W-:Y:S01]  /*2870*/  SHF.R.U64 R131, R142, 0x10, R143 ;  /* 0x000000108e837819 */ /* 0x000fe2000000128f */
[----:B------:R-:W-:Y:S02]  /*2880*/  HADD2.F32 R128, -RZ, R128.H0_H0 ;  /* 0x20000080ff807230 */ /* 0x000fe40000004100 */
[----:B------:R-:W-:Y:S01]  /*2890*/  HADD2.F32 R133, -RZ, R133.H0_H0 ;  /* 0x20000085ff857230 */ /* 0x000fe20000004100 */
[----:B------:R-:W-:Y:S01]  /*28a0*/  MOV R118, R119 ;  /* 0x0000007700767202 */ /* 0x000fe20000000f00 */
[----:B------:R-:W-:-:S02]  /*28b0*/  HADD2.F32 R126, -RZ, R126.H0_H0 ;  /* 0x2000007eff7e7230 */ /* 0x000fc40000004100 */
[----:B------:R-:W-:Y:S01]  /*28c0*/  FADD.FTZ R47, R129, R47 ;  /* 0x0000002f812f7221 */ /* 0x000fe20000010000 */
[----:B------:R-:W-:Y:S01]  /*28d0*/  FFMA.FTZ R19, R205, R129, R19 ;  /* 0x00000081cd137223 */ /* 0x000fe20000010013 */
[----:B------:R-:W-:Y:S01]  /*28e0*/  FADD.FTZ R48, R130, R48 ;  /* 0x0000003082307221 */ /* 0x000fe20000010000 */
[----:B------:R-:W-:Y:S01]  /*28f0*/  FFMA.FTZ R20, R207, R130, R20 ;  /* 0x00000082cf147223 */ /* 0x000fe20000010014 */
[----:B------:R-:W-:Y:S01]  /*2900*/  SHF.R.U32.HI R119, RZ, 0x10, R119 ;  /* 0x00000010ff777819 */ /* 0x000fe20000011677 */
[C---:B------:R-:W-:Y:S01]  /*2910*/  FADD.FTZ R127, -R192.reuse, R127 ;  /* 0x0000007fc07f7221 */ /* 0x040fe20000010100 */
[--C-:B------:R-:W-:Y:S01]  /*2920*/  IMAD.MOV.U32 R129, RZ, RZ, R143.reuse ;  /* 0x000000ffff817224 */ /* 0x100fe200078e008f */
[----:B------:R-:W-:Y:S01]  /*2930*/  SHF.R.U32.HI R130, RZ, 0x10, R143 ;  /* 0x00000010ff827819 */ /* 0x000fe2000001168f */
[C---:B------:R-:W-:Y:S01]  /*2940*/  FADD.FTZ R128, -R192.reuse, R128 ;  /* 0x00000080c0807221 */ /* 0x040fe20000010100 */
[----:B------:R-:W-:Y:S02]  /*2950*/  HADD2.F32 R131, -RZ, R131.H0_H0 ;  /* 0x20000083ff837230 */ /* 0x000fe40000004100 */
[----:B------:R-:W-:Y:S01]  /*2960*/  FADD.FTZ R126, -R192, R126 ;  /* 0x0000007ec07e7221 */ /* 0x000fe20000010100 */
[----:B------:R-:W-:-:S02]  /*2970*/  HADD2.F32 R119, -RZ, R119.H0_H0 ;  /* 0x20000077ff777230 */ /* 0x000fc40000004100 */
[----:B------:R-:W-:Y:S01]  /*2980*/  FMUL.FTZ R142, R128, UR16 ;  /* 0x00000010808e7c20 */ /* 0x000fe20008410000 */
[----:B------:R-:W-:Y:S01]  /*2990*/  HADD2.F32 R118, -RZ, R118.H0_H0 ;  /* 0x20000076ff767230 */ /* 0x000fe20000004100 */
[----:B------:R-:W-:Y:S01]  /*29a0*/  SHF.R.U64 R128, R138, 0x10, R139 ;  /* 0x000000108a807819 */ /* 0x000fe2000000128b */
[----:B------:R-:W-:Y:S02]  /*29b0*/  HADD2.F32 R130, -RZ, R130.H0_H0 ;  /* 0x20000082ff827230 */ /* 0x000fe40000004100 */
[----:B------:R-:W-:Y:S01]  /*29c0*/  FADD.FTZ R172, R133, R172 ;  /* 0x000000ac85ac7221 */ /* 0x000fe20000010000 */
[----:B------:R-:W-:Y:S02]  /*29d0*/  HADD2.F32 R129, -RZ, R129.H0_H0 ;  /* 0x20000081ff817230 */ /* 0x000fe40000004100 */
[----:B------:R-:W-:Y:S01]  /*29e0*/  FADD.FTZ R171, R118, R171 ;  /* 0x000000ab76ab7221 */ /* 0x000fe20000010000 */
[----:B------:R-:W-:Y:S02]  /*29f0*/  HADD2.F32 R128, -RZ, R128.H0_H0 ;  /* 0x20000080ff807230 */ /* 0x000fe40000004100 */
[C---:B------:R-:W-:Y:S01]  /*2a00*/  FFMA.FTZ R82, R142.reuse, R133, R82 ;  /* 0x000000858e527223 */ /* 0x040fe20000010052 */
[----:B------:R-:W-:Y:S01]  /*2a10*/  FADD.FTZ R50, R131, R50 ;  /* 0x0000003283327221 */ /* 0x000fe20000010000 */
[----:B------:R-:W-:Y:S01]  /*2a20*/  FFMA.FTZ R22, R142, R131, R22 ;  /* 0x000000838e167223 */ /* 0x000fe20000010016 */
[----:B------:R-:W-:Y:S01]  /*2a30*/  FADD.FTZ R170, R119, R170 ;  /* 0x000000aa77aa7221 */ /* 0x000fe20000010000 */
[----:B------:R-:W-:Y:S01]  /*2a40*/  FADD.FTZ R51, R129, R51 ;  /* 0x0000003381337221 */ /* 0x000fe20000010000 */
[----:B------:R-:W-:Y:S01]  /*2a50*/  FADD.FTZ R128, -R192, R128 ;  /* 0x00000080c0807221 */ /* 0x000fe20000010100 */
[----:B------:R-:W-:-:S03]  /*2a60*/  FADD.FTZ R52, R130, R52 ;  /* 0x0000003482347221 */ /* 0x000fc60000010000 */
[----:B------:R-:W-:Y:S01]  /*2a70*/  FMUL.FTZ R128, R128, UR16 ;  /* 0x0000001080807c20 */ /* 0x000fe20008410000 */
[----:B------:R-:W-:Y:S01]  /*2a80*/  FADD.FTZ R49, R132, R49 ;  /* 0x0000003184317221 */ /* 0x000fe20000010000 */
[----:B------:R-:W-:Y:S01]  /*2a90*/  FFMA.FTZ R21, R140, R132, R21 ;  /* 0x000000848c157223 */ /* 0x000fe20000010015 */
[----:B---3--:R-:W-:Y:S01]  /*2aa0*/  FMUL.FTZ R143, R195, R133 ;  /* 0x00000085c38f7220 */ /* 0x008fe20000410000 */
[----:B------:R-:W-:Y:S01]  /*2ab0*/  FMUL.FTZ R195, R127, UR16 ;  /* 0x000000107fc37c20 */ /* 0x000fe20008410000 */
[----:B------:R-:W-:Y:S02]  /*2ac0*/  IMAD.MOV.U32 R127, RZ, RZ, R138 ;  /* 0x000000ffff7f7224 */ /* 0x000fe400078e008a */
[----:B------:R-:W-:Y:S01]  /*2ad0*/  FFMA.FTZ R143, R193, R131, R143 ;  /* 0x00000083c18f7223 */ /* 0x000fe2000001008f */
[----:B------:R-:W-:Y:S02]  /*2ae0*/  FMUL.FTZ R193, R126, UR16 ;  /* 0x000000107ec17c20 */ /* 0x000fe40008410000 */
[----:B------:R-:W-:-:S02]  /*2af0*/  HADD2.F32 R127, -RZ, R127.H0_H0 ;  /* 0x2000007fff7f7230 */ /* 0x000fc40000004100 */
[-C--:B------:R-:W-:Y:S01]  /*2b00*/  FFMA.FTZ R83, R193, R118.reuse, R83 ;  /* 0x00000076c1537223 */ /* 0x080fe20000010053 */
[----:B----4-:R-:W-:Y:S01]  /*2b10*/  FMUL.FTZ R194, R194, R118 ;  /* 0x00000076c2c27220 */ /* 0x010fe20000410000 */
[----:B------:R-:W-:Y:S01]  /*2b20*/  IMAD.MOV.U32 R118, RZ, RZ, R139 ;  /* 0x000000ffff767224 */ /* 0x000fe200078e008b */
[----:B------:R-:W-:Y:S01]  /*2b30*/  MOV R126, R144 ;  /* 0x00000090007e7202 */ /* 0x000fe20000000f00 */
[----:B------:R-:W-:Y:S01]  /*2b40*/  IMAD.MOV.U32 R133, RZ, RZ, R66 ;  /* 0x000000ffff857224 */ /* 0x000fe200078e0042 */
[----:B------:R-:W-:Y:S01]  /*2b50*/  SHF.R.U64 R131, R66, 0x10, R67 ;  /* 0x0000001042837819 */ /* 0x000fe20000001243 */
[----:B------:R-:W-:Y:S01]  /*2b60*/  FFMA.FTZ R84, R195, R119, R84 ;  /* 0x00000077c3547223 */ /* 0x000fe20000010054 */
[-C--:B------:R-:W-:Y:S01]  /*2b70*/  FFMA.FTZ R23, R193, R129.reuse, R23 ;  /* 0x00000081c1177223 */ /* 0x080fe20000010017 */
[----:B------:R-:W-:Y:S01]  /*2b80*/  FFMA.FTZ R194, R137, R129, R194 ;  /* 0x0000008189c27223 */ /* 0x000fe200000100c2 */
[----:B------:R-:W-:Y:S01]  /*2b90*/  SHF.R.U64 R129, R144, 0x10, R145 ;  /* 0x0000001090817819 */ /* 0x000fe20000001291 */
[----:B------:R-:W-:-:S02]  /*2ba0*/  HADD2.F32 R118, -RZ, R118.H0_H0 ;  /* 0x20000076ff767230 */ /* 0x000fc40000004100 */
[----:B------:R-:W-:Y:S01]  /*2bb0*/  FFMA.FTZ R24, R195, R130, R24 ;  /* 0x00000082c3187223 */ /* 0x000fe20000010018 */
[----:B------:R-:W-:Y:S01]  /*2bc0*/  HADD2.F32 R133, -RZ, R133.H0_H0 ;  /* 0x20000085ff857230 */ /* 0x000fe20000004100 */
[----:B------:R-:W-:Y:S01]  /*2bd0*/  MOV R66, R67 ;  /* 0x0000004300427202 */ /* 0x000fe20000000f00 */
[----:B------:R-:W-:Y:S01]  /*2be0*/  HADD2.F32 R131, -RZ, R131.H0_H0 ;  /* 0x20000083ff837230 */ /* 0x000fe20000004100 */
[----:B------:R-:W-:Y:S01]  /*2bf0*/  SHF.R.U32.HI R67, RZ, 0x10, R67 ;  /* 0x00000010ff437819 */ /* 0x000fe20000011643 */
[----:B------:R-:W-:Y:S02]  /*2c00*/  HADD2.F32 R129, -RZ, R129.H0_H0 ;  /* 0x20000081ff817230 */ /* 0x000fe40000004100 */
[----:B------:R-:W-:Y:S01]  /*2c10*/  FADD.FTZ R118, -R192, R118 ;  /* 0x00000076c0767221 */ /* 0x000fe20000010100 */
[----:B------:R-:W-:Y:S01]  /*2c20*/  FADD.FTZ R184, R133, R184 ;  /* 0x000000b885b87221 */ /* 0x000fe20000010000 */
[----:B------:R-:W-:Y:S01]  /*2c30*/  SHF.R.U32.HI R132, RZ, 0x10, R145 ;  /* 0x00000010ff847819 */ /* 0x000fe20000011691 */
[----:B------:R-:W-:Y:S01]  /*2c40*/  FADD.FTZ R183, R131, R183 ;  /* 0x000000b783b77221 */ /* 0x000fe20000010000 */
[----:B------:R-:W-:Y:S01]  /*2c50*/  FFMA.FTZ R212, R128, R131, R212 ;  /* 0x0000008380d47223 */ /* 0x000fe200000100d4 */
[----:B------:R-:W-:-:S02]  /*2c60*/  HADD2.F32 R66, -RZ, R66.H0_H0 ;  /* 0x20000042ff427230 */ /* 0x000fc40000004100 */
[----:B------:R-:W-:Y:S01]  /*2c70*/  FADD.FTZ R62, R129, R62 ;  /* 0x0000003e813e7221 */ /* 0x000fe20000010000 */
[----:B------:R-:W-:Y:S02]  /*2c80*/  HADD2.F32 R67, -RZ, R67.H0_H0 ;  /* 0x20000043ff437230 */ /* 0x000fe40000004100 */
[----:B------:R-:W-:Y:S01]  /*2c90*/  FFMA.FTZ R34, R128, R129, R34 ;  /* 0x0000008180227223 */ /* 0x000fe20000010022 */
[----:B------:R-:W-:Y:S02]  /*2ca0*/  FADD.FTZ R182, R66, R182 ;  /* 0x000000b642b67221 */ /* 0x000fe40000010000 */
[----:B------:R-:W-:Y:S01]  /*2cb0*/  FADD.FTZ R169, R67, R169 ;  /* 0x000000a943a97221 */ /* 0x000fe20000010000 */
[----:B------:R-:W-:Y:S02]  /*2cc0*/  SHF.R.U64 R144, R120, 0x10, R121 ;  /* 0x0000001078907819 */ /* 0x000fe40000001279 */
[----:B------:R-:W-:Y:S02]  /*2cd0*/  SHF.R.U64 R137, R122, 0x10, R123 ;  /* 0x000000107a897819 */ /* 0x000fe4000000127b */
[----:B------:R-:W-:Y:S01]  /*2ce0*/  MOV R138, R123 ;  /* 0x0000007b008a7202 */ /* 0x000fe20000000f00 */
[----:B------:R-:W-:-:S02]  /*2cf0*/  HADD2.F32 R144, -RZ, R144.H0_H0 ;  /* 0x20000090ff907230 */ /* 0x000fc40000004100 */
[----:B------:R-:W-:Y:S01]  /*2d00*/  FADD.FTZ R173, R135, R173 ;  /* 0x000000ad87ad7221 */ /* 0x000fe20000010000 */
[----:B------:R-:W-:Y:S01]  /*2d10*/  FFMA.FTZ R81, R140, R135, R81 ;  /* 0x000000878c517223 */ /* 0x000fe20000010051 */
[----:B------:R-:W-:Y:S02]  /*2d20*/  HADD2.F32 R137, -RZ, R137.H0_H0 ;  /* 0x20000089ff897230 */ /* 0x000fe40000004100 */
[----:B------:R-:W-:-:S03]  /*2d30*/  HADD2.F32 R138, -RZ, R138.H0_H0 ;  /* 0x2000008aff8a7230 */ /* 0x000fc60000004100 */
[C---:B------:R-:W-:Y:S02]  /*2d40*/  FADD.FTZ R137, -R192.reuse, R137 ;  /* 0x00000089c0897221 */ /* 0x040fe40000010100 */
[----:B------:R-:W-:Y:S02]  /*2d50*/  FADD.FTZ R138, -R192, R138 ;  /* 0x0000008ac08a7221 */ /* 0x000fe40000010100 */
[----:B------:R-:W-:Y:S02]  /*2d60*/  FMUL.FTZ R137, R137, UR16 ;  /* 0x0000001089897c20 */ /* 0x000fe40008410000 */
[----:B------:R-:W-:Y:S01]  /*2d70*/  FMUL.FTZ R138, R138, UR16 ;  /* 0x000000108a8a7c20 */ /* 0x000fe20008410000 */
[----:B--2---:R-:W-:Y:S01]  /*2d80*/  FMUL.FTZ R196, R136, R119 ;  /* 0x0000007788c47220 */ /* 0x004fe20000410000 */
[----:B------:R-:W-:-:S03]  /*2d90*/  SHF.R.U32.HI R119, RZ, 0x10, R139 ;  /* 0x00000010ff777819 */ /* 0x000fc6000001168b */
[----:B------:R-:W-:Y:S01]  /*2da0*/  FFMA.FTZ R196, R134, R130, R196 ;  /* 0x0000008286c47223 */ /* 0x000fe200000100c4 */
[----:B------:R-:W-:Y:S01]  /*2db0*/  FADD.FTZ R134, -R192, R127 ;  /* 0x0000007fc0867221 */ /* 0x000fe20000010100 */
[----:B------:R-:W-:Y:S02]  /*2dc0*/  HADD2.F32 R127, -RZ, R126.H0_H0 ;  /* 0x2000007eff7f7230 */ /* 0x000fe40000004100 */
[----:B------:R-:W-:Y:S02]  /*2dd0*/  IMAD.MOV.U32 R130, RZ, RZ, R145 ;  /* 0x000000ffff827224 */ /* 0x000fe400078e0091 */
[----:B------:R-:W-:Y:S01]  /*2de0*/  FMUL.FTZ R126, R134, UR16 ;  /* 0x00000010867e7c20 */ /* 0x000fe20008410000 */
[----:B------:R-:W-:Y:S02]  /*2df0*/  HADD2.F32 R119, -RZ, R119.H0_H0 ;  /* 0x20000077ff777230 */ /* 0x000fe40000004100 */
[-C--:B------:R-:W-:Y:S01]  /*2e00*/  FMUL.FTZ R134, R235, R133.reuse ;  /* 0x00000085eb867220 */ /* 0x080fe20000410000 */
[----:B------:R-:W-:Y:S01]  /*2e10*/  FFMA.FTZ R93, R126, R133, R93 ;  /* 0x000000857e5d7223 */ /* 0x000fe2000001005d */
[----:B------:R-:W-:Y:S01]  /*2e20*/  FMUL.FTZ R133, R233, R131 ;  /* 0x00000083e9857220 */ /* 0x000fe20000410000 */
[----:B------:R-:W-:-:S02]  /*2e30*/  HADD2.F32 R131, -RZ, R130.H0_H0 ;  /* 0x20000082ff837230 */ /* 0x000fc40000004100 */
[----:B------:R-:W-:Y:S01]  /*2e40*/  FMUL.FTZ R130, R118, UR16 ;  /* 0x0000001076827c20 */ /* 0x000fe20008410000 */
[----:B------:R-:W-:Y:S01]  /*2e50*/  FADD.FTZ R119, -R192, R119 ;  /* 0x00000077c0777221 */ /* 0x000fe20000010100 */
[----:B------:R-:W-:Y:S01]  /*2e60*/  FFMA.FTZ R129, R234, R129, R133 ;  /* 0x00000081ea817223 */ /* 0x000fe20000010085 */
[----:B------:R-:W-:Y:S02]  /*2e70*/  HADD2.F32 R133, -RZ, R132.H0_H0 ;  /* 0x20000084ff857230 */ /* 0x000fe40000004100 */
[-C--:B------:R-:W-:Y:S01]  /*2e80*/  FMUL.FTZ R118, R231, R66.reuse ;  /* 0x00000042e7767220 */ /* 0x080fe20000410000 */
[----:B------:R-:W-:Y:S01]  /*2e90*/  FFMA.FTZ R211, R130, R66, R211 ;  /* 0x0000004282d37223 */ /* 0x000fe200000100d3 */
[----:B------:R-:W-:Y:S01]  /*2ea0*/  FMUL.FTZ R132, R119, UR16 ;  /* 0x0000001077847c20 */ /* 0x000fe20008410000 */
[----:B------:R-:W-:Y:S01]  /*2eb0*/  FMUL.FTZ R66, R229, R67 ;  /* 0x00000043e5427220 */ /* 0x000fe20000410000 */
[----:B------:R-:W-:Y:S01]  /*2ec0*/  FADD.FTZ R68, R133, R68 ;  /* 0x0000004485447221 */ /* 0x000fe20000010000 */
[----:B------:R-:W-:Y:S01]  /*2ed0*/  FADD.FTZ R63, R131, R63 ;  /* 0x0000003f833f7221 */ /* 0x000fe20000010000 */
[----:B------:R-:W-:Y:S01]  /*2ee0*/  FFMA.FTZ R36, R132, R133, R36 ;  /* 0x0000008584247223 */ /* 0x000fe20000010024 */
[----:B------:R-:W-:Y:S01]  /*2ef0*/  FFMA.FTZ R35, R130, R131, R35 ;  /* 0x0000008382237223 */ /* 0x000fe20000010023 */
[----:B------:R-:W-:Y:S01]  /*2f00*/  FFMA.FTZ R133, R230, R133, R66 ;  /* 0x00000085e6857223 */ /* 0x000fe20000010042 */
[----:B------:R-:W-:Y:S01]  /*2f10*/  FFMA.FTZ R210, R132, R67, R210 ;  /* 0x0000004384d27223 */ /* 0x000fe200000100d2 */
[----:B------:R-:W-:Y:S01]  /*2f20*/  FFMA.FTZ R131, R232, R131, R118 ;  /* 0x00000083e8837223 */ /* 0x000fe20000010076 */
[----:B------:R-:W-:Y:S01]  /*2f30*/  IMAD.MOV.U32 R67, RZ, RZ, R64 ;  /* 0x000000ffff437224 */ /* 0x000fe200078e0040 */
[----:B------:R-:W-:-:S02]  /*2f40*/  SHF.R.U64 R66, R64, 0x10, R65 ;  /* 0x0000001040427819 */ /* 0x000fc40000001241 */
[----:B------:R-:W-:Y:S02]  /*2f50*/  MOV R64, R65 ;  /* 0x0000004100407202 */ /* 0x000fe40000000f00 */
[----:B------:R-:W-:Y:S01]  /*2f60*/  SHF.R.U32.HI R118, RZ, 0x10, R65 ;  /* 0x00000010ff767819 */ /* 0x000fe20000011641 */
[----:B------:R-:W-:Y:S01]  /*2f70*/  IMAD.MOV.U32 R65, RZ, RZ, R120 ;  /* 0x000000ffff417224 */ /* 0x000fe200078e0078 */
[----:B------:R-:W-:Y:S02]  /*2f80*/  MOV R119, R121 ;  /* 0x0000007900777202 */ /* 0x000fe40000000f00 */
[----:B------:R-:W-:Y:S01]  /*2f90*/  SHF.R.U32.HI R120, RZ, 0x10, R121 ;  /* 0x00000010ff787819 */ /* 0x000fe20000011679 */
[----:B------:R-:W-:-:S04]  /*2fa0*/  FADD.FTZ R121, RZ, R214 ;  /* 0x000000d6ff797221 */ /* 0x000fc80000010000 */
[----:B------:R-:W-:-:S04]  /*2fb0*/  FADD.FTZ R121, R216, R121 ;  /* 0x00000079d8797221 */ /* 0x000fc80000010000 */
[----:B------:R-:W-:-:S04]  /*2fc0*/  FADD.FTZ R121, R218, R121 ;  /* 0x00000079da797221 */ /* 0x000fc80000010000 */
[----:B------:R-:W-:-:S04]  /*2fd0*/  FADD.FTZ R121, R220, R121 ;  /* 0x00000079dc797221 */ /* 0x000fc80000010000 */
[----:B------:R-:W-:Y:S01]  /*2fe0*/  FADD.FTZ R121, R202, R121 ;  /* 0x00000079ca797221 */ /* 0x000fe20000010000 */
[----:B------:R-:W-:-:S03]  /*2ff0*/  IMAD.MOV.U32 R136, RZ, RZ, R122 ;  /* 0x000000ffff887224 */ /* 0x000fc600078e007a */
[----:B------:R-:W-:Y:S01]  /*3000*/  FADD.FTZ R121, R204, R121 ;  /* 0x00000079cc797221 */ /* 0x000fe20000010000 */
[----:B------:R-:W-:Y:S01]  /*3010*/  SHF.R.U32.HI R139, RZ, 0x10, R123 ;  /* 0x00000010ff8b7819 */ /* 0x000fe2000001167b */
[----:B------:R-:W-:Y:S02]  /*3020*/  FFMA.FTZ R122, R213, R214, RZ ;  /* 0x000000d6d57a7223 */ /* 0x000fe400000100ff */
[----:B------:R-:W-:Y:S02]  /*3030*/  FADD.FTZ R123, R206, R121 ;  /* 0x00000079ce7b7221 */ /* 0x000fe40000010000 */
[----:B------:R-:W-:Y:S02]  /*3040*/  FFMA.FTZ R122, R215, R216, R122 ;  /* 0x000000d8d77a7223 */ /* 0x000fe4000001007a */
[----:B------:R-:W-:Y:S02]  /*3050*/  FADD.FTZ R123, R208, R123 ;  /* 0x0000007bd07b7221 */ /* 0x000fe40000010000 */
[----:B------:R-:W-:-:S02]  /*3060*/  FFMA.FTZ R122, R217, R218, R122 ;  /* 0x000000dad97a7223 */ /* 0x000fc4000001007a */
[----:B------:R-:W-:Y:S02]  /*3070*/  FADD.FTZ R123, R141, R123 ;  /* 0x0000007b8d7b7221 */ /* 0x000fe40000010000 */
[----:B------:R-:W-:Y:S02]  /*3080*/  FFMA.FTZ R122, R219, R220, R122 ;  /* 0x000000dcdb7a7223 */ /* 0x000fe4000001007a */
        /* <DEDUP_REMOVED lines=18> */
[----:B------:R-:W-:Y:S01]  /*31b0*/  FADD.FTZ R123, R124, R123 ;  /* 0x0000007b7c7b7221 */ /* 0x000fe20000010000 */
[----:B------:R-:W-:Y:S01]  /*31c0*/  FADD.FTZ R61, R127, R61 ;  /* 0x0000003d7f3d7221 */ /* 0x000fe20000010000 */
[----:B------:R-:W-:Y:S01]  /*31d0*/  FFMA.FTZ R33, R126, R127, R33 ;  /* 0x0000007f7e217223 */ /* 0x000fe20000010021 */
[----:B------:R-:W-:Y:S01]  /*31e0*/  FFMA.FTZ R122, R151, R153, R122 ;  /* 0x00000099977a7223 */ /* 0x000fe2000001007a */
[----:B------:R-:W-:Y:S01]  /*31f0*/  FFMA.FTZ R127, R236, R127, R134 ;  /* 0x0000007fec7f7223 */ /* 0x000fe20000010086 */
[----:B------:R-:W-:Y:S02]  /*3200*/  FADD.FTZ R123, R167, R123 ;  /* 0x0000007ba77b7221 */ /* 0x000fe40000010000 */
[----:B------:R-:W-:-:S02]  /*3210*/  FFMA.FTZ R122, R158, R159, R122 ;  /* 0x0000009f9e7a7223 */ /* 0x000fc4000001007a */
[----:B------:R-:W-:Y:S01]  /*3220*/  FADD.FTZ R123, R127, R123 ;  /* 0x0000007b7f7b7221 */ /* 0x000fe20000010000 */
[----:B------:R-:W-:Y:S02]  /*3230*/  HADD2.F32 R121, -RZ, R64.H0_H0 ;  /* 0x20000040ff797230 */ /* 0x000fe40000004100 */
[----:B------:R-:W-:Y:S01]  /*3240*/  FFMA.FTZ R122, R160, R161, R122 ;  /* 0x000000a1a07a7223 */ /* 0x000fe2000001007a */
[----:B------:R-:W-:Y:S02]  /*3250*/  HADD2.F32 R64, -RZ, R65.H0_H0 ;  /* 0x20000041ff407230 */ /* 0x000fe40000004100 */
[----:B------:R-:W-:Y:S01]  /*3260*/  FADD.FTZ R65, R129, R123 ;  /* 0x0000007b81417221 */ /* 0x000fe20000010000 */
[----:B------:R-:W-:Y:S02]  /*3270*/  HADD2.F32 R67, -RZ, R67.H0_H0 ;  /* 0x20000043ff437230 */ /* 0x000fe40000004100 */
[----:B------:R-:W-:Y:S01]  /*3280*/  FFMA.FTZ R145, R165, R164, R122 ;  /* 0x000000a4a5917223 */ /* 0x000fe2000001007a */
[----:B------:R-:W-:Y:S01]  /*3290*/  FMUL.FTZ R122, R227, R64 ;  /* 0x00000040e37a7220 */ /* 0x000fe20000410000 */
[----:B------:R-:W-:Y:S01]  /*32a0*/  FADD.FTZ R65, R131, R65 ;  /* 0x0000004183417221 */ /* 0x000fe20000010000 */
[----:B------:R-:W-:-:S02]  /*32b0*/  HADD2.F32 R66, -RZ, R66.H0_H0 ;  /* 0x20000042ff427230 */ /* 0x000fc40000004100 */
[----:B------:R-:W-:Y:S01]  /*32c0*/  FMUL.FTZ R123, R225, R144 ;  /* 0x00000090e17b7220 */ /* 0x000fe20000410000 */
[----:B------:R-:W-:Y:S02]  /*32d0*/  HADD2.F32 R119, -RZ, R119.H0_H0 ;  /* 0x20000077ff777230 */ /* 0x000fe40000004100 */
[----:B------:R-:W-:Y:S01]  /*32e0*/  FFMA.FTZ R122, R228, R67, R122 ;  /* 0x00000043e47a7223 */ /* 0x000fe2000001007a */
[----:B------:R-:W-:Y:S01]  /*32f0*/  FADD.FTZ R65, R133, R65 ;  /* 0x0000004185417221 */ /* 0x000fe20000010000 */
[----:B------:R-:W-:Y:S01]  /*3300*/  FFMA.FTZ R145, R163, R162, R145 ;  /* 0x000000a2a3917223 */ /* 0x000fe20000010091 */
[----:B------:R-:W-:Y:S02]  /*3310*/  HADD2.F32 R120, -RZ, R120.H0_H0 ;  /* 0x20000078ff787230 */ /* 0x000fe40000004100 */
[----:B------:R-:W-:Y:S01]  /*3320*/  FMUL.FTZ R134, R223, R119 ;  /* 0x00000077df867220 */ /* 0x000fe20000410000 */
[----:B------:R-:W-:Y:S01]  /*3330*/  FFMA.FTZ R123, R226, R66, R123 ;  /* 0x00000042e27b7223 */ /* 0x000fe2000001007b */
[----:B------:R-:W-:Y:S01]  /*3340*/  FADD.FTZ R65, R122, R65 ;  /* 0x000000417a417221 */ /* 0x000fe20000010000 */
[----:B------:R-:W-:Y:S01]  /*3350*/  FFMA.FTZ R145, R125, R124, R145 ;  /* 0x0000007c7d917223 */ /* 0x000fe20000010091 */
[----:B------:R-:W-:-:S02]  /*3360*/  HADD2.F32 R136, -RZ, R136.H0_H0 ;  /* 0x20000088ff887230 */ /* 0x000fc40000004100 */
[----:B------:R-:W-:Y:S01]  /*3370*/  FFMA.FTZ R134, R224, R121, R134 ;  /* 0x00000079e0867223 */ /* 0x000fe20000010086 */
[----:B------:R-:W-:Y:S02]  /*3380*/  HADD2.F32 R118, -RZ, R118.H0_H0 ;  /* 0x20000076ff767230 */ /* 0x000fe40000004100 */
        /* <DEDUP_REMOVED lines=11> */
[----:B------:R-:W-:Y:S02]  /*3440*/  FFMA.FTZ R37, R136, R67, R37 ;  /* 0x0000004388257223 */ /* 0x000fe40000010025 */
[----:B------:R-:W-:Y:S01]  /*3450*/  FFMA.FTZ R145, R130, R131, R145 ;  /* 0x0000008382917223 */ /* 0x000fe20000010091 */
[----:B------:R-:W0:Y:S03]  /*3460*/  SHFL.DOWN PT, R67, R65, 0x10, 0x1f ;  /* 0x0a001f0041437f89 */ /* 0x000e2600000e0000 */
[----:B------:R-:W-:Y:S01]  /*3470*/  FFMA.FTZ R145, R132, R133, R145 ;  /* 0x0000008584917223 */ /* 0x000fe20000010091 */
[----:B------:R-:W-:-:S03]  /*3480*/  HADD2.F32 R139, -RZ, R139.H0_H0 ;  /* 0x2000008bff8b7230 */ /* 0x000fc60000004100 */
[----:B------:R-:W-:Y:S02]  /*3490*/  FFMA.FTZ R145, R136, R122, R145 ;  /* 0x0000007a88917223 */ /* 0x000fe40000010091 */
[----:B------:R-:W-:Y:S02]  /*34a0*/  FADD.FTZ R139, -R192, R139 ;  /* 0x0000008bc08b7221 */ /* 0x000fe40000010100 */
        /* <DEDUP_REMOVED lines=37> */
.L_x_1212:
[----:B------:R-:W-:Y:S05]  /*3700*/  BSYNC.RECONVERGENT B0 ;  /* 0x0000000000007941 */ /* 0x000fea0003800200 */
.L_x_1211:
        /* <DEDUP_REMOVED lines=64> */
[C---:B-----5:R-:W-:Y:S02]  /*3b10*/  LOP3.LUT P2, RZ, R8.reuse, 0xff, RZ, 0xc0, !PT ;  /* 0x000000ff08ff7812 */ /* 0x060fe4000784c0ff */
[----:B------:R-:W-:Y:S01]  /*3b20*/  LOP3.LUT P3, RZ, R8, 0xff00, RZ, 0xc0, !PT ;  /* 0x0000ff0008ff7812 */ /* 0x000fe2000786c0ff */
[----:B------:R-:W-:Y:S01]  /*3b30*/  FFMA.FTZ R64, R213, R64, UR27 ;  /* 0x0000001bd5407e23 */ /* 0x000fe20008010040 */
[----:B------:R-:W-:Y:S01]  /*3b40*/  FFMA.FTZ R65, R215, R65, UR27 ;  /* 0x0000001bd7417e23 */ /* 0x000fe20008010041 */
[----:B------:R-:W-:Y:S02]  /*3b50*/  MOV R66, UR17 ;  /* 0x0000001100427c02 */ /* 0x000fe40008000f00 */
[----:B------:R-:W-:Y:S01]  /*3b60*/  FADD.FTZ R64, R214, -R64 ;  /* 0x80000040d6407221 */ /* 0x000fe20000010000 */
[----:B------:R-:W-:-:S02]  /*3b70*/  FADD.FTZ R65, R216, -R65 ;  /* 0x80000041d8417221 */ /* 0x000fc40000010000 */
[----:B------:R-:W-:Y:S01]  /*3b80*/  FFMA.FTZ R66, R219, R66, UR27 ;  /* 0x0000001bdb427e23 */ /* 0x000fe20008010042 */
[----:B------:R-:W-:Y:S01]  /*3b90*/  FMUL.FTZ R64, R64, UR16 ;  /* 0x0000001040407c20 */ /* 0x000fe20008410000 */
[----:B------:R-:W-:Y:S02]  /*3ba0*/  FMUL.FTZ R65, R65, UR16 ;  /* 0x0000001041417c20 */ /* 0x000fe40008410000 */
[----:B------:R-:W-:Y:S01]  /*3bb0*/  FADD.FTZ R66, R220, -R66 ;  /* 0x80000042dc427221 */ /* 0x000fe20000010000 */
[----:B------:R-:W-:Y:S01]  /*3bc0*/  FMUL.FTZ R64, R64, UR7 ;  /* 0x0000000740407c20 */ /* 0x000fe20008410000 */
[----:B------:R-:W-:Y:S02]  /*3bd0*/  FMUL.FTZ R65, R65, UR7 ;  /* 0x0000000741417c20 */ /* 0x000fe40008410000 */
[----:B------:R-:W-:Y:S02]  /*3be0*/  FMUL.FTZ R66, R66, UR16 ;  /* 0x0000001042427c20 */ /* 0x000fe40008410000 */
[----:B------:R-:W-:-:S02]  /*3bf0*/  FSEL R64, R64, RZ, P2 ;  /* 0x000000ff40407208 */ /* 0x000fc40001000000 */
[----:B------:R-:W-:Y:S01]  /*3c00*/  FSEL R65, R65, RZ, P3 ;  /* 0x000000ff41417208 */ /* 0x000fe20001800000 */
[----:B------:R-:W-:Y:S01]  /*3c10*/  FMUL.FTZ R66, R66, UR7 ;  /* 0x0000000742427c20 */ /* 0x000fe20008410000 */
[C---:B------:R-:W-:Y:S02]  /*3c20*/  LOP3.LUT P2, RZ, R8.reuse, 0xff0000, RZ, 0xc0, !PT ;  /* 0x00ff000008ff7812 */ /* 0x040fe4000784c0ff */
[----:B------:R-:W-:Y:S01]  /*3c30*/  F2FP.F16.F32.PACK_AB R64, R65, R64 ;  /* 0x000000404140723e */ /* 0x000fe200000000ff */
        /* <DEDUP_REMOVED lines=9> */
[----:B------:R-:W-:Y:S02]  /*3cd0*/  F2FP.F16.F32.PACK_AB R66, R66, R65 ;  /* 0x000000414242723e */ /* 0x000fe400000000ff */
[----:B------:R-:W-:Y:S02]  /*3ce0*/  PRMT R65, R64, 0x7632, R65 ;  /* 0x0000763240417816 */ /* 0x000fe40000000041 */
[----:B------:R-:W-:Y:S01]  /*3cf0*/  PRMT R67, R66, 0x7632, R67 ;  /* 0x0000763242437816 */ /* 0x000fe20000000043 */
[----:B------:R-:W-:Y:S06]  /*3d00*/  BRA `(.L_x_1216) ;  /* 0x0000001400707947 */ /* 0x000fec0003800000 */
.L_x_1215:
[----:B------:R-:W-:Y:S01]  /*3d10*/  IMAD.U32 R64, RZ, RZ, UR17 ;  /* 0x00000011ff407e24 */ /* 0x000fe2000f8e00ff */
[----:B------:R-:W-:Y:S01]  /*3d20*/  MOV R65, UR17 ;  /* 0x0000001100417c02 */ /* 0x000fe20008000f00 */
[----:B------:R-:W-:Y:S01]  /*3d30*/  IMAD.U32 R66, RZ, RZ, UR17 ;  /* 0x00000011ff427e24 */ /* 0x000fe2000f8e00ff */
[C---:B-----5:R-:W-:Y:S01]  /*3d40*/  LOP3.LUT P2, RZ, R8.reuse, 0xff, RZ, 0xc0, !PT ;  /* 0x000000ff08ff7812 */ /* 0x060fe2000784c0ff */
[----:B------:R-:W-:Y:S01]  /*3d50*/  FFMA.FTZ R64, R213, R64, UR27 ;  /* 0x0000001bd5407e23 */ /* 0x000fe20008010040 */
[----:B------:R-:W-:Y:S01]  /*3d60*/  LOP3.LUT P3, RZ, R8, 0xff00, RZ, 0xc0, !PT ;  /* 0x0000ff0008ff7812 */ /* 0x000fe2000786c0ff */
[----:B------:R-:W-:Y:S01]  /*3d70*/  FFMA.FTZ R66, R217, R66, UR27 ;  /* 0x0000001bd9427e23 */ /* 0x000fe20008010042 */
[----:B------:R-:W-:Y:S01]  /*3d80*/  FFMA.FTZ R65, R215, R65, UR27 ;  /* 0x0000001bd7417e23 */ /* 0x000fe20008010041 */
[----:B------:R-:W-:Y:S01]  /*3d90*/  FADD.FTZ R64, R214, -R64 ;  /* 0x80000040d6407221 */ /* 0x000fe20000010000 */
[----:B------:R-:W-:Y:S01]  /*3da0*/  LOP3.LUT P4, RZ, R8, 0xff0000, RZ, 0xc0, !PT ;  /* 0x00ff000008ff7812 */ /* 0x000fe2000788c0ff */
        /* <DEDUP_REMOVED lines=13> */
[----:B------:R-:W-:Y:S01]  /*3e80*/  F2FP.F16.F32.PACK_AB R99, R99, R64 ;  /* 0x000000406363723e */ /* 0x000fe200000000ff */
[----:B------:R-:W-:Y:S01]  /*3e90*/  FMUL.FTZ R64, R101, UR7 ;  /* 0x0000000765407c20 */ /* 0x000fe20008410000 */
[----:B------:R-:W-:Y:S01]  /*3ea0*/  FMUL.FTZ R8, R102, UR7 ;  /* 0x0000000766087c20 */ /* 0x000fe20008410000 */
[----:B------:R-:W-:-:S03]  /*3eb0*/  FSEL R100, R100, RZ, P3 ;  /* 0x000000ff64647208 */ /* 0x000fc60001800000 */
[----:B------:R-:W-:Y:S02]  /*3ec0*/  FSEL R64, R64, RZ, P4 ;  /* 0x000000ff40407208 */ /* 0x000fe40002000000 */
[----:B------:R-:W-:Y:S02]  /*3ed0*/  FSEL R8, R8, RZ, P5 ;  /* 0x000000ff08087208 */ /* 0x000fe40002800000 */
[----:B------:R-:W-:Y:S02]  /*3ee0*/  F2FP.F16.F32.PACK_AB R100, R100, R65 ;  /* 0x000000416464723e */ /* 0x000fe400000000ff */
[----:B------:R-:W-:Y:S02]  /*3ef0*/  F2FP.F16.F32.PACK_AB R101, R64, R101 ;  /* 0x000000654065723e */ /* 0x000fe400000000ff */
[----:B------:R-:W-:Y:S02]  /*3f00*/  F2FP.F16.F32.PACK_AB R102, R8, R102 ;  /* 0x000000660866723e */ /* 0x000fe400000000ff */
[----:B------:R-:W-:-:S02]  /*3f10*/  PRMT R8, R99, 0x7632, R8 ;  /* 0x0000763263087816 */ /* 0x000fc40000000008 */
[----:B------:R-:W-:Y:S02]  /*3f20*/  PRMT R65, R100, 0x7632, R65 ;  /* 0x0000763264417816 */ /* 0x000fe40000000041 */
[----:B------:R-:W-:Y:S02]  /*3f30*/  PRMT R66, R101, 0x7632, R66 ;  /* 0x0000763265427816 */ /* 0x000fe40000000042 */
[----:B------:R-:W-:Y:S01]  /*3f40*/  PRMT R67, R102, 0x7632, R67 ;  /* 0x0000763266437816 */ /* 0x000fe20000000043 */
[----:B------:R-:W-:Y:S06]  /*3f50*/  BRA `(.L_x_1216) ;  /* 0x0000001000dc7947 */ /* 0x000fec0003800000 */
.L_x_1214:
[----:B------:R-:W-:Y:S01]  /*3f60*/  UMOV UR5, UR8 ;  /* 0x0000000800057c82 */ /* 0x000fe20008000000 */
[----:B------:R-:W-:Y:S01]  /*3f70*/  UMOV UR6, UR9 ;  /* 0x0000000900067c82 */ /* 0x000fe20008000000 */
[----:B------:R-:W-:-:S04]  /*3f80*/  UISETP.NE.U32.AND UP0, UPT, UR5, URZ, UPT ;  /* 0x000000ff0500728c */ /* 0x000fc8000bf05070 */
[----:B------:R-:W-:-:S09]  /*3f90*/  UISETP.NE.AND.EX UP0, UPT, UR6, URZ, UPT, UP0 ;  /* 0x000000ff0600728c */ /* 0x000fd2000bf05300 */
[----:B------:R-:W-:Y:S05]  /*3fa0*/  BRA.U UP0, `(.L_x_1217) ;  /* 0x0000000100a87547 */ /* 0x000fea000b800000 */
[----:B------:R-:W-:Y:S01]  /*3fb0*/  IMAD.U32 R64, RZ, RZ, UR17 ;  /* 0x00000011ff407e24 */ /* 0x000fe2000f8e00ff */
[----:B------:R-:W-:Y:S01]  /*3fc0*/  MOV R65, UR17 ;  /* 0x0000001100417c02 */ /* 0x000fe20008000f00 */
[----:B-----5:R-:W-:Y:S01]  /*3fd0*/  IMAD.MOV.U32 R66, RZ, RZ, R108 ;  /* 0x000000ffff427224 */ /* 0x020fe200078e006c */
[C---:B------:R-:W-:Y:S01]  /*3fe0*/  LOP3.LUT P2, RZ, R8.reuse, 0xff, RZ, 0xc0, !PT ;  /* 0x000000ff08ff7812 */ /* 0x040fe2000784c0ff */
[----:B------:R-:W-:Y:S01]  /*3ff0*/  FFMA.FTZ R64, R213, R64, UR27 ;  /* 0x0000001bd5407e23 */ /* 0x000fe20008010040 */
[----:B------:R-:W-:Y:S01]  /*4000*/  LOP3.LUT P3, RZ, R8, 0xff00, RZ, 0xc0, !PT ;  /* 0x0000ff0008ff7812 */ /* 0x000fe2000786c0ff */
[----:B------:R-:W-:Y:S01]  /*4010*/  FFMA.FTZ R65, R215, R65, UR27 ;  /* 0x0000001bd7417e23 */ /* 0x000fe20008010041 */
[----:B------:R-:W-:Y:S02]  /*4020*/  HADD2.F32 R66, -RZ, R66.H0_H0 ;  /* 0x20000042ff427230 */ /* 0x000fe40000004100 */
[----:B------:R-:W-:Y:S01]  /*4030*/  FADD.FTZ R64, R214, -R64 ;  /* 0x80000040d6407221 */ /* 0x000fe20000010000 */
[----:B------:R-:W-:Y:S01]  /*4040*/  MOV R118, R109 ;  /* 0x0000006d00767202 */ /* 0x000fe20000000f00 */
[----:B------:R-:W-:Y:S01]  /*4050*/  FADD.FTZ R65, R216, -R65 ;  /* 0x80000041d8417221 */ /* 0x000fe20000010000 */
[--C-:B------:R-:W-:Y:S01]  /*4060*/  SHF.R.U32.HI R67, RZ, 0x10, R109.reuse ;  /* 0x00000010ff437819 */ /* 0x100fe2000001166d */
[----:B------:R-:W-:Y:S01]  /*4070*/  FFMA.FTZ R64, R64, UR16, R66 ;  /* 0x0000001040407c23 */ /* 0x000fe20008010042 */
[----:B------:R-:W-:Y:S01]  /*4080*/  SHF.R.U64 R66, R108, 0x10, R109 ;  /* 0x000000106c427819 */ /* 0x000fe2000000126d */
[----:B------:R-:W-:-:S02]  /*4090*/  HADD2.F32 R118, -RZ, R118.H0_H0 ;  /* 0x20000076ff767230 */ /* 0x000fc40000004100 */
[----:B------:R-:W-:Y:S01]  /*40a0*/  FMUL.FTZ R64, R64, UR7 ;  /* 0x0000000740407c20 */ /* 0x000fe20008410000 */
[----:B------:R-:W-:Y:S02]  /*40b0*/  HADD2.F32 R67, -RZ, R67.H0_H0 ;  /* 0x20000043ff437230 */ /* 0x000fe40000004100 */
[----:B------:R-:W-:Y:S02]  /*40c0*/  HADD2.F32 R66, -RZ, R66.H0_H0 ;  /* 0x20000042ff427230 */ /* 0x000fe40000004100 */
[----:B------:R-:W-:Y:S02]  /*40d0*/  FSEL R64, R64, RZ, P2 ;  /* 0x000000ff40407208 */ /* 0x000fe40001000000 */
[----:B------:R-:W-:Y:S01]  /*40e0*/  LOP3.LUT P2, RZ, R8, 0xff0000, RZ, 0xc0, !PT ;  /* 0x00ff000008ff7812 */ /* 0x000fe2000784c0ff */
[----:B------:R-:W-:Y:S01]  /*40f0*/  FFMA.FTZ R65, R65, UR16, R66 ;  /* 0x0000001041417c23 */ /* 0x000fe20008010042 */
[----:B------:R-:W-:-:S03]  /*4100*/  IMAD.U32 R66, RZ, RZ, UR17 ;  /* 0x00000011ff427e24 */ /* 0x000fc6000f8e00ff */
[----:B------:R-:W-:Y:S01]  /*4110*/  FMUL.FTZ R65, R65, UR7 ;  /* 0x0000000741417c20 */ /* 0x000fe20008410000 */
[----:B------:R-:W-:-:S04]  /*4120*/  FFMA.FTZ R66, R219, R66, UR27 ;  /* 0x0000001bdb427e23 */ /* 0x000fc80008010042 */
[----:B------:R-:W-:Y:S01]  /*4130*/  FSEL R65, R65, RZ, P3 ;  /* 0x000000ff41417208 */ /* 0x000fe20001800000 */
[----:B------:R-:W-:Y:S01]  /*4140*/  FADD.FTZ R66, R220, -R66 ;  /* 0x80000042dc427221 */ /* 0x000fe20000010000 */
[----:B------:R-:W-:Y:S02]  /*4150*/  ISETP.GE.U32.AND P3, PT, R8, 0x1000000, PT ;  /* 0x010000000800780c */ /* 0x000fe40003f66070 */
[----:B------:R-:W-:Y:S01]  /*4160*/  F2FP.F16.F32.PACK_AB R64, R65, R64 ;  /* 0x000000404140723e */ /* 0x000fe200000000ff */
[----:B------:R-:W-:Y:S01]  /*4170*/  FFMA.FTZ R66, R66, UR16, R67 ;  /* 0x0000001042427c23 */ /* 0x000fe20008010043 */
[----:B------:R-:W-:Y:S02]  /*4180*/  MOV R65, UR17 ;  /* 0x0000001100417c02 */ /* 0x000fe40008000f00 */
[----:B------:R-:W-:Y:S01]  /*4190*/  PRMT R8, R64, 0x7610, R8 ;  /* 0x0000761040087816 */ /* 0x000fe20000000008 */
[----:B------:R-:W-:Y:S02]  /*41a0*/  FMUL.FTZ R66, R66, UR7 ;  /* 0x0000000742427c20 */ /* 0x000fe40008410000 */
[----:B------:R-:W-:-:S03]  /*41b0*/  FFMA.FTZ R65, R217, R65, UR27 ;  /* 0x0000001bd9417e23 */ /* 0x000fc60008010041 */
[----:B------:R-:W-:Y:S01]  /*41c0*/  FSEL R66, R66, RZ, P3 ;  /* 0x000000ff42427208 */ /* 0x000fe20001800000 */
[----:B------:R-:W-:-:S04]  /*41d0*/  FADD.FTZ R65, R218, -R65 ;  /* 0x80000041da417221 */ /* 0x000fc80000010000 */
[----:B------:R-:W-:-:S04]  /*41e0*/  FFMA.FTZ R65, R65, UR16, R118 ;  /* 0x0000001041417c23 */ /* 0x000fc80008010076 */
[----:B------:R-:W-:-:S05]  /*41f0*/  FMUL.FTZ R65, R65, UR7 ;  /* 0x0000000741417c20 */ /* 0x000fca0008410000 */
[----:B------:R-:W-:-:S04]  /*4200*/  FSEL R65, R65, RZ, P2 ;  /* 0x000000ff41417208 */ /* 0x000fc80001000000 */
[----:B------:R-:W-:Y:S02]  /*4210*/  F2FP.F16.F32.PACK_AB R66, R66, R65 ;  /* 0x000000414242723e */ /* 0x000fe400000000ff */
[----:B------:R-:W-:Y:S02]  /*4220*/  PRMT R65, R64, 0x7632, R65 ;  /* 0x0000763240417816 */ /* 0x000fe40000000041 */
[----:B------:R-:W-:Y:S01]  /*4230*/  PRMT R67, R66, 0x7632, R67 ;  /* 0x0000763242437816 */ /* 0x000fe20000000043 */
[----:B------:R-:W-:Y:S06]  /*4240*/  BRA `(.L_x_1216) ;  /* 0x0000001000207947 */ /* 0x000fec0003800000 */
.L_x_1217:
        /* <DEDUP_REMOVED lines=9> */
[----:B------:R-:W-:Y:S01]  /*42e0*/  MOV R66, UR17 ;  /* 0x0000001100427c02 */ /* 0x000fe20008000f00 */
[----:B------:R-:W-:Y:S01]  /*42f0*/  FADD.FTZ R64, R214, -R64 ;  /* 0x80000040d6407221 */ /* 0x000fe20000010000 */
[----:B------:R-:W-:Y:S01]  /*4300*/  ISETP.GE.U32.AND P5, PT, R8, 0x1000000, PT ;  /* 0x010000000800780c */ /* 0x000fe20003fa6070 */
[----:B------:R-:W-:Y:S01]  /*4310*/  FFMA.FTZ R65, R215, R65, UR27 ;  /* 0x0000001bd7417e23 */ /* 0x000fe20008010041 */
[----:B------:R-:W-:Y:S01]  /*4320*/  MOV R8, R109 ;  /* 0x0000006d00087202 */ /* 0x000fe20000000f00 */
[----:B------:R-:W-:Y:S01]  /*4330*/  FFMA.FTZ R219, R219, R66, UR27 ;  /* 0x0000001bdbdb7e23 */ /* 0x000fe20008010042 */
[----:B------:R-:W-:Y:S01]  /*4340*/  IMAD.MOV.U32 R66, RZ, RZ, R108 ;  /* 0x000000ffff427224 */ /* 0x000fe200078e006c */
[----:B------:R-:W-:Y:S01]  /*4350*/  SHF.R.U32.HI R67, RZ, 0x10, R109 ;  /* 0x00000010ff437819 */ /* 0x000fe2000001166d */
[----:B------:R-:W-:Y:S01]  /*4360*/  FADD.FTZ R65, R216, -R65 ;  /* 0x80000041d8417221 */ /* 0x000fe20000010000 */
[----:B------:R-:W-:-:S02]  /*4370*/  HADD2.F32 R8, -RZ, R8.H0_H0 ;  /* 0x20000008ff087230 */ /* 0x000fc40000004100 */
[----:B------:R-:W-:Y:S01]  /*4380*/  FADD.FTZ R220, R220, -R219 ;  /* 0x800000dbdcdc7221 */ /* 0x000fe20000010000 */
[----:B------:R-:W-:Y:S02]  /*4390*/  HADD2.F32 R66, -RZ, R66.H0_H0 ;  /* 0x20000042ff427230 */ /* 0x000fe40000004100 */
[----:B------:R-:W-:Y:S02]  /*43a0*/  HADD2.F32 R67, -RZ, R67.H0_H0 ;  /* 0x20000043ff437230 */ /* 0x000fe40000004100 */
[----:B------:R-:W-:Y:S01]  /*43b0*/  FFMA.FTZ R8, R218, UR16, R8 ;  /* 0x00000010da087c23 */ /* 0x000fe20008010008 */
[----:B------:R-:W-:Y:S01]  /*43c0*/  FFMA.FTZ R64, R64, UR16, R66 ;  /* 0x0000001040407c23 */ /* 0x000fe20008010042 */
[----:B------:R-:W-:Y:S01]  /*43d0*/  SHF.R.U64 R66, R108, 0x10, R109 ;  /* 0x000000106c427819 */ /* 0x000fe2000000126d */
[----:B------:R-:W-:Y:S01]  /*43e0*/  FFMA.FTZ R67, R220, UR16, R67 ;  /* 0x00000010dc437c23 */ /* 0x000fe20008010043 */
[----:B------:R-:W-:-:S03]  /*43f0*/  FMUL.FTZ R101, R8, UR7 ;  /* 0x0000000708657c20 */ /* 0x000fc60008410000 */
[----:B------:R-:W-:Y:S02]  /*4400*/  HADD2.F32 R66, -RZ, R66.H0_H0 ;  /* 0x20000042ff427230 */ /* 0x000fe40000004100 */
[----:B------:R-:W-:Y:S01]  /*4410*/  FMUL.FTZ R102, R67, UR7 ;  /* 0x0000000743667c20 */ /* 0x000fe20008410000 */
[----:B------:R-:W-:Y:S02]  /*4420*/  FSEL R101, R101, RZ, P4 ;  /* 0x000000ff65657208 */ /* 0x000fe40002000000 */
[----:B------:R-:W-:Y:S01]  /*4430*/  FFMA.FTZ R65, R65, UR16, R66 ;  /* 0x0000001041417c23 */ /* 0x000fe20008010042 */
[----:B------:R-:W-:Y:S01]  /*4440*/  FMUL.FTZ R66, R64, UR7 ;  /* 0x0000000740427c20 */ /* 0x000fe20008410000 */
[----:B------:R-:W-:Y:S02]  /*4450*/  FSEL R102, R102, RZ, P5 ;  /* 0x000000ff66667208 */ /* 0x000fe40002800000 */
[----:B------:R-:W-:Y:S01]  /*4460*/  FMUL.FTZ R100, R65, UR7 ;  /* 0x0000000741647c20 */ /* 0x000fe20008410000 */
[----:B------:R-:W-:-:S02]  /*4470*/  F2FP.F16.F32.PACK_AB R101, R101, R8 ;  /* 0x000000086565723e */ /* 0x000fc400000000ff */
        /* <DEDUP_REMOVED lines=8> */
[----:B------:R-:W-:Y:S02]  /*4500*/  PRMT R66, R101, 0x7632, R66 ;  /* 0x0000763265427816 */ /* 0x000fe40000000042 */
[----:B------:R-:W-:Y:S01]  /*4510*/  PRMT R67, R102, 0x7632, R67 ;  /* 0x0000763266437816 */ /* 0x000fe20000000043 */
[----:B------:R-:W-:Y:S06]  /*4520*/  BRA `(.L_x_1216) ;  /* 0x0000000c00687947 */ /* 0x000fec0003800000 */
.L_x_1213:
        /* <DEDUP_REMOVED lines=18> */
[----:B------:R-:W-:Y:S02]  /*4650*/  F2FP.F16.F32.PACK_AB R64, R65, R64 ;  /* 0x000000404140723e */ /* 0x000fe400000000ff */
        /* <DEDUP_REMOVED lines=10> */
[----:B------:R-:W-:Y:S01]  /*4700*/  F2FP.F16.F32.PACK_AB R65, R66, R65 ;  /* 0x000000414241723e */ /* 0x000fe200000000ff */
        /* <DEDUP_REMOVED lines=10> */
[----:B------:R-:W-:Y:S02]  /*47b0*/  F2FP.F16.F32.PACK_AB R66, R67, R66 ;  /* 0x000000424342723e */ /* 0x000fe400000000ff */
        /* <DEDUP_REMOVED lines=9> */
[----:B------:R-:W-:Y:S02]  /*4850*/  F2FP.F16.F32.PACK_AB R67, R8, R67 ;  /* 0x000000430843723e */ /* 0x000fe400000000ff */
[----:B------:R-:W-:Y:S02]  /*4860*/  PRMT R8, R64, 0x7610, R8 ;  /* 0x0000761040087816 */ /* 0x000fe40000000008 */
[----:B------:R-:W-:Y:S01]  /*4870*/  PRMT R156, R67, 0x7632, R156 ;  /* 0x00007632439c7816 */ /* 0x000fe2000000009c */
[----:B------:R-:W-:Y:S06]  /*4880*/  BRA `(.L_x_1216) ;  /* 0x0000000800907947 */ /* 0x000fec0003800000 */
.L_x_1219:
        /* <DEDUP_REMOVED lines=14> */
[----:B------:R-:W-:Y:S01]  /*4970*/  MOV R65, UR17 ;  /* 0x0000001100417c02 */ /* 0x000fe20008000f00 */
[----:B------:R-:W-:Y:S01]  /*4980*/  FMUL.FTZ R64, R64, UR16 ;  /* 0x0000001040407c20 */ /* 0x000fe20008410000 */
[----:B------:R-:W-:Y:S01]  /*4990*/  FADD.FTZ R66, R220, -R66 ;  /* 0x80000042dc427221 */ /* 0x000fe20000010000 */
[----:B------:R-:W-:-:S02]  /*49a0*/  FMUL.FTZ R8, R67, UR7 ;  /* 0x0000000743087c20 */ /* 0x000fc40008410000 */
[----:B------:R-:W-:Y:S01]  /*49b0*/  FFMA.FTZ R65, R217, R65, UR27 ;  /* 0x0000001bd9417e23 */ /* 0x000fe20008010041 */
[----:B------:R-:W-:Y:S02]  /*49c0*/  FMUL.FTZ R155, R66, UR16 ;  /* 0x00000010429b7c20 */ /* 0x000fe40008410000 */
[----:B------:R-:W-:Y:S01]  /*49d0*/  FSEL R103, R8, RZ, P6 ;  /* 0x000000ff08677208 */ /* 0x000fe20003000000 */
[----:B------:R-:W-:Y:S01]  /*49e0*/  FADD.FTZ R65, R218, -R65 ;  /* 0x80000041da417221 */ /* 0x000fe20000010000 */
[----:B------:R-:W-:Y:S02]  /*49f0*/  FSEL R99, R8, RZ, P5 ;  /* 0x000000ff08637208 */ /* 0x000fe40002800000 */
[C---:B------:R-:W-:Y:S01]  /*4a00*/  F2FP.F16.F32.PACK_AB R103, R64.reuse, R103 ;  /* 0x000000674067723e */ /* 0x040fe200000000ff */
[----:B------:R-:W-:Y:S01]  /*4a10*/  FMUL.FTZ R64, R64, UR7 ;  /* 0x0000000740407c20 */ /* 0x000fe20008410000 */
[----:B------:R-:W-:Y:S01]  /*4a20*/  LOP3.LUT P5, RZ, R3, 0xff00, RZ, 0xc0, !PT ;  /* 0x0000ff0003ff7812 */ /* 0x000fe200078ac0ff */
[----:B------:R-:W-:Y:S01]  /*4a30*/  FMUL.FTZ R101, R65, UR16 ;  /* 0x0000001041657c20 */ /* 0x000fe20008410000 */
[----:B------:R-:W-:-:S02]  /*4a40*/  F2FP.F16.F32.PACK_AB R99, R99, R67 ;  /* 0x000000436363723e */ /* 0x000fc400000000ff */
[C---:B------:R-:W-:Y:S02]  /*4a50*/  FSEL R8, R64.reuse, RZ, P4 ;  /* 0x000000ff40087208 */ /* 0x040fe40002000000 */
[----:B------:R-:W-:Y:S02]  /*4a60*/  FSEL R64, R64, RZ, P5 ;  /* 0x000000ff40407208 */ /* 0x000fe40002800000 */
[----:B------:R-:W-:Y:S02]  /*4a70*/  ISETP.GE.U32.AND P4, PT, R3, 0x1000000, PT ;  /* 0x010000000300780c */ /* 0x000fe40003f86070 */
[----:B------:R-:W-:Y:S01]  /*4a80*/  F2FP.F16.F32.PACK_AB R65, R64, R8 ;  /* 0x000000084041723e */ /* 0x000fe200000000ff */
[----:B------:R-:W-:Y:S01]  /*4a90*/  FMUL.FTZ R64, R101, UR7 ;  /* 0x0000000765407c20 */ /* 0x000fe20008410000 */
[----:B------:R-:W-:Y:S02]  /*4aa0*/  PRMT R100, R103, 0x7632, R100 ;  /* 0x0000763267647816 */ /* 0x000fe40000000064 */
[----:B------:R-:W-:-:S02]  /*4ab0*/  PRMT R154, R65, 0x7632, R154 ;  /* 0x00007632419a7816 */ /* 0x000fc4000000009a */
[----:B------:R-:W-:Y:S02]  /*4ac0*/  FSEL R8, R64, RZ, P3 ;  /* 0x000000ff40087208 */ /* 0x000fe40001800000 */
[----:B------:R-:W-:Y:S02]  /*4ad0*/  LOP3.LUT P3, RZ, R3, 0xff0000, RZ, 0xc0, !PT ;  /* 0x00ff000003ff7812 */ /* 0x000fe4000786c0ff */
[----:B------:R-:W-:Y:S01]  /*4ae0*/  F2FP.F16.F32.PACK_AB R101, R8, R101 ;  /* 0x000000650865723e */ /* 0x000fe200000000ff */
[----:B------:R-:W-:Y:S01]  /*4af0*/  FMUL.FTZ R8, R155, UR7 ;  /* 0x000000079b087c20 */ /* 0x000fe20008410000 */
[----:B------:R-:W-:Y:S02]  /*4b00*/  FSEL R64, R64, RZ, P3 ;  /* 0x000000ff40407208 */ /* 0x000fe40001800000 */
[----:B------:R-:W-:Y:S02]  /*4b10*/  PRMT R66, R101, 0x7632, R66 ;  /* 0x0000763265427816 */ /* 0x000fe40000000042 */
[----:B------:R-:W-:-:S02]  /*4b20*/  FSEL R67, R8, RZ, P2 ;  /* 0x000000ff08437208 */ /* 0x000fc40001000000 */
[----:B------:R-:W-:Y:S02]  /*4b30*/  FSEL R8, R8, RZ, P4 ;  /* 0x000000ff08087208 */ /* 0x000fe40002000000 */
[----:B------:R-:W-:Y:S02]  /*4b40*/  F2FP.F16.F32.PACK_AB R155, R155, R64 ;  /* 0x000000409b9b723e */ /* 0x000fe400000000ff */
[----:B------:R-:W-:Y:S02]  /*4b50*/  F2FP.F16.F32.PACK_AB R67, R8, R67 ;  /* 0x000000430843723e */ /* 0x000fe400000000ff */
[----:B------:R-:W-:Y:S02]  /*4b60*/  PRMT R8, R99, 0x7632, R8 ;  /* 0x0000763263087816 */ /* 0x000fe40000000008 */
[----:B------:R-:W-:Y:S02]  /*4b70*/  PRMT R102, R155, 0x7632, R102 ;  /* 0x000076329b667816 */ /* 0x000fe40000000066 */
[----:B------:R-:W-:Y:S01]  /*4b80*/  PRMT R156, R67, 0x7632, R156 ;  /* 0x00007632439c7816 */ /* 0x000fe2000000009c */
[----:B------:R-:W-:Y:S06]  /*4b90*/  BRA `(.L_x_1216) ;  /* 0x0000000400cc7947 */ /* 0x000fec0003800000 */
.L_x_1218:
[----:B------:R-:W-:Y:S01]  /*4ba0*/  UMOV UR5, UR8 ;  /* 0x0000000800057c82 */ /* 0x000fe20008000000 */
[----:B------:R-:W-:Y:S01]  /*4bb0*/  UMOV UR6, UR9 ;  /* 0x0000000900067c82 */ /* 0x000fe20008000000 */
[----:B------:R-:W-:-:S04]  /*4bc0*/  UISETP.NE.U32.AND UP0, UPT, UR5, URZ, UPT ;  /* 0x000000ff0500728c */ /* 0x000fc8000bf05070 */
[----:B------:R-:W-:-:S09]  /*4bd0*/  UISETP.NE.AND.EX UP0, UPT, UR6, URZ, UPT, UP0 ;  /* 0x000000ff0600728c */ /* 0x000fd2000bf05300 */
[----:B------:R-:W-:Y:S05]  /*4be0*/  BRA.U UP0, `(.L_x_1220) ;  /* 0x0000000100d87547 */ /* 0x000fea000b800000 */
[----:B------:R-:W-:Y:S01]  /*4bf0*/  IMAD.U32 R64, RZ, RZ, UR17 ;  /* 0x00000011ff407e24 */ /* 0x000fe2000f8e00ff */
[----:B-----5:R-:W-:Y:S01]  /*4c00*/  MOV R65, R108 ;  /* 0x0000006c00417202 */ /* 0x020fe20000000f00 */
[--C-:B------:R-:W-:Y:S01]  /*4c10*/  IMAD.MOV.U32 R67, RZ, RZ, R109.reuse ;  /* 0x000000ffff437224 */ /* 0x100fe200078e006d */
[----:B------:R-:W-:Y:S01]  /*4c20*/  LOP3.LUT P2, RZ, R8, 0xff, RZ, 0xc0, !PT ;  /* 0x000000ff08ff7812 */ /* 0x000fe2000784c0ff */
[----:B------:R-:W-:Y:S01]  /*4c30*/  FFMA.FTZ R64, R213, R64, UR27 ;  /* 0x0000001bd5407e23 */ /* 0x000fe20008010040 */
[----:B------:R-:W-:Y:S01]  /*4c40*/  LOP3.LUT P3, RZ, R3, 0xff, RZ, 0xc0, !PT ;  /* 0x000000ff03ff7812 */ /* 0x000fe2000786c0ff */
[----:B------:R-:W-:Y:S01]  /*4c50*/  HADD2.F32 R65, -RZ, R65.H0_H0 ;  /* 0x20000041ff417230 */ /* 0x000fe20000004100 */
[--C-:B------:R-:W-:Y:S01]  /*4c60*/  SHF.R.U64 R66, R108, 0x10, R109.reuse ;  /* 0x000000106c427819 */ /* 0x100fe2000000126d */
[----:B------:R-:W-:Y:S01]  /*4c70*/  FADD.FTZ R64, R214, -R64 ;  /* 0x80000040d6407221 */ /* 0x000fe20000010000 */
[----:B------:R-:W-:Y:S01]  /*4c80*/  HADD2.F32 R67, -RZ, R67.H0_H0 ;  /* 0x20000043ff437230 */ /* 0x000fe20000004100 */
[----:B------:R-:W-:-:S02]  /*4c90*/  SHF.R.U32.HI R103, RZ, 0x10, R109 ;  /* 0x00000010ff677819 */ /* 0x000fc4000001166d */
[----:B------:R-:W-:Y:S01]  /*4ca0*/  FFMA.FTZ R65, R64, UR16, R65 ;  /* 0x0000001040417c23 */ /* 0x000fe20008010041 */
[----:B------:R-:W-:Y:S02]  /*4cb0*/  HADD2.F32 R66, -RZ, R66.H0_H0 ;  /* 0x20000042ff427230 */ /* 0x000fe40000004100 */
[----:B------:R-:W-:Y:S02]  /*4cc0*/  HADD2.F32 R103, -RZ, R103.H0_H0 ;  /* 0x20000067ff677230 */ /* 0x000fe40000004100 */
[----:B------:R-:W-:-:S05]  /*4cd0*/  FMUL.FTZ R65, R65, UR7 ;  /* 0x0000000741417c20 */ /* 0x000fca0008410000 */
[C---:B------:R-:W-:Y:S02]  /*4ce0*/  FSEL R64, R65.reuse, RZ, P2 ;  /* 0x000000ff41407208 */ /* 0x040fe40001000000 */
[----:B------:R-:W-:Y:S02]  /*4cf0*/  FSEL R65, R65, RZ, P3 ;  /* 0x000000ff41417208 */ /* 0x000fe40001800000 */
[----:B------:R-:W-:Y:S02]  /*4d00*/  LOP3.LUT P2, RZ, R8, 0xff00, RZ, 0xc0, !PT ;  /* 0x0000ff0008ff7812 */ /* 0x000fe4000784c0ff */
[----:B------:R-:W-:Y:S01]  /*4d10*/  F2FP.F16.F32.PACK_AB R64, R65, R64 ;  /* 0x000000404140723e */ /* 0x000fe200000000ff */
[----:B------:R-:W-:Y:S01]  /*4d20*/  IMAD.U32 R65, RZ, RZ, UR17 ;  /* 0x00000011ff417e24 */ /* 0x000fe2000f8e00ff */
        /* <DEDUP_REMOVED lines=30> */
[----:B------:R-:W-:Y:S02]  /*4f10*/  F2FP.F16.F32.PACK_AB R67, R8, R67 ;  /* 0x000000430843723e */ /* 0x000fe400000000ff */
[----:B------:R-:W-:Y:S02]  /*4f20*/  PRMT R8, R64, 0x7610, R8 ;  /* 0x0000761040087816 */ /* 0x000fe40000000008 */
[----:B------:R-:W-:Y:S01]  /*4f30*/  PRMT R156, R67, 0x7632, R156 ;  /* 0x00007632439c7816 */ /* 0x000fe2000000009c */
[----:B------:R-:W-:Y:S06]  /*4f40*/  BRA `(.L_x_1216) ;  /* 0x0000000000e07947 */ /* 0x000fec0003800000 */
.L_x_1220:
        /* <DEDUP_REMOVED lines=13> */
[----:B------:R-:W-:Y:S01]  /*5020*/  MOV R99, R109 ;  /* 0x0000006d00637202 */ /* 0x000fe20000000f00 */
[----:B------:R-:W-:Y:S01]  /*5030*/  HADD2.F32 R8, -RZ, R8.H0_H0 ;  /* 0x20000008ff087230 */ /* 0x000fe20000004100 */
[----:B------:R-:W-:Y:S01]  /*5040*/  SHF.R.U32.HI R155, RZ, 0x10, R109 ;  /* 0x00000010ff9b7819 */ /* 0x000fe2000001166d */
[----:B------:R-:W-:Y:S01]  /*5050*/  FFMA.FTZ R65, R217, R65, UR27 ;  /* 0x0000001bd9417e23 */ /* 0x000fe20008010041 */
[----:B------:R-:W-:Y:S01]  /*5060*/  LOP3.LUT P6, RZ, R3, 0xff00, RZ, 0xc0, !PT ;  /* 0x0000ff0003ff7812 */ /* 0x000fe200078cc0ff */
[----:B------:R-:W-:-:S02]  /*5070*/  HADD2.F32 R101, -RZ, R99.H0_H0 ;  /* 0x20000063ff657230 */ /* 0x000fc40000004100 */
[----:B------:R-:W-:Y:S01]  /*5080*/  FFMA.FTZ R8, R67, UR16, R8 ;  /* 0x0000001043087c23 */ /* 0x000fe20008010008 */
[----:B------:R-:W-:Y:S01]  /*5090*/  SHF.R.U64 R67, R108, 0x10, R109 ;  /* 0x000000106c437819 */ /* 0x000fe2000000126d */
[----:B------:R-:W-:Y:S01]  /*50a0*/  FADD.FTZ R65, R218, -R65 ;  /* 0x80000041da417221 */ /* 0x000fe20000010000 */
[----:B------:R-:W-:Y:S01]  /*50b0*/  FFMA.FTZ R66, R219, R66, UR27 ;  /* 0x0000001bdb427e23 */ /* 0x000fe20008010042 */
[----:B------:R-:W-:Y:S01]  /*50c0*/  FMUL.FTZ R103, R8, UR7 ;  /* 0x0000000708677c20 */ /* 0x000fe20008410000 */
[----:B------:R-:W-:Y:S02]  /*50d0*/  HADD2.F32 R155, -RZ, R155.H0_H0 ;  /* 0x2000009bff9b7230 */ /* 0x000fe40000004100 */
[----:B------:R-:W-:Y:S01]  /*50e0*/  FFMA.FTZ R101, R65, UR16, R101 ;  /* 0x0000001041657c23 */ /* 0x000fe20008010065 */
[----:B------:R-:W-:Y:S02]  /*50f0*/  HADD2.F32 R67, -RZ, R67.H0_H0 ;  /* 0x20000043ff437230 */ /* 0x000fe40000004100 */
[----:B------:R-:W-:Y:S01]  /*5100*/  FADD.FTZ R66, R220, -R66 ;  /* 0x80000042dc427221 */ /* 0x000fe20000010000 */
[----:B------:R-:W-:-:S02]  /*5110*/  FSEL R99, R103, RZ, P5 ;  /* 0x000000ff67637208 */ /* 0x000fc40002800000 */
[----:B------:R-:W-:Y:S01]  /*5120*/  LOP3.LUT P5, RZ, R3, 0xff, RZ, 0xc0, !PT ;  /* 0x000000ff03ff7812 */ /* 0x000fe200078ac0ff */
[----:B------:R-:W-:Y:S01]  /*5130*/  FFMA.FTZ R64, R64, UR16, R67 ;  /* 0x0000001040407c23 */ /* 0x000fe20008010043 */
[----:B------:R-:W-:Y:S01]  /*5140*/  F2FP.F16.F32.PACK_AB R99, R99, R8 ;  /* 0x000000086363723e */ /* 0x000fe200000000ff */
[----:B------:R-:W-:Y:S01]  /*5150*/  FFMA.FTZ R155, R66, UR16, R155 ;  /* 0x00000010429b7c23 */ /* 0x000fe2000801009b */
[----:B------:R-:W-:Y:S01]  /*5160*/  FSEL R103, R103, RZ, P5 ;  /* 0x000000ff67677208 */ /* 0x000fe20002800000 */
[----:B------:R-:W-:-:S03]  /*5170*/  FMUL.FTZ R8, R64, UR7 ;  /* 0x0000000740087c20 */ /* 0x000fc60008410000 */
[----:B------:R-:W-:Y:S01]  /*5180*/  F2FP.F16.F32.PACK_AB R103, R64, R103 ;  /* 0x000000674067723e */ /* 0x000fe200000000ff */
[----:B------:R-:W-:Y:S01]  /*5190*/  FMUL.FTZ R64, R101, UR7 ;  /* 0x0000000765407c20 */ /* 0x000fe20008410000 */
[C---:B------:R-:W-:Y:S02]  /*51a0*/  FSEL R65, R8.reuse, RZ, P4 ;  /* 0x000000ff08417208 */ /* 0x040fe40002000000 */
[----:B------:R-:W-:Y:S02]  /*51b0*/  FSEL R8, R8, RZ, P6 ;  /* 0x000000ff08087208 */ /* 0x000fe40003000000 */
[----:B------:R-:W-:Y:S02]  /*51c0*/  ISETP.GE.U32.AND P4, PT, R3, 0x1000000, PT ;  /* 0x010000000300780c */ /* 0x000fe40003f86070 */
[----:B------:R-:W-:Y:S02]  /*51d0*/  F2FP.F16.F32.PACK_AB R65, R8, R65 ;  /* 0x000000410841723e */ /* 0x000fe400000000ff */
[----:B------:R-:W-:-:S02]  /*51e0*/  FSEL R8, R64, RZ, P3 ;  /* 0x000000ff40087208 */ /* 0x000fc40001800000 */
[----:B------:R-:W-:Y:S02]  /*51f0*/  LOP3.LUT P3, RZ, R3, 0xff0000, RZ, 0xc0, !PT ;  /* 0x00ff000003ff7812 */ /* 0x000fe4000786c0ff */
[----:B------:R-:W-:Y:S01]  /*5200*/  F2FP.F16.F32.PACK_AB R101, R8, R101 ;  /* 0x000000650865723e */ /* 0x000fe200000000ff */
[----:B------:R-:W-:Y:S01]  /*5210*/  FMUL.FTZ R8, R155, UR7 ;  /* 0x000000079b087c20 */ /* 0x000fe20008410000 */
[----:B------:R-:W-:Y:S02]  /*5220*/  FSEL R64, R64, RZ, P3 ;  /* 0x000000ff40407208 */ /* 0x000fe40001800000 */
[----:B------:R-:W-:Y:S02]  /*5230*/  PRMT R100, R103, 0x7632, R100 ;  /* 0x0000763267647816 */ /* 0x000fe40000000064 */
[C---:B------:R-:W-:Y:S02]  /*5240*/  FSEL R67, R8.reuse, RZ, P2 ;  /* 0x000000ff08437208 */ /* 0x040fe40001000000 */
[----:B------:R-:W-:-:S02]  /*5250*/  FSEL R8, R8, RZ, P4 ;  /* 0x000000ff08087208 */ /* 0x000fc40002000000 */
[----:B------:R-:W-:Y:S02]  /*5260*/  F2FP.F16.F32.PACK_AB R155, R155, R64 ;  /* 0x000000409b9b723e */ /* 0x000fe400000000ff */
[----:B------:R-:W-:Y:S02]  /*5270*/  F2FP.F16.F32.PACK_AB R67, R8, R67 ;  /* 0x000000430843723e */ /* 0x000fe400000000ff */
[----:B------:R-:W-:Y:S02]  /*5280*/  PRMT R8, R99, 0x7632, R8 ;  /* 0x0000763263087816 */ /* 0x000fe40000000008 */
[----:B------:R-:W-:Y:S02]  /*5290*/  PRMT R154, R65, 0x7632, R154 ;  /* 0x00007632419a7816 */ /* 0x000fe4000000009a */
[----:B------:R-:W-:Y:S02]  /*52a0*/  PRMT R66, R101, 0x7632, R66 ;  /* 0x0000763265427816 */ /* 0x000fe40000000042 */
[----:B------:R-:W-:-:S02]  /*52b0*/  PRMT R102, R155, 0x7632, R102 ;  /* 0x000076329b667816 */ /* 0x000fc40000000066 */
[----:B------:R-:W-:-:S07]  /*52c0*/  PRMT R156, R67, 0x7632, R156 ;  /* 0x00007632439c7816 */ /* 0x000fce000000009c */
.L_x_1216:
        /* <DEDUP_REMOVED lines=18> */
.L_x_1221:
        /* <DEDUP_REMOVED lines=10> */
.L_x_1222:
[----:B------:R-:W-:Y:S05]  /*5490*/  @!P1 BRA `(.L_x_1223) ;  /* 0x0000000c00249947 */ /* 0x000fea0003800000 */
[----:B------:R-:W-:Y:S05]  /*54a0*/  @!P0 BRA `(.L_x_1224) ;  /* 0x0000000400b08947 */ /* 0x000fea0003800000 */
[----:B------:R-:W-:Y:S05]  /*54b0*/  BRA.U !UP0, `(.L_x_1225) ;  /* 0x0000000108d87547 */ /* 0x000fea000b800000 */
[----:B------:R-:W-:Y:S02]  /*54c0*/  MOV R8, UR17 ;  /* 0x0000001100087c02 */ /* 0x000fe40008000f00 */
[--C-:B-12---:R-:W-:Y:S02]  /*54d0*/  SHF.R.U32.HI R64, RZ, 0x10, R111.reuse ;  /* 0x00000010ff407819 */ /* 0x106fe4000001166f */
[----:B------:R-:W-:Y:S01]  /*54e0*/  SHF.R.U64 R103, R110, 0x10, R111 ;  /* 0x000000106e677819 */ /* 0x000fe2000000126f */
[-C--:B------:R-:W-:Y:S01]  /*54f0*/  FFMA.FTZ R203, R203, R8.reuse, UR27 ;  /* 0x0000001bcbcb7e23 */ /* 0x080fe20008010008 */
[-C--:B------:R-:W-:Y:S01]  /*5500*/  FFMA.FTZ R205, R205, R8.reuse, UR27 ;  /* 0x0000001bcdcd7e23 */ /* 0x080fe20008010008 */
[-C--:B------:R-:W-:Y:S01]  /*5510*/  FFMA.FTZ R207, R207, R8.reuse, UR27 ;  /* 0x0000001bcfcf7e23 */ /* 0x080fe20008010008 */
[----:B------:R-:W-:Y:S01]  /*5520*/  FFMA.FTZ R201, R201, R8, UR27 ;  /* 0x0000001bc9c97e23 */ /* 0x000fe20008010008 */
[----:B------:R-:W-:Y:S02]  /*5530*/  IMAD.MOV.U32 R8, RZ, RZ, R110 ;  /* 0x000000ffff087224 */ /* 0x000fe400078e006e */
[----:B------:R-:W-:Y:S01]  /*5540*/  FADD.FTZ R101, R206, -R205 ;  /* 0x800000cdce657221 */ /* 0x000fe20000010000 */
[----:B------:R-:W-:-:S02]  /*5550*/  HADD2.F32 R64, -RZ, R64.H0_H0 ;  /* 0x20000040ff407230 */ /* 0x000fc40000004100 */
[----:B------:R-:W-:Y:S01]  /*5560*/  FADD.FTZ R99, R202, -R201 ;  /* 0x800000c9ca637221 */ /* 0x000fe20000010000 */
[----:B------:R-:W-:Y:S01]  /*5570*/  FADD.FTZ R155, R208, -R207 ;  /* 0x800000cfd09b7221 */ /* 0x000fe20000010000 */
[----:B------:R-:W-:Y:S01]  /*5580*/  HADD2.F32 R8, -RZ, R8.H0_H0 ;  /* 0x20000008ff087230 */ /* 0x000fe20000004100 */
[----:B------:R-:W-:Y:S01]  /*5590*/  LOP3.LUT P5, RZ, R146, 0xff, RZ, 0xc0, !PT ;  /* 0x000000ff92ff7812 */ /* 0x000fe200078ac0ff */
[----:B------:R-:W-:Y:S02]  /*55a0*/  HADD2.F32 R103, -RZ, R103.H0_H0 ;  /* 0x20000067ff677230 */ /* 0x000fe40000004100 */
[----:B------:R-:W-:Y:S01]  /*55b0*/  FADD.FTZ R204, R204, -R203 ;  /* 0x800000cbcccc7221 */ /* 0x000fe20000010000 */
[----:B------:R-:W-:Y:S01]  /*55c0*/  FFMA.FTZ R155, R155, UR16, R64 ;  /* 0x000000109b9b7c23 */ /* 0x000fe20008010040 */
[----:B------:R-:W-:Y:S01]  /*55d0*/  FFMA.FTZ R99, R99, UR16, R8 ;  /* 0x0000001063637c23 */ /* 0x000fe20008010008 */
[----:B------:R-:W-:Y:S01]  /*55e0*/  MOV R8, R111 ;  /* 0x0000006f00087202 */ /* 0x000fe20000000f00 */
[----:B------:R-:W-:Y:S01]  /*55f0*/  FFMA.FTZ R103, R204, UR16, R103 ;  /* 0x00000010cc677c23 */ /* 0x000fe20008010067 */
[----:B------:R-:W-:-:S02]  /*5600*/  LOP3.LUT P4, RZ, R146, 0xff00, RZ, 0xc0, !PT ;  /* 0x0000ff0092ff7812 */ /* 0x000fc4000788c0ff */
[----:B------:R-:W-:Y:S01]  /*5610*/  LOP3.LUT P6, RZ, R2, 0xff00, RZ, 0xc0, !PT ;  /* 0x0000ff0002ff7812 */ /* 0x000fe200078cc0ff */
[----:B------:R-:W-:Y:S01]  /*5620*/  HADD2.F32 R8, -RZ, R8.H0_H0 ;  /* 0x20000008ff087230 */ /* 0x000fe20000004100 */
[C---:B------:R-:W-:Y:S02]  /*5630*/  LOP3.LUT P3, RZ, R146.reuse, 0xff0000, RZ, 0xc0, !PT ;  /* 0x00ff000092ff7812 */ /* 0x040fe4000786c0ff */
[----:B------:R-:W-:Y:S02]  /*5640*/  ISETP.GE.U32.AND P2, PT, R146, 0x1000000, PT ;  /* 0x010000009200780c */ /* 0x000fe40003f46070 */
[----:B------:R-:W-:Y:S01]  /*5650*/  FFMA.FTZ R101, R101, UR16, R8 ;  /* 0x0000001065657c23 */ /* 0x000fe20008010008 */
[----:B------:R-:W-:-:S05]  /*5660*/  FMUL.FTZ R8, R99, UR7 ;  /* 0x0000000763087c20 */ /* 0x000fca0008410000 */
[----:B------:R-:W-:Y:S02]  /*5670*/  FSEL R64, R8, RZ, P5 ;  /* 0x000000ff08407208 */ /* 0x000fe40002800000 */
[----:B------:R-:W-:Y:S02]  /*5680*/  LOP3.LUT P5, RZ, R2, 0xff, RZ, 0xc0, !PT ;  /* 0x000000ff02ff7812 */ /* 0x000fe400078ac0ff */
[----:B------:R-:W-:Y:S01]  /*5690*/  F2FP.F16.F32.PACK_AB R99, R64, R99 ;  /* 0x000000634063723e */ /* 0x000fe200000000ff */
[----:B------:R-:W-:Y:S01]  /*56a0*/  FMUL.FTZ R64, R103, UR7 ;  /* 0x0000000767407c20 */ /* 0x000fe20008410000 */
[----:B------:R-:W-:-:S04]  /*56b0*/  FSEL R8, R8, RZ, P5 ;  /* 0x000000ff08087208 */ /* 0x000fc80002800000 */
[C---:B------:R-:W-:Y:S02]  /*56c0*/  FSEL R65, R64.reuse, RZ, P4 ;  /* 0x000000ff40417208 */ /* 0x040fe40002000000 */
[----:B------:R-:W-:Y:S01]  /*56d0*/  F2FP.F16.F32.PACK_AB R103, R103, R8 ;  /* 0x000000086767723e */ /* 0x000fe200000000ff */
[----:B------:R-:W-:Y:S01]  /*56e0*/  FMUL.FTZ R8, R101, UR7 ;  /* 0x0000000765087c20 */ /* 0x000fe20008410000 */
[----:B------:R-:W-:Y:S02]  /*56f0*/  FSEL R64, R64, RZ, P6 ;  /* 0x000000ff40407208 */ /* 0x000fe40003000000 */
[----:B------:R-:W-:Y:S02]  /*5700*/  ISETP.GE.U32.AND P4, PT, R2, 0x1000000, PT ;  /* 0x010000000200780c */ /* 0x000fe40003f86070 */
[----:B------:R-:W-:Y:S01]  /*5710*/  F2FP.F16.F32.PACK_AB R64, R64, R65 ;  /* 0x000000414040723e */ /* 0x000fe200000000ff */
[----:B------:R-:W-:Y:S01]  /*5720*/  FMUL.FTZ R65, R155, UR7 ;  /* 0x000000079b417c20 */ /* 0x000fe20008410000 */
[----:B------:R-:W-:-:S02]  /*5730*/  FSEL R66, R8, RZ, P3 ;  /* 0x000000ff08427208 */ /* 0x000fc40001800000 */
[----:B------:R-:W-:Y:S02]  /*5740*/  LOP3.LUT P3, RZ, R2, 0xff0000, RZ, 0xc0, !PT ;  /* 0x00ff000002ff7812 */ /* 0x000fe4000786c0ff */
[----:B------:R-:W-:Y:S02]  /*5750*/  F2FP.F16.F32.PACK_AB R101, R66, R101 ;  /* 0x000000654265723e */ /* 0x000fe400000000ff */
[C---:B------:R-:W-:Y:S02]  /*5760*/  FSEL R66, R65.reuse, RZ, P2 ;  /* 0x000000ff41427208 */ /* 0x040fe40001000000 */
[----:B------:R-:W-:Y:S02]  /*5770*/  FSEL R8, R8, RZ, P3 ;  /* 0x000000ff08087208 */ /* 0x000fe40001800000 */
[----:B------:R-:W-:Y:S02]  /*5780*/  FSEL R65, R65, RZ, P4 ;  /* 0x000000ff41417208 */ /* 0x000fe40002000000 */
[----:B------:R-:W-:-:S02]  /*5790*/  F2FP.F16.F32.PACK_AB R155, R155, R8 ;  /* 0x000000089b9b723e */ /* 0x000fc400000000ff */
[----:B------:R-:W-:Y:S02]  /*57a0*/  F2FP.F16.F32.PACK_AB R66, R65, R66 ;  /* 0x000000424142723e */ /* 0x000fe400000000ff */
[----:B------:R-:W-:Y:S02]  /*57b0*/  PRMT R8, R99, 0x7632, R8 ;  /* 0x0000763263087816 */ /* 0x000fe40000000008 */
[----:B------:R-:W-:Y:S02]  /*57c0*/  PRMT R100, R103, 0x7632, R100 ;  /* 0x0000763267647816 */ /* 0x000fe40000000064 */
[----:B------:R-:W-:Y:S02]  /*57d0*/  PRMT R154, R64, 0x7632, R154 ;  /* 0x00007632409a7816 */ /* 0x000fe4000000009a */
[----:B------:R-:W-:Y:S02]  /*57e0*/  PRMT R65, R101, 0x7632, R65 ;  /* 0x0000763265417816 */ /* 0x000fe40000000041 */
[----:B------:R-:W-:-:S02]  /*57f0*/  PRMT R102, R155, 0x7632, R102 ;  /* 0x000076329b667816 */ /* 0x000fc40000000066 */
[----:B------:R-:W-:Y:S01]  /*5800*/  PRMT R156, R66, 0x7632, R156 ;  /* 0x00007632429c7816 */ /* 0x000fe2000000009c */
[----:B------:R-:W-:Y:S06]  /*5810*/  BRA `(.L_x_1226) ;  /* 0x0000001000ac7947 */ /* 0x000fec0003800000 */
.L_x_1225:
[----:B------:R-:W-:Y:S01]  /*5820*/  IMAD.U32 R8, RZ, RZ, UR17 ;  /* 0x00000011ff087e24 */ /* 0x000fe2000f8e00ff */
[----:B-12---:R-:W-:Y:S02]  /*5830*/  MOV R64, R110 ;  /* 0x0000006e00407202 */ /* 0x006fe40000000f00 */
[----:B------:R-:W-:Y:S01]  /*5840*/  LOP3.LUT P2, RZ, R146, 0xff, RZ, 0xc0, !PT ;  /* 0x000000ff92ff7812 */ /* 0x000fe2000784c0ff */
[----:B------:R-:W-:Y:S01]  /*5850*/  FFMA.FTZ R8, R201, R8, UR27 ;  /* 0x0000001bc9087e23 */ /* 0x000fe20008010008 */
[----:B------:R-:W-:Y:S01]  /*5860*/  LOP3.LUT P3, RZ, R2, 0xff, RZ, 0xc0, !PT ;  /* 0x000000ff02ff7812 */ /* 0x000fe2000786c0ff */
[----:B------:R-:W-:Y:S01]  /*5870*/  HADD2.F32 R64, -RZ, R64.H0_H0 ;  /* 0x20000040ff407230 */ /* 0x000fe20000004100 */
[----:B------:R-:W-:Y:S01]  /*5880*/  MOV R66, UR17 ;  /* 0x0000001100427c02 */ /* 0x000fe20008000f00 */
[----:B------:R-:W-:-:S04]  /*5890*/  FADD.FTZ R8, R202, -R8 ;  /* 0x80000008ca087221 */ /* 0x000fc80000010000 */
[----:B------:R-:W-:Y:S01]  /*58a0*/  FFMA.FTZ R64, R8, UR16, R64 ;  /* 0x0000001008407c23 */ /* 0x000fe20008010040 */
[----:B------:R-:W-:-:S03]  /*58b0*/  FFMA.FTZ R205, R205, R66, UR27 ;  /* 0x0000001bcdcd7e23 */ /* 0x000fc60008010042 */
[----:B------:R-:W-:Y:S01]  /*58c0*/  FMUL.FTZ R64, R64, UR7 ;  /* 0x0000000740407c20 */ /* 0x000fe20008410000 */
[----:B------:R-:W-:-:S04]  /*58d0*/  FADD.FTZ R205, R206, -R205 ;  /* 0x800000cdcecd7221 */ /* 0x000fc80000010000 */
[C---:B------:R-:W-:Y:S02]  /*58e0*/  FSEL R8, R64.reuse, RZ, P2 ;  /* 0x000000ff40087208 */ /* 0x040fe40001000000 */
[----:B------:R-:W-:Y:S02]  /*58f0*/  FSEL R64, R64, RZ, P3 ;  /* 0x000000ff40407208 */ /* 0x000fe40001800000 */
[----:B------:R-:W-:Y:S02]  /*5900*/  LOP3.LUT P2, RZ, R146, 0xff00, RZ, 0xc0, !PT ;  /* 0x0000ff0092ff7812 */ /* 0x000fe4000784c0ff */
[----:B------:R-:W-:Y:S01]  /*5910*/  F2FP.F16.F32.PACK_AB R8, R64, R8 ;  /* 0x000000084008723e */ /* 0x000fe200000000ff */
[----:B------:R-:W-:Y:S01]  /*5920*/  IMAD.U32 R64, RZ, RZ, UR17 ;  /* 0x00000011ff407e24 */ /* 0x000fe2000f8e00ff */
[----:B------:R-:W-:Y:S02]  /*5930*/  LOP3.LUT P3, RZ, R2, 0xff00, RZ, 0xc0, !PT ;  /* 0x0000ff0002ff7812 */ /* 0x000fe4000786c0ff */
[----:B------:R-:W-:Y:S01]  /*5940*/  PRMT R103, R8, 0x7632, R103 ;  /* 0x0000763208677816 */ /* 0x000fe20000000067 */
[----:B------:R-:W-:Y:S01]  /*5950*/  FFMA.FTZ R203, R203, R64, UR27 ;  /* 0x0000001bcbcb7e23 */ /* 0x000fe20008010040 */
[----:B------:R-:W-:-:S03]  /*5960*/  SHF.R.U64 R64, R110, 0x10, R111 ;  /* 0x000000106e407819 */ /* 0x000fc6000000126f */
[----:B------:R-:W-:Y:S02]  /*5970*/  FADD.FTZ R204, R204, -R203 ;  /* 0x800000cbcccc7221 */ /* 0x000fe40000010000 */
[----:B------:R-:W-:-:S05]  /*5980*/  HADD2.F32 R65, -RZ, R64.H0_H0 ;  /* 0x20000040ff417230 */ /* 0x000fca0000004100 */
[----:B------:R-:W-:-:S04]  /*5990*/  FFMA.FTZ R65, R204, UR16, R65 ;  /* 0x00000010cc417c23 */ /* 0x000fc80008010041 */
[----:B------:R-:W-:-:S05]  /*59a0*/  FMUL.FTZ R65, R65, UR7 ;  /* 0x0000000741417c20 */ /* 0x000fca0008410000 */
[C---:B------:R-:W-:Y:S02]  /*59b0*/  FSEL R64, R65.reuse, RZ, P2 ;  /* 0x000000ff41407208 */ /* 0x040fe40001000000 */
[----:B------:R-:W-:Y:S02]  /*59c0*/  FSEL R65, R65, RZ, P3 ;  /* 0x000000ff41417208 */ /* 0x000fe40001800000 */
[----:B------:R-:W-:Y:S02]  /*59d0*/  LOP3.LUT P2, RZ, R146, 0xff0000, RZ, 0xc0, !PT ;  /* 0x00ff000092ff7812 */ /* 0x000fe4000784c0ff */
[----:B------:R-:W-:Y:S01]  /*59e0*/  F2FP.F16.F32.PACK_AB R64, R65, R64 ;  /* 0x000000404140723e */ /* 0x000fe200000000ff */
[----:B------:R-:W-:Y:S01]  /*59f0*/  IMAD.MOV.U32 R65, RZ, RZ, R111 ;  /* 0x000000ffff417224 */ /* 0x000fe200078e006f */
[----:B------:R-:W-:Y:S02]  /*5a00*/  LOP3.LUT P3, RZ, R2, 0xff0000, RZ, 0xc0, !PT ;  /* 0x00ff000002ff7812 */ /* 0x000fe4000786c0ff */
[----:B------:R-:W-:-:S02]  /*5a10*/  PRMT R154, R64, 0x7632, R154 ;  /* 0x00007632409a7816 */ /* 0x000fc4000000009a */
[----:B------:R-:W-:-:S05]  /*5a20*/  HADD2.F32 R66, -RZ, R65.H0_H0 ;  /* 0x20000041ff427230 */ /* 0x000fca0000004100 */
        /* <DEDUP_REMOVED lines=9> */
[----:B------:R-:W-:Y:S01]  /*5ac0*/  FFMA.FTZ R207, R207, R66, UR27 ;  /* 0x0000001bcfcf7e23 */ /* 0x000fe20008010042 */
[----:B------:R-:W-:-:S03]  /*5ad0*/  SHF.R.U32.HI R66, RZ, 0x10, R111 ;  /* 0x00000010ff427819 */ /* 0x000fc6000001166f */
[----:B------:R-:W-:Y:S02]  /*5ae0*/  FADD.FTZ R207, R208, -R207 ;  /* 0x800000cfd0cf7221 */ /* 0x000fe40000010000 */
[----:B------:R-:W-:-:S05]  /*5af0*/  HADD2.F32 R66, -RZ, R66.H0_H0 ;  /* 0x20000042ff427230 */ /* 0x000fca0000004100 */
[----:B------:R-:W-:-:S04]  /*5b00*/  FFMA.FTZ R66, R207, UR16, R66 ;  /* 0x00000010cf427c23 */ /* 0x000fc80008010042 */
[----:B------:R-:W-:-:S05]  /*5b10*/  FMUL.FTZ R66, R66, UR7 ;  /* 0x0000000742427c20 */ /* 0x000fca0008410000 */
[C---:B------:R-:W-:Y:S02]  /*5b20*/  FSEL R67, R66.reuse, RZ, P2 ;  /* 0x000000ff42437208 */ /* 0x040fe40001000000 */
[----:B------:R-:W-:-:S04]  /*5b30*/  FSEL R66, R66, RZ, P3 ;  /* 0x000000ff42427208 */ /* 0x000fc80001800000 */
[----:B------:R-:W-:-:S04]  /*5b40*/  F2FP.F16.F32.PACK_AB R66, R66, R67 ;  /* 0x000000434242723e */ /* 0x000fc800000000ff */
[----:B------:R-:W-:Y:S01]  /*5b50*/  PRMT R156, R66, 0x7632, R156 ;  /* 0x00007632429c7816 */ /* 0x000fe2000000009c */
[----:B------:R-:W-:Y:S06]  /*5b60*/  BRA `(.L_x_1226) ;  /* 0x0000000c00d87947 */ /* 0x000fec0003800000 */
.L_x_1224:
        /* <DEDUP_REMOVED lines=23> */
[C---:B------:R-:W-:Y:S01]  /*5ce0*/  F2FP.F16.F32.PACK_AB R103, R204.reuse, R103 ;  /* 0x00000067cc67723e */ /* 0x040fe200000000ff */
[----:B------:R-:W-:Y:S01]  /*5cf0*/  FMUL.FTZ R204, R204, UR7 ;  /* 0x00000007cccc7c20 */ /* 0x000fe20008410000 */
[----:B------:R-:W-:Y:S02]  /*5d00*/  LOP3.LUT P5, RZ, R2, 0xff00, RZ, 0xc0, !PT ;  /* 0x0000ff0002ff7812 */ /* 0x000fe400078ac0ff */
[----:B------:R-:W-:-:S02]  /*5d10*/  F2FP.F16.F32.PACK_AB R99, R64, R99 ;  /* 0x000000634063723e */ /* 0x000fc400000000ff */
[C---:B------:R-:W-:Y:S02]  /*5d20*/  FSEL R64, R204.reuse, RZ, P4 ;  /* 0x000000ffcc407208 */ /* 0x040fe40002000000 */
[----:B------:R-:W-:Y:S02]  /*5d30*/  FSEL R65, R204, RZ, P5 ;  /* 0x000000ffcc417208 */ /* 0x000fe40002800000 */
[----:B------:R-:W-:Y:S02]  /*5d40*/  FSEL R66, R8, RZ, P3 ;  /* 0x000000ff08427208 */ /* 0x000fe40001800000 */
[----:B------:R-:W-:Y:S01]  /*5d50*/  F2FP.F16.F32.PACK_AB R64, R65, R64 ;  /* 0x000000404140723e */ /* 0x000fe200000000ff */
[----:B------:R-:W-:Y:S01]  /*5d60*/  FMUL.FTZ R65, R208, UR7 ;  /* 0x00000007d0417c20 */ /* 0x000fe20008410000 */
[C---:B------:R-:W-:Y:S02]  /*5d70*/  LOP3.LUT P3, RZ, R2.reuse, 0xff0000, RZ, 0xc0, !PT ;  /* 0x00ff000002ff7812 */ /* 0x040fe4000786c0ff */
[----:B------:R-:W-:-:S02]  /*5d80*/  ISETP.GE.U32.AND P4, PT, R2, 0x1000000, PT ;  /* 0x010000000200780c */ /* 0x000fc40003f86070 */
[----:B------:R-:W-:Y:S02]  /*5d90*/  F2FP.F16.F32.PACK_AB R101, R66, R101 ;  /* 0x000000654265723e */ /* 0x000fe400000000ff */
[C---:B------:R-:W-:Y:S02]  /*5da0*/  FSEL R66, R65.reuse, RZ, P2 ;  /* 0x000000ff41427208 */ /* 0x040fe40001000000 */
[----:B------:R-:W-:Y:S02]  /*5db0*/  FSEL R155, R8, RZ, P3 ;  /* 0x000000ff089b7208 */ /* 0x000fe40001800000 */
[----:B------:R-:W-:Y:S02]  /*5dc0*/  FSEL R65, R65, RZ, P4 ;  /* 0x000000ff41417208 */ /* 0x000fe40002000000 */
[----:B------:R-:W-:Y:S02]  /*5dd0*/  F2FP.F16.F32.PACK_AB R155, R208, R155 ;  /* 0x0000009bd09b723e */ /* 0x000fe400000000ff */
[----:B------:R-:W-:-:S02]  /*5de0*/  F2FP.F16.F32.PACK_AB R66, R65, R66 ;  /* 0x000000424142723e */ /* 0x000fc400000000ff */
[----:B------:R-:W-:Y:S02]  /*5df0*/  PRMT R8, R99, 0x7632, R8 ;  /* 0x0000763263087816 */ /* 0x000fe40000000008 */
[----:B------:R-:W-:Y:S02]  /*5e00*/  PRMT R100, R103, 0x7632, R100 ;  /* 0x0000763267647816 */ /* 0x000fe40000000064 */
[----:B------:R-:W-:Y:S02]  /*5e10*/  PRMT R154, R64, 0x7632, R154 ;  /* 0x00007632409a7816 */ /* 0x000fe4000000009a */
[----:B------:R-:W-:Y:S02]  /*5e20*/  PRMT R65, R101, 0x7632, R65 ;  /* 0x0000763265417816 */ /* 0x000fe40000000041 */
[----:B------:R-:W-:Y:S02]  /*5e30*/  PRMT R102, R155, 0x7632, R102 ;  /* 0x000076329b667816 */ /* 0x000fe40000000066 */
[----:B------:R-:W-:Y:S01]  /*5e40*/  PRMT R156, R66, 0x7632, R156 ;  /* 0x00007632429c7816 */ /* 0x000fe2000000009c */
[----:B------:R-:W-:Y:S06]  /*5e50*/  BRA `(.L_x_1226) ;  /* 0x0000000c001c7947 */ /* 0x000fec0003800000 */
.L_x_1227:
[----:B------:R-:W-:Y:S02]  /*5e60*/  MOV R8, UR17 ;  /* 0x0000001100087c02 */ /* 0x000fe40008000f00 */
[----:B------:R-:W-:Y:S02]  /*5e70*/  LOP3.LUT P2, RZ, R146, 0xff, RZ, 0xc0, !PT ;  /* 0x000000ff92ff7812 */ /* 0x000fe4000784c0ff */
[----:B------:R-:W-:Y:S01]  /*5e80*/  LOP3.LUT P3, RZ, R2, 0xff, RZ, 0xc0, !PT ;  /* 0x000000ff02ff7812 */ /* 0x000fe2000786c0ff */
[----:B------:R-:W-:Y:S01]  /*5e90*/  FFMA.FTZ R8, R201, R8, UR27 ;  /* 0x0000001bc9087e23 */ /* 0x000fe20008010008 */
[----:B-12---:R-:W-:-:S03]  /*5ea0*/  MOV R66, UR17 ;  /* 0x0000001100427c02 */ /* 0x006fc60008000f00 */
[----:B------:R-:W-:Y:S02]  /*5eb0*/  FADD.FTZ R8, R202, -R8 ;  /* 0x80000008ca087221 */ /* 0x000fe40000010000 */
[----:B------:R-:W-:Y:S02]  /*5ec0*/  FFMA.FTZ R205, R205, R66, UR27 ;  /* 0x0000001bcdcd7e23 */ /* 0x000fe40008010042 */
[----:B------:R-:W-:Y:S02]  /*5ed0*/  FMUL.FTZ R8, R8, UR16 ;  /* 0x0000001008087c20 */ /* 0x000fe40008410000 */
[----:B------:R-:W-:Y:S02]  /*5ee0*/  FADD.FTZ R205, R206, -R205 ;  /* 0x800000cdcecd7221 */ /* 0x000fe40000010000 */
[----:B------:R-:W-:Y:S02]  /*5ef0*/  FMUL.FTZ R64, R8, UR7 ;  /* 0x0000000708407c20 */ /* 0x000fe40008410000 */
[----:B------:R-:W-:-:S03]  /*5f00*/  FMUL.FTZ R205, R205, UR16 ;  /* 0x00000010cdcd7c20 */ /* 0x000fc60008410000 */
[C---:B------:R-:W-:Y:S01]  /*5f10*/  FSEL R8, R64.reuse, RZ, P2 ;  /* 0x000000ff40087208 */ /* 0x040fe20001000000 */
[----:B------:R-:W-:Y:S01]  /*5f20*/  FMUL.FTZ R205, R205, UR7 ;  /* 0x00000007cdcd7c20 */ /* 0x000fe20008410000 */
        /* <DEDUP_REMOVED lines=17> */
[----:B------:R-:W-:Y:S01]  /*6040*/  F2FP.F16.F32.PACK_AB R65, R66, R65 ;  /* 0x000000414241723e */ /* 0x000fe200000000ff */
[----:B------:R-:W-:Y:S01]  /*6050*/  IMAD.U32 R66, RZ, RZ, UR17 ;  /* 0x00000011ff427e24 */ /* 0x000fe2000f8e00ff */
[----:B------:R-:W-:Y:S02]  /*6060*/  ISETP.GE.U32.AND P3, PT, R2, 0x1000000, PT ;  /* 0x010000000200780c */ /* 0x000fe40003f66070 */
[----:B------:R-:W-:Y:S01]  /*6070*/  F2FP.F16.F32.PACK_AB R64, R203, R64 ;  /* 0x00000040cb40723e */ /* 0x000fe200000000ff */
        /* <DEDUP_REMOVED lines=8> */
[----:B------:R-:W-:-:S04]  /*6100*/  F2FP.F16.F32.PACK_AB R66, R207, R66 ;  /* 0x00000042cf42723e */ /* 0x000fc800000000ff */
[----:B------:R-:W-:Y:S01]  /*6110*/  PRMT R156, R66, 0x7632, R156 ;  /* 0x00007632429c7816 */ /* 0x000fe2000000009c */
[----:B------:R-:W-:Y:S06]  /*6120*/  BRA `(.L_x_1226) ;  /* 0x0000000800687947 */ /* 0x000fec0003800000 */
.L_x_1223:
        /* <DEDUP_REMOVED lines=8> */
[----:B------:R-:W-:Y:S01]  /*61b0*/  MOV R64, R110 ;  /* 0x0000006e00407202 */ /* 0x000fe20000000f00 */
[----:B------:R-:W-:Y:S01]  /*61c0*/  FFMA.FTZ R8, R201, R8, UR27 ;  /* 0x0000001bc9087e23 */ /* 0x000fe20008010008 */
[----:B------:R-:W-:Y:S01]  /*61d0*/  SHF.R.U32.HI R67, RZ, 0x10, R111 ;  /* 0x00000010ff437819 */ /* 0x000fe2000001166f */
[----:B------:R-:W-:-:S02]  /*61e0*/  HADD2.F32 R99, -RZ, R99.H0_H0 ;  /* 0x20000063ff637230 */ /* 0x000fc40000004100 */
[----:B------:R-:W-:Y:S01]  /*61f0*/  FADD.FTZ R204, R204, -R203 ;  /* 0x800000cbcccc7221 */ /* 0x000fe20000010000 */
[----:B------:R-:W-:Y:S02]  /*6200*/  HADD2.F32 R65, -RZ, R64.H0_H0 ;  /* 0x20000040ff417230 */ /* 0x000fe40000004100 */
[----:B------:R-:W-:Y:S01]  /*6210*/  FADD.FTZ R8, R202, -R8 ;  /* 0x80000008ca087221 */ /* 0x000fe20000010000 */
[----:B------:R-:W-:Y:S01]  /*6220*/  IMAD.MOV.U32 R64, RZ, RZ, R111 ;  /* 0x000000ffff407224 */ /* 0x000fe200078e006f */
[----:B------:R-:W-:Y:S01]  /*6230*/  LOP3.LUT P2, RZ, R146, 0xff, RZ, 0xc0, !PT ;  /* 0x000000ff92ff7812 */ /* 0x000fe2000784c0ff */
[----:B------:R-:W-:Y:S02]  /*6240*/  HADD2.F32 R67, -RZ, R67.H0_H0 ;  /* 0x20000043ff437230 */ /* 0x000fe40000004100 */
[----:B------:R-:W-:Y:S01]  /*6250*/  FFMA.FTZ R8, R8, UR16, R65 ;  /* 0x0000001008087c23 */ /* 0x000fe20008010041 */
[----:B------:R-:W-:Y:S01]  /*6260*/  FADD.FTZ R206, R206, -R205 ;  /* 0x800000cdcece7221 */ /* 0x000fe20000010000 */
[----:B------:R-:W-:-:S02]  /*6270*/  HADD2.F32 R65, -RZ, R64.H0_H0 ;  /* 0x20000040ff417230 */ /* 0x000fc40000004100 */
[----:B------:R-:W-:Y:S01]  /*6280*/  FADD.FTZ R208, R208, -R207 ;  /* 0x800000cfd0d07221 */ /* 0x000fe20000010000 */
        /* <DEDUP_REMOVED lines=9> */
[----:B------:R-:W-:Y:S01]  /*6320*/  F2FP.F16.F32.PACK_AB R99, R99, R8 ;  /* 0x000000086363723e */ /* 0x000fe200000000ff */
[----:B------:R-:W-:Y:S01]  /*6330*/  FMUL.FTZ R8, R65, UR7 ;  /* 0x0000000741087c20 */ /* 0x000fe20008410000 */
[----:B------:R-:W-:-:S02]  /*6340*/  ISETP.GE.U32.AND P5, PT, R146, 0x1000000, PT ;  /* 0x010000009200780c */ /* 0x000fc40003fa6070 */
[----:B------:R-:W-:Y:S02]  /*6350*/  FSEL R101, R66, RZ, P3 ;  /* 0x000000ff42657208 */ /* 0x000fe40001800000 */
[----:B------:R-:W-:Y:S02]  /*6360*/  FSEL R8, R8, RZ, P4 ;  /* 0x000000ff08087208 */ /* 0x000fe40002000000 */
[----:B------:R-:W-:Y:S02]  /*6370*/  FSEL R102, R64, RZ, P5 ;  /* 0x000000ff40667208 */ /* 0x000fe40002800000 */
[----:B------:R-:W-:Y:S02]  /*6380*/  F2FP.F16.F32.PACK_AB R100, R101, R100 ;  /* 0x000000646564723e */ /* 0x000fe400000000ff */
[----:B------:R-:W-:Y:S02]  /*6390*/  F2FP.F16.F32.PACK_AB R101, R8, R65 ;  /* 0x000000410865723e */ /* 0x000fe400000000ff */
[----:B------:R-:W-:-:S02]  /*63a0*/  F2FP.F16.F32.PACK_AB R102, R102, R67 ;  /* 0x000000436666723e */ /* 0x000fc400000000ff */
[----:B------:R-:W-:Y:S02]  /*63b0*/  PRMT R8, R99, 0x7632, R8 ;  /* 0x0000763263087816 */ /* 0x000fe40000000008 */
[----:B------:R-:W-:Y:S02]  /*63c0*/  PRMT R64, R100, 0x7632, R64 ;  /* 0x0000763264407816 */ /* 0x000fe40000000040 */
[----:B------:R-:W-:Y:S02]  /*63d0*/  PRMT R65, R101, 0x7632, R65 ;  /* 0x0000763265417816 */ /* 0x000fe40000000041 */
[----:B------:R-:W-:Y:S01]  /*63e0*/  PRMT R66, R102, 0x7632, R66 ;  /* 0x0000763266427816 */ /* 0x000fe20000000042 */
[----:B------:R-:W-:Y:S06]  /*63f0*/  BRA `(.L_x_1226) ;  /* 0x0000000400b47947 */ /* 0x000fec0003800000 */
.L_x_1229:
[----:B------:R-:W-:Y:S01]  /*6400*/  MOV R8, UR17 ;  /* 0x0000001100087c02 */ /* 0x000fe20008000f00 */
[----:B-12---:R-:W-:Y:S01]  /*6410*/  IMAD.U32 R64, RZ, RZ, UR17 ;  /* 0x00000011ff407e24 */ /* 0x006fe2000f8e00ff */
[----:B------:R-:W-:Y:S01]  /*6420*/  MOV R65, R110 ;  /* 0x0000006e00417202 */ /* 0x000fe20000000f00 */
[--C-:B------:R-:W-:Y:S01]  /*6430*/  IMAD.MOV.U32 R67, RZ, RZ, R111.reuse ;  /* 0x000000ffff437224 */ /* 0x100fe200078e006f */
[C---:B------:R-:W-:Y:S01]  /*6440*/  LOP3.LUT P2, RZ, R146.reuse, 0xff, RZ, 0xc0, !PT ;  /* 0x000000ff92ff7812 */ /* 0x040fe2000784c0ff */
[----:B------:R-:W-:Y:S01]  /*6450*/  FFMA.FTZ R8, R201, R8, UR27 ;  /* 0x0000001bc9087e23 */ /* 0x000fe20008010008 */
[----:B------:R-:W-:Y:S01]  /*6460*/  FFMA.FTZ R64, R203, R64, UR27 ;  /* 0x0000001bcb407e23 */ /* 0x000fe20008010040 */
[----:B------:R-:W-:Y:S01]  /*6470*/  HADD2.F32 R65, -RZ, R65.H0_H0 ;  /* 0x20000041ff417230 */ /* 0x000fe20000004100 */
[----:B------:R-:W-:Y:S01]  /*6480*/  LOP3.LUT P3, RZ, R146, 0xff00, RZ, 0xc0, !PT ;  /* 0x0000ff0092ff7812 */ /* 0x000fe2000786c0ff */
[----:B------:R-:W-:Y:S01]  /*6490*/  FADD.FTZ R8, R202, -R8 ;  /* 0x80000008ca087221 */ /* 0x000fe20000010000 */
[----:B------:R-:W-:Y:S01]  /*64a0*/  FADD.FTZ R64, R204, -R64 ;  /* 0x80000040cc407221 */ /* 0x000fe20000010000 */
[----:B------:R-:W-:Y:S01]  /*64b0*/  SHF.R.U32.HI R66, RZ, 0x10, R111 ;  /* 0x00000010ff427819 */ /* 0x000fe2000001166f */
[----:B------:R-:W-:-:S02]  /*64c0*/  HADD2.F32 R67, -RZ, R67.H0_H0 ;  /* 0x20000043ff437230 */ /* 0x000fc40000004100 */
[----:B------:R-:W-:Y:S01]  /*64d0*/  FFMA.FTZ R8, R8, UR16, R65 ;  /* 0x0000001008087c23 */ /* 0x000fe20008010041 */
[----:B------:R-:W-:Y:S01]  /*64e0*/  SHF.R.U64 R65, R110, 0x10, R111 ;  /* 0x000000106e417819 */ /* 0x000fe2000000126f */
[----:B------:R-:W-:Y:S02]  /*64f0*/  HADD2.F32 R66, -RZ, R66.H0_H0 ;  /* 0x20000042ff427230 */ /* 0x000fe40000004100 */
[----:B------:R-:W-:Y:S02]  /*6500*/  FMUL.FTZ R8, R8, UR7 ;  /* 0x0000000708087c20 */ /* 0x000fe40008410000 */
[----:B------:R-:W-:-:S03]  /*6510*/  HADD2.F32 R65, -RZ, R65.H0_H0 ;  /* 0x20000041ff417230 */ /* 0x000fc60000004100 */
[----:B------:R-:W-:Y:S02]  /*6520*/  FSEL R8, R8, RZ, P2 ;  /* 0x000000ff08087208 */ /* 0x000fe40001000000 */
[----:B------:R-:W-:Y:S01]  /*6530*/  FFMA.FTZ R64, R64, UR16, R65 ;  /* 0x0000001040407c23 */ /* 0x000fe20008010041 */
[----:B------:R-:W-:Y:S02]  /*6540*/  MOV R65, UR17 ;  /* 0x0000001100417c02 */ /* 0x000fe40008000f00 */
[----:B------:R-:W-:Y:S01]  /*6550*/  LOP3.LUT P2, RZ, R146, 0xff0000, RZ, 0xc0, !PT ;  /* 0x00ff000092ff7812 */ /* 0x000fe2000784c0ff */
[----:B------:R-:W-:Y:S02]  /*6560*/  FMUL.FTZ R64, R64, UR7 ;  /* 0x0000000740407c20 */ /* 0x000fe40008410000 */
[----:B------:R-:W-:-:S03]  /*6570*/  FFMA.FTZ R65, R207, R65, UR27 ;  /* 0x0000001bcf417e23 */ /* 0x000fc60008010041 */
[----:B------:R-:W-:Y:S01]  /*6580*/  FSEL R64, R64, RZ, P3 ;  /* 0x000000ff40407208 */ /* 0x000fe20001800000 */
[----:B------:R-:W-:Y:S01]  /*6590*/  FADD.FTZ R65, R208, -R65 ;  /* 0x80000041d0417221 */ /* 0x000fe20000010000 */
[----:B------:R-:W-:Y:S02]  /*65a0*/  ISETP.GE.U32.AND P3, PT, R146, 0x1000000, PT ;  /* 0x010000009200780c */ /* 0x000fe40003f66070 */
[----:B------:R-:W-:Y:S01]  /*65b0*/  F2FP.F16.F32.PACK_AB R8, R64, R8 ;  /* 0x000000084008723e */ /* 0x000fe200000000ff */
        /* <DEDUP_REMOVED lines=10> */
[----:B------:R-:W-:-:S04]  /*6660*/  F2FP.F16.F32.PACK_AB R65, R66, R65 ;  /* 0x000000414241723e */ /* 0x000fc800000000ff */
[----:B------:R-:W-:Y:S01]  /*6670*/  PRMT R66, R65, 0x7632, R66 ;  /* 0x0000763241427816 */ /* 0x000fe20000000042 */
[----:B------:R-:W-:Y:S06]  /*6680*/  BRA `(.L_x_1226) ;  /* 0x0000000400107947 */ /* 0x000fec0003800000 */
.L_x_1228:
        /* <DEDUP_REMOVED lines=24> */
[----:B------:R-:W-:Y:S01]  /*6810*/  F2FP.F16.F32.PACK_AB R99, R99, R8 ;  /* 0x000000086363723e */ /* 0x000fe200000000ff */
[----:B------:R-:W-:Y:S01]  /*6820*/  FMUL.FTZ R8, R101, UR7 ;  /* 0x0000000765087c20 */ /* 0x000fe20008410000 */
[----:B------:R-:W-:Y:S02]  /*6830*/  F2FP.F16.F32.PACK_AB R100, R65, R100 ;  /* 0x000000644164723e */ /* 0x000fe400000000ff */
[----:B------:R-:W-:-:S02]  /*6840*/  FSEL R65, R64, RZ, P5 ;  /* 0x000000ff40417208 */ /* 0x000fc40002800000 */
[----:B------:R-:W-:Y:S02]  /*6850*/  FSEL R8, R8, RZ, P4 ;  /* 0x000000ff08087208 */ /* 0x000fe40002000000 */
[----:B------:R-:W-:Y:S02]  /*6860*/  F2FP.F16.F32.PACK_AB R102, R65, R102 ;  /* 0x000000664166723e */ /* 0x000fe400000000ff */
[----:B------:R-:W-:Y:S02]  /*6870*/  F2FP.F16.F32.PACK_AB R101, R8, R101 ;  /* 0x000000650865723e */ /* 0x000fe400000000ff */
[----:B------:R-:W-:Y:S02]  /*6880*/  PRMT R8, R99, 0x7632, R8 ;  /* 0x0000763263087816 */ /* 0x000fe40000000008 */
[----:B------:R-:W-:Y:S02]  /*6890*/  PRMT R64, R100, 0x7632, R64 ;  /* 0x0000763264407816 */ /* 0x000fe40000000040 */
[----:B------:R-:W-:-:S02]  /*68a0*/  PRMT R65, R101, 0x7632, R65 ;  /* 0x0000763265417816 */ /* 0x000fc40000000041 */
[----:B------:R-:W-:Y:S01]  /*68b0*/  PRMT R66, R102, 0x7632, R66 ;  /* 0x0000763266427816 */ /* 0x000fe20000000042 */
[----:B------:R-:W-:Y:S06]  /*68c0*/  BRA `(.L_x_1226) ;  /* 0x0000000000807947 */ /* 0x000fec0003800000 */
.L_x_1230:
[----:B------:R-:W-:Y:S01]  /*68d0*/  MOV R8, UR17 ;  /* 0x0000001100087c02 */ /* 0x000fe20008000f00 */
[----:B-12---:R-:W-:Y:S01]  /*68e0*/  IMAD.U32 R64, RZ, RZ, UR17 ;  /* 0x00000011ff407e24 */ /* 0x006fe2000f8e00ff */
        /* <DEDUP_REMOVED lines=18> */
[----:B------:R-:W-:Y:S02]  /*6a10*/  F2FP.F16.F32.PACK_AB R8, R64, R8 ;  /* 0x000000084008723e */ /* 0x000fe400000000ff */
[----:B------:R-:W-:Y:S02]  /*6a20*/  MOV R64, UR17 ;  /* 0x0000001100407c02 */ /* 0x000fe40008000f00 */
        /* <DEDUP_REMOVED lines=8> */
[----:B------:R-:W-:-:S04]  /*6ab0*/  F2FP.F16.F32.PACK_AB R65, R66, R65 ;  /* 0x000000414241723e */ /* 0x000fc800000000ff */
[----:B------:R-:W-:-:S07]  /*6ac0*/  PRMT R66, R65, 0x7632, R66 ;  /* 0x0000763241427816 */ /* 0x000fce0000000042 */
.L_x_1226:
        /* <DEDUP_REMOVED lines=16> */
.L_x_1231:
        /* <DEDUP_REMOVED lines=10> */
.L_x_1232:
[----:B------:R-:W-:Y:S05]  /*6c70*/  @!P1 BRA `(.L_x_1233) ;  /* 0x0000000c00689947 */ /* 0x000fea0003800000 */
[----:B------:R-:W-:Y:S05]  /*6c80*/  @!P0 BRA `(.L_x_1234) ;  /* 0x0000000400d48947 */ /* 0x000fea0003800000 */
[----:B------:R-:W-:Y:S05]  /*6c90*/  BRA.U !UP0, `(.L_x_1235) ;  /* 0x0000000108ec7547 */ /* 0x000fea000b800000 */
[----:B------:R-:W-:Y:S01]  /*6ca0*/  IMAD.U32 R8, RZ, RZ, UR17 ;  /* 0x00000011ff087e24 */ /* 0x000fe2000f8e00ff */
[----:B------:R-:W-:Y:S01]  /*6cb0*/  MOV R11, UR17 ;  /* 0x00000011000b7c02 */ /* 0x000fe20008000f00 */
[----:B--23--:R-:W-:Y:S01]  /*6cc0*/  IMAD.U32 R65, RZ, RZ, UR17 ;  /* 0x00000011ff417e24 */ /* 0x00cfe2000f8e00ff */
[----:B------:R-:W-:Y:S01]  /*6cd0*/  MOV R64, UR17 ;  /* 0x0000001100407c02 */ /* 0x000fe20008000f00 */
[----:B------:R-:W-:Y:S01]  /*6ce0*/  FFMA.FTZ R193, R193, R8, UR27 ;  /* 0x0000001bc1c17e23 */ /* 0x000fe20008010008 */
[----:B------:R-:W-:Y:S02]  /*6cf0*/  IMAD.MOV.U32 R8, RZ, RZ, R112 ;  /* 0x000000ffff087224 */ /* 0x000fe400078e0070 */
[----:B------:R-:W-:Y:S01]  /*6d00*/  FFMA.FTZ R140, R140, R11, UR27 ;  /* 0x0000001b8c8c7e23 */ /* 0x000fe2000801000b */
[----:B------:R-:W-:Y:S01]  /*6d10*/  FFMA.FTZ R142, R142, R65, UR27 ;  /* 0x0000001b8e8e7e23 */ /* 0x000fe20008010041 */
[----:B------:R-:W-:Y:S01]  /*6d20*/  FFMA.FTZ R195, R195, R64, UR27 ;  /* 0x0000001bc3c37e23 */ /* 0x000fe20008010040 */
[----:B------:R-:W-:Y:S01]  /*6d30*/  MOV R64, R113 ;  /* 0x0000007100407202 */ /* 0x000fe20000000f00 */
[----:B------:R-:W-:Y:S01]  /*6d40*/  HADD2.F32 R11, -RZ, R8.H0_H0 ;  /* 0x20000008ff0b7230 */ /* 0x000fe20000004100 */
[----:B------:R-:W-:Y:S01]  /*6d50*/  SHF.R.U64 R8, R112, 0x10, R113 ;  /* 0x0000001070087819 */ /* 0x000fe20000001271 */
[----:B------:R-:W-:Y:S01]  /*6d60*/  FADD.FTZ R140, R141, -R140 ;  /* 0x8000008c8d8c7221 */ /* 0x000fe20000010000 */
[----:B------:R-:W-:Y:S01]  /*6d70*/  FADD.FTZ R143, R143, -R142 ;  /* 0x8000008e8f8f7221 */ /* 0x000fe20000010000 */
[----:B------:R-:W-:-:S02]  /*6d80*/  HADD2.F32 R64, -RZ, R64.H0_H0 ;  /* 0x20000040ff407230 */ /* 0x000fc40000004100 */
[----:B------:R-:W-:Y:S01]  /*6d90*/  FADD.FTZ R193, R194, -R193 ;  /* 0x800000c1c2c17221 */ /* 0x000fe20000010000 */
[----:B------:R-:W-:Y:S02]  /*6da0*/  HADD2.F32 R8, -RZ, R8.H0_H0 ;  /* 0x20000008ff087230 */ /* 0x000fe40000004100 */
[----:B------:R-:W-:Y:S01]  /*6db0*/  FFMA.FTZ R11, R140, UR16, R11 ;  /* 0x000000108c0b7c23 */ /* 0x000fe2000801000b */
[C---:B------:R-:W-:Y:S01]  /*6dc0*/  LOP3.LUT P5, RZ, R148.reuse, 0xff, RZ, 0xc0, !PT ;  /* 0x000000ff94ff7812 */ /* 0x040fe200078ac0ff */
[----:B------:R-:W-:Y:S01]  /*6dd0*/  FFMA.FTZ R193, R193, UR16, R64 ;  /* 0x00000010c1c17c23 */ /* 0x000fe20008010040 */
[----:B------:R-:W-:Y:S01]  /*6de0*/  SHF.R.U32.HI R66, RZ, 0x10, R113 ;  /* 0x00000010ff427819 */ /* 0x000fe20000011671 */
[----:B------:R-:W-:Y:S01]  /*6df0*/  FFMA.FTZ R143, R143, UR16, R8 ;  /* 0x000000108f8f7c23 */ /* 0x000fe20008010008 */
[----:B------:R-:W-:Y:S01]  /*6e00*/  FMUL.FTZ R8, R11, UR7 ;  /* 0x000000070b087c20 */ /* 0x000fe20008410000 */
[----:B------:R-:W-:Y:S01]  /*6e10*/  LOP3.LUT P4, RZ, R148, 0xff00, RZ, 0xc0, !PT ;  /* 0x0000ff0094ff7812 */ /* 0x000fe2000788c0ff */
[----:B------:R-:W-:Y:S01]  /*6e20*/  FADD.FTZ R195, R196, -R195 ;  /* 0x800000c3c4c37221 */ /* 0x000fe20000010000 */
[----:B------:R-:W-:Y:S01]  /*6e30*/  HADD2.F32 R66, -RZ, R66.H0_H0 ;  /* 0x20000042ff427230 */ /* 0x000fe20000004100 */
[----:B------:R-:W-:-:S02]  /*6e40*/  LOP3.LUT P6, RZ, R0, 0xff00, RZ, 0xc0, !PT ;  /* 0x0000ff0000ff7812 */ /* 0x000fc400078cc0ff */
[----:B------:R-:W-:Y:S02]  /*6e50*/  FSEL R64, R8, RZ, P5 ;  /* 0x000000ff08407208 */ /* 0x000fe40002800000 */
[----:B------:R-:W-:Y:S01]  /*6e60*/  LOP3.LUT P5, RZ, R0, 0xff, RZ, 0xc0, !PT ;  /* 0x000000ff00ff7812 */ /* 0x000fe200078ac0ff */
[----:B------:R-:W-:Y:S01]  /*6e70*/  FFMA.FTZ R195, R195, UR16, R66 ;  /* 0x00000010c3c37c23 */ /* 0x000fe20008010042 */
[----:B------:R-:W-:Y:S01]  /*6e80*/  F2FP.F16.F32.PACK_AB R99, R64, R11 ;  /* 0x0000000b4063723e */ /* 0x000fe200000000ff */
[----:B------:R-:W-:Y:S01]  /*6e90*/  FMUL.FTZ R11, R143, UR7 ;  /* 0x000000078f0b7c20 */ /* 0x000fe20008410000 */
[----:B------:R-:W-:Y:S02]  /*6ea0*/  FSEL R8, R8, RZ, P5 ;  /* 0x000000ff08087208 */ /* 0x000fe40002800000 */
[----:B------:R-:W-:Y:S02]  /*6eb0*/  LOP3.LUT P3, RZ, R148, 0xff0000, RZ, 0xc0, !PT ;  /* 0x00ff000094ff7812 */ /* 0x000fe4000786c0ff */
[----:B------:R-:W-:-:S02]  /*6ec0*/  FSEL R64, R11, RZ, P4 ;  /* 0x000000ff0b407208 */ /* 0x000fc40002000000 */
[----:B------:R-:W-:Y:S01]  /*6ed0*/  F2FP.F16.F32.PACK_AB R103, R143, R8 ;  /* 0x000000088f67723e */ /* 0x000fe200000000ff */
[----:B------:R-:W-:Y:S01]  /*6ee0*/  FMUL.FTZ R8, R193, UR7 ;  /* 0x00000007c1087c20 */ /* 0x000fe20008410000 */
[----:B------:R-:W-:Y:S02]  /*6ef0*/  FSEL R11, R11, RZ, P6 ;  /* 0x000000ff0b0b7208 */ /* 0x000fe40003000000 */
[----:B------:R-:W-:Y:S02]  /*6f00*/  ISETP.GE.U32.AND P2, PT, R148, 0x1000000, PT ;  /* 0x010000009400780c */ /* 0x000fe40003f46070 */
[----:B------:R-:W-:Y:S01]  /*6f10*/  F2FP.F16.F32.PACK_AB R65, R11, R64 ;  /* 0x000000400b41723e */ /* 0x000fe200000000ff */
[----:B------:R-:W-:Y:S01]  /*6f20*/  FMUL.FTZ R11, R195, UR7 ;  /* 0x00000007c30b7c20 */ /* 0x000fe20008410000 */
[----:B------:R-:W-:Y:S02]  /*6f30*/  FSEL R64, R8, RZ, P3 ;  /* 0x000000ff08407208 */ /* 0x000fe40001800000 */
[----:B------:R-:W-:-:S02]  /*6f40*/  LOP3.LUT P3, RZ, R0, 0xff0000, RZ, 0xc0, !PT ;  /* 0x00ff000000ff7812 */ /* 0x000fc4000786c0ff */
[----:B------:R-:W-:Y:S02]  /*6f50*/  ISETP.GE.U32.AND P4, PT, R0, 0x1000000, PT ;  /* 0x010000000000780c */ /* 0x000fe40003f86070 */
[----:B------:R-:W-:Y:S02]  /*6f60*/  F2FP.F16.F32.PACK_AB R101, R64, R193 ;  /* 0x000000c14065723e */ /* 0x000fe400000000ff */
[C---:B------:R-:W-:Y:S02]  /*6f70*/  FSEL R64, R11.reuse, RZ, P2 ;  /* 0x000000ff0b407208 */ /* 0x040fe40001000000 */
[----:B------:R-:W-:Y:S02]  /*6f80*/  FSEL R8, R8, RZ, P3 ;  /* 0x000000ff08087208 */ /* 0x000fe40001800000 */
[----:B------:R-:W-:Y:S02]  /*6f90*/  FSEL R11, R11, RZ, P4 ;  /* 0x000000ff0b0b7208 */ /* 0x000fe40002000000 */
[----:B------:R-:W-:-:S02]  /*6fa0*/  F2FP.F16.F32.PACK_AB R155, R195, R8 ;  /* 0x00000008c39b723e */ /* 0x000fc400000000ff */
[----:B------:R-:W-:Y:S02]  /*6fb0*/  F2FP.F16.F32.PACK_AB R66, R11, R64 ;  /* 0x000000400b42723e */ /* 0x000fe400000000ff */
        /* <DEDUP_REMOVED lines=9> */
.L_x_1235:
[----:B------:R-:W-:Y:S01]  /*7050*/  IMAD.U32 R8, RZ, RZ, UR17 ;  /* 0x00000011ff087e24 */ /* 0x000fe2000f8e00ff */
[----:B--23--:R-:W-:Y:S01]  /*7060*/  MOV R65, UR17 ;  /* 0x0000001100417c02 */ /* 0x00cfe20008000f00 */
[----:B------:R-:W-:Y:S01]  /*7070*/  IMAD.U32 R11, RZ, RZ, UR17 ;  /* 0x00000011ff0b7e24 */ /* 0x000fe2000f8e00ff */
        /* <DEDUP_REMOVED lines=8> */
[--C-:B------:R-:W-:Y:S01]  /*7100*/  SHF.R.U64 R8, R112, 0x10, R113.reuse ;  /* 0x0000001070087819 */ /* 0x100fe20000001271 */
[----:B------:R-:W-:Y:S01]  /*7110*/  FADD.FTZ R140, R141, -R140 ;  /* 0x8000008c8d8c7221 */ /* 0x000fe20000010000 */
[----:B------:R-:W-:Y:S01]  /*7120*/  SHF.R.U32.HI R65, RZ, 0x10, R113 ;  /* 0x00000010ff417819 */ /* 0x000fe20000011671 */
[----:B------:R-:W-:Y:S01]  /*7130*/  FADD.FTZ R143, R143, -R142 ;  /* 0x8000008e8f8f7221 */ /* 0x000fe20000010000 */
[----:B------:R-:W-:-:S02]  /*7140*/  HADD2.F32 R64, -RZ, R64.H0_H0 ;  /* 0x20000040ff407230 */ /* 0x000fc40000004100 */
[----:B------:R-:W-:Y:S01]  /*7150*/  FFMA.FTZ R11, R140, UR16, R11 ;  /* 0x000000108c0b7c23 */ /* 0x000fe2000801000b */
[----:B------:R-:W-:Y:S02]  /*7160*/  HADD2.F32 R8, -RZ, R8.H0_H0 ;  /* 0x20000008ff087230 */ /* 0x000fe40000004100 */
[----:B------:R-:W-:Y:S01]  /*7170*/  FADD.FTZ R193, R194, -R193 ;  /* 0x800000c1c2c17221 */ /* 0x000fe20000010000 */
[----:B------:R-:W-:Y:S02]  /*7180*/  HADD2.F32 R66, -RZ, R65.H0_H0 ;  /* 0x20000041ff427230 */ /* 0x000fe40000004100 */
[----:B------:R-:W-:Y:S01]  /*7190*/  FADD.FTZ R195, R196, -R195 ;  /* 0x800000c3c4c37221 */ /* 0x000fe20000010000 */
[----:B------:R-:W-:Y:S01]  /*71a0*/  FMUL.FTZ R11, R11, UR7 ;  /* 0x000000070b0b7c20 */ /* 0x000fe20008410000 */
[----:B------:R-:W-:Y:S01]  /*71b0*/  FFMA.FTZ R8, R143, UR16, R8 ;  /* 0x000000108f087c23 */ /* 0x000fe20008010008 */
        /* <DEDUP_REMOVED lines=12> */
[----:B------:R-:W-:Y:S02]  /*7280*/  LOP3.LUT P6, RZ, R0, 0xff00, RZ, 0xc0, !PT ;  /* 0x0000ff0000ff7812 */ /* 0x000fe400078cc0ff */
[----:B------:R-:W-:Y:S02]  /*7290*/  FSEL R65, R64, RZ, P4 ;  /* 0x000000ff40417208 */ /* 0x000fe40002000000 */
[C---:B------:R-:W-:Y:S02]  /*72a0*/  LOP3.LUT P4, RZ, R0.reuse, 0xff0000, RZ, 0xc0, !PT ;  /* 0x00ff000000ff7812 */ /* 0x040fe4000788c0ff */
[----:B------:R-:W-:-:S02]  /*72b0*/  ISETP.GE.U32.AND P5, PT, R0, 0x1000000, PT ;  /* 0x010000000000780c */ /* 0x000fc40003fa6070 */
[----:B------:R-:W-:Y:S02]  /*72c0*/  F2FP.F16.F32.PACK_AB R67, R11, R8 ;  /* 0x000000080b43723e */ /* 0x000fe400000000ff */
[----:B------:R-:W-:Y:S02]  /*72d0*/  FSEL R64, R64, RZ, P6 ;  /* 0x000000ff40407208 */ /* 0x000fe40003000000 */
[C---:B------:R-:W-:Y:S02]  /*72e0*/  FSEL R8, R193.reuse, RZ, P2 ;  /* 0x000000ffc1087208 */ /* 0x040fe40001000000 */
[C---:B------:R-:W-:Y:S02]  /*72f0*/  FSEL R11, R66.reuse, RZ, P3 ;  /* 0x000000ff420b7208 */ /* 0x040fe40001800000 */
[----:B------:R-:W-:Y:S02]  /*7300*/  FSEL R193, R193, RZ, P4 ;  /* 0x000000ffc1c17208 */ /* 0x000fe40002000000 */
[----:B------:R-:W-:-:S02]  /*7310*/  FSEL R66, R66, RZ, P5 ;  /* 0x000000ff42427208 */ /* 0x000fc40002800000 */
[----:B------:R-:W-:Y:S02]  /*7320*/  F2FP.F16.F32.PACK_AB R64, R64, R65 ;  /* 0x000000414040723e */ /* 0x000fe400000000ff */
[----:B------:R-:W-:Y:S02]  /*7330*/  F2FP.F16.F32.PACK_AB R193, R193, R8 ;  /* 0x00000008c1c1723e */ /* 0x000fe400000000ff */
[----:B------:R-:W-:Y:S02]  /*7340*/  F2FP.F16.F32.PACK_AB R66, R66, R11 ;  /* 0x0000000b4242723e */ /* 0x000fe400000000ff */
        /* <DEDUP_REMOVED lines=9> */
.L_x_1234:
[----:B------:R-:W-:Y:S05]  /*73e0*/  BRA.U !UP0, `(.L_x_1237) ;  /* 0x0000000108c87547 */ /* 0x000fea000b800000 */
[----:B------:R-:W-:Y:S01]  /*73f0*/  IMAD.U32 R11, RZ, RZ, UR17 ;  /* 0x00000011ff0b7e24 */ /* 0x000fe2000f8e00ff */
[----:B------:R-:W-:Y:S02]  /*7400*/  MOV R8, UR17 ;  /* 0x0000001100087c02 */ /* 0x000fe40008000f00 */
[----:B------:R-:W-:Y:S01]  /*7410*/  LOP3.LUT P6, RZ, R0, 0xff, RZ, 0xc0, !PT ;  /* 0x000000ff00ff7812 */ /* 0x000fe200078cc0ff */
[-C--:B------:R-:W-:Y:S01]  /*7420*/  FFMA.FTZ R140, R140, R11.reuse, UR27 ;  /* 0x0000001b8c8c7e23 */ /* 0x080fe2000801000b */
[----:B------:R-:W-:Y:S01]  /*7430*/  FFMA.FTZ R142, R142, R11, UR27 ;  /* 0x0000001b8e8e7e23 */ /* 0x000fe2000801000b */
[-C--:B------:R-:W-:Y:S01]  /*7440*/  FFMA.FTZ R193, R193, R8.reuse, UR27 ;  /* 0x0000001bc1c17e23 */ /* 0x080fe20008010008 */
[----:B------:R-:W-:Y:S01]  /*7450*/  FFMA.FTZ R195, R195, R8, UR27 ;  /* 0x0000001bc3c37e23 */ /* 0x000fe20008010008 */
[----:B------:R-:W-:Y:S01]  /*7460*/  FADD.FTZ R99, R141, -R140 ;  /* 0x8000008c8d637221 */ /* 0x000fe20000010000 */
[----:B--23--:R-:W-:Y:S01]  /*7470*/  FADD.FTZ R66, R143, -R142 ;  /* 0x8000008e8f427221 */ /* 0x00cfe20000010000 */
[----:B------:R-:W-:Y:S01]  /*7480*/  LOP3.LUT P5, RZ, R148, 0xff, RZ, 0xc0, !PT ;  /* 0x000000ff94ff7812 */ /* 0x000fe200078ac0ff */
[----:B------:R-:W-:Y:S01]  /*7490*/  FADD.FTZ R193, R194, -R193 ;  /* 0x800000c1c2c17221 */ /* 0x000fe20000010000 */
[----:B------:R-:W-:Y:S01]  /*74a0*/  FMUL.FTZ R99, R99, UR16 ;  /* 0x0000001063637c20 */ /* 0x000fe20008410000 */
[----:B------:R-:W-:Y:S01]  /*74b0*/  FMUL.FTZ R66, R66, UR16 ;  /* 0x0000001042427c20 */ /* 0x000fe20008410000 */
[----:B------:R-:W-:Y:S01]  /*74c0*/  LOP3.LUT P4, RZ, R148, 0xff00, RZ, 0xc0, !PT ;  /* 0x0000ff0094ff7812 */ /* 0x000fe2000788c0ff */
[----:B------:R-:W-:Y:S01]  /*74d0*/  FADD.FTZ R65, R196, -R195 ;  /* 0x800000c3c4417221 */ /* 0x000fe20000010000 */
[----:B------:R-:W-:Y:S01]  /*74e0*/  FMUL.FTZ R8, R99, UR7 ;  /* 0x0000000763087c20 */ /* 0x000fe20008410000 */
[----:B------:R-:W-:-:S02]  /*74f0*/  LOP3.LUT P3, RZ, R148, 0xff0000, RZ, 0xc0, !PT ;  /* 0x00ff000094ff7812 */ /* 0x000fc4000786c0ff */
[----:B------:R-:W-:Y:S01]  /*7500*/  FMUL.FTZ R65, R65, UR16 ;  /* 0x0000001041417c20 */ /* 0x000fe20008410000 */
[----:B------:R-:W-:Y:S02]  /*7510*/  ISETP.GE.U32.AND P2, PT, R148, 0x1000000, PT ;  /* 0x010000009400780c */ /* 0x000fe40003f46070 */
[C---:B------:R-:W-:Y:S02]  /*7520*/  FSEL R103, R8.reuse, RZ, P6 ;  /* 0x000000ff08677208 */ /* 0x040fe40003000000 */
[----:B------:R-:W-:Y:S02]  /*7530*/  FSEL R64, R8, RZ, P5 ;  /* 0x000000ff08407208 */ /* 0x000fe40002800000 */
[C---:B------:R-:W-:Y:S01]  /*7540*/  F2FP.F16.F32.PACK_AB R103, R66.reuse, R103 ;  /* 0x000000674267723e */ /* 0x040fe200000000ff */
[----:B------:R-:W-:Y:S01]  /*7550*/  FMUL.FTZ R66, R66, UR7 ;  /* 0x0000000742427c20 */ /* 0x000fe20008410000 */
[----:B------:R-:W-:Y:S02]  /*7560*/  LOP3.LUT P5, RZ, R0, 0xff00, RZ, 0xc0, !PT ;  /* 0x0000ff0000ff7812 */ /* 0x000fe400078ac0ff */
[----:B------:R-:W-:Y:S01]  /*7570*/  F2FP.F16.F32.PACK_AB R99, R64, R99 ;  /* 0x000000634063723e */ /* 0x000fe200000000ff */
[----:B------:R-:W-:Y:S01]  /*7580*/  FMUL.FTZ R64, R193, UR16 ;  /* 0x00000010c1407c20 */ /* 0x000fe20008410000 */
[----:B------:R-:W-:-:S02]  /*7590*/  FSEL R8, R66, RZ, P4 ;  /* 0x000000ff42087208 */ /* 0x000fc40002000000 */
[----:B------:R-:W-:Y:S02]  /*75a0*/  FSEL R11, R66, RZ, P5 ;  /* 0x000000ff420b7208 */ /* 0x000fe40002800000 */
[----:B------:R-:W-:Y:S02]  /*75b0*/  ISETP.GE.U32.AND P4, PT, R0, 0x1000000, PT ;  /* 0x010000000000780c */ /* 0x000fe40003f86070 */
[----:B------:R-:W-:Y:S01]  /*75c0*/  F2FP.F16.F32.PACK_AB R66, R11, R8 ;  /* 0x000000080b42723e */ /* 0x000fe200000000ff */
[----:B------:R-:W-:Y:S01]  /*75d0*/  FMUL.FTZ R8, R64, UR7 ;  /* 0x0000000740087c20 */ /* 0x000fe20008410000 */
[----:B------:R-:W-:Y:S02]  /*75e0*/  PRMT R100, R103, 0x7632, R100 ;  /* 0x0000763267647816 */ /* 0x000fe40000000064 */
[----:B------:R-:W-:Y:S02]  /*75f0*/  PRMT R154, R66, 0x7632, R154 ;  /* 0x00007632429a7816 */ /* 0x000fe4000000009a */
[----:B------:R-:W-:-:S02]  /*7600*/  FSEL R11, R8, RZ, P3 ;  /* 0x000000ff080b7208 */ /* 0x000fc40001800000 */
[----:B------:R-:W-:Y:S02]  /*7610*/  LOP3.LUT P3, RZ, R0, 0xff0000, RZ, 0xc0, !PT ;  /* 0x00ff000000ff7812 */ /* 0x000fe4000786c0ff */
[----:B------:R-:W-:Y:S01]  /*7620*/  F2FP.F16.F32.PACK_AB R101, R11, R64 ;  /* 0x000000400b65723e */ /* 0x000fe200000000ff */
[----:B------:R-:W-:Y:S01]  /*7630*/  FMUL.FTZ R11, R65, UR7 ;  /* 0x00000007410b7c20 */ /* 0x000fe20008410000 */
[----:B------:R-:W-:-:S04]  /*7640*/  FSEL R8, R8, RZ, P3 ;  /* 0x000000ff08087208 */ /* 0x000fc80001800000 */
[C---:B------:R-:W-:Y:S02]  /*7650*/  FSEL R64, R11.reuse, RZ, P2 ;  /* 0x000000ff0b407208 */ /* 0x040fe40001000000 */
[----:B------:R-:W-:Y:S02]  /*7660*/  FSEL R11, R11, RZ, P4 ;  /* 0x000000ff0b0b7208 */ /* 0x000fe40002000000 */
[----:B------:R-:W-:Y:S02]  /*7670*/  F2FP.F16.F32.PACK_AB R65, R65, R8 ;  /* 0x000000084141723e */ /* 0x000fe400000000ff */
[----:B------:R-:W-:Y:S02]  /*7680*/  F2FP.F16.F32.PACK_AB R67, R11, R64 ;  /* 0x000000400b43723e */ /* 0x000fe400000000ff */
        /* <DEDUP_REMOVED lines=8> */
.L_x_1237:
[----:B------:R-:W-:Y:S01]  /*7710*/  IMAD.U32 R11, RZ, RZ, UR17 ;  /* 0x00000011ff0b7e24 */ /* 0x000fe2000f8e00ff */
[----:B--23--:R-:W-:Y:S01]  /*7720*/  MOV R65, UR17 ;  /* 0x0000001100417c02 */ /* 0x00cfe20008000f00 */
[----:B------:R-:W-:Y:S01]  /*7730*/  IMAD.U32 R8, RZ, RZ, UR17 ;  /* 0x00000011ff087e24 */ /* 0x000fe2000f8e00ff */
[----:B------:R-:W-:Y:S01]  /*7740*/  MOV R64, UR17 ;  /* 0x0000001100407c02 */ /* 0x000fe20008000f00 */
[----:B------:R-:W-:Y:S01]  /*7750*/  FFMA.FTZ R140, R140, R11, UR27 ;  /* 0x0000001b8c8c7e23 */ /* 0x000fe2000801000b */
[----:B------:R-:W-:Y:S01]  /*7760*/  LOP3.LUT P6, RZ, R148, 0xff, RZ, 0xc0, !PT ;  /* 0x000000ff94ff7812 */ /* 0x000fe200078cc0ff */
        /* <DEDUP_REMOVED lines=13> */
[----:B------:R-:W-:Y:S01]  /*7840*/  LOP3.LUT P4, RZ, R148, 0xff00, RZ, 0xc0, !PT ;  /* 0x0000ff0094ff7812 */ /* 0x000fe2000788c0ff */
[----:B------:R-:W-:Y:S01]  /*7850*/  FMUL.FTZ R195, R195, UR16 ;  /* 0x00000010c3c37c20 */ /* 0x000fe20008410000 */
[----:B------:R-:W-:Y:S01]  /*7860*/  FSEL R8, R140, RZ, P6 ;  /* 0x000000ff8c087208 */ /* 0x000fe20003000000 */
[----:B------:R-:W-:Y:S01]  /*7870*/  FMUL.FTZ R193, R193, UR7 ;  /* 0x00000007c1c17c20 */ /* 0x000fe20008410000 */
[----:B------:R-:W-:Y:S01]  /*7880*/  LOP3.LUT P6, RZ, R0, 0xff00, RZ, 0xc0, !PT ;  /* 0x0000ff0000ff7812 */ /* 0x000fe200078cc0ff */
[----:B------:R-:W-:Y:S01]  /*7890*/  FMUL.FTZ R195, R195, UR7 ;  /* 0x00000007c3c37c20 */ /* 0x000fe20008410000 */
[----:B------:R-:W-:-:S02]  /*78a0*/  FSEL R11, R140, RZ, P5 ;  /* 0x000000ff8c0b7208 */ /* 0x000fc40002800000 */
[----:B------:R-:W-:Y:S02]  /*78b0*/  LOP3.LUT P2, RZ, R148, 0xff0000, RZ, 0xc0, !PT ;  /* 0x00ff000094ff7812 */ /* 0x000fe4000784c0ff */
[C---:B------:R-:W-:Y:S02]  /*78c0*/  FSEL R64, R142.reuse, RZ, P4 ;  /* 0x000000ff8e407208 */ /* 0x040fe40002000000 */
[----:B------:R-:W-:Y:S02]  /*78d0*/  FSEL R65, R142, RZ, P6 ;  /* 0x000000ff8e417208 */ /* 0x000fe40003000000 */
[----:B------:R-:W-:Y:S02]  /*78e0*/  ISETP.GE.U32.AND P3, PT, R148, 0x1000000, PT ;  /* 0x010000009400780c */ /* 0x000fe40003f66070 */
[C---:B------:R-:W-:Y:S02]  /*78f0*/  LOP3.LUT P4, RZ, R0.reuse, 0xff0000, RZ, 0xc0, !PT ;  /* 0x00ff000000ff7812 */ /* 0x040fe4000788c0ff */
[----:B------:R-:W-:-:S02]  /*7900*/  ISETP.GE.U32.AND P5, PT, R0, 0x1000000, PT ;  /* 0x010000000000780c */ /* 0x000fc40003fa6070 */
[----:B------:R-:W-:Y:S02]  /*7910*/  F2FP.F16.F32.PACK_AB R66, R11, R8 ;  /* 0x000000080b42723e */ /* 0x000fe400000000ff */
[----:B------:R-:W-:Y:S02]  /*7920*/  F2FP.F16.F32.PACK_AB R65, R65, R64 ;  /* 0x000000404141723e */ /* 0x000fe400000000ff */
[C---:B------:R-:W-:Y:S02]  /*7930*/  FSEL R8, R193.reuse, RZ, P2 ;  /* 0x000000ffc1087208 */ /* 0x040fe40001000000 */
[----:B------:R-:W-:Y:S02]  /*7940*/  FSEL R193, R193, RZ, P4 ;  /* 0x000000ffc1c17208 */ /* 0x000fe40002000000 */
[C---:B------:R-:W-:Y:S02]  /*7950*/  FSEL R11, R195.reuse, RZ, P3 ;  /* 0x000000ffc30b7208 */ /* 0x040fe40001800000 */
[----:B------:R-:W-:-:S02]  /*7960*/  FSEL R64, R195, RZ, P5 ;  /* 0x000000ffc3407208 */ /* 0x000fc40002800000 */
        /* <DEDUP_REMOVED lines=11> */
.L_x_1233:
[----:B------:R-:W-:Y:S05]  /*7a20*/  @!P0 BRA `(.L_x_1238) ;  /* 0x0000000400688947 */ /* 0x000fea0003800000 */
[----:B------:R-:W-:Y:S05]  /*7a30*/  BRA.U !UP0, `(.L_x_1239) ;  /* 0x0000000108bc7547 */ /* 0x000fea000b800000 */
        /* <DEDUP_REMOVED lines=13> */
[----:B------:R-:W-:Y:S01]  /*7b10*/  FADD.FTZ R143, R143, -R142 ;  /* 0x8000008e8f8f7221 */ /* 0x000fe20000010000 */
[----:B------:R-:W-:Y:S01]  /*7b20*/  SHF.R.U32.HI R65, RZ, 0x10, R113 ;  /* 0x00000010ff417819 */ /* 0x000fe20000011671 */
[----:B------:R-:W-:-:S02]  /*7b30*/  HADD2.F32 R64, -RZ, R64.H0_H0 ;  /* 0x20000040ff407230 */ /* 0x000fc40000004100 */
[----:B------:R-:W-:Y:S01]  /*7b40*/  FFMA.FTZ R11, R140, UR16, R11 ;  /* 0x000000108c0b7c23 */ /* 0x000fe2000801000b */
[----:B------:R-:W-:Y:S01]  /*7b50*/  HADD2.F32 R8, -RZ, R8.H0_H0 ;  /* 0x20000008ff087230 */ /* 0x000fe20000004100 */
[----:B------:R-:W-:Y:S01]  /*7b60*/  LOP3.LUT P2, RZ, R148, 0xff, RZ, 0xc0, !PT ;  /* 0x000000ff94ff7812 */ /* 0x000fe2000784c0ff */
[----:B------:R-:W-:Y:S02]  /*7b70*/  HADD2.F32 R66, -RZ, R65.H0_H0 ;  /* 0x20000041ff427230 */ /* 0x000fe40000004100 */
[----:B------:R-:W-:Y:S01]  /*7b80*/  FADD.FTZ R193, R194, -R193 ;  /* 0x800000c1c2c17221 */ /* 0x000fe20000010000 */
[----:B------:R-:W-:Y:S01]  /*7b90*/  FADD.FTZ R195, R196, -R195 ;  /* 0x800000c3c4c37221 */ /* 0x000fe20000010000 */
[----:B------:R-:W-:Y:S01]  /*7ba0*/  FFMA.FTZ R143, R143, UR16, R8 ;  /* 0x000000108f8f7c23 */ /* 0x000fe20008010008 */
[----:B------:R-:W-:Y:S01]  /*7bb0*/  FMUL.FTZ R8, R11, UR7 ;  /* 0x000000070b087c20 */ /* 0x000fe20008410000 */
[----:B------:R-:W-:Y:S01]  /*7bc0*/  FFMA.FTZ R193, R193, UR16, R64 ;  /* 0x00000010c1c17c23 */ /* 0x000fe20008010040 */
[----:B------:R-:W-:Y:S01]  /*7bd0*/  FFMA.FTZ R66, R195, UR16, R66 ;  /* 0x00000010c3427c23 */ /* 0x000fe20008010042 */
[----:B------:R-:W-:Y:S01]  /*7be0*/  FMUL.FTZ R64, R143, UR7 ;  /* 0x000000078f407c20 */ /* 0x000fe20008410000 */
[----:B------:R-:W-:-:S02]  /*7bf0*/  LOP3.LUT P3, RZ, R148, 0xff00, RZ, 0xc0, !PT ;  /* 0x0000ff0094ff7812 */ /* 0x000fc4000786c0ff */
[----:B------:R-:W-:Y:S02]  /*7c00*/  FSEL R8, R8, RZ, P2 ;  /* 0x000000ff08087208 */ /* 0x000fe40001000000 */
[----:B------:R-:W-:Y:S02]  /*7c10*/  LOP3.LUT P4, RZ, R148, 0xff0000, RZ, 0xc0, !PT ;  /* 0x00ff000094ff7812 */ /* 0x000fe4000788c0ff */
[----:B------:R-:W-:Y:S01]  /*7c20*/  F2FP.F16.F32.PACK_AB R99, R8, R11 ;  /* 0x0000000b0863723e */ /* 0x000fe200000000ff */
[----:B------:R-:W-:Y:S01]  /*7c30*/  FMUL.FTZ R8, R193, UR7 ;  /* 0x00000007c1087c20 */ /* 0x000fe20008410000 */
[----:B------:R-:W-:Y:S01]  /*7c40*/  FMUL.FTZ R11, R66, UR7 ;  /* 0x00000007420b7c20 */ /* 0x000fe20008410000 */
[----:B------:R-:W-:Y:S02]  /*7c50*/  ISETP.GE.U32.AND P5, PT, R148, 0x1000000, PT ;  /* 0x010000009400780c */ /* 0x000fe40003fa6070 */
[----:B------:R-:W-:Y:S02]  /*7c60*/  FSEL R64, R64, RZ, P3 ;  /* 0x000000ff40407208 */ /* 0x000fe40001800000 */
[----:B------:R-:W-:-:S02]  /*7c70*/  FSEL R8, R8, RZ, P4 ;  /* 0x000000ff08087208 */ /* 0x000fc40002000000 */
[----:B------:R-:W-:Y:S02]  /*7c80*/  FSEL R11, R11, RZ, P5 ;  /* 0x000000ff0b0b7208 */ /* 0x000fe40002800000 */
[----:B------:R-:W-:Y:S02]  /*7c90*/  F2FP.F16.F32.PACK_AB R64, R64, R143 ;  /* 0x0000008f4040723e */ /* 0x000fe400000000ff */
[----:B------:R-:W-:Y:S02]  /*7ca0*/  F2FP.F16.F32.PACK_AB R101, R8, R193 ;  /* 0x000000c10865723e */ /* 0x000fe400000000ff */
[----:B------:R-:W-:Y:S02]  /*7cb0*/  F2FP.F16.F32.PACK_AB R66, R11, R66 ;  /* 0x000000420b42723e */ /* 0x000fe400000000ff */
[C---:B------:R-:W-:Y:S02]  /*7cc0*/  PRMT R8, R64.reuse, 0x7632, R8 ;  /* 0x0000763240087816 */ /* 0x040fe40000000008 */
[----:B------:R-:W-:-:S02]  /*7cd0*/  PRMT R100, R64, 0x7610, R100 ;  /* 0x0000761040647816 */ /* 0x000fc40000000064 */
[----:B------:R-:W-:Y:S02]  /*7ce0*/  PRMT R11, R99, 0x7632, R11 ;  /* 0x00007632630b7816 */ /* 0x000fe4000000000b */
[----:B------:R-:W-:Y:S02]  /*7cf0*/  PRMT R64, R101, 0x7632, R64 ;  /* 0x0000763265407816 */ /* 0x000fe40000000040 */
[C---:B------:R-:W-:Y:S02]  /*7d00*/  PRMT R65, R66.reuse, 0x7632, R65 ;  /* 0x0000763242417816 */ /* 0x040fe40000000041 */
[----:B------:R-:W-:Y:S01]  /*7d10*/  PRMT R102, R66, 0x7610, R102 ;  /* 0x0000761042667816 */ /* 0x000fe20000000066 */
[----:B------:R-:W-:Y:S06]  /*7d20*/  BRA `(.L_x_1236) ;  /* 0x0000000400c87947 */ /* 0x000fec0003800000 */
.L_x_1239:
[----:B------:R-:W-:Y:S01]  /*7d30*/  IMAD.U32 R11, RZ, RZ, UR17 ;  /* 0x00000011ff0b7e24 */ /* 0x000fe2000f8e00ff */
[----:B--23--:R-:W-:Y:S01]  /*7d40*/  MOV R65, UR17 ;  /* 0x0000001100417c02 */ /* 0x00cfe20008000f00 */
[----:B------:R-:W-:Y:S01]  /*7d50*/  IMAD.U32 R8, RZ, RZ, UR17 ;  /* 0x00000011ff087e24 */ /* 0x000fe2000f8e00ff */
[----:B------:R-:W-:Y:S01]  /*7d60*/  MOV R64, UR17 ;  /* 0x0000001100407c02 */ /* 0x000fe20008000f00 */
[----:B------:R-:W-:Y:S01]  /*7d70*/  FFMA.FTZ R140, R140, R11, UR27 ;  /* 0x0000001b8c8c7e23 */ /* 0x000fe2000801000b */
[--C-:B------:R-:W-:Y:S01]  /*7d80*/  SHF.R.U64 R11, R112, 0x10, R113.reuse ;  /* 0x00000010700b7819 */ /* 0x100fe20000001271 */
[----:B------:R-:W-:Y:S01]  /*7d90*/  FFMA.FTZ R142, R142, R65, UR27 ;  /* 0x0000001b8e8e7e23 */ /* 0x000fe20008010041 */
[----:B------:R-:W-:Y:S01]  /*7da0*/  FFMA.FTZ R193, R193, R8, UR27 ;  /* 0x0000001bc1c17e23 */ /* 0x000fe20008010008 */
[----:B------:R-:W-:Y:S01]  /*7db0*/  IMAD.MOV.U32 R8, RZ, RZ, R112 ;  /* 0x000000ffff087224 */ /* 0x000fe200078e0070 */
[----:B------:R-:W-:Y:S01]  /*7dc0*/  MOV R65, R113 ;  /* 0x0000007100417202 */ /* 0x000fe20000000f00 */
[----:B------:R-:W-:Y:S01]  /*7dd0*/  FFMA.FTZ R195, R195, R64, UR27 ;  /* 0x0000001bc3c37e23 */ /* 0x000fe20008010040 */
        /* <DEDUP_REMOVED lines=25> */
[----:B------:R-:W-:Y:S02]  /*7f70*/  F2FP.F16.F32.PACK_AB R11, R11, R8 ;  /* 0x000000080b0b723e */ /* 0x000fe400000000ff */
[----:B------:R-:W-:Y:S02]  /*7f80*/  F2FP.F16.F32.PACK_AB R66, R66, R65 ;  /* 0x000000414242723e */ /* 0x000fe400000000ff */
[----:B------:R-:W-:Y:S02]  /*7f90*/  PRMT R8, R11, 0x7632, R8 ;  /* 0x000076320b087816 */ /* 0x000fe40000000008 */
[C---:B------:R-:W-:Y:S02]  /*7fa0*/  PRMT R65, R66.reuse, 0x7632, R65 ;  /* 0x0000763242417816 */ /* 0x040fe40000000041 */
[----:B------:R-:W-:Y:S01]  /*7fb0*/  PRMT R64, R66, 0x7610, R64 ;  /* 0x0000761042407816 */ /* 0x000fe20000000040 */
[----:B------:R-:W-:Y:S06]  /*7fc0*/  BRA `(.L_x_1236) ;  /* 0x0000000400207947 */ /* 0x000fec0003800000 */
.L_x_1238:
[----:B------:R-:W-:Y:S05]  /*7fd0*/  BRA.U !UP0, `(.L_x_1240) ;  /* 0x0000000108987547 */ /* 0x000fea000b800000 */
        /* <DEDUP_REMOVED lines=23> */
[----:B------:R-:W-:Y:S01]  /*8150*/  F2FP.F16.F32.PACK_AB R99, R11, R140 ;  /* 0x0000008c0b63723e */ /* 0x000fe200000000ff */
        /* <DEDUP_REMOVED lines=12> */
[----:B------:R-:W-:Y:S01]  /*8220*/  PRMT R65, R102, 0x7632, R65 ;  /* 0x0000763266417816 */ /* 0x000fe20000000041 */
[----:B------:R-:W-:Y:S06]  /*8230*/  BRA `(.L_x_1236) ;  /* 0x0000000000847947 */ /* 0x000fec0003800000 */
.L_x_1240:
[----:B--23--:R-:W-:Y:S01]  /*8240*/  MOV R65, UR17 ;  /* 0x0000001100417c02 */ /* 0x00cfe20008000f00 */
[----:B------:R-:W-:Y:S01]  /*8250*/  IMAD.U32 R11, RZ, RZ, UR17 ;  /* 0x00000011ff0b7e24 */ /* 0x000fe2000f8e00ff */
[----:B------:R-:W-:Y:S01]  /*8260*/  MOV R64, UR17 ;  /* 0x0000001100407c02 */ /* 0x000fe20008000f00 */
[----:B------:R-:W-:Y:S01]  /*8270*/  IMAD.U32 R8, RZ, RZ, UR17 ;  /* 0x00000011ff087e24 */ /* 0x000fe2000f8e00ff */
        /* <DEDUP_REMOVED lines=24> */
[----:B------:R-:W-:Y:S02]  /*8400*/  F2FP.F16.F32.PACK_AB R11, R11, R140 ;  /* 0x0000008c0b0b723e */ /* 0x000fe400000000ff */
[----:B------:R-:W-:Y:S02]  /*8410*/  F2FP.F16.F32.PACK_AB R193, R8, R193 ;  /* 0x000000c108c1723e */ /* 0x000fe400000000ff */
[----:B------:R-:W-:Y:S02]  /*8420*/  PRMT R8, R11, 0x7632, R8 ;  /* 0x000076320b087816 */ /* 0x000fe40000000008 */
[C---:B------:R-:W-:Y:S02]  /*8430*/  PRMT R65, R193.reuse, 0x7632, R65 ;  /* 0x00007632c1417816 */ /* 0x040fe40000000041 */
[----:B------:R-:W-:-:S07]  /*8440*/  PRMT R64, R193, 0x7610, R64 ;  /* 0x00007610c1407816 */ /* 0x000fce0000000040 */
.L_x_1236:
[----:B------:R-:W-:Y:S02]  /*8450*/  LOP3.LUT R8, R8, 0xffff, RZ, 0xc0, !PT ;  /* 0x0000ffff08087812 */ /* 0x000fe400078ec0ff */
[----:B------:R-:W-:-:S03]  /*8460*/  PRMT R67, R64, 0x5410, R65 ;  /* 0x0000541040437816 */ /* 0x000fc60000000041 */
[----:B------:R-:W-:-:S05]  /*8470*/  IMAD.WIDE.U32 R64, R8, 0x10000, RZ ;  /* 0x0001000008407825 */ /* 0x000fca00078e00ff */
[----:B------:R-:W-:Y:S01]  /*8480*/  LOP3.LUT R65, R67, R65, RZ, 0xfc, !PT ;  /* 0x0000004143417212 */ /* 0x000fe200078efcff */
[----:B------:R-:W-:Y:S01]  /*8490*/  IMAD.MOV.U32 R67, RZ, RZ, 0x8 ;  /* 0x00000008ff437424 */ /* 0x000fe200078e00ff */
[----:B------:R-:W-:-:S03]  /*84a0*/  LOP3.LUT R64, R64, 0xffff, R11, 0xf8, !PT ;  /* 0x0000ffff40407812 */ /* 0x000fc600078ef80b */
        /* <DEDUP_REMOVED lines=10> */
.L_x_1241:
        /* <DEDUP_REMOVED lines=10> */
.L_x_1242:
[----:B------:R-:W-:Y:S05]  /*85f0*/  @!P1 BRA `(.L_x_1243) ;  /* 0x0000000c006c9947 */ /* 0x000fea0003800000 */
[----:B------:R-:W-:Y:S05]  /*8600*/  @!P0 BRA `(.L_x_1244) ;  /* 0x0000000400d88947 */ /* 0x000fea0003800000 */
[----:B------:R-:W-:Y:S05]  /*8610*/  BRA.U !UP0, `(.L_x_1245) ;  /* 0x0000000108f87547 */ /* 0x000fea000b800000 */
[----:B------:R-:W-:Y:S01]  /*8620*/  MOV R6, UR17 ;  /* 0x0000001100067c02 */ /* 0x000fe20008000f00 */
[----:B------:R-:W-:Y:S01]  /*8630*/  IMAD.U32 R11, RZ, RZ, UR17 ;  /* 0x00000011ff0b7e24 */ /* 0x000fe2000f8e00ff */
[C---:B------:R-:W-:Y:S01]  /*8640*/  LOP3.LUT P5, RZ, R7.reuse, 0xff, RZ, 0xc0, !PT ;  /* 0x000000ff07ff7812 */ /* 0x040fe200078ac0ff */
[----:B------:R-:W-:Y:S01]  /*8650*/  IMAD.U32 R8, RZ, RZ, UR17 ;  /* 0x00000011ff087e24 */ /* 0x000fe2000f8e00ff */
[----:B------:R-:W-:Y:S01]  /*8660*/  LOP3.LUT P4, RZ, R7, 0xff00, RZ, 0xc0, !PT ;  /* 0x0000ff0007ff7812 */ /* 0x000fe2000788c0ff */
[----:B------:R-:W-:Y:S01]  /*8670*/  FFMA.FTZ R6, R147, R6, UR27 ;  /* 0x0000001b93067e23 */ /* 0x000fe20008010006 */
[C---:B------:R-:W-:Y:S01]  /*8680*/  LOP3.LUT P2, RZ, R7.reuse, 0xff0000, RZ, 0xc0, !PT ;  /* 0x00ff000007ff7812 */ /* 0x040fe2000784c0ff */
[----:B------:R-:W-:Y:S01]  /*8690*/  FFMA.FTZ R158, R158, R11, UR27 ;  /* 0x0000001b9e9e7e23 */ /* 0x000fe2000801000b */
[----:B------:R-:W-:Y:S01]  /*86a0*/  ISETP.GE.U32.AND P3, PT, R7, 0x1000000, PT ;  /* 0x010000000700780c */ /* 0x000fe20003f66070 */
[----:B------:R-:W-:Y:S01]  /*86b0*/  FADD.FTZ R6, R149, -R6 ;  /* 0x8000000695067221 */ /* 0x000fe20000010000 */
[----:B------:R-:W-:Y:S01]  /*86c0*/  MOV R7, R104 ;  /* 0x0000006800077202 */ /* 0x000fe20000000f00 */
[--C-:B------:R-:W-:Y:S01]  /*86d0*/  IMAD.MOV.U32 R11, RZ, RZ, R105.reuse ;  /* 0x000000ffff0b7224 */ /* 0x100fe200078e0069 */
[----:B---34-:R-:W-:Y:S01]  /*86e0*/  MOV R65, UR17 ;  /* 0x0000001100417c02 */ /* 0x018fe20008000f00 */
[----:B------:R-:W-:Y:S01]  /*86f0*/  FFMA.FTZ R8, R151, R8, UR27 ;  /* 0x0000001b97087e23 */ /* 0x000fe20008010008 */
[----:B------:R-:W-:Y:S01]  /*8700*/  SHF.R.U32.HI R99, RZ, 0x10, R105 ;  /* 0x00000010ff637819 */ /* 0x000fe20000011669 */
[----:B------:R-:W-:-:S02]  /*8710*/  HADD2.F32 R7, -RZ, R7.H0_H0 ;  /* 0x20000007ff077230 */ /* 0x000fc40000004100 */
[----:B------:R-:W-:Y:S01]  /*8720*/  FADD.FTZ R158, R159, -R158 ;  /* 0x8000009e9f9e7221 */ /* 0x000fe20000010000 */
[----:B------:R-:W-:Y:S01]  /*8730*/  FFMA.FTZ R160, R160, R65, UR27 ;  /* 0x0000001ba0a07e23 */ /* 0x000fe20008010041 */
[----:B------:R-:W-:Y:S01]  /*8740*/  SHF.R.U64 R65, R104, 0x10, R105 ;  /* 0x0000001068417819 */ /* 0x000fe20000001269 */
[----:B------:R-:W-:Y:S02]  /*8750*/  HADD2.F32 R67, -RZ, R11.H0_H0 ;  /* 0x2000000bff437230 */ /* 0x000fe40000004100 */
[----:B------:R-:W-:Y:S01]  /*8760*/  FFMA.FTZ R6, R6, UR16, R7 ;  /* 0x0000001006067c23 */ /* 0x000fe20008010007 */
[----:B------:R-:W-:Y:S01]  /*8770*/  FADD.FTZ R8, R153, -R8 ;  /* 0x8000000899087221 */ /* 0x000fe20000010000 */
[----:B------:R-:W-:Y:S02]  /*8780*/  HADD2.F32 R99, -RZ, R99.H0_H0 ;  /* 0x20000063ff637230 */ /* 0x000fe40000004100 */
[----:B------:R-:W-:Y:S01]  /*8790*/  FADD.FTZ R160, R161, -R160 ;  /* 0x800000a0a1a07221 */ /* 0x000fe20000010000 */
[----:B------:R-:W-:Y:S01]  /*87a0*/  FMUL.FTZ R7, R6, UR7 ;  /* 0x0000000706077c20 */ /* 0x000fe20008410000 */
[----:B------:R-:W-:-:S02]  /*87b0*/  HADD2.F32 R65, -RZ, R65.H0_H0 ;  /* 0x20000041ff417230 */ /* 0x000fc40000004100 */
[----:B------:R-:W-:Y:S02]  /*87c0*/  FFMA.FTZ R67, R158, UR16, R67 ;  /* 0x000000109e437c23 */ /* 0x000fe40008010043 */
[----:B------:R-:W-:Y:S01]  /*87d0*/  FSEL R11, R7, RZ, P5 ;  /* 0x000000ff070b7208 */ /* 0x000fe20002800000 */
[----:B------:R-:W-:Y:S01]  /*87e0*/  FFMA.FTZ R8, R8, UR16, R65 ;  /* 0x0000001008087c23 */ /* 0x000fe20008010041 */
[----:B------:R-:W-:Y:S01]  /*87f0*/  LOP3.LUT P5, RZ, R10, 0xff, RZ, 0xc0, !PT ;  /* 0x000000ff0aff7812 */ /* 0x000fe200078ac0ff */
[----:B------:R-:W-:Y:S01]  /*8800*/  FFMA.FTZ R65, R160, UR16, R99 ;  /* 0x00000010a0417c23 */ /* 0x000fe20008010063 */
[----:B------:R-:W-:Y:S01]  /*8810*/  F2FP.F16.F32.PACK_AB R6, R11, R6 ;  /* 0x000000060b06723e */ /* 0x000fe200000000ff */
[----:B------:R-:W-:Y:S01]  /*8820*/  FMUL.FTZ R64, R67, UR7 ;  /* 0x0000000743407c20 */ /* 0x000fe20008410000 */
[----:B------:R-:W-:Y:S01]  /*8830*/  FSEL R7, R7, RZ, P5 ;  /* 0x000000ff07077208 */ /* 0x000fe20002800000 */
[----:B------:R-:W-:Y:S01]  /*8840*/  FMUL.FTZ R66, R65, UR7 ;  /* 0x0000000741427c20 */ /* 0x000fe20008410000 */
[----:B------:R-:W-:-:S02]  /*8850*/  LOP3.LUT P5, RZ, R10, 0xff00, RZ, 0xc0, !PT ;  /* 0x0000ff000aff7812 */ /* 0x000fc400078ac0ff */
[C---:B------:R-:W-:Y:S01]  /*8860*/  F2FP.F16.F32.PACK_AB R7, R8.reuse, R7 ;  /* 0x000000070807723e */ /* 0x040fe200000000ff */
        /* <DEDUP_REMOVED lines=10> */
[----:B------:R-:W-:Y:S02]  /*8910*/  F2FP.F16.F32.PACK_AB R6, R7, R6 ;  /* 0x000000060706723e */ /* 0x000fe400000000ff */
[----:B------:R-:W-:-:S02]  /*8920*/  FSEL R7, R66, RZ, P3 ;  /* 0x000000ff42077208 */ /* 0x000fc40001800000 */
        /* <DEDUP_REMOVED lines=13> */
.L_x_1245:
[----:B------:R-:W-:Y:S01]  /*8a00*/  MOV R6, UR17 ;  /* 0x0000001100067c02 */ /* 0x000fe20008000f00 */
[----:B------:R-:W-:Y:S01]  /*8a10*/  IMAD.U32 R8, RZ, RZ, UR17 ;  /* 0x00000011ff087e24 */ /* 0x000fe2000f8e00ff */
[C---:B------:R-:W-:Y:S01]  /*8a20*/  LOP3.LUT P5, RZ, R7.reuse, 0xff, RZ, 0xc0, !PT ;  /* 0x000000ff07ff7812 */ /* 0x040fe200078ac0ff */
[----:B---34-:R-:W-:Y:S01]  /*8a30*/  IMAD.U32 R65, RZ, RZ, UR17 ;  /* 0x00000011ff417e24 */ /* 0x018fe2000f8e00ff */
[----:B------:R-:W-:Y:S01]  /*8a40*/  LOP3.LUT P4, RZ, R7, 0xff00, RZ, 0xc0, !PT ;  /* 0x0000ff0007ff7812 */ /* 0x000fe2000788c0ff */
[----:B------:R-:W-:Y:S01]  /*8a50*/  FFMA.FTZ R6, R147, R6, UR27 ;  /* 0x0000001b93067e23 */ /* 0x000fe20008010006 */
[----:B------:R-:W-:Y:S01]  /*8a60*/  LOP3.LUT P2, RZ, R7, 0xff0000, RZ, 0xc0, !PT ;  /* 0x00ff000007ff7812 */ /* 0x000fe2000784c0ff */
[----:B------:R-:W-:Y:S01]  /*8a70*/  FFMA.FTZ R8, R151, R8, UR27 ;  /* 0x0000001b97087e23 */ /* 0x000fe20008010008 */
[----:B------:R-:W-:Y:S01]  /*8a80*/  ISETP.GE.U32.AND P3, PT, R7, 0x1000000, PT ;  /* 0x010000000700780c */ /* 0x000fe20003f66070 */
[----:B------:R-:W-:Y:S01]  /*8a90*/  FADD.FTZ R6, R149, -R6 ;  /* 0x8000000695067221 */ /* 0x000fe20000010000 */
[----:B------:R-:W-:Y:S01]  /*8aa0*/  MOV R11, UR17 ;  /* 0x00000011000b7c02 */ /* 0x000fe20008000f00 */
[----:B------:R-:W-:Y:S01]  /*8ab0*/  FADD.FTZ R8, R153, -R8 ;  /* 0x8000000899087221 */ /* 0x000fe20000010000 */
[----:B------:R-:W-:Y:S01]  /*8ac0*/  MOV R7, R104 ;  /* 0x0000006800077202 */ /* 0x000fe20000000f00 */
[----:B------:R-:W-:Y:S01]  /*8ad0*/  FFMA.FTZ R160, R160, R65, UR27 ;  /* 0x0000001ba0a07e23 */ /* 0x000fe20008010041 */
[--C-:B------:R-:W-:Y:S01]  /*8ae0*/  SHF.R.U32.HI R64, RZ, 0x10, R105.reuse ;  /* 0x00000010ff407819 */ /* 0x100fe20000011669 */
[----:B------:R-:W-:Y:S01]  /*8af0*/  FFMA.FTZ R158, R158, R11, UR27 ;  /* 0x0000001b9e9e7e23 */ /* 0x000fe2000801000b */
[----:B------:R-:W-:Y:S01]  /*8b00*/  SHF.R.U64 R11, R104, 0x10, R105 ;  /* 0x00000010680b7819 */ /* 0x000fe20000001269 */
[----:B------:R-:W-:-:S02]  /*8b10*/  HADD2.F32 R7, -RZ, R7.H0_H0 ;  /* 0x20000007ff077230 */ /* 0x000fc40000004100 */
[----:B------:R-:W-:Y:S01]  /*8b20*/  FADD.FTZ R160, R161, -R160 ;  /* 0x800000a0a1a07221 */ /* 0x000fe20000010000 */
[----:B------:R-:W-:Y:S01]  /*8b30*/  HADD2.F32 R65, -RZ, R64.H0_H0 ;  /* 0x20000040ff417230 */ /* 0x000fe20000004100 */
[----:B------:R-:W-:Y:S01]  /*8b40*/  LOP3.LUT P6, RZ, R10, 0xff, RZ, 0xc0, !PT ;  /* 0x000000ff0aff7812 */ /* 0x000fe200078cc0ff */
[----:B------:R-:W-:Y:S02]  /*8b50*/  HADD2.F32 R11, -RZ, R11.H0_H0 ;  /* 0x2000000bff0b7230 */ /* 0x000fe40000004100 */
[----:B------:R-:W-:Y:S01]  /*8b60*/  FFMA.FTZ R6, R6, UR16, R7 ;  /* 0x0000001006067c23 */ /* 0x000fe20008010007 */
[----:B------:R-:W-:Y:S02]  /*8b70*/  IMAD.MOV.U32 R7, RZ, RZ, R105 ;  /* 0x000000ffff077224 */ /* 0x000fe400078e0069 */
[----:B------:R-:W-:Y:S01]  /*8b80*/  FADD.FTZ R158, R159, -R158 ;  /* 0x8000009e9f9e7221 */ /* 0x000fe20000010000 */
[----:B------:R-:W-:Y:S01]  /*8b90*/  FFMA.FTZ R65, R160, UR16, R65 ;  /* 0x00000010a0417c23 */ /* 0x000fe20008010041 */
[----:B------:R-:W-:Y:S01]  /*8ba0*/  FMUL.FTZ R6, R6, UR7 ;  /* 0x0000000706067c20 */ /* 0x000fe20008410000 */
[----:B------:R-:W-:Y:S01]  /*8bb0*/  FFMA.FTZ R8, R8, UR16, R11 ;  /* 0x0000001008087c23 */ /* 0x000fe2000801000b */
[----:B------:R-:W-:-:S02]  /*8bc0*/  HADD2.F32 R11, -RZ, R7.H0_H0 ;  /* 0x20000007ff0b7230 */ /* 0x000fc40000004100 */
[----:B------:R-:W-:Y:S01]  /*8bd0*/  FMUL.FTZ R65, R65, UR7 ;  /* 0x0000000741417c20 */ /* 0x000fe20008410000 */
[----:B------:R-:W-:Y:S01]  /*8be0*/  FSEL R7, R6, RZ, P5 ;  /* 0x000000ff06077208 */ /* 0x000fe20002800000 */
[----:B------:R-:W-:Y:S01]  /*8bf0*/  FMUL.FTZ R8, R8, UR7 ;  /* 0x0000000708087c20 */ /* 0x000fe20008410000 */
[----:B------:R-:W-:Y:S01]  /*8c00*/  FSEL R6, R6, RZ, P6 ;  /* 0x000000ff06067208 */ /* 0x000fe20003000000 */
[----:B------:R-:W-:Y:S01]  /*8c10*/  FFMA.FTZ R11, R158, UR16, R11 ;  /* 0x000000109e0b7c23 */ /* 0x000fe2000801000b */
[----:B------:R-:W-:Y:S02]  /*8c20*/  LOP3.LUT P5, RZ, R10, 0xff00, RZ, 0xc0, !PT ;  /* 0x0000ff000aff7812 */ /* 0x000fe400078ac0ff */
[----:B------:R-:W-:Y:S01]  /*8c30*/  F2FP.F16.F32.PACK_AB R64, R6, R7 ;  /* 0x000000070640723e */ /* 0x000fe200000000ff */
[----:B------:R-:W-:Y:S01]  /*8c40*/  FMUL.FTZ R11, R11, UR7 ;  /* 0x000000070b0b7c20 */ /* 0x000fe20008410000 */
[C---:B------:R-:W-:Y:S02]  /*8c50*/  FSEL R6, R8.reuse, RZ, P4 ;  /* 0x000000ff08067208 */ /* 0x040fe40002000000 */
[----:B------:R-:W-:-:S02]  /*8c60*/  FSEL R7, R8, RZ, P5 ;  /* 0x000000ff08077208 */ /* 0x000fc40002800000 */
[C---:B------:R-:W-:Y:S02]  /*8c70*/  LOP3.LUT P4, RZ, R10.reuse, 0xff0000, RZ, 0xc0, !PT ;  /* 0x00ff00000aff7812 */ /* 0x040fe4000788c0ff */
[----:B------:R-:W-:Y:S02]  /*8c80*/  ISETP.GE.U32.AND P5, PT, R10, 0x1000000, PT ;  /* 0x010000000a00780c */ /* 0x000fe40003fa6070 */
[----:B------:R-:W-:Y:S02]  /*8c90*/  F2FP.F16.F32.PACK_AB R66, R7, R6 ;  /* 0x000000060742723e */ /* 0x000fe400000000ff */
[----:B------:R-:W-:Y:S02]  /*8ca0*/  FSEL R8, R65, RZ, P3 ;  /* 0x000000ff41087208 */ /* 0x000fe40001800000 */
[C---:B------:R-:W-:Y:S02]  /*8cb0*/  FSEL R6, R11.reuse, RZ, P2 ;  /* 0x000000ff0b067208 */ /* 0x040fe40001000000 */
[----:B------:R-:W-:-:S02]  /*8cc0*/  FSEL R7, R11, RZ, P4 ;  /* 0x000000ff0b077208 */ /* 0x000fc40002000000 */
[----:B------:R-:W-:Y:S02]  /*8cd0*/  FSEL R65, R65, RZ, P5 ;  /* 0x000000ff41417208 */ /* 0x000fe40002800000 */
[----:B------:R-:W-:Y:S02]  /*8ce0*/  F2FP.F16.F32.PACK_AB R7, R7, R6 ;  /* 0x000000060707723e */ /* 0x000fe400000000ff */
[----:B------:R-:W-:Y:S02]  /*8cf0*/  F2FP.F16.F32.PACK_AB R8, R65, R8 ;  /* 0x000000084108723e */ /* 0x000fe400000000ff */
[C---:B------:R-:W-:Y:S02]  /*8d00*/  PRMT R103, R64.reuse, 0x7632, R103 ;  /* 0x0000763240677816 */ /* 0x040fe40000000067 */
[----:B------:R-:W-:Y:S02]  /*8d10*/  PRMT R11, R64, 0x7610, R11 ;  /* 0x00007610400b7816 */ /* 0x000fe4000000000b */
[----:B------:R-:W-:-:S02]  /*8d20*/  PRMT R154, R66, 0x7632, R154 ;  /* 0x00007632429a7816 */ /* 0x000fc4000000009a */
[----:B------:R-:W-:Y:S02]  /*8d30*/  PRMT R6, R66, 0x7610, R6 ;  /* 0x0000761042067816 */ /* 0x000fe40000000006 */
[----:B------:R-:W-:Y:S02]  /*8d40*/  PRMT R155, R7, 0x7632, R155 ;  /* 0x00007632079b7816 */ /* 0x000fe4000000009b */
[----:B------:R-:W-:Y:S01]  /*8d50*/  PRMT R156, R8, 0x7632, R156 ;  /* 0x00007632089c7816 */ /* 0x000fe2000000009c */
[----:B------:R-:W-:Y:S06]  /*8d60*/  BRA `(.L_x_1246) ;  /* 0x00000010002c7947 */ /* 0x000fec0003800000 */
.L_x_1244:
[----:B------:R-:W-:Y:S05]  /*8d70*/  BRA.U !UP0, `(.L_x_1247) ;  /* 0x0000000108d47547 */ /* 0x000fea000b800000 */
[----:B------:R-:W-:Y:S01]  /*8d80*/  MOV R6, UR17 ;  /* 0x0000001100067c02 */ /* 0x000fe20008000f00 */
[----:B------:R-:W-:Y:S01]  /*8d90*/  IMAD.U32 R8, RZ, RZ, UR17 ;  /* 0x00000011ff087e24 */ /* 0x000fe2000f8e00ff */
[----:B------:R-:W-:Y:S01]  /*8da0*/  MOV R11, UR17 ;  /* 0x00000011000b7c02 */ /* 0x000fe20008000f00 */
[----:B---34-:R-:W-:Y:S01]  /*8db0*/  IMAD.U32 R65, RZ, RZ, UR17 ;  /* 0x00000011ff417e24 */ /* 0x018fe2000f8e00ff */
[----:B------:R-:W-:Y:S01]  /*8dc0*/  LOP3.LUT P5, RZ, R7, 0xff, RZ, 0xc0, !PT ;  /* 0x000000ff07ff7812 */ /* 0x000fe200078ac0ff */
[----:B------:R-:W-:Y:S01]  /*8dd0*/  FFMA.FTZ R6, R147, R6, UR27 ;  /* 0x0000001b93067e23 */ /* 0x000fe20008010006 */
[----:B------:R-:W-:Y:S01]  /*8de0*/  FFMA.FTZ R8, R151, R8, UR27 ;  /* 0x0000001b97087e23 */ /* 0x000fe20008010008 */
[----:B------:R-:W-:Y:S01]  /*8df0*/  LOP3.LUT P4, RZ, R7, 0xff00, RZ, 0xc0, !PT ;  /* 0x0000ff0007ff7812 */ /* 0x000fe2000788c0ff */
[----:B------:R-:W-:Y:S01]  /*8e00*/  FFMA.FTZ R158, R158, R11, UR27 ;  /* 0x0000001b9e9e7e23 */ /* 0x000fe2000801000b */
[----:B------:R-:W-:Y:S01]  /*8e10*/  FADD.FTZ R6, R149, -R6 ;  /* 0x8000000695067221 */ /* 0x000fe20000010000 */
[----:B------:R-:W-:Y:S01]  /*8e20*/  LOP3.LUT P2, RZ, R7, 0xff0000, RZ, 0xc0, !PT ;  /* 0x00ff000007ff7812 */ /* 0x000fe2000784c0ff */
[----:B------:R-:W-:Y:S01]  /*8e30*/  FADD.FTZ R8, R153, -R8 ;  /* 0x8000000899087221 */ /* 0x000fe20000010000 */
[----:B------:R-:W-:Y:S01]  /*8e40*/  ISETP.GE.U32.AND P3, PT, R7, 0x1000000, PT ;  /* 0x010000000700780c */ /* 0x000fe20003f66070 */
[----:B------:R-:W-:Y:S01]  /*8e50*/  FMUL.FTZ R6, R6, UR16 ;  /* 0x0000001006067c20 */ /* 0x000fe20008410000 */
[----:B------:R-:W-:Y:S01]  /*8e60*/  LOP3.LUT P6, RZ, R10, 0xff, RZ, 0xc0, !PT ;  /* 0x000000ff0aff7812 */ /* 0x000fe200078cc0ff */
[----:B------:R-:W-:Y:S01]  /*8e70*/  FFMA.FTZ R160, R160, R65, UR27 ;  /* 0x0000001ba0a07e23 */ /* 0x000fe20008010041 */
[----:B------:R-:W-:Y:S01]  /*8e80*/  FMUL.FTZ R8, R8, UR16 ;  /* 0x0000001008087c20 */ /* 0x000fe20008410000 */
[----:B------:R-:W-:Y:S01]  /*8e90*/  FMUL.FTZ R7, R6, UR7 ;  /* 0x0000000706077c20 */ /* 0x000fe20008410000 */
[----:B------:R-:W-:Y:S01]  /*8ea0*/  FADD.FTZ R64, R159, -R158 ;  /* 0x8000009e9f407221 */ /* 0x000fe20000010000 */
[----:B------:R-:W-:-:S03]  /*8eb0*/  FADD.FTZ R66, R161, -R160 ;  /* 0x800000a0a1427221 */ /* 0x000fc60000010000 */
[C---:B------:R-:W-:Y:S01]  /*8ec0*/  FSEL R11, R7.reuse, RZ, P5 ;  /* 0x000000ff070b7208 */ /* 0x040fe20002800000 */
[----:B------:R-:W-:Y:S01]  /*8ed0*/  FMUL.FTZ R64, R64, UR16 ;  /* 0x0000001040407c20 */ /* 0x000fe20008410000 */
[----:B------:R-:W-:Y:S01]  /*8ee0*/  FSEL R7, R7, RZ, P6 ;  /* 0x000000ff07077208 */ /* 0x000fe20003000000 */
[----:B------:R-:W-:Y:S01]  /*8ef0*/  FMUL.FTZ R66, R66, UR16 ;  /* 0x0000001042427c20 */ /* 0x000fe20008410000 */
[----:B------:R-:W-:Y:S01]  /*8f00*/  F2FP.F16.F32.PACK_AB R6, R11, R6 ;  /* 0x000000060b06723e */ /* 0x000fe200000000ff */
[----:B------:R-:W-:Y:S01]  /*8f10*/  FMUL.FTZ R65, R64, UR7 ;  /* 0x0000000740417c20 */ /* 0x000fe20008410000 */
[C---:B------:R-:W-:Y:S01]  /*8f20*/  F2FP.F16.F32.PACK_AB R7, R8.reuse, R7 ;  /* 0x000000070807723e */ /* 0x040fe200000000ff */
        /* <DEDUP_REMOVED lines=12> */
[----:B------:R-:W-:Y:S02]  /*8ff0*/  F2FP.F16.F32.PACK_AB R6, R7, R6 ;  /* 0x000000060706723e */ /* 0x000fe400000000ff */
[C---:B------:R-:W-:Y:S02]  /*9000*/  FSEL R7, R8.reuse, RZ, P3 ;  /* 0x000000ff08077208 */ /* 0x040fe40001800000 */
[----:B------:R-:W-:Y:S02]  /*9010*/  FSEL R65, R65, RZ, P4 ;  /* 0x000000ff41417208 */ /* 0x000fe40002000000 */
[----:B------:R-:W-:-:S02]  /*9020*/  FSEL R8, R8, RZ, P2 ;  /* 0x000000ff08087208 */ /* 0x000fc40001000000 */
[----:B------:R-:W-:Y:S02]  /*9030*/  F2FP.F16.F32.PACK_AB R67, R67, R64 ;  /* 0x000000404343723e */ /* 0x000fe400000000ff */
[----:B------:R-:W-:Y:S02]  /*9040*/  F2FP.F16.F32.PACK_AB R65, R66, R65 ;  /* 0x000000414241723e */ /* 0x000fe400000000ff */
[----:B------:R-:W-:Y:S02]  /*9050*/  F2FP.F16.F32.PACK_AB R8, R8, R7 ;  /* 0x000000070808723e */ /* 0x000fe400000000ff */
[----:B------:R-:W-:Y:S02]  /*9060*/  PRMT R154, R6, 0x7632, R154 ;  /* 0x00007632069a7816 */ /* 0x000fe4000000009a */
[C---:B------:R-:W-:Y:S02]  /*9070*/  PRMT R7, R67.reuse, 0x7632, R7 ;  /* 0x0000763243077816 */ /* 0x040fe40000000007 */
[----:B------:R-:W-:-:S02]  /*9080*/  PRMT R101, R67, 0x7610, R101 ;  /* 0x0000761043657816 */ /* 0x000fc40000000065 */
[C---:B------:R-:W-:Y:S02]  /*9090*/  PRMT R102, R65.reuse, 0x7632, R102 ;  /* 0x0000763241667816 */ /* 0x040fe40000000066 */
[----:B------:R-:W-:Y:S02]  /*90a0*/  PRMT R155, R65, 0x7610, R155 ;  /* 0x00007610419b7816 */ /* 0x000fe4000000009b */
[----:B------:R-:W-:Y:S01]  /*90b0*/  PRMT R156, R8, 0x7632, R156 ;  /* 0x00007632089c7816 */ /* 0x000fe2000000009c */
[----:B------:R-:W-:Y:S06]  /*90c0*/  BRA `(.L_x_1246) ;  /* 0x0000000c00547947 */ /* 0x000fec0003800000 */
.L_x_1247:
[----:B------:R-:W-:Y:S01]  /*90d0*/  MOV R6, UR17 ;  /* 0x0000001100067c02 */ /* 0x000fe20008000f00 */
[----:B------:R-:W-:Y:S01]  /*90e0*/  IMAD.U32 R8, RZ, RZ, UR17 ;  /* 0x00000011ff087e24 */ /* 0x000fe2000f8e00ff */
[C---:B------:R-:W-:Y:S02]  /*90f0*/  LOP3.LUT P5, RZ, R7.reuse, 0xff, RZ, 0xc0, !PT ;  /* 0x000000ff07ff7812 */ /* 0x040fe400078ac0ff */
[----:B------:R-:W-:Y:S01]  /*9100*/  LOP3.LUT P4, RZ, R7, 0xff00, RZ, 0xc0, !PT ;  /* 0x0000ff0007ff7812 */ /* 0x000fe2000788c0ff */
[----:B------:R-:W-:Y:S01]  /*9110*/  FFMA.FTZ R6, R147, R6, UR27 ;  /* 0x0000001b93067e23 */ /* 0x000fe20008010006 */
[----:B------:R-:W-:Y:S01]  /*9120*/  FFMA.FTZ R8, R151, R8, UR27 ;  /* 0x0000001b97087e23 */ /* 0x000fe20008010008 */
[----:B------:R-:W-:Y:S02]  /*9130*/  LOP3.LUT P2, RZ, R7, 0xff0000, RZ, 0xc0, !PT ;  /* 0x00ff000007ff7812 */ /* 0x000fe4000784c0ff */
[----:B------:R-:W-:Y:S01]  /*9140*/  FADD.FTZ R6, R149, -R6 ;  /* 0x8000000695067221 */ /* 0x000fe20000010000 */
[----:B------:R-:W-:Y:S01]  /*9150*/  MOV R11, UR17 ;  /* 0x00000011000b7c02 */ /* 0x000fe20008000f00 */
[----:B------:R-:W-:Y:S01]  /*9160*/  FADD.FTZ R8, R153, -R8 ;  /* 0x8000000899087221 */ /* 0x000fe20000010000 */
[----:B------:R-:W-:Y:S01]  /*9170*/  ISETP.GE.U32.AND P3, PT, R7, 0x1000000, PT ;  /* 0x010000000700780c */ /* 0x000fe20003f66070 */
[----:B------:R-:W-:-:S02]  /*9180*/  IMAD.U32 R7, RZ, RZ, UR17 ;  /* 0x00000011ff077e24 */ /* 0x000fc4000f8e00ff */
[----:B------:R-:W-:Y:S01]  /*9190*/  FMUL.FTZ R6, R6, UR16 ;  /* 0x0000001006067c20 */ /* 0x000fe20008410000 */
[----:B------:R-:W-:Y:S01]  /*91a0*/  FFMA.FTZ R158, R158, R11, UR27 ;  /* 0x0000001b9e9e7e23 */ /* 0x000fe2000801000b */
[----:B------:R-:W-:Y:S01]  /*91b0*/  LOP3.LUT P6, RZ, R10, 0xff, RZ, 0xc0, !PT ;  /* 0x000000ff0aff7812 */ /* 0x000fe200078cc0ff */
[----:B------:R-:W-:Y:S01]  /*91c0*/  FFMA.FTZ R160, R160, R7, UR27 ;  /* 0x0000001ba0a07e23 */ /* 0x000fe20008010007 */
        /* <DEDUP_REMOVED lines=10> */
[----:B------:R-:W-:Y:S01]  /*9270*/  F2FP.F16.F32.PACK_AB R11, R6, R7 ;  /* 0x00000007060b723e */ /* 0x000fe200000000ff */
[----:B------:R-:W-:Y:S01]  /*9280*/  FMUL.FTZ R158, R158, UR7 ;  /* 0x000000079e9e7c20 */ /* 0x000fe20008410000 */
[----:B------:R-:W-:Y:S01]  /*9290*/  FSEL R6, R8, RZ, P4 ;  /* 0x000000ff08067208 */ /* 0x000fe20002000000 */
[----:B------:R-:W-:Y:S01]  /*92a0*/  FMUL.FTZ R160, R160, UR7 ;  /* 0x00000007a0a07c20 */ /* 0x000fe20008410000 */
[----:B------:R-:W-:-:S02]  /*92b0*/  FSEL R7, R8, RZ, P5 ;  /* 0x000000ff08077208 */ /* 0x000fc40002800000 */
[C---:B------:R-:W-:Y:S02]  /*92c0*/  LOP3.LUT P4, RZ, R10.reuse, 0xff0000, RZ, 0xc0, !PT ;  /* 0x00ff00000aff7812 */ /* 0x040fe4000788c0ff */
[----:B------:R-:W-:Y:S02]  /*92d0*/  ISETP.GE.U32.AND P5, PT, R10, 0x1000000, PT ;  /* 0x010000000a00780c */ /* 0x000fe40003fa6070 */
[----:B---34-:R-:W-:Y:S02]  /*92e0*/  F2FP.F16.F32.PACK_AB R64, R7, R6 ;  /* 0x000000060740723e */ /* 0x018fe400000000ff */
[C---:B------:R-:W-:Y:S02]  /*92f0*/  FSEL R6, R158.reuse, RZ, P2 ;  /* 0x000000ff9e067208 */ /* 0x040fe40001000000 */
[----:B------:R-:W-:Y:S02]  /*9300*/  FSEL R7, R158, RZ, P4 ;  /* 0x000000ff9e077208 */ /* 0x000fe40002000000 */
[----:B------:R-:W-:-:S02]  /*9310*/  FSEL R8, R160, RZ, P3 ;  /* 0x000000ffa0087208 */ /* 0x000fc40001800000 */
[----:B------:R-:W-:Y:S02]  /*9320*/  FSEL R65, R160, RZ, P5 ;  /* 0x000000ffa0417208 */ /* 0x000fe40002800000 */
[----:B------:R-:W-:Y:S02]  /*9330*/  F2FP.F16.F32.PACK_AB R7, R7, R6 ;  /* 0x000000060707723e */ /* 0x000fe400000000ff */
[----:B------:R-:W-:Y:S02]  /*9340*/  F2FP.F16.F32.PACK_AB R8, R65, R8 ;  /* 0x000000084108723e */ /* 0x000fe400000000ff */
[----:B------:R-:W-:Y:S02]  /*9350*/  PRMT R103, R11, 0x7632, R103 ;  /* 0x000076320b677816 */ /* 0x000fe40000000067 */
[C---:B------:R-:W-:Y:S02]  /*9360*/  PRMT R154, R64.reuse, 0x7632, R154 ;  /* 0x00007632409a7816 */ /* 0x040fe4000000009a */
[----:B------:R-:W-:-:S02]  /*9370*/  PRMT R6, R64, 0x7610, R6 ;  /* 0x0000761040067816 */ /* 0x000fc40000000006 */
[----:B------:R-:W-:Y:S02]  /*9380*/  PRMT R155, R7, 0x7632, R155 ;  /* 0x00007632079b7816 */ /* 0x000fe4000000009b */
[----:B------:R-:W-:Y:S01]  /*9390*/  PRMT R156, R8, 0x7632, R156 ;  /* 0x00007632089c7816 */ /* 0x000fe2000000009c */
[----:B------:R-:W-:Y:S06]  /*93a0*/  BRA `(.L_x_1246) ;  /* 0x00000008009c7947 */ /* 0x000fec0003800000 */
.L_x_1243:
[----:B------:R-:W-:Y:S05]  /*93b0*/  @!P0 BRA `(.L_x_1248) ;  /* 0x00000004006c8947 */ /* 0x000fea0003800000 */
[----:B------:R-:W-:Y:S05]  /*93c0*/  BRA.U !UP0, `(.L_x_1249) ;  /* 0x0000000108c07547 */ /* 0x000fea000b800000 */
[----:B------:R-:W-:Y:S01]  /*93d0*/  IMAD.U32 R8, RZ, RZ, UR17 ;  /* 0x00000011ff087e24 */ /* 0x000fe2000f8e00ff */
[----:B------:R-:W-:Y:S01]  /*93e0*/  MOV R6, UR17 ;  /* 0x0000001100067c02 */ /* 0x000fe20008000f00 */
[----:B---34-:R-:W-:Y:S01]  /*93f0*/  IMAD.U32 R65, RZ, RZ, UR17 ;  /* 0x00000011ff417e24 */ /* 0x018fe2000f8e00ff */
[----:B------:R-:W-:Y:S01]  /*9400*/  MOV R11, UR17 ;  /* 0x00000011000b7c02 */ /* 0x000fe20008000f00 */
[----:B------:R-:W-:Y:S01]  /*9410*/  FFMA.FTZ R8, R151, R8, UR27 ;  /* 0x0000001b97087e23 */ /* 0x000fe20008010008 */
[--C-:B------:R-:W-:Y:S01]  /*9420*/  SHF.R.U64 R64, R104, 0x10, R105.reuse ;  /* 0x0000001068407819 */ /* 0x100fe20000001269 */
[----:B------:R-:W-:Y:S01]  /*9430*/  FFMA.FTZ R6, R147, R6, UR27 ;  /* 0x0000001b93067e23 */ /* 0x000fe20008010006 */
[----:B------:R-:W-:Y:S01]  /*9440*/  FFMA.FTZ R160, R160, R65, UR27 ;  /* 0x0000001ba0a07e23 */ /* 0x000fe20008010041 */
[----:B------:R-:W-:Y:S01]  /*9450*/  FADD.FTZ R153, R153, -R8 ;  /* 0x8000000899997221 */ /* 0x000fe20000010000 */
[----:B------:R-:W-:Y:S01]  /*9460*/  MOV R8, R104 ;  /* 0x0000006800087202 */ /* 0x000fe20000000f00 */
[----:B------:R-:W-:Y:S01]  /*9470*/  FFMA.FTZ R158, R158, R11, UR27 ;  /* 0x0000001b9e9e7e23 */ /* 0x000fe2000801000b */
[----:B------:R-:W-:Y:S01]  /*9480*/  FADD.FTZ R6, R149, -R6 ;  /* 0x8000000695067221 */ /* 0x000fe20000010000 */
[--C-:B------:R-:W-:Y:S01]  /*9490*/  IMAD.MOV.U32 R65, RZ, RZ, R105.reuse ;  /* 0x000000ffff417224 */ /* 0x100fe200078e0069 */
[----:B------:R-:W-:Y:S01]  /*94a0*/  SHF.R.U32.HI R66, RZ, 0x10, R105 ;  /* 0x00000010ff427819 */ /* 0x000fe20000011669 */
[----:B------:R-:W-:-:S02]  /*94b0*/  HADD2.F32 R11, -RZ, R8.H0_H0 ;  /* 0x20000008ff0b7230 */ /* 0x000fc40000004100 */
[----:B------:R-:W-:Y:S01]  /*94c0*/  FADD.FTZ R158, R159, -R158 ;  /* 0x8000009e9f9e7221 */ /* 0x000fe20000010000 */
[----:B------:R-:W-:Y:S02]  /*94d0*/  HADD2.F32 R64, -RZ, R64.H0_H0 ;  /* 0x20000040ff407230 */ /* 0x000fe40000004100 */
[----:B------:R-:W-:Y:S01]  /*94e0*/  FADD.FTZ R160, R161, -R160 ;  /* 0x800000a0a1a07221 */ /* 0x000fe20000010000 */
[----:B------:R-:W-:Y:S02]  /*94f0*/  HADD2.F32 R65, -RZ, R65.H0_H0 ;  /* 0x20000041ff417230 */ /* 0x000fe40000004100 */
[----:B------:R-:W-:Y:S01]  /*9500*/  FFMA.FTZ R6, R6, UR16, R11 ;  /* 0x0000001006067c23 */ /* 0x000fe2000801000b */
[----:B------:R-:W-:Y:S01]  /*9510*/  HADD2.F32 R67, -RZ, R66.H0_H0 ;  /* 0x20000042ff437230 */ /* 0x000fe20000004100 */
        /* <DEDUP_REMOVED lines=15> */
[----:B------:R-:W-:Y:S02]  /*9610*/  F2FP.F16.F32.PACK_AB R6, R11, R6 ;  /* 0x000000060b06723e */ /* 0x000fe400000000ff */
[----:B------:R-:W-:-:S02]  /*9620*/  F2FP.F16.F32.PACK_AB R65, R65, R64 ;  /* 0x000000404141723e */ /* 0x000fc400000000ff */
[----:B------:R-:W-:Y:S02]  /*9630*/  F2FP.F16.F32.PACK_AB R101, R7, R158 ;  /* 0x0000009e0765723e */ /* 0x000fe400000000ff */
[----:B------:R-:W-:Y:S02]  /*9640*/  F2FP.F16.F32.PACK_AB R67, R8, R67 ;  /* 0x000000430843723e */ /* 0x000fe400000000ff */
        /* <DEDUP_REMOVED lines=8> */
.L_x_1249:
[----:B------:R-:W-:Y:S01]  /*96d0*/  IMAD.U32 R8, RZ, RZ, UR17 ;  /* 0x00000011ff087e24 */ /* 0x000fe2000f8e00ff */
[----:B------:R-:W-:Y:S02]  /*96e0*/  MOV R6, UR17 ;  /* 0x0000001100067c02 */ /* 0x000fe40008000f00 */
[----:B------:R-:W-:Y:S01]  /*96f0*/  MOV R11, UR17 ;  /* 0x00000011000b7c02 */ /* 0x000fe20008000f00 */
[----:B------:R-:W-:Y:S01]  /*9700*/  FFMA.FTZ R8, R151, R8, UR27 ;  /* 0x0000001b97087e23 */ /* 0x000fe20008010008 */
[----:B---34-:R-:W-:Y:S01]  /*9710*/  SHF.R.U32.HI R64, RZ, 0x10, R105 ;  /* 0x00000010ff407819 */ /* 0x018fe20000011669 */
[----:B------:R-:W-:Y:S01]  /*9720*/  FFMA.FTZ R6, R147, R6, UR27 ;  /* 0x0000001b93067e23 */ /* 0x000fe20008010006 */
[----:B------:R-:W-:Y:S01]  /*9730*/  LOP3.LUT P2, RZ, R7, 0xff, RZ, 0xc0, !PT ;  /* 0x000000ff07ff7812 */ /* 0x000fe2000784c0ff */
[----:B------:R-:W-:Y:S01]  /*9740*/  FADD.FTZ R153, R153, -R8 ;  /* 0x8000000899997221 */ /* 0x000fe20000010000 */
[----:B------:R-:W-:Y:S02]  /*9750*/  IMAD.MOV.U32 R8, RZ, RZ, R104 ;  /* 0x000000ffff087224 */ /* 0x000fe400078e0068 */
[-C--:B------:R-:W-:Y:S01]  /*9760*/  FFMA.FTZ R158, R158, R11.reuse, UR27 ;  /* 0x0000001b9e9e7e23 */ /* 0x080fe2000801000b */
[----:B------:R-:W-:Y:S01]  /*9770*/  FFMA.FTZ R160, R160, R11, UR27 ;  /* 0x0000001ba0a07e23 */ /* 0x000fe2000801000b */
[----:B------:R-:W-:Y:S01]  /*9780*/  FADD.FTZ R6, R149, -R6 ;  /* 0x8000000695067221 */ /* 0x000fe20000010000 */
[----:B------:R-:W-:-:S02]  /*9790*/  HADD2.F32 R65, -RZ, R64.H0_H0 ;  /* 0x20000040ff417230 */ /* 0x000fc40000004100 */
[----:B------:R-:W-:Y:S01]  /*97a0*/  FADD.FTZ R158, R159, -R158 ;  /* 0x8000009e9f9e7221 */ /* 0x000fe20000010000 */
[----:B------:R-:W-:Y:S01]  /*97b0*/  HADD2.F32 R11, -RZ, R8.H0_H0 ;  /* 0x20000008ff0b7230 */ /* 0x000fe20000004100 */
[----:B------:R-:W-:Y:S01]  /*97c0*/  SHF.R.U64 R8, R104, 0x10, R105 ;  /* 0x0000001068087819 */ /* 0x000fe20000001269 */
[----:B------:R-:W-:Y:S01]  /*97d0*/  FADD.FTZ R160, R161, -R160 ;  /* 0x800000a0a1a07221 */ /* 0x000fe20000010000 */
[C---:B------:R-:W-:Y:S02]  /*97e0*/  LOP3.LUT P3, RZ, R7.reuse, 0xff00, RZ, 0xc0, !PT ;  /* 0x0000ff0007ff7812 */ /* 0x040fe4000786c0ff */
[----:B------:R-:W-:Y:S01]  /*97f0*/  FFMA.FTZ R6, R6, UR16, R11 ;  /* 0x0000001006067c23 */ /* 0x000fe2000801000b */
[----:B------:R-:W-:Y:S01]  /*9800*/  MOV R11, R105 ;  /* 0x00000069000b7202 */ /* 0x000fe20000000f00 */
[----:B------:R-:W-:Y:S02]  /*9810*/  HADD2.F32 R8, -RZ, R8.H0_H0 ;  /* 0x20000008ff087230 */ /* 0x000fe40000004100 */
[----:B------:R-:W-:Y:S01]  /*9820*/  FFMA.FTZ R65, R160, UR16, R65 ;  /* 0x00000010a0417c23 */ /* 0x000fe20008010041 */
[----:B------:R-:W-:Y:S01]  /*9830*/  FMUL.FTZ R6, R6, UR7 ;  /* 0x0000000706067c20 */ /* 0x000fe20008410000 */
[----:B------:R-:W-:Y:S01]  /*9840*/  LOP3.LUT P4, RZ, R7, 0xff0000, RZ, 0xc0, !PT ;  /* 0x00ff000007ff7812 */ /* 0x000fe2000788c0ff */
[----:B------:R-:W-:-:S02]  /*9850*/  HADD2.F32 R11, -RZ, R11.H0_H0 ;  /* 0x2000000bff0b7230 */ /* 0x000fc40000004100 */
[----:B------:R-:W-:Y:S01]  /*9860*/  FFMA.FTZ R8, R153, UR16, R8 ;  /* 0x0000001099087c23 */ /* 0x000fe20008010008 */
[----:B------:R-:W-:Y:S01]  /*9870*/  FMUL.FTZ R65, R65, UR7 ;  /* 0x0000000741417c20 */ /* 0x000fe20008410000 */
[----:B------:R-:W-:Y:S01]  /*9880*/  ISETP.GE.U32.AND P5, PT, R7, 0x1000000, PT ;  /* 0x010000000700780c */ /* 0x000fe20003fa6070 */
[----:B------:R-:W-:Y:S01]  /*9890*/  FFMA.FTZ R11, R158, UR16, R11 ;  /* 0x000000109e0b7c23 */ /* 0x000fe2000801000b */
[----:B------:R-:W-:Y:S01]  /*98a0*/  FMUL.FTZ R8, R8, UR7 ;  /* 0x0000000708087c20 */ /* 0x000fe20008410000 */
[----:B------:R-:W-:Y:S02]  /*98b0*/  FSEL R6, R6, RZ, P2 ;  /* 0x000000ff06067208 */ /* 0x000fe40001000000 */
[----:B------:R-:W-:Y:S02]  /*98c0*/  FMUL.FTZ R11, R11, UR7 ;  /* 0x000000070b0b7c20 */ /* 0x000fe40008410000 */
[----:B------:R-:W-:Y:S02]  /*98d0*/  FSEL R7, R8, RZ, P3 ;  /* 0x000000ff08077208 */ /* 0x000fe40001800000 */
[----:B------:R-:W-:-:S02]  /*98e0*/  FSEL R8, R65, RZ, P5 ;  /* 0x000000ff41087208 */ /* 0x000fc40002800000 */
[----:B------:R-:W-:Y:S02]  /*98f0*/  FSEL R11, R11, RZ, P4 ;  /* 0x000000ff0b0b7208 */ /* 0x000fe40002000000 */
[----:B------:R-:W-:Y:S02]  /*9900*/  F2FP.F16.F32.PACK_AB R7, R7, R6 ;  /* 0x000000060707723e */ /* 0x000fe400000000ff */
[----:B------:R-:W-:Y:S02]  /*9910*/  F2FP.F16.F32.PACK_AB R64, R8, R11 ;  /* 0x0000000b0840723e */ /* 0x000fe400000000ff */
[C---:B------:R-:W-:Y:S02]  /*9920*/  PRMT R6, R7.reuse, 0x7632, R6 ;  /* 0x0000763207067816 */ /* 0x040fe40000000006 */
[----:B------:R-:W-:Y:S02]  /*9930*/  PRMT R11, R7, 0x7610, R11 ;  /* 0x00007610070b7816 */ /* 0x000fe4000000000b */
[----:B------:R-:W-:-:S02]  /*9940*/  PRMT R8, R64, 0x7632, R8 ;  /* 0x0000763240087816 */ /* 0x000fc40000000008 */
[----:B------:R-:W-:Y:S01]  /*9950*/  PRMT R7, R64, 0x7610, R7 ;  /* 0x0000761040077816 */ /* 0x000fe20000000007 */
[----:B------:R-:W-:Y:S06]  /*9960*/  BRA `(.L_x_1246) ;  /* 0x00000004002c7947 */ /* 0x000fec0003800000 */
.L_x_1248:
[----:B------:R-:W-:Y:S05]  /*9970*/  BRA.U !UP0, `(.L_x_1250) ;  /* 0x0000000108a07547 */ /* 0x000fea000b800000 */
[----:B------:R-:W-:Y:S01]  /*9980*/  IMAD.U32 R6, RZ, RZ, UR17 ;  /* 0x00000011ff067e24 */ /* 0x000fe2000f8e00ff */
[----:B------:R-:W-:Y:S01]  /*9990*/  MOV R8, UR17 ;  /* 0x0000001100087c02 */ /* 0x000fe20008000f00 */
[----:B------:R-:W-:Y:S01]  /*99a0*/  IMAD.U32 R11, RZ, RZ, UR17 ;  /* 0x00000011ff0b7e24 */ /* 0x000fe2000f8e00ff */
[----:B---34-:R-:W-:Y:S01]  /*99b0*/  MOV R65, UR17 ;  /* 0x0000001100417c02 */ /* 0x018fe20008000f00 */
        /* <DEDUP_REMOVED lines=22> */
[----:B------:R-:W-:Y:S02]  /*9b20*/  F2FP.F16.F32.PACK_AB R64, R65, R64 ;  /* 0x000000404140723e */ /* 0x000fe400000000ff */
[----:B------:R-:W-:Y:S02]  /*9b30*/  FSEL R7, R66, RZ, P4 ;  /* 0x000000ff42077208 */ /* 0x000fe40002000000 */
[----:B------:R-:W-:Y:S02]  /*9b40*/  FSEL R65, R8, RZ, P2 ;  /* 0x000000ff08417208 */ /* 0x000fe40001000000 */
[----:B------:R-:W-:Y:S02]  /*9b50*/  F2FP.F16.F32.PACK_AB R6, R11, R6 ;  /* 0x000000060b06723e */ /* 0x000fe400000000ff */
[----:B------:R-:W-:-:S02]  /*9b60*/  F2FP.F16.F32.PACK_AB R101, R7, R158 ;  /* 0x0000009e0765723e */ /* 0x000fc400000000ff */
[----:B------:R-:W-:Y:S02]  /*9b70*/  F2FP.F16.F32.PACK_AB R65, R65, R160 ;  /* 0x000000a04141723e */ /* 0x000fe400000000ff */
        /* <DEDUP_REMOVED lines=8> */
.L_x_1250:
[----:B------:R-:W-:Y:S01]  /*9c00*/  MOV R8, UR17 ;  /* 0x0000001100087c02 */ /* 0x000fe20008000f00 */
[----:B------:R-:W-:Y:S01]  /*9c10*/  IMAD.U32 R6, RZ, RZ, UR17 ;  /* 0x00000011ff067e24 */ /* 0x000fe2000f8e00ff */
[----:B---34-:R-:W-:Y:S01]  /*9c20*/  MOV R65, UR17 ;  /* 0x0000001100417c02 */ /* 0x018fe20008000f00 */
        /* <DEDUP_REMOVED lines=16> */
[C---:B------:R-:W-:Y:S01]  /*9d30*/  LOP3.LUT P3, RZ, R7.reuse, 0xff00, RZ, 0xc0, !PT ;  /* 0x0000ff0007ff7812 */ /* 0x040fe2000786c0ff */
        /* <DEDUP_REMOVED lines=8> */
[----:B------:R-:W-:-:S02]  /*9dc0*/  F2FP.F16.F32.PACK_AB R7, R7, R6 ;  /* 0x000000060707723e */ /* 0x000fc400000000ff */
[----:B------:R-:W-:Y:S02]  /*9dd0*/  F2FP.F16.F32.PACK_AB R158, R11, R158 ;  /* 0x0000009e0b9e723e */ /* 0x000fe400000000ff */
[C---:B------:R-:W-:Y:S02]  /*9de0*/  PRMT R6, R7.reuse, 0x7632, R6 ;  /* 0x0000763207067816 */ /* 0x040fe40000000006 */
[----:B------:R-:W-:Y:S02]  /*9df0*/  PRMT R11, R7, 0x7610, R11 ;  /* 0x00007610070b7816 */ /* 0x000fe4000000000b */
[C---:B------:R-:W-:Y:S02]  /*9e00*/  PRMT R8, R158.reuse, 0x7632, R8 ;  /* 0x000076329e087816 */ /* 0x040fe40000000008 */
[----:B------:R-:W-:-:S07]  /*9e10*/  PRMT R7, R158, 0x7610, R7 ;  /* 0x000076109e077816 */ /* 0x000fce0000000007 */
.L_x_1246:
[----:B------:R-:W-:Y:S01]  /*9e20*/  LOP3.LUT R6, R6, 0xffff, RZ, 0xc0, !PT ;  /* 0x0000ffff06067812 */ /* 0x000fe200078ec0ff */
[----:B------:R-:W-:Y:S01]  /*9e30*/  HFMA2 R64, -RZ, RZ, 0, 4.76837158203125e-07 ;  /* 0x00000008ff407431 */ /* 0x000fe200000001ff */
[----:B------:R-:W-:Y:S01]  /*9e40*/  PRMT R65, R7, 0x5410, R8 ;  /* 0x0000541007417816 */ /* 0x000fe20000000008 */
[----:B012---:R-:W-:Y:S02]  /*9e50*/  VIADD R121, R12, 0x300 ;  /* 0x000003000c797836 */ /* 0x007fe40000000000 */
        /* <DEDUP_REMOVED lines=13> */
.L_x_1251:
        /* <DEDUP_REMOVED lines=10> */
.L_x_1252:
[----:B------:R-:W-:Y:S05]  /*9fd0*/  @!P1 BRA `(.L_x_1253) ;  /* 0x0000000c00709947 */ /* 0x000fea0003800000 */
[----:B------:R-:W-:Y:S05]  /*9fe0*/  @!P0 BRA `(.L_x_1254) ;  /* 0x0000000400d88947 */ /* 0x000fea0003800000 */
[----:B------:R-:W-:Y:S05]  /*9ff0*/  BRA.U !UP0, `(.L_x_1255) ;  /* 0x0000000108f47547 */ /* 0x000fea000b800000 */
[----:B------:R-:W-:Y:S01]  /*a000*/  IMAD.U32 R8, RZ, RZ, UR17 ;  /* 0x00000011ff087e24 */ /* 0x000fe2000f8e00ff */
[----:B-12---:R-:W-:Y:S01]  /*a010*/  MOV R7, UR17 ;  /* 0x0000001100077c02 */ /* 0x006fe20008000f00 */
[----:B------:R-:W-:Y:S01]  /*a020*/  IMAD.MOV.U32 R6, RZ, RZ, R106 ;  /* 0x000000ffff067224 */ /* 0x000fe200078e006a */
[----:B------:R-:W-:Y:S01]  /*a030*/  MOV R64, UR17 ;  /* 0x0000001100407c02 */ /* 0x000fe20008000f00 */
[-C--:B------:R-:W-:Y:S01]  /*a040*/  FFMA.FTZ R165, R165, R8.reuse, UR27 ;  /* 0x0000001ba5a57e23 */ /* 0x080fe20008010008 */
[----:B------:R-:W-:Y:S01]  /*a050*/  FFMA.FTZ R125, R125, R8, UR27 ;  /* 0x0000001b7d7d7e23 */ /* 0x000fe20008010008 */
[----:B------:R-:W-:Y:S01]  /*a060*/  FFMA.FTZ R166, R166, R7, UR27 ;  /* 0x0000001ba6a67e23 */ /* 0x000fe20008010007 */
[----:B------:R-:W-:Y:S02]  /*a070*/  HADD2.F32 R6, -RZ, R6.H0_H0 ;  /* 0x20000006ff067230 */ /* 0x000fe40000004100 */
[----:B------:R-:W-:Y:S01]  /*a080*/  FADD.FTZ R165, R164, -R165 ;  /* 0x800000a5a4a57221 */ /* 0x000fe20000010000 */
[--C-:B------:R-:W-:Y:S01]  /*a090*/  SHF.R.U64 R8, R106, 0x10, R107.reuse ;  /* 0x000000106a087819 */ /* 0x100fe2000000126b */
[--C-:B------:R-:W-:Y:S01]  /*a0a0*/  IMAD.MOV.U32 R11, RZ, RZ, R107.reuse ;  /* 0x000000ffff0b7224 */ /* 0x100fe200078e006b */
[----:B------:R-:W-:Y:S01]  /*a0b0*/  LOP3.LUT P5, RZ, R157, 0xff, RZ, 0xc0, !PT ;  /* 0x000000ff9dff7812 */ /* 0x000fe200078ac0ff */
[----:B------:R-:W-:Y:S01]  /*a0c0*/  FFMA.FTZ R6, R165, UR16, R6 ;  /* 0x00000010a5067c23 */ /* 0x000fe20008010006 */
[----:B------:R-:W-:Y:S01]  /*a0d0*/  FFMA.FTZ R163, R163, R64, UR27 ;  /* 0x0000001ba3a37e23 */ /* 0x000fe20008010040 */
[----:B------:R-:W-:Y:S01]  /*a0e0*/  HADD2.F32 R8, -RZ, R8.H0_H0 ;  /* 0x20000008ff087230 */ /* 0x000fe20000004100 */
[----:B------:R-:W-:Y:S01]  /*a0f0*/  SHF.R.U32.HI R65, RZ, 0x10, R107 ;  /* 0x00000010ff417819 */ /* 0x000fe2000001166b */
[----:B------:R-:W-:Y:S01]  /*a100*/  FMUL.FTZ R7, R6, UR7 ;  /* 0x0000000706077c20 */ /* 0x000fe20008410000 */
[----:B------:R-:W-:-:S02]  /*a110*/  HADD2.F32 R64, -RZ, R11.H0_H0 ;  /* 0x2000000bff407230 */ /* 0x000fc40000004100 */
[----:B------:R-:W-:Y:S01]  /*a120*/  FADD.FTZ R163, R162, -R163 ;  /* 0x800000a3a2a37221 */ /* 0x000fe20000010000 */
[----:B------:R-:W-:Y:S01]  /*a130*/  FADD.FTZ R125, R124, -R125 ;  /* 0x8000007d7c7d7221 */ /* 0x000fe20000010000 */
[----:B------:R-:W-:Y:S01]  /*a140*/  HADD2.F32 R65, -RZ, R65.H0_H0 ;  /* 0x20000041ff417230 */ /* 0x000fe20000004100 */
[----:B------:R-:W-:Y:S01]  /*a150*/  FSEL R11, R7, RZ, P5 ;  /* 0x000000ff070b7208 */ /* 0x000fe20002800000 */
[----:B------:R-:W-:Y:S01]  /*a160*/  FFMA.FTZ R8, R163, UR16, R8 ;  /* 0x00000010a3087c23 */ /* 0x000fe20008010008 */
[----:B------:R-:W-:Y:S01]  /*a170*/  LOP3.LUT P5, RZ, R9, 0xff, RZ, 0xc0, !PT ;  /* 0x000000ff09ff7812 */ /* 0x000fe200078ac0ff */
[----:B------:R-:W-:Y:S01]  /*a180*/  FADD.FTZ R166, R167, -R166 ;  /* 0x800000a6a7a67221 */ /* 0x000fe20000010000 */
[----:B------:R-:W-:Y:S01]  /*a190*/  FFMA.FTZ R64, R125, UR16, R64 ;  /* 0x000000107d407c23 */ /* 0x000fe20008010040 */
[----:B------:R-:W-:Y:S02]  /*a1a0*/  F2FP.F16.F32.PACK_AB R6, R11, R6 ;  /* 0x000000060b06723e */ /* 0x000fe400000000ff */
[----:B------:R-:W-:Y:S01]  /*a1b0*/  FSEL R7, R7, RZ, P5 ;  /* 0x000000ff07077208 */ /* 0x000fe20002800000 */
[----:B------:R-:W-:Y:S01]  /*a1c0*/  FFMA.FTZ R166, R166, UR16, R65 ;  /* 0x00000010a6a67c23 */ /* 0x000fe20008010041 */
[----:B------:R-:W-:Y:S01]  /*a1d0*/  LOP3.LUT P4, RZ, R157, 0xff00, RZ, 0xc0, !PT ;  /* 0x0000ff009dff7812 */ /* 0x000fe2000788c0ff */
[----:B------:R-:W-:Y:S01]  /*a1e0*/  FMUL.FTZ R65, R64, UR7 ;  /* 0x0000000740417c20 */ /* 0x000fe20008410000 */
[C---:B------:R-:W-:Y:S01]  /*a1f0*/  F2FP.F16.F32.PACK_AB R7, R8.reuse, R7 ;  /* 0x000000070807723e */ /* 0x040fe200000000ff */
[----:B------:R-:W-:Y:S01]  /*a200*/  FMUL.FTZ R8, R8, UR7 ;  /* 0x0000000708087c20 */ /* 0x000fe20008410000 */
[----:B------:R-:W-:-:S02]  /*a210*/  LOP3.LUT P5, RZ, R9, 0xff00, RZ, 0xc0, !PT ;  /* 0x0000ff0009ff7812 */ /* 0x000fc400078ac0ff */
[----:B------:R-:W-:Y:S02]  /*a220*/  LOP3.LUT P2, RZ, R157, 0xff0000, RZ, 0xc0, !PT ;  /* 0x00ff00009dff7812 */ /* 0x000fe4000784c0ff */
[C---:B------:R-:W-:Y:S02]  /*a230*/  PRMT R11, R6.reuse, 0x7632, R11 ;  /* 0x00007632060b7816 */ /* 0x040fe4000000000b */
[----:B------:R-:W-:Y:S02]  /*a240*/  PRMT R99, R6, 0x7610, R99 ;  /* 0x0000761006637816 */ /* 0x000fe40000000063 */
[C---:B------:R-:W-:Y:S02]  /*a250*/  PRMT R100, R7.reuse, 0x7632, R100 ;  /* 0x0000763207647816 */ /* 0x040fe40000000064 */
[----:B------:R-:W-:Y:S02]  /*a260*/  PRMT R103, R7, 0x7610, R103 ;  /* 0x0000761007677816 */ /* 0x000fe40000000067 */
[----:B------:R-:W-:-:S02]  /*a270*/  FSEL R6, R8, RZ, P4 ;  /* 0x000000ff08067208 */ /* 0x000fc40002000000 */
[----:B------:R-:W-:Y:S01]  /*a280*/  FSEL R7, R8, RZ, P5 ;  /* 0x000000ff08077208 */ /* 0x000fe20002800000 */
[----:B------:R-:W-:Y:S01]  /*a290*/  FMUL.FTZ R8, R166, UR7 ;  /* 0x00000007a6087c20 */ /* 0x000fe20008410000 */
[----:B0-----:R-:W-:Y:S02]  /*a2a0*/  FSEL R67, R65, RZ, P2 ;  /* 0x000000ff41437208 */ /* 0x001fe40001000000 */
[----:B------:R-:W-:Y:S02]  /*a2b0*/  ISETP.GE.U32.AND P3, PT, R157, 0x1000000, PT ;  /* 0x010000009d00780c */ /* 0x000fe40003f66070 */
[C---:B------:R-:W-:Y:S02]  /*a2c0*/  LOP3.LUT P4, RZ, R9.reuse, 0xff0000, RZ, 0xc0, !PT ;  /* 0x00ff000009ff7812 */ /* 0x040fe4000788c0ff */
[----:B------:R-:W-:Y:S02]  /*a2d0*/  ISETP.GE.U32.AND P2, PT, R9, 0x1000000, PT ;  /* 0x010000000900780c */ /* 0x000fe40003f46070 */
[----:B------:R-:W-:-:S02]  /*a2e0*/  F2FP.F16.F32.PACK_AB R66, R7, R6 ;  /* 0x000000060742723e */ /* 0x000fc400000000ff */
[----:B------:R-:W-:Y:S02]  /*a2f0*/  FSEL R65, R65, RZ, P4 ;  /* 0x000000ff41417208 */ /* 0x000fe40002000000 */
[C---:B------:R-:W-:Y:S02]  /*a300*/  FSEL R6, R8.reuse, RZ, P3 ;  /* 0x000000ff08067208 */ /* 0x040fe40001800000 */
[----:B------:R-:W-:Y:S02]  /*a310*/  FSEL R7, R8, RZ, P2 ;  /* 0x000000ff08077208 */ /* 0x000fe40001000000 */
[----:B------:R-:W-:Y:S02]  /*a320*/  F2FP.F16.F32.PACK_AB R67, R67, R64 ;  /* 0x000000404343723e */ /* 0x000fe400000000ff */
        /* <DEDUP_REMOVED lines=10> */
.L_x_1255:
[----:B-12---:R-:W-:Y:S01]  /*a3d0*/  MOV R6, UR17 ;  /* 0x0000001100067c02 */ /* 0x006fe20008000f00 */
[----:B------:R-:W-:Y:S01]  /*a3e0*/  IMAD.U32 R7, RZ, RZ, UR17 ;  /* 0x00000011ff077e24 */ /* 0x000fe2000f8e00ff */
[----:B------:R-:W-:Y:S01]  /*a3f0*/  MOV R64, UR17 ;  /* 0x0000001100407c02 */ /* 0x000fe20008000f00 */
[----:B------:R-:W-:Y:S01]  /*a400*/  IMAD.U32 R8, RZ, RZ, UR17 ;  /* 0x00000011ff087e24 */ /* 0x000fe2000f8e00ff */
[--C-:B------:R-:W-:Y:S01]  /*a410*/  SHF.R.U32.HI R11, RZ, 0x10, R107.reuse ;  /* 0x00000010ff0b7819 */ /* 0x100fe2000001166b */
[----:B------:R-:W-:Y:S01]  /*a420*/  FFMA.FTZ R165, R165, R6, UR27 ;  /* 0x0000001ba5a57e23 */ /* 0x000fe20008010006 */
[----:B------:R-:W-:Y:S01]  /*a430*/  MOV R6, R106 ;  /* 0x0000006a00067202 */ /* 0x000fe20000000f00 */
[----:B------:R-:W-:Y:S01]  /*a440*/  FFMA.FTZ R166, R166, R7, UR27 ;  /* 0x0000001ba6a67e23 */ /* 0x000fe20008010007 */
[----:B------:R-:W-:Y:S01]  /*a450*/  SHF.R.U64 R7, R106, 0x10, R107 ;  /* 0x000000106a077819 */ /* 0x000fe2000000126b */
[----:B------:R-:W-:Y:S01]  /*a460*/  FADD.FTZ R165, R164, -R165 ;  /* 0x800000a5a4a57221 */ /* 0x000fe20000010000 */
[----:B------:R-:W-:Y:S01]  /*a470*/  FFMA.FTZ R163, R163, R8, UR27 ;  /* 0x0000001ba3a37e23 */ /* 0x000fe20008010008 */
[----:B------:R-:W-:-:S02]  /*a480*/  HADD2.F32 R6, -RZ, R6.H0_H0 ;  /* 0x20000006ff067230 */ /* 0x000fc40000004100 */
[----:B------:R-:W-:Y:S01]  /*a490*/  FFMA.FTZ R125, R125, R64, UR27 ;  /* 0x0000001b7d7d7e23 */ /* 0x000fe20008010040 */
[----:B------:R-:W-:Y:S02]  /*a4a0*/  HADD2.F32 R8, -RZ, R7.H0_H0 ;  /* 0x20000007ff087230 */ /* 0x000fe40000004100 */
[----:B------:R-:W-:Y:S01]  /*a4b0*/  FADD.FTZ R163, R162, -R163 ;  /* 0x800000a3a2a37221 */ /* 0x000fe20000010000 */
[----:B------:R-:W-:Y:S02]  /*a4c0*/  IMAD.MOV.U32 R7, RZ, RZ, R107 ;  /* 0x000000ffff077224 */ /* 0x000fe400078e006b */
[----:B------:R-:W-:Y:S01]  /*a4d0*/  FFMA.FTZ R6, R165, UR16, R6 ;  /* 0x00000010a5067c23 */ /* 0x000fe20008010006 */
[----:B------:R-:W-:Y:S01]  /*a4e0*/  LOP3.LUT P5, RZ, R157, 0xff, RZ, 0xc0, !PT ;  /* 0x000000ff9dff7812 */ /* 0x000fe200078ac0ff */
[----:B------:R-:W-:Y:S01]  /*a4f0*/  FFMA.FTZ R8, R163, UR16, R8 ;  /* 0x00000010a3087c23 */ /* 0x000fe20008010008 */
[----:B------:R-:W-:Y:S01]  /*a500*/  LOP3.LUT P6, RZ, R9, 0xff, RZ, 0xc0, !PT ;  /* 0x000000ff09ff7812 */ /* 0x000fe200078cc0ff */
[----:B------:R-:W-:Y:S01]  /*a510*/  FMUL.FTZ R6, R6, UR7 ;  /* 0x0000000706067c20 */ /* 0x000fe20008410000 */
[----:B------:R-:W-:-:S02]  /*a520*/  HADD2.F32 R64, -RZ, R7.H0_H0 ;  /* 0x20000007ff407230 */ /* 0x000fc40000004100 */
[----:B------:R-:W-:Y:S01]  /*a530*/  FADD.FTZ R125, R124, -R125 ;  /* 0x8000007d7c7d7221 */ /* 0x000fe20000010000 */
[----:B------:R-:W-:Y:S02]  /*a540*/  HADD2.F32 R11, -RZ, R11.H0_H0 ;  /* 0x2000000bff0b7230 */ /* 0x000fe40000004100 */
[----:B------:R-:W-:Y:S01]  /*a550*/  FADD.FTZ R166, R167, -R166 ;  /* 0x800000a6a7a67221 */ /* 0x000fe20000010000 */
        /* <DEDUP_REMOVED lines=8> */
[----:B0-----:R-:W-:Y:S01]  /*a5e0*/  F2FP.F16.F32.PACK_AB R66, R6, R7 ;  /* 0x000000070642723e */ /* 0x001fe200000000ff */
[----:B------:R-:W-:Y:S01]  /*a5f0*/  FMUL.FTZ R11, R11, UR7 ;  /* 0x000000070b0b7c20 */ /* 0x000fe20008410000 */
[----:B------:R-:W-:-:S02]  /*a600*/  FSEL R6, R8, RZ, P4 ;  /* 0x000000ff08067208 */ /* 0x000fc40002000000 */
[----:B------:R-:W-:Y:S02]  /*a610*/  FSEL R7, R8, RZ, P5 ;  /* 0x000000ff08077208 */ /* 0x000fe40002800000 */
[C---:B------:R-:W-:Y:S02]  /*a620*/  LOP3.LUT P2, RZ, R157.reuse, 0xff0000, RZ, 0xc0, !PT ;  /* 0x00ff00009dff7812 */ /* 0x040fe4000784c0ff */
[----:B------:R-:W-:Y:S02]  /*a630*/  ISETP.GE.U32.AND P3, PT, R157, 0x1000000, PT ;  /* 0x010000009d00780c */ /* 0x000fe40003f66070 */
[C---:B------:R-:W-:Y:S02]  /*a640*/  LOP3.LUT P4, RZ, R9.reuse, 0xff0000, RZ, 0xc0, !PT ;  /* 0x00ff000009ff7812 */ /* 0x040fe4000788c0ff */
[----:B------:R-:W-:Y:S02]  /*a650*/  ISETP.GE.U32.AND P5, PT, R9, 0x1000000, PT ;  /* 0x010000000900780c */ /* 0x000fe40003fa6070 */
[----:B------:R-:W-:-:S02]  /*a660*/  F2FP.F16.F32.PACK_AB R67, R7, R6 ;  /* 0x000000060743723e */ /* 0x000fc400000000ff */
[C---:B------:R-:W-:Y:S02]  /*a670*/  FSEL R6, R64.reuse, RZ, P2 ;  /* 0x000000ff40067208 */ /* 0x040fe40001000000 */
[----:B------:R-:W-:Y:S02]  /*a680*/  FSEL R7, R64, RZ, P4 ;  /* 0x000000ff40077208 */ /* 0x000fe40002000000 */
[C---:B------:R-:W-:Y:S02]  /*a690*/  FSEL R8, R11.reuse, RZ, P3 ;  /* 0x000000ff0b087208 */ /* 0x040fe40001800000 */
[----:B------:R-:W-:Y:S02]  /*a6a0*/  FSEL R65, R11, RZ, P5 ;  /* 0x000000ff0b417208 */ /* 0x000fe40002800000 */
[----:B------:R-:W-:Y:S02]  /*a6b0*/  F2FP.F16.F32.PACK_AB R6, R7, R6 ;  /* 0x000000060706723e */ /* 0x000fe400000000ff */
[----:B------:R-:W-:-:S02]  /*a6c0*/  F2FP.F16.F32.PACK_AB R65, R65, R8 ;  /* 0x000000084141723e */ /* 0x000fc400000000ff */
        /* <DEDUP_REMOVED lines=8> */
.L_x_1254:
[----:B------:R-:W-:Y:S05]  /*a750*/  BRA.U !UP0, `(.L_x_1257) ;  /* 0x0000000108d87547 */ /* 0x000fea000b800000 */
[----:B-12---:R-:W-:Y:S01]  /*a760*/  MOV R6, UR17 ;  /* 0x0000001100067c02 */ /* 0x006fe20008000f00 */
[----:B------:R-:W-:Y:S01]  /*a770*/  IMAD.U32 R8, RZ, RZ, UR17 ;  /* 0x00000011ff087e24 */ /* 0x000fe2000f8e00ff */
[----:B------:R-:W-:Y:S01]  /*a780*/  MOV R64, UR17 ;  /* 0x0000001100407c02 */ /* 0x000fe20008000f00 */
[----:B------:R-:W-:Y:S01]  /*a790*/  IMAD.U32 R65, RZ, RZ, UR17 ;  /* 0x00000011ff417e24 */ /* 0x000fe2000f8e00ff */
[----:B------:R-:W-:Y:S01]  /*a7a0*/  LOP3.LUT P5, RZ, R157, 0xff, RZ, 0xc0, !PT ;  /* 0x000000ff9dff7812 */ /* 0x000fe200078ac0ff */
[----:B------:R-:W-:Y:S01]  /*a7b0*/  FFMA.FTZ R165, R165, R6, UR27 ;  /* 0x0000001ba5a57e23 */ /* 0x000fe20008010006 */
[----:B------:R-:W-:Y:S01]  /*a7c0*/  FFMA.FTZ R163, R163, R8, UR27 ;  /* 0x0000001ba3a37e23 */ /* 0x000fe20008010008 */
[----:B------:R-:W-:Y:S01]  /*a7d0*/  FFMA.FTZ R125, R125, R64, UR27 ;  /* 0x0000001b7d7d7e23 */ /* 0x000fe20008010040 */
[----:B------:R-:W-:Y:S01]  /*a7e0*/  LOP3.LUT P6, RZ, R9, 0xff, RZ, 0xc0, !PT ;  /* 0x000000ff09ff7812 */ /* 0x000fe200078cc0ff */
[----:B------:R-:W-:Y:S01]  /*a7f0*/  FADD.FTZ R6, R164, -R165 ;  /* 0x800000a5a4067221 */ /* 0x000fe20000010000 */
[----:B------:R-:W-:Y:S01]  /*a800*/  FADD.FTZ R8, R162, -R163 ;  /* 0x800000a3a2087221 */ /* 0x000fe20000010000 */
[----:B------:R-:W-:Y:S01]  /*a810*/  FADD.FTZ R64, R124, -R125 ;  /* 0x8000007d7c407221 */ /* 0x000fe20000010000 */
[----:B------:R-:W-:Y:S01]  /*a820*/  FFMA.FTZ R166, R166, R65, UR27 ;  /* 0x0000001ba6a67e23 */ /* 0x000fe20008010041 */
[----:B------:R-:W-:Y:S01]  /*a830*/  FMUL.FTZ R6, R6, UR16 ;  /* 0x0000001006067c20 */ /* 0x000fe20008410000 */
[----:B------:R-:W-:Y:S01]  /*a840*/  FMUL.FTZ R8, R8, UR16 ;  /* 0x0000001008087c20 */ /* 0x000fe20008410000 */
[----:B------:R-:W-:Y:S01]  /*a850*/  FMUL.FTZ R64, R64, UR16 ;  /* 0x0000001040407c20 */ /* 0x000fe20008410000 */
[----:B0-----:R-:W-:Y:S01]  /*a860*/  FADD.FTZ R66, R167, -R166 ;  /* 0x800000a6a7427221 */ /* 0x001fe20000010000 */
[----:B------:R-:W-:Y:S01]  /*a870*/  FMUL.FTZ R7, R6, UR7 ;  /* 0x0000000706077c20 */ /* 0x000fe20008410000 */
[C---:B------:R-:W-:Y:S01]  /*a880*/  LOP3.LUT P4, RZ, R157.reuse, 0xff00, RZ, 0xc0, !PT ;  /* 0x0000ff009dff7812 */ /* 0x040fe2000788c0ff */
[----:B------:R-:W-:Y:S01]  /*a890*/  FMUL.FTZ R65, R64, UR7 ;  /* 0x0000000740417c20 */ /* 0x000fe20008410000 */
[----:B------:R-:W-:Y:S01]  /*a8a0*/  LOP3.LUT P2, RZ, R157, 0xff0000, RZ, 0xc0, !PT ;  /* 0x00ff00009dff7812 */ /* 0x000fe2000784c0ff */
[----:B------:R-:W-:Y:S01]  /*a8b0*/  FMUL.FTZ R66, R66, UR16 ;  /* 0x0000001042427c20 */ /* 0x000fe20008410000 */
[----:B------:R-:W-:-:S02]  /*a8c0*/  FSEL R11, R7, RZ, P5 ;  /* 0x000000ff070b7208 */ /* 0x000fc40002800000 */
[----:B------:R-:W-:Y:S02]  /*a8d0*/  FSEL R7, R7, RZ, P6 ;  /* 0x000000ff07077208 */ /* 0x000fe40003000000 */
[----:B------:R-:W-:Y:S02]  /*a8e0*/  F2FP.F16.F32.PACK_AB R6, R11, R6 ;  /* 0x000000060b06723e */ /* 0x000fe400000000ff */
[C---:B------:R-:W-:Y:S01]  /*a8f0*/  F2FP.F16.F32.PACK_AB R7, R8.reuse, R7 ;  /* 0x000000070807723e */ /* 0x040fe200000000ff */
        /* <DEDUP_REMOVED lines=13> */
[----:B------:R-:W-:Y:S02]  /*a9d0*/  F2FP.F16.F32.PACK_AB R101, R7, R6 ;  /* 0x000000060765723e */ /* 0x000fe400000000ff */
[----:B------:R-:W-:Y:S02]  /*a9e0*/  FSEL R65, R65, RZ, P4 ;  /* 0x000000ff41417208 */ /* 0x000fe40002000000 */
[C---:B------:R-:W-:Y:S02]  /*a9f0*/  FSEL R6, R8.reuse, RZ, P3 ;  /* 0x000000ff08067208 */ /* 0x040fe40001800000 */
        /* <DEDUP_REMOVED lines=12> */
.L_x_1257:
[----:B-12---:R-:W-:Y:S01]  /*aac0*/  MOV R6, UR17 ;  /* 0x0000001100067c02 */ /* 0x006fe20008000f00 */
[----:B------:R-:W-:Y:S01]  /*aad0*/  IMAD.U32 R8, RZ, RZ, UR17 ;  /* 0x00000011ff087e24 */ /* 0x000fe2000f8e00ff */
[----:B------:R-:W-:Y:S02]  /*aae0*/  MOV R7, UR17 ;  /* 0x0000001100077c02 */ /* 0x000fe40008000f00 */
[----:B------:R-:W-:Y:S01]  /*aaf0*/  LOP3.LUT P5, RZ, R157, 0xff, RZ, 0xc0, !PT ;  /* 0x000000ff9dff7812 */ /* 0x000fe200078ac0ff */
[----:B------:R-:W-:Y:S01]  /*ab00*/  FFMA.FTZ R165, R165, R6, UR27 ;  /* 0x0000001ba5a57e23 */ /* 0x000fe20008010006 */
[----:B------:R-:W-:Y:S01]  /*ab10*/  FFMA.FTZ R163, R163, R8, UR27 ;  /* 0x0000001ba3a37e23 */ /* 0x000fe20008010008 */
[----:B------:R-:W-:Y:S01]  /*ab20*/  FFMA.FTZ R125, R125, R6, UR27 ;  /* 0x0000001b7d7d7e23 */ /* 0x000fe20008010006 */
[----:B------:R-:W-:Y:S01]  /*ab30*/  FFMA.FTZ R166, R166, R7, UR27 ;  /* 0x0000001ba6a67e23 */ /* 0x000fe20008010007 */
[----:B------:R-:W-:Y:S01]  /*ab40*/  FADD.FTZ R165, R164, -R165 ;  /* 0x800000a5a4a57221 */ /* 0x000fe20000010000 */
[----:B------:R-:W-:Y:S01]  /*ab50*/  FADD.FTZ R163, R162, -R163 ;  /* 0x800000a3a2a37221 */ /* 0x000fe20000010000 */
[----:B------:R-:W-:Y:S01]  /*ab60*/  LOP3.LUT P6, RZ, R9, 0xff, RZ, 0xc0, !PT ;  /* 0x000000ff09ff7812 */ /* 0x000fe200078cc0ff */
[----:B------:R-:W-:Y:S01]  /*ab70*/  FADD.FTZ R125, R124, -R125 ;  /* 0x8000007d7c7d7221 */ /* 0x000fe20000010000 */
[----:B------:R-:W-:Y:S01]  /*ab80*/  FMUL.FTZ R165, R165, UR16 ;  /* 0x00000010a5a57c20 */ /* 0x000fe20008410000 */
[----:B------:R-:W-:Y:S01]  /*ab90*/  FMUL.FTZ R163, R163, UR16 ;  /* 0x00000010a3a37c20 */ /* 0x000fe20008410000 */
[----:B------:R-:W-:Y:S01]  /*aba0*/  FADD.FTZ R166, R167, -R166 ;  /* 0x800000a6a7a67221 */ /* 0x000fe20000010000 */
[----:B------:R-:W-:Y:S01]  /*abb0*/  LOP3.LUT P4, RZ, R157, 0xff00, RZ, 0xc0, !PT ;  /* 0x0000ff009dff7812 */ /* 0x000fe2000788c0ff */
[----:B------:R-:W-:Y:S01]  /*abc0*/  FMUL.FTZ R165, R165, UR7 ;  /* 0x00000007a5a57c20 */ /* 0x000fe20008410000 */
[----:B------:R-:W-:Y:S01]  /*abd0*/  FMUL.FTZ R163, R163, UR7 ;  /* 0x00000007a3a37c20 */ /* 0x000fe20008410000 */
[----:B------:R-:W-:Y:S01]  /*abe0*/  FMUL.FTZ R125, R125, UR16 ;  /* 0x000000107d7d7c20 */ /* 0x000fe20008410000 */
[----:B------:R-:W-:Y:S01]  /*abf0*/  FMUL.FTZ R166, R166, UR16 ;  /* 0x00000010a6a67c20 */ /* 0x000fe20008410000 */
[----:B------:R-:W-:-:S02]  /*ac00*/  LOP3.LUT P2, RZ, R157, 0xff0000, RZ, 0xc0, !PT ;  /* 0x00ff00009dff7812 */ /* 0x000fc4000784c0ff */
[----:B------:R-:W-:Y:S01]  /*ac10*/  FSEL R6, R165, RZ, P5 ;  /* 0x000000ffa5067208 */ /* 0x000fe20002800000 */
[----:B------:R-:W-:Y:S01]  /*ac20*/  FMUL.FTZ R125, R125, UR7 ;  /* 0x000000077d7d7c20 */ /* 0x000fe20008410000 */
[----:B------:R-:W-:Y:S01]  /*ac30*/  FSEL R165, R165, RZ, P6 ;  /* 0x000000ffa5a57208 */ /* 0x000fe20003000000 */
[----:B------:R-:W-:Y:S01]  /*ac40*/  FMUL.FTZ R166, R166, UR7 ;  /* 0x00000007a6a67c20 */ /* 0x000fe20008410000 */
[----:B------:R-:W-:Y:S02]  /*ac50*/  LOP3.LUT P5, RZ, R9, 0xff00, RZ, 0xc0, !PT ;  /* 0x0000ff0009ff7812 */ /* 0x000fe400078ac0ff */
[----:B------:R-:W-:Y:S02]  /*ac60*/  F2FP.F16.F32.PACK_AB R165, R165, R6 ;  /* 0x00000006a5a5723e */ /* 0x000fe400000000ff */
[C---:B------:R-:W-:Y:S02]  /*ac70*/  FSEL R6, R163.reuse, RZ, P4 ;  /* 0x000000ffa3067208 */ /* 0x040fe40002000000 */
[----:B------:R-:W-:-:S02]  /*ac80*/  FSEL R163, R163, RZ, P5 ;  /* 0x000000ffa3a37208 */ /* 0x000fc40002800000 */
[----:B------:R-:W-:Y:S02]  /*ac90*/  ISETP.GE.U32.AND P3, PT, R157, 0x1000000, PT ;  /* 0x010000009d00780c */ /* 0x000fe40003f66070 */
[C---:B------:R-:W-:Y:S02]  /*aca0*/  LOP3.LUT P4, RZ, R9.reuse, 0xff0000, RZ, 0xc0, !PT ;  /* 0x00ff000009ff7812 */ /* 0x040fe4000788c0ff */
[----:B------:R-:W-:Y:S02]  /*acb0*/  ISETP.GE.U32.AND P5, PT, R9, 0x1000000, PT ;  /* 0x010000000900780c */ /* 0x000fe40003fa6070 */
[----:B------:R-:W-:Y:S02]  /*acc0*/  F2FP.F16.F32.PACK_AB R163, R163, R6 ;  /* 0x00000006a3a3723e */ /* 0x000fe400000000ff */
[----:B------:R-:W-:Y:S02]  /*acd0*/  FSEL R6, R125, RZ, P2 ;  /* 0x000000ff7d067208 */ /* 0x000fe40001000000 */
[----:B------:R-:W-:-:S02]  /*ace0*/  FSEL R7, R166, RZ, P3 ;  /* 0x000000ffa6077208 */ /* 0x000fc40001800000 */
[----:B------:R-:W-:Y:S02]  /*acf0*/  FSEL R125, R125, RZ, P4 ;  /* 0x000000ff7d7d7208 */ /* 0x000fe40002000000 */
[----:B------:R-:W-:Y:S02]  /*ad00*/  FSEL R166, R166, RZ, P5 ;  /* 0x000000ffa6a67208 */ /* 0x000fe40002800000 */
[----:B------:R-:W-:Y:S02]  /*ad10*/  F2FP.F16.F32.PACK_AB R6, R125, R6 ;  /* 0x000000067d06723e */ /* 0x000fe400000000ff */
[----:B------:R-:W-:Y:S02]  /*ad20*/  F2FP.F16.F32.PACK_AB R7, R166, R7 ;  /* 0x00000007a607723e */ /* 0x000fe400000000ff */
[C---:B------:R-:W-:Y:S02]  /*ad30*/  PRMT R103, R165.reuse, 0x7632, R103 ;  /* 0x00007632a5677816 */ /* 0x040fe40000000067 */
[----:B------:R-:W-:-:S02]  /*ad40*/  PRMT R11, R165, 0x7610, R11 ;  /* 0x00007610a50b7816 */ /* 0x000fc4000000000b */
[C---:B------:R-:W-:Y:S02]  /*ad50*/  PRMT R154, R163.reuse, 0x7632, R154 ;  /* 0x00007632a39a7816 */ /* 0x040fe4000000009a */
[----:B------:R-:W-:Y:S02]  /*ad60*/  PRMT R8, R163, 0x7610, R8 ;  /* 0x00007610a3087816 */ /* 0x000fe40000000008 */
[----:B------:R-:W-:Y:S02]  /*ad70*/  PRMT R155, R6, 0x7632, R155 ;  /* 0x00007632069b7816 */ /* 0x000fe4000000009b */
[----:B------:R-:W-:Y:S01]  /*ad80*/  PRMT R156, R7, 0x7632, R156 ;  /* 0x00007632079c7816 */ /* 0x000fe2000000009c */
[----:B------:R-:W-:Y:S06]  /*ad90*/  BRA `(.L_x_1256) ;  /* 0x0000000800907947 */ /* 0x000fec0003800000 */
.L_x_1253:
        /* <DEDUP_REMOVED lines=11> */
[----:B------:R-:W-:Y:S01]  /*ae50*/  MOV R11, R107 ;  /* 0x0000006b000b7202 */ /* 0x000fe20000000f00 */
[----:B------:R-:W-:Y:S01]  /*ae60*/  HADD2.F32 R6, -RZ, R6.H0_H0 ;  /* 0x20000006ff067230 */ /* 0x000fe20000004100 */
[----:B------:R-:W-:Y:S01]  /*ae70*/  SHF.R.U32.HI R65, RZ, 0x10, R107 ;  /* 0x00000010ff417819 */ /* 0x000fe2000001166b */
[----:B------:R-:W-:Y:S01]  /*ae80*/  FFMA.FTZ R163, R163, R8, UR27 ;  /* 0x0000001ba3a37e23 */ /* 0x000fe20008010008 */
[----:B------:R-:W-:Y:S01]  /*ae90*/  FFMA.FTZ R125, R125, R64, UR27 ;  /* 0x0000001b7d7d7e23 */ /* 0x000fe20008010040 */
[----:B------:R-:W-:-:S02]  /*aea0*/  HADD2.F32 R8, -RZ, R7.H0_H0 ;  /* 0x20000007ff087230 */ /* 0x000fc40000004100 */
[----:B------:R-:W-:Y:S01]  /*aeb0*/  FFMA.FTZ R6, R165, UR16, R6 ;  /* 0x00000010a5067c23 */ /* 0x000fe20008010006 */
[----:B------:R-:W-:Y:S02]  /*aec0*/  HADD2.F32 R64, -RZ, R11.H0_H0 ;  /* 0x2000000bff407230 */ /* 0x000fe40000004100 */
[----:B------:R-:W-:Y:S01]  /*aed0*/  FADD.FTZ R163, R162, -R163 ;  /* 0x800000a3a2a37221 */ /* 0x000fe20000010000 */
[----:B------:R-:W-:Y:S02]  /*aee0*/  HADD2.F32 R65, -RZ, R65.H0_H0 ;  /* 0x20000041ff417230 */ /* 0x000fe40000004100 */
[----:B------:R-:W-:Y:S01]  /*aef0*/  FADD.FTZ R125, R124, -R125 ;  /* 0x8000007d7c7d7221 */ /* 0x000fe20000010000 */
[----:B------:R-:W-:Y:S01]  /*af00*/  FADD.FTZ R166, R167, -R166 ;  /* 0x800000a6a7a67221 */ /* 0x000fe20000010000 */
        /* <DEDUP_REMOVED lines=8> */
[----:B------:R-:W-:-:S02]  /*af90*/  FSEL R7, R7, RZ, P2 ;  /* 0x000000ff07077208 */ /* 0x000fc40001000000 */
[C---:B------:R-:W-:Y:S02]  /*afa0*/  LOP3.LUT P3, RZ, R157.reuse, 0xff00, RZ, 0xc0, !PT ;  /* 0x0000ff009dff7812 */ /* 0x040fe4000786c0ff */
[C---:B------:R-:W-:Y:S02]  /*afb0*/  LOP3.LUT P4, RZ, R157.reuse, 0xff0000, RZ, 0xc0, !PT ;  /* 0x00ff00009dff7812 */ /* 0x040fe4000788c0ff */
[----:B------:R-:W-:Y:S02]  /*afc0*/  ISETP.GE.U32.AND P2, PT, R157, 0x1000000, PT ;  /* 0x010000009d00780c */ /* 0x000fe40003f46070 */
[----:B------:R-:W-:Y:S02]  /*afd0*/  F2FP.F16.F32.PACK_AB R6, R7, R6 ;  /* 0x000000060706723e */ /* 0x000fe400000000ff */
        /* <DEDUP_REMOVED lines=9> */
[C---:B------:R-:W-:Y:S02]  /*b070*/  PRMT R6, R65.reuse, 0x7632, R6 ;  /* 0x0000763241067816 */ /* 0x040fe40000000006 */
[----:B------:R-:W-:Y:S02]  /*b080*/  PRMT R101, R65, 0x7610, R101 ;  /* 0x0000761041657816 */ /* 0x000fe40000000065 */
[----:B------:R-:W-:Y:S01]  /*b090*/  PRMT R7, R102, 0x7632, R7 ;  /* 0x0000763266077816 */ /* 0x000fe20000000007 */
[----:B------:R-:W-:Y:S06]  /*b0a0*/  BRA `(.L_x_1256) ;  /* 0x0000000400cc7947 */ /* 0x000fec0003800000 */
.L_x_1259:
[----:B-12---:R-:W-:Y:S01]  /*b0b0*/  MOV R7, UR17 ;  /* 0x0000001100077c02 */ /* 0x006fe20008000f00 */
[----:B------:R-:W-:Y:S01]  /*b0c0*/  IMAD.U32 R6, RZ, RZ, UR17 ;  /* 0x00000011ff067e24 */ /* 0x000fe2000f8e00ff */
[----:B------:R-:W-:Y:S01]  /*b0d0*/  MOV R8, UR17 ;  /* 0x0000001100087c02 */ /* 0x000fe20008000f00 */
[----:B------:R-:W-:Y:S01]  /*b0e0*/  IMAD.U32 R64, RZ, RZ, UR17 ;  /* 0x00000011ff407e24 */ /* 0x000fe2000f8e00ff */
[----:B------:R-:W-:Y:S01]  /*b0f0*/  MOV R11, R107 ;  /* 0x0000006b000b7202 */ /* 0x000fe20000000f00 */
[----:B------:R-:W-:Y:S01]  /*b100*/  FFMA.FTZ R165, R165, R6, UR27 ;  /* 0x0000001ba5a57e23 */ /* 0x000fe20008010006 */
[----:B------:R-:W-:Y:S01]  /*b110*/  FFMA.FTZ R166, R166, R7, UR27 ;  /* 0x0000001ba6a67e23 */ /* 0x000fe20008010007 */
[----:B------:R-:W-:Y:S01]  /*b120*/  IMAD.MOV.U32 R6, RZ, RZ, R106 ;  /* 0x000000ffff067224 */ /* 0x000fe200078e006a */
[--C-:B------:R-:W-:Y:S01]  /*b130*/  SHF.R.U64 R7, R106, 0x10, R107.reuse ;  /* 0x000000106a077819 */ /* 0x100fe2000000126b */
[----:B------:R-:W-:Y:S01]  /*b140*/  FFMA.FTZ R163, R163, R8, UR27 ;  /* 0x0000001ba3a37e23 */ /* 0x000fe20008010008 */
[----:B------:R-:W-:Y:S01]  /*b150*/  SHF.R.U32.HI R65, RZ, 0x10, R107 ;  /* 0x00000010ff417819 */ /* 0x000fe2000001166b */
[----:B------:R-:W-:Y:S01]  /*b160*/  FFMA.FTZ R125, R125, R64, UR27 ;  /* 0x0000001b7d7d7e23 */ /* 0x000fe20008010040 */
        /* <DEDUP_REMOVED lines=29> */
[----:B------:R-:W-:Y:S01]  /*b340*/  PRMT R6, R64, 0x7610, R6 ;  /* 0x0000761040067816 */ /* 0x000fe20000000006 */
[----:B------:R-:W-:Y:S06]  /*b350*/  BRA `(.L_x_1256) ;  /* 0x0000000400207947 */ /* 0x000fec0003800000 */
.L_x_1258:
[----:B------:R-:W-:Y:S05]  /*b360*/  BRA.U !UP0, `(.L_x_1260) ;  /* 0x0000000108947547 */ /* 0x000fea000b800000 */
[----:B------:R-:W-:Y:S01]  /*b370*/  MOV R8, UR17 ;  /* 0x0000001100087c02 */ /* 0x000fe20008000f00 */
[----:B-12---:R-:W-:Y:S01]  /*b380*/  IMAD.U32 R6, RZ, RZ, UR17 ;  /* 0x00000011ff067e24 */ /* 0x006fe2000f8e00ff */
        /* <DEDUP_REMOVED lines=23> */
[----:B------:R-:W-:Y:S02]  /*b500*/  ISETP.GE.U32.AND P2, PT, R157, 0x1000000, PT ;  /* 0x010000009d00780c */ /* 0x000fe40003f46070 */
[----:B------:R-:W-:Y:S02]  /*b510*/  F2FP.F16.F32.PACK_AB R99, R6, R165 ;  /* 0x000000a50663723e */ /* 0x000fe400000000ff */
[----:B------:R-:W-:Y:S02]  /*b520*/  FSEL R6, R11, RZ, P4 ;  /* 0x000000ff0b067208 */ /* 0x000fe40002000000 */
[----:B------:R-:W-:-:S02]  /*b530*/  FSEL R7, R7, RZ, P2 ;  /* 0x000000ff07077208 */ /* 0x000fc40001000000 */
[----:B------:R-:W-:Y:S02]  /*b540*/  F2FP.F16.F32.PACK_AB R100, R8, R163 ;  /* 0x000000a30864723e */ /* 0x000fe400000000ff */
[----:B------:R-:W-:Y:S02]  /*b550*/  F2FP.F16.F32.PACK_AB R101, R6, R125 ;  /* 0x0000007d0665723e */ /* 0x000fe400000000ff */
[----:B------:R-:W-:Y:S02]  /*b560*/  F2FP.F16.F32.PACK_AB R102, R7, R166 ;  /* 0x000000a60766723e */ /* 0x000fe400000000ff */
[----:B------:R-:W-:Y:S02]  /*b570*/  PRMT R11, R99, 0x7632, R11 ;  /* 0x00007632630b7816 */ /* 0x000fe4000000000b */
[----:B------:R-:W-:Y:S02]  /*b580*/  PRMT R8, R100, 0x7632, R8 ;  /* 0x0000763264087816 */ /* 0x000fe40000000008 */
[----:B------:R-:W-:-:S02]  /*b590*/  PRMT R6, R101, 0x7632, R6 ;  /* 0x0000763265067816 */ /* 0x000fc40000000006 */
[----:B------:R-:W-:Y:S01]  /*b5a0*/  PRMT R7, R102, 0x7632, R7 ;  /* 0x0000763266077816 */ /* 0x000fe20000000007 */
[----:B------:R-:W-:Y:S06]  /*b5b0*/  BRA `(.L_x_1256) ;  /* 0x0000000000887947 */ /* 0x000fec0003800000 */
.L_x_1260:
        /* <DEDUP_REMOVED lines=34> */
.L_x_1256:
[----:B------:R-:W-:Y:S01]  /*b7e0*/  LOP3.LUT R8, R8, 0xffff, RZ, 0xc0, !PT ;  /* 0x0000ffff08087812 */ /* 0x000fe200078ec0ff */
[----:B------:R-:W-:Y:S02]  /*b7f0*/  VIADD R121, R12, 0x400 ;  /* 0x000004000c797836 */ /* 0x000fe40000000000 */
[----:B------:R-:W-:Y:S01]  /*b800*/  HFMA2 R12, -RZ, RZ, 0, 4.76837158203125e-07 ;  /* 0x00000008ff0c7431 */ /* 0x000fe200000001ff */
        /* <DEDUP_REMOVED lines=14> */
.L_x_1261:
        /* <DEDUP_REMOVED lines=10> */
.L_x_1262:
[----:B------:R-:W-:Y:S05]  /*b990*/  @!P1 BRA `(.L_x_1263) ;  /* 0x0000000c006c9947 */ /* 0x000fea0003800000 */
[----:B------:R-:W-:Y:S05]  /*b9a0*/  @!P0 BRA `(.L_x_1264) ;  /* 0x0000000400dc8947 */ /* 0x000fea0003800000 */
[----:B------:R-:W-:Y:S05]  /*b9b0*/  BRA.U !UP0, `(.L_x_1265) ;  /* 0x0000000108fc7547 */ /* 0x000fea000b800000 */
[----:B-12---:R-:W-:Y:S01]  /*b9c0*/  IMAD.U32 R7, RZ, RZ, UR17 ;  /* 0x00000011ff077e24 */ /* 0x006fe2000f8e00ff */
[----:B------:R-:W-:Y:S01]  /*b9d0*/  MOV R11, UR17 ;  /* 0x00000011000b7c02 */ /* 0x000fe20008000f00 */
[----:B------:R-:W-:Y:S01]  /*b9e0*/  IMAD.MOV.U32 R6, RZ, RZ, R114 ;  /* 0x000000ffff067224 */ /* 0x000fe200078e0072 */
[----:B------:R-:W-:Y:S01]  /*b9f0*/  MOV R65, UR17 ;  /* 0x0000001100417c02 */ /* 0x000fe20008000f00 */
[----:B------:R-:W-:Y:S01]  /*ba00*/  FFMA.FTZ R126, R126, R7, UR27 ;  /* 0x0000001b7e7e7e23 */ /* 0x000fe20008010007 */
[----:B0-----:R-:W-:Y:S02]  /*ba10*/  IMAD.U32 R67, RZ, RZ, UR17 ;  /* 0x00000011ff437e24 */ /* 0x001fe4000f8e00ff */
[----:B------:R-:W-:Y:S01]  /*ba20*/  FFMA.FTZ R128, R128, R11, UR27 ;  /* 0x0000001b80807e23 */ /* 0x000fe2000801000b */
[----:B------:R-:W-:Y:S02]  /*ba30*/  HADD2.F32 R7, -RZ, R6.H0_H0 ;  /* 0x20000006ff077230 */ /* 0x000fe40000004100 */
[----:B------:R-:W-:Y:S01]  /*ba40*/  FADD.FTZ R126, R127, -R126 ;  /* 0x8000007e7f7e7221 */ /* 0x000fe20000010000 */
[----:B------:R-:W-:Y:S01]  /*ba50*/  SHF.R.U64 R11, R114, 0x10, R115 ;  /* 0x00000010720b7819 */ /* 0x000fe20000001273 */
[----:B------:R-:W-:Y:S01]  /*ba60*/  FFMA.FTZ R132, R132, R67, UR27 ;  /* 0x0000001b84847e23 */ /* 0x000fe20008010043 */
[----:B------:R-:W-:Y:S01]  /*ba70*/  MOV R8, R115 ;  /* 0x0000007300087202 */ /* 0x000fe20000000f00 */
[----:B------:R-:W-:Y:S01]  /*ba80*/  FFMA.FTZ R7, R126, UR16, R7 ;  /* 0x000000107e077c23 */ /* 0x000fe20008010007 */
[----:B------:R-:W-:Y:S01]  /*ba90*/  LOP3.LUT P5, RZ, R150, 0xff, RZ, 0xc0, !PT ;  /* 0x000000ff96ff7812 */ /* 0x000fe200078ac0ff */
[----:B------:R-:W-:Y:S01]  /*baa0*/  FFMA.FTZ R130, R130, R65, UR27 ;  /* 0x0000001b82827e23 */ /* 0x000fe20008010041 */
[----:B------:R-:W-:-:S02]  /*bab0*/  HADD2.F32 R11, -RZ, R11.H0_H0 ;  /* 0x2000000bff0b7230 */ /* 0x000fc40000004100 */
[----:B------:R-:W-:Y:S01]  /*bac0*/  FMUL.FTZ R6, R7, UR7 ;  /* 0x0000000707067c20 */ /* 0x000fe20008410000 */
[----:B------:R-:W-:Y:S02]  /*bad0*/  HADD2.F32 R67, -RZ, R8.H0_H0 ;  /* 0x20000008ff437230 */ /* 0x000fe40000004100 */
[----:B------:R-:W-:Y:S01]  /*bae0*/  FADD.FTZ R128, R129, -R128 ;  /* 0x8000008081807221 */ /* 0x000fe20000010000 */
[----:B------:R-:W-:Y:S01]  /*baf0*/  SHF.R.U32.HI R99, RZ, 0x10, R115 ;  /* 0x00000010ff637819 */ /* 0x000fe20000011673 */
[----:B------:R-:W-:Y:S01]  /*bb00*/  FADD.FTZ R130, R131, -R130 ;  /* 0x8000008283827221 */ /* 0x000fe20000010000 */
[----:B------:R-:W-:Y:S01]  /*bb10*/  FSEL R8, R6, RZ, P5 ;  /* 0x000000ff06087208 */ /* 0x000fe20002800000 */
[----:B------:R-:W-:Y:S01]  /*bb20*/  FFMA.FTZ R65, R128, UR16, R11 ;  /* 0x0000001080417c23 */ /* 0x000fe2000801000b */
[----:B------:R-:W-:Y:S01]  /*bb30*/  LOP3.LUT P5, RZ, R97, 0xff, RZ, 0xc0, !PT ;  /* 0x000000ff61ff7812 */ /* 0x000fe200078ac0ff */
[----:B------:R-:W-:Y:S02]  /*bb40*/  HADD2.F32 R99, -RZ, R99.H0_H0 ;  /* 0x20000063ff637230 */ /* 0x000fe40000004100 */
[----:B------:R-:W-:Y:S01]  /*bb50*/  FFMA.FTZ R67, R130, UR16, R67 ;  /* 0x0000001082437c23 */ /* 0x000fe20008010043 */
[----:B------:R-:W-:Y:S01]  /*bb60*/  FADD.FTZ R132, R133, -R132 ;  /* 0x8000008485847221 */ /* 0x000fe20000010000 */
[----:B------:R-:W-:-:S02]  /*bb70*/  FSEL R6, R6, RZ, P5 ;  /* 0x000000ff06067208 */ /* 0x000fc40002800000 */
[----:B------:R-:W-:Y:S01]  /*bb80*/  F2FP.F16.F32.PACK_AB R8, R8, R7 ;  /* 0x000000070808723e */ /* 0x000fe200000000ff */
[----:B------:R-:W-:Y:S01]  /*bb90*/  FMUL.FTZ R7, R67, UR7 ;  /* 0x0000000743077c20 */ /* 0x000fe20008410000 */
[C---:B------:R-:W-:Y:S01]  /*bba0*/  F2FP.F16.F32.PACK_AB R6, R65.reuse, R6 ;  /* 0x000000064106723e */ /* 0x040fe200000000ff */
[----:B------:R-:W-:Y:S01]  /*bbb0*/  FMUL.FTZ R65, R65, UR7 ;  /* 0x0000000741417c20 */ /* 0x000fe20008410000 */
[----:B------:R-:W-:Y:S01]  /*bbc0*/  LOP3.LUT P4, RZ, R150, 0xff00, RZ, 0xc0, !PT ;  /* 0x0000ff0096ff7812 */ /* 0x000fe2000788c0ff */
[----:B------:R-:W-:Y:S01]  /*bbd0*/  FFMA.FTZ R132, R132, UR16, R99 ;  /* 0x0000001084847c23 */ /* 0x000fe20008010063 */
[----:B------:R-:W-:Y:S02]  /*bbe0*/  LOP3.LUT P2, RZ, R150, 0xff0000, RZ, 0xc0, !PT ;  /* 0x00ff000096ff7812 */ /* 0x000fe4000784c0ff */
[----:B------:R-:W-:Y:S01]  /*bbf0*/  LOP3.LUT P5, RZ, R97, 0xff00, RZ, 0xc0, !PT ;  /* 0x0000ff0061ff7812 */ /* 0x000fe200078ac0ff */
[----:B------:R-:W-:Y:S01]  /*bc00*/  FMUL.FTZ R12, R132, UR7 ;  /* 0x00000007840c7c20 */ /* 0x000fe20008410000 */
[----:B------:R-:W-:-:S02]  /*bc10*/  PRMT R100, R6, 0x7632, R100 ;  /* 0x0000763206647816 */ /* 0x000fc40000000064 */
[----:B------:R-:W-:Y:S02]  /*bc20*/  PRMT R103, R6, 0x7610, R103 ;  /* 0x0000761006677816 */ /* 0x000fe40000000067 */
[C---:B------:R-:W-:Y:S02]  /*bc30*/  PRMT R11, R8.reuse, 0x7632, R11 ;  /* 0x00007632080b7816 */ /* 0x040fe4000000000b */
[----:B------:R-:W-:Y:S02]  /*bc40*/  PRMT R99, R8, 0x7610, R99 ;  /* 0x0000761008637816 */ /* 0x000fe40000000063 */
[C---:B------:R-:W-:Y:S02]  /*bc50*/  FSEL R6, R65.reuse, RZ, P4 ;  /* 0x000000ff41067208 */ /* 0x040fe40002000000 */
[----:B------:R-:W-:Y:S02]  /*bc60*/  FSEL R65, R65, RZ, P5 ;  /* 0x000000ff41417208 */ /* 0x000fe40002800000 */
[----:B------:R-:W-:-:S02]  /*bc70*/  LOP3.LUT P4, RZ, R97, 0xff0000, RZ, 0xc0, !PT ;  /* 0x00ff000061ff7812 */ /* 0x000fc4000788c0ff */
[----:B------:R-:W-:Y:S02]  /*bc80*/  FSEL R8, R7, RZ, P2 ;  /* 0x000000ff07087208 */ /* 0x000fe40001000000 */
[----:B------:R-:W-:Y:S02]  /*bc90*/  ISETP.GE.U32.AND P3, PT, R150, 0x1000000, PT ;  /* 0x010000009600780c */ /* 0x000fe40003f66070 */
        /* <DEDUP_REMOVED lines=17> */
.L_x_1265:
[----:B-12---:R-:W-:Y:S01]  /*bdb0*/  IMAD.U32 R7, RZ, RZ, UR17 ;  /* 0x00000011ff077e24 */ /* 0x006fe2000f8e00ff */
[----:B------:R-:W-:Y:S01]  /*bdc0*/  MOV R11, UR17 ;  /* 0x00000011000b7c02 */ /* 0x000fe20008000f00 */
[----:B------:R-:W-:Y:S01]  /*bdd0*/  IMAD.MOV.U32 R6, RZ, RZ, R114 ;  /* 0x000000ffff067224 */ /* 0x000fe200078e0072 */
[----:B------:R-:W-:Y:S01]  /*bde0*/  SHF.R.U64 R8, R114, 0x10, R115 ;  /* 0x0000001072087819 */ /* 0x000fe20000001273 */
[----:B------:R-:W-:Y:S01]  /*bdf0*/  FFMA.FTZ R126, R126, R7, UR27 ;  /* 0x0000001b7e7e7e23 */ /* 0x000fe20008010007 */
[----:B------:R-:W-:Y:S02]  /*be00*/  IMAD.U32 R65, RZ, RZ, UR17 ;  /* 0x00000011ff417e24 */ /* 0x000fe4000f8e00ff */
[----:B------:R-:W-:Y:S01]  /*be10*/  FFMA.FTZ R128, R128, R11, UR27 ;  /* 0x0000001b80807e23 */ /* 0x000fe2000801000b */
[----:B------:R-:W-:Y:S02]  /*be20*/  HADD2.F32 R7, -RZ, R6.H0_H0 ;  /* 0x20000006ff077230 */ /* 0x000fe40000004100 */
[----:B------:R-:W-:Y:S01]  /*be30*/  FADD.FTZ R126, R127, -R126 ;  /* 0x8000007e7f7e7221 */ /* 0x000fe20000010000 */
[----:B0-----:R-:W-:Y:S01]  /*be40*/  MOV R67, UR17 ;  /* 0x0000001100437c02 */ /* 0x001fe20008000f00 */
[----:B------:R-:W-:-:S02]  /*be50*/  HADD2.F32 R11, -RZ, R8.H0_H0 ;  /* 0x20000008ff0b7230 */ /* 0x000fc40000004100 */
[----:B------:R-:W-:Y:S01]  /*be60*/  FADD.FTZ R128, R129, -R128 ;  /* 0x8000008081807221 */ /* 0x000fe20000010000 */
[----:B------:R-:W-:Y:S01]  /*be70*/  FFMA.FTZ R7, R126, UR16, R7 ;  /* 0x000000107e077c23 */ /* 0x000fe20008010007 */
[----:B------:R-:W-:Y:S01]  /*be80*/  MOV R6, R115 ;  /* 0x0000007300067202 */ /* 0x000fe20000000f00 */
[----:B------:R-:W-:Y:S01]  /*be90*/  FFMA.FTZ R130, R130, R65, UR27 ;  /* 0x0000001b82827e23 */ /* 0x000fe20008010041 */
[----:B------:R-:W-:Y:S01]  /*bea0*/  SHF.R.U32.HI R8, RZ, 0x10, R115 ;  /* 0x00000010ff087819 */ /* 0x000fe20000011673 */
[----:B------:R-:W-:Y:S01]  /*beb0*/  FMUL.FTZ R7, R7, UR7 ;  /* 0x0000000707077c20 */ /* 0x000fe20008410000 */
[----:B------:R-:W-:Y:S01]  /*bec0*/  LOP3.LUT P5, RZ, R150, 0xff, RZ, 0xc0, !PT ;  /* 0x000000ff96ff7812 */ /* 0x000fe200078ac0ff */
[----:B------:R-:W-:Y:S01]  /*bed0*/  FFMA.FTZ R132, R132, R67, UR27 ;  /* 0x0000001b84847e23 */ /* 0x000fe20008010043 */
[----:B------:R-:W-:Y:S01]  /*bee0*/  FFMA.FTZ R11, R128, UR16, R11 ;  /* 0x00000010800b7c23 */ /* 0x000fe2000801000b */
[----:B------:R-:W-:Y:S01]  /*bef0*/  LOP3.LUT P6, RZ, R97, 0xff, RZ, 0xc0, !PT ;  /* 0x000000ff61ff7812 */ /* 0x000fe200078cc0ff */
        /* <DEDUP_REMOVED lines=12> */
[----:B------:R-:W-:Y:S01]  /*bfc0*/  F2FP.F16.F32.PACK_AB R12, R7, R6 ;  /* 0x00000006070c723e */ /* 0x000fe200000000ff */
        /* <DEDUP_REMOVED lines=19> */
[----:B------:R-:W-:Y:S01]  /*c100*/  PRMT R156, R7, 0x7632, R156 ;  /* 0x00007632079c7816 */ /* 0x000fe2000000009c */
[----:B------:R-:W-:Y:S06]  /*c110*/  BRA `(.L_x_1266) ;  /* 0x0000001000287947 */ /* 0x000fec0003800000 */
.L_x_1264:
[----:B------:R-:W-:Y:S05]  /*c120*/  BRA.U !UP0, `(.L_x_1267) ;  /* 0x0000000108d47547 */ /* 0x000fea000b800000 */
[----:B-12---:R-:W-:Y:S01]  /*c130*/  IMAD.U32 R7, RZ, RZ, UR17 ;  /* 0x00000011ff077e24 */ /* 0x006fe2000f8e00ff */
[----:B------:R-:W-:Y:S01]  /*c140*/  MOV R11, UR17 ;  /* 0x00000011000b7c02 */ /* 0x000fe20008000f00 */
[----:B------:R-:W-:Y:S01]  /*c150*/  IMAD.U32 R65, RZ, RZ, UR17 ;  /* 0x00000011ff417e24 */ /* 0x000fe2000f8e00ff */
[----:B------:R-:W-:Y:S01]  /*c160*/  LOP3.LUT P5, RZ, R150, 0xff, RZ, 0xc0, !PT ;  /* 0x000000ff96ff7812 */ /* 0x000fe200078ac0ff */
[-C--:B------:R-:W-:Y:S01]  /*c170*/  FFMA.FTZ R126, R126, R7.reuse, UR27 ;  /* 0x0000001b7e7e7e23 */ /* 0x080fe20008010007 */
        /* <DEDUP_REMOVED lines=12> */
[----:B------:R-:W-:Y:S01]  /*c240*/  LOP3.LUT P4, RZ, R150, 0xff00, RZ, 0xc0, !PT ;  /* 0x0000ff0096ff7812 */ /* 0x000fe2000788c0ff */
        /* <DEDUP_REMOVED lines=35> */
.L_x_1267:
        /* <DEDUP_REMOVED lines=32> */
[C---:B------:R-:W-:Y:S02]  /*c680*/  FSEL R6, R130.reuse, RZ, P2 ;  /* 0x000000ff82067208 */ /* 0x040fe40001000000 */
[----:B------:R-:W-:-:S02]  /*c690*/  FSEL R7, R130, RZ, P4 ;  /* 0x000000ff82077208 */ /* 0x000fc40002000000 */
[C---:B------:R-:W-:Y:S02]  /*c6a0*/  FSEL R8, R132.reuse, RZ, P3 ;  /* 0x000000ff84087208 */ /* 0x040fe40001800000 */
[----:B------:R-:W-:Y:S02]  /*c6b0*/  FSEL R65, R132, RZ, P5 ;  /* 0x000000ff84417208 */ /* 0x000fe40002800000 */
[----:B------:R-:W-:Y:S02]  /*c6c0*/  F2FP.F16.F32.PACK_AB R6, R7, R6 ;  /* 0x000000060706723e */ /* 0x000fe400000000ff */
[----:B------:R-:W-:Y:S02]  /*c6d0*/  F2FP.F16.F32.PACK_AB R65, R65, R8 ;  /* 0x000000084141723e */ /* 0x000fe400000000ff */
[----:B------:R-:W-:Y:S02]  /*c6e0*/  PRMT R103, R11, 0x7632, R103 ;  /* 0x000076320b677816 */ /* 0x000fe40000000067 */
[----:B------:R-:W-:-:S02]  /*c6f0*/  PRMT R154, R12, 0x7632, R154 ;  /* 0x000076320c9a7816 */ /* 0x000fc4000000009a */
[----:B------:R-:W-:Y:S02]  /*c700*/  PRMT R8, R12, 0x7610, R8 ;  /* 0x000076100c087816 */ /* 0x000fe40000000008 */
[----:B------:R-:W-:Y:S02]  /*c710*/  PRMT R155, R6, 0x7632, R155 ;  /* 0x00007632069b7816 */ /* 0x000fe4000000009b */
[C---:B------:R-:W-:Y:S02]  /*c720*/  PRMT R156, R65.reuse, 0x7632, R156 ;  /* 0x00007632419c7816 */ /* 0x040fe4000000009c */
[----:B------:R-:W-:Y:S01]  /*c730*/  PRMT R7, R65, 0x7610, R7 ;  /* 0x0000761041077816 */ /* 0x000fe20000000007 */
[----:B------:R-:W-:Y:S06]  /*c740*/  BRA `(.L_x_1266) ;  /* 0x00000008009c7947 */ /* 0x000fec0003800000 */
.L_x_1263:
[----:B------:R-:W-:Y:S05]  /*c750*/  @!P0 BRA `(.L_x_1268) ;  /* 0x0000000400708947 */ /* 0x000fea0003800000 */
[----:B------:R-:W-:Y:S05]  /*c760*/  BRA.U !UP0, `(.L_x_1269) ;  /* 0x0000000108c07547 */ /* 0x000fea000b800000 */
[----:B-12---:R-:W-:Y:S01]  /*c770*/  MOV R7, UR17 ;  /* 0x0000001100077c02 */ /* 0x006fe20008000f00 */
[----:B------:R-:W-:Y:S01]  /*c780*/  IMAD.U32 R11, RZ, RZ, UR17 ;  /* 0x00000011ff0b7e24 */ /* 0x000fe2000f8e00ff */
[----:B------:R-:W-:Y:S01]  /*c790*/  MOV R6, R114 ;  /* 0x0000007200067202 */ /* 0x000fe20000000f00 */
[----:B0-----:R-:W-:Y:S01]  /*c7a0*/  IMAD.U32 R67, RZ, RZ, UR17 ;  /* 0x00000011ff437e24 */ /* 0x001fe2000f8e00ff */
[----:B------:R-:W-:Y:S01]  /*c7b0*/  MOV R65, UR17 ;  /* 0x0000001100417c02 */ /* 0x000fe20008000f00 */
[----:B------:R-:W-:Y:S01]  /*c7c0*/  FFMA.FTZ R126, R126, R7, UR27 ;  /* 0x0000001b7e7e7e23 */ /* 0x000fe20008010007 */
[--C-:B------:R-:W-:Y:S01]  /*c7d0*/  SHF.R.U64 R8, R114, 0x10, R115.reuse ;  /* 0x0000001072087819 */ /* 0x100fe20000001273 */
[--C-:B------:R-:W-:Y:S01]  /*c7e0*/  IMAD.MOV.U32 R12, RZ, RZ, R115.reuse ;  /* 0x000000ffff0c7224 */ /* 0x100fe200078e0073 */
[----:B------:R-:W-:Y:S01]  /*c7f0*/  SHF.R.U32.HI R64, RZ, 0x10, R115 ;  /* 0x00000010ff407819 */ /* 0x000fe20000011673 */
[----:B------:R-:W-:Y:S02]  /*c800*/  HADD2.F32 R7, -RZ, R6.H0_H0 ;  /* 0x20000006ff077230 */ /* 0x000fe40000004100 */
[----:B------:R-:W-:Y:S01]  /*c810*/  FADD.FTZ R126, R127, -R126 ;  /* 0x8000007e7f7e7221 */ /* 0x000fe20000010000 */
[----:B------:R-:W-:Y:S01]  /*c820*/  FFMA.FTZ R128, R128, R11, UR27 ;  /* 0x0000001b80807e23 */ /* 0x000fe2000801000b */
        /* <DEDUP_REMOVED lines=24> */
[----:B------:R-:W-:Y:S02]  /*c9b0*/  F2FP.F16.F32.PACK_AB R6, R6, R7 ;  /* 0x000000070606723e */ /* 0x000fe400000000ff */
        /* <DEDUP_REMOVED lines=11> */
.L_x_1269:
[----:B-12---:R-:W-:Y:S01]  /*ca70*/  MOV R7, UR17 ;  /* 0x0000001100077c02 */ /* 0x006fe20008000f00 */
[----:B------:R-:W-:Y:S01]  /*ca80*/  IMAD.U32 R11, RZ, RZ, UR17 ;  /* 0x00000011ff0b7e24 */ /* 0x000fe2000f8e00ff */
[----:B------:R-:W-:Y:S01]  /*ca90*/  MOV R65, UR17 ;  /* 0x0000001100417c02 */ /* 0x000fe20008000f00 */
[----:B0-----:R-:W-:Y:S01]  /*caa0*/  IMAD.U32 R67, RZ, RZ, UR17 ;  /* 0x00000011ff437e24 */ /* 0x001fe2000f8e00ff */
[----:B------:R-:W-:Y:S01]  /*cab0*/  MOV R6, R114 ;  /* 0x0000007200067202 */ /* 0x000fe20000000f00 */
[--C-:B------:R-:W-:Y:S01]  /*cac0*/  IMAD.MOV.U32 R12, RZ, RZ, R115.reuse ;  /* 0x000000ffff0c7224 */ /* 0x100fe200078e0073 */
[--C-:B------:R-:W-:Y:S01]  /*cad0*/  SHF.R.U64 R8, R114, 0x10, R115.reuse ;  /* 0x0000001072087819 */ /* 0x100fe20000001273 */
[----:B------:R-:W-:Y:S01]  /*cae0*/  FFMA.FTZ R126, R126, R7, UR27 ;  /* 0x0000001b7e7e7e23 */ /* 0x000fe20008010007 */
[----:B------:R-:W-:Y:S01]  /*caf0*/  SHF.R.U32.HI R64, RZ, 0x10, R115 ;  /* 0x00000010ff407819 */ /* 0x000fe20000011673 */
[----:B------:R-:W-:Y:S01]  /*cb00*/  FFMA.FTZ R128, R128, R11, UR27 ;  /* 0x0000001b80807e23 */ /* 0x000fe2000801000b */
[----:B------:R-:W-:Y:S01]  /*cb10*/  FFMA.FTZ R130, R130, R65, UR27 ;  /* 0x0000001b82827e23 */ /* 0x000fe20008010041 */
        /* <DEDUP_REMOVED lines=32> */
.L_x_1268:
[----:B------:R-:W-:Y:S05]  /*cd20*/  BRA.U !UP0, `(.L_x_1270) ;  /* 0x00000001089c7547 */ /* 0x000fea000b800000 */
[----:B-12---:R-:W-:Y:S01]  /*cd30*/  MOV R7, UR17 ;  /* 0x0000001100077c02 */ /* 0x006fe20008000f00 */
[----:B------:R-:W-:Y:S01]  /*cd40*/  IMAD.U32 R11, RZ, RZ, UR17 ;  /* 0x00000011ff0b7e24 */ /* 0x000fe2000f8e00ff */
[----:B------:R-:W-:Y:S01]  /*cd50*/  MOV R65, UR17 ;  /* 0x0000001100417c02 */ /* 0x000fe20008000f00 */
[----:B0-----:R-:W-:Y:S01]  /*cd60*/  IMAD.U32 R67, RZ, RZ, UR17 ;  /* 0x00000011ff437e24 */ /* 0x001fe2000f8e00ff */
        /* <DEDUP_REMOVED lines=35> */
.L_x_1270:
        /* <DEDUP_REMOVED lines=34> */
.L_x_1266:
        /* <DEDUP_REMOVED lines=16> */
.L_x_1271:
        /* <DEDUP_REMOVED lines=10> */
.L_x_1272:
[----:B------:R-:W-:Y:S05]  /*d360*/  @!P1 BRA `(.L_x_1273) ;  /* 0x0000000c00749947 */ /* 0x000fea0003800000 */
[----:B------:R-:W-:Y:S05]  /*d370*/  @!P0 BRA `(.L_x_1274) ;  /* 0x0000000400d88947 */ /* 0x000fea0003800000 */
[----:B------:R-:W-:Y:S05]  /*d380*/  BRA.U !UP0, `(.L_x_1275) ;  /* 0x0000000108f87547 */ /* 0x000fea000b800000 */
[----:B------:R-:W-:Y:S01]  /*d390*/  IMAD.U32 R5, RZ, RZ, UR17 ;  /* 0x00000011ff057e24 */ /* 0x000fe2000f8e00ff */
[----:B------:R-:W-:Y:S01]  /*d3a0*/  MOV R8, UR17 ;  /* 0x0000001100087c02 */ /* 0x000fe20008000f00 */
[----:B-12---:R-:W-:Y:S01]  /*d3b0*/  IMAD.MOV.U32 R6, RZ, RZ, R116 ;  /* 0x000000ffff067224 */ /* 0x006fe200078e0074 */
[----:B------:R-:W-:Y:S01]  /*d3c0*/  SHF.R.U64 R11, R116, 0x10, R117 ;  /* 0x00000010740b7819 */ /* 0x000fe20000001275 */
[----:B------:R-:W-:Y:S01]  /*d3d0*/  FFMA.FTZ R5, R136, R5, UR27 ;  /* 0x0000001b88057e23 */ /* 0x000fe20008010005 */
[----:B------:R-:W-:Y:S02]  /*d3e0*/  IMAD.U32 R12, RZ, RZ, UR17 ;  /* 0x00000011ff0c7e24 */ /* 0x000fe4000f8e00ff */
[----:B------:R-:W-:Y:S01]  /*d3f0*/  FFMA.FTZ R8, R137, R8, UR27 ;  /* 0x0000001b89087e23 */ /* 0x000fe20008010008 */
[----:B------:R-:W-:Y:S02]  /*d400*/  HADD2.F32 R6, -RZ, R6.H0_H0 ;  /* 0x20000006ff067230 */ /* 0x000fe40000004100 */
[----:B------:R-:W-:Y:S01]  /*d410*/  FADD.FTZ R5, R122, -R5 ;  /* 0x800000057a057221 */ /* 0x000fe20000010000 */
[----:B------:R-:W-:Y:S01]  /*d420*/  FFMA.FTZ R12, R139, R12, UR27 ;  /* 0x0000001b8b0c7e23 */ /* 0x000fe2000801000c */
[----:B------:R-:W-:Y:S01]  /*d430*/  FADD.FTZ R123, R123, -R8 ;  /* 0x800000087b7b7221 */ /* 0x000fe20000010000 */
[----:B------:R-:W-:Y:S01]  /*d440*/  MOV R8, R117 ;  /* 0x0000007500087202 */ /* 0x000fe20000000f00 */
[----:B------:R-:W-:Y:S01]  /*d450*/  FFMA.FTZ R5, R5, UR16, R6 ;  /* 0x0000001005057c23 */ /* 0x000fe20008010006 */
[----:B------:R-:W-:Y:S01]  /*d460*/  MOV R7, UR17 ;  /* 0x0000001100077c02 */ /* 0x000fe20008000f00 */
[----:B------:R-:W-:Y:S01]  /*d470*/  FADD.FTZ R135, R135, -R12 ;  /* 0x8000000c87877221 */ /* 0x000fe20000010000 */
[----:B------:R-:W-:Y:S01]  /*d480*/  LOP3.LUT P3, RZ, R152, 0xff, RZ, 0xc0, !PT ;  /* 0x000000ff98ff7812 */ /* 0x000fe2000786c0ff */
[----:B------:R-:W-:Y:S01]  /*d490*/  FMUL.FTZ R6, R5, UR7 ;  /* 0x0000000705067c20 */ /* 0x000fe20008410000 */
[----:B------:R-:W-:-:S02]  /*d4a0*/  HADD2.F32 R12, -RZ, R11.H0_H0 ;  /* 0x2000000bff0c7230 */ /* 0x000fc40000004100 */
[----:B------:R-:W-:Y:S01]  /*d4b0*/  FFMA.FTZ R7, R138, R7, UR27 ;  /* 0x0000001b8a077e23 */ /* 0x000fe20008010007 */
[----:B------:R-:W-:Y:S01]  /*d4c0*/  HADD2.F32 R64, -RZ, R8.H0_H0 ;  /* 0x20000008ff407230 */ /* 0x000fe20000004100 */
[----:B0-----:R-:W-:Y:S02]  /*d4d0*/  SHF.R.U32.HI R66, RZ, 0x10, R117 ;  /* 0x00000010ff427819 */ /* 0x001fe40000011675 */
[----:B------:R-:W-:Y:S01]  /*d4e0*/  FSEL R8, R6, RZ, P3 ;  /* 0x000000ff06087208 */ /* 0x000fe20001800000 */
[----:B------:R-:W-:Y:S01]  /*d4f0*/  FADD.FTZ R7, R134, -R7 ;  /* 0x8000000786077221 */ /* 0x000fe20000010000 */
[----:B------:R-:W-:Y:S01]  /*d500*/  LOP3.LUT P3, RZ, R98, 0xff, RZ, 0xc0, !PT ;  /* 0x000000ff62ff7812 */ /* 0x000fe2000786c0ff */
[----:B------:R-:W-:Y:S01]  /*d510*/  FFMA.FTZ R123, R123, UR16, R12 ;  /* 0x000000107b7b7c23 */ /* 0x000fe2000801000c */
[----:B------:R-:W-:Y:S01]  /*d520*/  HADD2.F32 R66, -RZ, R66.H0_H0 ;  /* 0x20000042ff427230 */ /* 0x000fe20000004100 */
[----:B------:R-:W-:Y:S01]  /*d530*/  F2FP.F16.F32.PACK_AB R8, R8, R5 ;  /* 0x000000050808723e */ /* 0x000fe200000000ff */
[----:B------:R-:W-:Y:S01]  /*d540*/  FFMA.FTZ R7, R7, UR16, R64 ;  /* 0x0000001007077c23 */ /* 0x000fe20008010040 */
[----:B------:R-:W-:-:S02]  /*d550*/  FSEL R6, R6, RZ, P3 ;  /* 0x000000ff06067208 */ /* 0x000fc40001800000 */
[----:B------:R-:W-:Y:S01]  /*d560*/  LOP3.LUT P4, RZ, R152, 0xff00, RZ, 0xc0, !PT ;  /* 0x0000ff0098ff7812 */ /* 0x000fe2000788c0ff */
[----:B------:R-:W-:Y:S01]  /*d570*/  FFMA.FTZ R135, R135, UR16, R66 ;  /* 0x0000001087877c23 */ /* 0x000fe20008010042 */
[C---:B------:R-:W-:Y:S01]  /*d580*/  F2FP.F16.F32.PACK_AB R6, R123.reuse, R6 ;  /* 0x000000067b06723e */ /* 0x040fe200000000ff */
[----:B------:R-:W-:Y:S01]  /*d590*/  FMUL.FTZ R123, R123, UR7 ;  /* 0x000000077b7b7c20 */ /* 0x000fe20008410000 */
[C---:B------:R-:W-:Y:S01]  /*d5a0*/  PRMT R5, R8.reuse, 0x7632, R5 ;  /* 0x0000763208057816 */ /* 0x040fe20000000005 */
[----:B------:R-:W-:Y:S01]  /*d5b0*/  FMUL.FTZ R11, R135, UR7 ;  /* 0x00000007870b7c20 */ /* 0x000fe20008410000 */
[----:B------:R-:W-:Y:S01]  /*d5c0*/  PRMT R99, R8, 0x7610, R99 ;  /* 0x0000761008637816 */ /* 0x000fe20000000063 */
[----:B------:R-:W-:Y:S01]  /*d5d0*/  FMUL.FTZ R8, R7, UR7 ;  /* 0x0000000707087c20 */ /* 0x000fe20008410000 */
[----:B------:R-:W-:Y:S02]  /*d5e0*/  LOP3.LUT P3, RZ, R98, 0xff00, RZ, 0xc0, !PT ;  /* 0x0000ff0062ff7812 */ /* 0x000fe4000786c0ff */
[----:B------:R-:W-:-:S02]  /*d5f0*/  LOP3.LUT P2, RZ, R152, 0xff0000, RZ, 0xc0, !PT ;  /* 0x00ff000098ff7812 */ /* 0x000fc4000784c0ff */
[C---:B------:R-:W-:Y:S02]  /*d600*/  PRMT R100, R6.reuse, 0x7632, R100 ;  /* 0x0000763206647816 */ /* 0x040fe40000000064 */
[----:B------:R-:W-:Y:S02]  /*d610*/  PRMT R103, R6, 0x7610, R103 ;  /* 0x0000761006677816 */ /* 0x000fe40000000067 */
[C---:B------:R-:W-:Y:S02]  /*d620*/  FSEL R6, R123.reuse, RZ, P4 ;  /* 0x000000ff7b067208 */ /* 0x040fe40002000000 */
[----:B------:R-:W-:Y:S02]  /*d630*/  FSEL R123, R123, RZ, P3 ;  /* 0x000000ff7b7b7208 */ /* 0x000fe40001800000 */
[----:B------:R-:W-:Y:S02]  /*d640*/  ISETP.GE.U32.AND P0, PT, R152, 0x1000000, PT ;  /* 0x010000009800780c */ /* 0x000fe40003f06070 */
        /* <DEDUP_REMOVED lines=18> */
.L_x_1275:
        /* <DEDUP_REMOVED lines=9> */
[----:B------:R-:W-:Y:S01]  /*d800*/  MOV R12, UR17 ;  /* 0x00000011000c7c02 */ /* 0x000fe20008000f00 */
[----:B------:R-:W-:-:S02]  /*d810*/  HADD2.F32 R7, -RZ, R7.H0_H0 ;  /* 0x20000007ff077230 */ /* 0x000fc40000004100 */
[----:B------:R-:W-:Y:S01]  /*d820*/  FADD.FTZ R8, R123, -R8 ;  /* 0x800000087b087221 */ /* 0x000fe20000010000 */
[----:B------:R-:W-:Y:S01]  /*d830*/  FFMA.FTZ R5, R5, UR16, R6 ;  /* 0x0000001005057c23 */ /* 0x000fe20008010006 */
[----:B------:R-:W-:Y:S01]  /*d840*/  MOV R6, R117 ;  /* 0x0000007500067202 */ /* 0x000fe20000000f00 */
[----:B------:R-:W-:Y:S01]  /*d850*/  FFMA.FTZ R11, R138, R11, UR27 ;  /* 0x0000001b8a0b7e23 */ /* 0x000fe2000801000b */
[----:B------:R-:W-:Y:S01]  /*d860*/  SHF.R.U32.HI R64, RZ, 0x10, R117 ;  /* 0x00000010ff407819 */ /* 0x000fe20000011675 */
[----:B------:R-:W-:Y:S01]  /*d870*/  FFMA.FTZ R12, R139, R12, UR27 ;  /* 0x0000001b8b0c7e23 */ /* 0x000fe2000801000c */
[----:B------:R-:W-:Y:S01]  /*d880*/  FMUL.FTZ R5, R5, UR7 ;  /* 0x0000000705057c20 */ /* 0x000fe20008410000 */
[----:B------:R-:W-:Y:S01]  /*d890*/  LOP3.LUT P3, RZ, R152, 0xff, RZ, 0xc0, !PT ;  /* 0x000000ff98ff7812 */ /* 0x000fe2000786c0ff */
        /* <DEDUP_REMOVED lines=18> */
[----:B------:R-:W-:Y:S02]  /*d9c0*/  LOP3.LUT P0, RZ, R152, 0xff0000, RZ, 0xc0, !PT ;  /* 0x00ff000098ff7812 */ /* 0x000fe4000780c0ff */
[----:B------:R-:W-:Y:S02]  /*d9d0*/  LOP3.LUT P3, RZ, R98, 0xff0000, RZ, 0xc0, !PT ;  /* 0x00ff000062ff7812 */ /* 0x000fe4000786c0ff */
[----:B------:R-:W-:Y:S02]  /*d9e0*/  ISETP.GE.U32.AND P2, PT, R152, 0x1000000, PT ;  /* 0x010000009800780c */ /* 0x000fe40003f46070 */
        /* <DEDUP_REMOVED lines=15> */
.L_x_1274:
[----:B------:R-:W-:Y:S05]  /*dae0*/  BRA.U !UP0, `(.L_x_1277) ;  /* 0x0000000108d47547 */ /* 0x000fea000b800000 */
[----:B------:R-:W-:Y:S01]  /*daf0*/  IMAD.U32 R5, RZ, RZ, UR17 ;  /* 0x00000011ff057e24 */ /* 0x000fe2000f8e00ff */
[----:B------:R-:W-:Y:S01]  /*db00*/  MOV R8, UR17 ;  /* 0x0000001100087c02 */ /* 0x000fe20008000f00 */
[----:B------:R-:W-:Y:S01]  /*db10*/  IMAD.U32 R11, RZ, RZ, UR17 ;  /* 0x00000011ff0b7e24 */ /* 0x000fe2000f8e00ff */
[----:B------:R-:W-:Y:S01]  /*db20*/  LOP3.LUT P3, RZ, R152, 0xff, RZ, 0xc0, !PT ;  /* 0x000000ff98ff7812 */ /* 0x000fe2000786c0ff */
[----:B------:R-:W-:Y:S01]  /*db30*/  FFMA.FTZ R5, R136, R5, UR27 ;  /* 0x0000001b88057e23 */ /* 0x000fe20008010005 */
[----:B------:R-:W-:Y:S01]  /*db40*/  MOV R12, UR17 ;  /* 0x00000011000c7c02 */ /* 0x000fe20008000f00 */
[----:B------:R-:W-:Y:S01]  /*db50*/  FFMA.FTZ R8, R137, R8, UR27 ;  /* 0x0000001b89087e23 */ /* 0x000fe20008010008 */
[----:B------:R-:W-:Y:S01]  /*db60*/  FFMA.FTZ R11, R138, R11, UR27 ;  /* 0x0000001b8a0b7e23 */ /* 0x000fe2000801000b */
[----:B------:R-:W-:Y:S01]  /*db70*/  FADD.FTZ R5, R122, -R5 ;  /* 0x800000057a057221 */ /* 0x000fe20000010000 */
[----:B------:R-:W-:Y:S01]  /*db80*/  LOP3.LUT P4, RZ, R98, 0xff, RZ, 0xc0, !PT ;  /* 0x000000ff62ff7812 */ /* 0x000fe2000788c0ff */
[----:B-12---:R-:W-:Y:S01]  /*db90*/  FADD.FTZ R7, R123, -R8 ;  /* 0x800000087b077221 */ /* 0x006fe20000010000 */
[----:B------:R-:W-:Y:S01]  /*dba0*/  FFMA.FTZ R12, R139, R12, UR27 ;  /* 0x0000001b8b0c7e23 */ /* 0x000fe2000801000c */
[----:B------:R-:W-:Y:S01]  /*dbb0*/  FMUL.FTZ R5, R5, UR16 ;  /* 0x0000001005057c20 */ /* 0x000fe20008410000 */
[C---:B------:R-:W-:Y:S01]  /*dbc0*/  LOP3.LUT P5, RZ, R152.reuse, 0xff00, RZ, 0xc0, !PT ;  /* 0x0000ff0098ff7812 */ /* 0x040fe200078ac0ff */
[----:B------:R-:W-:Y:S01]  /*dbd0*/  FMUL.FTZ R7, R7, UR16 ;  /* 0x0000001007077c20 */ /* 0x000fe20008410000 */
[----:B------:R-:W-:Y:S01]  /*dbe0*/  FADD.FTZ R12, R135, -R12 ;  /* 0x8000000c870c7221 */ /* 0x000fe20000010000 */
[----:B------:R-:W-:Y:S01]  /*dbf0*/  FMUL.FTZ R6, R5, UR7 ;  /* 0x0000000705067c20 */ /* 0x000fe20008410000 */
[----:B------:R-:W-:-:S02]  /*dc00*/  LOP3.LUT P2, RZ, R152, 0xff0000, RZ, 0xc0, !PT ;  /* 0x00ff000098ff7812 */ /* 0x000fc4000784c0ff */
[----:B------:R-:W-:Y:S01]  /*dc10*/  FMUL.FTZ R12, R12, UR16 ;  /* 0x000000100c0c7c20 */ /* 0x000fe20008410000 */
[----:B------:R-:W-:Y:S02]  /*dc20*/  ISETP.GE.U32.AND P0, PT, R152, 0x1000000, PT ;  /* 0x010000009800780c */ /* 0x000fe40003f06070 */
[----:B------:R-:W-:Y:S01]  /*dc30*/  FSEL R8, R6, RZ, P3 ;  /* 0x000000ff06087208 */ /* 0x000fe20001800000 */
[----:B------:R-:W-:Y:S01]  /*dc40*/  FMUL.FTZ R64, R12, UR7 ;  /* 0x000000070c407c20 */ /* 0x000fe20008410000 */
[----:B------:R-:W-:Y:S02]  /*dc50*/  FSEL R6, R6, RZ, P4 ;  /* 0x000000ff06067208 */ /* 0x000fe40002000000 */
[----:B------:R-:W-:Y:S01]  /*dc60*/  F2FP.F16.F32.PACK_AB R99, R8, R5 ;  /* 0x000000050863723e */ /* 0x000fe200000000ff */
[----:B------:R-:W-:Y:S01]  /*dc70*/  FADD.FTZ R8, R134, -R11 ;  /* 0x8000000b86087221 */ /* 0x000fe20000010000 */
[C---:B------:R-:W-:Y:S01]  /*dc80*/  F2FP.F16.F32.PACK_AB R6, R7.reuse, R6 ;  /* 0x000000060706723e */ /* 0x040fe200000000ff */
        /* <DEDUP_REMOVED lines=11> */
[----:B------:R-:W-:Y:S02]  /*dd40*/  F2FP.F16.F32.PACK_AB R7, R7, R6 ;  /* 0x000000060707723e */ /* 0x000fe400000000ff */
[----:B------:R-:W-:Y:S02]  /*dd50*/  F2FP.F16.F32.PACK_AB R8, R65, R8 ;  /* 0x000000084108723e */ /* 0x000fe400000000ff */
[----:B------:R-:W-:Y:S02]  /*dd60*/  FSEL R11, R11, RZ, P3 ;  /* 0x000000ff0b0b7208 */ /* 0x000fe40001800000 */
[C---:B------:R-:W-:Y:S02]  /*dd70*/  FSEL R6, R64.reuse, RZ, P0 ;  /* 0x000000ff40067208 */ /* 0x040fe40000000000 */
        /* <DEDUP_REMOVED lines=12> */
.L_x_1277:
[----:B------:R-:W-:Y:S01]  /*de40*/  IMAD.U32 R5, RZ, RZ, UR17 ;  /* 0x00000011ff057e24 */ /* 0x000fe2000f8e00ff */
[----:B-12---:R-:W-:Y:S01]  /*de50*/  MOV R6, UR17 ;  /* 0x0000001100067c02 */ /* 0x006fe20008000f00 */
        /* <DEDUP_REMOVED lines=24> */
[----:B------:R-:W-:Y:S02]  /*dfe0*/  F2FP.F16.F32.PACK_AB R12, R5, R6 ;  /* 0x00000006050c723e */ /* 0x000fe400000000ff */
[C---:B------:R-:W-:Y:S02]  /*dff0*/  FSEL R5, R7.reuse, RZ, P5 ;  /* 0x000000ff07057208 */ /* 0x040fe40002800000 */
[----:B------:R-:W-:Y:S02]  /*e000*/  FSEL R6, R7, RZ, P3 ;  /* 0x000000ff07067208 */ /* 0x000fe40001800000 */
[----:B------:R-:W-:-:S02]  /*e010*/  LOP3.LUT P0, RZ, R152, 0xff0000, RZ, 0xc0, !PT ;  /* 0x00ff000098ff7812 */ /* 0x000fc4000780c0ff */
        /* <DEDUP_REMOVED lines=18> */
.L_x_1273:
[----:B------:R-:W-:Y:S05]  /*e140*/  @!P0 BRA `(.L_x_1278) ;  /* 0x0000000400708947 */ /* 0x000fea0003800000 */
[----:B------:R-:W-:Y:S05]  /*e150*/  BRA.U !UP0, `(.L_x_1279) ;  /* 0x0000000108c47547 */ /* 0x000fea000b800000 */
[----:B-12---:R-:W-:Y:S01]  /*e160*/  MOV R6, UR17 ;  /* 0x0000001100067c02 */ /* 0x006fe20008000f00 */
[----:B------:R-:W-:Y:S01]  /*e170*/  IMAD.U32 R5, RZ, RZ, UR17 ;  /* 0x00000011ff057e24 */ /* 0x000fe2000f8e00ff */
[----:B------:R-:W-:Y:S01]  /*e180*/  MOV R64, UR17 ;  /* 0x0000001100407c02 */ /* 0x000fe20008000f00 */
[----:B------:R-:W-:Y:S01]  /*e190*/  IMAD.U32 R11, RZ, RZ, UR17 ;  /* 0x00000011ff0b7e24 */ /* 0x000fe2000f8e00ff */
[--C-:B------:R-:W-:Y:S01]  /*e1a0*/  SHF.R.U64 R7, R116, 0x10, R117.reuse ;  /* 0x0000001074077819 */ /* 0x100fe20000001275 */
[----:B------:R-:W-:Y:S01]  /*e1b0*/  FFMA.FTZ R6, R137, R6, UR27 ;  /* 0x0000001b89067e23 */ /* 0x000fe20008010006 */
[----:B------:R-:W-:Y:S01]  /*e1c0*/  FFMA.FTZ R5, R136, R5, UR27 ;  /* 0x0000001b88057e23 */ /* 0x000fe20008010005 */
[----:B------:R-:W-:Y:S01]  /*e1d0*/  MOV R12, R117 ;  /* 0x00000075000c7202 */ /* 0x000fe20000000f00 */
[----:B------:R-:W-:Y:S01]  /*e1e0*/  FFMA.FTZ R11, R138, R11, UR27 ;  /* 0x0000001b8a0b7e23 */ /* 0x000fe2000801000b */
[----:B------:R-:W-:Y:S01]  /*e1f0*/  FADD.FTZ R123, R123, -R6 ;  /* 0x800000067b7b7221 */ /* 0x000fe20000010000 */
[----:B------:R-:W-:Y:S01]  /*e200*/  IMAD.MOV.U32 R6, RZ, RZ, R116 ;  /* 0x000000ffff067224 */ /* 0x000fe200078e0074 */
[----:B------:R-:W-:Y:S01]  /*e210*/  SHF.R.U32.HI R65, RZ, 0x10, R117 ;  /* 0x00000010ff417819 */ /* 0x000fe20000011675 */
[----:B------:R-:W-:Y:S01]  /*e220*/  FADD.FTZ R5, R122, -R5 ;  /* 0x800000057a057221 */ /* 0x000fe20000010000 */
[----:B------:R-:W-:Y:S01]  /*e230*/  FFMA.FTZ R64, R139, R64, UR27 ;  /* 0x0000001b8b407e23 */ /* 0x000fe20008010040 */
[----:B------:R-:W-:-:S02]  /*e240*/  HADD2.F32 R8, -RZ, R7.H0_H0 ;  /* 0x20000007ff087230 */ /* 0x000fc40000004100 */
[----:B------:R-:W-:Y:S01]  /*e250*/  FADD.FTZ R11, R134, -R11 ;  /* 0x8000000b860b7221 */ /* 0x000fe20000010000 */
[----:B------:R-:W-:Y:S02]  /*e260*/  HADD2.F32 R6, -RZ, R6.H0_H0 ;  /* 0x20000006ff067230 */ /* 0x000fe40000004100 */
[----:B------:R-:W-:Y:S01]  /*e270*/  FADD.FTZ R64, R135, -R64 ;  /* 0x8000004087407221 */ /* 0x000fe20000010000 */
[----:B------:R-:W-:Y:S02]  /*e280*/  HADD2.F32 R12, -RZ, R12.H0_H0 ;  /* 0x2000000cff0c7230 */ /* 0x000fe40000004100 */
[----:B------:R-:W-:Y:S01]  /*e290*/  FFMA.FTZ R8, R123, UR16, R8 ;  /* 0x000000107b087c23 */ /* 0x000fe20008010008 */
[----:B------:R-:W-:Y:S02]  /*e2a0*/  HADD2.F32 R65, -RZ, R65.H0_H0 ;  /* 0x20000041ff417230 */ /* 0x000fe40000004100 */
[----:B------:R-:W-:Y:S01]  /*e2b0*/  FFMA.FTZ R5, R5, UR16, R6 ;  /* 0x0000001005057c23 */ /* 0x000fe20008010006 */
[----:B------:R-:W-:Y:S01]  /*e2c0*/  LOP3.LUT P0, RZ, R152, 0xff, RZ, 0xc0, !PT ;  /* 0x000000ff98ff7812 */ /* 0x000fe2000780c0ff */
[----:B------:R-:W-:Y:S01]  /*e2d0*/  FFMA.FTZ R11, R11, UR16, R12 ;  /* 0x000000100b0b7c23 */ /* 0x000fe2000801000c */
[----:B------:R-:W-:Y:S01]  /*e2e0*/  FMUL.FTZ R7, R8, UR7 ;  /* 0x0000000708077c20 */ /* 0x000fe20008410000 */
[----:B------:R-:W-:Y:S01]  /*e2f0*/  FMUL.FTZ R6, R5, UR7 ;  /* 0x0000000705067c20 */ /* 0x000fe20008410000 */
[----:B------:R-:W-:Y:S01]  /*e300*/  FFMA.FTZ R64, R64, UR16, R65 ;  /* 0x0000001040407c23 */ /* 0x000fe20008010041 */
[----:B------:R-:W-:Y:S01]  /*e310*/  FMUL.FTZ R12, R11, UR7 ;  /* 0x000000070b0c7c20 */ /* 0x000fe20008410000 */
[----:B------:R-:W-:-:S02]  /*e320*/  LOP3.LUT P2, RZ, R152, 0xff00, RZ, 0xc0, !PT ;  /* 0x0000ff0098ff7812 */ /* 0x000fc4000784c0ff */
[----:B------:R-:W-:Y:S01]  /*e330*/  FSEL R6, R6, RZ, P0 ;  /* 0x000000ff06067208 */ /* 0x000fe20000000000 */
[----:B------:R-:W-:Y:S01]  /*e340*/  FMUL.FTZ R65, R64, UR7 ;  /* 0x0000000740417c20 */ /* 0x000fe20008410000 */
        /* <DEDUP_REMOVED lines=18> */
.L_x_1279:
[----:B-12---:R-:W-:Y:S01]  /*e470*/  MOV R6, UR17 ;  /* 0x0000001100067c02 */ /* 0x006fe20008000f00 */
[----:B------:R-:W-:Y:S01]  /*e480*/  IMAD.U32 R5, RZ, RZ, UR17 ;  /* 0x00000011ff057e24 */ /* 0x000fe2000f8e00ff */
[----:B------:R-:W-:Y:S01]  /*e490*/  MOV R64, UR17 ;  /* 0x0000001100407c02 */ /* 0x000fe20008000f00 */
[----:B------:R-:W-:Y:S01]  /*e4a0*/  IMAD.U32 R11, RZ, RZ, UR17 ;  /* 0x00000011ff0b7e24 */ /* 0x000fe2000f8e00ff */
[--C-:B------:R-:W-:Y:S01]  /*e4b0*/  SHF.R.U64 R7, R116, 0x10, R117.reuse ;  /* 0x0000001074077819 */ /* 0x100fe20000001275 */
[----:B------:R-:W-:Y:S01]  /*e4c0*/  FFMA.FTZ R6, R137, R6, UR27 ;  /* 0x0000001b89067e23 */ /* 0x000fe20008010006 */
[----:B------:R-:W-:Y:S01]  /*e4d0*/  MOV R12, R117 ;  /* 0x00000075000c7202 */ /* 0x000fe20000000f00 */
[----:B------:R-:W-:Y:S01]  /*e4e0*/  FFMA.FTZ R5, R136, R5, UR27 ;  /* 0x0000001b88057e23 */ /* 0x000fe20008010005 */
[----:B------:R-:W-:Y:S01]  /*e4f0*/  SHF.R.U32.HI R65, RZ, 0x10, R117 ;  /* 0x00000010ff417819 */ /* 0x000fe20000011675 */
[----:B------:R-:W-:Y:S01]  /*e500*/  FADD.FTZ R123, R123, -R6 ;  /* 0x800000067b7b7221 */ /* 0x000fe20000010000 */
[----:B------:R-:W-:-:S02]  /*e510*/  IMAD.MOV.U32 R6, RZ, RZ, R116 ;  /* 0x000000ffff067224 */ /* 0x000fc400078e0074 */
[----:B------:R-:W-:Y:S01]  /*e520*/  FFMA.FTZ R11, R138, R11, UR27 ;  /* 0x0000001b8a0b7e23 */ /* 0x000fe2000801000b */
[----:B------:R-:W-:Y:S01]  /*e530*/  FFMA.FTZ R64, R139, R64, UR27 ;  /* 0x0000001b8b407e23 */ /* 0x000fe20008010040 */
[----:B------:R-:W-:Y:S02]  /*e540*/  HADD2.F32 R8, -RZ, R7.H0_H0 ;  /* 0x20000007ff087230 */ /* 0x000fe40000004100 */
[----:B------:R-:W-:Y:S01]  /*e550*/  FADD.FTZ R5, R122, -R5 ;  /* 0x800000057a057221 */ /* 0x000fe20000010000 */
[----:B------:R-:W-:Y:S02]  /*e560*/  HADD2.F32 R6, -RZ, R6.H0_H0 ;  /* 0x20000006ff067230 */ /* 0x000fe40000004100 */
[----:B------:R-:W-:Y:S01]  /*e570*/  FADD.FTZ R11, R134, -R11 ;  /* 0x8000000b860b7221 */ /* 0x000fe20000010000 */
[----:B------:R-:W-:Y:S02]  /*e580*/  HADD2.F32 R12, -RZ, R12.H0_H0 ;  /* 0x2000000cff0c7230 */ /* 0x000fe40000004100 */
[----:B------:R-:W-:Y:S01]  /*e590*/  FADD.FTZ R64, R135, -R64 ;  /* 0x8000004087407221 */ /* 0x000fe20000010000 */
[----:B------:R-:W-:-:S02]  /*e5a0*/  HADD2.F32 R65, -RZ, R65.H0_H0 ;  /* 0x20000041ff417230 */ /* 0x000fc40000004100 */
[----:B------:R-:W-:Y:S01]  /*e5b0*/  FFMA.FTZ R5, R5, UR16, R6 ;  /* 0x0000001005057c23 */ /* 0x000fe20008010006 */
[----:B------:R-:W-:Y:S01]  /*e5c0*/  FFMA.FTZ R8, R123, UR16, R8 ;  /* 0x000000107b087c23 */ /* 0x000fe20008010008 */
[----:B------:R-:W-:Y:S01]  /*e5d0*/  FFMA.FTZ R11, R11, UR16, R12 ;  /* 0x000000100b0b7c23 */ /* 0x000fe2000801000c */
[----:B------:R-:W-:Y:S01]  /*e5e0*/  LOP3.LUT P0, RZ, R152, 0xff, RZ, 0xc0, !PT ;  /* 0x000000ff98ff7812 */ /* 0x000fe2000780c0ff */
[----:B------:R-:W-:Y:S01]  /*e5f0*/  FFMA.FTZ R64, R64, UR16, R65 ;  /* 0x0000001040407c23 */ /* 0x000fe20008010041 */
[----:B------:R-:W-:Y:S01]  /*e600*/  FMUL.FTZ R5, R5, UR7 ;  /* 0x0000000705057c20 */ /* 0x000fe20008410000 */
[----:B------:R-:W-:Y:S01]  /*e610*/  FMUL.FTZ R8, R8, UR7 ;  /* 0x0000000708087c20 */ /* 0x000fe20008410000 */
[----:B------:R-:W-:Y:S01]  /*e620*/  FMUL.FTZ R11, R11, UR7 ;  /* 0x000000070b0b7c20 */ /* 0x000fe20008410000 */
[----:B------:R-:W-:Y:S01]  /*e630*/  FMUL.FTZ R64, R64, UR7 ;  /* 0x0000000740407c20 */ /* 0x000fe20008410000 */
[C---:B------:R-:W-:Y:S02]  /*e640*/  LOP3.LUT P2, RZ, R152.reuse, 0xff00, RZ, 0xc0, !PT ;  /* 0x0000ff0098ff7812 */ /* 0x040fe4000784c0ff */
        /* <DEDUP_REMOVED lines=8> */
[----:B------:R-:W-:Y:S02]  /*e6d0*/  PRMT R7, R5, 0x7632, R7 ;  /* 0x0000763205077816 */ /* 0x000fe40000000007 */
[C---:B------:R-:W-:Y:S02]  /*e6e0*/  PRMT R11, R64.reuse, 0x7632, R11 ;  /* 0x00007632400b7816 */ /* 0x040fe4000000000b */
[----:B------:R-:W-:Y:S01]  /*e6f0*/  PRMT R6, R64, 0x7610, R6 ;  /* 0x0000761040067816 */ /* 0x000fe20000000006 */
[----:B------:R-:W-:Y:S06]  /*e700*/  BRA `(.L_x_1276) ;  /* 0x00000004002c7947 */ /* 0x000fec0003800000 */
.L_x_1278:
[----:B------:R-:W-:Y:S05]  /*e710*/  BRA.U !UP0, `(.L_x_1280) ;  /* 0x0000000108a47547 */ /* 0x000fea000b800000 */
        /* <DEDUP_REMOVED lines=28> */
[----:B------:R-:W-:-:S02]  /*e8e0*/  F2FP.F16.F32.PACK_AB R6, R6, R5 ;  /* 0x000000050606723e */ /* 0x000fc400000000ff */
        /* <DEDUP_REMOVED lines=12> */
.L_x_1280:
        /* <DEDUP_REMOVED lines=33> */
.L_x_1276:
[----:B------:R-:W-:Y:S01]  /*ebc0*/  LOP3.LUT R7, R7, 0xffff, RZ, 0xc0, !PT ;  /* 0x0000ffff07077812 */ /* 0x000fe200078ec0ff */
[----:B0-----:R-:W-:Y:S01]  /*ebd0*/  IMAD.MOV.U32 R67, RZ, RZ, 0x8 ;  /* 0x00000008ff437424 */ /* 0x001fe200078e00ff */
        /* <DEDUP_REMOVED lines=14> */
.L_x_1281:
        /* <DEDUP_REMOVED lines=10> */
.L_x_1282:
[----:B------:R-:W-:Y:S01]  /*ed60*/  UPLOP3.LUT UP1, UPT, UPT, UPT, UP1, 0x40, 0x4 ;  /* 0x000000000004789c */ /* 0x000fe20003f2e810 */
[----:B------:R-:W-:Y:S10]  /*ed70*/  BRA.U !UP2, `(.L_x_1283) ;  /* 0xffffff210ab07547 */ /* 0x000ff4000b83ffff */
[----:B-12---:R-:W-:Y:S01]  /*ed80*/  MOV R6, R23 ;  /* 0x0000001700067202 */ /* 0x006fe20000000f00 */
        /* <DEDUP_REMOVED lines=107> */
[----:B------:R-:W-:-:S07]  /*f440*/  MOV R171, R94 ;  /* 0x0000005e00ab7202 */ /* 0x000fce0000000f00 */
.L_x_1210:
        /* <DEDUP_REMOVED lines=41> */
.L_x_1284:
        /* <DEDUP_REMOVED lines=10> */
.L_x_7229:


//--------------------- .text._ZN10layer_norm22ln_bwd_finalize_kernelINS_22Kernel_traits_finalizeILj7168E6__halfS2_S2_S2_fjLb0ELj1024ELj4ENS_18Kernel_traits_baseILj7168ES2_S2_S2_S2_fjLj1024EEEEELb0ELb0EEEvNS_9BwdParamsE --------------------------
	.section	.text._ZN10layer_norm22ln_bwd_finalize_kernelINS_22Kernel_traits_finalizeILj7168E6__halfS2_S2_S2_fjLb0ELj1024ELj4ENS_18Kernel_traits_baseILj7168ES2_S2_S2_S2_fjLj1024EEEEELb0ELb0EEEvNS_9BwdParamsE,"ax",@progbits
	.align	128
        .global         _ZN10layer_norm22ln_bwd_finalize_kernelINS_22Kernel_traits_finalizeILj7168E6__halfS2_S2_S2_fjLb0ELj1024ELj4ENS_18Kernel_traits_baseILj7168ES2_S2_S2_S2_fjLj1024EEEEELb0ELb0EEEvNS_9BwdParamsE
        .type           _ZN10layer_norm22ln_bwd_finalize_kernelINS_22Kernel_traits_finalizeILj7168E6__halfS2_S2_S2_fjLb0ELj1024ELj4ENS_18Kernel_traits_baseILj7168ES2_S2_S2_S2_fjLj1024EEEEELb0ELb0EEEvNS_9BwdParamsE,@function
        .size           _ZN10layer_norm22ln_bwd_finalize_kernelINS_22Kernel_traits_finalizeILj7168E6__halfS2_S2_S2_fjLb0ELj1024ELj4ENS_18Kernel_traits_baseILj7168ES2_S2_S2_S2_fjLj1024EEEEELb0ELb0EEEvNS_9BwdParamsE,(.L_x_7230 - _ZN10layer_norm22ln_bwd_finalize_kernelINS_22Kernel_traits_finalizeILj7168E6__halfS2_S2_S2_fjLb0ELj1024ELj4ENS_18Kernel_traits_baseILj7168ES2_S2_S2_S2_fjLj1024EEEEELb0ELb0EEEvNS_9BwdParamsE)
        .other          _ZN10layer_norm22ln_bwd_finalize_kernelINS_22Kernel_traits_finalizeILj7168E6__halfS2_S2_S2_fjLb0ELj1024ELj4ENS_18Kernel_traits_baseILj7168ES2_S2_S2_S2_fjLj1024EEEEELb0ELb0EEEvNS_9BwdParamsE,@"STO_CUDA_ENTRY STV_DEFAULT"
_ZN10layer_norm22ln_bwd_finalize_kernelINS_22Kernel_traits_finalizeILj7168E6__halfS2_S2_S2_fjLb0ELj1024ELj4ENS_18Kernel_traits_baseILj7168ES2_S2_S2_S2_fjLj1024EEEEELb0ELb0EEEvNS_9BwdParamsE:
.text._ZN10layer_norm22ln_bwd_finalize_kernelINS_22Kernel_traits_finalizeILj7168E6__halfS2_S2_S2_fjLb0ELj1024ELj4ENS_18Kernel_traits_baseILj7168ES2_S2_S2_S2_fjLj1024EEEEELb0ELb0EEEvNS_9BwdParamsE:
        /* <DEDUP_REMOVED lines=82> */
.L_x_1289:
        /* <DEDUP_REMOVED lines=118> */
.L_x_1288:
[----:B------:R-:W-:Y:S05]  /*0c80*/  BSYNC.RECONVERGENT B1 ;  /* 0x0000000000017941 */ /* 0x000fea0003800200 */
.L_x_1287:
        /* <DEDUP_REMOVED lines=75> */
.L_x_1291:
[----:B------:R-:W-:Y:S05]  /*1140*/  BSYNC.RECONVERGENT B1 ;  /* 0x0000000000017941 */ /* 0x000fea0003800200 */
.L_x_1290:
        /* <DEDUP_REMOVED lines=37> */
.L_x_1293:
[----:B------:R-:W-:Y:S05]  /*13a0*/  BSYNC.RECONVERGENT B1 ;  /* 0x0000000000017941 */ /* 0x000fea0003800200 */
.L_x_1292:
[----:B------:R-:W-:Y:S05]  /*13b0*/  @!P1 BRA `(.L_x_1286) ;  /* 0x0000000000409947 */ /* 0x000fea0003800000 */
[----:B------:R-:W0:Y:S01]  /*13c0*/  LDC.64 R10, c[0x0][0x440] ;  /* 0x00011000ff0a7b82 */ /* 0x000e220000000a00 */
[----:B------:R-:W-:Y:S01]  /*13d0*/  IMAD R59, R0, R56, R59 ;  /* 0x00000038003b7224 */ /* 0x000fe200078e023b */
[----:B------:R-:W-:Y:S02]  /*13e0*/  LOP3.LUT R8, R8, 0x1f, RZ, 0xc0, !PT ;  /* 0x0000001f08087812 */ /* 0x000fe400078ec0ff */
[----:B------:R-:W-:Y:S02]  /*13f0*/  IADD3 R9, PT, PT, -R9, RZ, RZ ;  /* 0x000000ff09097210 */ /* 0x000fe40007ffe1ff */
[----:B------:R-:W-:Y:S02]  /*1400*/  IADD3 R59, PT, PT, R8, R59, RZ ;  /* 0x0000003b083b7210 */ /* 0x000fe40007ffe0ff */
[----:B------:R-:W1:Y:S05]  /*1410*/  LDC.64 R12, c[0x0][0x448] ;  /* 0x00011200ff0c7b82 */ /* 0x000e6a0000000a00 */
.L_x_1294:
        /* <DEDUP_REMOVED lines=10> */
.L_x_1286:
[----:B------:R-:W-:Y:S05]  /*14c0*/  BSYNC.RECONVERGENT B0 ;  /* 0x0000000000007941 */ /* 0x000fea0003800200 */
.L_x_1285:
        /* <DEDUP_REMOVED lines=54> */
[----:B-1----:R-:W-:Y:S02]  /*1830*/  F2FP.F16.F32.PACK_AB R7, R7, R6 ;  /* 0x000000060707723e */ /* 0x002fe400000000ff */
[----:B--2---:R-:W-:-:S03]  /*1840*/  F2FP.F16.F32.PACK_AB R9, R9, R8 ;  /* 0x000000080909723e */ /* 0x004fc600000000ff */
[----:B------:R-:W-:Y:S04]  /*1850*/  STG.E desc[UR6][R2.64], R7 ;  /* 0x0000000702007986 */ /* 0x000fe8000c101906 */
[----:B------:R-:W-:Y:S01]  /*1860*/  STG.E desc[UR6][R4.64], R9 ;  /* 0x0000000904007986 */ /* 0x000fe2000c101906 */
[----:B------:R-:W-:Y:S05]  /*1870*/  EXIT ;  /* 0x000000000000794d */ /* 0x000fea0003800000 */
.L_x_1295:
        /* <DEDUP_REMOVED lines=16> */
.L_x_7230:


//--------------------- .text._ZN10layer_norm40ln_parallel_residual_bwd_finalize_kernelINS_22Kernel_traits_finalizeILj7168E6__halfS2_S2_S2_fjLb0ELj1024ELj4ENS_18Kernel_traits_baseILj7168ES2_S2_S2_S2_fjLj1024EEEEELb0EEEvNS_9BwdParamsE --------------------------
	.section	.text._ZN10layer_norm40ln_parallel_residual_bwd_finalize_kernelINS_22Kernel_traits_finalizeILj7168E6__halfS2_S2_S2_fjLb0ELj1024ELj4ENS_18Kernel_traits_baseILj7168ES2_S2_S2_S2_fjLj1024EEEEELb0EEEvNS_9BwdParamsE,"ax",@progbits
	.align	128
        .global         _ZN10layer_norm40ln_parallel_residual_bwd_finalize_kernelINS_22Kernel_traits_finalizeILj7168E6__halfS2_S2_S2_fjLb0ELj1024ELj4ENS_18Kernel_traits_baseILj7168ES2_S2_S2_S2_fjLj1024EEEEELb0EEEvNS_9BwdParamsE
        .type           _ZN10layer_norm40ln_parallel_residual_bwd_finalize_kernelINS_22Kernel_traits_finalizeILj7168E6__halfS2_S2_S2_fjLb0ELj1024ELj4ENS_18Kernel_traits_baseILj7168ES2_S2_S2_S2_fjLj1024EEEEELb0EEEvNS_9BwdParamsE,@function
        .size           _ZN10layer_norm40ln_parallel_residual_bwd_finalize_kernelINS_22Kernel_traits_finalizeILj7168E6__halfS2_S2_S2_fjLb0ELj1024ELj4ENS_18Kernel_traits_baseILj7168ES2_S2_S2_S2_fjLj1024EEEEELb0EEEvNS_9BwdParamsE,(.L_x_7231 - _ZN10layer_norm40ln_parallel_residual_bwd_finalize_kernelINS_22Kernel_traits_finalizeILj7168E6__halfS2_S2_S2_fjLb0ELj1024ELj4ENS_18Kernel_traits_baseILj7168ES2_S2_S2_S2_fjLj1024EEEEELb0EEEvNS_9BwdParamsE)
        .other          _ZN10layer_norm40ln_parallel_residual_bwd_finalize_kernelINS_22Kernel_traits_finalizeILj7168E6__halfS2_S2_S2_fjLb0ELj1024ELj4ENS_18Kernel_traits_baseILj7168ES2_S2_S2_S2_fjLj1024EEEEELb0EEEvNS_9BwdParamsE,@"STO_CUDA_ENTRY STV_DEFAULT"
_ZN10layer_norm40ln_parallel_residual_bwd_finalize_kernelINS_22Kernel_traits_finalizeILj7168E6__halfS2_S2_S2_fjLb0ELj1024ELj4ENS_18Kernel_traits_baseILj7168ES2_S2_S2_S2_fjLj1024EEEEELb0EEEvNS_9BwdParamsE:
.text._ZN10layer_norm40ln_parallel_residual_bwd_finalize_kernelINS_22Kernel_traits_finalizeILj7168E6__halfS2_S2_S2_fjLb0ELj1024ELj4ENS_18Kernel_traits_baseILj7168ES2_S2_S2_S2_fjLj1024EEEEELb0EEEvNS_9BwdParamsE:
        /* <DEDUP_REMOVED lines=60> */
.L_x_1300:
        /* <DEDUP_REMOVED lines=112> */
.L_x_1299:
[----:B------:R-:W-:Y:S05]  /*0ac0*/  BSYNC.RECONVERGENT B1 ;  /* 0x0000000000017941 */ /* 0x000fea0003800200 */
.L_x_1298:
        /* <DEDUP_REMOVED lines=65> */
.L_x_1302:
[----:B------:R-:W-:Y:S05]  /*0ee0*/  BSYNC.RECONVERGENT B1 ;  /* 0x0000000000017941 */ /* 0x000fea0003800200 */
.L_x_1301:
        /* <DEDUP_REMOVED lines=36> */
.L_x_1304:
[----:B------:R-:W-:Y:S05]  /*1130*/  BSYNC.RECONVERGENT B1 ;  /* 0x0000000000017941 */ /* 0x000fea0003800200 */
.L_x_1303:
        /* <DEDUP_REMOVED lines=18> */
.L_x_1297:
[----:B------:R-:W-:Y:S05]  /*1260*/  BSYNC.RECONVERGENT B0 ;  /* 0x0000000000007941 */ /* 0x000fea0003800200 */
.L_x_1296:
        /* <DEDUP_REMOVED lines=84> */
[----:B------:R-:W-:Y:S02]  /*17b0*/  F2FP.F16.F32.PACK_AB R13, R13, R12 ;  /* 0x0000000c0d0d723e */ /* 0x000fe400000000ff */
[----:B--2---:R-:W-:Y:S01]  /*17c0*/  F2FP.F16.F32.PACK_AB R15, R15, R14 ;  /* 0x0000000e0f0f723e */ /* 0x004fe200000000ff */
[----:B0-----:R-:W-:Y:S02]  /*17d0*/  IMAD.WIDE.U32 R2, R8, 0x4, R2 ;  /* 0x0000000408027825 */ /* 0x001fe400078e0002 */
[----:B------:R-:W-:Y:S01]  /*17e0*/  STG.E desc[UR6][R6.64], R13 ;  /* 0x0000000d06007986 */ /* 0x000fe2000c101906 */
[----:B----4-:R-:W-:-:S03]  /*17f0*/  F2FP.F16.F32.PACK_AB R17, R17, R16 ;  /* 0x000000101111723e */ /* 0x010fc600000000ff */
[----:B------:R-:W-:Y:S01]  /*1800*/  STG.E desc[UR6][R10.64], R15 ;  /* 0x0000000f0a007986 */ /* 0x000fe2000c101906 */
[----:B-----5:R-:W-:-:S03]  /*1810*/  F2FP.F16.F32.PACK_AB R19, R19, R18 ;  /* 0x000000121313723e */ /* 0x020fc600000000ff */
[----:B------:R-:W-:Y:S04]  /*1820*/  STG.E desc[UR6][R4.64], R17 ;  /* 0x0000001104007986 */ /* 0x000fe8000c101906 */
[----:B------:R-:W-:Y:S01]  /*1830*/  STG.E desc[UR6][R2.64], R19 ;  /* 0x0000001302007986 */ /* 0x000fe2000c101906 */
[----:B------:R-:W-:Y:S05]  /*1840*/  EXIT ;  /* 0x000000000000794d */ /* 0x000fea0003800000 */
.L_x_1305:
        /* <DEDUP_REMOVED lines=11> */
.L_x_7231:


//--------------------- .text._ZN10layer_norm31ln_parallel_residual_bwd_kernelINS_13Kernel_traitsI6__halfS2_S2_S2_fjLj7168ELj1ELj1ELj8ELj8ENS_18Kernel_traits_baseILj7168ES2_S2_S2_S2_fjLj256EEEEELb1ELb1ELb0EEEvNS_9BwdParamsE --------------------------
	.section	.text._ZN10layer_norm31ln_parallel_residual_bwd_kernelINS_13Kernel_traitsI6__halfS2_S2_S2_fjLj7168ELj1ELj1ELj8ELj8ENS_18Kernel_traits_baseILj7168ES2_S2_S2_S2_fjLj256EEEEELb1ELb1ELb0EEEvNS_9BwdParamsE,"ax",@progbits
	.align	128
        .global         _ZN10layer_norm31ln_parallel_residual_bwd_kernelINS_13Kernel_traitsI6__halfS2_S2_S2_fjLj7168ELj1ELj1ELj8ELj8ENS_18Kernel_traits_baseILj7168ES2_S2_S2_S2_fjLj256EEEEELb1ELb1ELb0EEEvNS_9BwdParamsE
        .type           _ZN10layer_norm31ln_parallel_residual_bwd_kernelINS_13Kernel_traitsI6__halfS2_S2_S2_fjLj7168ELj1ELj1ELj8ELj8ENS_18Kernel_traits_baseILj7168ES2_S2_S2_S2_fjLj256EEEEELb1ELb1ELb0EEEvNS_9BwdParamsE,@function
        .size           _ZN10layer_norm31ln_parallel_residual_bwd_kernelINS_13Kernel_traitsI6__halfS2_S2_S2_fjLj7168ELj1ELj1ELj8ELj8ENS_18Kernel_traits_baseILj7168ES2_S2_S2_S2_fjLj256EEEEELb1ELb1ELb0EEEvNS_9BwdParamsE,(.L_x_7232 - _ZN10layer_norm31ln_parallel_residual_bwd_kernelINS_13Kernel_traitsI6__halfS2_S2_S2_fjLj7168ELj1ELj1ELj8ELj8ENS_18Kernel_traits_baseILj7168ES2_S2_S2_S2_fjLj256EEEEELb1ELb1ELb0EEEvNS_9BwdParamsE)
        .other          _ZN10layer_norm31ln_parallel_residual_bwd_kernelINS_13Kernel_traitsI6__halfS2_S2_S2_fjLj7168ELj1ELj1ELj8ELj8ENS_18Kernel_traits_baseILj7168ES2_S2_S2_S2_fjLj256EEEEELb1ELb1ELb0EEEvNS_9BwdParamsE,@"STO_CUDA_ENTRY STV_DEFAULT"
_ZN10layer_norm31ln_parallel_residual_bwd_kernelINS_13Kernel_traitsI6__halfS2_S2_S2_fjLj7168ELj1ELj1ELj8ELj8ENS_18Kernel_traits_baseILj7168ES2_S2_S2_S2_fjLj256EEEEELb1ELb1ELb0EEEvNS_9BwdParamsE:
.text._ZN10layer_norm31ln_parallel_residual_bwd_kernelINS_13Kernel_traitsI6__halfS2_S2_S2_fjLj7168ELj1ELj1ELj8ELj8ENS_18Kernel_traits_baseILj7168ES2_S2_S2_S2_fjLj256EEEEELb1ELb1ELb0EEEvNS_9BwdParamsE:
        /* <DEDUP_REMOVED lines=8> */
[----:B0-----:R-:W-:-:S04]  /*0080*/  LOP3.LUT R4, R0, 0xff, RZ, 0x3c, !PT ;  /* 0x000000ff00047812 */ /* 0x001fc800078e3cff */
[----:B------:R-:W-:Y:S01]  /*0090*/  LEA.HI.SX32 R4, R3, R4, 0x1e ;  /* 0x0000000403047211 */ /* 0x000fe200078ff2ff */
[----:B------:R-:W-:-:S03]  /*00a0*/  IMAD.MOV.U32 R3, RZ, RZ, R0 ;  /* 0x000000ffff037224 */ /* 0x000fc600078e0000 */
        /* <DEDUP_REMOVED lines=86> */
[--C-:B------:R-:W-:Y:S01]  /*0610*/  IMAD.MOV.U32 R177, RZ, RZ, R17.reuse ;  /* 0x000000ffffb17224 */ /* 0x100fe200078e0011 */
[--C-:B------:R-:W-:Y:S01]  /*0620*/  SHF.R.U64 R8, R16, 0x10, R17.reuse ;  /* 0x0000001010087819 */ /* 0x100fe20000001211 */
[----:B------:R-:W-:Y:S01]  /*0630*/  IMAD.MOV.U32 R178, RZ, RZ, R18 ;  /* 0x000000ffffb27224 */ /* 0x000fe200078e0012 */
[----:B------:R-:W-:Y:S01]  /*0640*/  SHF.R.U32.HI R9, RZ, 0x10, R17 ;  /* 0x00000010ff097819 */ /* 0x000fe20000011611 */
[--C-:B------:R-:W-:Y:S01]  /*0650*/  IMAD.MOV.U32 R179, RZ, RZ, R19.reuse ;  /* 0x000000ffffb37224 */ /* 0x100fe200078e0013 */
[--C-:B------:R-:W-:Y:S01]  /*0660*/  SHF.R.U64 R10, R18, 0x10, R19.reuse ;  /* 0x00000010120a7819 */ /* 0x100fe20000001213 */
[----:B------:R-:W-:Y:S01]  /*0670*/  IMAD.MOV.U32 R180, RZ, RZ, R22 ;  /* 0x000000ffffb47224 */ /* 0x000fe200078e0016 */
[----:B------:R-:W-:Y:S01]  /*0680*/  SHF.R.U32.HI R11, RZ, 0x10, R19 ;  /* 0x00000010ff0b7819 */ /* 0x000fe20000011613 */
[--C-:B------:R-:W-:Y:S01]  /*0690*/  IMAD.MOV.U32 R181, RZ, RZ, R23.reuse ;  /* 0x000000ffffb57224 */ /* 0x100fe200078e0017 */
[----:B------:R-:W-:-:S02]  /*06a0*/  SHF.R.U64 R12, R22, 0x10, R23 ;  /* 0x00000010160c7819 */ /* 0x000fc40000001217 */
        /* <DEDUP_REMOVED lines=46> */
[----:B------:R-:W-:Y:S02]  /*0990*/  P2R R104, PR, RZ, 0x2 ;  /* 0x00000002ff687803 */ /* 0x000fe40000000000 */
[----:B------:R-:W-:-:S02]  /*09a0*/  CS2R R48, SRZ ;  /* 0x0000000000307805 */ /* 0x000fc4000001ff00 */
[----:B------:R-:W-:Y:S01]  /*09b0*/  CS2R R50, SRZ ;  /* 0x0000000000327805 */ /* 0x000fe2000001ff00 */
[----:B------:R-:W-:Y:S01]  /*09c0*/  UPLOP3.LUT UP1, UPT, UPT, UPT, UPT, 0x40, 0x4 ;  /* 0x000000000004789c */ /* 0x000fe20003f2e870 */
[----:B------:R-:W0:Y:S01]  /*09d0*/  LDCU UR14, c[0x0][0x408] ;  /* 0x00008100ff0e77ac */ /* 0x000e220008000800 */
[----:B------:R-:W1:Y:S01]  /*09e0*/  LDCU UR9, c[0x0][0x400] ;  /* 0x00008000ff0977ac */ /* 0x000e620008000800 */
[----:B------:R-:W2:Y:S01]  /*09f0*/  LDCU.64 UR6, c[0x0][0x478] ;  /* 0x00008f00ff0677ac */ /* 0x000ea20008000a00 */
[----:B------:R-:W3:Y:S01]  /*0a00*/  LDCU.64 UR16, c[0x0][0x438] ;  /* 0x00008700ff1077ac */ /* 0x000ee20008000a00 */
[----:B------:R-:W4:Y:S06]  /*0a10*/  LDCU.64 UR12, c[0x0][0x470] ;  /* 0x00008e00ff0c77ac */ /* 0x000f2c0008000a00 */
.L_x_1406:
[----:B0----5:R-:W0:Y:S01]  /*0a20*/  LDC.64 R6, c[0x0][0x3c0] ;  /* 0x0000f000ff067b82 */ /* 0x021e220000000a00 */
[----:B------:R-:W-:-:S07]  /*0a30*/  ISETP.NE.AND P6, PT, R104, RZ, PT ;  /* 0x000000ff6800720c */ /* 0x000fce0003fc5270 */
[----:B-1----:R-:W1:Y:S08]  /*0a40*/  LDC.64 R104, c[0x0][0x3c8] ;  /* 0x0000f200ff687b82 */ /* 0x002e700000000a00 */
[----:B--2---:R-:W2:Y:S01]  /*0a50*/  LDC R2, c[0x0][0x388] ;  /* 0x0000e200ff027b82 */ /* 0x004ea20000000800 */
[----:B0-----:R-:W-:-:S05]  /*0a60*/  IMAD.WIDE R6, R5, 0x4, R6 ;  /* 0x0000000405067825 */ /* 0x001fca00078e0206 */
[----:B---3--:R0:W3:Y:S01]  /*0a70*/  LDG.E R114, desc[UR10][R6.64] ;  /* 0x0000000a06727981 */ /* 0x0080e2000c1e1900 */
[C---:B------:R-:W-:Y:S01]  /*0a80*/  ISETP.GE.U32.AND P1, PT, R4.reuse, 0x200, PT ;  /* 0x000002000400780c */ /* 0x040fe20003f26070 */
[C---:B-1----:R-:W-:Y:S01]  /*0a90*/  IMAD.WIDE R104, R5.reuse, 0x4, R104 ;  /* 0x0000000405687825 */ /* 0x042fe200078e0268 */
[C---:B------:R-:W-:Y:S02]  /*0aa0*/  ISETP.GE.U32.AND P2, PT, R4.reuse, 0x300, PT ;  /* 0x000003000400780c */ /* 0x040fe40003f46070 */
[C---:B------:R-:W-:Y:S02]  /*0ab0*/  ISETP.GE.U32.AND P3, PT, R4.reuse, 0x400, PT ;  /* 0x000004000400780c */ /* 0x040fe40003f66070 */
[C---:B------:R-:W-:Y:S01]  /*0ac0*/  ISETP.GE.U32.AND P4, PT, R4.reuse, 0x500, PT ;  /* 0x000005000400780c */ /* 0x040fe20003f86070 */
[----:B------:R1:W5:Y:S01]  /*0ad0*/  LDG.E R7, desc[UR10][R104.64] ;  /* 0x0000000a68077981 */ /* 0x000362000c1e1900 */
[----:B--2-4-:R-:W-:Y:S01]  /*0ae0*/  IMAD R106, R5, R2, RZ ;  /* 0x00000002056a7224 */ /* 0x014fe200078e02ff */
[----:B------:R-:W-:-:S04]  /*0af0*/  ISETP.GE.U32.AND P5, PT, R4, 0x600, PT ;  /* 0x000006000400780c */ /* 0x000fc80003fa6070 */
[----:B------:R-:W-:-:S04]  /*0b00*/  SHF.R.S32.HI R107, RZ, 0x1f, R106 ;  /* 0x0000001fff6b7819 */ /* 0x000fc8000001146a */
[----:B------:R-:W-:Y:S01]  /*0b10*/  LEA.HI R107, R107, R106, RZ, 0x2 ;  /* 0x0000006a6b6b7211 */ /* 0x000fe200078f10ff */
[----:B------:R-:W-:Y:S03]  /*0b20*/  BSSY.RECONVERGENT B0, `(.L_x_1307) ;  /* 0x000004b000007945 */ /* 0x000fe60003800200 */
[----:B0-----:R-:W-:Y:S01]  /*0b30*/  LEA.HI.SX32 R6, R107, R0, 0x1e ;  /* 0x000000006b067211 */ /* 0x001fe200078ff2ff */
[----:B------:R-:W-:Y:S02]  /*0b40*/  IMAD.MOV.U32 R115, RZ, RZ, RZ ;  /* 0x000000ffff737224 */ /* 0x000fe400078e00ff */
[----:B------:R-:W-:Y:S02]  /*0b50*/  IMAD.MOV.U32 R0, RZ, RZ, RZ ;  /* 0x000000ffff007224 */ /* 0x000fe400078e00ff */
[----:B------:R-:W-:Y:S01]  /*0b60*/  IMAD.MOV.U32 R117, RZ, RZ, R6 ;  /* 0x000000ffff757224 */ /* 0x000fe200078e0006 */
[----:B---3--:R-:W-:Y:S01]  /*0b70*/  FSEL R114, R114, RZ, !P6 ;  /* 0x000000ff72727208 */ /* 0x008fe20007000000 */
[----:B-1----:R-:W-:Y:S06]  /*0b80*/  @!P0 BRA `(.L_x_1308) ;  /* 0x0000000400108947 */ /* 0x002fec0003800000 */
[----:B------:R-:W0:Y:S08]  /*0b90*/  LDC.64 R12, c[0x0][0x428] ;  /* 0x00010a00ff0c7b82 */ /* 0x000e300000000a00 */
[----:B------:R-:W1:Y:S01]  /*0ba0*/  LDC.64 R10, c[0x0][0x3a8] ;  /* 0x0000ea00ff0a7b82 */ /* 0x000e620000000a00 */
[----:B----4-:R-:W-:Y:S02]  /*0bb0*/  ISETP.NE.U32.AND P6, PT, RZ, UR12, PT ;  /* 0x0000000cff007c0c */ /* 0x010fe4000bfc5070 */
        /* <DEDUP_REMOVED lines=13> */
[----:B------:R0:W5:Y:S01]  /*0c90*/  @P6 LDG.E R8, desc[UR10][R14.64] ;  /* 0x0000000a0e086981 */ /* 0x000162000c1e1900 */
[----:B-1----:R-:W-:-:S05]  /*0ca0*/  @P0 IMAD.WIDE.U32 R106, R6, 0x8, R106 ;  /* 0x00000008066a0825 */ /* 0x002fca00078e006a */
[----:B------:R1:W5:Y:S01]  /*0cb0*/  @P0 LDG.E.64 R168, desc[UR10][R106.64] ;  /* 0x0000000a6aa80981 */ /* 0x000362000c1e1b00 */
[----:B0-----:R-:W-:Y:S02]  /*0cc0*/  HADD2.F32 R14, -RZ, R150.H1_H1 ;  /* 0x30000096ff0e7230 */ /* 0x001fe40000004100 */
[----:B------:R-:W-:Y:S02]  /*0cd0*/  HADD2.F32 R104, -RZ, R152.H1_H1 ;  /* 0x30000098ff687230 */ /* 0x000fe40000004100 */
[----:B------:R-:W-:Y:S02]  /*0ce0*/  VIADD R117, R6, 0x100 ;  /* 0x0000010006757836 */ /* 0x000fe40000000000 */
[----:B---3--:R-:W-:Y:S01]  /*0cf0*/  IMAD.MOV.U32 R16, RZ, RZ, R12 ;  /* 0x000000ffff107224 */ /* 0x008fe200078e000c */
[--C-:B------:R-:W-:Y:S01]  /*0d00*/  SHF.R.U64 R12, R12, 0x10, R13.reuse ;  /* 0x000000100c0c7819 */ /* 0x100fe2000000120d */
[--C-:B------:R-:W-:Y:S01]  /*0d10*/  IMAD.MOV.U32 R109, RZ, RZ, R13.reuse ;  /* 0x000000ffff6d7224 */ /* 0x100fe200078e000d */
[----:B------:R-:W-:-:S02]  /*0d20*/  SHF.R.U32.HI R110, RZ, 0x10, R13 ;  /* 0x00000010ff6e7819 */ /* 0x000fc4000001160d */
[--C-:B----4-:R-:W-:Y:S01]  /*0d30*/  SHF.R.U64 R13, R10, 0x10, R11.reuse ;  /* 0x000000100a0d7819 */ /* 0x110fe2000000120b */
[----:B------:R-:W-:Y:S02]  /*0d40*/  IMAD.MOV.U32 R0, RZ, RZ, R10 ;  /* 0x000000ffff007224 */ /* 0x000fe400078e000a */
[----:B------:R-:W-:Y:S02]  /*0d50*/  IMAD.MOV.U32 R108, RZ, RZ, R11 ;  /* 0x000000ffff6c7224 */ /* 0x000fe400078e000b */
[----:B------:R-:W-:Y:S02]  /*0d60*/  HADD2.F32 R13, -RZ, R13.H0_H0 ;  /* 0x2000000dff0d7230 */ /* 0x000fe40000004100 */
[----:B------:R-:W-:Y:S02]  /*0d70*/  HADD2.F32 R3, -RZ, R0.H0_H0 ;  /* 0x20000000ff037230 */ /* 0x000fe40000004100 */
[----:B------:R-:W-:Y:S02]  /*0d80*/  HADD2.F32 R15, -RZ, R12.H0_H0 ;  /* 0x2000000cff0f7230 */ /* 0x000fe40000004100 */
[C---:B------:R-:W-:Y:S01]  /*0d90*/  FADD.FTZ R12, -R114.reuse, R13 ;  /* 0x0000000d720c7221 */ /* 0x040fe20000010100 */
[----:B-1----:R-:W-:Y:S01]  /*0da0*/  SHF.R.U32.HI R107, RZ, 0x10, R11 ;  /* 0x00000010ff6b7819 */ /* 0x002fe2000001160b */
[----:B------:R-:W-:Y:S01]  /*0db0*/  FADD.FTZ R0, -R114, R3 ;  /* 0x0000000372007221 */ /* 0x000fe20000010100 */
[----:B------:R-:W-:-:S02]  /*0dc0*/  HADD2.F32 R13, -RZ, R108.H0_H0 ;  /* 0x2000006cff0d7230 */ /* 0x000fc40000004100 */
[----:B------:R-:W-:Y:S02]  /*0dd0*/  HADD2.F32 R10, -RZ, R149.H1_H1 ;  /* 0x30000095ff0a7230 */ /* 0x000fe40000004100 */
[----:B------:R-:W-:Y:S02]  /*0de0*/  HADD2.F32 R11, -RZ, R16.H0_H0 ;  /* 0x20000010ff0b7230 */ /* 0x000fe40000004100 */
[C---:B-----5:R-:W-:Y:S01]  /*0df0*/  FMUL.FTZ R3, R7.reuse, R0 ;  /* 0x0000000007037220 */ /* 0x060fe20000410000 */
        /* <DEDUP_REMOVED lines=8> */
[----:B------:R-:W-:Y:S01]  /*0e80*/  FMUL.FTZ R13, R7, R0 ;  /* 0x00000000070d7220 */ /* 0x000fe20000410000 */
[----:B------:R-:W-:-:S02]  /*0e90*/  HADD2.F32 R14, -RZ, R151.H1_H1 ;  /* 0x30000097ff0e7230 */ /* 0x000fc40000004100 */
[----:B------:R-:W-:Y:S01]  /*0ea0*/  FADD.FTZ R0, RZ, R10 ;  /* 0x0000000aff007221 */ /* 0x000fe20000010000 */
[----:B------:R-:W-:Y:S02]  /*0eb0*/  HADD2.F32 R109, -RZ, R109.H0_H0 ;  /* 0x2000006dff6d7230 */ /* 0x000fe40000004100 */
[----:B------:R-:W-:Y:S01]  /*0ec0*/  FFMA.FTZ R105, R3, R10, RZ ;  /* 0x0000000a03697223 */ /* 0x000fe200000100ff */
[----:B------:R-:W-:Y:S02]  /*0ed0*/  HADD2.F32 R15, -RZ, R107.H0_H0 ;  /* 0x2000006bff0f7230 */ /* 0x000fe40000004100 */
[----:B------:R-:W-:Y:S01]  /*0ee0*/  FADD.FTZ R107, R0, R11 ;  /* 0x0000000b006b7221 */ /* 0x000fe20000010000 */
[----:B------:R-:W-:Y:S02]  /*0ef0*/  HADD2.F32 R106, -RZ, R110.H0_H0 ;  /* 0x2000006eff6a7230 */ /* 0x000fe40000004100 */
[----:B------:R-:W-:Y:S01]  /*0f00*/  FMUL.FTZ R14, R14, R109 ;  /* 0x0000006d0e0e7220 */ /* 0x000fe20000410000 */
[----:B------:R-:W-:Y:S01]  /*0f10*/  FFMA.FTZ R0, R12, R11, R105 ;  /* 0x0000000b0c007223 */ /* 0x000fe20000010069 */
[----:B------:R-:W-:Y:S01]  /*0f20*/  FADD.FTZ R16, -R114, R15 ;  /* 0x0000000f72107221 */ /* 0x000fe20000010100 */
[----:B------:R-:W-:Y:S01]  /*0f30*/  FMUL.FTZ R15, R104, R106 ;  /* 0x0000006a680f7220 */ /* 0x000fe20000410000 */
[----:B------:R-:W-:-:S02]  /*0f40*/  FADD.FTZ R104, R107, R14 ;  /* 0x0000000e6b687221 */ /* 0x000fc40000010000 */
        /* <DEDUP_REMOVED lines=8> */
.L_x_1308:
[----:B----4-:R-:W-:Y:S05]  /*0fd0*/  BSYNC.RECONVERGENT B0 ;  /* 0x0000000000007941 */ /* 0x010fea0003800200 */
.L_x_1307:
        /* <DEDUP_REMOVED lines=15> */
[----:B--2---:R-:W-:-:S06]  /*10d0*/  IMAD.WIDE.U32 R18, R117, 0x4, R18 ;  /* 0x0000000475127825 */ /* 0x004fcc00078e0012 */
[----:B------:R-:W5:Y:S01]  /*10e0*/  LDG.E R18, desc[UR10][R18.64] ;  /* 0x0000000a12127981 */ /* 0x000f62000c1e1900 */
[----:B0-----:R-:W-:-:S05]  /*10f0*/  @P6 IMAD.WIDE.U32 R24, R117, 0x8, R24 ;  /* 0x0000000875186825 */ /* 0x001fca00078e0018 */
[----:B------:R0:W5:Y:S01]  /*1100*/  @P6 LDG.E.64 R166, desc[UR10][R24.64] ;  /* 0x0000000a18a66981 */ /* 0x000162000c1e1b00 */
[----:B-1----:R-:W-:-:S05]  /*1110*/  @P0 IMAD.WIDE.U32 R104, R117, 0x4, R104 ;  /* 0x0000000475680825 */ /* 0x002fca00078e0068 */
[----:B------:R1:W5:Y:S01]  /*1120*/  @P0 LDG.E R17, desc[UR10][R104.64] ;  /* 0x0000000a68110981 */ /* 0x000362000c1e1900 */
[----:B0-----:R-:W-:Y:S02]  /*1130*/  HADD2.F32 R25, -RZ, R154.H1_H1 ;  /* 0x3000009aff197230 */ /* 0x001fe40000004100 */
[----:B------:R-:W-:Y:S02]  /*1140*/  VIADD R117, R117, 0x100 ;  /* 0x0000010075757836 */ /* 0x000fe40000000000 */
[----:B---3--:R-:W-:Y:S01]  /*1150*/  IMAD.MOV.U32 R26, RZ, RZ, R22 ;  /* 0x000000ffff1a7224 */ /* 0x008fe200078e0016 */
[--C-:B------:R-:W-:Y:S01]  /*1160*/  SHF.R.U32.HI R110, RZ, 0x10, R23.reuse ;  /* 0x00000010ff6e7819 */ /* 0x100fe20000011617 */
[----:B------:R-:W-:Y:S02]  /*1170*/  IMAD.MOV.U32 R107, RZ, RZ, R23 ;  /* 0x000000ffff6b7224 */ /* 0x000fe400078e0017 */
[----:B----4-:R-:W-:Y:S01]  /*1180*/  IMAD.MOV.U32 R106, RZ, RZ, R20 ;  /* 0x000000ffff6a7224 */ /* 0x010fe200078e0014 */
[--C-:B------:R-:W-:Y:S01]  /*1190*/  SHF.R.U64 R111, R20, 0x10, R21.reuse ;  /* 0x00000010146f7819 */ /* 0x100fe20000001215 */
[----:B------:R-:W-:Y:S01]  /*11a0*/  IMAD.MOV.U32 R108, RZ, RZ, R21 ;  /* 0x000000ffff6c7224 */ /* 0x000fe200078e0015 */
[----:B------:R-:W-:-:S02]  /*11b0*/  SHF.R.U64 R20, R22, 0x10, R23 ;  /* 0x0000001016147819 */ /* 0x000fc40000001217 */
[----:B------:R-:W-:Y:S01]  /*11c0*/  SHF.R.U32.HI R109, RZ, 0x10, R21 ;  /* 0x00000010ff6d7819 */ /* 0x000fe20000011615 */
[----:B------:R-:W-:Y:S02]  /*11d0*/  HADD2.F32 R21, -RZ, R26.H0_H0 ;  /* 0x2000001aff157230 */ /* 0x000fe40000004100 */
[----:B------:R-:W-:Y:S02]  /*11e0*/  HADD2.F32 R23, -RZ, R20.H0_H0 ;  /* 0x20000014ff177230 */ /* 0x000fe40000004100 */
[----:B------:R-:W-:Y:S02]  /*11f0*/  HADD2.F32 R22, -RZ, R153.H1_H1 ;  /* 0x30000099ff167230 */ /* 0x000fe40000004100 */
[C---:B------:R-:W-:Y:S01]  /*1200*/  FADD.FTZ R20, -R114.reuse, R21 ;  /* 0x0000001572147221 */ /* 0x040fe20000010100 */
[----:B------:R-:W-:Y:S02]  /*1210*/  HADD2.F32 R21, -RZ, R106.H0_H0 ;  /* 0x2000006aff157230 */ /* 0x000fe40000004100 */
[----:B------:R-:W-:Y:S01]  /*1220*/  FADD.FTZ R24, -R114, R23 ;  /* 0x0000001772187221 */ /* 0x000fe20000010100 */
[----:B------:R-:W-:-:S02]  /*1230*/  HADD2.F32 R107, -RZ, R107.H0_H0 ;  /* 0x2000006bff6b7230 */ /* 0x000fc40000004100 */
[C---:B-----5:R-:W-:Y:S01]  /*1240*/  FMUL.FTZ R19, R7.reuse, R20 ;  /* 0x0000001407137220 */ /* 0x060fe20000410000 */
[----:B------:R-:W-:Y:S02]  /*1250*/  HADD2.F32 R26, -RZ, R111.H0_H0 ;  /* 0x2000006fff1a7230 */ /* 0x000fe40000004100 */
[-C--:B------:R-:W-:Y:S01]  /*1260*/  FMUL.FTZ R20, R22, R21.reuse ;  /* 0x0000001516147220 */ /* 0x080fe20000410000 */
[----:B------:R-:W-:Y:S01]  /*1270*/  FMUL.FTZ R22, R7, R24 ;  /* 0x0000001807167220 */ /* 0x000fe20000410000 */
[----:B------:R-:W-:Y:S01]  /*1280*/  FADD.FTZ R68, R68, R21 ;  /* 0x0000001544447221 */ /* 0x000fe20000010000 */
[----:B------:R-:W-:Y:S01]  /*1290*/  FFMA.FTZ R96, R19, R21, R96 ;  /* 0x0000001513607223 */ /* 0x000fe20000010060 */
[----:B------:R-:W-:Y:S01]  /*12a0*/  FADD.FTZ R24, -R114, R107 ;  /* 0x0000006b72187221 */ /* 0x000fe20000010100 */
[-C--:B------:R-:W-:Y:S01]  /*12b0*/  FMUL.FTZ R21, R25, R26.reuse ;  /* 0x0000001a19157220 */ /* 0x080fe20000410000 */
[----:B------:R-:W-:Y:S02]  /*12c0*/  HADD2.F32 R107, -RZ, R110.H0_H0 ;  /* 0x2000006eff6b7230 */ /* 0x000fe40000004100 */
[----:B------:R-:W-:Y:S01]  /*12d0*/  FADD.FTZ R69, R69, R26 ;  /* 0x0000001a45457221 */ /* 0x000fe20000010000 */
[----:B------:R-:W-:Y:S01]  /*12e0*/  FFMA.FTZ R97, R22, R26, R97 ;  /* 0x0000001a16617223 */ /* 0x000fe20000010061 */
[----:B------:R-:W-:-:S02]  /*12f0*/  HADD2.F32 R25, -RZ, R155.H1_H1 ;  /* 0x3000009bff197230 */ /* 0x000fc40000004100 */
[----:B------:R-:W-:Y:S01]  /*1300*/  FADD.FTZ R26, R115, R20 ;  /* 0x00000014731a7221 */ /* 0x000fe20000010000 */
[----:B------:R-:W-:Y:S02]  /*1310*/  HADD2.F32 R108, -RZ, R108.H0_H0 ;  /* 0x2000006cff6c7230 */ /* 0x000fe40000004100 */
[----:B-1----:R-:W-:Y:S01]  /*1320*/  FFMA.FTZ R105, R19, R20, R0 ;  /* 0x0000001413697223 */ /* 0x002fe20000010000 */
[----:B------:R-:W-:Y:S02]  /*1330*/  HADD2.F32 R106, -RZ, R170.H1_H1 ;  /* 0x300000aaff6a7230 */ /* 0x000fe40000004100 */
[----:B------:R-:W-:Y:S01]  /*1340*/  FMUL.FTZ R23, R7, R24 ;  /* 0x0000001807177220 */ /* 0x000fe20000410000 */
[----:B------:R-:W-:Y:S02]  /*1350*/  HADD2.F32 R109, -RZ, R109.H0_H0 ;  /* 0x2000006dff6d7230 */ /* 0x000fe40000004100 */
[----:B------:R-:W-:Y:S01]  /*1360*/  FADD.FTZ R104, -R114, R107 ;  /* 0x0000006b72687221 */ /* 0x000fe20000010100 */
[----:B------:R-:W-:Y:S01]  /*1370*/  FMUL.FTZ R24, R25, R108 ;  /* 0x0000006c19187220 */ /* 0x000fe20000410000 */
[----:B------:R-:W-:Y:S01]  /*1380*/  FADD.FTZ R107, R26, R21 ;  /* 0x000000151a6b7221 */ /* 0x000fe20000010000 */
[----:B------:R-:W-:Y:S01]  /*1390*/  FFMA.FTZ R0, R22, R21, R105 ;  /* 0x0000001516007223 */ /* 0x000fe20000010069 */
[----:B------:R-:W-:Y:S01]  /*13a0*/  FMUL.FTZ R26, R7, R104 ;  /* 0x00000068071a7220 */ /* 0x000fe20000410000 */
[-C--:B------:R-:W-:Y:S01]  /*13b0*/  FMUL.FTZ R25, R106, R109.reuse ;  /* 0x0000006d6a197220 */ /* 0x080fe20000410000 */
        /* <DEDUP_REMOVED lines=8> */
.L_x_1310:
[----:B------:R-:W-:Y:S05]  /*1440*/  BSYNC.RECONVERGENT B0 ;  /* 0x0000000000007941 */ /* 0x000fea0003800200 */
.L_x_1309:
        /* <DEDUP_REMOVED lines=33> */
[----:B------:R-:W-:Y:S02]  /*1660*/  HADD2.F32 R32, -RZ, R172.H0_H0 ;  /* 0x200000acff207230 */ /* 0x000fe40000004100 */
        /* <DEDUP_REMOVED lines=15> */
[----:B------:R-:W-:-:S02]  /*1760*/  HADD2.F32 R35, -RZ, R173.H0_H0 ;  /* 0x200000adff237230 */ /* 0x000fc40000004100 */
        /* <DEDUP_REMOVED lines=20> */
.L_x_1312:
[----:B------:R-:W-:Y:S05]  /*18b0*/  BSYNC.RECONVERGENT B0 ;  /* 0x0000000000007941 */ /* 0x000fea0003800200 */
.L_x_1311:
        /* <DEDUP_REMOVED lines=70> */
.L_x_1314:
[----:B------:R-:W-:Y:S05]  /*1d20*/  BSYNC.RECONVERGENT B0 ;  /* 0x0000000000007941 */ /* 0x000fea0003800200 */
.L_x_1313:
[----:B------:R-:W-:Y:S04]  /*1d30*/  BSSY.RECONVERGENT B0, `(.L_x_1315) ;  /* 0x0000046000007945 */ /* 0x000fe80003800200 */
[----:B------:R-:W-:Y:S05]  /*1d40*/  @!P4 BRA `(.L_x_1316) ;  /* 0x000000040010c947 */ /* 0x000fea0003800000 */
[----:B------:R-:W0:Y:S08]  /*1d50*/  LDC.64 R106, c[0x0][0x3a8] ;  /* 0x0000ea00ff6a7b82 */ /* 0x000e300000000a00 */
[----:B------:R-:W1:Y:S01]  /*1d60*/  LDC.64 R104, c[0x0][0x428] ;  /* 0x00010a00ff687b82 */ /* 0x000e620000000a00 */
[----:B------:R-:W-:-:S04]  /*1d70*/  ISETP.NE.U32.AND P0, PT, RZ, UR12, PT ;  /* 0x0000000cff007c0c */ /* 0x000fc8000bf05070 */
[----:B------:R-:W-:-:S03]  /*1d80*/  ISETP.NE.AND.EX P0, PT, RZ, UR13, PT, P0 ;  /* 0x0000000dff007c0c */ /* 0x000fc6000bf05300 */
[----:B------:R-:W2:Y:S01]  /*1d90*/  LDC.64 R108, c[0x0][0x3b0] ;  /* 0x0000ec00ff6c7b82 */ /* 0x000ea20000000a00 */
[----:B0-----:R-:W-:-:S09]  /*1da0*/  IMAD.WIDE.U32 R106, R117, 0x8, R106 ;  /* 0x00000008756a7825 */ /* 0x001fd200078e006a */
[----:B------:R-:W0:Y:S01]  /*1db0*/  @P0 LDC.64 R112, c[0x0][0x3b8] ;  /* 0x0000ee00ff700b82 */ /* 0x000e220000000a00 */
[----:B------:R-:W3:Y:S01]  /*1dc0*/  LDG.E.64 R106, desc[UR10][R106.64] ;  /* 0x0000000a6a6a7981 */ /* 0x000ee2000c1e1b00 */
[----:B-1----:R-:W-:-:S06]  /*1dd0*/  IMAD.WIDE.U32 R104, R117, 0x8, R104 ;  /* 0x0000000875687825 */ /* 0x002fcc00078e0068 */
[----:B------:R-:W4:Y:S01]  /*1de0*/  LDG.E.64 R104, desc[UR10][R104.64] ;  /* 0x0000000a68687981 */ /* 0x000f22000c1e1b00 */
[----:B--2---:R-:W-:-:S05]  /*1df0*/  IMAD.WIDE.U32 R108, R117, 0x4, R108 ;  /* 0x00000004756c7825 */ /* 0x004fca00078e006c */
[----:B------:R-:W5:Y:S01]  /*1e00*/  LDG.E R120, desc[UR10][R108.64] ;  /* 0x0000000a6c787981 */ /* 0x000f62000c1e1900 */
[----:B0-----:R-:W-:-:S05]  /*1e10*/  @P0 IMAD.WIDE.U32 R112, R117, 0x4, R112 ;  /* 0x0000000475700825 */ /* 0x001fca00078e0070 */
[----:B------:R-:W5:Y:S01]  /*1e20*/  @P0 LDG.E R47, desc[UR10][R112.64] ;  /* 0x0000000a702f0981 */ /* 0x000f62000c1e1900 */
[----:B------:R-:W-:-:S04]  /*1e30*/  ISETP.NE.U32.AND P6, PT, RZ, UR16, PT ;  /* 0x00000010ff007c0c */ /* 0x000fc8000bfc5070 */
[----:B------:R-:W-:-:S13]  /*1e40*/  ISETP.NE.AND.EX P6, PT, RZ, UR17, PT, P6 ;  /* 0x00000011ff007c0c */ /* 0x000fda000bfc5360 */
[----:B------:R-:W0:Y:S01]  /*1e50*/  @P6 LDC.64 R110, c[0x0][0x438] ;  /* 0x00010e00ff6e6b82 */ /* 0x000e220000000a00 */
[--C-:B------:R-:W-:Y:S02]  /*1e60*/  HADD2.F32 R122, -RZ, R176.reuse.H0_H0 ;  /* 0x200000b0ff7a7230 */ /* 0x100fe40000004100 */
[----:B------:R-:W-:Y:S02]  /*1e70*/  HADD2.F32 R123, -RZ, R176.H1_H1 ;  /* 0x300000b0ff7b7230 */ /* 0x000fe40000004100 */
[----:B0-----:R-:W-:-:S05]  /*1e80*/  @P6 IMAD.WIDE.U32 R110, R117, 0x8, R110 ;  /* 0x00000008756e6825 */ /* 0x001fca00078e006e */
[----:B------:R0:W5:Y:S01]  /*1e90*/  @P6 LDG.E.64 R160, desc[UR10][R110.64] ;  /* 0x0000000a6ea06981 */ /* 0x000162000c1e1b00 */
[--C-:B------:R-:W-:Y:S02]  /*1ea0*/  HADD2.F32 R126, -RZ, R177.reuse.H0_H0 ;  /* 0x200000b1ff7e7230 */ /* 0x100fe40000004100 */
[----:B------:R-:W-:Y:S02]  /*1eb0*/  HADD2.F32 R127, -RZ, R177.H1_H1 ;  /* 0x300000b1ff7f7230 */ /* 0x000fe40000004100 */
[----:B------:R-:W-:Y:S02]  /*1ec0*/  VIADD R117, R117, 0x100 ;  /* 0x0000010075757836 */ /* 0x000fe40000000000 */
[----:B---3--:R-:W-:Y:S01]  /*1ed0*/  IMAD.MOV.U32 R116, RZ, RZ, R106 ;  /* 0x000000ffff747224 */ /* 0x008fe200078e006a */
[----:B0-----:R-:W-:Y:S01]  /*1ee0*/  SHF.R.U32.HI R110, RZ, 0x10, R107 ;  /* 0x00000010ff6e7819 */ /* 0x001fe2000001166b */
[----:B----4-:R-:W-:Y:S01]  /*1ef0*/  IMAD.MOV.U32 R118, RZ, RZ, R104 ;  /* 0x000000ffff767224 */ /* 0x010fe200078e0068 */
[--C-:B------:R-:W-:Y:S01]  /*1f00*/  SHF.R.U64 R121, R104, 0x10, R105.reuse ;  /* 0x0000001068797819 */ /* 0x100fe20000001269 */
[--C-:B------:R-:W-:Y:S01]  /*1f10*/  IMAD.MOV.U32 R119, RZ, RZ, R105.reuse ;  /* 0x000000ffff777224 */ /* 0x100fe200078e0069 */
[----:B------:R-:W-:Y:S01]  /*1f20*/  SHF.R.U32.HI R125, RZ, 0x10, R105 ;  /* 0x00000010ff7d7819 */ /* 0x000fe20000011669 */
[----:B------:R-:W-:Y:S01]  /*1f30*/  HADD2.F32 R105, -RZ, R116.H0_H0 ;  /* 0x20000074ff697230 */ /* 0x000fe20000004100 */
[--C-:B------:R-:W-:Y:S01]  /*1f40*/  SHF.R.U64 R104, R106, 0x10, R107.reuse ;  /* 0x000000106a687819 */ /* 0x100fe2000000126b */
[----:B------:R-:W-:-:S04]  /*1f50*/  IMAD.MOV.U32 R116, RZ, RZ, R107 ;  /* 0x000000ffff747224 */ /* 0x000fc800078e006b */
[----:B------:R-:W-:Y:S02]  /*1f60*/  HADD2.F32 R107, -RZ, R104.H0_H0 ;  /* 0x20000068ff6b7230 */ /* 0x000fe40000004100 */
[C---:B------:R-:W-:Y:S01]  /*1f70*/  FADD.FTZ R104, -R114.reuse, R105 ;  /* 0x0000006972687221 */ /* 0x040fe20000010100 */
[----:B------:R-:W-:Y:S02]  /*1f80*/  HADD2.F32 R105, -RZ, R118.H0_H0 ;  /* 0x20000076ff697230 */ /* 0x000fe40000004100 */
[----:B------:R-:W-:Y:S02]  /*1f90*/  HADD2.F32 R106, -RZ, R121.H0_H0 ;  /* 0x20000079ff6a7230 */ /* 0x000fe40000004100 */
[----:B-----5:R-:W-:Y:S01]  /*1fa0*/  FMUL.FTZ R121, R7, R104 ;  /* 0x0000006807797220 */ /* 0x020fe20000410000 */
[----:B------:R-:W-:Y:S01]  /*1fb0*/  FADD.FTZ R124, -R114, R107 ;  /* 0x0000006b727c7221 */ /* 0x000fe20000010100 */
[-C--:B------:R-:W-:Y:S01]  /*1fc0*/  FMUL.FTZ R122, R122, R105.reuse ;  /* 0x000000697a7a7220 */ /* 0x080fe20000410000 */
[----:B------:R-:W-:Y:S01]  /*1fd0*/  FADD.FTZ R56, R56, R105 ;  /* 0x0000006938387221 */ /* 0x000fe20000010000 */
[----:B------:R-:W-:Y:S01]  /*1fe0*/  FFMA.FTZ R84, R121, R105, R84 ;  /* 0x0000006979547223 */ /* 0x000fe20000010054 */
[----:B------:R-:W-:-:S02]  /*1ff0*/  HADD2.F32 R105, -RZ, R116.H0_H0 ;  /* 0x20000074ff697230 */ /* 0x000fc40000004100 */
[----:B------:R-:W-:Y:S01]  /*2000*/  FMUL.FTZ R124, R7, R124 ;  /* 0x0000007c077c7220 */ /* 0x000fe20000410000 */
[-C--:B------:R-:W-:Y:S01]  /*2010*/  FMUL.FTZ R123, R123, R106.reuse ;  /* 0x0000006a7b7b7220 */ /* 0x080fe20000410000 */
[----:B------:R-:W-:Y:S01]  /*2020*/  FADD.FTZ R57, R57, R106 ;  /* 0x0000006a39397221 */ /* 0x000fe20000010000 */
[----:B------:R-:W-:Y:S01]  /*2030*/  FADD.FTZ R104, -R114, R105 ;  /* 0x0000006972687221 */ /* 0x000fe20000010100 */
[----:B------:R-:W-:Y:S01]  /*2040*/  FFMA.FTZ R85, R124, R106, R85 ;  /* 0x0000006a7c557223 */ /* 0x000fe20000010055 */
[----:B------:R-:W-:Y:S02]  /*2050*/  HADD2.F32 R106, -RZ, R125.H0_H0 ;  /* 0x2000007dff6a7230 */ /* 0x000fe40000004100 */
[----:B------:R-:W-:Y:S02]  /*2060*/  HADD2.F32 R107, -RZ, R110.H0_H0 ;  /* 0x2000006eff6b7230 */ /* 0x000fe40000004100 */
[----:B------:R-:W-:Y:S01]  /*2070*/  FMUL.FTZ R125, R7, R104 ;  /* 0x00000068077d7220 */ /* 0x000fe20000410000 */
[----:B------:R-:W-:-:S02]  /*2080*/  HADD2.F32 R119, -RZ, R119.H0_H0 ;  /* 0x20000077ff777230 */ /* 0x000fc40000004100 */
[----:B------:R-:W-:Y:S01]  /*2090*/  FADD.FTZ R104, R115, R122 ;  /* 0x0000007a73687221 */ /* 0x000fe20000010000 */
[----:B------:R-:W-:Y:S01]  /*20a0*/  FFMA.FTZ R105, R121, R122, R0 ;  /* 0x0000007a79697223 */ /* 0x000fe20000010000 */
[----:B------:R-:W-:Y:S01]  /*20b0*/  FADD.FTZ R128, -R114, R107 ;  /* 0x0000006b72807221 */ /* 0x000fe20000010100 */
[----:B------:R-:W-:Y:S01]  /*20c0*/  FMUL.FTZ R126, R126, R119 ;  /* 0x000000777e7e7220 */ /* 0x000fe20000410000 */
        /* <DEDUP_REMOVED lines=12> */
.L_x_1316:
[----:B------:R-:W-:Y:S05]  /*2190*/  BSYNC.RECONVERGENT B0 ;  /* 0x0000000000007941 */ /* 0x000fea0003800200 */
.L_x_1315:
[----:B------:R-:W-:Y:S01]  /*21a0*/  ISETP.GE.U32.AND P6, PT, R4, 0x700, PT ;  /* 0x000007000400780c */ /* 0x000fe20003fc6070 */
[----:B------:R-:W-:Y:S03]  /*21b0*/  BSSY.RECONVERGENT B0, `(.L_x_1317) ;  /* 0x0000047000007945 */ /* 0x000fe60003800200 */
[----:B------:R-:W-:Y:S01]  /*21c0*/  P2R R171, PR, RZ, 0x40 ;  /* 0x00000040ffab7803 */ /* 0x000fe20000000000 */
[----:B------:R-:W-:Y:S08]  /*21d0*/  @!P5 BRA `(.L_x_1318) ;  /* 0x000000040010d947 */ /* 0x000ff00003800000 */
[----:B------:R-:W-:Y:S01]  /*21e0*/  ISETP.NE.U32.AND P0, PT, RZ, UR16, PT ;  /* 0x00000010ff007c0c */ /* 0x000fe2000bf05070 */
[----:B------:R-:W0:Y:S03]  /*21f0*/  LDC.64 R106, c[0x0][0x3a8] ;  /* 0x0000ea00ff6a7b82 */ /* 0x000e260000000a00 */
[----:B------:R-:W-:-:S05]  /*2200*/  ISETP.NE.AND.EX P0, PT, RZ, UR17, PT, P0 ;  /* 0x00000011ff007c0c */ /* 0x000fca000bf05300 */
[----:B------:R-:W1:Y:S08]  /*2210*/  LDC.64 R104, c[0x0][0x428] ;  /* 0x00010a00ff687b82 */ /* 0x000e700000000a00 */
[----:B------:R-:W2:Y:S01]  /*2220*/  @P0 LDC.64 R108, c[0x0][0x438] ;  /* 0x00010e00ff6c0b82 */ /* 0x000ea20000000a00 */
[----:B0-----:R-:W-:-:S06]  /*2230*/  IMAD.WIDE.U32 R106, R117, 0x8, R106 ;  /* 0x00000008756a7825 */ /* 0x001fcc00078e006a */
[----:B------:R-:W3:Y:S01]  /*2240*/  LDG.E.64 R106, desc[UR10][R106.64] ;  /* 0x0000000a6a6a7981 */ /* 0x000ee2000c1e1b00 */
[----:B-1----:R-:W-:-:S06]  /*2250*/  IMAD.WIDE.U32 R104, R117, 0x8, R104 ;  /* 0x0000000875687825 */ /* 0x002fcc00078e0068 */
[----:B------:R-:W4:Y:S01]  /*2260*/  LDG.E.64 R104, desc[UR10][R104.64] ;  /* 0x0000000a68687981 */ /* 0x000f22000c1e1b00 */
[----:B--2---:R-:W-:Y:S02]  /*2270*/  @P0 IMAD.WIDE.U32 R112, R117, 0x8, R108 ;  /* 0x0000000875700825 */ /* 0x004fe400078e006c */
[----:B------:R-:W0:Y:S03]  /*2280*/  LDC.64 R108, c[0x0][0x3b0] ;  /* 0x0000ec00ff6c7b82 */ /* 0x000e260000000a00 */
[----:B------:R1:W5:Y:S01]  /*2290*/  @P0 LDG.E.64 R158, desc[UR10][R112.64] ;  /* 0x0000000a709e0981 */ /* 0x000362000c1e1b00 */
[----:B------:R-:W-:-:S04]  /*22a0*/  ISETP.NE.U32.AND P0, PT, RZ, UR12, PT ;  /* 0x0000000cff007c0c */ /* 0x000fc8000bf05070 */
[----:B------:R-:W-:-:S13]  /*22b0*/  ISETP.NE.AND.EX P0, PT, RZ, UR13, PT, P0 ;  /* 0x0000000dff007c0c */ /* 0x000fda000bf05300 */
[----:B------:R-:W2:Y:S01]  /*22c0*/  @P0 LDC.64 R110, c[0x0][0x3b8] ;  /* 0x0000ee00ff6e0b82 */ /* 0x000ea20000000a00 */
[----:B0-----:R-:W-:-:S05]  /*22d0*/  IMAD.WIDE.U32 R108, R117, 0x4, R108 ;  /* 0x00000004756c7825 */ /* 0x001fca00078e006c */
[----:B------:R0:W5:Y:S01]  /*22e0*/  LDG.E R130, desc[UR10][R108.64] ;  /* 0x0000000a6c827981 */ /* 0x000162000c1e1900 */
[----:B--2---:R-:W-:-:S05]  /*22f0*/  @P0 IMAD.WIDE.U32 R110, R117, 0x4, R110 ;  /* 0x00000004756e0825 */ /* 0x004fca00078e006e */
[----:B------:R0:W5:Y:S01]  /*2300*/  @P0 LDG.E R129, desc[UR10][R110.64] ;  /* 0x0000000a6e810981 */ /* 0x000162000c1e1900 */
[--C-:B------:R-:W-:Y:S02]  /*2310*/  HADD2.F32 R132, -RZ, R178.reuse.H0_H0 ;  /* 0x200000b2ff847230 */ /* 0x100fe40000004100 */
[----:B------:R-:W-:Y:S02]  /*2320*/  HADD2.F32 R133, -RZ, R178.H1_H1 ;  /* 0x300000b2ff857230 */ /* 0x000fe40000004100 */
[--C-:B------:R-:W-:Y:S02]  /*2330*/  HADD2.F32 R136, -RZ, R179.reuse.H0_H0 ;  /* 0x200000b3ff887230 */ /* 0x100fe40000004100 */
[----:B------:R-:W-:Y:S02]  /*2340*/  HADD2.F32 R137, -RZ, R179.H1_H1 ;  /* 0x300000b3ff897230 */ /* 0x000fe40000004100 */
[----:B------:R-:W-:Y:S02]  /*2350*/  VIADD R117, R117, 0x100 ;  /* 0x0000010075757836 */ /* 0x000fe40000000000 */
[----:B---3--:R-:W-:-:S02]  /*2360*/  IMAD.MOV.U32 R116, RZ, RZ, R106 ;  /* 0x000000ffff747224 */ /* 0x008fc400078e006a */
[----:B-1----:R-:W-:Y:S02]  /*2370*/  IMAD.MOV.U32 R112, RZ, RZ, R107 ;  /* 0x000000ffff707224 */ /* 0x002fe400078e006b */
[----:B----4-:R-:W-:Y:S01]  /*2380*/  IMAD.MOV.U32 R118, RZ, RZ, R104 ;  /* 0x000000ffff767224 */ /* 0x010fe200078e0068 */
[--C-:B------:R-:W-:Y:S01]  /*2390*/  SHF.R.U64 R131, R104, 0x10, R105.reuse ;  /* 0x0000001068837819 */ /* 0x100fe20000001269 */
[--C-:B------:R-:W-:Y:S01]  /*23a0*/  IMAD.MOV.U32 R113, RZ, RZ, R105.reuse ;  /* 0x000000ffff717224 */ /* 0x100fe200078e0069 */
[----:B------:R-:W-:Y:S01]  /*23b0*/  SHF.R.U32.HI R119, RZ, 0x10, R105 ;  /* 0x00000010ff777819 */ /* 0x000fe20000011669 */
[----:B------:R-:W-:Y:S01]  /*23c0*/  HADD2.F32 R105, -RZ, R116.H0_H0 ;  /* 0x20000074ff697230 */ /* 0x000fe20000004100 */
[--C-:B------:R-:W-:Y:S02]  /*23d0*/  SHF.R.U64 R104, R106, 0x10, R107.reuse ;  /* 0x000000106a687819 */ /* 0x100fe4000000126b */
[----:B------:R-:W-:-:S03]  /*23e0*/  SHF.R.U32.HI R116, RZ, 0x10, R107 ;  /* 0x00000010ff747819 */ /* 0x000fc6000001166b */
[----:B------:R-:W-:Y:S02]  /*23f0*/  HADD2.F32 R107, -RZ, R104.H0_H0 ;  /* 0x20000068ff6b7230 */ /* 0x000fe40000004100 */
[----:B------:R-:W-:Y:S01]  /*2400*/  FADD.FTZ R104, -R114, R105 ;  /* 0x0000006972687221 */ /* 0x000fe20000010100 */
[----:B------:R-:W-:Y:S02]  /*2410*/  HADD2.F32 R105, -RZ, R118.H0_H0 ;  /* 0x20000076ff697230 */ /* 0x000fe40000004100 */
[----:B------:R-:W-:Y:S02]  /*2420*/  HADD2.F32 R106, -RZ, R131.H0_H0 ;  /* 0x20000083ff6a7230 */ /* 0x000fe40000004100 */
[----:B-----5:R-:W-:Y:S01]  /*2430*/  FMUL.FTZ R131, R7, R104 ;  /* 0x0000006807837220 */ /* 0x020fe20000410000 */
[-C--:B------:R-:W-:Y:S01]  /*2440*/  FMUL.FTZ R132, R132, R105.reuse ;  /* 0x0000006984847220 */ /* 0x080fe20000410000 */
[----:B------:R-:W-:Y:S02]  /*2450*/  FADD.FTZ R52, R52, R105 ;  /* 0x0000006934347221 */ /* 0x000fe40000010000 */
[----:B------:R-:W-:Y:S01]  /*2460*/  FFMA.FTZ R80, R131, R105, R80 ;  /* 0x0000006983507223 */ /* 0x000fe20000010050 */
[----:B------:R-:W-:-:S02]  /*2470*/  HADD2.F32 R105, -RZ, R112.H0_H0 ;  /* 0x20000070ff697230 */ /* 0x000fc40000004100 */
[C---:B------:R-:W-:Y:S01]  /*2480*/  FADD.FTZ R134, -R114.reuse, R107 ;  /* 0x0000006b72867221 */ /* 0x040fe20000010100 */
[----:B------:R-:W-:Y:S02]  /*2490*/  HADD2.F32 R107, -RZ, R116.H0_H0 ;  /* 0x20000074ff6b7230 */ /* 0x000fe40000004100 */
[----:B------:R-:W-:Y:S01]  /*24a0*/  FADD.FTZ R104, -R114, R105 ;  /* 0x0000006972687221 */ /* 0x000fe20000010100 */
[----:B------:R-:W-:Y:S01]  /*24b0*/  FMUL.FTZ R134, R7, R134 ;  /* 0x0000008607867220 */ /* 0x000fe20000410000 */
[----:B------:R-:W-:Y:S02]  /*24c0*/  HADD2.F32 R113, -RZ, R113.H0_H0 ;  /* 0x20000071ff717230 */ /* 0x000fe40000004100 */
[----:B------:R-:W-:Y:S01]  /*24d0*/  FMUL.FTZ R133, R133, R106 ;  /* 0x0000006a85857220 */ /* 0x000fe20000410000 */
[----:B------:R-:W-:Y:S01]  /*24e0*/  FMUL.FTZ R135, R7, R104 ;  /* 0x0000006807877220 */ /* 0x000fe20000410000 */
[----:B------:R-:W-:Y:S01]  /*24f0*/  FADD.FTZ R104, R115, R132 ;  /* 0x0000008473687221 */ /* 0x000fe20000010000 */
[----:B------:R-:W-:Y:S01]  /*2500*/  FFMA.FTZ R105, R131, R132, R0 ;  /* 0x0000008483697223 */ /* 0x000fe20000010000 */
[----:B------:R-:W-:Y:S01]  /*2510*/  FADD.FTZ R53, R53, R106 ;  /* 0x0000006a35357221 */ /* 0x000fe20000010000 */
[----:B------:R-:W-:Y:S01]  /*2520*/  FFMA.FTZ R81, R134, R106, R81 ;  /* 0x0000006a86517223 */ /* 0x000fe20000010051 */
[----:B------:R-:W-:-:S02]  /*2530*/  HADD2.F32 R106, -RZ, R119.H0_H0 ;  /* 0x20000077ff6a7230 */ /* 0x000fc40000004100 */
        /* <DEDUP_REMOVED lines=13> */
[----:B0-----:R-:W-:-:S07]  /*2610*/  FFMA.FTZ R0, R138, R137, R0 ;  /* 0x000000898a007223 */ /* 0x001fce0000010000 */
.L_x_1318:
[----:B------:R-:W-:Y:S05]  /*2620*/  BSYNC.RECONVERGENT B0 ;  /* 0x0000000000007941 */ /* 0x000fea0003800200 */
.L_x_1317:
        /* <DEDUP_REMOVED lines=13> */
[----:B------:R0:W5:Y:S01]  /*2700*/  @P0 LDG.E.64 R156, desc[UR10][R112.64] ;  /* 0x0000000a709c0981 */ /* 0x000162000c1e1b00 */
[----:B------:R-:W-:-:S04]  /*2710*/  ISETP.NE.U32.AND P0, PT, RZ, UR12, PT ;  /* 0x0000000cff007c0c */ /* 0x000fc8000bf05070 */
[----:B------:R-:W-:-:S13]  /*2720*/  ISETP.NE.AND.EX P0, PT, RZ, UR13, PT, P0 ;  /* 0x0000000dff007c0c */ /* 0x000fda000bf05300 */
[----:B------:R-:W1:Y:S01]  /*2730*/  @P0 LDC.64 R108, c[0x0][0x3b8] ;  /* 0x0000ee00ff6c0b82 */ /* 0x000e620000000a00 */
[----:B--2---:R-:W-:-:S04]  /*2740*/  IMAD.WIDE.U32 R110, R117, 0x4, R110 ;  /* 0x00000004756e7825 */ /* 0x004fc800078e006e */
[--C-:B------:R-:W-:Y:S01]  /*2750*/  HADD2.F32 R142, -RZ, R180.reuse.H0_H0 ;  /* 0x200000b4ff8e7230 */ /* 0x100fe20000004100 */
[----:B------:R-:W5:Y:S01]  /*2760*/  LDG.E R139, desc[UR10][R110.64] ;  /* 0x0000000a6e8b7981 */ /* 0x000f62000c1e1900 */
[----:B------:R-:W-:Y:S02]  /*2770*/  HADD2.F32 R143, -RZ, R180.H1_H1 ;  /* 0x300000b4ff8f7230 */ /* 0x000fe40000004100 */
[----:B-1----:R-:W-:-:S05]  /*2780*/  @P0 IMAD.WIDE.U32 R108, R117, 0x4, R108 ;  /* 0x00000004756c0825 */ /* 0x002fca00078e006c */
[----:B------:R1:W5:Y:S01]  /*2790*/  @P0 LDG.E R140, desc[UR10][R108.64] ;  /* 0x0000000a6c8c0981 */ /* 0x000362000c1e1900 */
[--C-:B------:R-:W-:Y:S02]  /*27a0*/  HADD2.F32 R145, -RZ, R181.reuse.H0_H0 ;  /* 0x200000b5ff917230 */ /* 0x100fe40000004100 */
[----:B------:R-:W-:Y:S02]  /*27b0*/  HADD2.F32 R146, -RZ, R181.H1_H1 ;  /* 0x300000b5ff927230 */ /* 0x000fe40000004100 */
[----:B---3--:R-:W-:Y:S01]  /*27c0*/  IMAD.MOV.U32 R116, RZ, RZ, R104 ;  /* 0x000000ffff747224 */ /* 0x008fe200078e0068 */
[--C-:B------:R-:W-:Y:S01]  /*27d0*/  SHF.R.U64 R119, R104, 0x10, R105.reuse ;  /* 0x0000001068777819 */ /* 0x100fe20000001269 */
[--C-:B0-----:R-:W-:Y:S01]  /*27e0*/  IMAD.MOV.U32 R113, RZ, RZ, R105.reuse ;  /* 0x000000ffff717224 */ /* 0x101fe200078e0069 */
[----:B------:R-:W-:Y:S01]  /*27f0*/  SHF.R.U32.HI R118, RZ, 0x10, R105 ;  /* 0x00000010ff767819 */ /* 0x000fe20000011669 */
[----:B----4-:R-:W-:Y:S01]  /*2800*/  IMAD.MOV.U32 R104, RZ, RZ, R106 ;  /* 0x000000ffff687224 */ /* 0x010fe200078e006a */
[----:B------:R-:W-:-:S04]  /*2810*/  SHF.R.U64 R106, R106, 0x10, R107 ;  /* 0x000000106a6a7819 */ /* 0x000fc8000000126b */
[----:B------:R-:W-:Y:S02]  /*2820*/  HADD2.F32 R105, -RZ, R104.H0_H0 ;  /* 0x20000068ff697230 */ /* 0x000fe40000004100 */
[----:B-1----:R-:W-:Y:S01]  /*2830*/  HADD2.F32 R109, -RZ, R106.H0_H0 ;  /* 0x2000006aff6d7230 */ /* 0x002fe20000004100 */
[--C-:B------:R-:W-:Y:S01]  /*2840*/  SHF.R.U32.HI R117, RZ, 0x10, R107.reuse ;  /* 0x00000010ff757819 */ /* 0x100fe2000001166b */
[----:B------:R-:W-:Y:S02]  /*2850*/  IMAD.MOV.U32 R112, RZ, RZ, R107 ;  /* 0x000000ffff707224 */ /* 0x000fe400078e006b */
[C---:B------:R-:W-:Y:S01]  /*2860*/  FADD.FTZ R104, -R114.reuse, R105 ;  /* 0x0000006972687221 */ /* 0x040fe20000010100 */
[----:B------:R-:W-:Y:S02]  /*2870*/  HADD2.F32 R107, -RZ, R116.H0_H0 ;  /* 0x20000074ff6b7230 */ /* 0x000fe40000004100 */
[----:B------:R-:W-:Y:S01]  /*2880*/  FADD.FTZ R144, -R114, R109 ;  /* 0x0000006d72907221 */ /* 0x000fe20000010100 */
[----:B-----5:R-:W-:Y:S01]  /*2890*/  FMUL.FTZ R141, R7, R104 ;  /* 0x00000068078d7220 */ /* 0x020fe20000410000 */
[----:B------:R-:W-:-:S02]  /*28a0*/  HADD2.F32 R104, -RZ, R119.H0_H0 ;  /* 0x20000077ff687230 */ /* 0x000fc40000004100 */
[----:B------:R-:W-:Y:S01]  /*28b0*/  FMUL.FTZ R144, R7, R144 ;  /* 0x0000009007907220 */ /* 0x000fe20000410000 */
[----:B------:R-:W-:Y:S02]  /*28c0*/  HADD2.F32 R111, -RZ, R112.H0_H0 ;  /* 0x20000070ff6f7230 */ /* 0x000fe40000004100 */
[-C--:B------:R-:W-:Y:S01]  /*28d0*/  FMUL.FTZ R142, R142, R107.reuse ;  /* 0x0000006b8e8e7220 */ /* 0x080fe20000410000 */
[----:B------:R-:W-:Y:S02]  /*28e0*/  HADD2.F32 R117, -RZ, R117.H0_H0 ;  /* 0x20000075ff757230 */ /* 0x000fe40000004100 */
[-C--:B------:R-:W-:Y:S01]  /*28f0*/  FMUL.FTZ R143, R143, R104.reuse ;  /* 0x000000688f8f7220 */ /* 0x080fe20000410000 */
[----:B------:R-:W-:Y:S02]  /*2900*/  HADD2.F32 R113, -RZ, R113.H0_H0 ;  /* 0x20000071ff717230 */ /* 0x000fe40000004100 */
[----:B------:R-:W-:Y:S01]  /*2910*/  FADD.FTZ R49, R49, R104 ;  /* 0x0000006831317221 */ /* 0x000fe20000010000 */
[----:B------:R-:W-:Y:S01]  /*2920*/  FFMA.FTZ R77, R144, R104, R77 ;  /* 0x00000068904d7223 */ /* 0x000fe2000001004d */
[----:B------:R-:W-:Y:S01]  /*2930*/  FADD.FTZ R106, -R114, R111 ;  /* 0x0000006f726a7221 */ /* 0x000fe20000010100 */
[----:B------:R-:W-:Y:S01]  /*2940*/  FADD.FTZ R104, R115, R142 ;  /* 0x0000008e73687221 */ /* 0x000fe20000010000 */
[C---:B------:R-:W-:Y:S01]  /*2950*/  FFMA.FTZ R105, R141.reuse, R142, R0 ;  /* 0x0000008e8d697223 */ /* 0x040fe20000010000 */
[----:B------:R-:W-:Y:S01]  /*2960*/  FADD.FTZ R48, R48, R107 ;  /* 0x0000006b30307221 */ /* 0x000fe20000010000 */
[----:B------:R-:W-:Y:S01]  /*2970*/  FFMA.FTZ R76, R141, R107, R76 ;  /* 0x0000006b8d4c7223 */ /* 0x000fe2000001004c */
[----:B------:R-:W-:-:S02]  /*2980*/  HADD2.F32 R107, -RZ, R118.H0_H0 ;  /* 0x20000076ff6b7230 */ /* 0x000fc40000004100 */
[----:B------:R-:W-:Y:S01]  /*2990*/  FADD.FTZ R148, -R114, R117 ;  /* 0x0000007572947221 */ /* 0x000fe20000010100 */
[----:B------:R-:W-:Y:S01]  /*29a0*/  FMUL.FTZ R145, R145, R113 ;  /* 0x0000007191917220 */ /* 0x000fe20000410000 */
[C---:B------:R-:W-:Y:S01]  /*29b0*/  FMUL.FTZ R147, R7.reuse, R106 ;  /* 0x0000006a07937220 */ /* 0x040fe20000410000 */
        /* <DEDUP_REMOVED lines=9> */
[C---:B------:R-:W-:Y:S01]  /*2a50*/  FFMA.FTZ R79, R148.reuse, R107, R79 ;  /* 0x0000006b944f7223 */ /* 0x040fe2000001004f */
[----:B------:R-:W-:Y:S01]  /*2a60*/  FADD.FTZ R115, R115, R146 ;  /* 0x0000009273737221 */ /* 0x000fe20000010000 */
[----:B------:R-:W-:-:S07]  /*2a70*/  FFMA.FTZ R0, R148, R146, R105 ;  /* 0x0000009294007223 */ /* 0x000fce0000010069 */
.L_x_1320:
[----:B------:R-:W-:Y:S05]  /*2a80*/  BSYNC.RECONVERGENT B0 ;  /* 0x0000000000007941 */ /* 0x000fea0003800200 */
.L_x_1319:
        /* <DEDUP_REMOVED lines=32> */
.L_x_1322:
[----:B------:R-:W-:Y:S05]  /*2c90*/  BSYNC.RECONVERGENT B0 ;  /* 0x0000000000007941 */ /* 0x000fea0003800200 */
.L_x_1321:
        /* <DEDUP_REMOVED lines=37> */
[----:B------:R-:W-:-:S04]  /*2ef0*/  FMUL.FTZ R114, R106, UR9 ;  /* 0x000000096a727c20 */ /* 0x000fc80008410000 */
[----:B------:R-:W-:Y:S01]  /*2f00*/  FSEL R115, R115, RZ, !P0 ;  /* 0x000000ff73737208 */ /* 0x000fe20004000000 */
[----:B-1----:R-:W-:Y:S01]  /*2f10*/  IMAD.IADD R5, R5, 0x1, R104 ;  /* 0x0000000105057824 */ /* 0x002fe200078e0268 */
[----:B------:R-:W-:Y:S02]  /*2f20*/  P2R R104, PR, RZ, 0x1 ;  /* 0x00000001ff687803 */ /* 0x000fe40000000000 */
[----:B------:R-:W-:Y:S02]  /*2f30*/  ISETP.GE.U32.AND P0, PT, R4, 0x100, PT ;  /* 0x000001000400780c */ /* 0x000fe40003f06070 */
[----:B------:R-:W-:-:S04]  /*2f40*/  ISETP.GE.AND P6, PT, R5, R105, PT ;  /* 0x000000690500720c */ /* 0x000fc80003fc6270 */
[----:B------:R-:W-:-:S07]  /*2f50*/  P2R R105, PR, RZ, 0x40 ;  /* 0x00000040ff697803 */ /* 0x000fce0000000000 */
[----:B------:R-:W-:Y:S05]  /*2f60*/  @!P0 BRA `(.L_x_1324) ;  /* 0x0000001800848947 */ /* 0x000fea0003800000 */
        /* <DEDUP_REMOVED lines=30> */
[----:B------:R-:W-:Y:S01]  /*3150*/  F2FP.F16.F32.PACK_AB R107, R107, R106 ;  /* 0x0000006a6b6b723e */ /* 0x000fe200000000ff */
[----:B------:R-:W-:-:S03]  /*3160*/  FMUL.FTZ R108, R7, R108 ;  /* 0x0000006c076c7220 */ /* 0x000fc60000410000 */
[C---:B------:R-:W-:Y:S01]  /*3170*/  PRMT R106, R107.reuse, 0x7632, R106 ;  /* 0x000076326b6a7816 */ /* 0x040fe2000000006a */
[----:B------:R-:W-:Y:S01]  /*3180*/  FMUL.FTZ R108, R108, UR14 ;  /* 0x0000000e6c6c7c20 */ /* 0x000fe20008410000 */
[----:B------:R-:W-:-:S04]  /*3190*/  PRMT R111, R107, 0x7610, R111 ;  /* 0x000076106b6f7816 */ /* 0x000fc8000000006f */
[----:B------:R-:W-:Y:S02]  /*31a0*/  FSEL R108, R108, RZ, P6 ;  /* 0x000000ff6c6c7208 */ /* 0x000fe40003000000 */
[----:B------:R-:W-:-:S04]  /*31b0*/  ISETP.GE.U32.AND P6, PT, R9, 0x1000000, PT ;  /* 0x010000000900780c */ /* 0x000fc80003fc6070 */
[----:B------:R-:W-:-:S04]  /*31c0*/  FSEL R109, R110, RZ, P6 ;  /* 0x000000ff6e6d7208 */ /* 0x000fc80003000000 */
[----:B------:R-:W-:-:S04]  /*31d0*/  F2FP.F16.F32.PACK_AB R108, R109, R108 ;  /* 0x0000006c6d6c723e */ /* 0x000fc800000000ff */
[C---:B------:R-:W-:Y:S02]  /*31e0*/  PRMT R113, R108.reuse, 0x7632, R113 ;  /* 0x000076326c717816 */ /* 0x040fe40000000071 */
[----:B------:R-:W-:Y:S01]  /*31f0*/  PRMT R110, R108, 0x7610, R110 ;  /* 0x000076106c6e7816 */ /* 0x000fe2000000006e */
[----:B------:R-:W-:Y:S06]  /*3200*/  BRA `(.L_x_1328) ;  /* 0x0000001400607947 */ /* 0x000fec0003800000 */
.L_x_1327:
[-CC-:B------:R-:W-:Y:S01]  /*3210*/  FFMA.FTZ R107, R3, R114.reuse, R115.reuse ;  /* 0x00000072036b7223 */ /* 0x180fe20000010073 */
[-CC-:B------:R-:W-:Y:S01]  /*3220*/  FFMA.FTZ R108, R12, R114.reuse, R115.reuse ;  /* 0x000000720c6c7223 */ /* 0x180fe20000010073 */
[-C--:B------:R-:W-:Y:S01]  /*3230*/  FFMA.FTZ R111, R13, R114.reuse, R115 ;  /* 0x000000720d6f7223 */ /* 0x080fe20000010073 */
        /* <DEDUP_REMOVED lines=14> */
[----:B------:R-:W-:Y:S02]  /*3320*/  LOP3.LUT P6, RZ, R9, 0xff00, RZ, 0xc0, !PT ;  /* 0x0000ff0009ff7812 */ /* 0x000fe400078cc0ff */
[----:B------:R-:W-:Y:S02]  /*3330*/  F2FP.F16.F32.PACK_AB R107, R107, R106 ;  /* 0x0000006a6b6b723e */ /* 0x000fe400000000ff */
[----:B------:R-:W-:Y:S02]  /*3340*/  FSEL R109, R109, RZ, P6 ;  /* 0x000000ff6d6d7208 */ /* 0x000fe40003000000 */
[----:B------:R-:W-:Y:S02]  /*3350*/  LOP3.LUT P6, RZ, R9, 0xff0000, RZ, 0xc0, !PT ;  /* 0x00ff000009ff7812 */ /* 0x000fe400078cc0ff */
[----:B------:R-:W-:-:S02]  /*3360*/  F2FP.F16.F32.PACK_AB R109, R109, R108 ;  /* 0x0000006c6d6d723e */ /* 0x000fc400000000ff */
[----:B------:R-:W-:Y:S01]  /*3370*/  FSEL R113, R111, RZ, P6 ;  /* 0x000000ff6f717208 */ /* 0x000fe20003000000 */
[----:B------:R-:W-:Y:S01]  /*3380*/  FMUL.FTZ R111, R112, UR14 ;  /* 0x0000000e706f7c20 */ /* 0x000fe20008410000 */
[----:B------:R-:W-:Y:S02]  /*3390*/  ISETP.GE.U32.AND P6, PT, R9, 0x1000000, PT ;  /* 0x010000000900780c */ /* 0x000fe40003fc6070 */
[----:B------:R-:W-:Y:S02]  /*33a0*/  F2FP.F16.F32.PACK_AB R113, R113, R110 ;  /* 0x0000006e7171723e */ /* 0x000fe400000000ff */
[----:B------:R-:W-:Y:S02]  /*33b0*/  FSEL R117, R111, RZ, P6 ;  /* 0x000000ff6f757208 */ /* 0x000fe40003000000 */
[----:B------:R-:W-:Y:S02]  /*33c0*/  PRMT R110, R113, 0x7632, R110 ;  /* 0x00007632716e7816 */ /* 0x000fe4000000006e */
[----:B------:R-:W-:-:S02]  /*33d0*/  F2FP.F16.F32.PACK_AB R117, R117, R112 ;  /* 0x000000707575723e */ /* 0x000fc400000000ff */
        /* <DEDUP_REMOVED lines=8> */
.L_x_1326:
[----:B------:R-:W-:Y:S01]  /*3460*/  UMOV UR4, UR6 ;  /* 0x0000000600047c82 */ /* 0x000fe20008000000 */
[----:B------:R-:W-:Y:S01]  /*3470*/  UMOV UR5, UR7 ;  /* 0x0000000700057c82 */ /* 0x000fe20008000000 */
[----:B------:R-:W-:-:S04]  /*3480*/  UISETP.NE.U32.AND UP0, UPT, UR4, URZ, UPT ;  /* 0x000000ff0400728c */ /* 0x000fc8000bf05070 */
[----:B------:R-:W-:-:S09]  /*3490*/  UISETP.NE.AND.EX UP0, UPT, UR5, URZ, UPT, UP0 ;  /* 0x000000ff0500728c */ /* 0x000fd2000bf05300 */
[----:B------:R-:W-:Y:S05]  /*34a0*/  BRA.U UP0, `(.L_x_1329) ;  /* 0x00000001009c7547 */ /* 0x000fea000b800000 */
[----:B------:R-:W-:Y:S02]  /*34b0*/  IMAD.MOV.U32 R106, RZ, RZ, R168 ;  /* 0x000000ffff6a7224 */ /* 0x000fe400078e00a8 */
[-C--:B------:R-:W-:Y:S01]  /*34c0*/  FFMA.FTZ R107, R3, R114.reuse, R115 ;  /* 0x00000072036b7223 */ /* 0x080fe20000010073 */
[----:B------:R-:W-:Y:S01]  /*34d0*/  SHF.R.U64 R108, R168, 0x10, R169 ;  /* 0x00000010a86c7819 */ /* 0x000fe200000012a9 */
[-C--:B------:R-:W-:Y:S01]  /*34e0*/  FFMA.FTZ R110, R12, R114.reuse, R115 ;  /* 0x000000720c6e7223 */ /* 0x080fe20000010073 */
[----:B------:R-:W-:Y:S01]  /*34f0*/  LOP3.LUT P6, RZ, R9, 0xff, RZ, 0xc0, !PT ;  /* 0x000000ff09ff7812 */ /* 0x000fe200078cc0ff */
[----:B------:R-:W-:Y:S02]  /*3500*/  HADD2.F32 R106, -RZ, R106.H0_H0 ;  /* 0x2000006aff6a7230 */ /* 0x000fe40000004100 */
[----:B------:R-:W-:Y:S01]  /*3510*/  FADD.FTZ R107, R10, -R107 ;  /* 0x8000006b0a6b7221 */ /* 0x000fe20000010000 */
[----:B------:R-:W-:Y:S02]  /*3520*/  HADD2.F32 R108, -RZ, R108.H0_H0 ;  /* 0x2000006cff6c7230 */ /* 0x000fe40000004100 */
[----:B------:R-:W-:Y:S01]  /*3530*/  FADD.FTZ R110, R11, -R110 ;  /* 0x8000006e0b6e7221 */ /* 0x000fe20000010000 */
[-CC-:B------:R-:W-:Y:S01]  /*3540*/  FFMA.FTZ R109, R13, R114.reuse, R115.reuse ;  /* 0x000000720d6d7223 */ /* 0x180fe20000010073 */
[C---:B-----5:R-:W-:Y:S01]  /*3550*/  FFMA.FTZ R106, R7.reuse, R107, R106 ;  /* 0x0000006b076a7223 */ /* 0x060fe2000001006a */
[----:B------:R-:W-:Y:S01]  /*3560*/  FFMA.FTZ R112, R16, R114, R115 ;  /* 0x0000007210707223 */ /* 0x000fe20000010073 */
[----:B------:R-:W-:Y:S01]  /*3570*/  FFMA.FTZ R108, R7, R110, R108 ;  /* 0x0000006e076c7223 */ /* 0x000fe2000001006c */
[----:B------:R-:W-:Y:S01]  /*3580*/  SHF.R.U32.HI R110, RZ, 0x10, R169 ;  /* 0x00000010ff6e7819 */ /* 0x000fe200000116a9 */
[----:B------:R-:W-:Y:S01]  /*3590*/  FMUL.FTZ R106, R106, UR14 ;  /* 0x0000000e6a6a7c20 */ /* 0x000fe20008410000 */
[----:B------:R-:W-:Y:S01]  /*35a0*/  FADD.FTZ R109, R14, -R109 ;  /* 0x8000006d0e6d7221 */ /* 0x000fe20000010000 */
[----:B------:R-:W-:Y:S01]  /*35b0*/  FMUL.FTZ R108, R108, UR14 ;  /* 0x0000000e6c6c7c20 */ /* 0x000fe20008410000 */
[----:B------:R-:W-:Y:S01]  /*35c0*/  FADD.FTZ R112, R15, -R112 ;  /* 0x800000700f707221 */ /* 0x000fe20000010000 */
[----:B------:R-:W-:Y:S01]  /*35d0*/  HADD2.F32 R110, -RZ, R110.H0_H0 ;  /* 0x2000006eff6e7230 */ /* 0x000fe20000004100 */
[----:B------:R-:W-:-:S02]  /*35e0*/  FSEL R106, R106, RZ, P6 ;  /* 0x000000ff6a6a7208 */ /* 0x000fc40003000000 */
[----:B------:R-:W-:Y:S02]  /*35f0*/  LOP3.LUT P6, RZ, R9, 0xff00, RZ, 0xc0, !PT ;  /* 0x0000ff0009ff7812 */ /* 0x000fe400078cc0ff */
[----:B------:R-:W-:Y:S02]  /*3600*/  FFMA.FTZ R110, R7, R112, R110 ;  /* 0x00000070076e7223 */ /* 0x000fe4000001006e */
[----:B------:R-:W-:Y:S01]  /*3610*/  FSEL R107, R108, RZ, P6 ;  /* 0x000000ff6c6b7208 */ /* 0x000fe20003000000 */
[----:B------:R-:W-:Y:S01]  /*3620*/  IMAD.MOV.U32 R108, RZ, RZ, R169 ;  /* 0x000000ffff6c7224 */ /* 0x000fe200078e00a9 */
[----:B------:R-:W-:Y:S01]  /*3630*/  LOP3.LUT P6, RZ, R9, 0xff0000, RZ, 0xc0, !PT ;  /* 0x00ff000009ff7812 */ /* 0x000fe200078cc0ff */
[----:B------:R-:W-:Y:S01]  /*3640*/  FMUL.FTZ R110, R110, UR14 ;  /* 0x0000000e6e6e7c20 */ /* 0x000fe20008410000 */
[----:B------:R-:W-:Y:S02]  /*3650*/  F2FP.F16.F32.PACK_AB R107, R107, R106 ;  /* 0x0000006a6b6b723e */ /* 0x000fe400000000ff */
[----:B------:R-:W-:-:S02]  /*3660*/  HADD2.F32 R108, -RZ, R108.H0_H0 ;  /* 0x2000006cff6c7230 */ /* 0x000fc40000004100 */
[C---:B------:R-:W-:Y:S02]  /*3670*/  PRMT R106, R107.reuse, 0x7632, R106 ;  /* 0x000076326b6a7816 */ /* 0x040fe4000000006a */
[----:B------:R-:W-:Y:S01]  /*3680*/  PRMT R111, R107, 0x7610, R111 ;  /* 0x000076106b6f7816 */ /* 0x000fe2000000006f */
[----:B------:R-:W-:-:S04]  /*3690*/  FFMA.FTZ R108, R7, R109, R108 ;  /* 0x0000006d076c7223 */ /* 0x000fc8000001006c */
[----:B------:R-:W-:-:S05]  /*36a0*/  FMUL.FTZ R108, R108, UR14 ;  /* 0x0000000e6c6c7c20 */ /* 0x000fca0008410000 */
[----:B------:R-:W-:Y:S02]  /*36b0*/  FSEL R108, R108, RZ, P6 ;  /* 0x000000ff6c6c7208 */ /* 0x000fe40003000000 */
[----:B------:R-:W-:-:S04]  /*36c0*/  ISETP.GE.U32.AND P6, PT, R9, 0x1000000, PT ;  /* 0x010000000900780c */ /* 0x000fc80003fc6070 */
[----:B------:R-:W-:-:S04]  /*36d0*/  FSEL R109, R110, RZ, P6 ;  /* 0x000000ff6e6d7208 */ /* 0x000fc80003000000 */
[----:B------:R-:W-:-:S04]  /*36e0*/  F2FP.F16.F32.PACK_AB R108, R109, R108 ;  /* 0x0000006c6d6c723e */ /* 0x000fc800000000ff */
[C---:B------:R-:W-:Y:S02]  /*36f0*/  PRMT R113, R108.reuse, 0x7632, R113 ;  /* 0x000076326c717816 */ /* 0x040fe40000000071 */
[----:B------:R-:W-:Y:S01]  /*3700*/  PRMT R110, R108, 0x7610, R110 ;  /* 0x000076106c6e7816 */ /* 0x000fe2000000006e */
[----:B------:R-:W-:Y:S06]  /*3710*/  BRA `(.L_x_1328) ;  /* 0x00000010001c7947 */ /* 0x000fec0003800000 */
.L_x_1329:
[----:B------:R-:W-:Y:S02]  /*3720*/  IMAD.MOV.U32 R106, RZ, RZ, R168 ;  /* 0x000000ffff6a7224 */ /* 0x000fe400078e00a8 */
[-C--:B------:R-:W-:Y:S01]  /*3730*/  FFMA.FTZ R107, R3, R114.reuse, R115 ;  /* 0x00000072036b7223 */ /* 0x080fe20000010073 */
[----:B------:R-:W-:Y:S01]  /*3740*/  SHF.R.U64 R109, R168, 0x10, R169 ;  /* 0x00000010a86d7819 */ /* 0x000fe200000012a9 */
[----:B------:R-:W-:Y:S01]  /*3750*/  FFMA.FTZ R111, R13, R114, R115 ;  /* 0x000000720d6f7223 */ /* 0x000fe20000010073 */
[----:B------:R-:W-:Y:S01]  /*3760*/  LOP3.LUT P6, RZ, R9, 0xff, RZ, 0xc0, !PT ;  /* 0x000000ff09ff7812 */ /* 0x000fe200078cc0ff */
[----:B------:R-:W-:Y:S02]  /*3770*/  HADD2.F32 R108, -RZ, R106.H0_H0 ;  /* 0x2000006aff6c7230 */ /* 0x000fe40000004100 */
[----:B------:R-:W-:Y:S01]  /*3780*/  FADD.FTZ R106, R10, -R107 ;  /* 0x8000006b0a6a7221 */ /* 0x000fe20000010000 */
[----:B------:R-:W-:-:S03]  /*3790*/  HADD2.F32 R110, -RZ, R109.H0_H0 ;  /* 0x2000006dff6e7230 */ /* 0x000fc60000004100 */
[----:B-----5:R-:W-:Y:S01]  /*37a0*/  FFMA.FTZ R106, R7, R106, R108 ;  /* 0x0000006a076a7223 */ /* 0x020fe2000001006c */
[----:B------:R-:W-:-:S03]  /*37b0*/  FFMA.FTZ R108, R12, R114, R115 ;  /* 0x000000720c6c7223 */ /* 0x000fc60000010073 */
[----:B------:R-:W-:Y:S01]  /*37c0*/  FMUL.FTZ R107, R106, UR14 ;  /* 0x0000000e6a6b7c20 */ /* 0x000fe20008410000 */
[----:B------:R-:W-:-:S04]  /*37d0*/  FADD.FTZ R108, R11, -R108 ;  /* 0x8000006c0b6c7221 */ /* 0x000fc80000010000 */
[----:B------:R-:W-:Y:S01]  /*37e0*/  FFMA.FTZ R108, R7, R108, R110 ;  /* 0x0000006c076c7223 */ /* 0x000fe2000001006e */
[----:B------:R-:W-:Y:S01]  /*37f0*/  IMAD.MOV.U32 R110, RZ, RZ, R169 ;  /* 0x000000ffff6e7224 */ /* 0x000fe200078e00a9 */
[----:B------:R-:W-:Y:S02]  /*3800*/  FSEL R107, R107, RZ, P6 ;  /* 0x000000ff6b6b7208 */ /* 0x000fe40003000000 */
[----:B------:R-:W-:Y:S01]  /*3810*/  FMUL.FTZ R109, R108, UR14 ;  /* 0x0000000e6c6d7c20 */ /* 0x000fe20008410000 */
[----:B------:R-:W-:Y:S01]  /*3820*/  LOP3.LUT P6, RZ, R9, 0xff00, RZ, 0xc0, !PT ;  /* 0x0000ff0009ff7812 */ /* 0x000fe200078cc0ff */
[----:B------:R-:W-:Y:S02]  /*3830*/  HADD2.F32 R112, -RZ, R110.H0_H0 ;  /* 0x2000006eff707230 */ /* 0x000fe40000004100 */
[----:B------:R-:W-:Y:S01]  /*3840*/  FADD.FTZ R110, R14, -R111 ;  /* 0x8000006f0e6e7221 */ /* 0x000fe20000010000 */
[----:B------:R-:W-:Y:S02]  /*3850*/  F2FP.F16.F32.PACK_AB R107, R107, R106 ;  /* 0x0000006a6b6b723e */ /* 0x000fe400000000ff */
[----:B------:R-:W-:Y:S01]  /*3860*/  FSEL R109, R109, RZ, P6 ;  /* 0x000000ff6d6d7208 */ /* 0x000fe20003000000 */
[----:B------:R-:W-:Y:S01]  /*3870*/  FFMA.FTZ R110, R7, R110, R112 ;  /* 0x0000006e076e7223 */ /* 0x000fe20000010070 */
[----:B------:R-:W-:Y:S01]  /*3880*/  LOP3.LUT P6, RZ, R9, 0xff0000, RZ, 0xc0, !PT ;  /* 0x00ff000009ff7812 */ /* 0x000fe200078cc0ff */
[----:B------:R-:W-:Y:S01]  /*3890*/  FFMA.FTZ R112, R16, R114, R115 ;  /* 0x0000007210707223 */ /* 0x000fe20000010073 */
[----:B------:R-:W-:Y:S01]  /*38a0*/  F2FP.F16.F32.PACK_AB R109, R109, R108 ;  /* 0x0000006c6d6d723e */ /* 0x000fe200000000ff */
[----:B------:R-:W-:Y:S01]  /*38b0*/  FMUL.FTZ R111, R110, UR14 ;  /* 0x0000000e6e6f7c20 */ /* 0x000fe20008410000 */
[----:B------:R-:W-:Y:S01]  /*38c0*/  PRMT R149, R107, 0x7610, R149 ;  /* 0x000076106b957816 */ /* 0x000fe20000000095 */
[----:B------:R-:W-:Y:S01]  /*38d0*/  FADD.FTZ R112, R15, -R112 ;  /* 0x800000700f707221 */ /* 0x000fe20000010000 */
[----:B------:R-:W-:-:S02]  /*38e0*/  PRMT R106, R109, 0x7632, R106 ;  /* 0x000076326d6a7816 */ /* 0x000fc4000000006a */
[----:B------:R-:W-:Y:S02]  /*38f0*/  FSEL R113, R111, RZ, P6 ;  /* 0x000000ff6f717208 */ /* 0x000fe40003000000 */
[----:B------:R-:W-:Y:S02]  /*3900*/  SHF.R.U32.HI R111, RZ, 0x10, R169 ;  /* 0x00000010ff6f7819 */ /* 0x000fe400000116a9 */
[----:B------:R-:W-:Y:S02]  /*3910*/  ISETP.GE.U32.AND P6, PT, R9, 0x1000000, PT ;  /* 0x010000000900780c */ /* 0x000fe40003fc6070 */
[----:B------:R-:W-:Y:S01]  /*3920*/  F2FP.F16.F32.PACK_AB R113, R113, R110 ;  /* 0x0000006e7171723e */ /* 0x000fe200000000ff */
[----:B------:R-:W-:Y:S01]  /*3930*/  HADD2.F32 R116, -RZ, R111.H0_H0 ;  /* 0x2000006fff747230 */ /* 0x000fe20000004100 */
[----:B------:R-:W-:Y:S02]  /*3940*/  PRMT R150, R109, 0x7610, R150 ;  /* 0x000076106d967816 */ /* 0x000fe40000000096 */
[----:B------:R-:W-:-:S02]  /*3950*/  PRMT R110, R113, 0x7632, R110 ;  /* 0x00007632716e7816 */ /* 0x000fc4000000006e */
[----:B------:R-:W-:Y:S01]  /*3960*/  FFMA.FTZ R112, R7, R112, R116 ;  /* 0x0000007007707223 */ /* 0x000fe20000010074 */
[----:B------:R-:W-:-:S03]  /*3970*/  PRMT R151, R113, 0x7610, R151 ;  /* 0x0000761071977816 */ /* 0x000fc60000000097 */
[----:B------:R-:W-:-:S05]  /*3980*/  FMUL.FTZ R111, R112, UR14 ;  /* 0x0000000e706f7c20 */ /* 0x000fca0008410000 */
[----:B------:R-:W-:Y:S02]  /*3990*/  FSEL R117, R111, RZ, P6 ;  /* 0x000000ff6f757208 */ /* 0x000fe40003000000 */
[----:B------:R-:W-:Y:S02]  /*39a0*/  PRMT R111, R107, 0x7632, R111 ;  /* 0x000076326b6f7816 */ /* 0x000fe4000000006f */
[----:B------:R-:W-:-:S04]  /*39b0*/  F2FP.F16.F32.PACK_AB R117, R117, R112 ;  /* 0x000000707575723e */ /* 0x000fc800000000ff */
[C---:B------:R-:W-:Y:S02]  /*39c0*/  PRMT R113, R117.reuse, 0x7632, R113 ;  /* 0x0000763275717816 */ /* 0x040fe40000000071 */
[----:B------:R-:W-:Y:S01]  /*39d0*/  PRMT R152, R117, 0x7610, R152 ;  /* 0x0000761075987816 */ /* 0x000fe20000000098 */
[----:B------:R-:W-:Y:S06]  /*39e0*/  BRA `(.L_x_1328) ;  /* 0x0000000c00687947 */ /* 0x000fec0003800000 */
.L_x_1325:
        /* <DEDUP_REMOVED lines=11> */
[----:B------:R-:W-:Y:S01]  /*3aa0*/  FFMA.FTZ R112, R16, R114, R115 ;  /* 0x0000007210707223 */ /* 0x000fe20000010073 */
[----:B------:R-:W-:-:S03]  /*3ab0*/  FADD.FTZ R106, R11, -R106 ;  /* 0x8000006a0b6a7221 */ /* 0x000fc60000010000 */
        /* <DEDUP_REMOVED lines=9> */
[----:B------:R-:W-:Y:S01]  /*3b50*/  LOP3.LUT P6, RZ, R9, 0xff0000, RZ, 0xc0, !PT ;  /* 0x00ff000009ff7812 */ /* 0x000fe200078cc0ff */
[----:B------:R-:W-:Y:S01]  /*3b60*/  FFMA.FTZ R109, R3, R114, R115 ;  /* 0x00000072036d7223 */ /* 0x000fe20000010073 */
[----:B------:R-:W-:Y:S01]  /*3b70*/  F2FP.F16.F32.PACK_AB R107, R107, R110 ;  /* 0x0000006e6b6b723e */ /* 0x000fe200000000ff */
        /* <DEDUP_REMOVED lines=8> */
[----:B------:R-:W-:Y:S01]  /*3c00*/  F2FP.F16.F32.PACK_AB R108, R108, R113 ;  /* 0x000000716c6c723e */ /* 0x000fe200000000ff */
[----:B------:R-:W-:-:S03]  /*3c10*/  FMUL.FTZ R106, R7, R106 ;  /* 0x0000006a076a7220 */ /* 0x000fc60000410000 */
[----:B------:R-:W-:Y:S01]  /*3c20*/  PRMT R155, R108, 0x7632, R155 ;  /* 0x000076326c9b7816 */ /* 0x000fe2000000009b */
[----:B------:R-:W-:Y:S01]  /*3c30*/  FMUL.FTZ R106, R106, UR14 ;  /* 0x0000000e6a6a7c20 */ /* 0x000fe20008410000 */
[----:B------:R-:W-:-:S04]  /*3c40*/  PRMT R110, R108, 0x7610, R110 ;  /* 0x000076106c6e7816 */ /* 0x000fc8000000006e */
[----:B------:R-:W-:Y:S02]  /*3c50*/  FSEL R111, R106, RZ, P6 ;  /* 0x000000ff6a6f7208 */ /* 0x000fe40003000000 */
[----:B------:R-:W-:-:S04]  /*3c60*/  LOP3.LUT P6, RZ, R8, 0xff, RZ, 0xc0, !PT ;  /* 0x000000ff08ff7812 */ /* 0x000fc800078cc0ff */
        /* <DEDUP_REMOVED lines=12> */
.L_x_1331:
[-CC-:B------:R-:W-:Y:S01]  /*3d30*/  FFMA.FTZ R107, R13, R114.reuse, R115.reuse ;  /* 0x000000720d6b7223 */ /* 0x180fe20000010073 */
[----:B------:R-:W-:Y:S01]  /*3d40*/  LOP3.LUT P6, RZ, R9, 0xff0000, RZ, 0xc0, !PT ;  /* 0x00ff000009ff7812 */ /* 0x000fe200078cc0ff */
[-C--:B------:R-:W-:Y:S02]  /*3d50*/  FFMA.FTZ R108, R12, R114.reuse, R115 ;  /* 0x000000720c6c7223 */ /* 0x080fe40000010073 */
[----:B------:R-:W-:Y:S01]  /*3d60*/  FADD.FTZ R106, R14, -R107 ;  /* 0x8000006b0e6a7221 */ /* 0x000fe20000010000 */
[----:B------:R-:W-:Y:S01]  /*3d70*/  FFMA.FTZ R107, R3, R114, R115 ;  /* 0x00000072036b7223 */ /* 0x000fe20000010073 */
[----:B------:R-:W-:Y:S02]  /*3d80*/  FADD.FTZ R108, R11, -R108 ;  /* 0x8000006c0b6c7221 */ /* 0x000fe40000010000 */
[C---:B-----5:R-:W-:Y:S02]  /*3d90*/  FMUL.FTZ R116, R7.reuse, R106 ;  /* 0x0000006a07747220 */ /* 0x060fe40000410000 */
[----:B------:R-:W-:-:S02]  /*3da0*/  FMUL.FTZ R108, R7, R108 ;  /* 0x0000006c076c7220 */ /* 0x000fc40000410000 */
[----:B------:R-:W-:Y:S02]  /*3db0*/  FMUL.FTZ R106, R116, UR14 ;  /* 0x0000000e746a7c20 */ /* 0x000fe40008410000 */
[----:B------:R-:W-:-:S03]  /*3dc0*/  FMUL.FTZ R110, R108, UR14 ;  /* 0x0000000e6c6e7c20 */ /* 0x000fc60008410000 */
[----:B------:R-:W-:Y:S02]  /*3dd0*/  FSEL R117, R106, RZ, P6 ;  /* 0x000000ff6a757208 */ /* 0x000fe40003000000 */
[----:B------:R-:W-:Y:S02]  /*3de0*/  LOP3.LUT P6, RZ, R8, 0xff0000, RZ, 0xc0, !PT ;  /* 0x00ff000008ff7812 */ /* 0x000fe400078cc0ff */
[----:B------:R-:W-:Y:S02]  /*3df0*/  F2FP.F16.F32.PACK_AB R117, R117, R116 ;  /* 0x000000747575723e */ /* 0x000fe400000000ff */
[----:B------:R-:W-:Y:S01]  /*3e00*/  FSEL R118, R106, RZ, P6 ;  /* 0x000000ff6a767208 */ /* 0x000fe20003000000 */
[----:B------:R-:W-:Y:S01]  /*3e10*/  FFMA.FTZ R106, R16, R114, R115 ;  /* 0x00000072106a7223 */ /* 0x000fe20000010073 */
[----:B------:R-:W-:Y:S02]  /*3e20*/  ISETP.GE.U32.AND P6, PT, R9, 0x1000000, PT ;  /* 0x010000000900780c */ /* 0x000fe40003fc6070 */
[----:B------:R-:W-:Y:S01]  /*3e30*/  PRMT R151, R117, 0x7610, R151 ;  /* 0x0000761075977816 */ /* 0x000fe20000000097 */
[----:B------:R-:W-:-:S04]  /*3e40*/  FADD.FTZ R106, R15, -R106 ;  /* 0x8000006a0f6a7221 */ /* 0x000fc80000010000 */
[----:B------:R-:W-:-:S04]  /*3e50*/  FMUL.FTZ R119, R7, R106 ;  /* 0x0000006a07777220 */ /* 0x000fc80000410000 */
[C---:B------:R-:W-:Y:S01]  /*3e60*/  FMUL.FTZ R106, R119.reuse, UR14 ;  /* 0x0000000e776a7c20 */ /* 0x040fe20008410000 */
[----:B------:R-:W-:-:S04]  /*3e70*/  F2FP.F16.F32.PACK_AB R118, R119, R118 ;  /* 0x000000767776723e */ /* 0x000fc800000000ff */
[----:B------:R-:W-:Y:S02]  /*3e80*/  FSEL R182, R106, RZ, P6 ;  /* 0x000000ff6ab67208 */ /* 0x000fe40003000000 */
[----:B------:R-:W-:Y:S02]  /*3e90*/  ISETP.GE.U32.AND P6, PT, R8, 0x1000000, PT ;  /* 0x010000000800780c */ /* 0x000fe40003fc6070 */
[----:B------:R-:W-:Y:S02]  /*3ea0*/  PRMT R152, R118, 0x7632, R152 ;  /* 0x0000763276987816 */ /* 0x000fe40000000098 */
[----:B------:R-:W-:Y:S01]  /*3eb0*/  FSEL R183, R106, RZ, P6 ;  /* 0x000000ff6ab77208 */ /* 0x000fe20003000000 */
[----:B------:R-:W-:Y:S01]  /*3ec0*/  FADD.FTZ R106, R10, -R107 ;  /* 0x8000006b0a6a7221 */ /* 0x000fe20000010000 */
[----:B------:R-:W-:Y:S02]  /*3ed0*/  LOP3.LUT P6, RZ, R9, 0xff, RZ, 0xc0, !PT ;  /* 0x000000ff09ff7812 */ /* 0x000fe400078cc0ff */
[----:B------:R-:W-:Y:S01]  /*3ee0*/  F2FP.F16.F32.PACK_AB R182, R183, R182 ;  /* 0x000000b6b7b6723e */ /* 0x000fe200000000ff */
[----:B------:R-:W-:Y:S01]  /*3ef0*/  FMUL.FTZ R106, R7, R106 ;  /* 0x0000006a076a7220 */ /* 0x000fe20000410000 */
[----:B------:R-:W-:-:S02]  /*3f00*/  PRMT R155, R118, 0x7610, R155 ;  /* 0x00007610769b7816 */ /* 0x000fc4000000009b */
[----:B------:R-:W-:Y:S01]  /*3f10*/  PRMT R170, R182, 0x7632, R170 ;  /* 0x00007632b6aa7816 */ /* 0x000fe200000000aa */
[----:B------:R-:W-:-:S05]  /*3f20*/  FMUL.FTZ R107, R106, UR14 ;  /* 0x0000000e6a6b7c20 */ /* 0x000fca0008410000 */
        /* <DEDUP_REMOVED lines=8> */
[C---:B------:R-:W-:Y:S02]  /*3fb0*/  PRMT R111, R109.reuse, 0x7632, R111 ;  /* 0x000076326d6f7816 */ /* 0x040fe4000000006f */
[----:B------:R-:W-:Y:S02]  /*3fc0*/  FSEL R113, R110, RZ, P6 ;  /* 0x000000ff6e717208 */ /* 0x000fe40003000000 */
[----:B------:R-:W-:Y:S02]  /*3fd0*/  PRMT R149, R109, 0x7610, R149 ;  /* 0x000076106d957816 */ /* 0x000fe40000000095 */
        /* <DEDUP_REMOVED lines=8> */
.L_x_1330:
[----:B------:R-:W-:Y:S01]  /*4060*/  UMOV UR4, UR6 ;  /* 0x0000000600047c82 */ /* 0x000fe20008000000 */
[----:B------:R-:W-:Y:S01]  /*4070*/  UMOV UR5, UR7 ;  /* 0x0000000700057c82 */ /* 0x000fe20008000000 */
[----:B------:R-:W-:-:S04]  /*4080*/  UISETP.NE.U32.AND UP0, UPT, UR4, URZ, UPT ;  /* 0x000000ff0400728c */ /* 0x000fc8000bf05070 */
[----:B------:R-:W-:-:S09]  /*4090*/  UISETP.NE.AND.EX UP0, UPT, UR5, URZ, UPT, UP0 ;  /* 0x000000ff0500728c */ /* 0x000fd2000bf05300 */
[----:B------:R-:W-:Y:S05]  /*40a0*/  BRA.U UP0, `(.L_x_1332) ;  /* 0x0000000100d07547 */ /* 0x000fea000b800000 */
[----:B------:R-:W-:Y:S01]  /*40b0*/  SHF.R.U64 R107, R168, 0x10, R169 ;  /* 0x00000010a86b7819 */ /* 0x000fe200000012a9 */
[-CC-:B------:R-:W-:Y:S01]  /*40c0*/  FFMA.FTZ R106, R12, R114.reuse, R115.reuse ;  /* 0x000000720c6a7223 */ /* 0x180fe20000010073 */
[----:B------:R-:W-:Y:S01]  /*40d0*/  LOP3.LUT P6, RZ, R9, 0xff00, RZ, 0xc0, !PT ;  /* 0x0000ff0009ff7812 */ /* 0x000fe200078cc0ff */
[----:B------:R-:W-:Y:S02]  /*40e0*/  FFMA.FTZ R109, R13, R114, R115 ;  /* 0x000000720d6d7223 */ /* 0x000fe40000010073 */
[----:B------:R-:W-:Y:S02]  /*40f0*/  HADD2.F32 R108, -RZ, R107.H0_H0 ;  /* 0x2000006bff6c7230 */ /* 0x000fe40000004100 */
[----:B------:R-:W-:-:S04]  /*4100*/  FADD.FTZ R106, R11, -R106 ;  /* 0x8000006a0b6a7221 */ /* 0x000fc80000010000 */
[----:B-----5:R-:W-:-:S04]  /*4110*/  FFMA.FTZ R106, R7, R106, R108 ;  /* 0x0000006a076a7223 */ /* 0x020fc8000001006c */
[----:B------:R-:W-:-:S05]  /*4120*/  FMUL.FTZ R106, R106, UR14 ;  /* 0x0000000e6a6a7c20 */ /* 0x000fca0008410000 */
[----:B------:R-:W-:Y:S02]  /*4130*/  FSEL R112, R106, RZ, P6 ;  /* 0x000000ff6a707208 */ /* 0x000fe40003000000 */
[----:B------:R-:W-:-:S04]  /*4140*/  LOP3.LUT P6, RZ, R8, 0xff00, RZ, 0xc0, !PT ;  /* 0x0000ff0008ff7812 */ /* 0x000fc800078cc0ff */
[----:B------:R-:W-:Y:S01]  /*4150*/  FSEL R107, R106, RZ, P6 ;  /* 0x000000ff6a6b7208 */ /* 0x000fe20003000000 */
[----:B------:R-:W-:Y:S01]  /*4160*/  IMAD.MOV.U32 R106, RZ, RZ, R169 ;  /* 0x000000ffff6a7224 */ /* 0x000fe200078e00a9 */
[----:B------:R-:W-:Y:S02]  /*4170*/  LOP3.LUT P6, RZ, R9, 0xff0000, RZ, 0xc0, !PT ;  /* 0x00ff000009ff7812 */ /* 0x000fe400078cc0ff */
[----:B------:R-:W-:Y:S02]  /*4180*/  F2FP.F16.F32.PACK_AB R107, R107, R112 ;  /* 0x000000706b6b723e */ /* 0x000fe400000000ff */
[----:B------:R-:W-:Y:S02]  /*4190*/  HADD2.F32 R108, -RZ, R106.H0_H0 ;  /* 0x2000006aff6c7230 */ /* 0x000fe40000004100 */
[----:B------:R-:W-:Y:S01]  /*41a0*/  FADD.FTZ R106, R14, -R109 ;  /* 0x8000006d0e6a7221 */ /* 0x000fe20000010000 */
[----:B------:R-:W-:Y:S01]  /*41b0*/  FFMA.FTZ R109, R3, R114, R115 ;  /* 0x00000072036d7223 */ /* 0x000fe20000010073 */
[----:B------:R-:W-:-:S02]  /*41c0*/  PRMT R154, R107, 0x7632, R154 ;  /* 0x000076326b9a7816 */ /* 0x000fc4000000009a */
[----:B------:R-:W-:-:S04]  /*41d0*/  FFMA.FTZ R106, R7, R106, R108 ;  /* 0x0000006a076a7223 */ /* 0x000fc8000001006c */
        /* <DEDUP_REMOVED lines=9> */
[----:B------:R-:W-:Y:S02]  /*4270*/  SHF.R.U32.HI R109, RZ, 0x10, R169 ;  /* 0x00000010ff6d7819 */ /* 0x000fe400000116a9 */
[----:B------:R-:W-:Y:S01]  /*4280*/  PRMT R155, R108, 0x7632, R155 ;  /* 0x000076326c9b7816 */ /* 0x000fe2000000009b */
[----:B------:R-:W-:Y:S01]  /*4290*/  FFMA.FTZ R106, R7, R106, R110 ;  /* 0x0000006a076a7223 */ /* 0x000fe2000001006e */
[----:B------:R-:W-:Y:S01]  /*42a0*/  FFMA.FTZ R110, R16, R114, R115 ;  /* 0x00000072106e7223 */ /* 0x000fe20000010073 */
[----:B------:R-:W-:-:S02]  /*42b0*/  HADD2.F32 R116, -RZ, R109.H0_H0 ;  /* 0x2000006dff747230 */ /* 0x000fc40000004100 */
        /* <DEDUP_REMOVED lines=16> */
[C---:B------:R-:W-:Y:S02]  /*43c0*/  PRMT R170, R109.reuse, 0x7632, R170 ;  /* 0x000076326daa7816 */ /* 0x040fe400000000aa */
[----:B------:R-:W-:Y:S01]  /*43d0*/  PRMT R113, R109, 0x7610, R113 ;  /* 0x000076106d717816 */ /* 0x000fe20000000071 */
[----:B------:R-:W-:Y:S06]  /*43e0*/  BRA `(.L_x_1328) ;  /* 0x0000000000e87947 */ /* 0x000fec0003800000 */
.L_x_1332:
[----:B------:R-:W-:Y:S02]  /*43f0*/  IMAD.MOV.U32 R106, RZ, RZ, R169 ;  /* 0x000000ffff6a7224 */ /* 0x000fe400078e00a9 */
[----:B------:R-:W-:Y:S01]  /*4400*/  FFMA.FTZ R107, R13, R114, R115 ;  /* 0x000000720d6b7223 */ /* 0x000fe20000010073 */
[----:B------:R-:W-:Y:S02]  /*4410*/  LOP3.LUT P6, RZ, R9, 0xff0000, RZ, 0xc0, !PT ;  /* 0x00ff000009ff7812 */ /* 0x000fe400078cc0ff */
[----:B------:R-:W-:Y:S01]  /*4420*/  SHF.R.U64 R110, R168, 0x10, R169 ;  /* 0x00000010a86e7819 */ /* 0x000fe200000012a9 */
[----:B------:R-:W-:Y:S02]  /*4430*/  HADD2.F32 R108, -RZ, R106.H0_H0 ;  /* 0x2000006aff6c7230 */ /* 0x000fe40000004100 */
[----:B------:R-:W-:Y:S01]  /*4440*/  FADD.FTZ R106, R14, -R107 ;  /* 0x8000006b0e6a7221 */ /* 0x000fe20000010000 */
[----:B------:R-:W-:Y:S01]  /*4450*/  SHF.R.U32.HI R107, RZ, 0x10, R169 ;  /* 0x00000010ff6b7819 */ /* 0x000fe200000116a9 */
[----:B------:R-:W-:-:S02]  /*4460*/  HADD2.F32 R110, -RZ, R110.H0_H0 ;  /* 0x2000006eff6e7230 */ /* 0x000fc40000004100 */
[----:B-----5:R-:W-:Y:S02]  /*4470*/  FFMA.FTZ R116, R7, R106, R108 ;  /* 0x0000006a07747223 */ /* 0x020fe4000001006c */
[----:B------:R-:W-:Y:S02]  /*4480*/  HADD2.F32 R108, -RZ, R107.H0_H0 ;  /* 0x2000006bff6c7230 */ /* 0x000fe40000004100 */
[----:B------:R-:W-:Y:S01]  /*4490*/  FFMA.FTZ R107, R3, R114, R115 ;  /* 0x00000072036b7223 */ /* 0x000fe20000010073 */
[----:B------:R-:W-:-:S05]  /*44a0*/  FMUL.FTZ R106, R116, UR14 ;  /* 0x0000000e746a7c20 */ /* 0x000fca0008410000 */
        /* <DEDUP_REMOVED lines=8> */
[----:B------:R-:W-:-:S04]  /*4530*/  FFMA.FTZ R119, R7, R106, R108 ;  /* 0x0000006a07777223 */ /* 0x000fc8000001006c */
[C---:B------:R-:W-:Y:S01]  /*4540*/  FMUL.FTZ R106, R119.reuse, UR14 ;  /* 0x0000000e776a7c20 */ /* 0x040fe20008410000 */
[----:B------:R-:W-:-:S04]  /*4550*/  F2FP.F16.F32.PACK_AB R118, R119, R118 ;  /* 0x000000767776723e */ /* 0x000fc800000000ff */
[----:B------:R-:W-:Y:S02]  /*4560*/  FSEL R182, R106, RZ, P6 ;  /* 0x000000ff6ab67208 */ /* 0x000fe40003000000 */
[----:B------:R-:W-:Y:S02]  /*4570*/  ISETP.GE.U32.AND P6, PT, R8, 0x1000000, PT ;  /* 0x010000000800780c */ /* 0x000fe40003fc6070 */
[----:B------:R-:W-:Y:S02]  /*4580*/  PRMT R152, R118, 0x7632, R152 ;  /* 0x0000763276987816 */ /* 0x000fe40000000098 */
[----:B------:R-:W-:Y:S01]  /*4590*/  FSEL R183, R106, RZ, P6 ;  /* 0x000000ff6ab77208 */ /* 0x000fe20003000000 */
[----:B------:R-:W-:Y:S01]  /*45a0*/  IMAD.MOV.U32 R106, RZ, RZ, R168 ;  /* 0x000000ffff6a7224 */ /* 0x000fe200078e00a8 */
[----:B------:R-:W-:Y:S02]  /*45b0*/  LOP3.LUT P6, RZ, R9, 0xff, RZ, 0xc0, !PT ;  /* 0x000000ff09ff7812 */ /* 0x000fe400078cc0ff */
[----:B------:R-:W-:-:S02]  /*45c0*/  F2FP.F16.F32.PACK_AB R182, R183, R182 ;  /* 0x000000b6b7b6723e */ /* 0x000fc400000000ff */
[----:B------:R-:W-:Y:S02]  /*45d0*/  HADD2.F32 R108, -RZ, R106.H0_H0 ;  /* 0x2000006aff6c7230 */ /* 0x000fe40000004100 */
[----:B------:R-:W-:Y:S01]  /*45e0*/  FADD.FTZ R106, R10, -R107 ;  /* 0x8000006b0a6a7221 */ /* 0x000fe20000010000 */
[----:B------:R-:W-:Y:S02]  /*45f0*/  PRMT R155, R118, 0x7610, R155 ;  /* 0x00007610769b7816 */ /* 0x000fe4000000009b */
[----:B------:R-:W-:Y:S01]  /*4600*/  PRMT R170, R182, 0x7632, R170 ;  /* 0x00007632b6aa7816 */ /* 0x000fe200000000aa */
[----:B------:R-:W-:Y:S01]  /*4610*/  FFMA.FTZ R106, R7, R106, R108 ;  /* 0x0000006a076a7223 */ /* 0x000fe2000001006c */
[----:B------:R-:W-:-:S03]  /*4620*/  FFMA.FTZ R108, R12, R114, R115 ;  /* 0x000000720c6c7223 */ /* 0x000fc60000010073 */
[----:B------:R-:W-:Y:S01]  /*4630*/  FMUL.FTZ R107, R106, UR14 ;  /* 0x0000000e6a6b7c20 */ /* 0x000fe20008410000 */
[----:B------:R-:W-:-:S04]  /*4640*/  FADD.FTZ R108, R11, -R108 ;  /* 0x8000006c0b6c7221 */ /* 0x000fc80000010000 */
[----:B------:R-:W-:Y:S01]  /*4650*/  FSEL R109, R107, RZ, P6 ;  /* 0x000000ff6b6d7208 */ /* 0x000fe20003000000 */
[----:B------:R-:W-:Y:S01]  /*4660*/  FFMA.FTZ R108, R7, R108, R110 ;  /* 0x0000006c076c7223 */ /* 0x000fe2000001006e */
[----:B------:R-:W-:Y:S02]  /*4670*/  LOP3.LUT P6, RZ, R8, 0xff, RZ, 0xc0, !PT ;  /* 0x000000ff08ff7812 */ /* 0x000fe400078cc0ff */
[----:B------:R-:W-:Y:S01]  /*4680*/  F2FP.F16.F32.PACK_AB R109, R109, R106 ;  /* 0x0000006a6d6d723e */ /* 0x000fe200000000ff */
[C---:B------:R-:W-:Y:S01]  /*4690*/  FMUL.FTZ R110, R108.reuse, UR14 ;  /* 0x0000000e6c6e7c20 */ /* 0x040fe20008410000 */
        /* <DEDUP_REMOVED lines=14> */
[----:B------:R-:W-:-:S07]  /*4780*/  PRMT R113, R182, 0x7610, R113 ;  /* 0x00007610b6717816 */ /* 0x000fce0000000071 */
.L_x_1328:
        /* <DEDUP_REMOVED lines=18> */
.L_x_1333:
[----:B------:R1:W-:Y:S01]  /*48b0*/  STG.E.64 desc[UR10][R108.64], R106 ;  /* 0x0000006a6c007986 */ /* 0x0003e2000c101b0a */
[----:B------:R-:W-:-:S04]  /*48c0*/  UISETP.NE.U32.AND UP0, UPT, UR12, URZ, UPT ;  /* 0x000000ff0c00728c */ /* 0x000fc8000bf05070 */
        /* <DEDUP_REMOVED lines=10> */
.L_x_1334:
[----:B------:R-:W-:-:S07]  /*4970*/  VIADD R6, R6, 0x100 ;  /* 0x0000010006067836 */ /* 0x000fce0000000000 */
.L_x_1324:
[----:B------:R-:W-:Y:S05]  /*4980*/  BSYNC.RECONVERGENT B0 ;  /* 0x0000000000007941 */ /* 0x000fea0003800200 */
.L_x_1323:
        /* <DEDUP_REMOVED lines=11> */
[----:B-1----:R-:W-:Y:S02]  /*4a40*/  IMAD.MOV.U32 R106, RZ, RZ, R167 ;  /* 0x000000ffff6a7224 */ /* 0x002fe400078e00a7 */
[-C--:B------:R-:W-:Y:S01]  /*4a50*/  FFMA.FTZ R107, R23, R114.reuse, R115 ;  /* 0x00000072176b7223 */ /* 0x080fe20000010073 */
[----:B------:R-:W-:Y:S02]  /*4a60*/  LOP3.LUT P6, RZ, R18, 0xff0000, RZ, 0xc0, !PT ;  /* 0x00ff000012ff7812 */ /* 0x000fe400078cc0ff */
[----:B0-----:R-:W-:Y:S01]  /*4a70*/  SHF.R.U64 R110, R166, 0x10, R167 ;  /* 0x00000010a66e7819 */ /* 0x001fe200000012a7 */
[----:B------:R-:W-:Y:S02]  /*4a80*/  HADD2.F32 R108, -RZ, R106.H0_H0 ;  /* 0x2000006aff6c7230 */ /* 0x000fe40000004100 */
[----:B------:R-:W-:Y:S01]  /*4a90*/  FADD.FTZ R106, R24, -R107 ;  /* 0x8000006b186a7221 */ /* 0x000fe20000010000 */
[----:B------:R-:W-:Y:S01]  /*4aa0*/  FFMA.FTZ R107, R19, R114, R115 ;  /* 0x00000072136b7223 */ /* 0x000fe20000010073 */
[----:B------:R-:W-:-:S02]  /*4ab0*/  HADD2.F32 R110, -RZ, R110.H0_H0 ;  /* 0x2000006eff6e7230 */ /* 0x000fc40000004100 */
[----:B-----5:R-:W-:Y:S01]  /*4ac0*/  FFMA.FTZ R116, R7, R106, R108 ;  /* 0x0000006a07747223 */ /* 0x020fe2000001006c */
[----:B------:R-:W-:-:S03]  /*4ad0*/  SHF.R.U32.HI R108, RZ, 0x10, R167 ;  /* 0x00000010ff6c7819 */ /* 0x000fc600000116a7 */
[----:B------:R-:W-:Y:S02]  /*4ae0*/  FMUL.FTZ R106, R116, UR14 ;  /* 0x0000000e746a7c20 */ /* 0x000fe40008410000 */
[----:B------:R-:W-:-:S03]  /*4af0*/  HADD2.F32 R108, -RZ, R108.H0_H0 ;  /* 0x2000006cff6c7230 */ /* 0x000fc60000004100 */
[C---:B------:R-:W-:Y:S02]  /*4b00*/  FSEL R117, R106.reuse, RZ, P6 ;  /* 0x000000ff6a757208 */ /* 0x040fe40003000000 */
        /* <DEDUP_REMOVED lines=29> */
[----:B------:R-:W-:Y:S01]  /*4ce0*/  FMUL.FTZ R110, R108, UR14 ;  /* 0x0000000e6c6e7c20 */ /* 0x000fe20008410000 */
[----:B------:R-:W-:Y:S02]  /*4cf0*/  FSEL R107, R107, RZ, P6 ;  /* 0x000000ff6b6b7208 */ /* 0x000fe40003000000 */
[----:B------:R-:W-:Y:S02]  /*4d00*/  LOP3.LUT P6, RZ, R18, 0xff00, RZ, 0xc0, !PT ;  /* 0x0000ff0012ff7812 */ /* 0x000fe400078cc0ff */
[----:B------:R-:W-:-:S02]  /*4d10*/  F2FP.F16.F32.PACK_AB R107, R108, R107 ;  /* 0x0000006b6c6b723e */ /* 0x000fc400000000ff */
[C---:B------:R-:W-:Y:S02]  /*4d20*/  FSEL R112, R110.reuse, RZ, P6 ;  /* 0x000000ff6e707208 */ /* 0x040fe40003000000 */
        /* <DEDUP_REMOVED lines=12> */
.L_x_1339:
[----:B-1----:R-:W-:Y:S01]  /*4df0*/  SHF.R.U64 R107, R166, 0x10, R167 ;  /* 0x00000010a66b7819 */ /* 0x002fe200000012a7 */
[-C--:B------:R-:W-:Y:S01]  /*4e00*/  FFMA.FTZ R106, R22, R114.reuse, R115 ;  /* 0x00000072166a7223 */ /* 0x080fe20000010073 */
[----:B------:R-:W-:Y:S02]  /*4e10*/  LOP3.LUT P6, RZ, R18, 0xff00, RZ, 0xc0, !PT ;  /* 0x0000ff0012ff7812 */ /* 0x000fe400078cc0ff */
[----:B0-----:R-:W-:Y:S01]  /*4e20*/  SHF.R.U32.HI R111, RZ, 0x10, R167 ;  /* 0x00000010ff6f7819 */ /* 0x001fe200000116a7 */
[----:B------:R-:W-:Y:S02]  /*4e30*/  HADD2.F32 R108, -RZ, R107.H0_H0 ;  /* 0x2000006bff6c7230 */ /* 0x000fe40000004100 */
[----:B------:R-:W-:Y:S01]  /*4e40*/  FADD.FTZ R106, R21, -R106 ;  /* 0x8000006a156a7221 */ /* 0x000fe20000010000 */
[----:B------:R-:W-:Y:S01]  /*4e50*/  FFMA.FTZ R107, R23, R114, R115 ;  /* 0x00000072176b7223 */ /* 0x000fe20000010073 */
[----:B------:R-:W-:Y:S02]  /*4e60*/  HADD2.F32 R116, -RZ, R111.H0_H0 ;  /* 0x2000006fff747230 */ /* 0x000fe40000004100 */
        /* <DEDUP_REMOVED lines=22> */
[C---:B------:R-:W-:Y:S02]  /*4fd0*/  PRMT R155, R112.reuse, 0x7632, R155 ;  /* 0x00007632709b7816 */ /* 0x040fe4000000009b */
[----:B------:R-:W-:Y:S01]  /*4fe0*/  PRMT R110, R112, 0x7610, R110 ;  /* 0x00007610706e7816 */ /* 0x000fe2000000006e */
        /* <DEDUP_REMOVED lines=21> */
.L_x_1338:
[----:B------:R-:W-:-:S04]  /*5140*/  UISETP.NE.U32.AND UP2, UPT, UR6, URZ, UPT ;  /* 0x000000ff0600728c */ /* 0x000fc8000bf45070 */
[----:B------:R-:W-:-:S09]  /*5150*/  UISETP.NE.AND.EX UP2, UPT, UR7, URZ, UPT, UP2 ;  /* 0x000000ff0700728c */ /* 0x000fd2000bf45320 */
[----:B------:R-:W-:Y:S05]  /*5160*/  BRA.U !UP2, `(.L_x_1341) ;  /* 0x000000010acc7547 */ /* 0x000fea000b800000 */
[-CC-:B-1----:R-:W-:Y:S01]  /*5170*/  FFMA.FTZ R107, R23, R114.reuse, R115.reuse ;  /* 0x00000072176b7223 */ /* 0x182fe20000010073 */
        /* <DEDUP_REMOVED lines=8> */
[----:B0-----:R-:W-:-:S03]  /*5200*/  FMUL.FTZ R110, R108, UR14 ;  /* 0x0000000e6c6e7c20 */ /* 0x001fc60008410000 */
        /* <DEDUP_REMOVED lines=41> */
.L_x_1341:
[-CC-:B-1----:R-:W-:Y:S01]  /*54a0*/  FFMA.FTZ R106, R22, R114.reuse, R115.reuse ;  /* 0x00000072166a7223 */ /* 0x182fe20000010073 */
[----:B------:R-:W-:Y:S01]  /*54b0*/  LOP3.LUT P6, RZ, R18, 0xff00, RZ, 0xc0, !PT ;  /* 0x0000ff0012ff7812 */ /* 0x000fe200078cc0ff */
[-CC-:B------:R-:W-:Y:S01]  /*54c0*/  FFMA.FTZ R107, R23, R114.reuse, R115.reuse ;  /* 0x00000072176b7223 */ /* 0x180fe20000010073 */
[----:B0-----:R-:W-:Y:S01]  /*54d0*/  FFMA.FTZ R112, R26, R114, R115 ;  /* 0x000000721a707223 */ /* 0x001fe20000010073 */
        /* <DEDUP_REMOVED lines=24> */
[----:B------:R-:W-:-:S05]  /*5660*/  FMUL.FTZ R106, R106, UR14 ;  /* 0x0000000e6a6a7c20 */ /* 0x000fca0008410000 */
        /* <DEDUP_REMOVED lines=14> */
.L_x_1337:
        /* <DEDUP_REMOVED lines=8> */
[----:B------:R-:W-:Y:S01]  /*57d0*/  SHF.R.U64 R109, R166, 0x10, R167 ;  /* 0x00000010a66d7819 */ /* 0x000fe200000012a7 */
[----:B0-----:R-:W-:Y:S01]  /*57e0*/  FFMA.FTZ R111, R23, R114, R115 ;  /* 0x00000072176f7223 */ /* 0x001fe20000010073 */
        /* <DEDUP_REMOVED lines=41> */
.L_x_1343:
[----:B-1----:R-:W-:Y:S02]  /*5a80*/  IMAD.MOV.U32 R106, RZ, RZ, R166 ;  /* 0x000000ffff6a7224 */ /* 0x002fe400078e00a6 */
[-CC-:B------:R-:W-:Y:S01]  /*5a90*/  FFMA.FTZ R107, R19, R114.reuse, R115.reuse ;  /* 0x00000072136b7223 */ /* 0x180fe20000010073 */
[----:B------:R-:W-:Y:S01]  /*5aa0*/  LOP3.LUT P6, RZ, R18, 0xff, RZ, 0xc0, !PT ;  /* 0x000000ff12ff7812 */ /* 0x000fe200078cc0ff */
[----:B------:R-:W-:Y:S01]  /*5ab0*/  FFMA.FTZ R109, R23, R114, R115 ;  /* 0x00000072176d7223 */ /* 0x000fe20000010073 */
[----:B------:R-:W-:Y:S02]  /*5ac0*/  HADD2.F32 R108, -RZ, R106.H0_H0 ;  /* 0x2000006aff6c7230 */ /* 0x000fe40000004100 */
[----:B------:R-:W-:Y:S01]  /*5ad0*/  FADD.FTZ R106, R20, -R107 ;  /* 0x8000006b146a7221 */ /* 0x000fe20000010000 */
[----:B------:R-:W-:-:S03]  /*5ae0*/  SHF.R.U64 R107, R166, 0x10, R167 ;  /* 0x00000010a66b7819 */ /* 0x000fc600000012a7 */
[----:B-----5:R-:W-:Y:S01]  /*5af0*/  FFMA.FTZ R106, R7, R106, R108 ;  /* 0x0000006a076a7223 */ /* 0x020fe2000001006c */
[----:B------:R-:W-:Y:S01]  /*5b00*/  FFMA.FTZ R108, R22, R114, R115 ;  /* 0x00000072166c7223 */ /* 0x000fe20000010073 */
[----:B0-----:R-:W-:Y:S02]  /*5b10*/  HADD2.F32 R110, -RZ, R107.H0_H0 ;  /* 0x2000006bff6e7230 */ /* 0x001fe40000004100 */
[----:B------:R-:W-:Y:S01]  /*5b20*/  FMUL.FTZ R106, R106, UR14 ;  /* 0x0000000e6a6a7c20 */ /* 0x000fe20008410000 */
[----:B------:R-:W-:-:S04]  /*5b30*/  FADD.FTZ R108, R21, -R108 ;  /* 0x8000006c156c7221 */ /* 0x000fc80000010000 */
[----:B------:R-:W-:Y:S01]  /*5b40*/  FFMA.FTZ R108, R7, R108, R110 ;  /* 0x0000006c076c7223 */ /* 0x000fe2000001006e */
[----:B------:R-:W-:Y:S02]  /*5b50*/  FSEL R106, R106, RZ, P6 ;  /* 0x000000ff6a6a7208 */ /* 0x000fe40003000000 */
[----:B------:R-:W-:Y:S01]  /*5b60*/  LOP3.LUT P6, RZ, R18, 0xff00, RZ, 0xc0, !PT ;  /* 0x0000ff0012ff7812 */ /* 0x000fe200078cc0ff */
[----:B------:R-:W-:-:S05]  /*5b70*/  FMUL.FTZ R108, R108, UR14 ;  /* 0x0000000e6c6c7c20 */ /* 0x000fca0008410000 */
        /* <DEDUP_REMOVED lines=13> */
[----:B------:R-:W-:Y:S01]  /*5c50*/  FFMA.FTZ R110, R7, R110, R112 ;  /* 0x0000006e076e7223 */ /* 0x000fe20000010070 */
[----:B------:R-:W-:Y:S02]  /*5c60*/  FSEL R108, R108, RZ, P6 ;  /* 0x000000ff6c6c7208 */ /* 0x000fe40003000000 */
[----:B------:R-:W-:Y:S01]  /*5c70*/  ISETP.GE.U32.AND P6, PT, R18, 0x1000000, PT ;  /* 0x010000001200780c */ /* 0x000fe20003fc6070 */
[----:B------:R-:W-:-:S05]  /*5c80*/  FMUL.FTZ R110, R110, UR14 ;  /* 0x0000000e6e6e7c20 */ /* 0x000fca0008410000 */
[----:B------:R-:W-:-:S04]  /*5c90*/  FSEL R109, R110, RZ, P6 ;  /* 0x000000ff6e6d7208 */ /* 0x000fc80003000000 */
[----:B------:R-:W-:Y:S02]  /*5ca0*/  F2FP.F16.F32.PACK_AB R109, R109, R108 ;  /* 0x0000006c6d6d723e */ /* 0x000fe400000000ff */
[----:B------:R-:W-:Y:S02]  /*5cb0*/  PRMT R108, R106, 0x7632, R108 ;  /* 0x000076326a6c7816 */ /* 0x000fe4000000006c */
[C---:B------:R-:W-:Y:S02]  /*5cc0*/  PRMT R113, R109.reuse, 0x7632, R113 ;  /* 0x000076326d717816 */ /* 0x040fe40000000071 */
[----:B------:R-:W-:Y:S01]  /*5cd0*/  PRMT R110, R109, 0x7610, R110 ;  /* 0x000076106d6e7816 */ /* 0x000fe2000000006e */
[----:B------:R-:W-:Y:S06]  /*5ce0*/  BRA `(.L_x_1340) ;  /* 0x0000000400187947 */ /* 0x000fec0003800000 */
.L_x_1342:
[----:B------:R-:W-:-:S04]  /*5cf0*/  UISETP.NE.U32.AND UP2, UPT, UR6, URZ, UPT ;  /* 0x000000ff0600728c */ /* 0x000fc8000bf45070 */
[----:B------:R-:W-:-:S09]  /*5d00*/  UISETP.NE.AND.EX UP2, UPT, UR7, URZ, UPT, UP2 ;  /* 0x000000ff0700728c */ /* 0x000fd2000bf45320 */
[----:B------:R-:W-:Y:S05]  /*5d10*/  BRA.U !UP2, `(.L_x_1344) ;  /* 0x000000010a947547 */ /* 0x000fea000b800000 */
[-CC-:B-1----:R-:W-:Y:S01]  /*5d20*/  FFMA.FTZ R107, R19, R114.reuse, R115.reuse ;  /* 0x00000072136b7223 */ /* 0x182fe20000010073 */
[-CC-:B------:R-:W-:Y:S01]  /*5d30*/  FFMA.FTZ R108, R22, R114.reuse, R115.reuse ;  /* 0x00000072166c7223 */ /* 0x180fe20000010073 */
[-C--:B0-----:R-:W-:Y:S01]  /*5d40*/  FFMA.FTZ R111, R23, R114.reuse, R115 ;  /* 0x00000072176f7223 */ /* 0x081fe20000010073 */
        /* <DEDUP_REMOVED lines=14> */
[C---:B------:R-:W-:Y:S02]  /*5e30*/  LOP3.LUT P6, RZ, R18.reuse, 0xff00, RZ, 0xc0, !PT ;  /* 0x0000ff0012ff7812 */ /* 0x040fe400078cc0ff */
        /* <DEDUP_REMOVED lines=19> */
.L_x_1344:
[-CC-:B-1----:R-:W-:Y:S01]  /*5f70*/  FFMA.FTZ R107, R19, R114.reuse, R115.reuse ;  /* 0x00000072136b7223 */ /* 0x182fe20000010073 */
[-CC-:B------:R-:W-:Y:S01]  /*5f80*/  FFMA.FTZ R108, R22, R114.reuse, R115.reuse ;  /* 0x00000072166c7223 */ /* 0x180fe20000010073 */
[----:B------:R-:W-:Y:S01]  /*5f90*/  LOP3.LUT P6, RZ, R18, 0xff, RZ, 0xc0, !PT ;  /* 0x000000ff12ff7812 */ /* 0x000fe200078cc0ff */
[-C--:B------:R-:W-:Y:S01]  /*5fa0*/  FFMA.FTZ R109, R23, R114.reuse, R115 ;  /* 0x00000072176d7223 */ /* 0x080fe20000010073 */
[----:B------:R-:W-:Y:S01]  /*5fb0*/  FADD.FTZ R106, R20, -R107 ;  /* 0x8000006b146a7221 */ /* 0x000fe20000010000 */
[----:B------:R-:W-:Y:S01]  /*5fc0*/  FADD.FTZ R108, R21, -R108 ;  /* 0x8000006c156c7221 */ /* 0x000fe20000010000 */
[----:B0-----:R-:W-:Y:S02]  /*5fd0*/  FFMA.FTZ R110, R26, R114, R115 ;  /* 0x000000721a6e7223 */ /* 0x001fe40000010073 */
        /* <DEDUP_REMOVED lines=17> */
[----:B------:R-:W-:-:S04]  /*60f0*/  ISETP.GE.U32.AND P6, PT, R18, 0x1000000, PT ;  /* 0x010000001200780c */ /* 0x000fc80003fc6070 */
[----:B------:R-:W-:-:S04]  /*6100*/  FSEL R109, R110, RZ, P6 ;  /* 0x000000ff6e6d7208 */ /* 0x000fc80003000000 */
[----:B------:R-:W-:Y:S02]  /*6110*/  F2FP.F16.F32.PACK_AB R109, R109, R108 ;  /* 0x0000006c6d6d723e */ /* 0x000fe400000000ff */
[----:B------:R-:W-:Y:S02]  /*6120*/  PRMT R108, R106, 0x7632, R108 ;  /* 0x000076326a6c7816 */ /* 0x000fe4000000006c */
[C---:B------:R-:W-:Y:S02]  /*6130*/  PRMT R113, R109.reuse, 0x7632, R113 ;  /* 0x000076326d717816 */ /* 0x040fe40000000071 */
[----:B------:R-:W-:-:S07]  /*6140*/  PRMT R110, R109, 0x7610, R110 ;  /* 0x000076106d6e7816 */ /* 0x000fce000000006e */
.L_x_1340:
        /* <DEDUP_REMOVED lines=16> */
.L_x_1345:
        /* <DEDUP_REMOVED lines=10> */
.L_x_1346:
[----:B------:R-:W-:-:S07]  /*62f0*/  VIADD R6, R6, 0x100 ;  /* 0x0000010006067836 */ /* 0x000fce0000000000 */
.L_x_1336:
[----:B------:R-:W-:Y:S05]  /*6300*/  BSYNC.RECONVERGENT B0 ;  /* 0x0000000000007941 */ /* 0x000fea0003800200 */
.L_x_1335:
        /* <DEDUP_REMOVED lines=11> */
[----:B-12---:R-:W-:Y:S02]  /*63c0*/  IMAD.MOV.U32 R106, RZ, RZ, R165 ;  /* 0x000000ffff6a7224 */ /* 0x006fe400078e00a5 */
        /* <DEDUP_REMOVED lines=58> */
.L_x_1351:
[----:B-12---:R-:W-:Y:S01]  /*6770*/  SHF.R.U64 R107, R164, 0x10, R165 ;  /* 0x00000010a46b7819 */ /* 0x006fe200000012a5 */
        /* <DEDUP_REMOVED lines=52> */
.L_x_1350:
[----:B------:R-:W-:-:S04]  /*6ac0*/  UISETP.NE.U32.AND UP2, UPT, UR6, URZ, UPT ;  /* 0x000000ff0600728c */ /* 0x000fc8000bf45070 */
[----:B------:R-:W-:-:S09]  /*6ad0*/  UISETP.NE.AND.EX UP2, UPT, UR7, URZ, UPT, UP2 ;  /* 0x000000ff0700728c */ /* 0x000fd2000bf45320 */
[----:B------:R-:W-:Y:S05]  /*6ae0*/  BRA.U !UP2, `(.L_x_1353) ;  /* 0x000000010acc7547 */ /* 0x000fea000b800000 */
[-CC-:B-12---:R-:W-:Y:S01]  /*6af0*/  FFMA.FTZ R107, R33, R114.reuse, R115.reuse ;  /* 0x00000072216b7223 */ /* 0x186fe20000010073 */
        /* <DEDUP_REMOVED lines=50> */
.L_x_1353:
[-CC-:B-12---:R-:W-:Y:S01]  /*6e20*/  FFMA.FTZ R106, R32, R114.reuse, R115.reuse ;  /* 0x00000072206a7223 */ /* 0x186fe20000010073 */
        /* <DEDUP_REMOVED lines=42> */
.L_x_1349:
        /* <DEDUP_REMOVED lines=51> */
.L_x_1355:
[----:B-12---:R-:W-:Y:S02]  /*7400*/  IMAD.MOV.U32 R106, RZ, RZ, R164 ;  /* 0x000000ffff6a7224 */ /* 0x006fe400078e00a4 */
        /* <DEDUP_REMOVED lines=38> */
.L_x_1354:
[----:B------:R-:W-:-:S04]  /*7670*/  UISETP.NE.U32.AND UP2, UPT, UR6, URZ, UPT ;  /* 0x000000ff0600728c */ /* 0x000fc8000bf45070 */
[----:B------:R-:W-:-:S09]  /*7680*/  UISETP.NE.AND.EX UP2, UPT, UR7, URZ, UPT, UP2 ;  /* 0x000000ff0700728c */ /* 0x000fd2000bf45320 */
[----:B------:R-:W-:Y:S05]  /*7690*/  BRA.U !UP2, `(.L_x_1356) ;  /* 0x000000010a947547 */ /* 0x000fea000b800000 */
[-CC-:B-12---:R-:W-:Y:S01]  /*76a0*/  FFMA.FTZ R107, R29, R114.reuse, R115.reuse ;  /* 0x000000721d6b7223 */ /* 0x186fe20000010073 */
        /* <DEDUP_REMOVED lines=36> */
.L_x_1356:
[-CC-:B-12---:R-:W-:Y:S01]  /*78f0*/  FFMA.FTZ R107, R29, R114.reuse, R115.reuse ;  /* 0x000000721d6b7223 */ /* 0x186fe20000010073 */
        /* <DEDUP_REMOVED lines=29> */
.L_x_1352:
        /* <DEDUP_REMOVED lines=16> */
.L_x_1357:
        /* <DEDUP_REMOVED lines=10> */
.L_x_1358:
[----:B------:R-:W-:-:S07]  /*7c70*/  VIADD R6, R6, 0x100 ;  /* 0x0000010006067836 */ /* 0x000fce0000000000 */
.L_x_1348:
[----:B------:R-:W-:Y:S05]  /*7c80*/  BSYNC.RECONVERGENT B0 ;  /* 0x0000000000007941 */ /* 0x000fea0003800200 */
.L_x_1347:
        /* <DEDUP_REMOVED lines=70> */
.L_x_1363:
        /* <DEDUP_REMOVED lines=53> */
.L_x_1362:
        /* <DEDUP_REMOVED lines=54> */
.L_x_1365:
        /* <DEDUP_REMOVED lines=43> */
.L_x_1361:
        /* <DEDUP_REMOVED lines=51> */
.L_x_1367:
        /* <DEDUP_REMOVED lines=39> */
.L_x_1366:
        /* <DEDUP_REMOVED lines=40> */
.L_x_1368:
        /* <DEDUP_REMOVED lines=30> */
.L_x_1364:
        /* <DEDUP_REMOVED lines=16> */
.L_x_1369:
        /* <DEDUP_REMOVED lines=10> */
.L_x_1370:
[----:B------:R-:W-:-:S07]  /*95f0*/  VIADD R6, R6, 0x100 ;  /* 0x0000010006067836 */ /* 0x000fce0000000000 */
.L_x_1360:
[----:B------:R-:W-:Y:S05]  /*9600*/  BSYNC.RECONVERGENT B0 ;  /* 0x0000000000007941 */ /* 0x000fea0003800200 */
.L_x_1359:
        /* <DEDUP_REMOVED lines=70> */
.L_x_1375:
        /* <DEDUP_REMOVED lines=53> */
.L_x_1374:
        /* <DEDUP_REMOVED lines=54> */
.L_x_1377:
        /* <DEDUP_REMOVED lines=43> */
.L_x_1373:
        /* <DEDUP_REMOVED lines=51> */
.L_x_1379:
        /* <DEDUP_REMOVED lines=39> */
.L_x_1378:
        /* <DEDUP_REMOVED lines=40> */
.L_x_1380:
        /* <DEDUP_REMOVED lines=30> */
.L_x_1376:
        /* <DEDUP_REMOVED lines=16> */
.L_x_1381:
        /* <DEDUP_REMOVED lines=10> */
.L_x_1382:
[----:B------:R-:W-:-:S07]  /*af70*/  VIADD R6, R6, 0x100 ;  /* 0x0000010006067836 */ /* 0x000fce0000000000 */
.L_x_1372:
[----:B------:R-:W-:Y:S05]  /*af80*/  BSYNC.RECONVERGENT B0 ;  /* 0x0000000000007941 */ /* 0x000fea0003800200 */
.L_x_1371:
        /* <DEDUP_REMOVED lines=70> */
.L_x_1387:
        /* <DEDUP_REMOVED lines=53> */
.L_x_1386:
        /* <DEDUP_REMOVED lines=54> */
.L_x_1389:
        /* <DEDUP_REMOVED lines=43> */
.L_x_1385:
        /* <DEDUP_REMOVED lines=51> */
.L_x_1391:
        /* <DEDUP_REMOVED lines=39> */
.L_x_1390:
        /* <DEDUP_REMOVED lines=40> */
.L_x_1392:
        /* <DEDUP_REMOVED lines=30> */
.L_x_1388:
        /* <DEDUP_REMOVED lines=16> */
.L_x_1393:
        /* <DEDUP_REMOVED lines=10> */
.L_x_1394:
[----:B------:R-:W-:-:S07]  /*c8f0*/  VIADD R6, R6, 0x100 ;  /* 0x0000010006067836 */ /* 0x000fce0000000000 */
.L_x_1384:
[----:B------:R-:W-:Y:S05]  /*c900*/  BSYNC.RECONVERGENT B0 ;  /* 0x0000000000007941 */ /* 0x000fea0003800200 */
.L_x_1383:
        /* <DEDUP_REMOVED lines=13> */
[-CC-:B------:R-:W-:Y:S01]  /*c9e0*/  FFMA.FTZ R106, R147, R114.reuse, R115.reuse ;  /* 0x00000072936a7223 */ /* 0x180fe20000010073 */
[----:B------:R-:W-:Y:S02]  /*c9f0*/  LOP3.LUT P6, RZ, R139, 0xff0000, RZ, 0xc0, !PT ;  /* 0x00ff00008bff7812 */ /* 0x000fe400078cc0ff */
[----:B------:R-:W-:Y:S02]  /*ca00*/  HADD2.F32 R108, -RZ, R107.H0_H0 ;  /* 0x2000006bff6c7230 */ /* 0x000fe40000004100 */
[----:B------:R-:W-:Y:S01]  /*ca10*/  FADD.FTZ R106, R145, -R106 ;  /* 0x8000006a916a7221 */ /* 0x000fe20000010000 */
[----:B------:R-:W-:-:S03]  /*ca20*/  FFMA.FTZ R107, R148, R114, R115 ;  /* 0x00000072946b7223 */ /* 0x000fc60000010073 */
[----:B0----5:R-:W-:Y:S01]  /*ca30*/  FFMA.FTZ R112, R7, R106, R108 ;  /* 0x0000006a07707223 */ /* 0x021fe2000001006c */
[----:B------:R-:W-:-:S03]  /*ca40*/  SHF.R.U32.HI R108, RZ, 0x10, R157 ;  /* 0x00000010ff6c7819 */ /* 0x000fc6000001169d */
[----:B------:R-:W-:Y:S02]  /*ca50*/  FMUL.FTZ R106, R112, UR14 ;  /* 0x0000000e706a7c20 */ /* 0x000fe40008410000 */
[----:B------:R-:W-:-:S03]  /*ca60*/  HADD2.F32 R108, -RZ, R108.H0_H0 ;  /* 0x2000006cff6c7230 */ /* 0x000fc60000004100 */
[----:B------:R-:W-:Y:S02]  /*ca70*/  FSEL R113, R106, RZ, P6 ;  /* 0x000000ff6a717208 */ /* 0x000fe40003000000 */
[----:B------:R-:W-:Y:S02]  /*ca80*/  LOP3.LUT P6, RZ, R140, 0xff0000, RZ, 0xc0, !PT ;  /* 0x00ff00008cff7812 */ /* 0x000fe400078cc0ff */
[----:B------:R-:W-:Y:S02]  /*ca90*/  F2FP.F16.F32.PACK_AB R113, R113, R112 ;  /* 0x000000707171723e */ /* 0x000fe400000000ff */
[----:B------:R-:W-:Y:S01]  /*caa0*/  FSEL R116, R106, RZ, P6 ;  /* 0x000000ff6a747208 */ /* 0x000fe20003000000 */
[----:B------:R-:W-:Y:S01]  /*cab0*/  FADD.FTZ R106, R146, -R107 ;  /* 0x8000006b926a7221 */ /* 0x000fe20000010000 */
[----:B------:R-:W-:Y:S01]  /*cac0*/  ISETP.GE.U32.AND P6, PT, R139, 0x1000000, PT ;  /* 0x010000008b00780c */ /* 0x000fe20003fc6070 */
[-CC-:B------:R-:W-:Y:S01]  /*cad0*/  FFMA.FTZ R107, R141, R114.reuse, R115.reuse ;  /* 0x000000728d6b7223 */ /* 0x180fe20000010073 */
[----:B------:R-:W-:Y:S01]  /*cae0*/  FFMA.FTZ R114, R144, R114, R115 ;  /* 0x0000007290727223 */ /* 0x000fe20000010073 */
[----:B------:R-:W-:Y:S01]  /*caf0*/  FFMA.FTZ R117, R7, R106, R108 ;  /* 0x0000006a07757223 */ /* 0x000fe2000001006c */
[----:B------:R-:W-:-:S02]  /*cb00*/  PRMT R151, R113, 0x7610, R151 ;  /* 0x0000761071977816 */ /* 0x000fc40000000097 */
[----:B------:R-:W-:Y:S01]  /*cb10*/  FADD.FTZ R114, R143, -R114 ;  /* 0x800000728f727221 */ /* 0x000fe20000010000 */
        /* <DEDUP_REMOVED lines=14> */
[----:B------:R-:W-:-:S03]  /*cc00*/  SHF.R.U64 R108, R156, 0x10, R157 ;  /* 0x000000109c6c7819 */ /* 0x000fc6000000129d */
[----:B------:R-:W-:Y:S02]  /*cc10*/  FMUL.FTZ R107, R106, UR14 ;  /* 0x0000000e6a6b7c20 */ /* 0x000fe40008410000 */
[----:B------:R-:W-:-:S03]  /*cc20*/  HADD2.F32 R108, -RZ, R108.H0_H0 ;  /* 0x2000006cff6c7230 */ /* 0x000fc60000004100 */
[----:B------:R-:W-:Y:S02]  /*cc30*/  FSEL R109, R107, RZ, P6 ;  /* 0x000000ff6b6d7208 */ /* 0x000fe40003000000 */
[----:B------:R-:W-:Y:S01]  /*cc40*/  LOP3.LUT P6, RZ, R140, 0xff, RZ, 0xc0, !PT ;  /* 0x000000ff8cff7812 */ /* 0x000fe200078cc0ff */
[----:B------:R-:W-:Y:S01]  /*cc50*/  FFMA.FTZ R108, R7, R114, R108 ;  /* 0x00000072076c7223 */ /* 0x000fe2000001006c */
[----:B------:R-:W-:Y:S02]  /*cc60*/  F2FP.F16.F32.PACK_AB R109, R109, R106 ;  /* 0x0000006a6d6d723e */ /* 0x000fe400000000ff */
[----:B------:R-:W-:Y:S01]  /*cc70*/  FSEL R107, R107, RZ, P6 ;  /* 0x000000ff6b6b7208 */ /* 0x000fe20003000000 */
[C---:B------:R-:W-:Y:S01]  /*cc80*/  FMUL.FTZ R7, R108.reuse, UR14 ;  /* 0x0000000e6c077c20 */ /* 0x040fe20008410000 */
[----:B------:R-:W-:Y:S02]  /*cc90*/  LOP3.LUT P6, RZ, R139, 0xff00, RZ, 0xc0, !PT ;  /* 0x0000ff008bff7812 */ /* 0x000fe400078cc0ff */
[----:B------:R-:W-:-:S02]  /*cca0*/  F2FP.F16.F32.PACK_AB R107, R108, R107 ;  /* 0x0000006b6c6b723e */ /* 0x000fc400000000ff */
[----:B------:R-:W-:Y:S02]  /*ccb0*/  FSEL R110, R7, RZ, P6 ;  /* 0x000000ff076e7208 */ /* 0x000fe40003000000 */
[----:B------:R-:W-:Y:S02]  /*ccc0*/  LOP3.LUT P6, RZ, R140, 0xff00, RZ, 0xc0, !PT ;  /* 0x0000ff008cff7812 */ /* 0x000fe400078cc0ff */
[----:B------:R-:W-:Y:S02]  /*ccd0*/  PRMT R149, R109, 0x7610, R149 ;  /* 0x000076106d957816 */ /* 0x000fe40000000095 */
[----:B------:R-:W-:Y:S02]  /*cce0*/  FSEL R111, R7, RZ, P6 ;  /* 0x000000ff076f7208 */ /* 0x000fe40003000000 */
[----:B------:R-:W-:Y:S02]  /*ccf0*/  PRMT R7, R109, 0x7632, R7 ;  /* 0x000076326d077816 */ /* 0x000fe40000000007 */
[----:B------:R-:W-:-:S02]  /*cd00*/  F2FP.F16.F32.PACK_AB R110, R111, R110 ;  /* 0x0000006e6f6e723e */ /* 0x000fc400000000ff */
[C---:B------:R-:W-:Y:S02]  /*cd10*/  PRMT R150, R107.reuse, 0x7632, R150 ;  /* 0x000076326b967816 */ /* 0x040fe40000000096 */
[C---:B------:R-:W-:Y:S02]  /*cd20*/  PRMT R154, R110.reuse, 0x7632, R154 ;  /* 0x000076326e9a7816 */ /* 0x040fe4000000009a */
[----:B------:R-:W-:Y:S02]  /*cd30*/  PRMT R108, R110, 0x7610, R108 ;  /* 0x000076106e6c7816 */ /* 0x000fe4000000006c */
[----:B------:R-:W-:Y:S02]  /*cd40*/  PRMT R153, R107, 0x7610, R153 ;  /* 0x000076106b997816 */ /* 0x000fe40000000099 */
[----:B------:R-:W-:Y:S02]  /*cd50*/  PRMT R110, R113, 0x7632, R110 ;  /* 0x00007632716e7816 */ /* 0x000fe4000000006e */
[----:B------:R-:W-:Y:S01]  /*cd60*/  PRMT R111, R118, 0x7610, R111 ;  /* 0x00007610766f7816 */ /* 0x000fe2000000006f */
[----:B------:R-:W-:Y:S06]  /*cd70*/  BRA `(.L_x_1400) ;  /* 0x0000001000d87947 */ /* 0x000fec0003800000 */
.L_x_1399:
[----:B-12---:R-:W-:Y:S01]  /*cd80*/  SHF.R.U64 R107, R156, 0x10, R157 ;  /* 0x000000109c6b7819 */ /* 0x006fe2000000129d */
[----:B------:R-:W-:Y:S01]  /*cd90*/  FFMA.FTZ R106, R144, R114, R115 ;  /* 0x00000072906a7223 */ /* 0x000fe20000010073 */
[----:B------:R-:W-:-:S03]  /*cda0*/  LOP3.LUT P6, RZ, R139, 0xff00, RZ, 0xc0, !PT ;  /* 0x0000ff008bff7812 */ /* 0x000fc600078cc0ff */
[----:B------:R-:W-:Y:S02]  /*cdb0*/  HADD2.F32 R108, -RZ, R107.H0_H0 ;  /* 0x2000006bff6c7230 */ /* 0x000fe40000004100 */
[----:B------:R-:W-:Y:S01]  /*cdc0*/  FADD.FTZ R106, R143, -R106 ;  /* 0x8000006a8f6a7221 */ /* 0x000fe20000010000 */
[----:B------:R-:W-:-:S03]  /*cdd0*/  IMAD.MOV.U32 R107, RZ, RZ, R157 ;  /* 0x000000ffff6b7224 */ /* 0x000fc600078e009d */
[----:B-----5:R-:W-:Y:S02]  /*cde0*/  FFMA.FTZ R106, R7, R106, R108 ;  /* 0x0000006a076a7223 */ /* 0x020fe4000001006c */
[----:B------:R-:W-:Y:S02]  /*cdf0*/  HADD2.F32 R108, -RZ, R107.H0_H0 ;  /* 0x2000006bff6c7230 */ /* 0x000fe40000004100 */
[----:B------:R-:W-:Y:S01]  /*ce00*/  FFMA.FTZ R107, R141, R114, R115 ;  /* 0x000000728d6b7223 */ /* 0x000fe20000010073 */
[----:B------:R-:W-:-:S05]  /*ce10*/  FMUL.FTZ R106, R106, UR14 ;  /* 0x0000000e6a6a7c20 */ /* 0x000fca0008410000 */
[----:B------:R-:W-:Y:S02]  /*ce20*/  FSEL R109, R106, RZ, P6 ;  /* 0x000000ff6a6d7208 */ /* 0x000fe40003000000 */
[----:B------:R-:W-:-:S04]  /*ce30*/  LOP3.LUT P6, RZ, R140, 0xff00, RZ, 0xc0, !PT ;  /* 0x0000ff008cff7812 */ /* 0x000fc800078cc0ff */
[----:B0-----:R-:W-:Y:S01]  /*ce40*/  FSEL R110, R106, RZ, P6 ;  /* 0x000000ff6a6e7208 */ /* 0x001fe20003000000 */
[-CC-:B------:R-:W-:Y:S01]  /*ce50*/  FFMA.FTZ R106, R147, R114.reuse, R115.reuse ;  /* 0x00000072936a7223 */ /* 0x180fe20000010073 */
[----:B------:R-:W-:Y:S01]  /*ce60*/  LOP3.LUT P6, RZ, R139, 0xff0000, RZ, 0xc0, !PT ;  /* 0x00ff00008bff7812 */ /* 0x000fe200078cc0ff */
[----:B------:R-:W-:Y:S01]  /*ce70*/  FFMA.FTZ R115, R148, R114, R115 ;  /* 0x0000007294737223 */ /* 0x000fe20000010073 */
[----:B------:R-:W-:Y:S01]  /*ce80*/  F2FP.F16.F32.PACK_AB R109, R110, R109 ;  /* 0x0000006d6e6d723e */ /* 0x000fe200000000ff */
[----:B------:R-:W-:-:S03]  /*ce90*/  FADD.FTZ R106, R145, -R106 ;  /* 0x8000006a916a7221 */ /* 0x000fc60000010000 */
[----:B------:R-:W-:Y:S01]  /*cea0*/  PRMT R154, R109, 0x7632, R154 ;  /* 0x000076326d9a7816 */ /* 0x000fe2000000009a */
        /* <DEDUP_REMOVED lines=13> */
[----:B------:R-:W-:-:S03]  /*cf80*/  SHF.R.U32.HI R108, RZ, 0x10, R157 ;  /* 0x00000010ff6c7819 */ /* 0x000fc6000001169d */
[----:B------:R-:W-:Y:S02]  /*cf90*/  FMUL.FTZ R106, R106, UR14 ;  /* 0x0000000e6a6a7c20 */ /* 0x000fe40008410000 */
[----:B------:R-:W-:Y:S02]  /*cfa0*/  HADD2.F32 R114, -RZ, R108.H0_H0 ;  /* 0x2000006cff727230 */ /* 0x000fe40000004100 */
[----:B------:R-:W-:Y:S01]  /*cfb0*/  FADD.FTZ R108, R146, -R115 ;  /* 0x80000073926c7221 */ /* 0x000fe20000010000 */
[----:B------:R-:W-:Y:S02]  /*cfc0*/  FSEL R107, R106, RZ, P6 ;  /* 0x000000ff6a6b7208 */ /* 0x000fe40003000000 */
[----:B------:R-:W-:Y:S01]  /*cfd0*/  LOP3.LUT P6, RZ, R140, 0xff, RZ, 0xc0, !PT ;  /* 0x000000ff8cff7812 */ /* 0x000fe200078cc0ff */
[----:B------:R-:W-:-:S03]  /*cfe0*/  FFMA.FTZ R108, R7, R108, R114 ;  /* 0x0000006c076c7223 */ /* 0x000fc60000010072 */
[----:B------:R-:W-:Y:S01]  /*cff0*/  FSEL R106, R106, RZ, P6 ;  /* 0x000000ff6a6a7208 */ /* 0x000fe20003000000 */
[----:B------:R-:W-:Y:S01]  /*d000*/  FMUL.FTZ R108, R108, UR14 ;  /* 0x0000000e6c6c7c20 */ /* 0x000fe20008410000 */
        /* <DEDUP_REMOVED lines=12> */
.L_x_1398:
[----:B------:R-:W-:-:S04]  /*d0d0*/  UISETP.NE.U32.AND UP2, UPT, UR6, URZ, UPT ;  /* 0x000000ff0600728c */ /* 0x000fc8000bf45070 */
[----:B------:R-:W-:-:S09]  /*d0e0*/  UISETP.NE.AND.EX UP2, UPT, UR7, URZ, UPT, UP2 ;  /* 0x000000ff0700728c */ /* 0x000fd2000bf45320 */
[----:B------:R-:W-:Y:S05]  /*d0f0*/  BRA.U !UP2, `(.L_x_1401) ;  /* 0x000000010acc7547 */ /* 0x000fea000b800000 */
[-CC-:B-12---:R-:W-:Y:S01]  /*d100*/  FFMA.FTZ R106, R147, R114.reuse, R115.reuse ;  /* 0x00000072936a7223 */ /* 0x186fe20000010073 */
[----:B------:R-:W-:Y:S01]  /*d110*/  LOP3.LUT P6, RZ, R139, 0xff0000, RZ, 0xc0, !PT ;  /* 0x00ff00008bff7812 */ /* 0x000fe200078cc0ff */
[----:B------:R-:W-:Y:S02]  /*d120*/  FFMA.FTZ R107, R148, R114, R115 ;  /* 0x00000072946b7223 */ /* 0x000fe40000010073 */
[----:B------:R-:W-:-:S04]  /*d130*/  FADD.FTZ R106, R145, -R106 ;  /* 0x8000006a916a7221 */ /* 0x000fc80000010000 */
[----:B0----5:R-:W-:-:S04]  /*d140*/  FMUL.FTZ R112, R7, R106 ;  /* 0x0000006a07707220 */ /* 0x021fc80000410000 */
[----:B------:R-:W-:-:S05]  /*d150*/  FMUL.FTZ R106, R112, UR14 ;  /* 0x0000000e706a7c20 */ /* 0x000fca0008410000 */
        /* <DEDUP_REMOVED lines=8> */
[----:B------:R-:W-:Y:S01]  /*d1e0*/  FMUL.FTZ R117, R7, R106 ;  /* 0x0000006a07757220 */ /* 0x000fe20000410000 */
[----:B------:R-:W-:-:S02]  /*d1f0*/  PRMT R151, R113, 0x7610, R151 ;  /* 0x0000761071977816 */ /* 0x000fc40000000097 */
[----:B------:R-:W-:Y:S01]  /*d200*/  FADD.FTZ R108, R143, -R114 ;  /* 0x800000728f6c7221 */ /* 0x000fe20000010000 */
[C---:B------:R-:W-:Y:S01]  /*d210*/  FMUL.FTZ R106, R117.reuse, UR14 ;  /* 0x0000000e756a7c20 */ /* 0x040fe20008410000 */
[----:B------:R-:W-:Y:S02]  /*d220*/  F2FP.F16.F32.PACK_AB R116, R117, R116 ;  /* 0x000000747574723e */ /* 0x000fe400000000ff */
[----:B------:R-:W-:Y:S02]  /*d230*/  FMUL.FTZ R108, R7, R108 ;  /* 0x0000006c076c7220 */ /* 0x000fe40000410000 */
[----:B------:R-:W-:Y:S02]  /*d240*/  FSEL R118, R106, RZ, P6 ;  /* 0x000000ff6a767208 */ /* 0x000fe40003000000 */
[----:B------:R-:W-:Y:S02]  /*d250*/  ISETP.GE.U32.AND P6, PT, R140, 0x1000000, PT ;  /* 0x010000008c00780c */ /* 0x000fe40003fc6070 */
[----:B------:R-:W-:-:S02]  /*d260*/  PRMT R152, R116, 0x7632, R152 ;  /* 0x0000763274987816 */ /* 0x000fc40000000098 */
[----:B------:R-:W-:Y:S01]  /*d270*/  FSEL R119, R106, RZ, P6 ;  /* 0x000000ff6a777208 */ /* 0x000fe20003000000 */
[----:B------:R-:W-:Y:S01]  /*d280*/  FADD.FTZ R106, R142, -R107 ;  /* 0x8000006b8e6a7221 */ /* 0x000fe20000010000 */
[----:B------:R-:W-:Y:S02]  /*d290*/  LOP3.LUT P6, RZ, R139, 0xff, RZ, 0xc0, !PT ;  /* 0x000000ff8bff7812 */ /* 0x000fe400078cc0ff */
[----:B------:R-:W-:Y:S01]  /*d2a0*/  F2FP.F16.F32.PACK_AB R118, R119, R118 ;  /* 0x000000767776723e */ /* 0x000fe200000000ff */
[----:B------:R-:W-:Y:S01]  /*d2b0*/  FMUL.FTZ R106, R7, R106 ;  /* 0x0000006a076a7220 */ /* 0x000fe20000410000 */
[----:B------:R-:W-:Y:S01]  /*d2c0*/  FMUL.FTZ R7, R108, UR14 ;  /* 0x0000000e6c077c20 */ /* 0x000fe20008410000 */
[----:B------:R-:W-:Y:S02]  /*d2d0*/  PRMT R155, R116, 0x7610, R155 ;  /* 0x00007610749b7816 */ /* 0x000fe4000000009b */
[----:B------:R-:W-:Y:S01]  /*d2e0*/  FMUL.FTZ R107, R106, UR14 ;  /* 0x0000000e6a6b7c20 */ /* 0x000fe20008410000 */
[----:B------:R-:W-:-:S04]  /*d2f0*/  PRMT R170, R118, 0x7632, R170 ;  /* 0x0000763276aa7816 */ /* 0x000fc800000000aa */
        /* <DEDUP_REMOVED lines=19> */
.L_x_1401:
[-CC-:B-12---:R-:W-:Y:S01]  /*d430*/  FFMA.FTZ R106, R144, R114.reuse, R115.reuse ;  /* 0x00000072906a7223 */ /* 0x186fe20000010073 */
[----:B------:R-:W-:Y:S01]  /*d440*/  LOP3.LUT P6, RZ, R139, 0xff00, RZ, 0xc0, !PT ;  /* 0x0000ff008bff7812 */ /* 0x000fe200078cc0ff */
[----:B------:R-:W-:Y:S02]  /*d450*/  FFMA.FTZ R107, R141, R114, R115 ;  /* 0x000000728d6b7223 */ /* 0x000fe40000010073 */
[----:B------:R-:W-:-:S04]  /*d460*/  FADD.FTZ R106, R143, -R106 ;  /* 0x8000006a8f6a7221 */ /* 0x000fc80000010000 */
[----:B-----5:R-:W-:-:S04]  /*d470*/  FMUL.FTZ R106, R7, R106 ;  /* 0x0000006a076a7220 */ /* 0x020fc80000410000 */
[----:B------:R-:W-:-:S05]  /*d480*/  FMUL.FTZ R106, R106, UR14 ;  /* 0x0000000e6a6a7c20 */ /* 0x000fca0008410000 */
[----:B------:R-:W-:Y:S02]  /*d490*/  FSEL R108, R106, RZ, P6 ;  /* 0x000000ff6a6c7208 */ /* 0x000fe40003000000 */
[----:B------:R-:W-:-:S04]  /*d4a0*/  LOP3.LUT P6, RZ, R140, 0xff00, RZ, 0xc0, !PT ;  /* 0x0000ff008cff7812 */ /* 0x000fc800078cc0ff */
[----:B------:R-:W-:Y:S01]  /*d4b0*/  FSEL R109, R106, RZ, P6 ;  /* 0x000000ff6a6d7208 */ /* 0x000fe20003000000 */
[-CC-:B------:R-:W-:Y:S01]  /*d4c0*/  FFMA.FTZ R106, R147, R114.reuse, R115.reuse ;  /* 0x00000072936a7223 */ /* 0x180fe20000010073 */
[----:B------:R-:W-:Y:S01]  /*d4d0*/  LOP3.LUT P6, RZ, R139, 0xff0000, RZ, 0xc0, !PT ;  /* 0x00ff00008bff7812 */ /* 0x000fe200078cc0ff */
[----:B------:R-:W-:Y:S01]  /*d4e0*/  FFMA.FTZ R115, R148, R114, R115 ;  /* 0x0000007294737223 */ /* 0x000fe20000010073 */
[----:B------:R-:W-:Y:S01]  /*d4f0*/  F2FP.F16.F32.PACK_AB R108, R109, R108 ;  /* 0x0000006c6d6c723e */ /* 0x000fe200000000ff */
[----:B------:R-:W-:Y:S02]  /*d500*/  FADD.FTZ R106, R145, -R106 ;  /* 0x8000006a916a7221 */ /* 0x000fe40000010000 */
[----:B0-----:R-:W-:Y:S01]  /*d510*/  FADD.FTZ R112, R146, -R115 ;  /* 0x8000007392707221 */ /* 0x001fe20000010000 */
[----:B------:R-:W-:Y:S01]  /*d520*/  PRMT R154, R108, 0x7632, R154 ;  /* 0x000076326c9a7816 */ /* 0x000fe2000000009a */
[C---:B------:R-:W-:Y:S02]  /*d530*/  FMUL.FTZ R106, R7.reuse, R106 ;  /* 0x0000006a076a7220 */ /* 0x040fe40000410000 */
[----:B------:R-:W-:-:S02]  /*d540*/  FMUL.FTZ R112, R7, R112 ;  /* 0x0000007007707220 */ /* 0x000fc40000410000 */
[----:B------:R-:W-:Y:S02]  /*d550*/  FMUL.FTZ R106, R106, UR14 ;  /* 0x0000000e6a6a7c20 */ /* 0x000fe40008410000 */
[----:B------:R-:W-:-:S03]  /*d560*/  FMUL.FTZ R112, R112, UR14 ;  /* 0x0000000e70707c20 */ /* 0x000fc60008410000 */
        /* <DEDUP_REMOVED lines=23> */
.L_x_1397:
[----:B------:R-:W-:-:S04]  /*d6e0*/  UISETP.NE.U32.AND UP2, UPT, UR16, URZ, UPT ;  /* 0x000000ff1000728c */ /* 0x000fc8000bf45070 */
[----:B------:R-:W-:-:S09]  /*d6f0*/  UISETP.NE.AND.EX UP2, UPT, UR17, URZ, UPT, UP2 ;  /* 0x000000ff1100728c */ /* 0x000fd2000bf45320 */
[----:B------:R-:W-:Y:S05]  /*d700*/  BRA.U !UP2, `(.L_x_1402) ;  /* 0x000000050a5c7547 */ /* 0x000fea000b800000 */
[----:B------:R-:W-:-:S04]  /*d710*/  UISETP.NE.U32.AND UP2, UPT, UR6, URZ, UPT ;  /* 0x000000ff0600728c */ /* 0x000fc8000bf45070 */
[----:B------:R-:W-:-:S09]  /*d720*/  UISETP.NE.AND.EX UP2, UPT, UR7, URZ, UPT, UP2 ;  /* 0x000000ff0700728c */ /* 0x000fd2000bf45320 */
[----:B------:R-:W-:Y:S05]  /*d730*/  BRA.U !UP2, `(.L_x_1403) ;  /* 0x000000010ab47547 */ /* 0x000fea000b800000 */
[----:B-12---:R-:W-:Y:S02]  /*d740*/  IMAD.MOV.U32 R106, RZ, RZ, R156 ;  /* 0x000000ffff6a7224 */ /* 0x006fe400078e009c */
[----:B------:R-:W-:Y:S01]  /*d750*/  FFMA.FTZ R107, R141, R114, R115 ;  /* 0x000000728d6b7223 */ /* 0x000fe20000010073 */
[--C-:B------:R-:W-:Y:S01]  /*d760*/  SHF.R.U64 R109, R156, 0x10, R157.reuse ;  /* 0x000000109c6d7819 */ /* 0x100fe2000000129d */
[----:B0-----:R-:W-:Y:S01]  /*d770*/  IMAD.MOV.U32 R111, RZ, RZ, R157 ;  /* 0x000000ffff6f7224 */ /* 0x001fe200078e009d */
[----:B------:R-:W-:Y:S01]  /*d780*/  LOP3.LUT P6, RZ, R139, 0xff, RZ, 0xc0, !PT ;  /* 0x000000ff8bff7812 */ /* 0x000fe200078cc0ff */
[----:B------:R-:W-:Y:S02]  /*d790*/  HADD2.F32 R108, -RZ, R106.H0_H0 ;  /* 0x2000006aff6c7230 */ /* 0x000fe40000004100 */
[----:B------:R-:W-:Y:S01]  /*d7a0*/  FADD.FTZ R106, R142, -R107 ;  /* 0x8000006b8e6a7221 */ /* 0x000fe20000010000 */
[----:B------:R-:W-:Y:S02]  /*d7b0*/  HADD2.F32 R110, -RZ, R109.H0_H0 ;  /* 0x2000006dff6e7230 */ /* 0x000fe40000004100 */
[----:B------:R-:W-:-:S02]  /*d7c0*/  HADD2.F32 R112, -RZ, R111.H0_H0 ;  /* 0x2000006fff707230 */ /* 0x000fc40000004100 */
[----:B-----5:R-:W-:Y:S01]  /*d7d0*/  FFMA.FTZ R106, R7, R106, R108 ;  /* 0x0000006a076a7223 */ /* 0x020fe2000001006c */
[----:B------:R-:W-:-:S03]  /*d7e0*/  FFMA.FTZ R108, R144, R114, R115 ;  /* 0x00000072906c7223 */ /* 0x000fc60000010073 */
[----:B------:R-:W-:Y:S01]  /*d7f0*/  FMUL.FTZ R107, R106, UR14 ;  /* 0x0000000e6a6b7c20 */ /* 0x000fe20008410000 */
[----:B------:R-:W-:-:S04]  /*d800*/  FADD.FTZ R108, R143, -R108 ;  /* 0x8000006c8f6c7221 */ /* 0x000fc80000010000 */
[----:B------:R-:W-:Y:S01]  /*d810*/  FFMA.FTZ R108, R7, R108, R110 ;  /* 0x0000006c076c7223 */ /* 0x000fe2000001006e */
[-CC-:B------:R-:W-:Y:S01]  /*d820*/  FFMA.FTZ R110, R147, R114.reuse, R115.reuse ;  /* 0x00000072936e7223 */ /* 0x180fe20000010073 */
[----:B------:R-:W-:Y:S01]  /*d830*/  FFMA.FTZ R115, R148, R114, R115 ;  /* 0x0000007294737223 */ /* 0x000fe20000010073 */
[----:B------:R-:W-:Y:S01]  /*d840*/  FSEL R107, R107, RZ, P6 ;  /* 0x000000ff6b6b7208 */ /* 0x000fe20003000000 */
[----:B------:R-:W-:Y:S01]  /*d850*/  FMUL.FTZ R109, R108, UR14 ;  /* 0x0000000e6c6d7c20 */ /* 0x000fe20008410000 */
[----:B------:R-:W-:Y:S01]  /*d860*/  FADD.FTZ R110, R145, -R110 ;  /* 0x8000006e916e7221 */ /* 0x000fe20000010000 */
[----:B------:R-:W-:Y:S02]  /*d870*/  LOP3.LUT P6, RZ, R139, 0xff00, RZ, 0xc0, !PT ;  /* 0x0000ff008bff7812 */ /* 0x000fe400078cc0ff */
[----:B------:R-:W-:Y:S01]  /*d880*/  F2FP.F16.F32.PACK_AB R107, R107, R106 ;  /* 0x0000006a6b6b723e */ /* 0x000fe200000000ff */
[----:B------:R-:W-:Y:S01]  /*d890*/  FFMA.FTZ R110, R7, R110, R112 ;  /* 0x0000006e076e7223 */ /* 0x000fe20000010070 */
[----:B------:R-:W-:-:S02]  /*d8a0*/  SHF.R.U32.HI R112, RZ, 0x10, R157 ;  /* 0x00000010ff707819 */ /* 0x000fc4000001169d */
[----:B------:R-:W-:Y:S01]  /*d8b0*/  FSEL R109, R109, RZ, P6 ;  /* 0x000000ff6d6d7208 */ /* 0x000fe20003000000 */
[----:B------:R-:W-:Y:S01]  /*d8c0*/  FMUL.FTZ R111, R110, UR14 ;  /* 0x0000000e6e6f7c20 */ /* 0x000fe20008410000 */
[----:B------:R-:W-:Y:S01]  /*d8d0*/  LOP3.LUT P6, RZ, R139, 0xff0000, RZ, 0xc0, !PT ;  /* 0x00ff00008bff7812 */ /* 0x000fe200078cc0ff */
[----:B------:R-:W-:Y:S02]  /*d8e0*/  HADD2.F32 R114, -RZ, R112.H0_H0 ;  /* 0x20000070ff727230 */ /* 0x000fe40000004100 */
[----:B------:R-:W-:Y:S01]  /*d8f0*/  FADD.FTZ R112, R146, -R115 ;  /* 0x8000007392707221 */ /* 0x000fe20000010000 */
[----:B------:R-:W-:Y:S02]  /*d900*/  F2FP.F16.F32.PACK_AB R109, R109, R108 ;  /* 0x0000006c6d6d723e */ /* 0x000fe400000000ff */
[----:B------:R-:W-:Y:S01]  /*d910*/  FSEL R111, R111, RZ, P6 ;  /* 0x000000ff6f6f7208 */ /* 0x000fe20003000000 */
[----:B------:R-:W-:Y:S01]  /*d920*/  FFMA.FTZ R112, R7, R112, R114 ;  /* 0x0000007007707223 */ /* 0x000fe20000010072 */
[----:B------:R-:W-:-:S02]  /*d930*/  ISETP.GE.U32.AND P6, PT, R139, 0x1000000, PT ;  /* 0x010000008b00780c */ /* 0x000fc40003fc6070 */
[----:B------:R-:W-:Y:S01]  /*d940*/  F2FP.F16.F32.PACK_AB R111, R111, R110 ;  /* 0x0000006e6f6f723e */ /* 0x000fe200000000ff */
[----:B------:R-:W-:Y:S01]  /*d950*/  FMUL.FTZ R7, R112, UR14 ;  /* 0x0000000e70077c20 */ /* 0x000fe20008410000 */
[----:B------:R-:W-:Y:S02]  /*d960*/  PRMT R149, R107, 0x7610, R149 ;  /* 0x000076106b957816 */ /* 0x000fe40000000095 */
        /* <DEDUP_REMOVED lines=10> */
.L_x_1403:
        /* <DEDUP_REMOVED lines=8> */
[-CC-:B------:R-:W-:Y:S01]  /*da90*/  FFMA.FTZ R108, R144, R114.reuse, R115.reuse ;  /* 0x00000072906c7223 */ /* 0x180fe20000010073 */
[----:B0-----:R-:W-:Y:S02]  /*daa0*/  HADD2.F32 R110, -RZ, R107.H0_H0 ;  /* 0x2000006bff6e7230 */ /* 0x001fe40000004100 */
[----:B------:R-:W-:Y:S01]  /*dab0*/  FFMA.FTZ R114, R147, R114, R115 ;  /* 0x0000007293727223 */ /* 0x000fe20000010073 */
[----:B------:R-:W-:Y:S01]  /*dac0*/  FMUL.FTZ R106, R106, UR14 ;  /* 0x0000000e6a6a7c20 */ /* 0x000fe20008410000 */
[----:B------:R-:W-:Y:S02]  /*dad0*/  FADD.FTZ R108, R143, -R108 ;  /* 0x8000006c8f6c7221 */ /* 0x000fe40000010000 */
[----:B------:R-:W-:Y:S02]  /*dae0*/  FADD.FTZ R114, R145, -R114 ;  /* 0x8000007291727221 */ /* 0x000fe40000010000 */
[----:B------:R-:W-:Y:S01]  /*daf0*/  FFMA.FTZ R108, R7, R108, R110 ;  /* 0x0000006c076c7223 */ /* 0x000fe2000001006e */
[----:B------:R-:W-:-:S02]  /*db00*/  FSEL R106, R106, RZ, P6 ;  /* 0x000000ff6a6a7208 */ /* 0x000fc40003000000 */
[----:B------:R-:W-:Y:S01]  /*db10*/  LOP3.LUT P6, RZ, R139, 0xff00, RZ, 0xc0, !PT ;  /* 0x0000ff008bff7812 */ /* 0x000fe200078cc0ff */
[----:B------:R-:W-:-:S05]  /*db20*/  FMUL.FTZ R108, R108, UR14 ;  /* 0x0000000e6c6c7c20 */ /* 0x000fca0008410000 */
[----:B------:R-:W-:Y:S02]  /*db30*/  FSEL R107, R108, RZ, P6 ;  /* 0x000000ff6c6b7208 */ /* 0x000fe40003000000 */
[----:B------:R-:W-:Y:S02]  /*db40*/  SHF.R.U32.HI R108, RZ, 0x10, R157 ;  /* 0x00000010ff6c7819 */ /* 0x000fe4000001169d */
[----:B------:R-:W-:Y:S02]  /*db50*/  ISETP.GE.U32.AND P6, PT, R139, 0x1000000, PT ;  /* 0x010000008b00780c */ /* 0x000fe40003fc6070 */
[----:B------:R-:W-:Y:S01]  /*db60*/  F2FP.F16.F32.PACK_AB R106, R107, R106 ;  /* 0x0000006a6b6a723e */ /* 0x000fe200000000ff */
[----:B------:R-:W-:Y:S02]  /*db70*/  HADD2.F32 R110, -RZ, R108.H0_H0 ;  /* 0x2000006cff6e7230 */ /* 0x000fe40000004100 */
[----:B------:R-:W-:-:S04]  /*db80*/  FADD.FTZ R108, R146, -R109 ;  /* 0x8000006d926c7221 */ /* 0x000fc80000010000 */
[----:B------:R-:W-:-:S04]  /*db90*/  FFMA.FTZ R108, R7, R108, R110 ;  /* 0x0000006c076c7223 */ /* 0x000fc8000001006e */
[----:B------:R-:W-:-:S05]  /*dba0*/  FMUL.FTZ R108, R108, UR14 ;  /* 0x0000000e6c6c7c20 */ /* 0x000fca0008410000 */
[----:B------:R-:W-:Y:S01]  /*dbb0*/  FSEL R109, R108, RZ, P6 ;  /* 0x000000ff6c6d7208 */ /* 0x000fe20003000000 */
[----:B------:R-:W-:Y:S01]  /*dbc0*/  IMAD.MOV.U32 R108, RZ, RZ, R157 ;  /* 0x000000ffff6c7224 */ /* 0x000fe200078e009d */
[----:B------:R-:W-:-:S04]  /*dbd0*/  LOP3.LUT P6, RZ, R139, 0xff0000, RZ, 0xc0, !PT ;  /* 0x00ff00008bff7812 */ /* 0x000fc800078cc0ff */
[----:B------:R-:W-:-:S05]  /*dbe0*/  HADD2.F32 R108, -RZ, R108.H0_H0 ;  /* 0x2000006cff6c7230 */ /* 0x000fca0000004100 */
[----:B------:R-:W-:Y:S01]  /*dbf0*/  FFMA.FTZ R108, R7, R114, R108 ;  /* 0x00000072076c7223 */ /* 0x000fe2000001006c */
[----:B------:R-:W-:-:S03]  /*dc00*/  PRMT R7, R106, 0x7610, R7 ;  /* 0x000076106a077816 */ /* 0x000fc60000000007 */
[----:B------:R-:W-:-:S05]  /*dc10*/  FMUL.FTZ R108, R108, UR14 ;  /* 0x0000000e6c6c7c20 */ /* 0x000fca0008410000 */
[----:B------:R-:W-:-:S04]  /*dc20*/  FSEL R108, R108, RZ, P6 ;  /* 0x000000ff6c6c7208 */ /* 0x000fc80003000000 */
[----:B------:R-:W-:Y:S02]  /*dc30*/  F2FP.F16.F32.PACK_AB R109, R109, R108 ;  /* 0x0000006c6d6d723e */ /* 0x000fe400000000ff */
[----:B------:R-:W-:Y:S02]  /*dc40*/  PRMT R108, R106, 0x7632, R108 ;  /* 0x000076326a6c7816 */ /* 0x000fe4000000006c */
[C---:B------:R-:W-:Y:S02]  /*dc50*/  PRMT R111, R109.reuse, 0x7632, R111 ;  /* 0x000076326d6f7816 */ /* 0x040fe4000000006f */
[----:B------:R-:W-:Y:S01]  /*dc60*/  PRMT R110, R109, 0x7610, R110 ;  /* 0x000076106d6e7816 */ /* 0x000fe2000000006e */
[----:B------:R-:W-:Y:S06]  /*dc70*/  BRA `(.L_x_1400) ;  /* 0x0000000400187947 */ /* 0x000fec0003800000 */
.L_x_1402:
        /* <DEDUP_REMOVED lines=13> */
[C---:B------:R-:W-:Y:S01]  /*dd50*/  FMUL.FTZ R110, R7.reuse, R110 ;  /* 0x0000006e076e7220 */ /* 0x040fe20000410000 */
        /* <DEDUP_REMOVED lines=8> */
[----:B------:R-:W-:Y:S02]  /*dde0*/  F2FP.F16.F32.PACK_AB R107, R107, R106 ;  /* 0x0000006a6b6b723e */ /* 0x000fe400000000ff */
[----:B------:R-:W-:Y:S02]  /*ddf0*/  FSEL R109, R109, RZ, P6 ;  /* 0x000000ff6d6d7208 */ /* 0x000fe40003000000 */
[----:B------:R-:W-:Y:S02]  /*de00*/  LOP3.LUT P6, RZ, R139, 0xff0000, RZ, 0xc0, !PT ;  /* 0x00ff00008bff7812 */ /* 0x000fe400078cc0ff */
[----:B------:R-:W-:-:S02]  /*de10*/  F2FP.F16.F32.PACK_AB R109, R109, R108 ;  /* 0x0000006c6d6d723e */ /* 0x000fc400000000ff */
[----:B------:R-:W-:Y:S02]  /*de20*/  FSEL R111, R111, RZ, P6 ;  /* 0x000000ff6f6f7208 */ /* 0x000fe40003000000 */
        /* <DEDUP_REMOVED lines=13> */
.L_x_1404:
[-CC-:B-12---:R-:W-:Y:S01]  /*df00*/  FFMA.FTZ R107, R148, R114.reuse, R115.reuse ;  /* 0x00000072946b7223 */ /* 0x186fe20000010073 */
[----:B------:R-:W-:Y:S01]  /*df10*/  ISETP.GE.U32.AND P6, PT, R139, 0x1000000, PT ;  /* 0x010000008b00780c */ /* 0x000fe20003fc6070 */
[-C--:B------:R-:W-:Y:S02]  /*df20*/  FFMA.FTZ R108, R144, R114.reuse, R115 ;  /* 0x00000072906c7223 */ /* 0x080fe40000010073 */
[----:B------:R-:W-:Y:S01]  /*df30*/  FADD.FTZ R106, R146, -R107 ;  /* 0x8000006b926a7221 */ /* 0x000fe20000010000 */
[-CC-:B------:R-:W-:Y:S01]  /*df40*/  FFMA.FTZ R107, R141, R114.reuse, R115.reuse ;  /* 0x000000728d6b7223 */ /* 0x180fe20000010073 */
[----:B------:R-:W-:Y:S01]  /*df50*/  FADD.FTZ R108, R143, -R108 ;  /* 0x8000006c8f6c7221 */ /* 0x000fe20000010000 */
[----:B------:R-:W-:Y:S01]  /*df60*/  FFMA.FTZ R114, R147, R114, R115 ;  /* 0x0000007293727223 */ /* 0x000fe20000010073 */
[C---:B-----5:R-:W-:Y:S02]  /*df70*/  FMUL.FTZ R106, R7.reuse, R106 ;  /* 0x0000006a076a7220 */ /* 0x060fe40000410000 */
[----:B------:R-:W-:Y:S01]  /*df80*/  FMUL.FTZ R108, R7, R108 ;  /* 0x0000006c076c7220 */ /* 0x000fe20000410000 */
[----:B------:R-:W-:Y:S01]  /*df90*/  FADD.FTZ R114, R145, -R114 ;  /* 0x8000007291727221 */ /* 0x000fe20000010000 */
[----:B------:R-:W-:-:S02]  /*dfa0*/  FMUL.FTZ R106, R106, UR14 ;  /* 0x0000000e6a6a7c20 */ /* 0x000fc40008410000 */
[----:B------:R-:W-:Y:S01]  /*dfb0*/  FMUL.FTZ R108, R108, UR14 ;  /* 0x0000000e6c6c7c20 */ /* 0x000fe20008410000 */
[----:B------:R-:W-:Y:S02]  /*dfc0*/  FMUL.FTZ R114, R7, R114 ;  /* 0x0000007207727220 */ /* 0x000fe40000410000 */
[----:B------:R-:W-:Y:S01]  /*dfd0*/  FSEL R109, R106, RZ, P6 ;  /* 0x000000ff6a6d7208 */ /* 0x000fe20003000000 */
[----:B------:R-:W-:Y:S01]  /*dfe0*/  FADD.FTZ R106, R142, -R107 ;  /* 0x8000006b8e6a7221 */ /* 0x000fe20000010000 */
[----:B------:R-:W-:Y:S01]  /*dff0*/  LOP3.LUT P6, RZ, R139, 0xff, RZ, 0xc0, !PT ;  /* 0x000000ff8bff7812 */ /* 0x000fe200078cc0ff */
[----:B------:R-:W-:Y:S02]  /*e000*/  FMUL.FTZ R114, R114, UR14 ;  /* 0x0000000e72727c20 */ /* 0x000fe40008410000 */
[----:B------:R-:W-:-:S04]  /*e010*/  FMUL.FTZ R106, R7, R106 ;  /* 0x0000006a076a7220 */ /* 0x000fc80000410000 */
[----:B------:R-:W-:-:S05]  /*e020*/  FMUL.FTZ R106, R106, UR14 ;  /* 0x0000000e6a6a7c20 */ /* 0x000fca0008410000 */
[----:B------:R-:W-:Y:S02]  /*e030*/  FSEL R106, R106, RZ, P6 ;  /* 0x000000ff6a6a7208 */ /* 0x000fe40003000000 */
[----:B------:R-:W-:-:S04]  /*e040*/  LOP3.LUT P6, RZ, R139, 0xff00, RZ, 0xc0, !PT ;  /* 0x0000ff008bff7812 */ /* 0x000fc800078cc0ff */
[----:B------:R-:W-:Y:S02]  /*e050*/  FSEL R107, R108, RZ, P6 ;  /* 0x000000ff6c6b7208 */ /* 0x000fe40003000000 */
[----:B------:R-:W-:Y:S02]  /*e060*/  LOP3.LUT P6, RZ, R139, 0xff0000, RZ, 0xc0, !PT ;  /* 0x00ff00008bff7812 */ /* 0x000fe400078cc0ff */
[----:B------:R-:W-:Y:S02]  /*e070*/  F2FP.F16.F32.PACK_AB R106, R107, R106 ;  /* 0x0000006a6b6a723e */ /* 0x000fe400000000ff */
[----:B------:R-:W-:Y:S02]  /*e080*/  FSEL R114, R114, RZ, P6 ;  /* 0x000000ff72727208 */ /* 0x000fe40003000000 */
[----:B------:R-:W-:Y:S02]  /*e090*/  PRMT R108, R106, 0x7632, R108 ;  /* 0x000076326a6c7816 */ /* 0x000fe4000000006c */
[----:B------:R-:W-:-:S02]  /*e0a0*/  F2FP.F16.F32.PACK_AB R109, R109, R114 ;  /* 0x000000726d6d723e */ /* 0x000fc400000000ff */
[----:B------:R-:W-:Y:S02]  /*e0b0*/  PRMT R7, R106, 0x7610, R7 ;  /* 0x000076106a077816 */ /* 0x000fe40000000007 */
[C---:B0-----:R-:W-:Y:S02]  /*e0c0*/  PRMT R111, R109.reuse, 0x7632, R111 ;  /* 0x000076326d6f7816 */ /* 0x041fe4000000006f */
[----:B------:R-:W-:-:S07]  /*e0d0*/  PRMT R110, R109, 0x7610, R110 ;  /* 0x000076106d6e7816 */ /* 0x000fce000000006e */
.L_x_1400:
        /* <DEDUP_REMOVED lines=16> */
.L_x_1405:
[----:B------:R3:W-:Y:S01]  /*e1e0*/  STG.E.64 desc[UR10][R106.64], R108 ;  /* 0x0000006c6a007986 */ /* 0x0007e2000c101b0a */
[----:B------:R-:W-:Y:S05]  /*e1f0*/  BRA.U !UP0, `(.L_x_1396) ;  /* 0x0000000108207547 */ /* 0x000fea000b800000 */
[----:B---3--:R-:W1:Y:S01]  /*e200*/  LDC.64 R106, c[0x0][0x470] ;  /* 0x00011c00ff6a7b82 */ /* 0x008e620000000a00 */
[----:B------:R-:W-:Y:S02]  /*e210*/  LOP3.LUT R108, R154, 0xffff, RZ, 0xc0, !PT ;  /* 0x0000ffff9a6c7812 */ /* 0x000fe400078ec0ff */
[----:B------:R-:W-:-:S03]  /*e220*/  PRMT R7, R155, 0x5410, R170 ;  /* 0x000054109b077816 */ /* 0x000fc600000000aa */
[----:B------:R-:W-:-:S05]  /*e230*/  IMAD.WIDE.U32 R108, R108, 0x10000, RZ ;  /* 0x000100006c6c7825 */ /* 0x000fca00078e00ff */
[----:B------:R-:W-:Y:S02]  /*e240*/  LOP3.LUT R109, R7, R109, RZ, 0xfc, !PT ;  /* 0x0000006d076d7212 */ /* 0x000fe400078efcff */
[----:B------:R-:W-:Y:S01]  /*e250*/  LOP3.LUT R108, R108, 0xffff, R153, 0xf8, !PT ;  /* 0x0000ffff6c6c7812 */ /* 0x000fe200078ef899 */
[----:B-1----:R-:W-:-:S05]  /*e260*/  IMAD.WIDE.U32 R106, R6, 0x8, R106 ;  /* 0x00000008066a7825 */ /* 0x002fca00078e006a */
[----:B------:R4:W-:Y:S02]  /*e270*/  STG.E.64 desc[UR10][R106.64], R108 ;  /* 0x0000006c6a007986 */ /* 0x0009e4000c101b0a */
.L_x_1396:
[----:B------:R-:W-:Y:S05]  /*e280*/  BSYNC.RECONVERGENT B0 ;  /* 0x0000000000007941 */ /* 0x000fea0003800200 */
.L_x_1395:
[----:B------:R-:W-:Y:S01]  /*e290*/  ISETP.NE.AND P6, PT, R105, RZ, PT ;  /* 0x000000ff6900720c */ /* 0x000fe20003fc5270 */
[----:B------:R-:W-:-:S12]  /*e2a0*/  UPLOP3.LUT UP1, UPT, UPT, UPT, UP1, 0x40, 0x4 ;  /* 0x000000000004789c */ /* 0x000fd80003f2e810 */
[----:B------:R-:W-:Y:S05]  /*e2b0*/  @!P6 BRA `(.L_x_1406) ;  /* 0xffffff2400d8e947 */ /* 0x000fea000383ffff */
.L_x_1306:
        /* <DEDUP_REMOVED lines=54> */
.L_x_1407:
        /* <DEDUP_REMOVED lines=14> */
.L_x_7232:


//--------------------- .text._ZN10layer_norm22ln_bwd_finalize_kernelINS_22Kernel_traits_finalizeILj7168E6__halfS2_S2_S2_fjLb0ELj1024ELj4ENS_18Kernel_traits_baseILj7168ES2_S2_S2_S2_fjLj1024EEEEELb0ELb1EEEvNS_9BwdParamsE --------------------------
	.section	.text._ZN10layer_norm22ln_bwd_finalize_kernelINS_22Kernel_traits_finalizeILj7168E6__halfS2_S2_S2_fjLb0ELj1024ELj4ENS_18Kernel_traits_baseILj7168ES2_S2_S2_S2_fjLj1024EEEEELb0ELb1EEEvNS_9BwdParamsE,"ax",@progbits
	.align	128
        .global         _ZN10layer_norm22ln_bwd_finalize_kernelINS_22Kernel_traits_finalizeILj7168E6__halfS2_S2_S2_fjLb0ELj1024ELj4ENS_18Kernel_traits_baseILj7168ES2_S2_S2_S2_fjLj1024EEEEELb0ELb1EEEvNS_9BwdParamsE
        .type           _ZN10layer_norm22ln_bwd_finalize_kernelINS_22Kernel_traits_finalizeILj7168E6__halfS2_S2_S2_fjLb0ELj1024ELj4ENS_18Kernel_traits_baseILj7168ES2_S2_S2_S2_fjLj1024EEEEELb0ELb1EEEvNS_9BwdParamsE,@function
        .size           _ZN10layer_norm22ln_bwd_finalize_kernelINS_22Kernel_traits_finalizeILj7168E6__halfS2_S2_S2_fjLb0ELj1024ELj4ENS_18Kernel_traits_baseILj7168ES2_S2_S2_S2_fjLj1024EEEEELb0ELb1EEEvNS_9BwdParamsE,(.L_x_7233 - _ZN10layer_norm22ln_bwd_finalize_kernelINS_22Kernel_traits_finalizeILj7168E6__halfS2_S2_S2_fjLb0ELj1024ELj4ENS_18Kernel_traits_baseILj7168ES2_S2_S2_S2_fjLj1024EEEEELb0ELb1EEEvNS_9BwdParamsE)
        .other          _ZN10layer_norm22ln_bwd_finalize_kernelINS_22Kernel_traits_finalizeILj7168E6__halfS2_S2_S2_fjLb0ELj1024ELj4ENS_18Kernel_traits_baseILj7168ES2_S2_S2_S2_fjLj1024EEEEELb0ELb1EEEvNS_9BwdParamsE,@"STO_CUDA_ENTRY STV_DEFAULT"
_ZN10layer_norm22ln_bwd_finalize_kernelINS_22Kernel_traits_finalizeILj7168E6__halfS2_S2_S2_fjLb0ELj1024ELj4ENS_18Kernel_traits_baseILj7168ES2_S2_S2_S2_fjLj1024EEEEELb0ELb1EEEvNS_9BwdParamsE:
.text._ZN10layer_norm22ln_bwd_finalize_kernelINS_22Kernel_traits_finalizeILj7168E6__halfS2_S2_S2_fjLb0ELj1024ELj4ENS_18Kernel_traits_baseILj7168ES2_S2_S2_S2_fjLj1024EEEEELb0ELb1EEEvNS_9BwdParamsE:
        /* <DEDUP_REMOVED lines=81> */
.L_x_1412:
        /* <DEDUP_REMOVED lines=118> */
.L_x_1411:
[----:B------:R-:W-:Y:S05]  /*0c70*/  BSYNC.RECONVERGENT B1 ;  /* 0x0000000000017941 */ /* 0x000fea0003800200 */
.L_x_1410:
        /* <DEDUP_REMOVED lines=77> */
.L_x_1414:
[----:B------:R-:W-:Y:S05]  /*1150*/  BSYNC.RECONVERGENT B1 ;  /* 0x0000000000017941 */ /* 0x000fea0003800200 */
.L_x_1413:
        /* <DEDUP_REMOVED lines=38> */
.L_x_1416:
[----:B------:R-:W-:Y:S05]  /*13c0*/  BSYNC.RECONVERGENT B1 ;  /* 0x0000000000017941 */ /* 0x000fea0003800200 */
.L_x_1415:
        /* <DEDUP_REMOVED lines=8> */
.L_x_1417:
        /* <DEDUP_REMOVED lines=10> */
.L_x_1409:
[----:B------:R-:W-:Y:S05]  /*14f0*/  BSYNC.RECONVERGENT B0 ;  /* 0x0000000000007941 */ /* 0x000fea0003800200 */
.L_x_1408:
        /* <DEDUP_REMOVED lines=57> */
.L_x_1418:
        /* <DEDUP_REMOVED lines=15> */
.L_x_7233:


//--------------------- .text._ZN10layer_norm40ln_parallel_residual_bwd_finalize_kernelINS_22Kernel_traits_finalizeILj7168E6__halfS2_S2_S2_fjLb0ELj1024ELj4ENS_18Kernel_traits_baseILj7168ES2_S2_S2_S2_fjLj1024EEEEELb1EEEvNS_9BwdParamsE --------------------------
	.section	.text._ZN10layer_norm40ln_parallel_residual_bwd_finalize_kernelINS_22Kernel_traits_finalizeILj7168E6__halfS2_S2_S2_fjLb0ELj1024ELj4ENS_18Kernel_traits_baseILj7168ES2_S2_S2_S2_fjLj1024EEEEELb1EEEvNS_9BwdParamsE,"ax",@progbits
	.align	128
        .global         _ZN10layer_norm40ln_parallel_residual_bwd_finalize_kernelINS_22Kernel_traits_finalizeILj7168E6__halfS2_S2_S2_fjLb0ELj1024ELj4ENS_18Kernel_traits_baseILj7168ES2_S2_S2_S2_fjLj1024EEEEELb1EEEvNS_9BwdParamsE
        .type           _ZN10layer_norm40ln_parallel_residual_bwd_finalize_kernelINS_22Kernel_traits_finalizeILj7168E6__halfS2_S2_S2_fjLb0ELj1024ELj4ENS_18Kernel_traits_baseILj7168ES2_S2_S2_S2_fjLj1024EEEEELb1EEEvNS_9BwdParamsE,@function
        .size           _ZN10layer_norm40ln_parallel_residual_bwd_finalize_kernelINS_22Kernel_traits_finalizeILj7168E6__halfS2_S2_S2_fjLb0ELj1024ELj4ENS_18Kernel_traits_baseILj7168ES2_S2_S2_S2_fjLj1024EEEEELb1EEEvNS_9BwdParamsE,(.L_x_7234 - _ZN10layer_norm40ln_parallel_residual_bwd_finalize_kernelINS_22Kernel_traits_finalizeILj7168E6__halfS2_S2_S2_fjLb0ELj1024ELj4ENS_18Kernel_traits_baseILj7168ES2_S2_S2_S2_fjLj1024EEEEELb1EEEvNS_9BwdParamsE)
        .other          _ZN10layer_norm40ln_parallel_residual_bwd_finalize_kernelINS_22Kernel_traits_finalizeILj7168E6__halfS2_S2_S2_fjLb0ELj1024ELj4ENS_18Kernel_traits_baseILj7168ES2_S2_S2_S2_fjLj1024EEEEELb1EEEvNS_9BwdParamsE,@"STO_CUDA_ENTRY STV_DEFAULT"
_ZN10layer_norm40ln_parallel_residual_bwd_finalize_kernelINS_22Kernel_traits_finalizeILj7168E6__halfS2_S2_S2_fjLb0ELj1024ELj4ENS_18Kernel_traits_baseILj7168ES2_S2_S2_S2_fjLj1024EEEEELb1EEEvNS_9BwdParamsE:
.text._ZN10layer_norm40ln_parallel_residual_bwd_finalize_kernelINS_22Kernel_traits_finalizeILj7168E6__halfS2_S2_S2_fjLb0ELj1024ELj4ENS_18Kernel_traits_baseILj7168ES2_S2_S2_S2_fjLj1024EEEEELb1EEEvNS_9BwdParamsE:
        /* <DEDUP_REMOVED lines=60> */
.L_x_1423:
        /* <DEDUP_REMOVED lines=112> */
.L_x_1422:
[----:B------:R-:W-:Y:S05]  /*0ac0*/  BSYNC.RECONVERGENT B1 ;  /* 0x0000000000017941 */ /* 0x000fea0003800200 */
.L_x_1421:
        /* <DEDUP_REMOVED lines=66> */
.L_x_1425:
[----:B------:R-:W-:Y:S05]  /*0ef0*/  BSYNC.RECONVERGENT B1 ;  /* 0x0000000000017941 */ /* 0x000fea0003800200 */
.L_x_1424:
        /* <DEDUP_REMOVED lines=37> */
.L_x_1427:
[----:B------:R-:W-:Y:S05]  /*1150*/  BSYNC.RECONVERGENT B1 ;  /* 0x0000000000017941 */ /* 0x000fea0003800200 */
.L_x_1426:
        /* <DEDUP_REMOVED lines=19> */
.L_x_1420:
[----:B------:R-:W-:Y:S05]  /*1290*/  BSYNC.RECONVERGENT B0 ;  /* 0x0000000000007941 */ /* 0x000fea0003800200 */
.L_x_1419:
        /* <DEDUP_REMOVED lines=92> */
.L_x_1428:
        /* <DEDUP_REMOVED lines=10> */
.L_x_7234:


//--------------------- .text._ZN10layer_norm31ln_parallel_residual_bwd_kernelINS_13Kernel_traitsI6__halfS2_S2_S2_fjLj7168ELj1ELj1ELj8ELj8ENS_18Kernel_traits_baseILj7168ES2_S2_S2_S2_fjLj256EEEEELb1ELb1ELb1EEEvNS_9BwdParamsE --------------------------
	.section	.text._ZN10layer_norm31ln_parallel_residual_bwd_kernelINS_13Kernel_traitsI6__halfS2_S2_S2_fjLj7168ELj1ELj1ELj8ELj8ENS_18Kernel_traits_baseILj7168ES2_S2_S2_S2_fjLj256EEEEELb1ELb1ELb1EEEvNS_9BwdParamsE,"ax",@progbits
	.align	128
        .global         _ZN10layer_norm31ln_parallel_residual_bwd_kernelINS_13Kernel_traitsI6__halfS2_S2_S2_fjLj7168ELj1ELj1ELj8ELj8ENS_18Kernel_traits_baseILj7168ES2_S2_S2_S2_fjLj256EEEEELb1ELb1ELb1EEEvNS_9BwdParamsE
        .type           _ZN10layer_norm31ln_parallel_residual_bwd_kernelINS_13Kernel_traitsI6__halfS2_S2_S2_fjLj7168ELj1ELj1ELj8ELj8ENS_18Kernel_traits_baseILj7168ES2_S2_S2_S2_fjLj256EEEEELb1ELb1ELb1EEEvNS_9BwdParamsE,@function
        .size           _ZN10layer_norm31ln_parallel_residual_bwd_kernelINS_13Kernel_traitsI6__halfS2_S2_S2_fjLj7168ELj1ELj1ELj8ELj8ENS_18Kernel_traits_baseILj7168ES2_S2_S2_S2_fjLj256EEEEELb1ELb1ELb1EEEvNS_9BwdParamsE,(.L_x_7235 - _ZN10layer_norm31ln_parallel_residual_bwd_kernelINS_13Kernel_traitsI6__halfS2_S2_S2_fjLj7168ELj1ELj1ELj8ELj8ENS_18Kernel_traits_baseILj7168ES2_S2_S2_S2_fjLj256EEEEELb1ELb1ELb1EEEvNS_9BwdParamsE)
        .other          _ZN10layer_norm31ln_parallel_residual_bwd_kernelINS_13Kernel_traitsI6__halfS2_S2_S2_fjLj7168ELj1ELj1ELj8ELj8ENS_18Kernel_traits_baseILj7168ES2_S2_S2_S2_fjLj256EEEEELb1ELb1ELb1EEEvNS_9BwdParamsE,@"STO_CUDA_ENTRY STV_DEFAULT"
_ZN10layer_norm31ln_parallel_residual_bwd_kernelINS_13Kernel_traitsI6__halfS2_S2_S2_fjLj7168ELj1ELj1ELj8ELj8ENS_18Kernel_traits_baseILj7168ES2_S2_S2_S2_fjLj256EEEEELb1ELb1ELb1EEEvNS_9BwdParamsE:
.text._ZN10layer_norm31ln_parallel_residual_bwd_kernelINS_13Kernel_traitsI6__halfS2_S2_S2_fjLj7168ELj1ELj1ELj8ELj8ENS_18Kernel_traits_baseILj7168ES2_S2_S2_S2_fjLj256EEEEELb1ELb1ELb1EEEvNS_9BwdParamsE:
        /* <DEDUP_REMOVED lines=79> */
[----:B--2---:R-:W-:Y:S01]  /*04f0*/  HADD2.F32 R2, -RZ, R4.H0_H0 ;  /* 0x20000004ff027230 */ /* 0x004fe20000004100 */
[--C-:B------:R-:W-:Y:S01]  /*0500*/  SHF.R.U64 R89, R4, 0x10, R5.reuse ;  /* 0x0000001004597819 */ /* 0x100fe20000001205 */
[----:B------:R-:W-:Y:S01]  /*0510*/  HADD2.F32 R3, -RZ, R5.H0_H0 ;  /* 0x20000005ff037230 */ /* 0x000fe20000004100 */
[----:B------:R-:W-:Y:S01]  /*0520*/  SHF.R.U32.HI R90, RZ, 0x10, R5 ;  /* 0x00000010ff5a7819 */ /* 0x000fe20000011605 */
[----:B---3--:R-:W-:Y:S01]  /*0530*/  HADD2.F32 R4, -RZ, R6.H0_H0 ;  /* 0x20000006ff047230 */ /* 0x008fe20000004100 */
[--C-:B------:R-:W-:Y:S01]  /*0540*/  SHF.R.U64 R91, R6, 0x10, R7.reuse ;  /* 0x00000010065b7819 */ /* 0x100fe20000001207 */
[----:B------:R-:W-:Y:S01]  /*0550*/  HADD2.F32 R5, -RZ, R7.H0_H0 ;  /* 0x20000007ff057230 */ /* 0x000fe20000004100 */
[----:B------:R-:W-:Y:S01]  /*0560*/  SHF.R.U32.HI R92, RZ, 0x10, R7 ;  /* 0x00000010ff5c7819 */ /* 0x000fe20000011607 */
[----:B----4-:R-:W-:Y:S01]  /*0570*/  HADD2.F32 R6, -RZ, R10.H0_H0 ;  /* 0x2000000aff067230 */ /* 0x010fe20000004100 */
[--C-:B------:R-:W-:Y:S01]  /*0580*/  SHF.R.U64 R93, R10, 0x10, R11.reuse ;  /* 0x000000100a5d7819 */ /* 0x100fe2000000120b */
[----:B------:R-:W-:Y:S01]  /*0590*/  HADD2.F32 R7, -RZ, R11.H0_H0 ;  /* 0x2000000bff077230 */ /* 0x000fe20000004100 */
[----:B------:R-:W-:Y:S01]  /*05a0*/  SHF.R.U32.HI R94, RZ, 0x10, R11 ;  /* 0x00000010ff5e7819 */ /* 0x000fe2000001160b */
[----:B-----5:R-:W-:Y:S01]  /*05b0*/  HADD2.F32 R8, -RZ, R12.H0_H0 ;  /* 0x2000000cff087230 */ /* 0x020fe20000004100 */
        /* <DEDUP_REMOVED lines=15> */
[----:B------:R-:W-:Y:S01]  /*06b0*/  IMAD.U32 R16, RZ, RZ, UR4 ;  /* 0x00000004ff107e24 */ /* 0x000fe2000f8e00ff */
[----:B------:R-:W-:Y:S01]  /*06c0*/  CS2R R18, SRZ ;  /* 0x0000000000127805 */ /* 0x000fe2000001ff00 */
[----:B------:R-:W-:-:S02]  /*06d0*/  IMAD.MOV.U32 R17, RZ, RZ, RZ ;  /* 0x000000ffff117224 */ /* 0x000fc400078e00ff */
        /* <DEDUP_REMOVED lines=13> */
[----:B01----:R-:W-:-:S07]  /*07b0*/  HADD2.F32 R102, -RZ, R102.H0_H0 ;  /* 0x20000066ff667230 */ /* 0x003fce0000004100 */
.L_x_1502:
        /* <DEDUP_REMOVED lines=10> */
[----:B------:R-:W-:Y:S01]  /*0860*/  VIADD R105, R179, 0x500 ;  /* 0x00000500b3697836 */ /* 0x000fe20000000000 */
[----:B------:R-:W3:Y:S01]  /*0870*/  LDC.64 R74, c[0x0][0x3c8] ;  /* 0x0000f200ff4a7b82 */ /* 0x000ee20000000a00 */
[----:B0-----:R-:W-:-:S04]  /*0880*/  IMAD.WIDE.U32 R170, R167, 0x8, R60 ;  /* 0x00000008a7aa7825 */ /* 0x001fc800078e003c */
[--C-:B------:R-:W-:Y:S02]  /*0890*/  IMAD.WIDE.U32 R152, R103, 0x8, R60.reuse ;  /* 0x0000000867987825 */ /* 0x100fe400078e003c */
[----:B------:R-:W4:Y:S02]  /*08a0*/  LDG.E.64 R170, desc[UR10][R170.64] ;  /* 0x0000000aaaaa7981 */ /* 0x000f24000c1e1b00 */
[C---:B------:R-:W-:Y:S02]  /*08b0*/  VIADD R106, R179.reuse, 0x600 ;  /* 0x00000600b36a7836 */ /* 0x040fe40000000000 */
[--C-:B------:R-:W-:Y:S01]  /*08c0*/  IMAD.WIDE.U32 R172, R179, 0x8, R60.reuse ;  /* 0x00000008b3ac7825 */ /* 0x100fe200078e003c */
[----:B------:R-:W4:Y:S03]  /*08d0*/  LDG.E.64 R152, desc[UR10][R152.64] ;  /* 0x0000000a98987981 */ /* 0x000f26000c1e1b00 */
[----:B------:R-:W-:-:S02]  /*08e0*/  IMAD.WIDE.U32 R150, R104, 0x8, R60 ;  /* 0x0000000868967825 */ /* 0x000fc400078e003c */
[----:B------:R-:W4:Y:S02]  /*08f0*/  LDG.E.64 R172, desc[UR10][R172.64] ;  /* 0x0000000aacac7981 */ /* 0x000f24000c1e1b00 */
[--C-:B------:R-:W-:Y:S02]  /*0900*/  IMAD.WIDE.U32 R148, R105, 0x8, R60.reuse ;  /* 0x0000000869947825 */ /* 0x100fe400078e003c */
[----:B------:R-:W4:Y:S02]  /*0910*/  LDG.E.64 R150, desc[UR10][R150.64] ;  /* 0x0000000a96967981 */ /* 0x000f24000c1e1b00 */
[----:B------:R-:W-:Y:S02]  /*0920*/  IMAD.WIDE.U32 R146, R106, 0x8, R60 ;  /* 0x000000086a927825 */ /* 0x000fe400078e003c */
[----:B------:R-:W4:Y:S02]  /*0930*/  LDG.E.64 R148, desc[UR10][R148.64] ;  /* 0x0000000a94947981 */ /* 0x000f24000c1e1b00 */
[----:B--2---:R-:W-:-:S02]  /*0940*/  IMAD.WIDE R72, R16, 0x4, R62 ;  /* 0x0000000410487825 */ /* 0x004fc400078e023e */
[----:B------:R-:W2:Y:S02]  /*0950*/  LDG.E.64 R146, desc[UR10][R146.64] ;  /* 0x0000000a92927981 */ /* 0x000ea4000c1e1b00 */
[----:B------:R-:W-:Y:S02]  /*0960*/  VIADD R165, R179, 0x200 ;  /* 0x00000200b3a57836 */ /* 0x000fe40000000000 */
[----:B------:R0:W2:Y:S02]  /*0970*/  LDG.E R0, desc[UR10][R72.64] ;  /* 0x0000000a48007981 */ /* 0x0000a4000c1e1900 */
[----:B------:R-:W-:-:S04]  /*0980*/  IMAD.WIDE.U32 R168, R165, 0x8, R60 ;  /* 0x00000008a5a87825 */ /* 0x000fc800078e003c */
[--C-:B-1----:R-:W-:Y:S02]  /*0990*/  IMAD.WIDE.U32 R62, R179, 0x8, R64.reuse ;  /* 0x00000008b33e7825 */ /* 0x102fe400078e0040 */
[----:B------:R-:W2:Y:S04]  /*09a0*/  LDG.E.64 R168, desc[UR10][R168.64] ;  /* 0x0000000aa8a87981 */ /* 0x000ea8000c1e1b00 */
[----:B------:R-:W2:Y:S01]  /*09b0*/  LDG.E.64 R62, desc[UR10][R62.64] ;  /* 0x0000000a3e3e7981 */ /* 0x000ea2000c1e1b00 */
[----:B------:R-:W-:-:S04]  /*09c0*/  IMAD.WIDE.U32 R66, R103, 0x8, R64 ;  /* 0x0000000867427825 */ /* 0x000fc800078e0040 */
[----:B---3--:R-:W-:Y:S02]  /*09d0*/  IMAD.WIDE R74, R16, 0x4, R74 ;  /* 0x00000004104a7825 */ /* 0x008fe400078e024a */
[----:B------:R-:W3:Y:S02]  /*09e0*/  LDG.E.64 R66, desc[UR10][R66.64] ;  /* 0x0000000a42427981 */ /* 0x000ee4000c1e1b00 */
[--C-:B------:R-:W-:Y:S02]  /*09f0*/  IMAD.WIDE.U32 R60, R104, 0x8, R64.reuse ;  /* 0x00000008683c7825 */ /* 0x100fe400078e0040 */
[----:B------:R1:W3:Y:S02]  /*0a00*/  LDG.E R107, desc[UR10][R74.64] ;  /* 0x0000000a4a6b7981 */ /* 0x0002e4000c1e1900 */
        /* <DEDUP_REMOVED lines=20> */
[----:B------:R-:W0:Y:S08]  /*0b50*/  @P0 LDC.64 R118, c[0x0][0x438] ;  /* 0x00010e00ff760b82 */ /* 0x000e300000000a00 */
[----:B------:R-:W0:Y:S08]  /*0b60*/  @P1 LDC.64 R120, c[0x0][0x3b8] ;  /* 0x0000ee00ff781b82 */ /* 0x000e300000000a00 */
[----:B-1----:R-:W1:Y:S08]  /*0b70*/  @P0 LDC.64 R74, c[0x0][0x438] ;  /* 0x00010e00ff4a0b82 */ /* 0x002e700000000a00 */
[----:B------:R-:W1:Y:S01]  /*0b80*/  @P1 LDC.64 R114, c[0x0][0x3b8] ;  /* 0x0000ee00ff721b82 */ /* 0x000e620000000a00 */
[----:B------:R-:W-:-:S04]  /*0b90*/  @P0 IMAD.WIDE.U32 R126, R165, 0x8, R126 ;  /* 0x00000008a57e0825 */ /* 0x000fc800078e007e */
[C---:B------:R-:W-:Y:S01]  /*0ba0*/  @P1 IMAD.WIDE.U32 R142, R167.reuse, 0x4, R142 ;  /* 0x00000004a78e1825 */ /* 0x040fe200078e008e */
[----:B------:R-:W5:Y:S02]  /*0bb0*/  @P0 LDG.E.64 R136, desc[UR10][R126.64] ;  /* 0x0000000a7e880981 */ /* 0x000f64000c1e1b00 */
[----:B0-----:R-:W0:Y:S01]  /*0bc0*/  LDC.64 R122, c[0x0][0x3b0] ;  /* 0x0000ec00ff7a7b82 */ /* 0x001e220000000a00 */
[----:B------:R-:W-:Y:S01]  /*0bd0*/  @P0 IMAD.WIDE.U32 R144, R167, 0x8, R144 ;  /* 0x00000008a7900825 */ /* 0x000fe200078e0090 */
[----:B------:R-:W5:Y:S01]  /*0be0*/  @P1 LDG.E R109, desc[UR10][R142.64] ;  /* 0x0000000a8e6d1981 */ /* 0x000f62000c1e1900 */
[----:B------:R-:W-:-:S05]  /*0bf0*/  ISETP.NE.AND P3, PT, RZ, UR12, PT ;  /* 0x0000000cff007c0c */ /* 0x000fca000bf65270 */
[----:B------:R-:W0:Y:S01]  /*0c00*/  @P1 LDC.64 R174, c[0x0][0x3b8] ;  /* 0x0000ee00ffae1b82 */ /* 0x000e220000000a00 */
[----:B------:R-:W-:Y:S01]  /*0c10*/  @P1 IMAD.WIDE.U32 R124, R165, 0x4, R124 ;  /* 0x00000004a57c1825 */ /* 0x000fe200078e007c */
[----:B------:R-:W5:Y:S03]  /*0c20*/  @P0 LDG.E.64 R138, desc[UR10][R144.64] ;  /* 0x0000000a908a0981 */ /* 0x000f66000c1e1b00 */
[C---:B------:R-:W-:Y:S01]  /*0c30*/  @P0 IMAD.WIDE.U32 R118, R104.reuse, 0x8, R118 ;  /* 0x0000000868760825 */ /* 0x040fe200078e0076 */
[----:B------:R-:W5:Y:S02]  /*0c40*/  @P1 LDG.E R110, desc[UR10][R124.64] ;  /* 0x0000000a7c6e1981 */ /* 0x000f64000c1e1900 */
[----:B------:R-:W3:Y:S01]  /*0c50*/  @P0 LDC.64 R176, c[0x0][0x438] ;  /* 0x00010e00ffb00b82 */ /* 0x000ee20000000a00 */
[----:B------:R-:W-:Y:S01]  /*0c60*/  @P1 IMAD.WIDE.U32 R120, R104, 0x4, R120 ;  /* 0x0000000468781825 */ /* 0x000fe200078e0078 */
[----:B------:R1:W5:Y:S03]  /*0c70*/  @P0 LDG.E.64 R132, desc[UR10][R118.64] ;  /* 0x0000000a76840981 */ /* 0x000366000c1e1b00 */
[C---:B-1----:R-:W-:Y:S01]  /*0c80*/  @P0 IMAD.WIDE.U32 R74, R103.reuse, 0x8, R74 ;  /* 0x00000008674a0825 */ /* 0x042fe200078e004a */
[----:B------:R1:W5:Y:S03]  /*0c90*/  @P1 LDG.E R112, desc[UR10][R120.64] ;  /* 0x0000000a78701981 */ /* 0x000366000c1e1900 */
[----:B------:R-:W-:Y:S01]  /*0ca0*/  @P1 IMAD.WIDE.U32 R114, R103, 0x4, R114 ;  /* 0x0000000467721825 */ /* 0x000fe200078e0072 */
[----:B------:R0:W5:Y:S01]  /*0cb0*/  @P0 LDG.E.64 R134, desc[UR10][R74.64] ;  /* 0x0000000a4a860981 */ /* 0x000162000c1e1b00 */
[----:B------:R-:W4:Y:S03]  /*0cc0*/  @P0 LDC.64 R118, c[0x0][0x438] ;  /* 0x00010e00ff760b82 */ /* 0x000f260000000a00 */
[----:B------:R2:W5:Y:S05]  /*0cd0*/  @P1 LDG.E R111, desc[UR10][R114.64] ;  /* 0x0000000a726f1981 */ /* 0x00056a000c1e1900 */
[----:B-1----:R-:W1:Y:S08]  /*0ce0*/  @P1 LDC.64 R120, c[0x0][0x3b8] ;  /* 0x0000ee00ff781b82 */ /* 0x002e700000000a00 */
[----:B0-----:R-:W0:Y:S01]  /*0cf0*/  @P1 LDC.64 R74, c[0x0][0x3b8] ;  /* 0x0000ee00ff4a1b82 */ /* 0x001e220000000a00 */
[----:B------:R-:W-:-:S05]  /*0d00*/  @P1 IMAD.WIDE.U32 R174, R179, 0x4, R174 ;  /* 0x00000004b3ae1825 */ /* 0x000fca00078e00ae */
[----:B------:R-:W5:Y:S01]  /*0d10*/  @P1 LDG.E R108, desc[UR10][R174.64] ;  /* 0x0000000aae6c1981 */ /* 0x000f62000c1e1900 */
[----:B----4-:R-:W-:-:S05]  /*0d20*/  @P0 IMAD.WIDE.U32 R118, R106, 0x8, R118 ;  /* 0x000000086a760825 */ /* 0x010fca00078e0076 */
[----:B------:R-:W5:Y:S01]  /*0d30*/  @P0 LDG.E.64 R128, desc[UR10][R118.64] ;  /* 0x0000000a76800981 */ /* 0x000f62000c1e1b00 */
[----:B-1----:R-:W-:-:S05]  /*0d40*/  @P1 IMAD.WIDE.U32 R120, R105, 0x4, R120 ;  /* 0x0000000469781825 */ /* 0x002fca00078e0078 */
[----:B------:R-:W5:Y:S01]  /*0d50*/  @P1 LDG.E R116, desc[UR10][R120.64] ;  /* 0x0000000a78741981 */ /* 0x000f62000c1e1900 */
[----:B0-----:R-:W-:-:S05]  /*0d60*/  @P1 IMAD.WIDE.U32 R74, R106, 0x4, R74 ;  /* 0x000000046a4a1825 */ /* 0x001fca00078e004a */
[----:B------:R-:W5:Y:S01]  /*0d70*/  @P1 LDG.E R117, desc[UR10][R74.64] ;  /* 0x0000000a4a751981 */ /* 0x000f62000c1e1900 */
[----:B------:R-:W-:Y:S02]  /*0d80*/  IMAD.MOV.U32 R126, RZ, RZ, R171 ;  /* 0x000000ffff7e7224 */ /* 0x000fe400078e00ab */
[----:B------:R-:W-:-:S03]  /*0d90*/  IMAD.MOV.U32 R127, RZ, RZ, R152 ;  /* 0x000000ffff7f7224 */ /* 0x000fc600078e0098 */
[----:B------:R-:W-:Y:S02]  /*0da0*/  HADD2.F32 R126, -RZ, R126.H0_H0 ;  /* 0x2000007eff7e7230 */ /* 0x000fe40000004100 */
[----:B------:R-:W-:Y:S01]  /*0db0*/  IMAD.MOV.U32 R113, RZ, RZ, R172 ;  /* 0x000000ffff717224 */ /* 0x000fe200078e00ac */
[----:B------:R-:W-:Y:S02]  /*0dc0*/  SHF.R.U64 R206, R172, 0x10, R173 ;  /* 0x00000010acce7819 */ /* 0x000fe400000012ad */
        /* <DEDUP_REMOVED lines=11> */
[----:B------:R-:W-:Y:S01]  /*0e80*/  HADD2.F32 R127, -RZ, R127.H0_H0 ;  /* 0x2000007fff7f7230 */ /* 0x000fe20000004100 */
[----:B------:R-:W-:Y:S01]  /*0e90*/  FSEL R147, R0, RZ, !P3 ;  /* 0x000000ff00937208 */ /* 0x000fe20005800000 */
[----:B------:R-:W-:Y:S01]  /*0ea0*/  IMAD.MOV.U32 R125, RZ, RZ, R170 ;  /* 0x000000ffff7d7224 */ /* 0x000fe200078e00aa */
[----:B------:R-:W-:Y:S01]  /*0eb0*/  SHF.R.U64 R192, R170, 0x10, R171 ;  /* 0x00000010aac07819 */ /* 0x000fe200000012ab */
[----:B------:R-:W-:-:S02]  /*0ec0*/  HADD2.F32 R144, -RZ, R144.H0_H0 ;  /* 0x20000090ff907230 */ /* 0x000fc40000004100 */
[----:B------:R-:W-:Y:S02]  /*0ed0*/  HADD2.F32 R145, -RZ, R145.H0_H0 ;  /* 0x20000091ff917230 */ /* 0x000fe40000004100 */
[C---:B------:R-:W-:Y:S01]  /*0ee0*/  FADD.FTZ R194, -R147.reuse, R126 ;  /* 0x0000007e93c27221 */ /* 0x040fe20000010100 */
[----:B------:R-:W-:Y:S02]  /*0ef0*/  HADD2.F32 R113, -RZ, R113.H0_H0 ;  /* 0x20000071ff717230 */ /* 0x000fe40000004100 */
[----:B------:R-:W-:Y:S01]  /*0f00*/  FADD.FTZ R170, -R147, R127 ;  /* 0x0000007f93aa7221 */ /* 0x000fe20000010100 */
[----:B------:R-:W-:Y:S01]  /*0f10*/  IMAD.WIDE.U32 R126, R104, 0x4, R122 ;  /* 0x00000004687e7825 */ /* 0x000fe200078e007a */
[----:B------:R-:W-:-:S03]  /*0f20*/  SHF.R.U64 R182, R168, 0x10, R169 ;  /* 0x00000010a8b67819 */ /* 0x000fc600000012a9 */
[C---:B------:R-:W-:Y:S01]  /*0f30*/  FADD.FTZ R212, -R147.reuse, R144 ;  /* 0x0000009093d47221 */ /* 0x040fe20000010100 */
[C---:B------:R-:W-:Y:S01]  /*0f40*/  FADD.FTZ R202, -R147.reuse, R145 ;  /* 0x0000009193ca7221 */ /* 0x040fe20000010100 */
[----:B------:R-:W-:Y:S02]  /*0f50*/  IMAD.MOV.U32 R114, RZ, RZ, R168 ;  /* 0x000000ffff727224 */ /* 0x000fe400078e00a8 */
[----:B------:R-:W-:Y:S01]  /*0f60*/  FADD.FTZ R168, -R147, R113 ;  /* 0x0000007193a87221 */ /* 0x000fe20000010100 */
[----:B------:R-:W-:Y:S01]  /*0f70*/  IMAD.WIDE.U32 R144, R165, 0x4, R122 ;  /* 0x00000004a5907825 */ /* 0x000fe200078e007a */
[----:B------:R0:W5:Y:S03]  /*0f80*/  LDG.E R113, desc[UR10][R126.64] ;  /* 0x0000000a7e717981 */ /* 0x000166000c1e1900 */
[----:B------:R-:W-:Y:S01]  /*0f90*/  IMAD.MOV.U32 R142, RZ, RZ, R153 ;  /* 0x000000ffff8e7224 */ /* 0x000fe200078e0099 */
[----:B------:R1:W5:Y:S01]  /*0fa0*/  LDG.E R166, desc[UR10][R144.64] ;  /* 0x0000000a90a67981 */ /* 0x000362000c1e1900 */
[----:B------:R-:W-:-:S02]  /*0fb0*/  HADD2.F32 R143, -RZ, R143.H0_H0 ;  /* 0x2000008fff8f7230 */ /* 0x000fc40000004100 */
[----:B0-----:R-:W-:Y:S01]  /*0fc0*/  IMAD.MOV.U32 R126, RZ, RZ, R62 ;  /* 0x000000ffff7e7224 */ /* 0x001fe200078e003e */
[--C-:B------:R-:W-:Y:S01]  /*0fd0*/  SHF.R.U64 R62, R62, 0x10, R63.reuse ;  /* 0x000000103e3e7819 */ /* 0x100fe2000000123f */
[----:B------:R-:W-:Y:S02]  /*0fe0*/  HADD2.F32 R142, -RZ, R142.H0_H0 ;  /* 0x2000008eff8e7230 */ /* 0x000fe40000004100 */
[--C-:B------:R-:W-:Y:S01]  /*0ff0*/  IMAD.MOV.U32 R127, RZ, RZ, R63.reuse ;  /* 0x000000ffff7f7224 */ /* 0x100fe200078e003f */
[----:B-1----:R-:W-:Y:S01]  /*1000*/  SHF.R.U32.HI R144, RZ, 0x10, R63 ;  /* 0x00000010ff907819 */ /* 0x002fe2000001163f */
[--C-:B------:R-:W-:Y:S02]  /*1010*/  IMAD.MOV.U32 R124, RZ, RZ, R173.reuse ;  /* 0x000000ffff7c7224 */ /* 0x100fe400078e00ad */
[----:B------:R-:W-:Y:S02]  /*1020*/  HADD2.F32 R63, -RZ, R126.H0_H0 ;  /* 0x2000007eff3f7230 */ /* 0x000fe40000004100 */
[----:B------:R-:W-:Y:S01]  /*1030*/  HADD2.F32 R206, -RZ, R206.H0_H0 ;  /* 0x200000ceffce7230 */ /* 0x000fe20000004100 */
[----:B------:R-:W-:Y:S01]  /*1040*/  SHF.R.U32.HI R210, RZ, 0x10, R173 ;  /* 0x00000010ffd27819 */ /* 0x000fe200000116ad */
[C---:B------:R-:W-:Y:S01]  /*1050*/  FADD.FTZ R174, -R147.reuse, R142 ;  /* 0x0000008e93ae7221 */ /* 0x040fe20000010100 */
[----:B------:R-:W-:Y:S01]  /*1060*/  FADD.FTZ R228, -R147, R143 ;  /* 0x0000008f93e47221 */ /* 0x000fe20000010100 */
[----:B------:R-:W-:-:S02]  /*1070*/  HADD2.F32 R62, -RZ, R62.H0_H0 ;  /* 0x2000003eff3e7230 */ /* 0x000fc40000004100 */
[----:B------:R-:W-:Y:S01]  /*1080*/  FMUL.FTZ R195, R14, R63 ;  /* 0x0000003f0ec37220 */ /* 0x000fe20000410000 */
[----:B------:R-:W-:Y:S02]  /*1090*/  HADD2.F32 R124, -RZ, R124.H0_H0 ;  /* 0x2000007cff7c7230 */ /* 0x000fe40000004100 */
[----:B------:R-:W-:Y:S01]  /*10a0*/  FADD.FTZ R206, -R147, R206 ;  /* 0x000000ce93ce7221 */ /* 0x000fe20000010100 */
[----:B------:R-:W-:-:S04]  /*10b0*/  IMAD.WIDE.U32 R142, R103, 0x4, R122 ;  /* 0x00000004678e7825 */ /* 0x000fc800078e007a */
[----:B---3--:R-:W-:Y:S01]  /*10c0*/  FMUL.FTZ R168, R107, R168 ;  /* 0x000000a86ba87220 */ /* 0x008fe20000410000 */
[--C-:B------:R-:W-:Y:S01]  /*10d0*/  SHF.R.U64 R222, R66, 0x10, R67.reuse ;  /* 0x0000001042de7819 */ /* 0x100fe20000001243 */
[----:B------:R-:W-:Y:S01]  /*10e0*/  HADD2.F32 R125, -RZ, R125.H0_H0 ;  /* 0x2000007dff7d7230 */ /* 0x000fe20000004100 */
[--C-:B------:R-:W-:Y:S01]  /*10f0*/  SHF.R.U32.HI R220, RZ, 0x10, R67.reuse ;  /* 0x00000010ffdc7819 */ /* 0x100fe20000011643 */
[----:B------:R-:W-:Y:S01]  /*1100*/  IMAD.MOV.U32 R221, RZ, RZ, R67 ;  /* 0x000000ffffdd7224 */ /* 0x000fe200078e0043 */
[--C-:B------:R-:W-:Y:S01]  /*1110*/  SHF.R.U64 R218, R60, 0x10, R61.reuse ;  /* 0x000000103cda7819 */ /* 0x100fe2000000123d */
[----:B------:R-:W-:Y:S01]  /*1120*/  IMAD.MOV.U32 R219, RZ, RZ, R60 ;  /* 0x000000ffffdb7224 */ /* 0x000fe200078e003c */
[----:B------:R-:W-:Y:S01]  /*1130*/  SHF.R.U32.HI R215, RZ, 0x10, R61 ;  /* 0x00000010ffd77819 */ /* 0x000fe2000001163d */
[----:B------:R-:W-:Y:S02]  /*1140*/  HADD2.F32 R67, -RZ, R127.H0_H0 ;  /* 0x2000007fff437230 */ /* 0x000fe40000004100 */
[----:B------:R-:W-:Y:S01]  /*1150*/  FMUL.FTZ R197, R101, R62 ;  /* 0x0000003e65c57220 */ /* 0x000fe20000410000 */
[----:B------:R-:W-:-:S02]  /*1160*/  HADD2.F32 R210, -RZ, R210.H0_H0 ;  /* 0x200000d2ffd27230 */ /* 0x000fc40000004100 */
[----:B------:R-:W-:Y:S01]  /*1170*/  FADD.FTZ R60, RZ, R195 ;  /* 0x000000c3ff3c7221 */ /* 0x000fe20000010000 */
[----:B------:R-:W-:Y:S02]  /*1180*/  IMAD.MOV.U32 R217, RZ, RZ, R61 ;  /* 0x000000ffffd97224 */ /* 0x000fe400078e003d */
[----:B------:R-:W-:Y:S01]  /*1190*/  FADD.FTZ R208, -R147, R124 ;  /* 0x0000007c93d07221 */ /* 0x000fe20000010100 */
[----:B------:R0:W5:Y:S01]  /*11a0*/  LDG.E R164, desc[UR10][R142.64] ;  /* 0x0000000a8ea47981 */ /* 0x000162000c1e1900 */
[----:B------:R-:W-:Y:S01]  /*11b0*/  FMUL.FTZ R206, R107, R206 ;  /* 0x000000ce6bce7220 */ /* 0x000fe20000410000 */
[----:B------:R-:W-:Y:S01]  /*11c0*/  FFMA.FTZ R61, R168, R195, RZ ;  /* 0x000000c3a83d7223 */ /* 0x000fe200000100ff */
[----:B------:R-:W-:Y:S02]  /*11d0*/  IMAD.MOV.U32 R223, RZ, RZ, R66 ;  /* 0x000000ffffdf7224 */ /* 0x000fe400078e0042 */
[----:B------:R-:W-:Y:S01]  /*11e0*/  FADD.FTZ R190, -R147, R125 ;  /* 0x0000007d93be7221 */ /* 0x000fe20000010100 */
[----:B------:R-:W-:-:S02]  /*11f0*/  HADD2.F32 R114, -RZ, R114.H0_H0 ;  /* 0x20000072ff727230 */ /* 0x000fc40000004100 */
[----:B------:R-:W-:Y:S01]  /*1200*/  FMUL.FTZ R199, R15, R67 ;  /* 0x000000430fc77220 */ /* 0x000fe20000410000 */
[----:B------:R-:W-:Y:S02]  /*1210*/  HADD2.F32 R66, -RZ, R144.H0_H0 ;  /* 0x20000090ff427230 */ /* 0x000fe40000004100 */
[----:B------:R-:W-:Y:S01]  /*1220*/  FADD.FTZ R60, R197, R60 ;  /* 0x0000003cc53c7221 */ /* 0x000fe20000010000 */
[----:B0-----:R-:W-:Y:S02]  /*1230*/  IMAD.MOV.U32 R142, RZ, RZ, R68 ;  /* 0x000000ffff8e7224 */ /* 0x001fe400078e0044 */
[----:B------:R-:W-:Y:S01]  /*1240*/  FADD.FTZ R210, -R147, R210 ;  /* 0x000000d293d27221 */ /* 0x000fe20000010100 */
[----:B------:R-:W-:-:S04]  /*1250*/  IMAD.WIDE.U32 R124, R105, 0x4, R122 ;  /* 0x00000004697c7825 */ /* 0x000fc800078e007a */
[----:B------:R-:W-:Y:S01]  /*1260*/  FMUL.FTZ R208, R107, R208 ;  /* 0x000000d06bd07220 */ /* 0x000fe20000410000 */
[----:B------:R-:W-:Y:S01]  /*1270*/  FFMA.FTZ R61, R206, R197, R61 ;  /* 0x000000c5ce3d7223 */ /* 0x000fe2000001003d */
[----:B------:R-:W-:Y:S01]  /*1280*/  SHF.R.U64 R143, R68, 0x10, R69 ;  /* 0x00000010448f7819 */ /* 0x000fe20000001245 */
[--C-:B------:R-:W-:Y:S01]  /*1290*/  IMAD.MOV.U32 R205, RZ, RZ, R65.reuse ;  /* 0x000000ffffcd7224 */ /* 0x100fe200078e0041 */
[--C-:B------:R-:W-:Y:S02]  /*12a0*/  SHF.R.U64 R214, R64, 0x10, R65.reuse ;  /* 0x0000001040d67819 */ /* 0x100fe40000001241 */
[----:B------:R-:W-:Y:S01]  /*12b0*/  SHF.R.U32.HI R203, RZ, 0x10, R65 ;  /* 0x00000010ffcb7819 */ /* 0x000fe20000011641 */
[----:B------:R-:W-:Y:S02]  /*12c0*/  HADD2.F32 R65, -RZ, R142.H0_H0 ;  /* 0x2000008eff417230 */ /* 0x000fe40000004100 */
[----:B------:R-:W-:Y:S01]  /*12d0*/  FADD.FTZ R184, -R147, R114 ;  /* 0x0000007293b87221 */ /* 0x000fe20000010100 */
[----:B------:R-:W-:-:S02]  /*12e0*/  HADD2.F32 R192, -RZ, R192.H0_H0 ;  /* 0x200000c0ffc07230 */ /* 0x000fc40000004100 */
[----:B------:R-:W-:Y:S01]  /*12f0*/  FMUL.FTZ R201, R102, R66 ;  /* 0x0000004266c97220 */ /* 0x000fe20000410000 */
[----:B------:R-:W-:Y:S01]  /*1300*/  FADD.FTZ R60, R199, R60 ;  /* 0x0000003cc73c7221 */ /* 0x000fe20000010000 */
[----:B------:R0:W5:Y:S01]  /*1310*/  LDG.E R114, desc[UR10][R124.64] ;  /* 0x0000000a7c727981 */ /* 0x000162000c1e1900 */
[----:B------:R-:W-:Y:S01]  /*1320*/  FMUL.FTZ R210, R107, R210 ;  /* 0x000000d26bd27220 */ /* 0x000fe20000410000 */
[----:B------:R-:W-:Y:S01]  /*1330*/  FFMA.FTZ R61, R208, R199, R61 ;  /* 0x000000c7d03d7223 */ /* 0x000fe2000001003d */
[----:B------:R-:W-:Y:S01]  /*1340*/  IMAD.MOV.U32 R120, RZ, RZ, R70 ;  /* 0x000000ffff787224 */ /* 0x000fe200078e0046 */
[--C-:B------:R-:W-:Y:S01]  /*1350*/  SHF.R.U64 R118, R70, 0x10, R71.reuse ;  /* 0x0000001046767819 */ /* 0x100fe20000001247 */
[----:B------:R-:W-:Y:S01]  /*1360*/  IMAD.MOV.U32 R75, RZ, RZ, R71 ;  /* 0x000000ffff4b7224 */ /* 0x000fe200078e0047 */
[----:B------:R-:W-:Y:S01]  /*1370*/  SHF.R.U32.HI R196, RZ, 0x10, R171 ;  /* 0x00000010ffc47819 */ /* 0x000fe200000116ab */
[----:B------:R-:W-:Y:S01]  /*1380*/  HADD2.F32 R70, -RZ, R143.H0_H0 ;  /* 0x2000008fff467230 */ /* 0x000fe20000004100 */
[----:B------:R-:W-:Y:S01]  /*1390*/  SHF.R.U32.HI R224, RZ, 0x10, R71 ;  /* 0x00000010ffe07819 */ /* 0x000fe20000011647 */
[----:B0-----:R-:W-:-:S02]  /*13a0*/  IMAD.MOV.U32 R124, RZ, RZ, R69 ;  /* 0x000000ffff7c7224 */ /* 0x001fc400078e0045 */
[----:B------:R-:W-:Y:S01]  /*13b0*/  FMUL.FTZ R188, R12, R65 ;  /* 0x000000410cbc7220 */ /* 0x000fe20000410000 */
[----:B------:R-:W-:Y:S01]  /*13c0*/  FADD.FTZ R71, R201, R60 ;  /* 0x0000003cc9477221 */ /* 0x000fe20000010000 */
[----:B------:R-:W-:Y:S01]  /*13d0*/  FADD.FTZ R192, -R147, R192 ;  /* 0x000000c093c07221 */ /* 0x000fe20000010100 */
[----:B------:R-:W-:Y:S01]  /*13e0*/  FMUL.FTZ R190, R107, R190 ;  /* 0x000000be6bbe7220 */ /* 0x000fe20000410000 */
[----:B------:R-:W-:Y:S01]  /*13f0*/  FFMA.FTZ R61, R210, R201, R61 ;  /* 0x000000c9d23d7223 */ /* 0x000fe2000001003d */
[----:B------:R-:W-:Y:S01]  /*1400*/  SHF.R.U32.HI R68, RZ, 0x10, R69 ;  /* 0x00000010ff447819 */ /* 0x000fe20000011645 */
        /* <DEDUP_REMOVED lines=15> */
[----:B------:R-:W-:Y:S02]  /*1500*/  IMAD.MOV.U32 R115, RZ, RZ, R169 ;  /* 0x000000ffff737224 */ /* 0x000fe400078e00a9 */
[----:B------:R-:W-:Y:S01]  /*1510*/  FMUL.FTZ R193, R100, R68 ;  /* 0x0000004464c17220 */ /* 0x000fe20000410000 */
[----:B------:R-:W-:-:S02]  /*1520*/  HADD2.F32 R73, -RZ, R120.H0_H0 ;  /* 0x20000078ff497230 */ /* 0x000fc40000004100 */
[----:B------:R-:W-:Y:S01]  /*1530*/  FADD.FTZ R60, R191, R60 ;  /* 0x0000003cbf3c7221 */ /* 0x000fe20000010000 */
[----:B------:R-:W-:Y:S02]  /*1540*/  HADD2.F32 R182, -RZ, R182.H0_H0 ;  /* 0x200000b6ffb67230 */ /* 0x000fe40000004100 */
[----:B------:R-:W-:Y:S01]  /*1550*/  FMUL.FTZ R196, R107, R196 ;  /* 0x000000c46bc47220 */ /* 0x000fe20000410000 */
[----:B------:R-:W-:Y:S01]  /*1560*/  FFMA.FTZ R61, R194, R191, R61 ;  /* 0x000000bfc23d7223 */ /* 0x000fe2000001003d */
[----:B------:R-:W-:Y:S01]  /*1570*/  IMAD.MOV.U32 R213, RZ, RZ, R72 ;  /* 0x000000ffffd57224 */ /* 0x000fe200078e0048 */
[----:B------:R-:W-:Y:S01]  /*1580*/  SHF.R.U32.HI R178, RZ, 0x10, R169 ;  /* 0x00000010ffb27819 */ /* 0x000fe200000116a9 */
[----:B------:R-:W-:Y:S02]  /*1590*/  HADD2.F32 R72, -RZ, R118.H0_H0 ;  /* 0x20000076ff487230 */ /* 0x000fe40000004100 */
[----:B------:R-:W-:Y:S01]  /*15a0*/  FMUL.FTZ R187, R10, R73 ;  /* 0x000000490abb7220 */ /* 0x000fe20000410000 */
[----:B------:R-:W-:-:S02]  /*15b0*/  HADD2.F32 R115, -RZ, R115.H0_H0 ;  /* 0x20000073ff737230 */ /* 0x000fc40000004100 */
[----:B------:R-:W-:Y:S01]  /*15c0*/  FADD.FTZ R60, R193, R60 ;  /* 0x0000003cc13c7221 */ /* 0x000fe20000010000 */
[----:B------:R-:W-:Y:S01]  /*15d0*/  FADD.FTZ R182, -R147, R182 ;  /* 0x000000b693b67221 */ /* 0x000fe20000010100 */
[----:B------:R-:W-:Y:S01]  /*15e0*/  FMUL.FTZ R184, R107, R184 ;  /* 0x000000b86bb87220 */ /* 0x000fe20000410000 */
[----:B------:R-:W-:Y:S01]  /*15f0*/  FFMA.FTZ R61, R196, R193, R61 ;  /* 0x000000c1c43d7223 */ /* 0x000fe2000001003d */
[----:B------:R-:W-:Y:S02]  /*1600*/  HADD2.F32 R75, -RZ, R75.H0_H0 ;  /* 0x2000004bff4b7230 */ /* 0x000fe40000004100 */
[----:B------:R-:W-:Y:S01]  /*1610*/  FMUL.FTZ R185, R97, R72 ;  /* 0x0000004861b97220 */ /* 0x000fe20000410000 */
[----:B------:R-:W-:Y:S02]  /*1620*/  HADD2.F32 R178, -RZ, R178.H0_H0 ;  /* 0x200000b2ffb27230 */ /* 0x000fe40000004100 */
[----:B------:R-:W-:Y:S01]  /*1630*/  FADD.FTZ R60, R187, R60 ;  /* 0x0000003cbb3c7221 */ /* 0x000fe20000010000 */
[----:B------:R-:W-:Y:S01]  /*1640*/  FADD.FTZ R180, -R147, R115 ;  /* 0x0000007393b47221 */ /* 0x000fe20000010100 */
[----:B------:R-:W-:Y:S01]  /*1650*/  FMUL.FTZ R182, R107, R182 ;  /* 0x000000b66bb67220 */ /* 0x000fe20000410000 */
[----:B------:R-:W-:Y:S01]  /*1660*/  FFMA.FTZ R61, R184, R187, R61 ;  /* 0x000000bbb83d7223 */ /* 0x000fe2000001003d */
[----:B------:R-:W-:-:S02]  /*1670*/  HADD2.F32 R224, -RZ, R224.H0_H0 ;  /* 0x200000e0ffe07230 */ /* 0x000fc40000004100 */
[----:B------:R-:W-:Y:S01]  /*1680*/  FMUL.FTZ R183, R11, R75 ;  /* 0x0000004b0bb77220 */ /* 0x000fe20000410000 */
[----:B------:R-:W-:Y:S01]  /*1690*/  FADD.FTZ R60, R185, R60 ;  /* 0x0000003cb93c7221 */ /* 0x000fe20000010000 */
[----:B------:R-:W-:-:S04]  /*16a0*/  @P0 IMAD.WIDE.U32 R176, R179, 0x8, R176 ;  /* 0x00000008b3b00825 */ /* 0x000fc800078e00b0 */
[----:B------:R-:W-:Y:S01]  /*16b0*/  FADD.FTZ R178, -R147, R178 ;  /* 0x000000b293b27221 */ /* 0x000fe20000010100 */
[----:B------:R-:W-:Y:S01]  /*16c0*/  FMUL.FTZ R180, R107, R180 ;  /* 0x000000b46bb47220 */ /* 0x000fe20000410000 */
[----:B------:R-:W-:Y:S01]  /*16d0*/  FFMA.FTZ R61, R182, R185, R61 ;  /* 0x000000b9b63d7223 */ /* 0x000fe2000001003d */
[----:B------:R-:W-:Y:S02]  /*16e0*/  HADD2.F32 R223, -RZ, R223.H0_H0 ;  /* 0x200000dfffdf7230 */ /* 0x000fe40000004100 */
[----:B------:R-:W-:Y:S01]  /*16f0*/  FMUL.FTZ R181, R98, R224 ;  /* 0x000000e062b57220 */ /* 0x000fe20000410000 */
[----:B------:R-:W-:Y:S02]  /*1700*/  HADD2.F32 R172, -RZ, R172.H0_H0 ;  /* 0x200000acffac7230 */ /* 0x000fe40000004100 */
[----:B------:R-:W-:Y:S01]  /*1710*/  FADD.FTZ R60, R183, R60 ;  /* 0x0000003cb73c7221 */ /* 0x000fe20000010000 */
[----:B------:R-:W-:Y:S01]  /*1720*/  FMUL.FTZ R178, R107, R178 ;  /* 0x000000b26bb27220 */ /* 0x000fe20000410000 */
[----:B------:R-:W-:Y:S01]  /*1730*/  FFMA.FTZ R61, R180, R183, R61 ;  /* 0x000000b7b43d7223 */ /* 0x000fe2000001003d */
[----:B------:R0:W5:Y:S01]  /*1740*/  @P0 LDG.E.64 R140, desc[UR10][R176.64] ;  /* 0x0000000ab08c0981 */ /* 0x000162000c1e1b00 */
[----:B------:R-:W-:-:S02]  /*1750*/  HADD2.F32 R222, -RZ, R222.H0_H0 ;  /* 0x200000deffde7230 */ /* 0x000fc40000004100 */
[----:B------:R-:W-:Y:S01]  /*1760*/  FMUL.FTZ R169, R8, R223 ;  /* 0x000000df08a97220 */ /* 0x000fe20000410000 */
[----:B------:R-:W-:Y:S01]  /*1770*/  FADD.FTZ R60, R181, R60 ;  /* 0x0000003cb53c7221 */ /* 0x000fe20000010000 */
[----:B------:R-:W-:Y:S01]  /*1780*/  FADD.FTZ R172, -R147, R172 ;  /* 0x000000ac93ac7221 */ /* 0x000fe20000010100 */
[----:B------:R-:W-:Y:S01]  /*1790*/  FMUL.FTZ R170, R107, R170 ;  /* 0x000000aa6baa7220 */ /* 0x000fe20000410000 */
[----:B------:R-:W-:Y:S01]  /*17a0*/  FFMA.FTZ R61, R178, R181, R61 ;  /* 0x000000b5b23d7223 */ /* 0x000fe2000001003d */
[----:B0-----:R-:W-:Y:S01]  /*17b0*/  SHF.R.U32.HI R176, RZ, 0x10, R153 ;  /* 0x00000010ffb07819 */ /* 0x001fe20000011699 */
[----:B------:R-:W-:Y:S01]  /*17c0*/  IMAD.MOV.U32 R148, RZ, RZ, R146 ;  /* 0x000000ffff947224 */ /* 0x000fe200078e0092 */
[----:B------:R-:W-:Y:S01]  /*17d0*/  SHF.R.U32.HI R204, RZ, 0x10, R151 ;  /* 0x00000010ffcc7819 */ /* 0x000fe20000011697 */
[----:B------:R-:W-:Y:S02]  /*17e0*/  HADD2.F32 R221, -RZ, R221.H0_H0 ;  /* 0x200000ddffdd7230 */ /* 0x000fe40000004100 */
[----:B------:R-:W-:Y:S01]  /*17f0*/  FMUL.FTZ R171, R95, R222 ;  /* 0x000000de5fab7220 */ /* 0x000fe20000410000 */
[----:B------:R-:W-:-:S02]  /*1800*/  HADD2.F32 R176, -RZ, R176.H0_H0 ;  /* 0x200000b0ffb07230 */ /* 0x000fc40000004100 */
[----:B------:R-:W-:Y:S01]  /*1810*/  FADD.FTZ R60, R169, R60 ;  /* 0x0000003ca93c7221 */ /* 0x000fe20000010000 */
[----:B------:R-:W-:Y:S01]  /*1820*/  FMUL.FTZ R172, R107, R172 ;  /* 0x000000ac6bac7220 */ /* 0x000fe20000410000 */
[----:B------:R-:W-:Y:S01]  /*1830*/  FFMA.FTZ R61, R170, R169, R61 ;  /* 0x000000a9aa3d7223 */ /* 0x000fe2000001003d */
[----:B------:R-:W-:Y:S02]  /*1840*/  HADD2.F32 R150, -RZ, R150.H0_H0 ;  /* 0x20000096ff967230 */ /* 0x000fe40000004100 */
[----:B------:R-:W-:Y:S01]  /*1850*/  FMUL.FTZ R173, R9, R221 ;  /* 0x000000dd09ad7220 */ /* 0x000fe20000410000 */
[----:B------:R-:W-:Y:S02]  /*1860*/  HADD2.F32 R220, -RZ, R220.H0_H0 ;  /* 0x200000dcffdc7230 */ /* 0x000fe40000004100 */
[----:B------:R-:W-:Y:S01]  /*1870*/  FADD.FTZ R60, R171, R60 ;  /* 0x0000003cab3c7221 */ /* 0x000fe20000010000 */
[----:B------:R-:W-:Y:S02]  /*1880*/  HADD2.F32 R226, -RZ, R226.H0_H0 ;  /* 0x200000e2ffe27230 */ /* 0x000fe40000004100 */
[----:B------:R-:W-:Y:S01]  /*1890*/  FADD.FTZ R176, -R147, R176 ;  /* 0x000000b093b07221 */ /* 0x000fe20000010100 */
[----:B------:R-:W-:-:S02]  /*18a0*/  HADD2.F32 R204, -RZ, R204.H0_H0 ;  /* 0x200000ccffcc7230 */ /* 0x000fc40000004100 */
[----:B------:R-:W-:Y:S01]  /*18b0*/  FMUL.FTZ R174, R107, R174 ;  /* 0x000000ae6bae7220 */ /* 0x000fe20000410000 */
[----:B------:R-:W-:Y:S02]  /*18c0*/  HADD2.F32 R200, -RZ, R200.H0_H0 ;  /* 0x200000c8ffc87230 */ /* 0x000fe40000004100 */
[----:B------:R-:W-:Y:S01]  /*18d0*/  FFMA.FTZ R61, R172, R171, R61 ;  /* 0x000000abac3d7223 */ /* 0x000fe2000001003d */
[----:B------:R-:W-:Y:S02]  /*18e0*/  HADD2.F32 R154, -RZ, R154.H0_H0 ;  /* 0x2000009aff9a7230 */ /* 0x000fe40000004100 */
[----:B------:R-:W-:Y:S02]  /*18f0*/  HADD2.F32 R148, -RZ, R148.H0_H0 ;  /* 0x20000094ff947230 */ /* 0x000fe40000004100 */
[----:B------:R-:W-:Y:S02]  /*1900*/  HADD2.F32 R152, -RZ, R152.H0_H0 ;  /* 0x20000098ff987230 */ /* 0x000fe40000004100 */
[----:B------:R-:W-:-:S02]  /*1910*/  HADD2.F32 R0, -RZ, R149.H0_H0 ;  /* 0x20000095ff007230 */ /* 0x000fc40000004100 */
[----:B------:R-:W-:Y:S02]  /*1920*/  HADD2.F32 R156, -RZ, R156.H0_H0 ;  /* 0x2000009cff9c7230 */ /* 0x000fe40000004100 */
[----:B------:R-:W-:Y:S01]  /*1930*/  FADD.FTZ R198, -R147, R150 ;  /* 0x0000009693c67221 */ /* 0x000fe20000010100 */
[----:B------:R-:W-:Y:S02]  /*1940*/  HADD2.F32 R219, -RZ, R219.H0_H0 ;  /* 0x200000dbffdb7230 */ /* 0x000fe40000004100 */
        /* <DEDUP_REMOVED lines=18> */
[----:B------:R-:W-:Y:S02]  /*1a70*/  HADD2.F32 R218, -RZ, R218.H0_H0 ;  /* 0x200000daffda7230 */ /* 0x000fe40000004100 */
[----:B------:R-:W-:Y:S01]  /*1a80*/  FADD.FTZ R71, R118, R71 ;  /* 0x0000004776477221 */ /* 0x000fe20000010000 */
[----:B------:R-:W-:-:S04]  /*1a90*/  IMAD.WIDE.U32 R122, R106, 0x4, R122 ;  /* 0x000000046a7a7825 */ /* 0x000fc800078e007a */
[----:B------:R-:W-:Y:S01]  /*1aa0*/  FFMA.FTZ R61, R119, R118, R60 ;  /* 0x00000076773d7223 */ /* 0x000fe2000001003c */
[----:B------:R-:W-:Y:S01]  /*1ab0*/  HADD2.F32 R217, -RZ, R217.H0_H0 ;  /* 0x200000d9ffd97230 */ /* 0x000fe20000004100 */
[----:B------:R0:W5:Y:S01]  /*1ac0*/  LDG.E R115, desc[UR10][R122.64] ;  /* 0x0000000a7a737981 */ /* 0x000162000c1e1900 */
[----:B------:R-:W-:Y:S01]  /*1ad0*/  FMUL.FTZ R120, R93, R218 ;  /* 0x000000da5d787220 */ /* 0x000fe20000410000 */
[----:B------:R-:W-:Y:S02]  /*1ae0*/  IMAD.MOV.U32 R207, RZ, RZ, R64 ;  /* 0x000000ffffcf7224 */ /* 0x000fe400078e0040 */
[----:B------:R-:W-:Y:S02]  /*1af0*/  HADD2.F32 R215, -RZ, R215.H0_H0 ;  /* 0x200000d7ffd77230 */ /* 0x000fe40000004100 */
[----:B------:R-:W-:Y:S01]  /*1b00*/  FMUL.FTZ R121, R7, R217 ;  /* 0x000000d907797220 */ /* 0x000fe20000410000 */
[----:B------:R-:W-:Y:S01]  /*1b10*/  FADD.FTZ R64, R120, R71 ;  /* 0x0000004778407221 */ /* 0x000fe20000010000 */
[----:B------:R-:W-:-:S02]  /*1b20*/  HADD2.F32 R213, -RZ, R213.H0_H0 ;  /* 0x200000d5ffd57230 */ /* 0x000fc40000004100 */
[C---:B------:R-:W-:Y:S01]  /*1b30*/  FMUL.FTZ R126, R107.reuse, R204 ;  /* 0x000000cc6b7e7220 */ /* 0x040fe20000410000 */
[----:B------:R-:W-:Y:S02]  /*1b40*/  HADD2.F32 R216, -RZ, R216.H0_H0 ;  /* 0x200000d8ffd87230 */ /* 0x000fe40000004100 */
[C---:B0-----:R-:W-:Y:S01]  /*1b50*/  FMUL.FTZ R122, R107.reuse, R226 ;  /* 0x000000e26b7a7220 */ /* 0x041fe20000410000 */
[C---:B------:R-:W-:Y:S01]  /*1b60*/  FMUL.FTZ R123, R107.reuse, R212 ;  /* 0x000000d46b7b7220 */ /* 0x040fe20000410000 */
[----:B------:R-:W-:Y:S01]  /*1b70*/  FMUL.FTZ R127, R107, R202 ;  /* 0x000000ca6b7f7220 */ /* 0x000fe20000410000 */
[----:B------:R-:W-:Y:S02]  /*1b80*/  HADD2.F32 R211, -RZ, R211.H0_H0 ;  /* 0x200000d3ffd37230 */ /* 0x000fe40000004100 */
[----:B------:R-:W-:Y:S01]  /*1b90*/  FFMA.FTZ R60, R122, R120, R61 ;  /* 0x000000787a3c7223 */ /* 0x000fe2000001003d */
[----:B------:R-:W-:Y:S01]  /*1ba0*/  FMUL.FTZ R124, R94, R215 ;  /* 0x000000d75e7c7220 */ /* 0x000fe20000410000 */
[----:B------:R-:W-:Y:S01]  /*1bb0*/  FADD.FTZ R71, R121, R64 ;  /* 0x0000004079477221 */ /* 0x000fe20000010000 */
[----:B------:R-:W-:Y:S01]  /*1bc0*/  FMUL.FTZ R144, R107, R200 ;  /* 0x000000c86b907220 */ /* 0x000fe20000410000 */
[----:B------:R-:W-:Y:S01]  /*1bd0*/  FFMA.FTZ R61, R123, R121, R60 ;  /* 0x000000797b3d7223 */ /* 0x000fe2000001003c */
[----:B------:R-:W-:Y:S01]  /*1be0*/  FMUL.FTZ R125, R4, R213 ;  /* 0x000000d5047d7220 */ /* 0x000fe20000410000 */
[----:B------:R-:W-:Y:S01]  /*1bf0*/  FADD.FTZ R60, R124, R71 ;  /* 0x000000477c3c7221 */ /* 0x000fe20000010000 */
[----:B------:R-:W-:-:S02]  /*1c00*/  HADD2.F32 R209, -RZ, R209.H0_H0 ;  /* 0x200000d1ffd17230 */ /* 0x000fc40000004100 */
        /* <DEDUP_REMOVED lines=9> */
[----:B------:R-:W-:Y:S02]  /*1ca0*/  HADD2.F32 R207, -RZ, R207.H0_H0 ;  /* 0x200000cfffcf7230 */ /* 0x000fe40000004100 */
[----:B------:R-:W-:Y:S01]  /*1cb0*/  FADD.FTZ R71, R143, R64 ;  /* 0x000000408f477221 */ /* 0x000fe20000010000 */
[----:B------:R1:W5:Y:S01]  /*1cc0*/  LDG.E R186, desc[UR10][R148.64] ;  /* 0x0000000a94ba7981 */ /* 0x000362000c1e1900 */
[----:B------:R-:W-:Y:S01]  /*1cd0*/  FFMA.FTZ R61, R145, R143, R60 ;  /* 0x0000008f913d7223 */ /* 0x000fe2000001003c */
[----:B------:R-:W-:-:S02]  /*1ce0*/  HADD2.F32 R214, -RZ, R214.H0_H0 ;  /* 0x200000d6ffd67230 */ /* 0x000fc40000004100 */
[----:B0-----:R-:W-:Y:S01]  /*1cf0*/  FMUL.FTZ R146, R92, R209 ;  /* 0x000000d15c927220 */ /* 0x001fe20000410000 */
[----:B------:R-:W-:Y:S01]  /*1d00*/  FMUL.FTZ R147, R2, R207 ;  /* 0x000000cf02937220 */ /* 0x000fe20000410000 */
[C---:B-1----:R-:W-:Y:S02]  /*1d10*/  FMUL.FTZ R148, R107.reuse, R154 ;  /* 0x0000009a6b947220 */ /* 0x042fe40000410000 */
[----:B------:R-:W-:Y:S01]  /*1d20*/  FADD.FTZ R60, R146, R71 ;  /* 0x00000047923c7221 */ /* 0x000fe20000010000 */
[----:B------:R-:W-:Y:S01]  /*1d30*/  FMUL.FTZ R149, R107, R150 ;  /* 0x000000966b957220 */ /* 0x000fe20000410000 */
        /* <DEDUP_REMOVED lines=49> */
.L_x_1431:
[----:B------:R-:W-:Y:S05]  /*2050*/  BSYNC.RECONVERGENT B0 ;  /* 0x0000000000007941 */ /* 0x000fea0003800200 */
.L_x_1430:
        /* <DEDUP_REMOVED lines=136> */
.L_x_1434:
        /* <DEDUP_REMOVED lines=22> */
[----:B------:R-:W-:Y:S02]  /*2a40*/  F2FP.F16.F32.PACK_AB R155, R61, R168 ;  /* 0x000000a83d9b723e */ /* 0x000fe400000000ff */
        /* <DEDUP_REMOVED lines=8> */
[----:B------:R-:W-:Y:S02]  /*2ad0*/  PRMT R158, R61, 0x7610, R158 ;  /* 0x000076103d9e7816 */ /* 0x000fe4000000009e */
[C---:B------:R-:W-:Y:S02]  /*2ae0*/  PRMT R67, R63.reuse, 0x7632, R67 ;  /* 0x000076323f437816 */ /* 0x040fe40000000043 */
[----:B------:R-:W-:Y:S01]  /*2af0*/  PRMT R159, R63, 0x7610, R159 ;  /* 0x000076103f9f7816 */ /* 0x000fe2000000009f */
[----:B------:R-:W-:Y:S06]  /*2b00*/  BRA `(.L_x_1435) ;  /* 0x0000001000c87947 */ /* 0x000fec0003800000 */
.L_x_1433:
[----:B------:R-:W-:Y:S01]  /*2b10*/  UMOV UR4, UR8 ;  /* 0x0000000800047c82 */ /* 0x000fe20008000000 */
[----:B------:R-:W-:Y:S01]  /*2b20*/  UMOV UR5, UR9 ;  /* 0x0000000900057c82 */ /* 0x000fe20008000000 */
[----:B------:R-:W-:-:S04]  /*2b30*/  UISETP.NE.U32.AND UP0, UPT, UR4, URZ, UPT ;  /* 0x000000ff0400728c */ /* 0x000fc8000bf05070 */
[----:B------:R-:W-:-:S09]  /*2b40*/  UISETP.NE.AND.EX UP0, UPT, UR5, URZ, UPT, UP0 ;  /* 0x000000ff0500728c */ /* 0x000fd2000bf05300 */
[----:B------:R-:W-:Y:S05]  /*2b50*/  BRA.U UP0, `(.L_x_1436) ;  /* 0x0000000100987547 */ /* 0x000fea000b800000 */
[----:B-----5:R-:W-:Y:S01]  /*2b60*/  IMAD.MOV.U32 R60, RZ, RZ, R140 ;  /* 0x000000ffff3c7224 */ /* 0x020fe200078e008c */
[--C-:B------:R-:W-:Y:S01]  /*2b70*/  SHF.R.U64 R62, R140, 0x10, R141.reuse ;  /* 0x000000108c3e7819 */ /* 0x100fe2000000128d */
[--C-:B------:R-:W-:Y:S01]  /*2b80*/  IMAD.MOV.U32 R61, RZ, RZ, R141.reuse ;  /* 0x000000ffff3d7224 */ /* 0x100fe200078e008d */
[----:B------:R-:W-:Y:S01]  /*2b90*/  SHF.R.U32.HI R66, RZ, 0x10, R141 ;  /* 0x00000010ff427819 */ /* 0x000fe2000001168d */
[-CC-:B------:R-:W-:Y:S01]  /*2ba0*/  FFMA.FTZ R168, R168, R70.reuse, R71.reuse ;  /* 0x00000046a8a87223 */ /* 0x180fe20000010047 */
[-CC-:B------:R-:W-:Y:S01]  /*2bb0*/  FFMA.FTZ R206, R206, R70.reuse, R71.reuse ;  /* 0x00000046cece7223 */ /* 0x180fe20000010047 */
[-CC-:B------:R-:W-:Y:S01]  /*2bc0*/  FFMA.FTZ R208, R208, R70.reuse, R71.reuse ;  /* 0x00000046d0d07223 */ /* 0x180fe20000010047 */
[----:B------:R-:W-:Y:S01]  /*2bd0*/  FFMA.FTZ R210, R210, R70, R71 ;  /* 0x00000046d2d27223 */ /* 0x000fe20000010047 */
[----:B------:R-:W-:Y:S02]  /*2be0*/  HADD2.F32 R60, -RZ, R60.H0_H0 ;  /* 0x2000003cff3c7230 */ /* 0x000fe40000004100 */
[----:B------:R-:W-:Y:S01]  /*2bf0*/  FADD.FTZ R168, R195, -R168 ;  /* 0x800000a8c3a87221 */ /* 0x000fe20000010000 */
[----:B------:R-:W-:-:S02]  /*2c00*/  HADD2.F32 R62, -RZ, R62.H0_H0 ;  /* 0x2000003eff3e7230 */ /* 0x000fc40000004100 */
[----:B------:R-:W-:Y:S01]  /*2c10*/  FADD.FTZ R197, R197, -R206 ;  /* 0x800000cec5c57221 */ /* 0x000fe20000010000 */
[----:B------:R-:W-:Y:S02]  /*2c20*/  HADD2.F32 R64, -RZ, R61.H0_H0 ;  /* 0x2000003dff407230 */ /* 0x000fe40000004100 */
[----:B------:R-:W-:Y:S01]  /*2c30*/  FADD.FTZ R199, R199, -R208 ;  /* 0x800000d0c7c77221 */ /* 0x000fe20000010000 */
[----:B------:R-:W-:Y:S02]  /*2c40*/  HADD2.F32 R66, -RZ, R66.H0_H0 ;  /* 0x20000042ff427230 */ /* 0x000fe40000004100 */
[----:B------:R-:W-:Y:S01]  /*2c50*/  FADD.FTZ R201, R201, -R210 ;  /* 0x800000d2c9c97221 */ /* 0x000fe20000010000 */
[C---:B------:R-:W-:Y:S01]  /*2c60*/  FFMA.FTZ R60, R107.reuse, R168, R60 ;  /* 0x000000a86b3c7223 */ /* 0x040fe2000001003c */
[C---:B------:R-:W-:Y:S01]  /*2c70*/  FFMA.FTZ R62, R107.reuse, R197, R62 ;  /* 0x000000c56b3e7223 */ /* 0x040fe2000001003e */
[C---:B------:R-:W-:Y:S01]  /*2c80*/  FFMA.FTZ R64, R107.reuse, R199, R64 ;  /* 0x000000c76b407223 */ /* 0x040fe20000010040 */
[----:B------:R-:W-:Y:S01]  /*2c90*/  FFMA.FTZ R66, R107, R201, R66 ;  /* 0x000000c96b427223 */ /* 0x000fe20000010042 */
        /* <DEDUP_REMOVED lines=16> */
[----:B------:R-:W-:Y:S01]  /*2da0*/  PRMT R67, R64, 0x7632, R67 ;  /* 0x0000763240437816 */ /* 0x000fe20000000043 */
[----:B------:R-:W-:Y:S06]  /*2db0*/  BRA `(.L_x_1435) ;  /* 0x00000010001c7947 */ /* 0x000fec0003800000 */
.L_x_1436:
[----:B-----5:R-:W-:Y:S01]  /*2dc0*/  SHF.R.U64 R61, R140, 0x10, R141 ;  /* 0x000000108c3d7819 */ /* 0x020fe2000000128d */
[----:B------:R-:W-:Y:S02]  /*2dd0*/  IMAD.MOV.U32 R60, RZ, RZ, R140 ;  /* 0x000000ffff3c7224 */ /* 0x000fe400078e008c */
[-CC-:B------:R-:W-:Y:S01]  /*2de0*/  FFMA.FTZ R206, R206, R70.reuse, R71.reuse ;  /* 0x00000046cece7223 */ /* 0x180fe20000010047 */
[----:B------:R-:W-:Y:S01]  /*2df0*/  FFMA.FTZ R168, R168, R70, R71 ;  /* 0x00000046a8a87223 */ /* 0x000fe20000010047 */
[--C-:B------:R-:W-:Y:S01]  /*2e00*/  IMAD.MOV.U32 R62, RZ, RZ, R141.reuse ;  /* 0x000000ffff3e7224 */ /* 0x100fe200078e008d */
[----:B------:R-:W-:Y:S01]  /*2e10*/  SHF.R.U32.HI R64, RZ, 0x10, R141 ;  /* 0x00000010ff407819 */ /* 0x000fe2000001168d */
[----:B------:R-:W-:Y:S02]  /*2e20*/  HADD2.F32 R61, -RZ, R61.H0_H0 ;  /* 0x2000003dff3d7230 */ /* 0x000fe40000004100 */
[----:B------:R-:W-:Y:S01]  /*2e30*/  FADD.FTZ R206, R197, -R206 ;  /* 0x800000cec5ce7221 */ /* 0x000fe20000010000 */
[----:B------:R-:W-:-:S02]  /*2e40*/  HADD2.F32 R60, -RZ, R60.H0_H0 ;  /* 0x2000003cff3c7230 */ /* 0x000fc40000004100 */
[----:B------:R-:W-:Y:S01]  /*2e50*/  FADD.FTZ R168, R195, -R168 ;  /* 0x800000a8c3a87221 */ /* 0x000fe20000010000 */
[-CC-:B------:R-:W-:Y:S01]  /*2e60*/  FFMA.FTZ R208, R208, R70.reuse, R71.reuse ;  /* 0x00000046d0d07223 */ /* 0x180fe20000010047 */
[----:B------:R-:W-:Y:S01]  /*2e70*/  FFMA.FTZ R210, R210, R70, R71 ;  /* 0x00000046d2d27223 */ /* 0x000fe20000010047 */
[C---:B------:R-:W-:Y:S01]  /*2e80*/  FFMA.FTZ R206, R107.reuse, R206, R61 ;  /* 0x000000ce6bce7223 */ /* 0x040fe2000001003d */
[----:B------:R-:W-:Y:S02]  /*2e90*/  HADD2.F32 R63, -RZ, R62.H0_H0 ;  /* 0x2000003eff3f7230 */ /* 0x000fe40000004100 */
[----:B------:R-:W-:Y:S01]  /*2ea0*/  FFMA.FTZ R60, R107, R168, R60 ;  /* 0x000000a86b3c7223 */ /* 0x000fe2000001003c */
[----:B------:R-:W-:Y:S02]  /*2eb0*/  HADD2.F32 R65, -RZ, R64.H0_H0 ;  /* 0x20000040ff417230 */ /* 0x000fe40000004100 */
[----:B------:R-:W-:Y:S01]  /*2ec0*/  FADD.FTZ R208, R199, -R208 ;  /* 0x800000d0c7d07221 */ /* 0x000fe20000010000 */
[----:B------:R-:W-:Y:S01]  /*2ed0*/  FADD.FTZ R210, R201, -R210 ;  /* 0x800000d2c9d27221 */ /* 0x000fe20000010000 */
        /* <DEDUP_REMOVED lines=12> */
[----:B------:R-:W-:Y:S02]  /*2fa0*/  F2FP.F16.F32.PACK_AB R60, R61, R60 ;  /* 0x0000003c3d3c723e */ /* 0x000fe400000000ff */
[----:B------:R-:W-:-:S02]  /*2fb0*/  F2FP.F16.F32.PACK_AB R157, R63, R206 ;  /* 0x000000ce3f9d723e */ /* 0x000fc400000000ff */
[----:B------:R-:W-:Y:S02]  /*2fc0*/  FSEL R61, R64, RZ, P5 ;  /* 0x000000ff403d7208 */ /* 0x000fe40002800000 */
[----:B------:R-:W-:Y:S02]  /*2fd0*/  FSEL R63, R62, RZ, P3 ;  /* 0x000000ff3e3f7208 */ /* 0x000fe40001800000 */
        /* <DEDUP_REMOVED lines=10> */
.L_x_1432:
        /* <DEDUP_REMOVED lines=32> */
[----:B------:R-:W-:-:S02]  /*3280*/  F2FP.F16.F32.PACK_AB R64, R60, R61 ;  /* 0x0000003d3c40723e */ /* 0x000fc400000000ff */
[C---:B------:R-:W-:Y:S02]  /*3290*/  FSEL R61, R168.reuse, RZ, P5 ;  /* 0x000000ffa83d7208 */ /* 0x040fe40002800000 */
[----:B------:R-:W-:Y:S02]  /*32a0*/  FSEL R60, R168, RZ, P6 ;  /* 0x000000ffa83c7208 */ /* 0x000fe40003000000 */
[C---:B------:R-:W-:Y:S02]  /*32b0*/  LOP3.LUT P5, RZ, R108.reuse, 0xff0000, RZ, 0xc0, !PT ;  /* 0x00ff00006cff7812 */ /* 0x040fe400078ac0ff */
[----:B------:R-:W-:Y:S02]  /*32c0*/  ISETP.GE.U32.AND P6, PT, R108, 0x1000000, PT ;  /* 0x010000006c00780c */ /* 0x000fe40003fc6070 */
[----:B------:R-:W-:Y:S02]  /*32d0*/  F2FP.F16.F32.PACK_AB R65, R60, R61 ;  /* 0x0000003d3c41723e */ /* 0x000fe400000000ff */
[----:B------:R-:W-:-:S02]  /*32e0*/  FSEL R63, R208, RZ, P3 ;  /* 0x000000ffd03f7208 */ /* 0x000fc40001800000 */
[----:B------:R-:W-:Y:S02]  /*32f0*/  FSEL R60, R208, RZ, P5 ;  /* 0x000000ffd03c7208 */ /* 0x000fe40002800000 */
[C---:B------:R-:W-:Y:S02]  /*3300*/  FSEL R62, R210.reuse, RZ, P4 ;  /* 0x000000ffd23e7208 */ /* 0x040fe40002000000 */
[----:B------:R-:W-:Y:S02]  /*3310*/  FSEL R61, R210, RZ, P6 ;  /* 0x000000ffd23d7208 */ /* 0x000fe40003000000 */
        /* <DEDUP_REMOVED lines=10> */
.L_x_1438:
        /* <DEDUP_REMOVED lines=19> */
[----:B------:R-:W-:Y:S02]  /*34f0*/  F2FP.F16.F32.PACK_AB R61, R61, R168 ;  /* 0x000000a83d3d723e */ /* 0x000fe400000000ff */
[----:B------:R-:W-:Y:S02]  /*3500*/  FSEL R60, R60, RZ, P6 ;  /* 0x000000ff3c3c7208 */ /* 0x000fe40003000000 */
[----:B------:R-:W-:Y:S02]  /*3510*/  PRMT R65, R61, 0x7632, R65 ;  /* 0x000076323d417816 */ /* 0x000fe40000000041 */
[C---:B------:R-:W-:Y:S01]  /*3520*/  F2FP.F16.F32.PACK_AB R60, R63.reuse, R60 ;  /* 0x0000003c3f3c723e */ /* 0x040fe200000000ff */
        /* <DEDUP_REMOVED lines=28> */
.L_x_1437:
[----:B------:R-:W-:Y:S01]  /*36f0*/  UMOV UR4, UR8 ;  /* 0x0000000800047c82 */ /* 0x000fe20008000000 */
[----:B------:R-:W-:Y:S01]  /*3700*/  UMOV UR5, UR9 ;  /* 0x0000000900057c82 */ /* 0x000fe20008000000 */
[----:B------:R-:W-:-:S04]  /*3710*/  UISETP.NE.U32.AND UP0, UPT, UR4, URZ, UPT ;  /* 0x000000ff0400728c */ /* 0x000fc8000bf05070 */
[----:B------:R-:W-:-:S09]  /*3720*/  UISETP.NE.AND.EX UP0, UPT, UR5, URZ, UPT, UP0 ;  /* 0x000000ff0500728c */ /* 0x000fd2000bf05300 */
[----:B------:R-:W-:Y:S05]  /*3730*/  BRA.U UP0, `(.L_x_1439) ;  /* 0x0000000100d47547 */ /* 0x000fea000b800000 */
[----:B-----5:R-:W-:Y:S01]  /*3740*/  SHF.R.U64 R60, R140, 0x10, R141 ;  /* 0x000000108c3c7819 */ /* 0x020fe2000000128d */
[-CC-:B------:R-:W-:Y:S01]  /*3750*/  FFMA.FTZ R206, R206, R70.reuse, R71.reuse ;  /* 0x00000046cece7223 */ /* 0x180fe20000010047 */
[-C--:B------:R-:W-:Y:S01]  /*3760*/  FFMA.FTZ R168, R168, R70.reuse, R71 ;  /* 0x00000046a8a87223 */ /* 0x080fe20000010047 */
[----:B------:R-:W-:Y:S01]  /*3770*/  LOP3.LUT P6, RZ, R186, 0xff00, RZ, 0xc0, !PT ;  /* 0x0000ff00baff7812 */ /* 0x000fe200078cc0ff */
[--C-:B------:R-:W-:Y:S02]  /*3780*/  IMAD.MOV.U32 R61, RZ, RZ, R141.reuse ;  /* 0x000000ffff3d7224 */ /* 0x100fe400078e008d */
[----:B------:R-:W-:Y:S01]  /*3790*/  FADD.FTZ R206, R197, -R206 ;  /* 0x800000cec5ce7221 */ /* 0x000fe20000010000 */
[----:B------:R-:W-:Y:S02]  /*37a0*/  HADD2.F32 R62, -RZ, R60.H0_H0 ;  /* 0x2000003cff3e7230 */ /* 0x000fe40000004100 */
[----:B------:R-:W-:Y:S01]  /*37b0*/  FADD.FTZ R168, R195, -R168 ;  /* 0x800000a8c3a87221 */ /* 0x000fe20000010000 */
[----:B------:R-:W-:Y:S01]  /*37c0*/  IMAD.MOV.U32 R60, RZ, RZ, R140 ;  /* 0x000000ffff3c7224 */ /* 0x000fe200078e008c */
[----:B------:R-:W-:Y:S01]  /*37d0*/  SHF.R.U32.HI R65, RZ, 0x10, R141 ;  /* 0x00000010ff417819 */ /* 0x000fe2000001168d */
[--C-:B------:R-:W-:Y:S01]  /*37e0*/  FFMA.FTZ R208, R208, R70, R71.reuse ;  /* 0x00000046d0d07223 */ /* 0x100fe20000010047 */
[----:B------:R-:W-:Y:S01]  /*37f0*/  FFMA.FTZ R62, R107, R206, R62 ;  /* 0x000000ce6b3e7223 */ /* 0x000fe2000001003e */
[----:B------:R-:W-:Y:S01]  /*3800*/  FFMA.FTZ R210, R210, R70, R71 ;  /* 0x00000046d2d27223 */ /* 0x000fe20000010047 */
[----:B------:R-:W-:-:S02]  /*3810*/  HADD2.F32 R60, -RZ, R60.H0_H0 ;  /* 0x2000003cff3c7230 */ /* 0x000fc40000004100 */
[----:B------:R-:W-:Y:S01]  /*3820*/  FADD.FTZ R208, R199, -R208 ;  /* 0x800000d0c7d07221 */ /* 0x000fe20000010000 */
[----:B------:R-:W-:Y:S01]  /*3830*/  FMUL.FTZ R62, R62, UR6 ;  /* 0x000000063e3e7c20 */ /* 0x000fe20008410000 */
[----:B------:R-:W-:Y:S02]  /*3840*/  HADD2.F32 R64, -RZ, R61.H0_H0 ;  /* 0x2000003dff407230 */ /* 0x000fe40000004100 */
[----:B------:R-:W-:Y:S01]  /*3850*/  FADD.FTZ R210, R201, -R210 ;  /* 0x800000d2c9d27221 */ /* 0x000fe20000010000 */
[C---:B------:R-:W-:Y:S01]  /*3860*/  FFMA.FTZ R60, R107.reuse, R168, R60 ;  /* 0x000000a86b3c7223 */ /* 0x040fe2000001003c */
[----:B------:R-:W-:Y:S01]  /*3870*/  HADD2.F32 R65, -RZ, R65.H0_H0 ;  /* 0x20000041ff417230 */ /* 0x000fe20000004100 */
[----:B------:R-:W-:Y:S01]  /*3880*/  FSEL R63, R62, RZ, P6 ;  /* 0x000000ff3e3f7208 */ /* 0x000fe20003000000 */
[C---:B------:R-:W-:Y:S01]  /*3890*/  FFMA.FTZ R64, R107.reuse, R208, R64 ;  /* 0x000000d06b407223 */ /* 0x040fe20000010040 */
[----:B------:R-:W-:Y:S01]  /*38a0*/  LOP3.LUT P6, RZ, R108, 0xff00, RZ, 0xc0, !PT ;  /* 0x0000ff006cff7812 */ /* 0x000fe200078cc0ff */
[----:B------:R-:W-:Y:S01]  /*38b0*/  FMUL.FTZ R61, R60, UR6 ;  /* 0x000000063c3d7c20 */ /* 0x000fe20008410000 */
[----:B------:R-:W-:Y:S01]  /*38c0*/  LOP3.LUT P4, RZ, R186, 0xff, RZ, 0xc0, !PT ;  /* 0x000000ffbaff7812 */ /* 0x000fe2000788c0ff */
[----:B------:R-:W-:Y:S01]  /*38d0*/  FFMA.FTZ R65, R107, R210, R65 ;  /* 0x000000d26b417223 */ /* 0x000fe20000010041 */
[----:B------:R-:W-:Y:S01]  /*38e0*/  FSEL R60, R62, RZ, P6 ;  /* 0x000000ff3e3c7208 */ /* 0x000fe20003000000 */
[----:B------:R-:W-:Y:S01]  /*38f0*/  FMUL.FTZ R64, R64, UR6 ;  /* 0x0000000640407c20 */ /* 0x000fe20008410000 */
[----:B------:R-:W-:Y:S01]  /*3900*/  LOP3.LUT P6, RZ, R108, 0xff, RZ, 0xc0, !PT ;  /* 0x000000ff6cff7812 */ /* 0x000fe200078cc0ff */
[----:B------:R-:W-:Y:S01]  /*3910*/  FMUL.FTZ R65, R65, UR6 ;  /* 0x0000000641417c20 */ /* 0x000fe20008410000 */
[----:B------:R-:W-:-:S02]  /*3920*/  F2FP.F16.F32.PACK_AB R67, R60, R63 ;  /* 0x0000003f3c43723e */ /* 0x000fc400000000ff */
[C---:B------:R-:W-:Y:S02]  /*3930*/  FSEL R63, R61.reuse, RZ, P4 ;  /* 0x000000ff3d3f7208 */ /* 0x040fe40002000000 */
[----:B------:R-:W-:Y:S02]  /*3940*/  FSEL R60, R61, RZ, P6 ;  /* 0x000000ff3d3c7208 */ /* 0x000fe40003000000 */
[C---:B------:R-:W-:Y:S02]  /*3950*/  LOP3.LUT P3, RZ, R186.reuse, 0xff0000, RZ, 0xc0, !PT ;  /* 0x00ff0000baff7812 */ /* 0x040fe4000786c0ff */
[----:B------:R-:W-:Y:S02]  /*3960*/  ISETP.GE.U32.AND P5, PT, R186, 0x1000000, PT ;  /* 0x01000000ba00780c */ /* 0x000fe40003fa6070 */
[C---:B------:R-:W-:Y:S02]  /*3970*/  LOP3.LUT P4, RZ, R108.reuse, 0xff0000, RZ, 0xc0, !PT ;  /* 0x00ff00006cff7812 */ /* 0x040fe4000788c0ff */
[----:B------:R-:W-:-:S02]  /*3980*/  ISETP.GE.U32.AND P6, PT, R108, 0x1000000, PT ;  /* 0x010000006c00780c */ /* 0x000fc40003fc6070 */
[----:B------:R-:W-:Y:S02]  /*3990*/  F2FP.F16.F32.PACK_AB R66, R60, R63 ;  /* 0x0000003f3c42723e */ /* 0x000fe400000000ff */
[C---:B------:R-:W-:Y:S02]  /*39a0*/  FSEL R63, R64.reuse, RZ, P3 ;  /* 0x000000ff403f7208 */ /* 0x040fe40001800000 */
[----:B------:R-:W-:Y:S02]  /*39b0*/  FSEL R60, R64, RZ, P4 ;  /* 0x000000ff403c7208 */ /* 0x000fe40002000000 */
[C---:B------:R-:W-:Y:S02]  /*39c0*/  FSEL R62, R65.reuse, RZ, P5 ;  /* 0x000000ff413e7208 */ /* 0x040fe40002800000 */
[----:B------:R-:W-:Y:S02]  /*39d0*/  FSEL R61, R65, RZ, P6 ;  /* 0x000000ff413d7208 */ /* 0x000fe40003000000 */
[----:B------:R-:W-:-:S02]  /*39e0*/  F2FP.F16.F32.PACK_AB R60, R60, R63 ;  /* 0x0000003f3c3c723e */ /* 0x000fc400000000ff */
[----:B------:R-:W-:Y:S02]  /*39f0*/  F2FP.F16.F32.PACK_AB R61, R61, R62 ;  /* 0x0000003e3d3d723e */ /* 0x000fe400000000ff */
[C---:B------:R-:W-:Y:S02]  /*3a00*/  PRMT R160, R67.reuse, 0x7632, R160 ;  /* 0x0000763243a07816 */ /* 0x040fe400000000a0 */
        /* <DEDUP_REMOVED lines=8> */
.L_x_1439:
[----:B-----5:R-:W-:Y:S02]  /*3a90*/  IMAD.MOV.U32 R60, RZ, RZ, R140 ;  /* 0x000000ffff3c7224 */ /* 0x020fe400078e008c */
[-C--:B------:R-:W-:Y:S01]  /*3aa0*/  FFMA.FTZ R168, R168, R70.reuse, R71 ;  /* 0x00000046a8a87223 */ /* 0x080fe20000010047 */
[--C-:B------:R-:W-:Y:S01]  /*3ab0*/  SHF.R.U64 R62, R140, 0x10, R141.reuse ;  /* 0x000000108c3e7819 */ /* 0x100fe2000000128d */
[----:B------:R-:W-:Y:S02]  /*3ac0*/  IMAD.MOV.U32 R63, RZ, RZ, R141 ;  /* 0x000000ffff3f7224 */ /* 0x000fe400078e008d */
[-CC-:B------:R-:W-:Y:S01]  /*3ad0*/  FFMA.FTZ R206, R206, R70.reuse, R71.reuse ;  /* 0x00000046cece7223 */ /* 0x180fe20000010047 */
[----:B------:R-:W-:Y:S02]  /*3ae0*/  HADD2.F32 R60, -RZ, R60.H0_H0 ;  /* 0x2000003cff3c7230 */ /* 0x000fe40000004100 */
[----:B------:R-:W-:Y:S01]  /*3af0*/  FADD.FTZ R168, R195, -R168 ;  /* 0x800000a8c3a87221 */ /* 0x000fe20000010000 */
[----:B------:R-:W-:Y:S01]  /*3b00*/  LOP3.LUT P6, RZ, R186, 0xff, RZ, 0xc0, !PT ;  /* 0x000000ffbaff7812 */ /* 0x000fe200078cc0ff */
[----:B------:R-:W-:Y:S01]  /*3b10*/  FFMA.FTZ R208, R208, R70, R71 ;  /* 0x00000046d0d07223 */ /* 0x000fe20000010047 */
[----:B------:R-:W-:-:S02]  /*3b20*/  HADD2.F32 R62, -RZ, R62.H0_H0 ;  /* 0x2000003eff3e7230 */ /* 0x000fc40000004100 */
[----:B------:R-:W-:Y:S01]  /*3b30*/  FFMA.FTZ R60, R107, R168, R60 ;  /* 0x000000a86b3c7223 */ /* 0x000fe2000001003c */
[----:B------:R-:W-:Y:S02]  /*3b40*/  HADD2.F32 R65, -RZ, R63.H0_H0 ;  /* 0x2000003fff417230 */ /* 0x000fe40000004100 */
[----:B------:R-:W-:Y:S01]  /*3b50*/  FADD.FTZ R206, R197, -R206 ;  /* 0x800000cec5ce7221 */ /* 0x000fe20000010000 */
[----:B------:R-:W-:Y:S01]  /*3b60*/  SHF.R.U32.HI R64, RZ, 0x10, R141 ;  /* 0x00000010ff407819 */ /* 0x000fe2000001168d */
[----:B------:R-:W-:Y:S01]  /*3b70*/  FMUL.FTZ R61, R60, UR6 ;  /* 0x000000063c3d7c20 */ /* 0x000fe20008410000 */
[----:B------:R-:W-:Y:S01]  /*3b80*/  FADD.FTZ R208, R199, -R208 ;  /* 0x800000d0c7d07221 */ /* 0x000fe20000010000 */
[----:B------:R-:W-:Y:S01]  /*3b90*/  FFMA.FTZ R210, R210, R70, R71 ;  /* 0x00000046d2d27223 */ /* 0x000fe20000010047 */
[----:B------:R-:W-:Y:S01]  /*3ba0*/  FFMA.FTZ R62, R107, R206, R62 ;  /* 0x000000ce6b3e7223 */ /* 0x000fe2000001003e */
[----:B------:R-:W-:Y:S01]  /*3bb0*/  HADD2.F32 R67, -RZ, R64.H0_H0 ;  /* 0x20000040ff437230 */ /* 0x000fe20000004100 */
[----:B------:R-:W-:Y:S01]  /*3bc0*/  FSEL R63, R61, RZ, P6 ;  /* 0x000000ff3d3f7208 */ /* 0x000fe20003000000 */
[----:B------:R-:W-:Y:S01]  /*3bd0*/  FFMA.FTZ R208, R107, R208, R65 ;  /* 0x000000d06bd07223 */ /* 0x000fe20000010041 */
[----:B------:R-:W-:Y:S01]  /*3be0*/  LOP3.LUT P6, RZ, R108, 0xff, RZ, 0xc0, !PT ;  /* 0x000000ff6cff7812 */ /* 0x000fe200078cc0ff */
[----:B------:R-:W-:Y:S01]  /*3bf0*/  FADD.FTZ R210, R201, -R210 ;  /* 0x800000d2c9d27221 */ /* 0x000fe20000010000 */
[----:B------:R-:W-:-:S02]  /*3c00*/  F2FP.F16.F32.PACK_AB R63, R63, R60 ;  /* 0x0000003c3f3f723e */ /* 0x000fc400000000ff */
[----:B------:R-:W-:Y:S01]  /*3c10*/  FSEL R61, R61, RZ, P6 ;  /* 0x000000ff3d3d7208 */ /* 0x000fe20003000000 */
[----:B------:R-:W-:Y:S01]  /*3c20*/  FFMA.FTZ R210, R107, R210, R67 ;  /* 0x000000d26bd27223 */ /* 0x000fe20000010043 */
[C---:B------:R-:W-:Y:S02]  /*3c30*/  PRMT R65, R63.reuse, 0x7632, R65 ;  /* 0x000076323f417816 */ /* 0x040fe40000000041 */
[C---:B------:R-:W-:Y:S01]  /*3c40*/  F2FP.F16.F32.PACK_AB R61, R62.reuse, R61 ;  /* 0x0000003d3e3d723e */ /* 0x040fe200000000ff */
[----:B------:R-:W-:Y:S01]  /*3c50*/  FMUL.FTZ R62, R62, UR6 ;  /* 0x000000063e3e7c20 */ /* 0x000fe20008410000 */
[----:B------:R-:W-:Y:S01]  /*3c60*/  PRMT R155, R63, 0x7610, R155 ;  /* 0x000076103f9b7816 */ /* 0x000fe2000000009b */
[----:B------:R-:W-:Y:S01]  /*3c70*/  FMUL.FTZ R63, R208, UR6 ;  /* 0x00000006d03f7c20 */ /* 0x000fe20008410000 */
[----:B------:R-:W-:Y:S02]  /*3c80*/  LOP3.LUT P5, RZ, R186, 0xff00, RZ, 0xc0, !PT ;  /* 0x0000ff00baff7812 */ /* 0x000fe400078ac0ff */
        /* <DEDUP_REMOVED lines=25> */
[----:B------:R-:W-:-:S07]  /*3e20*/  PRMT R67, R60, 0x7610, R67 ;  /* 0x000076103c437816 */ /* 0x000fce0000000043 */
.L_x_1435:
        /* <DEDUP_REMOVED lines=18> */
.L_x_1440:
        /* <DEDUP_REMOVED lines=10> */
.L_x_1441:
[----:B------:R-:W-:Y:S05]  /*3ff0*/  @!P1 BRA `(.L_x_1442) ;  /* 0x0000000c00389947 */ /* 0x000fea0003800000 */
[----:B------:R-:W-:Y:S05]  /*4000*/  @!P0 BRA `(.L_x_1443) ;  /* 0x0000000400bc8947 */ /* 0x000fea0003800000 */
[----:B------:R-:W-:Y:S05]  /*4010*/  BRA.U !UP0, `(.L_x_1444) ;  /* 0x0000000108e87547 */ /* 0x000fea000b800000 */
[----:B-12---:R-:W-:Y:S02]  /*4020*/  IMAD.MOV.U32 R62, RZ, RZ, R138 ;  /* 0x000000ffff3e7224 */ /* 0x006fe400078e008a */
[-C--:B------:R-:W-:Y:S01]  /*4030*/  FFMA.FTZ R63, R190, R70.reuse, R71 ;  /* 0x00000046be3f7223 */ /* 0x080fe20000010047 */
[--C-:B------:R-:W-:Y:S01]  /*4040*/  SHF.R.U64 R64, R138, 0x10, R139.reuse ;  /* 0x000000108a407819 */ /* 0x100fe2000000128b */
[----:B------:R-:W-:Y:S02]  /*4050*/  IMAD.MOV.U32 R65, RZ, RZ, R139 ;  /* 0x000000ffff417224 */ /* 0x000fe400078e008b */
[-C--:B------:R-:W-:Y:S01]  /*4060*/  FFMA.FTZ R192, R192, R70.reuse, R71 ;  /* 0x00000046c0c07223 */ /* 0x080fe20000010047 */
[----:B------:R-:W-:Y:S02]  /*4070*/  HADD2.F32 R62, -RZ, R62.H0_H0 ;  /* 0x2000003eff3e7230 */ /* 0x000fe40000004100 */
[----:B------:R-:W-:Y:S01]  /*4080*/  FADD.FTZ R188, R188, -R63 ;  /* 0x8000003fbcbc7221 */ /* 0x000fe20000010000 */
[----:B------:R-:W-:Y:S01]  /*4090*/  LOP3.LUT P6, RZ, R177, 0xff, RZ, 0xc0, !PT ;  /* 0x000000ffb1ff7812 */ /* 0x000fe200078cc0ff */
[----:B------:R-:W-:Y:S01]  /*40a0*/  FFMA.FTZ R194, R194, R70, R71 ;  /* 0x00000046c2c27223 */ /* 0x000fe20000010047 */
[----:B------:R-:W-:-:S02]  /*40b0*/  HADD2.F32 R64, -RZ, R64.H0_H0 ;  /* 0x20000040ff407230 */ /* 0x000fc40000004100 */
[----:B------:R-:W-:Y:S01]  /*40c0*/  FFMA.FTZ R62, R107, R188, R62 ;  /* 0x000000bc6b3e7223 */ /* 0x000fe2000001003e */
[----:B0-----:R-:W-:Y:S02]  /*40d0*/  HADD2.F32 R67, -RZ, R65.H0_H0 ;  /* 0x20000041ff437230 */ /* 0x001fe40000004100 */
        /* <DEDUP_REMOVED lines=46> */
.L_x_1444:
[----:B-12---:R-:W-:Y:S01]  /*43c0*/  SHF.R.U64 R62, R138, 0x10, R139 ;  /* 0x000000108a3e7819 */ /* 0x006fe2000000128b */
[-CC-:B------:R-:W-:Y:S01]  /*43d0*/  FFMA.FTZ R192, R192, R70.reuse, R71.reuse ;  /* 0x00000046c0c07223 */ /* 0x180fe20000010047 */
[-C--:B------:R-:W-:Y:S01]  /*43e0*/  FFMA.FTZ R63, R190, R70.reuse, R71 ;  /* 0x00000046be3f7223 */ /* 0x080fe20000010047 */
[----:B------:R-:W-:Y:S01]  /*43f0*/  LOP3.LUT P6, RZ, R177, 0xff00, RZ, 0xc0, !PT ;  /* 0x0000ff00b1ff7812 */ /* 0x000fe200078cc0ff */
[----:B------:R-:W-:Y:S02]  /*4400*/  IMAD.MOV.U32 R65, RZ, RZ, R139 ;  /* 0x000000ffff417224 */ /* 0x000fe400078e008b */
[----:B------:R-:W-:Y:S01]  /*4410*/  FADD.FTZ R192, R189, -R192 ;  /* 0x800000c0bdc07221 */ /* 0x000fe20000010000 */
[----:B------:R-:W-:Y:S02]  /*4420*/  HADD2.F32 R64, -RZ, R62.H0_H0 ;  /* 0x2000003eff407230 */ /* 0x000fe40000004100 */
[----:B------:R-:W-:Y:S01]  /*4430*/  FADD.FTZ R188, R188, -R63 ;  /* 0x8000003fbcbc7221 */ /* 0x000fe20000010000 */
[----:B------:R-:W-:Y:S01]  /*4440*/  IMAD.MOV.U32 R62, RZ, RZ, R138 ;  /* 0x000000ffff3e7224 */ /* 0x000fe200078e008a */
[----:B0-----:R-:W-:Y:S01]  /*4450*/  SHF.R.U32.HI R67, RZ, 0x10, R139 ;  /* 0x00000010ff437819 */ /* 0x001fe2000001168b */
        /* <DEDUP_REMOVED lines=11> */
[----:B------:R-:W-:Y:S01]  /*4510*/  FFMA.FTZ R66, R107, R194, R66 ;  /* 0x000000c26b427223 */ /* 0x000fe20000010042 */
        /* <DEDUP_REMOVED lines=30> */
.L_x_1443:
        /* <DEDUP_REMOVED lines=20> */
[----:B------:R-:W-:Y:S02]  /*4840*/  F2FP.F16.F32.PACK_AB R65, R65, R62 ;  /* 0x0000003e4141723e */ /* 0x000fe400000000ff */
[----:B------:R-:W-:Y:S02]  /*4850*/  FSEL R63, R63, RZ, P6 ;  /* 0x000000ff3f3f7208 */ /* 0x000fe40003000000 */
[C---:B------:R-:W-:Y:S02]  /*4860*/  PRMT R67, R65.reuse, 0x7632, R67 ;  /* 0x0000763241437816 */ /* 0x040fe40000000043 */
[----:B------:R-:W-:Y:S01]  /*4870*/  PRMT R155, R65, 0x7610, R155 ;  /* 0x00007610419b7816 */ /* 0x000fe2000000009b */
[----:B------:R-:W-:Y:S01]  /*4880*/  FMUL.FTZ R65, R107, R194 ;  /* 0x000000c26b417220 */ /* 0x000fe20000410000 */
[C---:B------:R-:W-:Y:S01]  /*4890*/  F2FP.F16.F32.PACK_AB R63, R64.reuse, R63 ;  /* 0x0000003f403f723e */ /* 0x040fe200000000ff */
        /* <DEDUP_REMOVED lines=10> */
[----:B------:R-:W-:Y:S02]  /*4940*/  F2FP.F16.F32.PACK_AB R72, R63, R62 ;  /* 0x0000003e3f48723e */ /* 0x000fe400000000ff */
[----:B------:R-:W-:Y:S02]  /*4950*/  FSEL R66, R66, RZ, P5 ;  /* 0x000000ff42427208 */ /* 0x000fe40002800000 */
[C---:B------:R-:W-:Y:S02]  /*4960*/  FSEL R62, R68.reuse, RZ, P4 ;  /* 0x000000ff443e7208 */ /* 0x040fe40002000000 */
        /* <DEDUP_REMOVED lines=12> */
.L_x_1446:
        /* <DEDUP_REMOVED lines=24> */
[----:B0-----:R-:W-:-:S02]  /*4bb0*/  F2FP.F16.F32.PACK_AB R66, R63, R62 ;  /* 0x0000003e3f42723e */ /* 0x001fc400000000ff */
        /* <DEDUP_REMOVED lines=12> */
[C---:B------:R-:W-:Y:S02]  /*4c80*/  PRMT R160, R66.reuse, 0x7632, R160 ;  /* 0x0000763242a07816 */ /* 0x040fe400000000a0 */
[----:B------:R-:W-:Y:S02]  /*4c90*/  PRMT R64, R66, 0x7610, R64 ;  /* 0x0000761042407816 */ /* 0x000fe40000000040 */
[----:B------:R-:W-:Y:S02]  /*4ca0*/  PRMT R162, R62, 0x7632, R162 ;  /* 0x000076323ea27816 */ /* 0x000fe400000000a2 */
[C---:B------:R-:W-:Y:S02]  /*4cb0*/  PRMT R163, R65.reuse, 0x7632, R163 ;  /* 0x0000763241a37816 */ /* 0x040fe400000000a3 */
[----:B------:R-:W-:Y:S01]  /*4cc0*/  PRMT R63, R65, 0x7610, R63 ;  /* 0x00007610413f7816 */ /* 0x000fe2000000003f */
[----:B------:R-:W-:Y:S06]  /*4cd0*/  BRA `(.L_x_1445) ;  /* 0x00000008005c7947 */ /* 0x000fec0003800000 */
.L_x_1442:
[----:B------:R-:W-:Y:S05]  /*4ce0*/  @!P0 BRA `(.L_x_1447) ;  /* 0x0000000400508947 */ /* 0x000fea0003800000 */
[----:B------:R-:W-:Y:S05]  /*4cf0*/  BRA.U !UP0, `(.L_x_1448) ;  /* 0x0000000108b07547 */ /* 0x000fea000b800000 */
[-CC-:B-12---:R-:W-:Y:S01]  /*4d00*/  FFMA.FTZ R63, R190, R70.reuse, R71.reuse ;  /* 0x00000046be3f7223 */ /* 0x186fe20000010047 */
[----:B------:R-:W-:Y:S02]  /*4d10*/  IMAD.MOV.U32 R62, RZ, RZ, R138 ;  /* 0x000000ffff3e7224 */ /* 0x000fe400078e008a */
[-C--:B------:R-:W-:Y:S01]  /*4d20*/  FFMA.FTZ R192, R192, R70.reuse, R71 ;  /* 0x00000046c0c07223 */ /* 0x080fe20000010047 */
[----:B------:R-:W-:Y:S02]  /*4d30*/  IMAD.MOV.U32 R64, RZ, RZ, R139 ;  /* 0x000000ffff407224 */ /* 0x000fe400078e008b */
[----:B------:R-:W-:Y:S01]  /*4d40*/  FADD.FTZ R188, R188, -R63 ;  /* 0x8000003fbcbc7221 */ /* 0x000fe20000010000 */
[--C-:B------:R-:W-:Y:S01]  /*4d50*/  SHF.R.U64 R63, R138, 0x10, R139.reuse ;  /* 0x000000108a3f7819 */ /* 0x100fe2000000128b */
[----:B------:R-:W-:Y:S02]  /*4d60*/  HADD2.F32 R62, -RZ, R62.H0_H0 ;  /* 0x2000003eff3e7230 */ /* 0x000fe40000004100 */
[----:B------:R-:W-:Y:S01]  /*4d70*/  FADD.FTZ R192, R189, -R192 ;  /* 0x800000c0bdc07221 */ /* 0x000fe20000010000 */
[----:B0-----:R-:W-:Y:S01]  /*4d80*/  SHF.R.U32.HI R66, RZ, 0x10, R139 ;  /* 0x00000010ff427819 */ /* 0x001fe2000001168b */
[----:B------:R-:W-:Y:S01]  /*4d90*/  FFMA.FTZ R194, R194, R70, R71 ;  /* 0x00000046c2c27223 */ /* 0x000fe20000010047 */
[----:B------:R-:W-:-:S02]  /*4da0*/  HADD2.F32 R63, -RZ, R63.H0_H0 ;  /* 0x2000003fff3f7230 */ /* 0x000fc40000004100 */
[----:B------:R-:W-:Y:S01]  /*4db0*/  FFMA.FTZ R196, R196, R70, R71 ;  /* 0x00000046c4c47223 */ /* 0x000fe20000010047 */
[----:B------:R-:W-:Y:S02]  /*4dc0*/  HADD2.F32 R65, -RZ, R64.H0_H0 ;  /* 0x20000040ff417230 */ /* 0x000fe40000004100 */
[----:B------:R-:W-:Y:S01]  /*4dd0*/  FFMA.FTZ R62, R107, R188, R62 ;  /* 0x000000bc6b3e7223 */ /* 0x000fe2000001003e */
[----:B------:R-:W-:Y:S01]  /*4de0*/  FADD.FTZ R194, R191, -R194 ;  /* 0x800000c2bfc27221 */ /* 0x000fe20000010000 */
[----:B------:R-:W-:Y:S01]  /*4df0*/  FFMA.FTZ R192, R107, R192, R63 ;  /* 0x000000c06bc07223 */ /* 0x000fe2000001003f */
[----:B------:R-:W-:Y:S02]  /*4e00*/  HADD2.F32 R67, -RZ, R66.H0_H0 ;  /* 0x20000042ff437230 */ /* 0x000fe40000004100 */
        /* <DEDUP_REMOVED lines=27> */
.L_x_1448:
[-C--:B-12---:R-:W-:Y:S01]  /*4fc0*/  FFMA.FTZ R63, R190, R70.reuse, R71 ;  /* 0x00000046be3f7223 */ /* 0x086fe20000010047 */
[----:B------:R-:W-:Y:S01]  /*4fd0*/  IMAD.MOV.U32 R62, RZ, RZ, R138 ;  /* 0x000000ffff3e7224 */ /* 0x000fe200078e008a */
[--C-:B0-----:R-:W-:Y:S01]  /*4fe0*/  SHF.R.U32.HI R66, RZ, 0x10, R139.reuse ;  /* 0x00000010ff427819 */ /* 0x101fe2000001168b */
[----:B------:R-:W-:Y:S02]  /*4ff0*/  IMAD.MOV.U32 R64, RZ, RZ, R139 ;  /* 0x000000ffff407224 */ /* 0x000fe400078e008b */
[----:B------:R-:W-:Y:S01]  /*5000*/  FADD.FTZ R188, R188, -R63 ;  /* 0x8000003fbcbc7221 */ /* 0x000fe20000010000 */
[----:B------:R-:W-:Y:S01]  /*5010*/  SHF.R.U64 R63, R138, 0x10, R139 ;  /* 0x000000108a3f7819 */ /* 0x000fe2000000128b */
[-CC-:B------:R-:W-:Y:S01]  /*5020*/  FFMA.FTZ R192, R192, R70.reuse, R71.reuse ;  /* 0x00000046c0c07223 */ /* 0x180fe20000010047 */
[-CC-:B------:R-:W-:Y:S01]  /*5030*/  FFMA.FTZ R194, R194, R70.reuse, R71.reuse ;  /* 0x00000046c2c27223 */ /* 0x180fe20000010047 */
[----:B------:R-:W-:Y:S01]  /*5040*/  FFMA.FTZ R196, R196, R70, R71 ;  /* 0x00000046c4c47223 */ /* 0x000fe20000010047 */
[----:B------:R-:W-:-:S02]  /*5050*/  HADD2.F32 R62, -RZ, R62.H0_H0 ;  /* 0x2000003eff3e7230 */ /* 0x000fc40000004100 */
[----:B------:R-:W-:Y:S01]  /*5060*/  FADD.FTZ R192, R189, -R192 ;  /* 0x800000c0bdc07221 */ /* 0x000fe20000010000 */
[----:B------:R-:W-:Y:S02]  /*5070*/  HADD2.F32 R63, -RZ, R63.H0_H0 ;  /* 0x2000003fff3f7230 */ /* 0x000fe40000004100 */
[----:B------:R-:W-:Y:S01]  /*5080*/  FADD.FTZ R194, R191, -R194 ;  /* 0x800000c2bfc27221 */ /* 0x000fe20000010000 */
[----:B------:R-:W-:Y:S02]  /*5090*/  HADD2.F32 R65, -RZ, R64.H0_H0 ;  /* 0x20000040ff417230 */ /* 0x000fe40000004100 */
[----:B------:R-:W-:Y:S01]  /*50a0*/  FADD.FTZ R196, R193, -R196 ;  /* 0x800000c4c1c47221 */ /* 0x000fe20000010000 */
[----:B------:R-:W-:Y:S02]  /*50b0*/  HADD2.F32 R67, -RZ, R66.H0_H0 ;  /* 0x20000042ff437230 */ /* 0x000fe40000004100 */
[C---:B------:R-:W-:Y:S01]  /*50c0*/  FFMA.FTZ R62, R107.reuse, R188, R62 ;  /* 0x000000bc6b3e7223 */ /* 0x040fe2000001003e */
[C---:B------:R-:W-:Y:S01]  /*50d0*/  FFMA.FTZ R63, R107.reuse, R192, R63 ;  /* 0x000000c06b3f7223 */ /* 0x040fe2000001003f */
[----:B------:R-:W-:Y:S01]  /*50e0*/  FFMA.FTZ R65, R107, R194, R65 ;  /* 0x000000c26b417223 */ /* 0x000fe20000010041 */
[----:B------:R-:W-:Y:S01]  /*50f0*/  LOP3.LUT P3, RZ, R177, 0xff, RZ, 0xc0, !PT ;  /* 0x000000ffb1ff7812 */ /* 0x000fe2000786c0ff */
[----:B------:R-:W-:Y:S01]  /*5100*/  FFMA.FTZ R67, R107, R196, R67 ;  /* 0x000000c46b437223 */ /* 0x000fe20000010043 */
        /* <DEDUP_REMOVED lines=18> */
.L_x_1447:
        /* <DEDUP_REMOVED lines=36> */
.L_x_1449:
        /* <DEDUP_REMOVED lines=27> */
[----:B0-----:R-:W-:Y:S02]  /*5620*/  PRMT R67, R63, 0x7610, R67 ;  /* 0x000076103f437816 */ /* 0x001fe40000000043 */
[C---:B------:R-:W-:Y:S02]  /*5630*/  PRMT R63, R65.reuse, 0x7632, R63 ;  /* 0x00007632413f7816 */ /* 0x040fe4000000003f */
[----:B------:R-:W-:-:S07]  /*5640*/  PRMT R62, R65, 0x7610, R62 ;  /* 0x00007610413e7816 */ /* 0x000fce000000003e */
.L_x_1445:
        /* <DEDUP_REMOVED lines=15> */
.L_x_1450:
        /* <DEDUP_REMOVED lines=10> */
.L_x_1451:
[----:B------:R-:W-:Y:S05]  /*57e0*/  @!P1 BRA `(.L_x_1452) ;  /* 0x0000000c00349947 */ /* 0x000fea0003800000 */
[----:B------:R-:W-:Y:S05]  /*57f0*/  @!P0 BRA `(.L_x_1453) ;  /* 0x0000000400b88947 */ /* 0x000fea0003800000 */
[----:B------:R-:W-:Y:S05]  /*5800*/  BRA.U !UP0, `(.L_x_1454) ;  /* 0x0000000108e87547 */ /* 0x000fea000b800000 */
[----:B-12---:R-:W-:Y:S02]  /*5810*/  IMAD.MOV.U32 R62, RZ, RZ, R136 ;  /* 0x000000ffff3e7224 */ /* 0x006fe400078e0088 */
        /* <DEDUP_REMOVED lines=8> */
[----:B0-----:R-:W-:Y:S01]  /*58a0*/  SHF.R.U32.HI R69, RZ, 0x10, R137 ;  /* 0x00000010ff457819 */ /* 0x001fe20000011689 */
[----:B------:R-:W-:Y:S01]  /*58b0*/  FFMA.FTZ R62, R107, R184, R62 ;  /* 0x000000b86b3e7223 */ /* 0x000fe2000001003e */
[----:B------:R-:W-:-:S02]  /*58c0*/  HADD2.F32 R64, -RZ, R64.H0_H0 ;  /* 0x20000040ff407230 */ /* 0x000fc40000004100 */
[----:B------:R-:W-:Y:S01]  /*58d0*/  FADD.FTZ R182, R185, -R182 ;  /* 0x800000b6b9b67221 */ /* 0x000fe20000010000 */
[----:B------:R-:W-:Y:S02]  /*58e0*/  HADD2.F32 R67, -RZ, R65.H0_H0 ;  /* 0x20000041ff437230 */ /* 0x000fe40000004100 */
[----:B------:R-:W-:Y:S01]  /*58f0*/  FMUL.FTZ R63, R62, UR6 ;  /* 0x000000063e3f7c20 */ /* 0x000fe20008410000 */
[----:B------:R-:W-:Y:S01]  /*5900*/  FFMA.FTZ R178, R178, R70, R71 ;  /* 0x00000046b2b27223 */ /* 0x000fe20000010047 */
[----:B------:R-:W-:Y:S01]  /*5910*/  FADD.FTZ R180, R183, -R180 ;  /* 0x800000b4b7b47221 */ /* 0x000fe20000010000 */
[----:B------:R-:W-:Y:S02]  /*5920*/  HADD2.F32 R69, -RZ, R69.H0_H0 ;  /* 0x20000045ff457230 */ /* 0x000fe40000004100 */
[----:B------:R-:W-:Y:S01]  /*5930*/  FFMA.FTZ R64, R107, R182, R64 ;  /* 0x000000b66b407223 */ /* 0x000fe20000010040 */
[----:B------:R-:W-:Y:S01]  /*5940*/  FSEL R65, R63, RZ, P6 ;  /* 0x000000ff3f417208 */ /* 0x000fe20003000000 */
[----:B------:R-:W-:Y:S01]  /*5950*/  FADD.FTZ R178, R181, -R178 ;  /* 0x800000b2b5b27221 */ /* 0x000fe20000010000 */
[----:B------:R-:W-:Y:S01]  /*5960*/  LOP3.LUT P6, RZ, R110, 0xff, RZ, 0xc0, !PT ;  /* 0x000000ff6eff7812 */ /* 0x000fe200078cc0ff */
[----:B------:R-:W-:Y:S01]  /*5970*/  FFMA.FTZ R67, R107, R180, R67 ;  /* 0x000000b46b437223 */ /* 0x000fe20000010043 */
[----:B------:R-:W-:Y:S01]  /*5980*/  F2FP.F16.F32.PACK_AB R65, R65, R62 ;  /* 0x0000003e4141723e */ /* 0x000fe200000000ff */
[----:B------:R-:W-:Y:S01]  /*5990*/  FFMA.FTZ R178, R107, R178, R69 ;  /* 0x000000b26bb27223 */ /* 0x000fe20000010045 */
[----:B------:R-:W-:-:S02]  /*59a0*/  FSEL R63, R63, RZ, P6 ;  /* 0x000000ff3f3f7208 */ /* 0x000fc40003000000 */
[C---:B------:R-:W-:Y:S01]  /*59b0*/  PRMT R69, R65.reuse, 0x7632, R69 ;  /* 0x0000763241457816 */ /* 0x040fe20000000045 */
[----:B------:R-:W-:Y:S01]  /*59c0*/  FMUL.FTZ R66, R178, UR6 ;  /* 0x00000006b2427c20 */ /* 0x000fe20008410000 */
[C---:B------:R-:W-:Y:S01]  /*59d0*/  F2FP.F16.F32.PACK_AB R63, R64.reuse, R63 ;  /* 0x0000003f403f723e */ /* 0x040fe200000000ff */
        /* <DEDUP_REMOVED lines=29> */
.L_x_1454:
[----:B-12---:R-:W-:Y:S01]  /*5bb0*/  SHF.R.U64 R62, R136, 0x10, R137 ;  /* 0x00000010883e7819 */ /* 0x006fe20000001289 */
[-CC-:B------:R-:W-:Y:S01]  /*5bc0*/  FFMA.FTZ R182, R182, R70.reuse, R71.reuse ;  /* 0x00000046b6b67223 */ /* 0x180fe20000010047 */
[-C--:B------:R-:W-:Y:S01]  /*5bd0*/  FFMA.FTZ R184, R184, R70.reuse, R71 ;  /* 0x00000046b8b87223 */ /* 0x080fe20000010047 */
[----:B------:R-:W-:Y:S01]  /*5be0*/  LOP3.LUT P6, RZ, R166, 0xff00, RZ, 0xc0, !PT ;  /* 0x0000ff00a6ff7812 */ /* 0x000fe200078cc0ff */
[--C-:B------:R-:W-:Y:S02]  /*5bf0*/  IMAD.MOV.U32 R65, RZ, RZ, R137.reuse ;  /* 0x000000ffff417224 */ /* 0x100fe400078e0089 */
[----:B------:R-:W-:Y:S01]  /*5c00*/  FADD.FTZ R182, R185, -R182 ;  /* 0x800000b6b9b67221 */ /* 0x000fe20000010000 */
[----:B------:R-:W-:Y:S01]  /*5c10*/  HADD2.F32 R64, -RZ, R62.H0_H0 ;  /* 0x2000003eff407230 */ /* 0x000fe20000004100 */
[----:B0-----:R-:W-:Y:S01]  /*5c20*/  SHF.R.U32.HI R67, RZ, 0x10, R137 ;  /* 0x00000010ff437819 */ /* 0x001fe20000011689 */
[----:B------:R-:W-:Y:S02]  /*5c30*/  IMAD.MOV.U32 R62, RZ, RZ, R136 ;  /* 0x000000ffff3e7224 */ /* 0x000fe400078e0088 */
[----:B------:R-:W-:Y:S01]  /*5c40*/  FADD.FTZ R184, R187, -R184 ;  /* 0x800000b8bbb87221 */ /* 0x000fe20000010000 */
        /* <DEDUP_REMOVED lines=21> */
[----:B------:R-:W-:Y:S02]  /*5da0*/  FSEL R63, R62, RZ, P4 ;  /* 0x000000ff3e3f7208 */ /* 0x000fe40002000000 */
[----:B------:R-:W-:Y:S02]  /*5db0*/  ISETP.GE.U32.AND P5, PT, R166, 0x1000000, PT ;  /* 0x01000000a600780c */ /* 0x000fe40003fa6070 */
[----:B------:R-:W-:Y:S02]  /*5dc0*/  FSEL R62, R62, RZ, P6 ;  /* 0x000000ff3e3e7208 */ /* 0x000fe40003000000 */
[----:B------:R-:W-:Y:S02]  /*5dd0*/  LOP3.LUT P3, RZ, R166, 0xff0000, RZ, 0xc0, !PT ;  /* 0x00ff0000a6ff7812 */ /* 0x000fe4000786c0ff */
[C---:B------:R-:W-:Y:S02]  /*5de0*/  LOP3.LUT P4, RZ, R110.reuse, 0xff0000, RZ, 0xc0, !PT ;  /* 0x00ff00006eff7812 */ /* 0x040fe4000788c0ff */
[----:B------:R-:W-:-:S02]  /*5df0*/  ISETP.GE.U32.AND P6, PT, R110, 0x1000000, PT ;  /* 0x010000006e00780c */ /* 0x000fc40003fc6070 */
[----:B------:R-:W-:Y:S02]  /*5e00*/  F2FP.F16.F32.PACK_AB R69, R62, R63 ;  /* 0x0000003f3e45723e */ /* 0x000fe400000000ff */
[C---:B------:R-:W-:Y:S02]  /*5e10*/  FSEL R64, R67.reuse, RZ, P5 ;  /* 0x000000ff43407208 */ /* 0x040fe40002800000 */
[C---:B------:R-:W-:Y:S02]  /*5e20*/  FSEL R62, R66.reuse, RZ, P3 ;  /* 0x000000ff423e7208 */ /* 0x040fe40001800000 */
[----:B------:R-:W-:Y:S02]  /*5e30*/  FSEL R63, R66, RZ, P4 ;  /* 0x000000ff423f7208 */ /* 0x000fe40002000000 */
[----:B------:R-:W-:Y:S02]  /*5e40*/  FSEL R67, R67, RZ, P6 ;  /* 0x000000ff43437208 */ /* 0x000fe40003000000 */
[----:B------:R-:W-:-:S02]  /*5e50*/  F2FP.F16.F32.PACK_AB R62, R63, R62 ;  /* 0x0000003e3f3e723e */ /* 0x000fc400000000ff */
[----:B------:R-:W-:Y:S02]  /*5e60*/  F2FP.F16.F32.PACK_AB R67, R67, R64 ;  /* 0x000000404343723e */ /* 0x000fe400000000ff */
[----:B------:R-:W-:Y:S02]  /*5e70*/  PRMT R161, R69, 0x7632, R161 ;  /* 0x0000763245a17816 */ /* 0x000fe400000000a1 */
[C---:B------:R-:W-:Y:S02]  /*5e80*/  PRMT R160, R65.reuse, 0x7632, R160 ;  /* 0x0000763241a07816 */ /* 0x040fe400000000a0 */
[----:B------:R-:W-:Y:S02]  /*5e90*/  PRMT R64, R65, 0x7610, R64 ;  /* 0x0000761041407816 */ /* 0x000fe40000000040 */
[----:B------:R-:W-:Y:S02]  /*5ea0*/  PRMT R162, R62, 0x7632, R162 ;  /* 0x000076323ea27816 */ /* 0x000fe400000000a2 */
[----:B------:R-:W-:-:S02]  /*5eb0*/  PRMT R163, R67, 0x7632, R163 ;  /* 0x0000763243a37816 */ /* 0x000fc400000000a3 */
[----:B------:R-:W-:Y:S01]  /*5ec0*/  PRMT R63, R67, 0x7610, R63 ;  /* 0x00007610433f7816 */ /* 0x000fe2000000003f */
[----:B------:R-:W-:Y:S06]  /*5ed0*/  BRA `(.L_x_1455) ;  /* 0x0000000c00d87947 */ /* 0x000fec0003800000 */
.L_x_1453:
        /* <DEDUP_REMOVED lines=51> */
.L_x_1456:
        /* <DEDUP_REMOVED lines=43> */
.L_x_1452:
[----:B------:R-:W-:Y:S05]  /*64c0*/  @!P0 BRA `(.L_x_1457) ;  /* 0x0000000400548947 */ /* 0x000fea0003800000 */
[----:B------:R-:W-:Y:S05]  /*64d0*/  BRA.U !UP0, `(.L_x_1458) ;  /* 0x0000000108b47547 */ /* 0x000fea000b800000 */
[----:B-12---:R-:W-:Y:S01]  /*64e0*/  IMAD.MOV.U32 R62, RZ, RZ, R136 ;  /* 0x000000ffff3e7224 */ /* 0x006fe200078e0088 */
[----:B------:R-:W-:Y:S01]  /*64f0*/  SHF.R.U64 R63, R136, 0x10, R137 ;  /* 0x00000010883f7819 */ /* 0x000fe20000001289 */
[-CC-:B------:R-:W-:Y:S01]  /*6500*/  FFMA.FTZ R184, R184, R70.reuse, R71.reuse ;  /* 0x00000046b8b87223 */ /* 0x180fe20000010047 */
[-C--:B------:R-:W-:Y:S01]  /*6510*/  FFMA.FTZ R182, R182, R70.reuse, R71 ;  /* 0x00000046b6b67223 */ /* 0x080fe20000010047 */
[--C-:B------:R-:W-:Y:S01]  /*6520*/  IMAD.MOV.U32 R64, RZ, RZ, R137.reuse ;  /* 0x000000ffff407224 */ /* 0x100fe200078e0089 */
[----:B0-----:R-:W-:Y:S01]  /*6530*/  SHF.R.U32.HI R66, RZ, 0x10, R137 ;  /* 0x00000010ff427819 */ /* 0x001fe20000011689 */
[----:B------:R-:W-:Y:S02]  /*6540*/  HADD2.F32 R62, -RZ, R62.H0_H0 ;  /* 0x2000003eff3e7230 */ /* 0x000fe40000004100 */
[----:B------:R-:W-:Y:S01]  /*6550*/  FADD.FTZ R184, R187, -R184 ;  /* 0x800000b8bbb87221 */ /* 0x000fe20000010000 */
[----:B------:R-:W-:Y:S02]  /*6560*/  HADD2.F32 R63, -RZ, R63.H0_H0 ;  /* 0x2000003fff3f7230 */ /* 0x000fe40000004100 */
[----:B------:R-:W-:Y:S01]  /*6570*/  FADD.FTZ R182, R185, -R182 ;  /* 0x800000b6b9b67221 */ /* 0x000fe20000010000 */
[-CC-:B------:R-:W-:Y:S01]  /*6580*/  FFMA.FTZ R180, R180, R70.reuse, R71.reuse ;  /* 0x00000046b4b47223 */ /* 0x180fe20000010047 */
[----:B------:R-:W-:Y:S01]  /*6590*/  FFMA.FTZ R178, R178, R70, R71 ;  /* 0x00000046b2b27223 */ /* 0x000fe20000010047 */
[----:B------:R-:W-:-:S02]  /*65a0*/  HADD2.F32 R65, -RZ, R64.H0_H0 ;  /* 0x20000040ff417230 */ /* 0x000fc40000004100 */
[C---:B------:R-:W-:Y:S01]  /*65b0*/  FFMA.FTZ R62, R107.reuse, R184, R62 ;  /* 0x000000b86b3e7223 */ /* 0x040fe2000001003e */
[----:B------:R-:W-:Y:S01]  /*65c0*/  FFMA.FTZ R182, R107, R182, R63 ;  /* 0x000000b66bb67223 */ /* 0x000fe2000001003f */
[----:B------:R-:W-:Y:S01]  /*65d0*/  FADD.FTZ R180, R183, -R180 ;  /* 0x800000b4b7b47221 */ /* 0x000fe20000010000 */
[----:B------:R-:W-:Y:S02]  /*65e0*/  HADD2.F32 R67, -RZ, R66.H0_H0 ;  /* 0x20000042ff437230 */ /* 0x000fe40000004100 */
[----:B------:R-:W-:Y:S01]  /*65f0*/  FADD.FTZ R178, R181, -R178 ;  /* 0x800000b2b5b27221 */ /* 0x000fe20000010000 */
        /* <DEDUP_REMOVED lines=27> */
.L_x_1458:
[----:B-12---:R-:W-:Y:S01]  /*67b0*/  IMAD.MOV.U32 R62, RZ, RZ, R136 ;  /* 0x000000ffff3e7224 */ /* 0x006fe200078e0088 */
[--C-:B------:R-:W-:Y:S01]  /*67c0*/  SHF.R.U64 R63, R136, 0x10, R137.reuse ;  /* 0x00000010883f7819 */ /* 0x100fe20000001289 */
[--C-:B------:R-:W-:Y:S01]  /*67d0*/  IMAD.MOV.U32 R64, RZ, RZ, R137.reuse ;  /* 0x000000ffff407224 */ /* 0x100fe200078e0089 */
[----:B0-----:R-:W-:Y:S01]  /*67e0*/  SHF.R.U32.HI R66, RZ, 0x10, R137 ;  /* 0x00000010ff427819 */ /* 0x001fe20000011689 */
        /* <DEDUP_REMOVED lines=35> */
.L_x_1457:
        /* <DEDUP_REMOVED lines=36> */
.L_x_1459:
        /* <DEDUP_REMOVED lines=30> */
.L_x_1455:
        /* <DEDUP_REMOVED lines=15> */
.L_x_1460:
        /* <DEDUP_REMOVED lines=10> */
.L_x_1461:
        /* <DEDUP_REMOVED lines=61> */
.L_x_1464:
        /* <DEDUP_REMOVED lines=51> */
.L_x_1463:
        /* <DEDUP_REMOVED lines=51> */
.L_x_1466:
        /* <DEDUP_REMOVED lines=43> */
.L_x_1462:
        /* <DEDUP_REMOVED lines=47> */
.L_x_1468:
        /* <DEDUP_REMOVED lines=39> */
.L_x_1467:
        /* <DEDUP_REMOVED lines=36> */
.L_x_1469:
        /* <DEDUP_REMOVED lines=30> */
.L_x_1465:
        /* <DEDUP_REMOVED lines=15> */
.L_x_1470:
        /* <DEDUP_REMOVED lines=10> */
.L_x_1471:
[----:B------:R-:W-:Y:S05]  /*87c0*/  @!P1 BRA `(.L_x_1472) ;  /* 0x0000000c00409947 */ /* 0x000fea0003800000 */
[----:B------:R-:W-:Y:S05]  /*87d0*/  @!P0 BRA `(.L_x_1473) ;  /* 0x0000000400c08947 */ /* 0x000fea0003800000 */
[----:B------:R-:W-:Y:S05]  /*87e0*/  BRA.U !UP0, `(.L_x_1474) ;  /* 0x0000000108ec7547 */ /* 0x000fea000b800000 */
[----:B-12---:R-:W-:Y:S02]  /*87f0*/  IMAD.MOV.U32 R62, RZ, RZ, R132 ;  /* 0x000000ffff3e7224 */ /* 0x006fe400078e0084 */
[-CC-:B------:R-:W-:Y:S01]  /*8800*/  FFMA.FTZ R119, R119, R70.reuse, R71.reuse ;  /* 0x0000004677777223 */ /* 0x180fe20000010047 */
[-CC-:B------:R-:W-:Y:S01]  /*8810*/  FFMA.FTZ R64, R123, R70.reuse, R71.reuse ;  /* 0x000000467b407223 */ /* 0x180fe20000010047 */
[-CC-:B------:R-:W-:Y:S01]  /*8820*/  FFMA.FTZ R63, R122, R70.reuse, R71.reuse ;  /* 0x000000467a3f7223 */ /* 0x180fe20000010047 */
[----:B0-----:R-:W-:Y:S01]  /*8830*/  FFMA.FTZ R67, R126, R70, R71 ;  /* 0x000000467e437223 */ /* 0x001fe20000010047 */
[----:B------:R-:W-:Y:S02]  /*8840*/  HADD2.F32 R62, -RZ, R62.H0_H0 ;  /* 0x2000003eff3e7230 */ /* 0x000fe40000004100 */
[----:B------:R-:W-:Y:S01]  /*8850*/  FADD.FTZ R118, R118, -R119 ;  /* 0x8000007776767221 */ /* 0x000fe20000010000 */
[----:B------:R-:W-:Y:S01]  /*8860*/  FADD.FTZ R66, R121, -R64 ;  /* 0x8000004079427221 */ /* 0x000fe20000010000 */
[----:B------:R-:W-:Y:S01]  /*8870*/  FADD.FTZ R120, R120, -R63 ;  /* 0x8000003f78787221 */ /* 0x000fe20000010000 */
[--C-:B------:R-:W-:Y:S01]  /*8880*/  SHF.R.U64 R64, R132, 0x10, R133.reuse ;  /* 0x0000001084407819 */ /* 0x100fe20000001285 */
[----:B------:R-:W-:Y:S01]  /*8890*/  FFMA.FTZ R62, R107, R118, R62 ;  /* 0x000000766b3e7223 */ /* 0x000fe2000001003e */
[----:B------:R-:W-:Y:S01]  /*88a0*/  IMAD.MOV.U32 R65, RZ, RZ, R133 ;  /* 0x000000ffff417224 */ /* 0x000fe200078e0085 */
[C---:B------:R-:W-:Y:S01]  /*88b0*/  LOP3.LUT P6, RZ, R113.reuse, 0xff, RZ, 0xc0, !PT ;  /* 0x000000ff71ff7812 */ /* 0x040fe200078cc0ff */
[----:B------:R-:W-:Y:S01]  /*88c0*/  FADD.FTZ R124, R124, -R67 ;  /* 0x800000437c7c7221 */ /* 0x000fe20000010000 */
[----:B------:R-:W-:Y:S01]  /*88d0*/  FMUL.FTZ R63, R62, UR6 ;  /* 0x000000063e3f7c20 */ /* 0x000fe20008410000 */
[----:B------:R-:W-:Y:S01]  /*88e0*/  HADD2.F32 R64, -RZ, R64.H0_H0 ;  /* 0x20000040ff407230 */ /* 0x000fe20000004100 */
[----:B------:R-:W-:Y:S01]  /*88f0*/  SHF.R.U32.HI R69, RZ, 0x10, R133 ;  /* 0x00000010ff457819 */ /* 0x000fe20000011685 */
[----:B------:R-:W-:Y:S01]  /*8900*/  HADD2.F32 R67, -RZ, R65.H0_H0 ;  /* 0x20000041ff437230 */ /* 0x000fe20000004100 */
[----:B------:R-:W-:-:S02]  /*8910*/  LOP3.LUT P5, RZ, R113, 0xff00, RZ, 0xc0, !PT ;  /* 0x0000ff0071ff7812 */ /* 0x000fc400078ac0ff */
[----:B------:R-:W-:Y:S01]  /*8920*/  FSEL R65, R63, RZ, P6 ;  /* 0x000000ff3f417208 */ /* 0x000fe20003000000 */
[----:B------:R-:W-:Y:S01]  /*8930*/  FFMA.FTZ R64, R107, R120, R64 ;  /* 0x000000786b407223 */ /* 0x000fe20000010040 */
[----:B------:R-:W-:Y:S01]  /*8940*/  LOP3.LUT P6, RZ, R112, 0xff, RZ, 0xc0, !PT ;  /* 0x000000ff70ff7812 */ /* 0x000fe200078cc0ff */
[----:B------:R-:W-:Y:S01]  /*8950*/  HADD2.F32 R69, -RZ, R69.H0_H0 ;  /* 0x20000045ff457230 */ /* 0x000fe20000004100 */
[----:B------:R-:W-:Y:S01]  /*8960*/  F2FP.F16.F32.PACK_AB R65, R65, R62 ;  /* 0x0000003e4141723e */ /* 0x000fe200000000ff */
[----:B------:R-:W-:Y:S01]  /*8970*/  FFMA.FTZ R66, R107, R66, R67 ;  /* 0x000000426b427223 */ /* 0x000fe20000010043 */
[----:B------:R-:W-:Y:S02]  /*8980*/  FSEL R63, R63, RZ, P6 ;  /* 0x000000ff3f3f7208 */ /* 0x000fe40003000000 */
[----:B------:R-:W-:Y:S01]  /*8990*/  PRMT R73, R65, 0x7632, R73 ;  /* 0x0000763241497816 */ /* 0x000fe20000000049 */
[----:B------:R-:W-:Y:S01]  /*89a0*/  FFMA.FTZ R124, R107, R124, R69 ;  /* 0x0000007c6b7c7223 */ /* 0x000fe20000010045 */
[C---:B------:R-:W-:Y:S01]  /*89b0*/  F2FP.F16.F32.PACK_AB R63, R64.reuse, R63 ;  /* 0x0000003f403f723e */ /* 0x040fe200000000ff */
[----:B------:R-:W-:Y:S01]  /*89c0*/  FMUL.FTZ R64, R64, UR6 ;  /* 0x0000000640407c20 */ /* 0x000fe20008410000 */
[----:B------:R-:W-:Y:S01]  /*89d0*/  PRMT R155, R65, 0x7610, R155 ;  /* 0x00007610419b7816 */ /* 0x000fe2000000009b */
[----:B------:R-:W-:Y:S01]  /*89e0*/  FMUL.FTZ R65, R66, UR6 ;  /* 0x0000000642417c20 */ /* 0x000fe20008410000 */
        /* <DEDUP_REMOVED lines=27> */
.L_x_1474:
[----:B-12---:R-:W-:Y:S01]  /*8ba0*/  SHF.R.U64 R62, R132, 0x10, R133 ;  /* 0x00000010843e7819 */ /* 0x006fe20000001285 */
[-CC-:B------:R-:W-:Y:S01]  /*8bb0*/  FFMA.FTZ R63, R122, R70.reuse, R71.reuse ;  /* 0x000000467a3f7223 */ /* 0x180fe20000010047 */
[-C--:B------:R-:W-:Y:S01]  /*8bc0*/  FFMA.FTZ R119, R119, R70.reuse, R71 ;  /* 0x0000004677777223 */ /* 0x080fe20000010047 */
[----:B------:R-:W-:Y:S01]  /*8bd0*/  LOP3.LUT P6, RZ, R113, 0xff00, RZ, 0xc0, !PT ;  /* 0x0000ff0071ff7812 */ /* 0x000fe200078cc0ff */
[----:B------:R-:W-:Y:S02]  /*8be0*/  IMAD.MOV.U32 R65, RZ, RZ, R133 ;  /* 0x000000ffff417224 */ /* 0x000fe400078e0085 */
        /* <DEDUP_REMOVED lines=27> */
[C---:B------:R-:W-:Y:S02]  /*8da0*/  ISETP.GE.U32.AND P5, PT, R113.reuse, 0x1000000, PT ;  /* 0x010000007100780c */ /* 0x040fe40003fa6070 */
        /* <DEDUP_REMOVED lines=19> */
.L_x_1473:
        /* <DEDUP_REMOVED lines=51> */
.L_x_1476:
        /* <DEDUP_REMOVED lines=44> */
.L_x_1472:
[----:B------:R-:W-:Y:S05]  /*94d0*/  @!P0 BRA `(.L_x_1477) ;  /* 0x0000000400548947 */ /* 0x000fea0003800000 */
[----:B------:R-:W-:Y:S05]  /*94e0*/  BRA.U !UP0, `(.L_x_1478) ;  /* 0x0000000108b47547 */ /* 0x000fea000b800000 */
[-CC-:B-12---:R-:W-:Y:S01]  /*94f0*/  FFMA.FTZ R63, R122, R70.reuse, R71.reuse ;  /* 0x000000467a3f7223 */ /* 0x186fe20000010047 */
[-CC-:B------:R-:W-:Y:S01]  /*9500*/  FFMA.FTZ R62, R123, R70.reuse, R71.reuse ;  /* 0x000000467b3e7223 */ /* 0x180fe20000010047 */
[-C--:B------:R-:W-:Y:S01]  /*9510*/  FFMA.FTZ R119, R119, R70.reuse, R71 ;  /* 0x0000004677777223 */ /* 0x080fe20000010047 */
[----:B------:R-:W-:Y:S02]  /*9520*/  IMAD.MOV.U32 R65, RZ, RZ, R133 ;  /* 0x000000ffff417224 */ /* 0x000fe400078e0085 */
[----:B------:R-:W-:Y:S01]  /*9530*/  FADD.FTZ R120, R120, -R63 ;  /* 0x8000003f78787221 */ /* 0x000fe20000010000 */
[----:B------:R-:W-:Y:S01]  /*9540*/  FADD.FTZ R64, R121, -R62 ;  /* 0x8000003e79407221 */ /* 0x000fe20000010000 */
[--C-:B------:R-:W-:Y:S01]  /*9550*/  SHF.R.U64 R63, R132, 0x10, R133.reuse ;  /* 0x00000010843f7819 */ /* 0x100fe20000001285 */
[----:B------:R-:W-:Y:S01]  /*9560*/  IMAD.MOV.U32 R62, RZ, RZ, R132 ;  /* 0x000000ffff3e7224 */ /* 0x000fe200078e0084 */
[----:B0-----:R-:W-:Y:S01]  /*9570*/  SHF.R.U32.HI R66, RZ, 0x10, R133 ;  /* 0x00000010ff427819 */ /* 0x001fe20000011685 */
[----:B------:R-:W-:Y:S01]  /*9580*/  FADD.FTZ R118, R118, -R119 ;  /* 0x8000007776767221 */ /* 0x000fe20000010000 */
[----:B------:R-:W-:Y:S01]  /*9590*/  FFMA.FTZ R67, R126, R70, R71 ;  /* 0x000000467e437223 */ /* 0x000fe20000010047 */
[----:B------:R-:W-:Y:S01]  /*95a0*/  HADD2.F32 R63, -RZ, R63.H0_H0 ;  /* 0x2000003fff3f7230 */ /* 0x000fe20000004100 */
[----:B------:R-:W-:Y:S01]  /*95b0*/  LOP3.LUT P4, RZ, R113, 0xff00, RZ, 0xc0, !PT ;  /* 0x0000ff0071ff7812 */ /* 0x000fe2000788c0ff */
[----:B------:R-:W-:-:S02]  /*95c0*/  HADD2.F32 R62, -RZ, R62.H0_H0 ;  /* 0x2000003eff3e7230 */ /* 0x000fc40000004100 */
[----:B------:R-:W-:Y:S01]  /*95d0*/  FADD.FTZ R124, R124, -R67 ;  /* 0x800000437c7c7221 */ /* 0x000fe20000010000 */
[----:B------:R-:W-:Y:S02]  /*95e0*/  HADD2.F32 R65, -RZ, R65.H0_H0 ;  /* 0x20000041ff417230 */ /* 0x000fe40000004100 */
[C---:B------:R-:W-:Y:S01]  /*95f0*/  FFMA.FTZ R120, R107.reuse, R120, R63 ;  /* 0x000000786b787223 */ /* 0x040fe2000001003f */
[----:B------:R-:W-:Y:S02]  /*9600*/  HADD2.F32 R69, -RZ, R66.H0_H0 ;  /* 0x20000042ff457230 */ /* 0x000fe40000004100 */
[----:B------:R-:W-:Y:S01]  /*9610*/  FFMA.FTZ R62, R107, R118, R62 ;  /* 0x000000766b3e7223 */ /* 0x000fe2000001003e */
[----:B------:R-:W-:Y:S01]  /*9620*/  LOP3.LUT P3, RZ, R113, 0xff, RZ, 0xc0, !PT ;  /* 0x000000ff71ff7812 */ /* 0x000fe2000786c0ff */
[C---:B------:R-:W-:Y:S01]  /*9630*/  FFMA.FTZ R66, R107.reuse, R64, R65 ;  /* 0x000000406b427223 */ /* 0x040fe20000010041 */
[----:B------:R-:W-:Y:S01]  /*9640*/  FMUL.FTZ R64, R120, UR6 ;  /* 0x0000000678407c20 */ /* 0x000fe20008410000 */
[----:B------:R-:W-:Y:S01]  /*9650*/  FMUL.FTZ R63, R62, UR6 ;  /* 0x000000063e3f7c20 */ /* 0x000fe20008410000 */
[----:B------:R-:W-:Y:S01]  /*9660*/  FFMA.FTZ R69, R107, R124, R69 ;  /* 0x0000007c6b457223 */ /* 0x000fe20000010045 */
[----:B------:R-:W-:Y:S01]  /*9670*/  FMUL.FTZ R67, R66, UR6 ;  /* 0x0000000642437c20 */ /* 0x000fe20008410000 */
[----:B------:R-:W-:-:S02]  /*9680*/  LOP3.LUT P5, RZ, R113, 0xff0000, RZ, 0xc0, !PT ;  /* 0x00ff000071ff7812 */ /* 0x000fc400078ac0ff */
[----:B------:R-:W-:Y:S01]  /*9690*/  FSEL R65, R64, RZ, P4 ;  /* 0x000000ff40417208 */ /* 0x000fe20002000000 */
[----:B------:R-:W-:Y:S01]  /*96a0*/  FMUL.FTZ R64, R69, UR6 ;  /* 0x0000000645407c20 */ /* 0x000fe20008410000 */
[----:B------:R-:W-:Y:S02]  /*96b0*/  FSEL R63, R63, RZ, P3 ;  /* 0x000000ff3f3f7208 */ /* 0x000fe40001800000 */
[----:B------:R-:W-:Y:S02]  /*96c0*/  ISETP.GE.U32.AND P3, PT, R113, 0x1000000, PT ;  /* 0x010000007100780c */ /* 0x000fe40003f66070 */
        /* <DEDUP_REMOVED lines=15> */
.L_x_1478:
[-CC-:B-12---:R-:W-:Y:S01]  /*97c0*/  FFMA.FTZ R63, R122, R70.reuse, R71.reuse ;  /* 0x000000467a3f7223 */ /* 0x186fe20000010047 */
[-C--:B------:R-:W-:Y:S01]  /*97d0*/  FFMA.FTZ R62, R123, R70.reuse, R71 ;  /* 0x000000467b3e7223 */ /* 0x080fe20000010047 */
[--C-:B------:R-:W-:Y:S01]  /*97e0*/  IMAD.MOV.U32 R65, RZ, RZ, R133.reuse ;  /* 0x000000ffff417224 */ /* 0x100fe200078e0085 */
[----:B0-----:R-:W-:Y:S01]  /*97f0*/  SHF.R.U32.HI R66, RZ, 0x10, R133 ;  /* 0x00000010ff427819 */ /* 0x001fe20000011685 */
[----:B------:R-:W-:Y:S01]  /*9800*/  FADD.FTZ R120, R120, -R63 ;  /* 0x8000003f78787221 */ /* 0x000fe20000010000 */
[----:B------:R-:W-:Y:S01]  /*9810*/  FADD.FTZ R64, R121, -R62 ;  /* 0x8000003e79407221 */ /* 0x000fe20000010000 */
[----:B------:R-:W-:Y:S01]  /*9820*/  IMAD.MOV.U32 R62, RZ, RZ, R132 ;  /* 0x000000ffff3e7224 */ /* 0x000fe200078e0084 */
[----:B------:R-:W-:Y:S01]  /*9830*/  SHF.R.U64 R63, R132, 0x10, R133 ;  /* 0x00000010843f7819 */ /* 0x000fe20000001285 */
[-CC-:B------:R-:W-:Y:S01]  /*9840*/  FFMA.FTZ R119, R119, R70.reuse, R71.reuse ;  /* 0x0000004677777223 */ /* 0x180fe20000010047 */
[----:B------:R-:W-:Y:S01]  /*9850*/  FFMA.FTZ R67, R126, R70, R71 ;  /* 0x000000467e437223 */ /* 0x000fe20000010047 */
[----:B------:R-:W-:Y:S01]  /*9860*/  HADD2.F32 R65, -RZ, R65.H0_H0 ;  /* 0x20000041ff417230 */ /* 0x000fe20000004100 */
[----:B------:R-:W-:Y:S01]  /*9870*/  LOP3.LUT P3, RZ, R113, 0xff, RZ, 0xc0, !PT ;  /* 0x000000ff71ff7812 */ /* 0x000fe2000786c0ff */
[----:B------:R-:W-:-:S02]  /*9880*/  HADD2.F32 R62, -RZ, R62.H0_H0 ;  /* 0x2000003eff3e7230 */ /* 0x000fc40000004100 */
        /* <DEDUP_REMOVED lines=26> */
.L_x_1477:
        /* <DEDUP_REMOVED lines=23> */
[----:B------:R-:W-:Y:S02]  /*9ba0*/  F2FP.F16.F32.PACK_AB R118, R63, R118 ;  /* 0x000000763f76723e */ /* 0x000fe400000000ff */
[----:B------:R-:W-:Y:S02]  /*9bb0*/  FSEL R67, R67, RZ, P5 ;  /* 0x000000ff43437208 */ /* 0x000fe40002800000 */
[----:B------:R-:W-:Y:S02]  /*9bc0*/  FSEL R63, R62, RZ, P3 ;  /* 0x000000ff3e3f7208 */ /* 0x000fe40001800000 */
[----:B------:R-:W-:-:S02]  /*9bd0*/  F2FP.F16.F32.PACK_AB R65, R65, R120 ;  /* 0x000000784141723e */ /* 0x000fc400000000ff */
        /* <DEDUP_REMOVED lines=11> */
.L_x_1479:
        /* <DEDUP_REMOVED lines=28> */
[----:B0-----:R-:W-:-:S07]  /*9e50*/  PRMT R66, R65, 0x7632, R66 ;  /* 0x0000763241427816 */ /* 0x001fce0000000042 */
.L_x_1475:
        /* <DEDUP_REMOVED lines=15> */
.L_x_1480:
        /* <DEDUP_REMOVED lines=10> */
.L_x_1481:
[----:B------:R-:W-:Y:S05]  /*9ff0*/  @!P1 BRA `(.L_x_1482) ;  /* 0x0000000c003c9947 */ /* 0x000fea0003800000 */
[----:B------:R-:W-:Y:S05]  /*a000*/  @!P0 BRA `(.L_x_1483) ;  /* 0x0000000400c08947 */ /* 0x000fea0003800000 */
[----:B------:R-:W-:Y:S05]  /*a010*/  BRA.U !UP0, `(.L_x_1484) ;  /* 0x0000000108ec7547 */ /* 0x000fea000b800000 */
[----:B0-2---:R-:W-:Y:S02]  /*a020*/  IMAD.MOV.U32 R63, RZ, RZ, R130 ;  /* 0x000000ffff3f7224 */ /* 0x005fe400078e0082 */
[-CC-:B------:R-:W-:Y:S01]  /*a030*/  FFMA.FTZ R62, R127, R70.reuse, R71.reuse ;  /* 0x000000467f3e7223 */ /* 0x180fe20000010047 */
[-CC-:B------:R-:W-:Y:S01]  /*a040*/  FFMA.FTZ R65, R144, R70.reuse, R71.reuse ;  /* 0x0000004690417223 */ /* 0x180fe20000010047 */
[----:B-1----:R-:W-:Y:S01]  /*a050*/  FFMA.FTZ R67, R148, R70, R71 ;  /* 0x0000004694437223 */ /* 0x002fe20000010047 */
[----:B------:R-:W-:Y:S01]  /*a060*/  LOP3.LUT P6, RZ, R114, 0xff, RZ, 0xc0, !PT ;  /* 0x000000ff72ff7812 */ /* 0x000fe200078cc0ff */
[----:B------:R-:W-:Y:S02]  /*a070*/  HADD2.F32 R64, -RZ, R63.H0_H0 ;  /* 0x2000003fff407230 */ /* 0x000fe40000004100 */
[----:B------:R-:W-:Y:S01]  /*a080*/  FADD.FTZ R62, R125, -R62 ;  /* 0x8000003e7d3e7221 */ /* 0x000fe20000010000 */
[----:B------:R-:W-:Y:S01]  /*a090*/  FADD.FTZ R142, R142, -R65 ;  /* 0x800000418e8e7221 */ /* 0x000fe20000010000 */
[----:B------:R-:W-:-:S02]  /*a0a0*/  IMAD.MOV.U32 R65, RZ, RZ, R131 ;  /* 0x000000ffff417224 */ /* 0x000fc400078e0083 */
[----:B------:R-:W-:Y:S01]  /*a0b0*/  FADD.FTZ R146, R146, -R67 ;  /* 0x8000004392927221 */ /* 0x000fe20000010000 */
[----:B------:R-:W-:Y:S01]  /*a0c0*/  FFMA.FTZ R62, R107, R62, R64 ;  /* 0x0000003e6b3e7223 */ /* 0x000fe20000010040 */
[----:B------:R-:W-:Y:S01]  /*a0d0*/  SHF.R.U64 R64, R130, 0x10, R131 ;  /* 0x0000001082407819 */ /* 0x000fe20000001283 */
[----:B------:R-:W-:Y:S01]  /*a0e0*/  FFMA.FTZ R66, R145, R70, R71 ;  /* 0x0000004691427223 */ /* 0x000fe20000010047 */
[----:B------:R-:W-:Y:S02]  /*a0f0*/  HADD2.F32 R67, -RZ, R65.H0_H0 ;  /* 0x20000041ff437230 */ /* 0x000fe40000004100 */
[----:B------:R-:W-:Y:S01]  /*a100*/  FMUL.FTZ R63, R62, UR6 ;  /* 0x000000063e3f7c20 */ /* 0x000fe20008410000 */
[----:B------:R-:W-:Y:S01]  /*a110*/  SHF.R.U32.HI R69, RZ, 0x10, R131 ;  /* 0x00000010ff457819 */ /* 0x000fe20000011683 */
[----:B------:R-:W-:Y:S02]  /*a120*/  HADD2.F32 R64, -RZ, R64.H0_H0 ;  /* 0x20000040ff407230 */ /* 0x000fe40000004100 */
[----:B------:R-:W-:Y:S01]  /*a130*/  FADD.FTZ R66, R143, -R66 ;  /* 0x800000428f427221 */ /* 0x000fe20000010000 */
        /* <DEDUP_REMOVED lines=41> */
.L_x_1484:
[----:B0-2---:R-:W-:Y:S01]  /*a3d0*/  SHF.R.U64 R64, R130, 0x10, R131 ;  /* 0x0000001082407819 */ /* 0x005fe20000001283 */
[-CC-:B------:R-:W-:Y:S01]  /*a3e0*/  FFMA.FTZ R63, R144, R70.reuse, R71.reuse ;  /* 0x00000046903f7223 */ /* 0x180fe20000010047 */
[-CC-:B------:R-:W-:Y:S01]  /*a3f0*/  FFMA.FTZ R62, R127, R70.reuse, R71.reuse ;  /* 0x000000467f3e7223 */ /* 0x180fe20000010047 */
[----:B------:R-:W-:Y:S01]  /*a400*/  LOP3.LUT P6, RZ, R114, 0xff00, RZ, 0xc0, !PT ;  /* 0x0000ff0072ff7812 */ /* 0x000fe200078cc0ff */
[----:B-1----:R-:W-:Y:S01]  /*a410*/  FFMA.FTZ R66, R145, R70, R71 ;  /* 0x0000004691427223 */ /* 0x002fe20000010047 */
[----:B------:R-:W-:Y:S02]  /*a420*/  HADD2.F32 R64, -RZ, R64.H0_H0 ;  /* 0x20000040ff407230 */ /* 0x000fe40000004100 */
[----:B------:R-:W-:Y:S01]  /*a430*/  FADD.FTZ R142, R142, -R63 ;  /* 0x8000003f8e8e7221 */ /* 0x000fe20000010000 */
[----:B------:R-:W-:Y:S02]  /*a440*/  IMAD.MOV.U32 R63, RZ, RZ, R130 ;  /* 0x000000ffff3f7224 */ /* 0x000fe400078e0082 */
[----:B------:R-:W-:Y:S01]  /*a450*/  FADD.FTZ R62, R125, -R62 ;  /* 0x8000003e7d3e7221 */ /* 0x000fe20000010000 */
[----:B------:R-:W-:Y:S01]  /*a460*/  SHF.R.U32.HI R67, RZ, 0x10, R131 ;  /* 0x00000010ff437819 */ /* 0x000fe20000011683 */
        /* <DEDUP_REMOVED lines=8> */
[----:B------:R-:W-:Y:S01]  /*a4f0*/  IMAD.MOV.U32 R64, RZ, RZ, R131 ;  /* 0x000000ffff407224 */ /* 0x000fe200078e0083 */
[----:B------:R-:W-:Y:S01]  /*a500*/  FSEL R63, R142, RZ, P6 ;  /* 0x000000ff8e3f7208 */ /* 0x000fe20003000000 */
[----:B------:R-:W-:Y:S01]  /*a510*/  FFMA.FTZ R67, R107, R146, R67 ;  /* 0x000000926b437223 */ /* 0x000fe20000010043 */
[----:B------:R-:W-:Y:S01]  /*a520*/  LOP3.LUT P6, RZ, R116, 0xff00, RZ, 0xc0, !PT ;  /* 0x0000ff0074ff7812 */ /* 0x000fe200078cc0ff */
[----:B------:R-:W-:Y:S01]  /*a530*/  FMUL.FTZ R62, R62, UR6 ;  /* 0x000000063e3e7c20 */ /* 0x000fe20008410000 */
[----:B------:R-:W-:Y:S01]  /*a540*/  HADD2.F32 R64, -RZ, R64.H0_H0 ;  /* 0x20000040ff407230 */ /* 0x000fe20000004100 */
[----:B------:R-:W-:Y:S01]  /*a550*/  LOP3.LUT P4, RZ, R114, 0xff, RZ, 0xc0, !PT ;  /* 0x000000ff72ff7812 */ /* 0x000fe2000788c0ff */
[----:B------:R-:W-:Y:S01]  /*a560*/  FMUL.FTZ R67, R67, UR6 ;  /* 0x0000000643437c20 */ /* 0x000fe20008410000 */
[----:B------:R-:W-:-:S02]  /*a570*/  FSEL R142, R142, RZ, P6 ;  /* 0x000000ff8e8e7208 */ /* 0x000fc40003000000 */
[----:B------:R-:W-:Y:S01]  /*a580*/  FFMA.FTZ R64, R107, R66, R64 ;  /* 0x000000426b407223 */ /* 0x000fe20000010040 */
[----:B------:R-:W-:Y:S02]  /*a590*/  LOP3.LUT P6, RZ, R116, 0xff, RZ, 0xc0, !PT ;  /* 0x000000ff74ff7812 */ /* 0x000fe400078cc0ff */
[----:B------:R-:W-:Y:S01]  /*a5a0*/  F2FP.F16.F32.PACK_AB R142, R142, R63 ;  /* 0x0000003f8e8e723e */ /* 0x000fe200000000ff */
[----:B------:R-:W-:Y:S01]  /*a5b0*/  FMUL.FTZ R64, R64, UR6 ;  /* 0x0000000640407c20 */ /* 0x000fe20008410000 */
[C---:B------:R-:W-:Y:S02]  /*a5c0*/  FSEL R63, R62.reuse, RZ, P4 ;  /* 0x000000ff3e3f7208 */ /* 0x040fe40002000000 */
[----:B------:R-:W-:Y:S02]  /*a5d0*/  FSEL R62, R62, RZ, P6 ;  /* 0x000000ff3e3e7208 */ /* 0x000fe40003000000 */
[----:B------:R-:W-:Y:S02]  /*a5e0*/  LOP3.LUT P3, RZ, R114, 0xff0000, RZ, 0xc0, !PT ;  /* 0x00ff000072ff7812 */ /* 0x000fe4000786c0ff */
[----:B------:R-:W-:-:S02]  /*a5f0*/  LOP3.LUT P4, RZ, R116, 0xff0000, RZ, 0xc0, !PT ;  /* 0x00ff000074ff7812 */ /* 0x000fc4000788c0ff */
[----:B------:R-:W-:Y:S02]  /*a600*/  ISETP.GE.U32.AND P5, PT, R114, 0x1000000, PT ;  /* 0x010000007200780c */ /* 0x000fe40003fa6070 */
[----:B------:R-:W-:Y:S02]  /*a610*/  ISETP.GE.U32.AND P6, PT, R116, 0x1000000, PT ;  /* 0x010000007400780c */ /* 0x000fe40003fc6070 */
[----:B------:R-:W-:Y:S02]  /*a620*/  F2FP.F16.F32.PACK_AB R73, R62, R63 ;  /* 0x0000003f3e49723e */ /* 0x000fe400000000ff */
        /* <DEDUP_REMOVED lines=14> */
.L_x_1483:
        /* <DEDUP_REMOVED lines=51> */
.L_x_1486:
        /* <DEDUP_REMOVED lines=35> */
[----:B-1----:R-:W-:Y:S02]  /*ac70*/  F2FP.F16.F32.PACK_AB R66, R65, R64 ;  /* 0x000000404142723e */ /* 0x002fe400000000ff */
[----:B------:R-:W-:-:S02]  /*ac80*/  PRMT R161, R73, 0x7632, R161 ;  /* 0x0000763249a17816 */ /* 0x000fc400000000a1 */
[C---:B------:R-:W-:Y:S02]  /*ac90*/  PRMT R160, R142.reuse, 0x7632, R160 ;  /* 0x000076328ea07816 */ /* 0x040fe400000000a0 */
[----:B------:R-:W-:Y:S02]  /*aca0*/  PRMT R64, R142, 0x7610, R64 ;  /* 0x000076108e407816 */ /* 0x000fe40000000040 */
[C---:B------:R-:W-:Y:S02]  /*acb0*/  PRMT R162, R62.reuse, 0x7632, R162 ;  /* 0x000076323ea27816 */ /* 0x040fe400000000a2 */
[----:B------:R-:W-:Y:S02]  /*acc0*/  PRMT R65, R62, 0x7610, R65 ;  /* 0x000076103e417816 */ /* 0x000fe40000000041 */
[----:B------:R-:W-:Y:S01]  /*acd0*/  PRMT R163, R66, 0x7632, R163 ;  /* 0x0000763242a37816 */ /* 0x000fe200000000a3 */
[----:B------:R-:W-:Y:S06]  /*ace0*/  BRA `(.L_x_1485) ;  /* 0x0000000800647947 */ /* 0x000fec0003800000 */
.L_x_1482:
[----:B------:R-:W-:Y:S05]  /*acf0*/  @!P0 BRA `(.L_x_1487) ;  /* 0x0000000400548947 */ /* 0x000fea0003800000 */
[----:B------:R-:W-:Y:S05]  /*ad00*/  BRA.U !UP0, `(.L_x_1488) ;  /* 0x0000000108b47547 */ /* 0x000fea000b800000 */
[-CC-:B0-2---:R-:W-:Y:S01]  /*ad10*/  FFMA.FTZ R63, R144, R70.reuse, R71.reuse ;  /* 0x00000046903f7223 */ /* 0x185fe20000010047 */
[-CC-:B------:R-:W-:Y:S01]  /*ad20*/  FFMA.FTZ R64, R145, R70.reuse, R71.reuse ;  /* 0x0000004691407223 */ /* 0x180fe20000010047 */
[----:B------:R-:W-:Y:S01]  /*ad30*/  FFMA.FTZ R62, R127, R70, R71 ;  /* 0x000000467f3e7223 */ /* 0x000fe20000010047 */
[----:B-1----:R-:W-:Y:S02]  /*ad40*/  IMAD.MOV.U32 R67, RZ, RZ, R131 ;  /* 0x000000ffff437224 */ /* 0x002fe400078e0083 */
[----:B------:R-:W-:Y:S01]  /*ad50*/  FADD.FTZ R142, R142, -R63 ;  /* 0x8000003f8e8e7221 */ /* 0x000fe20000010000 */
[----:B------:R-:W-:Y:S02]  /*ad60*/  IMAD.MOV.U32 R63, RZ, RZ, R130 ;  /* 0x000000ffff3f7224 */ /* 0x000fe400078e0082 */
[----:B------:R-:W-:Y:S01]  /*ad70*/  FADD.FTZ R66, R143, -R64 ;  /* 0x800000408f427221 */ /* 0x000fe20000010000 */
[--C-:B------:R-:W-:Y:S01]  /*ad80*/  SHF.R.U64 R65, R130, 0x10, R131.reuse ;  /* 0x0000001082417819 */ /* 0x100fe20000001283 */
[----:B------:R-:W-:Y:S01]  /*ad90*/  FADD.FTZ R62, R125, -R62 ;  /* 0x8000003e7d3e7221 */ /* 0x000fe20000010000 */
[----:B------:R-:W-:Y:S01]  /*ada0*/  SHF.R.U32.HI R68, RZ, 0x10, R131 ;  /* 0x00000010ff447819 */ /* 0x000fe20000011683 */
[----:B------:R-:W-:-:S02]  /*adb0*/  HADD2.F32 R64, -RZ, R63.H0_H0 ;  /* 0x2000003fff407230 */ /* 0x000fc40000004100 */
[----:B------:R-:W-:Y:S01]  /*adc0*/  FFMA.FTZ R69, R148, R70, R71 ;  /* 0x0000004694457223 */ /* 0x000fe20000010047 */
[----:B------:R-:W-:Y:S01]  /*add0*/  HADD2.F32 R63, -RZ, R67.H0_H0 ;  /* 0x20000043ff3f7230 */ /* 0x000fe20000004100 */
[----:B------:R-:W-:Y:S01]  /*ade0*/  LOP3.LUT P3, RZ, R114, 0xff, RZ, 0xc0, !PT ;  /* 0x000000ff72ff7812 */ /* 0x000fe2000786c0ff */
[----:B------:R-:W-:Y:S02]  /*adf0*/  HADD2.F32 R65, -RZ, R65.H0_H0 ;  /* 0x20000041ff417230 */ /* 0x000fe40000004100 */
[C---:B------:R-:W-:Y:S01]  /*ae00*/  FFMA.FTZ R62, R107.reuse, R62, R64 ;  /* 0x0000003e6b3e7223 */ /* 0x040fe20000010040 */
[----:B------:R-:W-:Y:S02]  /*ae10*/  HADD2.F32 R67, -RZ, R68.H0_H0 ;  /* 0x20000044ff437230 */ /* 0x000fe40000004100 */
        /* <DEDUP_REMOVED lines=28> */
.L_x_1488:
[-CC-:B0-2---:R-:W-:Y:S01]  /*afe0*/  FFMA.FTZ R63, R144, R70.reuse, R71.reuse ;  /* 0x00000046903f7223 */ /* 0x185fe20000010047 */
[-C--:B------:R-:W-:Y:S01]  /*aff0*/  FFMA.FTZ R64, R145, R70.reuse, R71 ;  /* 0x0000004691407223 */ /* 0x080fe20000010047 */
[--C-:B-1----:R-:W-:Y:S01]  /*b000*/  IMAD.MOV.U32 R67, RZ, RZ, R131.reuse ;  /* 0x000000ffff437224 */ /* 0x102fe200078e0083 */
[----:B------:R-:W-:Y:S01]  /*b010*/  SHF.R.U64 R65, R130, 0x10, R131 ;  /* 0x0000001082417819 */ /* 0x000fe20000001283 */
[----:B------:R-:W-:Y:S01]  /*b020*/  FADD.FTZ R142, R142, -R63 ;  /* 0x8000003f8e8e7221 */ /* 0x000fe20000010000 */
[----:B------:R-:W-:Y:S01]  /*b030*/  IMAD.MOV.U32 R63, RZ, RZ, R130 ;  /* 0x000000ffff3f7224 */ /* 0x000fe200078e0082 */
[----:B------:R-:W-:Y:S01]  /*b040*/  SHF.R.U32.HI R68, RZ, 0x10, R131 ;  /* 0x00000010ff447819 */ /* 0x000fe20000011683 */
[-CC-:B------:R-:W-:Y:S01]  /*b050*/  FFMA.FTZ R62, R127, R70.reuse, R71.reuse ;  /* 0x000000467f3e7223 */ /* 0x180fe20000010047 */
[----:B------:R-:W-:Y:S01]  /*b060*/  FADD.FTZ R66, R143, -R64 ;  /* 0x800000408f427221 */ /* 0x000fe20000010000 */
[----:B------:R-:W-:Y:S01]  /*b070*/  FFMA.FTZ R69, R148, R70, R71 ;  /* 0x0000004694457223 */ /* 0x000fe20000010047 */
[----:B------:R-:W-:-:S02]  /*b080*/  HADD2.F32 R64, -RZ, R63.H0_H0 ;  /* 0x2000003fff407230 */ /* 0x000fc40000004100 */
[----:B------:R-:W-:Y:S01]  /*b090*/  FADD.FTZ R62, R125, -R62 ;  /* 0x8000003e7d3e7221 */ /* 0x000fe20000010000 */
[----:B------:R-:W-:Y:S02]  /*b0a0*/  HADD2.F32 R63, -RZ, R67.H0_H0 ;  /* 0x20000043ff3f7230 */ /* 0x000fe40000004100 */
[----:B------:R-:W-:Y:S01]  /*b0b0*/  FADD.FTZ R146, R146, -R69 ;  /* 0x8000004592927221 */ /* 0x000fe20000010000 */
[----:B------:R-:W-:Y:S02]  /*b0c0*/  HADD2.F32 R65, -RZ, R65.H0_H0 ;  /* 0x20000041ff417230 */ /* 0x000fe40000004100 */
[C---:B------:R-:W-:Y:S01]  /*b0d0*/  FFMA.FTZ R62, R107.reuse, R62, R64 ;  /* 0x0000003e6b3e7223 */ /* 0x040fe20000010040 */
[----:B------:R-:W-:Y:S02]  /*b0e0*/  HADD2.F32 R67, -RZ, R68.H0_H0 ;  /* 0x20000044ff437230 */ /* 0x000fe40000004100 */
[C---:B------:R-:W-:Y:S01]  /*b0f0*/  FFMA.FTZ R63, R107.reuse, R66, R63 ;  /* 0x000000426b3f7223 */ /* 0x040fe2000001003f */
[----:B------:R-:W-:Y:S01]  /*b100*/  LOP3.LUT P3, RZ, R114, 0xff, RZ, 0xc0, !PT ;  /* 0x000000ff72ff7812 */ /* 0x000fe2000786c0ff */
        /* <DEDUP_REMOVED lines=20> */
.L_x_1487:
        /* <DEDUP_REMOVED lines=38> */
.L_x_1489:
        /* <DEDUP_REMOVED lines=28> */
[----:B-1----:R-:W-:-:S07]  /*b670*/  PRMT R66, R65, 0x7632, R66 ;  /* 0x0000763241427816 */ /* 0x002fce0000000042 */
.L_x_1485:
        /* <DEDUP_REMOVED lines=15> */
.L_x_1490:
        /* <DEDUP_REMOVED lines=10> */
.L_x_1491:
[----:B------:R-:W-:Y:S05]  /*b810*/  @!P1 BRA `(.L_x_1492) ;  /* 0x0000000c00349947 */ /* 0x000fea0003800000 */
[----:B------:R-:W-:Y:S05]  /*b820*/  @!P0 BRA `(.L_x_1493) ;  /* 0x0000000400bc8947 */ /* 0x000fea0003800000 */
[----:B------:R-:W-:Y:S05]  /*b830*/  BRA.U !UP0, `(.L_x_1494) ;  /* 0x0000000108e87547 */ /* 0x000fea000b800000 */
[----:B0-2---:R-:W-:Y:S02]  /*b840*/  IMAD.MOV.U32 R63, RZ, RZ, R128 ;  /* 0x000000ffff3f7224 */ /* 0x005fe400078e0080 */
[-C--:B------:R-:W-:Y:S01]  /*b850*/  FFMA.FTZ R62, R149, R70.reuse, R71 ;  /* 0x00000046953e7223 */ /* 0x080fe20000010047 */
[----:B-1----:R-:W-:Y:S01]  /*b860*/  SHF.R.U64 R67, R128, 0x10, R129 ;  /* 0x0000001080437819 */ /* 0x002fe20000001281 */
[-CC-:B------:R-:W-:Y:S01]  /*b870*/  FFMA.FTZ R65, R152, R70.reuse, R71.reuse ;  /* 0x0000004698417223 */ /* 0x180fe20000010047 */
[----:B------:R-:W-:Y:S01]  /*b880*/  LOP3.LUT P5, RZ, R115, 0xff, RZ, 0xc0, !PT ;  /* 0x000000ff73ff7812 */ /* 0x000fe200078ac0ff */
[----:B------:R-:W-:Y:S02]  /*b890*/  HADD2.F32 R64, -RZ, R63.H0_H0 ;  /* 0x2000003fff407230 */ /* 0x000fe40000004100 */
[----:B------:R-:W-:Y:S01]  /*b8a0*/  FADD.FTZ R62, R147, -R62 ;  /* 0x8000003e933e7221 */ /* 0x000fe20000010000 */
[----:B------:R-:W-:Y:S01]  /*b8b0*/  FFMA.FTZ R66, R153, R70, R71 ;  /* 0x0000004699427223 */ /* 0x000fe20000010047 */
[----:B------:R-:W-:Y:S01]  /*b8c0*/  FADD.FTZ R150, R150, -R65 ;  /* 0x8000004196967221 */ /* 0x000fe20000010000 */
[----:B------:R-:W-:-:S02]  /*b8d0*/  HADD2.F32 R67, -RZ, R67.H0_H0 ;  /* 0x20000043ff437230 */ /* 0x000fc40000004100 */
[----:B------:R-:W-:Y:S01]  /*b8e0*/  FFMA.FTZ R62, R107, R62, R64 ;  /* 0x0000003e6b3e7223 */ /* 0x000fe20000010040 */
[--C-:B------:R-:W-:Y:S01]  /*b8f0*/  IMAD.MOV.U32 R64, RZ, RZ, R129.reuse ;  /* 0x000000ffff407224 */ /* 0x100fe200078e0081 */
[----:B------:R-:W-:Y:S01]  /*b900*/  SHF.R.U32.HI R68, RZ, 0x10, R129 ;  /* 0x00000010ff447819 */ /* 0x000fe20000011681 */
[----:B------:R-:W-:Y:S01]  /*b910*/  FFMA.FTZ R71, R156, R70, R71 ;  /* 0x000000469c477223 */ /* 0x000fe20000010047 */
[----:B------:R-:W-:Y:S01]  /*b920*/  FMUL.FTZ R63, R62, UR6 ;  /* 0x000000063e3f7c20 */ /* 0x000fe20008410000 */
[----:B------:R-:W-:Y:S01]  /*b930*/  FADD.FTZ R66, R151, -R66 ;  /* 0x8000004297427221 */ /* 0x000fe20000010000 */
[----:B------:R-:W-:Y:S02]  /*b940*/  HADD2.F32 R69, -RZ, R64.H0_H0 ;  /* 0x20000040ff457230 */ /* 0x000fe40000004100 */
[----:B------:R-:W-:Y:S01]  /*b950*/  FFMA.FTZ R150, R107, R150, R67 ;  /* 0x000000966b967223 */ /* 0x000fe20000010043 */
[----:B------:R-:W-:Y:S01]  /*b960*/  HADD2.F32 R68, -RZ, R68.H0_H0 ;  /* 0x20000044ff447230 */ /* 0x000fe20000004100 */
[----:B------:R-:W-:Y:S01]  /*b970*/  FSEL R65, R63, RZ, P5 ;  /* 0x000000ff3f417208 */ /* 0x000fe20002800000 */
[----:B------:R-:W-:Y:S01]  /*b980*/  FADD.FTZ R154, R154, -R71 ;  /* 0x800000479a9a7221 */ /* 0x000fe20000010000 */
[----:B------:R-:W-:Y:S01]  /*b990*/  LOP3.LUT P5, RZ, R117, 0xff, RZ, 0xc0, !PT ;  /* 0x000000ff75ff7812 */ /* 0x000fe200078ac0ff */
[----:B------:R-:W-:Y:S01]  /*b9a0*/  FFMA.FTZ R66, R107, R66, R69 ;  /* 0x000000426b427223 */ /* 0x000fe20000010045 */
[----:B------:R-:W-:Y:S01]  /*b9b0*/  LOP3.LUT P4, RZ, R115, 0xff00, RZ, 0xc0, !PT ;  /* 0x0000ff0073ff7812 */ /* 0x000fe2000788c0ff */
[----:B------:R-:W-:Y:S01]  /*b9c0*/  FFMA.FTZ R71, R107, R154, R68 ;  /* 0x0000009a6b477223 */ /* 0x000fe20000010044 */
[----:B------:R-:W-:Y:S01]  /*b9d0*/  FSEL R63, R63, RZ, P5 ;  /* 0x000000ff3f3f7208 */ /* 0x000fe20002800000 */
[----:B------:R-:W-:Y:S01]  /*b9e0*/  FMUL.FTZ R64, R66, UR6 ;  /* 0x0000000642407c20 */ /* 0x000fe20008410000 */
[----:B------:R-:W-:Y:S01]  /*b9f0*/  F2FP.F16.F32.PACK_AB R65, R65, R62 ;  /* 0x0000003e4141723e */ /* 0x000fe200000000ff */
        /* <DEDUP_REMOVED lines=15> */
[----:B------:R-:W-:-:S02]  /*baf0*/  F2FP.F16.F32.PACK_AB R63, R63, R62 ;  /* 0x0000003e3f3f723e */ /* 0x000fc400000000ff */
[C---:B------:R-:W-:Y:S02]  /*bb00*/  FSEL R62, R67.reuse, RZ, P3 ;  /* 0x000000ff433e7208 */ /* 0x040fe40001800000 */
[----:B------:R-:W-:Y:S02]  /*bb10*/  FSEL R64, R64, RZ, P4 ;  /* 0x000000ff40407208 */ /* 0x000fe40002000000 */
[----:B------:R-:W-:Y:S02]  /*bb20*/  FSEL R67, R67, RZ, P0 ;  /* 0x000000ff43437208 */ /* 0x000fe40000000000 */
[----:B------:R-:W-:Y:S02]  /*bb30*/  F2FP.F16.F32.PACK_AB R65, R65, R66 ;  /* 0x000000424141723e */ /* 0x000fe400000000ff */
[----:B------:R-:W-:Y:S02]  /*bb40*/  F2FP.F16.F32.PACK_AB R71, R71, R64 ;  /* 0x000000404747723e */ /* 0x000fe400000000ff */
[----:B------:R-:W-:-:S02]  /*bb50*/  F2FP.F16.F32.PACK_AB R62, R67, R62 ;  /* 0x0000003e433e723e */ /* 0x000fc400000000ff */
        /* <DEDUP_REMOVED lines=8> */
.L_x_1494:
[----:B0-2---:R-:W-:Y:S01]  /*bbe0*/  SHF.R.U64 R64, R128, 0x10, R129 ;  /* 0x0000001080407819 */ /* 0x005fe20000001281 */
[-CC-:B------:R-:W-:Y:S01]  /*bbf0*/  FFMA.FTZ R63, R152, R70.reuse, R71.reuse ;  /* 0x00000046983f7223 */ /* 0x180fe20000010047 */
[-CC-:B------:R-:W-:Y:S01]  /*bc00*/  FFMA.FTZ R65, R156, R70.reuse, R71.reuse ;  /* 0x000000469c417223 */ /* 0x180fe20000010047 */
[----:B------:R-:W-:Y:S02]  /*bc10*/  IMAD.MOV.U32 R62, RZ, RZ, R128 ;  /* 0x000000ffff3e7224 */ /* 0x000fe400078e0080 */
[-C--:B-1----:R-:W-:Y:S01]  /*bc20*/  FFMA.FTZ R66, R153, R70.reuse, R71 ;  /* 0x0000004699427223 */ /* 0x082fe20000010047 */
[----:B------:R-:W-:Y:S02]  /*bc30*/  HADD2.F32 R64, -RZ, R64.H0_H0 ;  /* 0x20000040ff407230 */ /* 0x000fe40000004100 */
[----:B------:R-:W-:Y:S01]  /*bc40*/  FADD.FTZ R150, R150, -R63 ;  /* 0x8000003f96967221 */ /* 0x000fe20000010000 */
[----:B------:R-:W-:Y:S01]  /*bc50*/  FFMA.FTZ R70, R149, R70, R71 ;  /* 0x0000004695467223 */ /* 0x000fe20000010047 */
[----:B------:R-:W-:Y:S01]  /*bc60*/  FADD.FTZ R154, R154, -R65 ;  /* 0x800000419a9a7221 */ /* 0x000fe20000010000 */
[----:B------:R-:W-:-:S02]  /*bc70*/  HADD2.F32 R63, -RZ, R62.H0_H0 ;  /* 0x2000003eff3f7230 */ /* 0x000fc40000004100 */
[----:B------:R-:W-:Y:S01]  /*bc80*/  FFMA.FTZ R64, R107, R150, R64 ;  /* 0x000000966b407223 */ /* 0x000fe20000010040 */
[--C-:B------:R-:W-:Y:S01]  /*bc90*/  SHF.R.U32.HI R65, RZ, 0x10, R129.reuse ;  /* 0x00000010ff417819 */ /* 0x100fe20000011681 */
[----:B------:R-:W-:Y:S01]  /*bca0*/  FADD.FTZ R70, R147, -R70 ;  /* 0x8000004693467221 */ /* 0x000fe20000010000 */
[----:B------:R-:W-:Y:S02]  /*bcb0*/  IMAD.MOV.U32 R62, RZ, RZ, R129 ;  /* 0x000000ffff3e7224 */ /* 0x000fe400078e0081 */
[----:B------:R-:W-:Y:S01]  /*bcc0*/  FMUL.FTZ R64, R64, UR6 ;  /* 0x0000000640407c20 */ /* 0x000fe20008410000 */
[----:B------:R-:W-:Y:S01]  /*bcd0*/  LOP3.LUT P5, RZ, R115, 0xff00, RZ, 0xc0, !PT ;  /* 0x0000ff0073ff7812 */ /* 0x000fe200078ac0ff */
[----:B------:R-:W-:Y:S01]  /*bce0*/  FFMA.FTZ R63, R107, R70, R63 ;  /* 0x000000466b3f7223 */ /* 0x000fe2000001003f */
[----:B------:R-:W-:Y:S01]  /*bcf0*/  LOP3.LUT P6, RZ, R117, 0xff00, RZ, 0xc0, !PT ;  /* 0x0000ff0075ff7812 */ /* 0x000fe200078cc0ff */
[----:B------:R-:W-:Y:S02]  /*bd00*/  HADD2.F32 R67, -RZ, R65.H0_H0 ;  /* 0x20000041ff437230 */ /* 0x000fe40000004100 */
[----:B------:R-:W-:Y:S01]  /*bd10*/  FADD.FTZ R66, R151, -R66 ;  /* 0x8000004297427221 */ /* 0x000fe20000010000 */
[----:B------:R-:W-:-:S02]  /*bd20*/  HADD2.F32 R68, -RZ, R62.H0_H0 ;  /* 0x2000003eff447230 */ /* 0x000fc40000004100 */
        /* <DEDUP_REMOVED lines=9> */
[----:B------:R-:W-:Y:S02]  /*bdc0*/  F2FP.F16.F32.PACK_AB R65, R65, R62 ;  /* 0x0000003e4141723e */ /* 0x000fe400000000ff */
[----:B------:R-:W-:-:S02]  /*bdd0*/  FSEL R62, R63, RZ, P4 ;  /* 0x000000ff3f3e7208 */ /* 0x000fc40002000000 */
[----:B------:R-:W-:Y:S02]  /*bde0*/  ISETP.GE.U32.AND P3, PT, R115, 0x1000000, PT ;  /* 0x010000007300780c */ /* 0x000fe40003f66070 */
[----:B------:R-:W-:Y:S02]  /*bdf0*/  FSEL R63, R63, RZ, P5 ;  /* 0x000000ff3f3f7208 */ /* 0x000fe40002800000 */
[----:B------:R-:W-:Y:S02]  /*be00*/  LOP3.LUT P0, RZ, R115, 0xff0000, RZ, 0xc0, !PT ;  /* 0x00ff000073ff7812 */ /* 0x000fe4000780c0ff */
[C---:B------:R-:W-:Y:S02]  /*be10*/  LOP3.LUT P4, RZ, R117.reuse, 0xff0000, RZ, 0xc0, !PT ;  /* 0x00ff000075ff7812 */ /* 0x040fe4000788c0ff */
[----:B------:R-:W-:Y:S02]  /*be20*/  ISETP.GE.U32.AND P5, PT, R117, 0x1000000, PT ;  /* 0x010000007500780c */ /* 0x000fe40003fa6070 */
[----:B------:R-:W-:-:S02]  /*be30*/  F2FP.F16.F32.PACK_AB R69, R63, R62 ;  /* 0x0000003e3f45723e */ /* 0x000fc400000000ff */
[C---:B------:R-:W-:Y:S02]  /*be40*/  FSEL R64, R67.reuse, RZ, P3 ;  /* 0x000000ff43407208 */ /* 0x040fe40001800000 */
[C---:B------:R-:W-:Y:S02]  /*be50*/  FSEL R62, R66.reuse, RZ, P0 ;  /* 0x000000ff423e7208 */ /* 0x040fe40000000000 */
[----:B------:R-:W-:Y:S02]  /*be60*/  FSEL R63, R66, RZ, P4 ;  /* 0x000000ff423f7208 */ /* 0x000fe40002000000 */
[----:B------:R-:W-:Y:S02]  /*be70*/  FSEL R67, R67, RZ, P5 ;  /* 0x000000ff43437208 */ /* 0x000fe40002800000 */
        /* <DEDUP_REMOVED lines=10> */
.L_x_1493:
        /* <DEDUP_REMOVED lines=20> */
[----:B------:R-:W-:Y:S01]  /*c060*/  F2FP.F16.F32.PACK_AB R65, R65, R62 ;  /* 0x0000003e4141723e */ /* 0x000fe200000000ff */
[----:B------:R-:W-:Y:S01]  /*c070*/  FMUL.FTZ R62, R107, R150 ;  /* 0x000000966b3e7220 */ /* 0x000fe20000410000 */
[----:B------:R-:W-:Y:S02]  /*c080*/  FSEL R63, R63, RZ, P5 ;  /* 0x000000ff3f3f7208 */ /* 0x000fe40002800000 */
[C---:B------:R-:W-:Y:S02]  /*c090*/  PRMT R69, R65.reuse, 0x7632, R69 ;  /* 0x0000763241457816 */ /* 0x040fe40000000045 */
        /* <DEDUP_REMOVED lines=12> */
[----:B------:R-:W-:Y:S02]  /*c160*/  F2FP.F16.F32.PACK_AB R63, R62, R63 ;  /* 0x0000003f3e3f723e */ /* 0x000fe400000000ff */
[----:B------:R-:W-:Y:S02]  /*c170*/  F2FP.F16.F32.PACK_AB R158, R67, R64 ;  /* 0x00000040439e723e */ /* 0x000fe400000000ff */
[----:B------:R-:W-:Y:S02]  /*c180*/  FSEL R65, R65, RZ, P4 ;  /* 0x000000ff41417208 */ /* 0x000fe40002000000 */
[C---:B------:R-:W-:Y:S02]  /*c190*/  FSEL R62, R68.reuse, RZ, P3 ;  /* 0x000000ff443e7208 */ /* 0x040fe40001800000 */
[----:B------:R-:W-:-:S02]  /*c1a0*/  FSEL R67, R68, RZ, P0 ;  /* 0x000000ff44437208 */ /* 0x000fc40000000000 */
[----:B------:R-:W-:Y:S02]  /*c1b0*/  F2FP.F16.F32.PACK_AB R65, R66, R65 ;  /* 0x000000414241723e */ /* 0x000fe400000000ff */
[----:B------:R-:W-:Y:S02]  /*c1c0*/  F2FP.F16.F32.PACK_AB R62, R67, R62 ;  /* 0x0000003e433e723e */ /* 0x000fe400000000ff */
[C---:B------:R-:W-:Y:S02]  /*c1d0*/  PRMT R159, R65.reuse, 0x7632, R159 ;  /* 0x00007632419f7816 */ /* 0x040fe4000000009f */
[----:B------:R-:W-:Y:S02]  /*c1e0*/  PRMT R162, R65, 0x7610, R162 ;  /* 0x0000761041a27816 */ /* 0x000fe400000000a2 */
[----:B------:R-:W-:Y:S02]  /*c1f0*/  PRMT R160, R63, 0x7632, R160 ;  /* 0x000076323fa07816 */ /* 0x000fe400000000a0 */
[----:B------:R-:W-:-:S02]  /*c200*/  PRMT R64, R158, 0x7632, R64 ;  /* 0x000076329e407816 */ /* 0x000fc40000000040 */
[C---:B------:R-:W-:Y:S02]  /*c210*/  PRMT R163, R62.reuse, 0x7632, R163 ;  /* 0x000076323ea37816 */ /* 0x040fe400000000a3 */
[----:B------:R-:W-:Y:S01]  /*c220*/  PRMT R65, R62, 0x7610, R65 ;  /* 0x000076103e417816 */ /* 0x000fe20000000041 */
[----:B------:R-:W-:Y:S06]  /*c230*/  BRA `(.L_x_1495) ;  /* 0x0000000c000c7947 */ /* 0x000fec0003800000 */
.L_x_1496:
        /* <DEDUP_REMOVED lines=26> */
[----:B------:R-:W-:Y:S02]  /*c3e0*/  LOP3.LUT P4, RZ, R117, 0xff0000, RZ, 0xc0, !PT ;  /* 0x00ff000075ff7812 */ /* 0x000fe4000788c0ff */
[----:B------:R-:W-:Y:S02]  /*c3f0*/  ISETP.GE.U32.AND P3, PT, R115, 0x1000000, PT ;  /* 0x010000007300780c */ /* 0x000fe40003f66070 */
[----:B------:R-:W-:Y:S02]  /*c400*/  ISETP.GE.U32.AND P5, PT, R117, 0x1000000, PT ;  /* 0x010000007500780c */ /* 0x000fe40003fa6070 */
[----:B-1----:R-:W-:Y:S02]  /*c410*/  F2FP.F16.F32.PACK_AB R69, R62, R63 ;  /* 0x0000003f3e45723e */ /* 0x002fe400000000ff */
        /* <DEDUP_REMOVED lines=9> */
[C---:B------:R-:W-:Y:S02]  /*c4b0*/  PRMT R162, R62.reuse, 0x7632, R162 ;  /* 0x000076323ea27816 */ /* 0x040fe400000000a2 */
[----:B------:R-:W-:Y:S02]  /*c4c0*/  PRMT R64, R62, 0x7610, R64 ;  /* 0x000076103e407816 */ /* 0x000fe40000000040 */
[----:B------:R-:W-:Y:S01]  /*c4d0*/  PRMT R163, R65, 0x7632, R163 ;  /* 0x0000763241a37816 */ /* 0x000fe200000000a3 */
[----:B------:R-:W-:Y:S06]  /*c4e0*/  BRA `(.L_x_1495) ;  /* 0x0000000800607947 */ /* 0x000fec0003800000 */
.L_x_1492:
[----:B------:R-:W-:Y:S05]  /*c4f0*/  @!P0 BRA `(.L_x_1497) ;  /* 0x0000000400508947 */ /* 0x000fea0003800000 */
[----:B------:R-:W-:Y:S05]  /*c500*/  BRA.U !UP0, `(.L_x_1498) ;  /* 0x0000000108b47547 */ /* 0x000fea000b800000 */
[-CC-:B0-2---:R-:W-:Y:S01]  /*c510*/  FFMA.FTZ R63, R152, R70.reuse, R71.reuse ;  /* 0x00000046983f7223 */ /* 0x185fe20000010047 */
[-C--:B------:R-:W-:Y:S01]  /*c520*/  FFMA.FTZ R62, R149, R70.reuse, R71 ;  /* 0x00000046953e7223 */ /* 0x080fe20000010047 */
[--C-:B------:R-:W-:Y:S01]  /*c530*/  SHF.R.U32.HI R65, RZ, 0x10, R129.reuse ;  /* 0x00000010ff417819 */ /* 0x100fe20000011681 */
[----:B-1----:R-:W-:Y:S02]  /*c540*/  IMAD.MOV.U32 R67, RZ, RZ, R129 ;  /* 0x000000ffff437224 */ /* 0x002fe400078e0081 */
[----:B------:R-:W-:Y:S01]  /*c550*/  FADD.FTZ R150, R150, -R63 ;  /* 0x8000003f96967221 */ /* 0x000fe20000010000 */
[----:B------:R-:W-:Y:S01]  /*c560*/  IMAD.MOV.U32 R63, RZ, RZ, R128 ;  /* 0x000000ffff3f7224 */ /* 0x000fe200078e0080 */
[----:B------:R-:W-:Y:S01]  /*c570*/  SHF.R.U64 R64, R128, 0x10, R129 ;  /* 0x0000001080407819 */ /* 0x000fe20000001281 */
        /* <DEDUP_REMOVED lines=14> */
[----:B------:R-:W-:Y:S01]  /*c660*/  FFMA.FTZ R66, R107, R66, R67 ;  /* 0x000000426b427223 */ /* 0x000fe20000010043 */
[----:B------:R-:W-:Y:S01]  /*c670*/  LOP3.LUT P3, RZ, R115, 0xff00, RZ, 0xc0, !PT ;  /* 0x0000ff0073ff7812 */ /* 0x000fe2000786c0ff */
[----:B------:R-:W-:Y:S01]  /*c680*/  FMUL.FTZ R64, R65, UR6 ;  /* 0x0000000641407c20 */ /* 0x000fe20008410000 */
[----:B------:R-:W-:Y:S01]  /*c690*/  FMUL.FTZ R69, R68, UR6 ;  /* 0x0000000644457c20 */ /* 0x000fe20008410000 */
[----:B------:R-:W-:Y:S01]  /*c6a0*/  FMUL.FTZ R67, R66, UR6 ;  /* 0x0000000642437c20 */ /* 0x000fe20008410000 */
[----:B------:R-:W-:-:S02]  /*c6b0*/  FSEL R63, R63, RZ, P0 ;  /* 0x000000ff3f3f7208 */ /* 0x000fc40000000000 */
[C---:B------:R-:W-:Y:S02]  /*c6c0*/  LOP3.LUT P4, RZ, R115.reuse, 0xff0000, RZ, 0xc0, !PT ;  /* 0x00ff000073ff7812 */ /* 0x040fe4000788c0ff */
[----:B------:R-:W-:Y:S02]  /*c6d0*/  ISETP.GE.U32.AND P0, PT, R115, 0x1000000, PT ;  /* 0x010000007300780c */ /* 0x000fe40003f06070 */
[----:B------:R-:W-:Y:S02]  /*c6e0*/  FSEL R64, R64, RZ, P3 ;  /* 0x000000ff40407208 */ /* 0x000fe40001800000 */
        /* <DEDUP_REMOVED lines=15> */
.L_x_1498:
[-C--:B0-2---:R-:W-:Y:S01]  /*c7e0*/  FFMA.FTZ R63, R152, R70.reuse, R71 ;  /* 0x00000046983f7223 */ /* 0x085fe20000010047 */
[--C-:B------:R-:W-:Y:S01]  /*c7f0*/  SHF.R.U64 R65, R128, 0x10, R129.reuse ;  /* 0x0000001080417819 */ /* 0x100fe20000001281 */
[--C-:B-1----:R-:W-:Y:S01]  /*c800*/  IMAD.MOV.U32 R67, RZ, RZ, R129.reuse ;  /* 0x000000ffff437224 */ /* 0x102fe200078e0081 */
[----:B------:R-:W-:Y:S01]  /*c810*/  SHF.R.U32.HI R68, RZ, 0x10, R129 ;  /* 0x00000010ff447819 */ /* 0x000fe20000011681 */
[----:B------:R-:W-:Y:S01]  /*c820*/  FADD.FTZ R150, R150, -R63 ;  /* 0x8000003f96967221 */ /* 0x000fe20000010000 */
[----:B------:R-:W-:Y:S02]  /*c830*/  IMAD.MOV.U32 R63, RZ, RZ, R128 ;  /* 0x000000ffff3f7224 */ /* 0x000fe400078e0080 */
        /* <DEDUP_REMOVED lines=20> */
[C---:B------:R-:W-:Y:S02]  /*c980*/  ISETP.GE.U32.AND P5, PT, R115.reuse, 0x1000000, PT ;  /* 0x010000007300780c */ /* 0x040fe40003fa6070 */
[----:B------:R-:W-:Y:S02]  /*c990*/  LOP3.LUT P4, RZ, R115, 0xff0000, RZ, 0xc0, !PT ;  /* 0x00ff000073ff7812 */ /* 0x000fe4000788c0ff */
[----:B------:R-:W-:Y:S02]  /*c9a0*/  FSEL R62, R62, RZ, P0 ;  /* 0x000000ff3e3e7208 */ /* 0x000fe40000000000 */
[----:B------:R-:W-:Y:S02]  /*c9b0*/  FSEL R65, R65, RZ, P3 ;  /* 0x000000ff41417208 */ /* 0x000fe40001800000 */
[----:B------:R-:W-:Y:S02]  /*c9c0*/  FSEL R64, R69, RZ, P5 ;  /* 0x000000ff45407208 */ /* 0x000fe40002800000 */
[----:B------:R-:W-:-:S02]  /*c9d0*/  FSEL R63, R63, RZ, P4 ;  /* 0x000000ff3f3f7208 */ /* 0x000fc40002000000 */
[----:B------:R-:W-:Y:S02]  /*c9e0*/  F2FP.F16.F32.PACK_AB R62, R65, R62 ;  /* 0x0000003e413e723e */ /* 0x000fe400000000ff */
[----:B------:R-:W-:Y:S02]  /*c9f0*/  F2FP.F16.F32.PACK_AB R64, R64, R63 ;  /* 0x0000003f4040723e */ /* 0x000fe400000000ff */
[C---:B------:R-:W-:Y:S02]  /*ca00*/  PRMT R63, R62.reuse, 0x7632, R63 ;  /* 0x000076323e3f7816 */ /* 0x040fe4000000003f */
[----:B------:R-:W-:Y:S02]  /*ca10*/  PRMT R69, R62, 0x7610, R69 ;  /* 0x000076103e457816 */ /* 0x000fe40000000045 */
[----:B------:R-:W-:Y:S01]  /*ca20*/  PRMT R65, R64, 0x7632, R65 ;  /* 0x0000763240417816 */ /* 0x000fe20000000041 */
[----:B------:R-:W-:Y:S06]  /*ca30*/  BRA `(.L_x_1495) ;  /* 0x00000004000c7947 */ /* 0x000fec0003800000 */
.L_x_1497:
        /* <DEDUP_REMOVED lines=38> */
.L_x_1499:
        /* <DEDUP_REMOVED lines=27> */
[----:B-1----:R-:W-:Y:S02]  /*ce50*/  PRMT R69, R62, 0x7610, R69 ;  /* 0x000076103e457816 */ /* 0x002fe40000000045 */
[----:B------:R-:W-:-:S07]  /*ce60*/  PRMT R65, R64, 0x7632, R65 ;  /* 0x0000763240417816 */ /* 0x000fce0000000041 */
.L_x_1495:
        /* <DEDUP_REMOVED lines=15> */
.L_x_1500:
        /* <DEDUP_REMOVED lines=10> */
.L_x_1501:
        /* <DEDUP_REMOVED lines=45> */
.L_x_1429:
        /* <DEDUP_REMOVED lines=23> */
.L_x_1503:
        /* <DEDUP_REMOVED lines=12> */
.L_x_7235:


//--------------------- .text._ZN10layer_norm31ln_parallel_residual_bwd_kernelINS_13Kernel_traitsIf13__nv_bfloat16S2_S2_fjLj7168ELj1ELj1ELj8ELj8ENS_18Kernel_traits_baseILj7168EfS2_S2_S2_fjLj256EEEEELb0ELb0ELb0EEEvNS_9BwdParamsE --------------------------
	.section	.text._ZN10layer_norm31ln_parallel_residual_bwd_kernelINS_13Kernel_traitsIf13__nv_bfloat16S2_S2_fjLj7168ELj1ELj1ELj8ELj8ENS_18Kernel_traits_baseILj7168EfS2_S2_S2_fjLj256EEEEELb0ELb0ELb0EEEvNS_9BwdParamsE,"ax",@progbits
	.align	128
        .global         _ZN10layer_norm31ln_parallel_residual_bwd_kernelINS_13Kernel_traitsIf13__nv_bfloat16S2_S2_fjLj7168ELj1ELj1ELj8ELj8ENS_18Kernel_traits_baseILj7168EfS2_S2_S2_fjLj256EEEEELb0ELb0ELb0EEEvNS_9BwdParamsE
        .type           _ZN10layer_norm31ln_parallel_residual_bwd_kernelINS_13Kernel_traitsIf13__nv_bfloat16S2_S2_fjLj7168ELj1ELj1ELj8ELj8ENS_18Kernel_traits_baseILj7168EfS2_S2_S2_fjLj256EEEEELb0ELb0ELb0EEEvNS_9BwdParamsE,@function
        .size           _ZN10layer_norm31ln_parallel_residual_bwd_kernelINS_13Kernel_traitsIf13__nv_bfloat16S2_S2_fjLj7168ELj1ELj1ELj8ELj8ENS_18Kernel_traits_baseILj7168EfS2_S2_S2_fjLj256EEEEELb0ELb0ELb0EEEvNS_9BwdParamsE,(.L_x_7236 - _ZN10layer_norm31ln_parallel_residual_bwd_kernelINS_13Kernel_traitsIf13__nv_bfloat16S2_S2_fjLj7168ELj1ELj1ELj8ELj8ENS_18Kernel_traits_baseILj7168EfS2_S2_S2_fjLj256EEEEELb0ELb0ELb0EEEvNS_9BwdParamsE)
        .other          _ZN10layer_norm31ln_parallel_residual_bwd_kernelINS_13Kernel_traitsIf13__nv_bfloat16S2_S2_fjLj7168ELj1ELj1ELj8ELj8ENS_18Kernel_traits_baseILj7168EfS2_S2_S2_fjLj256EEEEELb0ELb0ELb0EEEvNS_9BwdParamsE,@"STO_CUDA_ENTRY STV_DEFAULT"
_ZN10layer_norm31ln_parallel_residual_bwd_kernelINS_13Kernel_traitsIf13__nv_bfloat16S2_S2_fjLj7168ELj1ELj1ELj8ELj8ENS_18Kernel_traits_baseILj7168EfS2_S2_S2_fjLj256EEEEELb0ELb0ELb0EEEvNS_9BwdParamsE:
.text._ZN10layer_norm31ln_parallel_residual_bwd_kernelINS_13Kernel_traitsIf13__nv_bfloat16S2_S2_fjLj7168ELj1ELj1ELj8ELj8ENS_18Kernel_traits_baseILj7168EfS2_S2_S2_fjLj256EEEEELb0ELb0ELb0EEEvNS_9BwdParamsE:
[----:B------:R-:W0:Y:S02]  /*0000*/  LDC R1, c[0x0][0x37c] ;  /* 0x0000df00ff017b82 */ /* 0x000e240000000800 */
[----:B0-----:R-:W-:Y:S01]  /*0010*/  IADD3 R1, PT, PT, R1, -0x20, RZ ;  /* 0xffffffe001017810 */ /* 0x001fe20007ffe0ff */
[----:B------:R-:W0:Y:S01]  /*0020*/  S2R R202, SR_TID.X ;  /* 0x0000000000ca7919 */ /* 0x000e220000002100 */
[----:B------:R-:W1:Y:S04]  /*0030*/  LDCU UR6, c[0x0][0x388] ;  /* 0x00007100ff0677ac */ /* 0x000e680008000800 */
[----:B------:R-:W2:Y:S01]  /*0040*/  LDC.64 R2, c[0x0][0x3d0] ;  /* 0x0000f400ff027b82 */ /* 0x000ea20000000a00 */
[----:B------:R3:W4:Y:S04]  /*0050*/  LDL.64 R36, [R1] ;  /* 0x0000000001247983 */ /* 0x0007280000100a00 */
[----:B------:R3:W4:Y:S03]  /*0060*/  LDL.64 R38, [R1+0x8] ;  /* 0x0000080001267983 */ /* 0x0007260000100a00 */
[----:B------:R-:W3:Y:S01]  /*0070*/  LDC.64 R4, c[0x0][0x3d8] ;  /* 0x0000f600ff047b82 */ /* 0x000ee20000000a00 */
[----:B------:R0:W4:Y:S04]  /*0080*/  LDL.64 R40, [R1+0x10] ;  /* 0x0000100001287983 */ /* 0x0001280000100a00 */
[----:B------:R0:W4:Y:S03]  /*0090*/  LDL.64 R42, [R1+0x18] ;  /* 0x00001800012a7983 */ /* 0x0001260000100a00 */
[----:B------:R-:W3:Y:S01]  /*00a0*/  LDC.64 R8, c[0x0][0x3d8] ;  /* 0x0000f600ff087b82 */ /* 0x000ee20000000a00 */
[----:B-1----:R-:W-:-:S04]  /*00b0*/  USHF.R.S32.HI UR4, URZ, 0x1f, UR6 ;  /* 0x0000001fff047899 */ /* 0x002fc80008011406 */
[----:B------:R-:W-:-:S03]  /*00c0*/  ULEA.HI UR4, UR4, UR6, URZ, 0x2 ;  /* 0x0000000604047291 */ /* 0x000fc6000f8f10ff */
[----:B------:R-:W1:Y:S03]  /*00d0*/  LDC.64 R14, c[0x0][0x3d0] ;  /* 0x0000f400ff0e7b82 */ /* 0x000e660000000a00 */
[----:B------:R-:W-:Y:S02]  /*00e0*/  MOV R7, UR4 ;  /* 0x0000000400077c02 */ /* 0x000fe40008000f00 */
[----:B0-----:R-:W-:-:S03]  /*00f0*/  LOP3.LUT R16, R202, 0xff, RZ, 0x3c, !PT ;  /* 0x000000ffca107812 */ /* 0x001fc600078e3cff */
[----:B------:R-:W0:Y:S01]  /*0100*/  LDC.64 R18, c[0x0][0x3d8] ;  /* 0x0000f600ff127b82 */ /* 0x000e220000000a00 */
[----:B------:R-:W-:Y:S01]  /*0110*/  IMAD.MOV.U32 R17, RZ, RZ, R202 ;  /* 0x000000ffff117224 */ /* 0x000fe200078e00ca */
[----:B------:R-:W-:-:S06]  /*0120*/  LEA.HI.SX32 R16, R7, R16, 0x1e ;  /* 0x0000001007107211 */ /* 0x000fcc00078ff2ff */
[----:B------:R-:W0:Y:S01]  /*0130*/  LDC.64 R20, c[0x0][0x3d0] ;  /* 0x0000f400ff147b82 */ /* 0x000e220000000a00 */
[----:B------:R-:W-:-:S07]  /*0140*/  ISETP.GE.U32.AND P0, PT, R16, 0x100, PT ;  /* 0x000001001000780c */ /* 0x000fce0003f06070 */
[----:B------:R-:W0:Y:S08]  /*0150*/  LDC.64 R22, c[0x0][0x3d8] ;  /* 0x0000f600ff167b82 */ /* 0x000e300000000a00 */
[----:B------:R-:W0:Y:S08]  /*0160*/  LDC.64 R24, c[0x0][0x3d0] ;  /* 0x0000f400ff187b82 */ /* 0x000e300000000a00 */
[----:B------:R-:W0:Y:S01]  /*0170*/  LDC.64 R26, c[0x0][0x3d8] ;  /* 0x0000f600ff1a7b82 */ /* 0x000e220000000a00 */
[----:B------:R-:W1:Y:S01]  /*0180*/  LDCU.64 UR14, c[0x0][0x358] ;  /* 0x00006b00ff0e77ac */ /* 0x000e620008000a00 */
[----:B------:R-:W4:Y:S06]  /*0190*/  LDCU UR4, c[0x0][0x384] ;  /* 0x00007080ff0477ac */ /* 0x000f2c0008000800 */
[----:B------:R-:W0:Y:S01]  /*01a0*/  LDC.64 R6, c[0x0][0x3d0] ;  /* 0x0000f400ff067b82 */ /* 0x000e220000000a00 */
[C---:B------:R-:W-:Y:S01]  /*01b0*/  ISETP.GE.U32.AND P1, PT, R16.reuse, 0x200, PT ;  /* 0x000002001000780c */ /* 0x040fe20003f26070 */
[----:B--2---:R-:W-:Y:S01]  /*01c0*/  @P0 IMAD.WIDE.U32 R2, R17, 0x10, R2 ;  /* 0x0000001011020825 */ /* 0x004fe200078e0002 */
[----:B------:R-:W-:-:S03]  /*01d0*/  ISETP.GE.U32.AND P2, PT, R16, 0x300, PT ;  /* 0x000003001000780c */ /* 0x000fc60003f46070 */
[C---:B---3--:R-:W-:Y:S01]  /*01e0*/  @P0 IMAD.WIDE.U32 R4, R17.reuse, 0x10, R4 ;  /* 0x0000001011040825 */ /* 0x048fe200078e0004 */
[----:B------:R-:W-:Y:S01]  /*01f0*/  @P0 LOP3.LUT R17, R17, 0x100, RZ, 0xfc, !PT ;  /* 0x0000010011110812 */ /* 0x000fe200078efcff */
[----:B------:R-:W2:Y:S01]  /*0200*/  LDC.64 R32, c[0x0][0x3d0] ;  /* 0x0000f400ff207b82 */ /* 0x000ea20000000a00 */
[----:B------:R-:W-:-:S05]  /*0210*/  ISETP.GE.U32.AND P3, PT, R16, 0x400, PT ;  /* 0x000004001000780c */ /* 0x000fca0003f66070 */
[C---:B------:R-:W-:Y:S02]  /*0220*/  @P1 IMAD.WIDE.U32 R12, R17.reuse, 0x10, R8 ;  /* 0x00000010110c1825 */ /* 0x040fe400078e0008 */
[----:B------:R-:W3:Y:S01]  /*0230*/  LDC.64 R8, c[0x0][0x3d8] ;  /* 0x0000f600ff087b82 */ /* 0x000ee20000000a00 */
[C---:B------:R-:W-:Y:S02]  /*0240*/  ISETP.GE.U32.AND P4, PT, R16.reuse, 0x500, PT ;  /* 0x000005001000780c */ /* 0x040fe40003f86070 */
[----:B------:R-:W-:Y:S01]  /*0250*/  ISETP.GE.U32.AND P5, PT, R16, 0x600, PT ;  /* 0x000006001000780c */ /* 0x000fe20003fa6070 */
[----:B-1----:R1:W5:Y:S01]  /*0260*/  @P1 LDG.E.128 R244, desc[UR14][R12.64] ;  /* 0x0000000e0cf41981 */ /* 0x002362000c1e1d00 */
[----:B0-----:R-:W-:-:S03]  /*0270*/  @P1 IMAD.WIDE.U32 R10, R17, 0x10, R6 ;  /* 0x00000010110a1825 */ /* 0x001fc600078e0006 */
[----:B------:R-:W0:Y:S01]  /*0280*/  LDC.64 R34, c[0x0][0x3d8] ;  /* 0x0000f600ff227b82 */ /* 0x000e220000000a00 */
[----:B------:R-:W-:Y:S02]  /*0290*/  @P1 IADD3 R17, PT, PT, R17, 0x100, RZ ;  /* 0x0000010011111810 */ /* 0x000fe40007ffe0ff */
[----:B------:R-:W-:Y:S01]  /*02a0*/  ISETP.GE.U32.AND P6, PT, R16, 0x700, PT ;  /* 0x000007001000780c */ /* 0x000fe20003fc6070 */
[----:B------:R1:W5:Y:S04]  /*02b0*/  @P1 LDG.E.128 R248, desc[UR14][R10.64] ;  /* 0x0000000e0af81981 */ /* 0x000368000c1e1d00 */
[----:B------:R-:W2:Y:S01]  /*02c0*/  LDC.64 R6, c[0x0][0x3d0] ;  /* 0x0000f400ff067b82 */ /* 0x000ea20000000a00 */
[----:B------:R-:W-:-:S04]  /*02d0*/  @P2 IMAD.WIDE.U32 R14, R17, 0x10, R14 ;  /* 0x00000010110e2825 */ /* 0x000fc800078e000e */
[C---:B------:R-:W-:Y:S01]  /*02e0*/  @P2 IMAD.WIDE.U32 R18, R17.reuse, 0x10, R18 ;  /* 0x0000001011122825 */ /* 0x040fe200078e0012 */
[----:B------:R-:W-:Y:S01]  /*02f0*/  @P2 IADD3 R17, PT, PT, R17, 0x100, RZ ;  /* 0x0000010011112810 */ /* 0x000fe20007ffe0ff */
[----:B------:R1:W5:Y:S04]  /*0300*/  @P2 LDG.E.128 R240, desc[UR14][R14.64] ;  /* 0x0000000e0ef02981 */ /* 0x000368000c1e1d00 */
[C---:B------:R-:W-:Y:S01]  /*0310*/  @P3 IMAD.WIDE.U32 R20, R17.reuse, 0x10, R20 ;  /* 0x0000001011143825 */ /* 0x040fe200078e0014 */
[----:B------:R1:W5:Y:S03]  /*0320*/  @P2 LDG.E.128 R236, desc[UR14][R18.64] ;  /* 0x0000000e12ec2981 */ /* 0x000366000c1e1d00 */
[C---:B------:R-:W-:Y:S01]  /*0330*/  @P3 IMAD.WIDE.U32 R22, R17.reuse, 0x10, R22 ;  /* 0x0000001011163825 */ /* 0x040fe200078e0016 */
[----:B------:R1:W5:Y:S03]  /*0340*/  @P3 LDG.E.128 R232, desc[UR14][R20.64] ;  /* 0x0000000e14e83981 */ /* 0x000366000c1e1d00 */
[----:B------:R-:W-:Y:S01]  /*0350*/  @P3 VIADD R17, R17, 0x100 ;  /* 0x0000010011113836 */ /* 0x000fe20000000000 */
[----:B------:R1:W5:Y:S03]  /*0360*/  @P3 LDG.E.128 R228, desc[UR14][R22.64] ;  /* 0x0000000e16e43981 */ /* 0x000366000c1e1d00 */
[----:B------:R-:W-:-:S04]  /*0370*/  @P4 IMAD.WIDE.U32 R24, R17, 0x10, R24 ;  /* 0x0000001011184825 */ /* 0x000fc800078e0018 */
[C---:B------:R-:W-:Y:S01]  /*0380*/  @P4 IMAD.WIDE.U32 R26, R17.reuse, 0x10, R26 ;  /* 0x00000010111a4825 */ /* 0x040fe200078e001a */
[----:B------:R-:W-:Y:S01]  /*0390*/  @P4 IADD3 R17, PT, PT, R17, 0x100, RZ ;  /* 0x0000010011114810 */ /* 0x000fe20007ffe0ff */
[----:B------:R1:W5:Y:S04]  /*03a0*/  @P4 LDG.E.128 R224, desc[UR14][R24.64] ;  /* 0x0000000e18e04981 */ /* 0x000368000c1e1d00 */
[C---:B--2---:R-:W-:Y:S01]  /*03b0*/  @P5 IMAD.WIDE.U32 R28, R17.reuse, 0x10, R6 ;  /* 0x00000010111c5825 */ /* 0x044fe200078e0006 */
[----:B------:R1:W5:Y:S03]  /*03c0*/  @P4 LDG.E.128 R220, desc[UR14][R26.64] ;  /* 0x0000000e1adc4981 */ /* 0x000366000c1e1d00 */
[C---:B---3--:R-:W-:Y:S01]  /*03d0*/  @P5 IMAD.WIDE.U32 R30, R17.reuse, 0x10, R8 ;  /* 0x00000010111e5825 */ /* 0x048fe200078e0008 */
[----:B------:R-:W-:Y:S01]  /*03e0*/  @P5 IADD3 R17, PT, PT, R17, 0x100, RZ ;  /* 0x0000010011115810 */ /* 0x000fe20007ffe0ff */
[----:B------:R1:W5:Y:S04]  /*03f0*/  @P5 LDG.E.128 R216, desc[UR14][R28.64] ;  /* 0x0000000e1cd85981 */ /* 0x000368000c1e1d00 */
[C---:B------:R-:W-:Y:S01]  /*0400*/  @P6 IMAD.WIDE.U32 R6, R17.reuse, 0x10, R32 ;  /* 0x0000001011066825 */ /* 0x040fe200078e0020 */
[----:B------:R1:W5:Y:S03]  /*0410*/  @P5 LDG.E.128 R212, desc[UR14][R30.64] ;  /* 0x0000000e1ed45981 */ /* 0x000366000c1e1d00 */
[----:B0-----:R-:W-:Y:S01]  /*0420*/  @P6 IMAD.WIDE.U32 R8, R17, 0x10, R34 ;  /* 0x0000001011086825 */ /* 0x001fe200078e0022 */
[----:B------:R1:W5:Y:S04]  /*0430*/  @P6 LDG.E.128 R208, desc[UR14][R6.64] ;  /* 0x0000000e06d06981 */ /* 0x000368000c1e1d00 */
[----:B------:R1:W5:Y:S04]  /*0440*/  @P6 LDG.E.128 R204, desc[UR14][R8.64] ;  /* 0x0000000e08cc6981 */ /* 0x000368000c1e1d00 */
[----:B----4-:R-:W2:Y:S04]  /*0450*/  @P0 LDG.E.128 R36, desc[UR14][R4.64] ;  /* 0x0000000e04240981 */ /* 0x010ea8000c1e1d00 */
[----:B------:R-:W3:Y:S01]  /*0460*/  @P0 LDG.E.128 R40, desc[UR14][R2.64] ;  /* 0x0000000e02280981 */ /* 0x000ee2000c1e1d00 */
[----:B------:R-:W0:Y:S01]  /*0470*/  S2UR UR9, SR_CTAID.X ;  /* 0x00000000000979c3 */ /* 0x000e220000002500 */
        /* <DEDUP_REMOVED lines=13> */
[----:B0-----:R-:W-:Y:S01]  /*0550*/  UISETP.GE.AND UP0, UPT, UR9, UR4, UPT ;  /* 0x000000040900728c */ /* 0x001fe2000bf06270 */
        /* <DEDUP_REMOVED lines=39> */
[----:B--2---:R0:W-:Y:S04]  /*07d0*/  @P0 STL.64 [R1], R36 ;  /* 0x0000002401000387 */ /* 0x0041e80000100a00 */
[----:B------:R2:W-:Y:S04]  /*07e0*/  @P0 STL.64 [R1+0x8], R38 ;  /* 0x0000082601000387 */ /* 0x0005e80000100a00 */
[----:B---3--:R3:W-:Y:S04]  /*07f0*/  @P0 STL.64 [R1+0x10], R40 ;  /* 0x0000102801000387 */ /* 0x0087e80000100a00 */
[----:B------:R4:W-:Y:S01]  /*0800*/  @P0 STL.64 [R1+0x18], R42 ;  /* 0x0000182a01000387 */ /* 0x0009e20000100a00 */
[----:B0-----:R-:W-:-:S02]  /*0810*/  CS2R R36, SRZ ;  /* 0x0000000000247805 */ /* 0x001fc4000001ff00 */
[----:B--2---:R-:W-:Y:S02]  /*0820*/  CS2R R38, SRZ ;  /* 0x0000000000267805 */ /* 0x004fe4000001ff00 */
[----:B---3--:R-:W-:Y:S02]  /*0830*/  CS2R R40, SRZ ;  /* 0x0000000000287805 */ /* 0x008fe4000001ff00 */
[----:B----4-:R-:W-:Y:S01]  /*0840*/  CS2R R42, SRZ ;  /* 0x00000000002a7805 */ /* 0x010fe2000001ff00 */
[----:B-1----:R-:W-:Y:S06]  /*0850*/  BRA.U UP0, `(.L_x_1504) ;  /* 0x000000ad00ac7547 */ /* 0x002fec000b800000 */
[----:B------:R-:W0:Y:S01]  /*0860*/  LDCU.U8 UR4, c[0x0][0x410] ;  /* 0x00008200ff0477ac */ /* 0x000e220008000000 */
        /* <DEDUP_REMOVED lines=56> */
[----:B------:R-:W-:Y:S01]  /*0bf0*/  UPLOP3.LUT UP3, UPT, UPT, UPT, UPT, 0x40, 0x4 ;  /* 0x000000000004789c */ /* 0x000fe20003f6e870 */
[----:B------:R-:W1:Y:S01]  /*0c00*/  LDCU UR6, c[0x0][0x388] ;  /* 0x00007100ff0677ac */ /* 0x000e620008000800 */
[----:B------:R-:W2:Y:S01]  /*0c10*/  LDCU.U8 UR28, c[0x0][0x410] ;  /* 0x00008200ff1c77ac */ /* 0x000ea20008000000 */
[----:B------:R-:W3:Y:S01]  /*0c20*/  LDCU UR24, c[0x0][0x400] ;  /* 0x00008000ff1877ac */ /* 0x000ee20008000800 */
[----:B------:R-:W4:Y:S01]  /*0c30*/  LDCU.64 UR12, c[0x0][0x470] ;  /* 0x00008e00ff0c77ac */ /* 0x000f220008000a00 */
[----:B------:R-:W1:Y:S01]  /*0c40*/  LDCU.64 UR22, c[0x0][0x438] ;  /* 0x00008700ff1677ac */ /* 0x000e620008000a00 */
[----:B------:R-:W1:Y:S01]  /*0c50*/  LDCU.64 UR10, c[0x0][0x478] ;  /* 0x00008f00ff0a77ac */ /* 0x000e620008000a00 */
[----:B------:R-:W1:Y:S01]  /*0c60*/  LDCU.128 UR16, c[0x0][0x3c0] ;  /* 0x00007800ff1077ac */ /* 0x000e620008000c00 */
[----:B------:R-:W1:Y:S01]  /*0c70*/  LDCU.64 UR20, c[0x0][0x380] ;  /* 0x00007000ff1477ac */ /* 0x000e620008000a00 */
[----:B0-----:R-:W-:-:S11]  /*0c80*/  UISETP.NE.AND UP2, UPT, UR4, URZ, UPT ;  /* 0x000000ff0400728c */ /* 0x001fd6000bf45270 */
.L_x_1604:
[----:B-1----:R-:W-:-:S06]  /*0c90*/  UIMAD.WIDE UR4, UR9, 0x4, UR16 ;  /* 0x00000004090478a5 */ /* 0x002fcc000f8e0210 */
[----:B0-2-4-:R-:W-:Y:S01]  /*0ca0*/  IMAD.U32 R148, RZ, RZ, UR4 ;  /* 0x00000004ff947e24 */ /* 0x015fe2000f8e00ff */
[----:B------:R-:W-:Y:S01]  /*0cb0*/  MOV R149, UR5 ;  /* 0x0000000500957c02 */ /* 0x000fe20008000f00 */
[----:B------:R-:W-:-:S04]  /*0cc0*/  UIMAD.WIDE UR4, UR9, 0x4, UR18 ;  /* 0x00000004090478a5 */ /* 0x000fc8000f8e0212 */
[----:B------:R0:W2:Y:S02]  /*0cd0*/  LDG.E R15, desc[UR14][R148.64] ;  /* 0x0000000e940f7981 */ /* 0x0000a4000c1e1900 */
[----:B0-----:R-:W-:Y:S01]  /*0ce0*/  MOV R148, UR4 ;  /* 0x0000000400947c02 */ /* 0x001fe20008000f00 */
[----:B------:R-:W-:-:S05]  /*0cf0*/  IMAD.U32 R149, RZ, RZ, UR5 ;  /* 0x00000005ff957e24 */ /* 0x000fca000f8e00ff */
[----:B---3--:R-:W3:Y:S01]  /*0d00*/  LDG.E R150, desc[UR14][R148.64] ;  /* 0x0000000e94967981 */ /* 0x008ee2000c1e1900 */
[----:B------:R-:W-:Y:S01]  /*0d10*/  UIMAD UR4, UR9, UR6, URZ ;  /* 0x00000006090472a4 */ /* 0x000fe2000f8e02ff */
[----:B------:R-:W-:Y:S01]  /*0d20*/  PLOP3.LUT P1, PT, PT, PT, UP2, 0x40, 0x4 ;  /* 0x000000000004781c */ /* 0x000fe20003f2e828 */
[----:B------:R-:W-:Y:S01]  /*0d30*/  BSSY.RECONVERGENT B0, `(.L_x_1505) ;  /* 0x0000067000007945 */ /* 0x000fe20003800200 */
[----:B------:R-:W-:Y:S01]  /*0d40*/  HFMA2 R198, -RZ, RZ, 0, 0 ;  /* 0x00000000ffc67431 */ /* 0x000fe200000001ff */
[----:B------:R-:W-:Y:S01]  /*0d50*/  USHF.R.S32.HI UR5, URZ, 0x1f, UR4 ;  /* 0x0000001fff057899 */ /* 0x000fe20008011404 */
[C---:B------:R-:W-:Y:S01]  /*0d60*/  ISETP.GE.U32.AND P2, PT, R16.reuse, 0x300, PT ;  /* 0x000003001000780c */ /* 0x040fe20003f46070 */
[----:B------:R-:W-:Y:S01]  /*0d70*/  IMAD.MOV.U32 R197, RZ, RZ, RZ ;  /* 0x000000ffffc57224 */ /* 0x000fe200078e00ff */
[C---:B------:R-:W-:Y:S01]  /*0d80*/  ISETP.GE.U32.AND P3, PT, R16.reuse, 0x400, PT ;  /* 0x000004001000780c */ /* 0x040fe20003f66070 */
[----:B------:R-:W-:Y:S01]  /*0d90*/  ULEA.HI UR5, UR5, UR4, URZ, 0x2 ;  /* 0x0000000405057291 */ /* 0x000fe2000f8f10ff */
[----:B------:R-:W-:-:S02]  /*0da0*/  ISETP.GE.U32.AND P4, PT, R16, 0x500, PT ;  /* 0x000005001000780c */ /* 0x000fc40003f86070 */
[C---:B------:R-:W-:Y:S02]  /*0db0*/  ISETP.GE.U32.AND P5, PT, R16.reuse, 0x600, PT ;  /* 0x000006001000780c */ /* 0x040fe40003fa6070 */
[C---:B------:R-:W-:Y:S02]  /*0dc0*/  ISETP.GE.U32.AND P6, PT, R16.reuse, 0x700, PT ;  /* 0x000007001000780c */ /* 0x040fe40003fc6070 */
[----:B--2---:R-:W-:Y:S02]  /*0dd0*/  FSEL R15, R15, RZ, P1 ;  /* 0x000000ff0f0f7208 */ /* 0x004fe40000800000 */
[----:B------:R-:W-:Y:S02]  /*0de0*/  ISETP.GE.U32.AND P1, PT, R16, 0x200, PT ;  /* 0x000002001000780c */ /* 0x000fe40003f26070 */
[----:B------:R-:W-:Y:S02]  /*0df0*/  R2UR UR7, R15 ;  /* 0x000000000f0772ca */ /* 0x000fe400000e0000 */
[----:B------:R-:W-:-:S04]  /*0e00*/  MOV R15, UR5 ;  /* 0x00000005000f7c02 */ /* 0x000fc80008000f00 */
[----:B------:R-:W-:-:S04]  /*0e10*/  LEA.HI.SX32 R15, R15, R202, 0x1e ;  /* 0x000000ca0f0f7211 */ /* 0x000fc800078ff2ff */
[----:B------:R-:W-:Y:S02]  /*0e20*/  MOV R199, R15 ;  /* 0x0000000f00c77202 */ /* 0x000fe40000000f00 */
[----:B---3--:R-:W-:Y:S01]  /*0e30*/  R2UR UR25, R150 ;  /* 0x00000000961972ca */ /* 0x008fe200000e0000 */
[----:B-----5:R-:W-:-:S14]  /*0e40*/  @!P0 BRA `(.L_x_1506) ;  /* 0x0000000400548947 */ /* 0x020fdc0003800000 */
[----:B------:R-:W0:Y:S01]  /*0e50*/  LDC.64 R148, c[0x0][0x3a8] ;  /* 0x0000ea00ff947b82 */ /* 0x000e220000000a00 */
[----:B------:R-:W2:Y:S04]  /*0e60*/  LDL R198, [R1] ;  /* 0x0000000001c67983 */ /* 0x000ea80000100800 */
[----:B------:R-:W3:Y:S03]  /*0e70*/  LDL R169, [R1+0x10] ;  /* 0x0000100001a97983 */ /* 0x000ee60000100800 */
[----:B------:R-:W1:Y:S01]  /*0e80*/  LDC.64 R150, c[0x0][0x430] ;  /* 0x00010c00ff967b82 */ /* 0x000e620000000a00 */
[----:B------:R-:W4:Y:S04]  /*0e90*/  LDL R199, [R1+0x4] ;  /* 0x0000040001c77983 */ /* 0x000f280000100800 */
[----:B------:R-:W4:Y:S03]  /*0ea0*/  LDL R202, [R1+0x14] ;  /* 0x0000140001ca7983 */ /* 0x000f260000100800 */
[----:B------:R-:W1:Y:S01]  /*0eb0*/  LDC.64 R164, c[0x0][0x428] ;  /* 0x00010a00ffa47b82 */ /* 0x000e620000000a00 */
[----:B------:R-:W4:Y:S04]  /*0ec0*/  LDL R252, [R1+0x8] ;  /* 0x0000080001fc7983 */ /* 0x000f280000100800 */
[----:B------:R-:W4:Y:S01]  /*0ed0*/  LDL R201, [R1+0xc] ;  /* 0x00000c0001c97983 */ /* 0x000f220000100800 */
[----:B0-----:R-:W-:-:S03]  /*0ee0*/  IMAD.WIDE.U32 R148, R15, 0x8, R148 ;  /* 0x000000080f947825 */ /* 0x001fc600078e0094 */
[----:B------:R-:W4:Y:S04]  /*0ef0*/  LDL R203, [R1+0x18] ;  /* 0x0000180001cb7983 */ /* 0x000f280000100800 */
[----:B------:R-:W4:Y:S01]  /*0f00*/  LDL R200, [R1+0x1c] ;  /* 0x00001c0001c87983 */ /* 0x000f220000100800 */
[----:B-1----:R-:W-:-:S03]  /*0f10*/  IMAD.WIDE.U32 R150, R15, 0x8, R150 ;  /* 0x000000080f967825 */ /* 0x002fc600078e0096 */
[----:B------:R-:W2:Y:S04]  /*0f20*/  LDG.E.64 R148, desc[UR14][R148.64] ;  /* 0x0000000e94947981 */ /* 0x000ea8000c1e1b00 */
[----:B------:R-:W3:Y:S01]  /*0f30*/  LDG.E.64 R150, desc[UR14][R150.64] ;  /* 0x0000000e96967981 */ /* 0x000ee2000c1e1b00 */
[----:B------:R-:W-:-:S06]  /*0f40*/  IMAD.WIDE.U32 R164, R15, 0x8, R164 ;  /* 0x000000080fa47825 */ /* 0x000fcc00078e00a4 */
[----:B------:R-:W4:Y:S01]  /*0f50*/  LDG.E.64 R164, desc[UR14][R164.64] ;  /* 0x0000000ea4a47981 */ /* 0x000f22000c1e1b00 */
[----:B------:R-:W-:-:S04]  /*0f60*/  ISETP.NE.U32.AND P0, PT, RZ, UR22, PT ;  /* 0x00000016ff007c0c */ /* 0x000fc8000bf05070 */
[----:B------:R-:W-:Y:S02]  /*0f70*/  ISETP.NE.AND.EX P0, PT, RZ, UR23, PT, P0 ;  /* 0x00000017ff007c0c */ /* 0x000fe4000bf05300 */
[----:B--2---:R-:W-:Y:S02]  /*0f80*/  SHF.L.U32 R14, R148, 0x10, RZ ;  /* 0x00000010940e7819 */ /* 0x004fe400000006ff */
[----:B---3--:R-:W-:-:S03]  /*0f90*/  MOV R166, R150 ;  /* 0x0000009600a67202 */ /* 0x008fc60000000f00 */
[----:B------:R-:W-:Y:S01]  /*0fa0*/  FADD.FTZ R14, R14, -UR7 ;  /* 0x800000070e0e7e21 */ /* 0x000fe20008010000 */
[----:B----4-:R-:W-:Y:S01]  /*0fb0*/  MOV R0, R164 ;  /* 0x000000a400007202 */ /* 0x010fe20000000f00 */
[--C-:B------:R-:W-:Y:S01]  /*0fc0*/  IMAD.MOV.U32 R168, RZ, RZ, R165.reuse ;  /* 0x000000ffffa87224 */ /* 0x100fe200078e00a5 */
[--C-:B------:R-:W-:Y:S02]  /*0fd0*/  SHF.R.U64 R164, R164, 0x10, R165.reuse ;  /* 0x00000010a4a47819 */ /* 0x100fe400000012a5 */
[----:B------:R-:W-:Y:S01]  /*0fe0*/  SHF.R.U32.HI R197, RZ, 0x10, R165 ;  /* 0x00000010ffc57819 */ /* 0x000fe200000116a5 */
[----:B------:R-:W-:Y:S01]  /*0ff0*/  IMAD.U32 R165, R166, 0x10000, RZ ;  /* 0x00010000a6a57824 */ /* 0x000fe200078e00ff */
[----:B------:R-:W-:Y:S01]  /*1000*/  SHF.L.U32 R167, R0, 0x10, RZ ;  /* 0x0000001000a77819 */ /* 0x000fe200000006ff */
[----:B------:R-:W-:Y:S01]  /*1010*/  FMUL.FTZ R0, R14, UR25 ;  /* 0x000000190e007c20 */ /* 0x000fe20008410000 */
[----:B------:R-:W-:Y:S01]  /*1020*/  SHF.R.U64 R148, R148, 0x10, R149 ;  /* 0x0000001094947819 */ /* 0x000fe20000001295 */
[----:B------:R-:W-:Y:S01]  /*1030*/  FMUL.FTZ R14, R198, R165 ;  /* 0x000000a5c60e7220 */ /* 0x000fe20000410000 */
[----:B------:R-:W-:-:S02]  /*1040*/  SHF.R.U64 R166, R150, 0x10, R151 ;  /* 0x0000001096a67819 */ /* 0x000fc40000001297 */
[----:B------:R-:W-:Y:S01]  /*1050*/  MOV R150, R151 ;  /* 0x0000009700967202 */ /* 0x000fe20000000f00 */
[----:B------:R-:W-:Y:S01]  /*1060*/  FFMA.FTZ R14, R169, R167, R14 ;  /* 0x000000a7a90e7223 */ /* 0x000fe2000001000e */
[----:B------:R-:W-:Y:S01]  /*1070*/  SHF.R.U32.HI R169, RZ, 0x10, R151 ;  /* 0x00000010ffa97819 */ /* 0x000fe20000011697 */
[----:B------:R-:W-:Y:S01]  /*1080*/  IMAD.U32 R151, R148, 0x10000, RZ ;  /* 0x0001000094977824 */ /* 0x000fe200078e00ff */
[----:B------:R-:W-:-:S03]  /*1090*/  SHF.L.U32 R148, R166, 0x10, RZ ;  /* 0x00000010a6947819 */ /* 0x000fc600000006ff */
[----:B------:R-:W-:Y:S01]  /*10a0*/  FADD.FTZ R151, R151, -UR7 ;  /* 0x8000000797977e21 */ /* 0x000fe20008010000 */
[----:B------:R-:W-:Y:S01]  /*10b0*/  FADD.FTZ R64, R64, R167 ;  /* 0x000000a740407221 */ /* 0x000fe20000010000 */
[----:B------:R-:W-:Y:S01]  /*10c0*/  FFMA.FTZ R36, R0, R167, R36 ;  /* 0x000000a700247223 */ /* 0x000fe20000010024 */
[----:B------:R-:W-:Y:S01]  /*10d0*/  SHF.L.U32 R164, R164, 0x10, RZ ;  /* 0x00000010a4a47819 */ /* 0x000fe200000006ff */
[----:B------:R-:W-:Y:S01]  /*10e0*/  FMUL.FTZ R167, R151, UR25 ;  /* 0x0000001997a77c20 */ /* 0x000fe20008410000 */
[----:B------:R-:W-:-:S03]  /*10f0*/  FMUL.FTZ R151, R199, R148 ;  /* 0x00000094c7977220 */ /* 0x000fc60000410000 */
[----:B------:R-:W-:Y:S01]  /*1100*/  FADD.FTZ R65, R65, R164 ;  /* 0x000000a441417221 */ /* 0x000fe20000010000 */
[-C--:B------:R-:W-:Y:S01]  /*1110*/  FFMA.FTZ R37, R167, R164.reuse, R37 ;  /* 0x000000a4a7257223 */ /* 0x080fe20000010025 */
[----:B------:R-:W-:Y:S01]  /*1120*/  FFMA.FTZ R166, R202, R164, R151 ;  /* 0x000000a4caa67223 */ /* 0x000fe20000010097 */
[----:B------:R-:W-:Y:S02]  /*1130*/  IMAD.U32 R164, R149, 0x10000, RZ ;  /* 0x0001000095a47824 */ /* 0x000fe400078e00ff */
[----:B------:R-:W-:Y:S02]  /*1140*/  FADD.FTZ R120, R120, R165 ;  /* 0x000000a578787221 */ /* 0x000fe40000010000 */
[----:B------:R-:W-:Y:S01]  /*1150*/  FADD.FTZ R164, R164, -UR7 ;  /* 0x80000007a4a47e21 */ /* 0x000fe20008010000 */
[----:B------:R-:W-:Y:S01]  /*1160*/  FFMA.FTZ R92, R0, R165, R92 ;  /* 0x000000a5005c7223 */ /* 0x000fe2000001005c */
[----:B------:R-:W-:Y:S02]  /*1170*/  SHF.L.U32 R151, R150, 0x10, RZ ;  /* 0x0000001096977819 */ /* 0x000fe400000006ff */
[----:B------:R-:W-:-:S03]  /*1180*/  FMUL.FTZ R165, R164, UR25 ;  /* 0x00000019a4a57c20 */ /* 0x000fc60008410000 */
[-C--:B------:R-:W-:Y:S01]  /*1190*/  FMUL.FTZ R164, R252, R151.reuse ;  /* 0x00000097fca47220 */ /* 0x080fe20000410000 */
[----:B------:R-:W-:Y:S01]  /*11a0*/  FADD.FTZ R122, R122, R151 ;  /* 0x000000977a7a7221 */ /* 0x000fe20000010000 */
[----:B------:R-:W-:Y:S02]  /*11b0*/  FFMA.FTZ R94, R165, R151, R94 ;  /* 0x00000097a55e7223 */ /* 0x000fe4000001005e */
[----:B------:R-:W0:Y:S02]  /*11c0*/  @P0 LDC.64 R150, c[0x0][0x438] ;  /* 0x00010e00ff960b82 */ /* 0x000e240000000a00 */
[----:B0-----:R-:W-:-:S05]  /*11d0*/  @P0 IMAD.WIDE.U32 R150, R15, 0x8, R150 ;  /* 0x000000080f960825 */ /* 0x001fca00078e0096 */
[----:B------:R0:W5:Y:S01]  /*11e0*/  @P0 LDG.E.64 R174, desc[UR14][R150.64] ;  /* 0x0000000e96ae0981 */ /* 0x000162000c1e1b00 */
[----:B------:R-:W-:-:S05]  /*11f0*/  SHF.R.U32.HI R149, RZ, 0x10, R149 ;  /* 0x00000010ff957819 */ /* 0x000fca0000011695 */
[----:B------:R-:W-:Y:S02]  /*1200*/  IMAD.U32 R149, R149, 0x10000, RZ ;  /* 0x0001000095957824 */ /* 0x000fe400078e00ff */
[----:B------:R-:W-:Y:S01]  /*1210*/  FADD.FTZ R121, R121, R148 ;  /* 0x0000009479797221 */ /* 0x000fe20000010000 */
[----:B------:R-:W-:Y:S01]  /*1220*/  FFMA.FTZ R93, R167, R148, R93 ;  /* 0x00000094a75d7223 */ /* 0x000fe2000001005d */
[----:B------:R-:W-:Y:S01]  /*1230*/  FADD.FTZ R149, R149, -UR7 ;  /* 0x8000000795957e21 */ /* 0x000fe20008010000 */
[----:B------:R-:W-:Y:S02]  /*1240*/  SHF.L.U32 R199, R168, 0x10, RZ ;  /* 0x00000010a8c77819 */ /* 0x000fe400000006ff */
[----:B------:R-:W-:Y:S01]  /*1250*/  SHF.L.U32 R148, R169, 0x10, RZ ;  /* 0x00000010a9947819 */ /* 0x000fe200000006ff */
[----:B------:R-:W-:Y:S01]  /*1260*/  FMUL.FTZ R168, R149, UR25 ;  /* 0x0000001995a87c20 */ /* 0x000fe20008410000 */
[----:B------:R-:W-:-:S03]  /*1270*/  FADD.FTZ R149, RZ, R14 ;  /* 0x0000000eff957221 */ /* 0x000fc60000010000 */
[-C--:B------:R-:W-:Y:S01]  /*1280*/  FMUL.FTZ R169, R201, R148.reuse ;  /* 0x00000094c9a97220 */ /* 0x080fe20000410000 */
[----:B------:R-:W-:Y:S01]  /*1290*/  FADD.FTZ R123, R123, R148 ;  /* 0x000000947b7b7221 */ /* 0x000fe20000010000 */
[----:B------:R-:W-:Y:S01]  /*12a0*/  FFMA.FTZ R95, R168, R148, R95 ;  /* 0x00000094a85f7223 */ /* 0x000fe2000001005f */
[----:B------:R-:W-:Y:S01]  /*12b0*/  FFMA.FTZ R148, R0, R14, RZ ;  /* 0x0000000e00947223 */ /* 0x000fe200000100ff */
[----:B------:R-:W-:Y:S01]  /*12c0*/  SHF.L.U32 R198, R197, 0x10, RZ ;  /* 0x00000010c5c67819 */ /* 0x000fe200000006ff */
[-C--:B------:R-:W-:Y:S01]  /*12d0*/  FFMA.FTZ R164, R203, R199.reuse, R164 ;  /* 0x000000c7cba47223 */ /* 0x080fe200000100a4 */
[----:B------:R-:W-:Y:S01]  /*12e0*/  FADD.FTZ R149, R149, R166 ;  /* 0x000000a695957221 */ /* 0x000fe20000010000 */
[----:B------:R-:W-:Y:S02]  /*12f0*/  FFMA.FTZ R148, R167, R166, R148 ;  /* 0x000000a6a7947223 */ /* 0x000fe40000010094 */
[----:B------:R-:W-:Y:S01]  /*1300*/  FADD.FTZ R67, R67, R198 ;  /* 0x000000c643437221 */ /* 0x000fe20000010000 */
[-C--:B------:R-:W-:Y:S01]  /*1310*/  FFMA.FTZ R39, R168, R198.reuse, R39 ;  /* 0x000000c6a8277223 */ /* 0x080fe20000010027 */
[----:B------:R-:W-:Y:S01]  /*1320*/  FFMA.FTZ R169, R200, R198, R169 ;  /* 0x000000c6c8a97223 */ /* 0x000fe200000100a9 */
[----:B------:R-:W-:Y:S01]  /*1330*/  FADD.FTZ R198, R149, R164 ;  /* 0x000000a495c67221 */ /* 0x000fe20000010000 */
[C---:B------:R-:W-:Y:S01]  /*1340*/  FFMA.FTZ R197, R165.reuse, R164, R148 ;  /* 0x000000a4a5c57223 */ /* 0x040fe20000010094 */
[----:B------:R-:W-:Y:S01]  /*1350*/  FADD.FTZ R66, R66, R199 ;  /* 0x000000c742427221 */ /* 0x000fe20000010000 */
[----:B------:R-:W-:Y:S01]  /*1360*/  FFMA.FTZ R38, R165, R199, R38 ;  /* 0x000000c7a5267223 */ /* 0x000fe20000010026 */
[----:B------:R-:W-:Y:S01]  /*1370*/  FADD.FTZ R198, R198, R169 ;  /* 0x000000a9c6c67221 */ /* 0x000fe20000010000 */
[----:B------:R-:W-:Y:S01]  /*1380*/  FFMA.FTZ R197, R168, R169, R197 ;  /* 0x000000a9a8c57223 */ /* 0x000fe200000100c5 */
[----:B0-----:R-:W-:-:S07]  /*1390*/  VIADD R199, R15, 0x100 ;  /* 0x000001000fc77836 */ /* 0x001fce0000000000 */
.L_x_1506:
[----:B----4-:R-:W-:Y:S05]  /*13a0*/  BSYNC.RECONVERGENT B0 ;  /* 0x0000000000007941 */ /* 0x010fea0003800200 */
.L_x_1505:
        /* <DEDUP_REMOVED lines=12> */
[----:B------:R-:W-:Y:S02]  /*1470*/  ISETP.NE.AND.EX P0, PT, RZ, UR23, PT, P0 ;  /* 0x00000017ff007c0c */ /* 0x000fe4000bf05300 */
[--C-:B---3--:R-:W-:Y:S02]  /*1480*/  SHF.R.U64 R160, R12, 0x10, R13.reuse ;  /* 0x000000100ca07819 */ /* 0x108fe4000000120d */
[----:B------:R-:W-:Y:S02]  /*1490*/  MOV R171, R13 ;  /* 0x0000000d00ab7202 */ /* 0x000fe40000000f00 */
[----:B------:R-:W-:Y:S01]  /*14a0*/  SHF.R.U32.HI R200, RZ, 0x10, R13 ;  /* 0x00000010ffc87819 */ /* 0x000fe2000001160d */
[----:B----4-:R-:W-:Y:S01]  /*14b0*/  IMAD.MOV.U32 R161, RZ, RZ, R150 ;  /* 0x000000ffffa17224 */ /* 0x010fe200078e0096 */
[----:B------:R-:W-:Y:S02]  /*14c0*/  MOV R162, R12 ;  /* 0x0000000c00a27202 */ /* 0x000fe40000000f00 */
[----:B--2---:R-:W-:-:S02]  /*14d0*/  SHF.L.U32 R13, R148, 0x10, RZ ;  /* 0x00000010940d7819 */ /* 0x004fc400000006ff */
[----:B------:R-:W-:-:S03]  /*14e0*/  SHF.L.U32 R161, R161, 0x10, RZ ;  /* 0x00000010a1a17819 */ /* 0x000fc600000006ff */
[----:B------:R-:W-:Y:S01]  /*14f0*/  FADD.FTZ R13, R13, -UR7 ;  /* 0x800000070d0d7e21 */ /* 0x000fe20008010000 */
[----:B------:R-:W-:Y:S02]  /*1500*/  IMAD.U32 R162, R162, 0x10000, RZ ;  /* 0x00010000a2a27824 */ /* 0x000fe400078e00ff */
[----:B-----5:R-:W-:Y:S01]  /*1510*/  FMUL.FTZ R12, R244, R161 ;  /* 0x000000a1f40c7220 */ /* 0x020fe20000410000 */
[----:B------:R-:W-:Y:S01]  /*1520*/  FMUL.FTZ R13, R13, UR25 ;  /* 0x000000190d0d7c20 */ /* 0x000fe20008410000 */
[----:B------:R-:W-:Y:S02]  /*1530*/  FADD.FTZ R68, R68, R162 ;  /* 0x000000a244447221 */ /* 0x000fe40000010000 */
[-C--:B------:R-:W-:Y:S01]  /*1540*/  FFMA.FTZ R12, R248, R162.reuse, R12 ;  /* 0x000000a2f80c7223 */ /* 0x080fe2000001000c */
[----:B------:R-:W-:Y:S01]  /*1550*/  FFMA.FTZ R40, R13, R162, R40 ;  /* 0x000000a20d287223 */ /* 0x000fe20000010028 */
[----:B------:R-:W-:Y:S02]  /*1560*/  SHF.R.U64 R162, R148, 0x10, R149 ;  /* 0x0000001094a27819 */ /* 0x000fe40000001295 */
[----:B------:R-:W-:-:S02]  /*1570*/  SHF.R.U64 R148, R150, 0x10, R151 ;  /* 0x0000001096947819 */ /* 0x000fc40000001297 */
[----:B------:R-:W-:Y:S02]  /*1580*/  SHF.L.U32 R162, R162, 0x10, RZ ;  /* 0x00000010a2a27819 */ /* 0x000fe400000006ff */
[----:B------:R-:W-:Y:S01]  /*1590*/  MOV R150, R151 ;  /* 0x0000009700967202 */ /* 0x000fe20000000f00 */
[----:B------:R-:W-:Y:S01]  /*15a0*/  IMAD.U32 R148, R148, 0x10000, RZ ;  /* 0x0001000094947824 */ /* 0x000fe200078e00ff */
[----:B------:R-:W-:Y:S01]  /*15b0*/  SHF.R.U32.HI R170, RZ, 0x10, R151 ;  /* 0x00000010ffaa7819 */ /* 0x000fe20000011697 */
[----:B------:R-:W-:Y:S01]  /*15c0*/  FADD.FTZ R162, R162, -UR7 ;  /* 0x80000007a2a27e21 */ /* 0x000fe20008010000 */
[----:B------:R-:W-:Y:S01]  /*15d0*/  SHF.L.U32 R151, R149, 0x10, RZ ;  /* 0x0000001095977819 */ /* 0x000fe200000006ff */
[----:B------:R-:W-:Y:S01]  /*15e0*/  FADD.FTZ R124, R124, R161 ;  /* 0x000000a17c7c7221 */ /* 0x000fe20000010000 */
[----:B------:R-:W-:Y:S01]  /*15f0*/  SHF.L.U32 R160, R160, 0x10, RZ ;  /* 0x00000010a0a07819 */ /* 0x000fe200000006ff */
[----:B------:R-:W-:Y:S01]  /*1600*/  FMUL.FTZ R163, R162, UR25 ;  /* 0x00000019a2a37c20 */ /* 0x000fe20008410000 */
[----:B------:R-:W-:Y:S01]  /*1610*/  FFMA.FTZ R96, R13, R161, R96 ;  /* 0x000000a10d607223 */ /* 0x000fe20000010060 */
[----:B------:R-:W-:Y:S01]  /*1620*/  FMUL.FTZ R162, R245, R148 ;  /* 0x00000094f5a27220 */ /* 0x000fe20000410000 */
[----:B------:R-:W-:-:S02]  /*1630*/  IMAD.U32 R150, R150, 0x10000, RZ ;  /* 0x0001000096967824 */ /* 0x000fc400078e00ff */
[----:B------:R-:W-:Y:S01]  /*1640*/  FADD.FTZ R161, R151, -UR7 ;  /* 0x8000000797a17e21 */ /* 0x000fe20008010000 */
[----:B------:R-:W-:Y:S01]  /*1650*/  FADD.FTZ R69, R69, R160 ;  /* 0x000000a045457221 */ /* 0x000fe20000010000 */
[-C--:B------:R-:W-:Y:S01]  /*1660*/  FFMA.FTZ R41, R163, R160.reuse, R41 ;  /* 0x000000a0a3297223 */ /* 0x080fe20000010029 */
[----:B------:R-:W-:Y:S01]  /*1670*/  FFMA.FTZ R162, R249, R160, R162 ;  /* 0x000000a0f9a27223 */ /* 0x000fe200000100a2 */
[----:B------:R-:W-:Y:S01]  /*1680*/  SHF.L.U32 R151, R171, 0x10, RZ ;  /* 0x00000010ab977819 */ /* 0x000fe200000006ff */
[----:B------:R-:W-:Y:S01]  /*1690*/  FMUL.FTZ R161, R161, UR25 ;  /* 0x00000019a1a17c20 */ /* 0x000fe20008410000 */
[-C--:B------:R-:W-:Y:S01]  /*16a0*/  FMUL.FTZ R160, R246, R150.reuse ;  /* 0x00000096f6a07220 */ /* 0x080fe20000410000 */
[----:B------:R-:W-:Y:S02]  /*16b0*/  FADD.FTZ R126, R126, R150 ;  /* 0x000000967e7e7221 */ /* 0x000fe40000010000 */
[----:B------:R-:W-:Y:S01]  /*16c0*/  FADD.FTZ R70, R70, R151 ;  /* 0x0000009746467221 */ /* 0x000fe20000010000 */
[CC--:B------:R-:W-:Y:S01]  /*16d0*/  FFMA.FTZ R42, R161.reuse, R151.reuse, R42 ;  /* 0x00000097a12a7223 */ /* 0x0c0fe2000001002a */
[----:B------:R-:W-:Y:S01]  /*16e0*/  FFMA.FTZ R160, R250, R151, R160 ;  /* 0x00000097faa07223 */ /* 0x000fe200000100a0 */
[----:B------:R-:W-:-:S02]  /*16f0*/  FFMA.FTZ R98, R161, R150, R98 ;  /* 0x00000096a1627223 */ /* 0x000fc40000010062 */
[----:B------:R-:W0:Y:S01]  /*1700*/  @P0 LDC.64 R150, c[0x0][0x438] ;  /* 0x00010e00ff960b82 */ /* 0x000e220000000a00 */
[----:B------:R-:W-:Y:S01]  /*1710*/  SHF.R.U32.HI R149, RZ, 0x10, R149 ;  /* 0x00000010ff957819 */ /* 0x000fe20000011695 */
[----:B------:R-:W-:-:S03]  /*1720*/  FADD.FTZ R125, R125, R148 ;  /* 0x000000947d7d7221 */ /* 0x000fc60000010000 */
[----:B------:R-:W-:Y:S01]  /*1730*/  SHF.L.U32 R149, R149, 0x10, RZ ;  /* 0x0000001095957819 */ /* 0x000fe200000006ff */
[----:B------:R-:W-:Y:S01]  /*1740*/  FFMA.FTZ R97, R163, R148, R97 ;  /* 0x00000094a3617223 */ /* 0x000fe20000010061 */
[----:B------:R-:W-:-:S03]  /*1750*/  IMAD.U32 R148, R170, 0x10000, RZ ;  /* 0x00010000aa947824 */ /* 0x000fc600078e00ff */
[----:B------:R-:W-:Y:S01]  /*1760*/  FADD.FTZ R170, R149, -UR7 ;  /* 0x8000000795aa7e21 */ /* 0x000fe20008010000 */
[----:B------:R-:W-:-:S03]  /*1770*/  SHF.L.U32 R149, R200, 0x10, RZ ;  /* 0x00000010c8957819 */ /* 0x000fc600000006ff */
[----:B------:R-:W-:Y:S01]  /*1780*/  FMUL.FTZ R170, R170, UR25 ;  /* 0x00000019aaaa7c20 */ /* 0x000fe20008410000 */
[----:B0-----:R-:W-:-:S05]  /*1790*/  @P0 IMAD.WIDE.U32 R150, R199, 0x8, R150 ;  /* 0x00000008c7960825 */ /* 0x001fca00078e0096 */
[----:B------:R0:W5:Y:S01]  /*17a0*/  @P0 LDG.E.64 R172, desc[UR14][R150.64] ;  /* 0x0000000e96ac0981 */ /* 0x000162000c1e1b00 */
[----:B------:R-:W-:Y:S01]  /*17b0*/  FADD.FTZ R71, R71, R149 ;  /* 0x0000009547477221 */ /* 0x000fe20000010000 */
[C---:B------:R-:W-:Y:S01]  /*17c0*/  FFMA.FTZ R43, R170.reuse, R149, R43 ;  /* 0x00000095aa2b7223 */ /* 0x040fe2000001002b */
[----:B------:R-:W-:Y:S01]  /*17d0*/  FADD.FTZ R127, R127, R148 ;  /* 0x000000947f7f7221 */ /* 0x000fe20000010000 */
[-C--:B------:R-:W-:Y:S01]  /*17e0*/  FFMA.FTZ R99, R170, R148.reuse, R99 ;  /* 0x00000094aa637223 */ /* 0x080fe20000010063 */
[----:B0-----:R-:W-:Y:S01]  /*17f0*/  FMUL.FTZ R150, R247, R148 ;  /* 0x00000094f7967220 */ /* 0x001fe20000410000 */
[----:B------:R-:W-:-:S03]  /*1800*/  FFMA.FTZ R148, R13, R12, R197 ;  /* 0x0000000c0d947223 */ /* 0x000fc600000100c5 */
[----:B------:R-:W-:Y:S01]  /*1810*/  FFMA.FTZ R171, R251, R149, R150 ;  /* 0x00000095fbab7223 */ /* 0x000fe20000010096 */
[----:B------:R-:W-:Y:S01]  /*1820*/  FADD.FTZ R149, R198, R12 ;  /* 0x0000000cc6957221 */ /* 0x000fe20000010000 */
[----:B------:R-:W-:-:S03]  /*1830*/  FFMA.FTZ R148, R163, R162, R148 ;  /* 0x000000a2a3947223 */ /* 0x000fc60000010094 */
[----:B------:R-:W-:Y:S01]  /*1840*/  FADD.FTZ R149, R149, R162 ;  /* 0x000000a295957221 */ /* 0x000fe20000010000 */
[----:B------:R-:W-:-:S03]  /*1850*/  FFMA.FTZ R197, R161, R160, R148 ;  /* 0x000000a0a1c57223 */ /* 0x000fc60000010094 */
[----:B------:R-:W-:Y:S01]  /*1860*/  FADD.FTZ R198, R149, R160 ;  /* 0x000000a095c67221 */ /* 0x000fe20000010000 */
[----:B------:R-:W-:Y:S01]  /*1870*/  IADD3 R199, PT, PT, R199, 0x100, RZ ;  /* 0x00000100c7c77810 */ /* 0x000fe20007ffe0ff */
[----:B------:R-:W-:Y:S02]  /*1880*/  FFMA.FTZ R197, R170, R171, R197 ;  /* 0x000000abaac57223 */ /* 0x000fe400000100c5 */
[----:B------:R-:W-:-:S07]  /*1890*/  FADD.FTZ R198, R198, R171 ;  /* 0x000000abc6c67221 */ /* 0x000fce0000010000 */
.L_x_1508:
[----:B------:R-:W-:Y:S05]  /*18a0*/  BSYNC.RECONVERGENT B0 ;  /* 0x0000000000007941 */ /* 0x000fea0003800200 */
.L_x_1507:
        /* <DEDUP_REMOVED lines=16> */
[----:B------:R-:W-:Y:S01]  /*19b0*/  IMAD.MOV.U32 R158, RZ, RZ, R10 ;  /* 0x000000ffff9e7224 */ /* 0x000fe200078e000a */
[----:B----4-:R-:W-:-:S04]  /*19c0*/  MOV R157, R150 ;  /* 0x00000096009d7202 */ /* 0x010fc80000000f00 */
[----:B------:R-:W-:Y:S01]  /*19d0*/  SHF.L.U32 R157, R157, 0x10, RZ ;  /* 0x000000109d9d7819 */ /* 0x000fe200000006ff */
[----:B--2---:R-:W-:Y:S01]  /*19e0*/  IMAD.U32 R11, R148, 0x10000, RZ ;  /* 0x00010000940b7824 */ /* 0x004fe200078e00ff */
[----:B------:R-:W-:-:S03]  /*19f0*/  SHF.L.U32 R158, R158, 0x10, RZ ;  /* 0x000000109e9e7819 */ /* 0x000fc600000006ff */
[----:B------:R-:W-:Y:S01]  /*1a00*/  FADD.FTZ R11, R11, -UR7 ;  /* 0x800000070b0b7e21 */ /* 0x000fe20008010000 */
[----:B-----5:R-:W-:-:S03]  /*1a10*/  FMUL.FTZ R10, R236, R157 ;  /* 0x0000009dec0a7220 */ /* 0x020fc60000410000 */
[----:B------:R-:W-:Y:S01]  /*1a20*/  FMUL.FTZ R11, R11, UR25 ;  /* 0x000000190b0b7c20 */ /* 0x000fe20008410000 */
[----:B------:R-:W-:Y:S01]  /*1a30*/  FADD.FTZ R72, R72, R158 ;  /* 0x0000009e48487221 */ /* 0x000fe20000010000 */
[-C--:B------:R-:W-:Y:S02]  /*1a40*/  FFMA.FTZ R10, R240, R158.reuse, R10 ;  /* 0x0000009ef00a7223 */ /* 0x080fe4000001000a */
[----:B------:R-:W-:Y:S01]  /*1a50*/  FFMA.FTZ R44, R11, R158, R44 ;  /* 0x0000009e0b2c7223 */ /* 0x000fe2000001002c */
[----:B------:R-:W-:Y:S02]  /*1a60*/  SHF.R.U64 R158, R148, 0x10, R149 ;  /* 0x00000010949e7819 */ /* 0x000fe40000001295 */
[--C-:B------:R-:W-:Y:S02]  /*1a70*/  SHF.R.U64 R148, R150, 0x10, R151.reuse ;  /* 0x0000001096947819 */ /* 0x100fe40000001297 */
[----:B------:R-:W-:Y:S01]  /*1a80*/  SHF.L.U32 R158, R158, 0x10, RZ ;  /* 0x000000109e9e7819 */ /* 0x000fe200000006ff */
[--C-:B------:R-:W-:Y:S01]  /*1a90*/  IMAD.MOV.U32 R150, RZ, RZ, R151.reuse ;  /* 0x000000ffff967224 */ /* 0x100fe200078e0097 */
[----:B------:R-:W-:-:S02]  /*1aa0*/  SHF.R.U32.HI R186, RZ, 0x10, R151 ;  /* 0x00000010ffba7819 */ /* 0x000fc40000011697 */
[----:B------:R-:W-:Y:S01]  /*1ab0*/  SHF.L.U32 R148, R148, 0x10, RZ ;  /* 0x0000001094947819 */ /* 0x000fe200000006ff */
[----:B------:R-:W-:Y:S01]  /*1ac0*/  FADD.FTZ R158, R158, -UR7 ;  /* 0x800000079e9e7e21 */ /* 0x000fe20008010000 */
[----:B------:R-:W-:Y:S01]  /*1ad0*/  SHF.L.U32 R151, R149, 0x10, RZ ;  /* 0x0000001095977819 */ /* 0x000fe200000006ff */
[----:B------:R-:W-:Y:S01]  /*1ae0*/  FADD.FTZ R128, R128, R157 ;  /* 0x0000009d80807221 */ /* 0x000fe20000010000 */
[----:B------:R-:W-:Y:S01]  /*1af0*/  FFMA.FTZ R100, R11, R157, R100 ;  /* 0x0000009d0b647223 */ /* 0x000fe20000010064 */
[----:B------:R-:W-:Y:S01]  /*1b00*/  FMUL.FTZ R159, R158, UR25 ;  /* 0x000000199e9f7c20 */ /* 0x000fe20008410000 */
[----:B------:R-:W-:Y:S02]  /*1b10*/  IMAD.U32 R156, R156, 0x10000, RZ ;  /* 0x000100009c9c7824 */ /* 0x000fe400078e00ff */
[----:B------:R-:W-:Y:S01]  /*1b20*/  FMUL.FTZ R158, R237, R148 ;  /* 0x00000094ed9e7220 */ /* 0x000fe20000410000 */
[----:B------:R-:W-:Y:S01]  /*1b30*/  SHF.L.U32 R150, R150, 0x10, RZ ;  /* 0x0000001096967819 */ /* 0x000fe200000006ff */
[----:B------:R-:W-:Y:S01]  /*1b40*/  FADD.FTZ R157, R151, -UR7 ;  /* 0x80000007979d7e21 */ /* 0x000fe20008010000 */
[----:B------:R-:W-:Y:S01]  /*1b50*/  FADD.FTZ R73, R73, R156 ;  /* 0x0000009c49497221 */ /* 0x000fe20000010000 */
[-C--:B------:R-:W-:Y:S01]  /*1b60*/  FFMA.FTZ R45, R159, R156.reuse, R45 ;  /* 0x0000009c9f2d7223 */ /* 0x080fe2000001002d */
[----:B------:R-:W-:Y:S01]  /*1b70*/  FFMA.FTZ R158, R241, R156, R158 ;  /* 0x0000009cf19e7223 */ /* 0x000fe2000001009e */
[----:B------:R-:W-:-:S02]  /*1b80*/  IMAD.U32 R151, R187, 0x10000, RZ ;  /* 0x00010000bb977824 */ /* 0x000fc400078e00ff */
[----:B------:R-:W-:Y:S01]  /*1b90*/  FMUL.FTZ R157, R157, UR25 ;  /* 0x000000199d9d7c20 */ /* 0x000fe20008410000 */
[-C--:B------:R-:W-:Y:S01]  /*1ba0*/  FMUL.FTZ R156, R238, R150.reuse ;  /* 0x00000096ee9c7220 */ /* 0x080fe20000410000 */
[----:B------:R-:W-:Y:S01]  /*1bb0*/  FADD.FTZ R130, R130, R150 ;  /* 0x0000009682827221 */ /* 0x000fe20000010000 */
[----:B------:R-:W-:Y:S01]  /*1bc0*/  FADD.FTZ R74, R74, R151 ;  /* 0x000000974a4a7221 */ /* 0x000fe20000010000 */
[CC--:B------:R-:W-:Y:S01]  /*1bd0*/  FFMA.FTZ R46, R157.reuse, R151.reuse, R46 ;  /* 0x000000979d2e7223 */ /* 0x0c0fe2000001002e */
[----:B------:R-:W-:Y:S01]  /*1be0*/  FFMA.FTZ R156, R242, R151, R156 ;  /* 0x00000097f29c7223 */ /* 0x000fe2000001009c */
[----:B------:R-:W-:Y:S02]  /*1bf0*/  FFMA.FTZ R102, R157, R150, R102 ;  /* 0x000000969d667223 */ /* 0x000fe40000010066 */
[----:B------:R-:W0:Y:S01]  /*1c00*/  @P0 LDC.64 R150, c[0x0][0x438] ;  /* 0x00010e00ff960b82 */ /* 0x000e220000000a00 */
[----:B------:R-:W-:Y:S01]  /*1c10*/  SHF.R.U32.HI R149, RZ, 0x10, R149 ;  /* 0x00000010ff957819 */ /* 0x000fe20000011695 */
[----:B------:R-:W-:-:S03]  /*1c20*/  FADD.FTZ R129, R129, R148 ;  /* 0x0000009481817221 */ /* 0x000fc60000010000 */
[----:B------:R-:W-:Y:S01]  /*1c30*/  SHF.L.U32 R149, R149, 0x10, RZ ;  /* 0x0000001095957819 */ /* 0x000fe200000006ff */
[----:B------:R-:W-:Y:S01]  /*1c40*/  FFMA.FTZ R101, R159, R148, R101 ;  /* 0x000000949f657223 */ /* 0x000fe20000010065 */
[----:B------:R-:W-:-:S03]  /*1c50*/  SHF.L.U32 R148, R186, 0x10, RZ ;  /* 0x00000010ba947819 */ /* 0x000fc600000006ff */
[----:B------:R-:W-:Y:S01]  /*1c60*/  FADD.FTZ R186, R149, -UR7 ;  /* 0x8000000795ba7e21 */ /* 0x000fe20008010000 */
[----:B------:R-:W-:-:S03]  /*1c70*/  IMAD.U32 R149, R200, 0x10000, RZ ;  /* 0x00010000c8957824 */ /* 0x000fc600078e00ff */
        /* <DEDUP_REMOVED lines=18> */
.L_x_1510:
[----:B------:R-:W-:Y:S05]  /*1da0*/  BSYNC.RECONVERGENT B0 ;  /* 0x0000000000007941 */ /* 0x000fea0003800200 */
.L_x_1509:
        /* <DEDUP_REMOVED lines=13> */
[--C-:B---3--:R-:W-:Y:S01]  /*1e80*/  SHF.R.U64 R152, R8, 0x10, R9.reuse ;  /* 0x0000001008987819 */ /* 0x108fe20000001209 */
[--C-:B------:R-:W-:Y:S01]  /*1e90*/  IMAD.MOV.U32 R189, RZ, RZ, R9.reuse ;  /* 0x000000ffffbd7224 */ /* 0x100fe200078e0009 */
[----:B------:R-:W-:Y:S02]  /*1ea0*/  SHF.R.U32.HI R200, RZ, 0x10, R9 ;  /* 0x00000010ffc87819 */ /* 0x000fe40000011609 */
[----:B------:R-:W-:Y:S02]  /*1eb0*/  MOV R154, R8 ;  /* 0x00000008009a7202 */ /* 0x000fe40000000f00 */
[----:B----4-:R-:W-:Y:S02]  /*1ec0*/  MOV R153, R150 ;  /* 0x0000009600997202 */ /* 0x010fe40000000f00 */
[----:B--2---:R-:W-:-:S03]  /*1ed0*/  SHF.L.U32 R9, R148, 0x10, RZ ;  /* 0x0000001094097819 */ /* 0x004fc600000006ff */
[----:B------:R-:W-:Y:S01]  /*1ee0*/  IMAD.U32 R153, R153, 0x10000, RZ ;  /* 0x0001000099997824 */ /* 0x000fe200078e00ff */
[----:B------:R-:W-:Y:S01]  /*1ef0*/  SHF.L.U32 R154, R154, 0x10, RZ ;  /* 0x000000109a9a7819 */ /* 0x000fe200000006ff */
[----:B------:R-:W-:Y:S02]  /*1f00*/  FADD.FTZ R9, R9, -UR7 ;  /* 0x8000000709097e21 */ /* 0x000fe40008010000 */
[----:B-----5:R-:W-:Y:S02]  /*1f10*/  FMUL.FTZ R8, R228, R153 ;  /* 0x00000099e4087220 */ /* 0x020fe40000410000 */
[----:B------:R-:W-:Y:S01]  /*1f20*/  FMUL.FTZ R9, R9, UR25 ;  /* 0x0000001909097c20 */ /* 0x000fe20008410000 */
[----:B------:R-:W-:Y:S01]  /*1f30*/  FADD.FTZ R76, R76, R154 ;  /* 0x0000009a4c4c7221 */ /* 0x000fe20000010000 */
[-C--:B------:R-:W-:Y:S02]  /*1f40*/  FFMA.FTZ R8, R232, R154.reuse, R8 ;  /* 0x0000009ae8087223 */ /* 0x080fe40000010008 */
[----:B------:R-:W-:Y:S01]  /*1f50*/  FFMA.FTZ R48, R9, R154, R48 ;  /* 0x0000009a09307223 */ /* 0x000fe20000010030 */
[----:B------:R-:W-:-:S02]  /*1f60*/  SHF.R.U64 R154, R148, 0x10, R149 ;  /* 0x00000010949a7819 */ /* 0x000fc40000001295 */
[----:B------:R-:W-:-:S03]  /*1f70*/  SHF.R.U64 R148, R150, 0x10, R151 ;  /* 0x0000001096947819 */ /* 0x000fc60000001297 */
[----:B------:R-:W-:Y:S01]  /*1f80*/  IMAD.U32 R154, R154, 0x10000, RZ ;  /* 0x000100009a9a7824 */ /* 0x000fe200078e00ff */
[----:B------:R-:W-:Y:S02]  /*1f90*/  SHF.L.U32 R148, R148, 0x10, RZ ;  /* 0x0000001094947819 */ /* 0x000fe400000006ff */
[----:B------:R-:W-:Y:S01]  /*1fa0*/  MOV R150, R151 ;  /* 0x0000009700967202 */ /* 0x000fe20000000f00 */
[----:B------:R-:W-:Y:S01]  /*1fb0*/  FADD.FTZ R154, R154, -UR7 ;  /* 0x800000079a9a7e21 */ /* 0x000fe20008010000 */
[----:B------:R-:W-:Y:S01]  /*1fc0*/  SHF.R.U32.HI R188, RZ, 0x10, R151 ;  /* 0x00000010ffbc7819 */ /* 0x000fe20000011697 */
[----:B------:R-:W-:Y:S01]  /*1fd0*/  IMAD.U32 R151, R149, 0x10000, RZ ;  /* 0x0001000095977824 */ /* 0x000fe200078e00ff */
[----:B------:R-:W-:Y:S01]  /*1fe0*/  SHF.L.U32 R152, R152, 0x10, RZ ;  /* 0x0000001098987819 */ /* 0x000fe200000006ff */
[----:B------:R-:W-:Y:S01]  /*1ff0*/  FMUL.FTZ R155, R154, UR25 ;  /* 0x000000199a9b7c20 */ /* 0x000fe20008410000 */
[----:B------:R-:W-:Y:S01]  /*2000*/  FADD.FTZ R132, R132, R153 ;  /* 0x0000009984847221 */ /* 0x000fe20000010000 */
[----:B------:R-:W-:Y:S01]  /*2010*/  FFMA.FTZ R104, R9, R153, R104 ;  /* 0x0000009909687223 */ /* 0x000fe20000010068 */
[----:B------:R-:W-:Y:S01]  /*2020*/  FMUL.FTZ R154, R229, R148 ;  /* 0x00000094e59a7220 */ /* 0x000fe20000410000 */
[----:B------:R-:W-:Y:S01]  /*2030*/  SHF.L.U32 R150, R150, 0x10, RZ ;  /* 0x0000001096967819 */ /* 0x000fe200000006ff */
[----:B------:R-:W-:Y:S01]  /*2040*/  FADD.FTZ R153, R151, -UR7 ;  /* 0x8000000797997e21 */ /* 0x000fe20008010000 */
[----:B------:R-:W-:Y:S01]  /*2050*/  FADD.FTZ R77, R77, R152 ;  /* 0x000000984d4d7221 */ /* 0x000fe20000010000 */
[-C--:B------:R-:W-:Y:S01]  /*2060*/  FFMA.FTZ R49, R155, R152.reuse, R49 ;  /* 0x000000989b317223 */ /* 0x080fe20000010031 */
[----:B------:R-:W-:Y:S01]  /*2070*/  FFMA.FTZ R154, R233, R152, R154 ;  /* 0x00000098e99a7223 */ /* 0x000fe2000001009a */
[----:B------:R-:W-:Y:S01]  /*2080*/  SHF.L.U32 R151, R189, 0x10, RZ ;  /* 0x00000010bd977819 */ /* 0x000fe200000006ff */
[----:B------:R-:W-:Y:S01]  /*2090*/  FMUL.FTZ R153, R153, UR25 ;  /* 0x0000001999997c20 */ /* 0x000fe20008410000 */
[----:B------:R-:W-:Y:S01]  /*20a0*/  FMUL.FTZ R152, R230, R150 ;  /* 0x00000096e6987220 */ /* 0x000fe20000410000 */
[----:B------:R-:W-:-:S02]  /*20b0*/  FADD.FTZ R134, R134, R150 ;  /* 0x0000009686867221 */ /* 0x000fc40000010000 */
[----:B------:R-:W-:Y:S01]  /*20c0*/  FADD.FTZ R78, R78, R151 ;  /* 0x000000974e4e7221 */ /* 0x000fe20000010000 */
[CC--:B------:R-:W-:Y:S01]  /*20d0*/  FFMA.FTZ R50, R153.reuse, R151.reuse, R50 ;  /* 0x0000009799327223 */ /* 0x0c0fe20000010032 */
[----:B------:R-:W-:Y:S01]  /*20e0*/  FFMA.FTZ R152, R234, R151, R152 ;  /* 0x00000097ea987223 */ /* 0x000fe20000010098 */
[----:B------:R-:W-:Y:S02]  /*20f0*/  FFMA.FTZ R106, R153, R150, R106 ;  /* 0x00000096996a7223 */ /* 0x000fe4000001006a */
[----:B------:R-:W0:Y:S01]  /*2100*/  @P0 LDC.64 R150, c[0x0][0x438] ;  /* 0x00010e00ff960b82 */ /* 0x000e220000000a00 */
[----:B------:R-:W-:Y:S01]  /*2110*/  SHF.R.U32.HI R149, RZ, 0x10, R149 ;  /* 0x00000010ff957819 */ /* 0x000fe20000011695 */
[----:B------:R-:W-:Y:S01]  /*2120*/  FADD.FTZ R133, R133, R148 ;  /* 0x0000009485857221 */ /* 0x000fe20000010000 */
[----:B------:R-:W-:-:S03]  /*2130*/  FFMA.FTZ R105, R155, R148, R105 ;  /* 0x000000949b697223 */ /* 0x000fc60000010069 */
[----:B------:R-:W-:Y:S01]  /*2140*/  IMAD.U32 R149, R149, 0x10000, RZ ;  /* 0x0001000095957824 */ /* 0x000fe200078e00ff */
[----:B------:R-:W-:-:S03]  /*2150*/  SHF.L.U32 R148, R188, 0x10, RZ ;  /* 0x00000010bc947819 */ /* 0x000fc600000006ff */
        /* <DEDUP_REMOVED lines=17> */
[----:B------:R-:W-:Y:S02]  /*2270*/  VIADD R199, R199, 0x100 ;  /* 0x00000100c7c77836 */ /* 0x000fe40000000000 */
[----:B------:R-:W-:Y:S01]  /*2280*/  FFMA.FTZ R197, R188, R189, R197 ;  /* 0x000000bdbcc57223 */ /* 0x000fe200000100c5 */
[----:B------:R-:W-:-:S07]  /*2290*/  FADD.FTZ R198, R198, R189 ;  /* 0x000000bdc6c67221 */ /* 0x000fce0000010000 */
.L_x_1512:
[----:B------:R-:W-:Y:S05]  /*22a0*/  BSYNC.RECONVERGENT B0 ;  /* 0x0000000000007941 */ /* 0x000fea0003800200 */
.L_x_1511:
        /* <DEDUP_REMOVED lines=10> */
[----:B------:R3:W2:Y:S01]  /*2350*/  LDG.E.64 R148, desc[UR14][R34.64] ;  /* 0x0000000e22947981 */ /* 0x0006a2000c1e1b00 */
        /* <DEDUP_REMOVED lines=18> */
[----:B------:R-:W-:Y:S01]  /*2480*/  SHF.L.U32 R150, R150, 0x10, RZ ;  /* 0x0000001096967819 */ /* 0x000fe200000006ff */
[----:B------:R-:W-:Y:S01]  /*2490*/  FADD.FTZ R136, R136, R35 ;  /* 0x0000002388887221 */ /* 0x000fe20000010000 */
[----:B------:R-:W-:Y:S01]  /*24a0*/  FFMA.FTZ R108, R7, R35, R108 ;  /* 0x00000023076c7223 */ /* 0x000fe2000001006c */
[----:B------:R-:W-:Y:S02]  /*24b0*/  IMAD.U32 R148, R148, 0x10000, RZ ;  /* 0x0001000094947824 */ /* 0x000fe400078e00ff */
[----:B------:R-:W-:Y:S01]  /*24c0*/  FADD.FTZ R35, R150, -UR7 ;  /* 0x8000000796237e21 */ /* 0x000fe20008010000 */
[----:B------:R-:W-:Y:S02]  /*24d0*/  SHF.L.U32 R34, R34, 0x10, RZ ;  /* 0x0000001022227819 */ /* 0x000fe400000006ff */
[----:B------:R-:W-:Y:S01]  /*24e0*/  MOV R32, R33 ;  /* 0x0000002100207202 */ /* 0x000fe20000000f00 */
[----:B------:R-:W-:Y:S01]  /*24f0*/  FMUL.FTZ R35, R35, UR25 ;  /* 0x0000001923237c20 */ /* 0x000fe20008410000 */
[----:B------:R-:W-:Y:S01]  /*2500*/  SHF.R.U32.HI R190, RZ, 0x10, R33 ;  /* 0x00000010ffbe7819 */ /* 0x000fe20000011621 */
[----:B------:R-:W-:Y:S01]  /*2510*/  FMUL.FTZ R33, R221, R148 ;  /* 0x00000094dd217220 */ /* 0x000fe20000410000 */
[----:B------:R-:W-:Y:S01]  /*2520*/  FADD.FTZ R81, R81, R34 ;  /* 0x0000002251517221 */ /* 0x000fe20000010000 */
[----:B------:R-:W-:-:S02]  /*2530*/  FFMA.FTZ R53, R35, R34, R53 ;  /* 0x0000002223357223 */ /* 0x000fc40000010035 */
[----:B------:R-:W-:Y:S01]  /*2540*/  FFMA.FTZ R34, R225, R34, R33 ;  /* 0x00000022e1227223 */ /* 0x000fe20000010021 */
[----:B------:R-:W-:Y:S01]  /*2550*/  SHF.L.U32 R33, R149, 0x10, RZ ;  /* 0x0000001095217819 */ /* 0x000fe200000006ff */
[----:B------:R-:W-:Y:S01]  /*2560*/  IMAD.U32 R150, R32, 0x10000, RZ ;  /* 0x0001000020967824 */ /* 0x000fe200078e00ff */
[----:B------:R-:W-:-:S03]  /*2570*/  SHF.L.U32 R32, R151, 0x10, RZ ;  /* 0x0000001097207819 */ /* 0x000fc600000006ff */
[----:B------:R-:W-:Y:S01]  /*2580*/  FADD.FTZ R33, R33, -UR7 ;  /* 0x8000000721217e21 */ /* 0x000fe20008010000 */
[----:B------:R-:W-:-:S03]  /*2590*/  FMUL.FTZ R151, R222, R150 ;  /* 0x00000096de977220 */ /* 0x000fc60000410000 */
[----:B------:R-:W-:Y:S01]  /*25a0*/  FMUL.FTZ R33, R33, UR25 ;  /* 0x0000001921217c20 */ /* 0x000fe20008410000 */
[----:B------:R-:W-:Y:S01]  /*25b0*/  FADD.FTZ R82, R82, R32 ;  /* 0x0000002052527221 */ /* 0x000fe20000010000 */
[----:B------:R-:W-:Y:S02]  /*25c0*/  FADD.FTZ R138, R138, R150 ;  /* 0x000000968a8a7221 */ /* 0x000fe40000010000 */
        /* <DEDUP_REMOVED lines=29> */
.L_x_1514:
[----:B------:R-:W-:Y:S05]  /*27a0*/  BSYNC.RECONVERGENT B0 ;  /* 0x0000000000007941 */ /* 0x000fea0003800200 */
.L_x_1513:
        /* <DEDUP_REMOVED lines=28> */
[----:B------:R-:W-:Y:S02]  /*2970*/  SHF.R.U64 R148, R30, 0x10, R31 ;  /* 0x000000101e947819 */ /* 0x000fe4000000121f */
[----:B------:R-:W-:Y:S02]  /*2980*/  SHF.L.U32 R151, R151, 0x10, RZ ;  /* 0x0000001097977819 */ /* 0x000fe400000006ff */
[----:B------:R-:W-:-:S03]  /*2990*/  SHF.L.U32 R148, R148, 0x10, RZ ;  /* 0x0000001094947819 */ /* 0x000fc600000006ff */
[----:B------:R-:W-:Y:S01]  /*29a0*/  FADD.FTZ R151, R151, -UR7 ;  /* 0x8000000797977e21 */ /* 0x000fe20008010000 */
[--C-:B------:R-:W-:Y:S01]  /*29b0*/  IMAD.MOV.U32 R30, RZ, RZ, R31.reuse ;  /* 0x000000ffff1e7224 */ /* 0x100fe200078e001f */
[----:B------:R-:W-:Y:S01]  /*29c0*/  SHF.R.U32.HI R193, RZ, 0x10, R31 ;  /* 0x00000010ffc17819 */ /* 0x000fe2000001161f */
[----:B------:R-:W-:Y:S02]  /*29d0*/  IMAD.U32 R29, R29, 0x10000, RZ ;  /* 0x000100001d1d7824 */ /* 0x000fe400078e00ff */
[----:B------:R-:W-:Y:S01]  /*29e0*/  FMUL.FTZ R192, R151, UR25 ;  /* 0x0000001997c07c20 */ /* 0x000fe20008410000 */
[----:B------:R-:W-:Y:S01]  /*29f0*/  FMUL.FTZ R31, R213, R148 ;  /* 0x00000094d51f7220 */ /* 0x000fe20000410000 */
[----:B------:R-:W-:Y:S02]  /*2a00*/  FADD.FTZ R85, R85, R29 ;  /* 0x0000001d55557221 */ /* 0x000fe40000010000 */
[-C--:B------:R-:W-:Y:S01]  /*2a10*/  FFMA.FTZ R57, R192, R29.reuse, R57 ;  /* 0x0000001dc0397223 */ /* 0x080fe20000010039 */
[----:B------:R-:W-:Y:S01]  /*2a20*/  FFMA.FTZ R31, R217, R29, R31 ;  /* 0x0000001dd91f7223 */ /* 0x000fe2000001001f */
[----:B------:R-:W-:Y:S01]  /*2a30*/  SHF.L.U32 R29, R149, 0x10, RZ ;  /* 0x00000010951d7819 */ /* 0x000fe200000006ff */
[----:B------:R-:W-:Y:S01]  /*2a40*/  FADD.FTZ R140, R140, R150 ;  /* 0x000000968c8c7221 */ /* 0x000fe20000010000 */
[----:B------:R-:W-:Y:S01]  /*2a50*/  FFMA.FTZ R112, R5, R150, R112 ;  /* 0x0000009605707223 */ /* 0x000fe20000010070 */
[----:B------:R-:W-:-:S02]  /*2a60*/  SHF.L.U32 R150, R30, 0x10, RZ ;  /* 0x000000101e967819 */ /* 0x000fc400000006ff */
[----:B------:R-:W-:Y:S01]  /*2a70*/  FADD.FTZ R30, R29, -UR7 ;  /* 0x800000071d1e7e21 */ /* 0x000fe20008010000 */
[----:B------:R-:W-:Y:S02]  /*2a80*/  IMAD.U32 R29, R194, 0x10000, RZ ;  /* 0x00010000c21d7824 */ /* 0x000fe400078e00ff */
[-C--:B------:R-:W-:Y:S01]  /*2a90*/  FMUL.FTZ R151, R214, R150.reuse ;  /* 0x00000096d6977220 */ /* 0x080fe20000410000 */
[----:B------:R-:W-:Y:S01]  /*2aa0*/  FMUL.FTZ R30, R30, UR25 ;  /* 0x000000191e1e7c20 */ /* 0x000fe20008410000 */
[----:B------:R-:W-:Y:S01]  /*2ab0*/  FADD.FTZ R86, R86, R29 ;  /* 0x0000001d56567221 */ /* 0x000fe20000010000 */
[----:B------:R-:W-:Y:S02]  /*2ac0*/  FADD.FTZ R142, R142, R150 ;  /* 0x000000968e8e7221 */ /* 0x000fe40000010000 */
[-C--:B------:R-:W-:Y:S01]  /*2ad0*/  FFMA.FTZ R58, R30, R29.reuse, R58 ;  /* 0x0000001d1e3a7223 */ /* 0x080fe2000001003a */
[----:B------:R-:W-:Y:S01]  /*2ae0*/  FFMA.FTZ R29, R218, R29, R151 ;  /* 0x0000001dda1d7223 */ /* 0x000fe20000010097 */
[----:B------:R-:W-:-:S02]  /*2af0*/  FFMA.FTZ R114, R30, R150, R114 ;  /* 0x000000961e727223 */ /* 0x000fc40000010072 */
[----:B------:R-:W0:Y:S01]  /*2b00*/  @P0 LDC.64 R150, c[0x0][0x438] ;  /* 0x00010e00ff960b82 */ /* 0x000e220000000a00 */
[----:B------:R-:W-:Y:S01]  /*2b10*/  SHF.R.U32.HI R149, RZ, 0x10, R149 ;  /* 0x00000010ff957819 */ /* 0x000fe20000011695 */
[----:B------:R-:W-:-:S03]  /*2b20*/  FADD.FTZ R141, R141, R148 ;  /* 0x000000948d8d7221 */ /* 0x000fc60000010000 */
[----:B------:R-:W-:Y:S01]  /*2b30*/  SHF.L.U32 R149, R149, 0x10, RZ ;  /* 0x0000001095957819 */ /* 0x000fe200000006ff */
[----:B------:R-:W-:Y:S01]  /*2b40*/  FFMA.FTZ R113, R192, R148, R113 ;  /* 0x00000094c0717223 */ /* 0x000fe20000010071 */
[----:B------:R-:W-:Y:S01]  /*2b50*/  SHF.L.U32 R148, R193, 0x10, RZ ;  /* 0x00000010c1947819 */ /* 0x000fe200000006ff */
[----:B------:R-:W-:Y:S01]  /*2b60*/  FADD.FTZ R198, R198, R4 ;  /* 0x00000004c6c67221 */ /* 0x000fe20000010000 */
[----:B------:R-:W-:Y:S01]  /*2b70*/  FFMA.FTZ R197, R5, R4, R197 ;  /* 0x0000000405c57223 */ /* 0x000fe200000100c5 */
[----:B------:R-:W-:Y:S01]  /*2b80*/  FADD.FTZ R193, R149, -UR7 ;  /* 0x8000000795c17e21 */ /* 0x000fe20008010000 */
[----:B------:R-:W-:Y:S02]  /*2b90*/  IMAD.U32 R149, R200, 0x10000, RZ ;  /* 0x00010000c8957824 */ /* 0x000fe400078e00ff */
[----:B------:R-:W-:Y:S01]  /*2ba0*/  FADD.FTZ R198, R198, R31 ;  /* 0x0000001fc6c67221 */ /* 0x000fe20000010000 */
[----:B------:R-:W-:Y:S01]  /*2bb0*/  FFMA.FTZ R197, R192, R31, R197 ;  /* 0x0000001fc0c57223 */ /* 0x000fe200000100c5 */
[----:B------:R-:W-:Y:S01]  /*2bc0*/  FMUL.FTZ R193, R193, UR25 ;  /* 0x00000019c1c17c20 */ /* 0x000fe20008410000 */
[----:B0-----:R-:W-:-:S05]  /*2bd0*/  @P0 IMAD.WIDE.U32 R150, R199, 0x8, R150 ;  /* 0x00000008c7960825 */ /* 0x001fca00078e0096 */
[----:B------:R0:W5:Y:S01]  /*2be0*/  @P0 LDG.E.64 R182, desc[UR14][R150.64] ;  /* 0x0000000e96b60981 */ /* 0x000162000c1e1b00 */
[----:B------:R-:W-:Y:S01]  /*2bf0*/  FADD.FTZ R87, R87, R149 ;  /* 0x0000009557577221 */ /* 0x000fe20000010000 */
[----:B------:R-:W-:Y:S01]  /*2c00*/  FFMA.FTZ R59, R193, R149, R59 ;  /* 0x00000095c13b7223 */ /* 0x000fe2000001003b */
[----:B------:R-:W-:Y:S01]  /*2c10*/  FADD.FTZ R143, R143, R148 ;  /* 0x000000948f8f7221 */ /* 0x000fe20000010000 */
[-C--:B------:R-:W-:Y:S01]  /*2c20*/  FFMA.FTZ R115, R193, R148.reuse, R115 ;  /* 0x00000094c1737223 */ /* 0x080fe20000010073 */
[----:B0-----:R-:W-:Y:S01]  /*2c30*/  FMUL.FTZ R150, R215, R148 ;  /* 0x00000094d7967220 */ /* 0x001fe20000410000 */
[----:B------:R-:W-:-:S03]  /*2c40*/  FFMA.FTZ R148, R30, R29, R197 ;  /* 0x0000001d1e947223 */ /* 0x000fc600000100c5 */
[----:B------:R-:W-:Y:S01]  /*2c50*/  FFMA.FTZ R194, R219, R149, R150 ;  /* 0x00000095dbc27223 */ /* 0x000fe20000010096 */
[----:B------:R-:W-:Y:S01]  /*2c60*/  FADD.FTZ R149, R198, R29 ;  /* 0x0000001dc6957221 */ /* 0x000fe20000010000 */
[----:B------:R-:W-:Y:S02]  /*2c70*/  IADD3 R199, PT, PT, R199, 0x100, RZ ;  /* 0x00000100c7c77810 */ /* 0x000fe40007ffe0ff */
[----:B------:R-:W-:Y:S01]  /*2c80*/  FFMA.FTZ R197, R193, R194, R148 ;  /* 0x000000c2c1c57223 */ /* 0x000fe20000010094 */
[----:B------:R-:W-:-:S07]  /*2c90*/  FADD.FTZ R198, R149, R194 ;  /* 0x000000c295c67221 */ /* 0x000fce0000010000 */
.L_x_1516:
[----:B------:R-:W-:Y:S05]  /*2ca0*/  BSYNC.RECONVERGENT B0 ;  /* 0x0000000000007941 */ /* 0x000fea0003800200 */
.L_x_1515:
        /* <DEDUP_REMOVED lines=16> */
[--C-:B---3--:R-:W-:Y:S01]  /*2db0*/  SHF.R.U64 R25, R2, 0x10, R3.reuse ;  /* 0x0000001002197819 */ /* 0x108fe20000001203 */
[--C-:B0-----:R-:W-:Y:S01]  /*2dc0*/  IMAD.MOV.U32 R151, RZ, RZ, R3.reuse ;  /* 0x000000ffff977224 */ /* 0x101fe200078e0003 */
[----:B------:R-:W-:Y:S02]  /*2dd0*/  SHF.R.U32.HI R196, RZ, 0x10, R3 ;  /* 0x00000010ffc47819 */ /* 0x000fe40000011603 */
[----:B------:R-:W-:Y:S02]  /*2de0*/  MOV R195, R2 ;  /* 0x0000000200c37202 */ /* 0x000fe40000000f00 */
[C---:B----4-:R-:W-:Y:S02]  /*2df0*/  SHF.L.U32 R3, R148.reuse, 0x10, RZ ;  /* 0x0000001094037819 */ /* 0x050fe400000006ff */
[----:B------:R-:W-:-:S03]  /*2e00*/  SHF.R.U64 R150, R148, 0x10, R149 ;  /* 0x0000001094967819 */ /* 0x000fc60000001295 */
[----:B------:R-:W-:Y:S01]  /*2e10*/  FADD.FTZ R3, R3, -UR7 ;  /* 0x8000000703037e21 */ /* 0x000fe20008010000 */
[----:B--2---:R-:W-:-:S03]  /*2e20*/  MOV R2, R26 ;  /* 0x0000001a00027202 */ /* 0x004fc60000000f00 */
[----:B------:R-:W-:Y:S01]  /*2e30*/  FMUL.FTZ R3, R3, UR25 ;  /* 0x0000001903037c20 */ /* 0x000fe20008410000 */
[----:B------:R-:W-:Y:S01]  /*2e40*/  SHF.R.U64 R148, R26, 0x10, R27 ;  /* 0x000000101a947819 */ /* 0x000fe2000000121b */
[----:B------:R-:W-:Y:S02]  /*2e50*/  IMAD.U32 R150, R150, 0x10000, RZ ;  /* 0x0001000096967824 */ /* 0x000fe400078e00ff */
[----:B------:R-:W-:Y:S01]  /*2e60*/  IMAD.U32 R28, R2, 0x10000, RZ ;  /* 0x00010000021c7824 */ /* 0x000fe200078e00ff */
[----:B------:R-:W-:Y:S02]  /*2e70*/  SHF.L.U32 R195, R195, 0x10, RZ ;  /* 0x00000010c3c37819 */ /* 0x000fe400000006ff */
[----:B------:R-:W-:Y:S01]  /*2e80*/  SHF.L.U32 R148, R148, 0x10, RZ ;  /* 0x0000001094947819 */ /* 0x000fe200000006ff */
[-C--:B-----5:R-:W-:Y:S01]  /*2e90*/  FMUL.FTZ R2, R204, R28.reuse ;  /* 0x0000001ccc027220 */ /* 0x0a0fe20000410000 */
[----:B------:R-:W-:Y:S01]  /*2ea0*/  FADD.FTZ R144, R144, R28 ;  /* 0x0000001c90907221 */ /* 0x000fe20000010000 */
[C---:B------:R-:W-:Y:S01]  /*2eb0*/  FFMA.FTZ R116, R3.reuse, R28, R116 ;  /* 0x0000001c03747223 */ /* 0x040fe20000010074 */
[----:B------:R-:W-:Y:S01]  /*2ec0*/  FADD.FTZ R28, R150, -UR7 ;  /* 0x80000007961c7e21 */ /* 0x000fe20008010000 */
[----:B------:R-:W-:Y:S01]  /*2ed0*/  FADD.FTZ R88, R88, R195 ;  /* 0x000000c358587221 */ /* 0x000fe20000010000 */
[-C--:B------:R-:W-:Y:S01]  /*2ee0*/  FFMA.FTZ R60, R3, R195.reuse, R60 ;  /* 0x000000c3033c7223 */ /* 0x080fe2000001003c */
[----:B------:R-:W-:Y:S01]  /*2ef0*/  FFMA.FTZ R2, R208, R195, R2 ;  /* 0x000000c3d0027223 */ /* 0x000fe20000010002 */
[----:B------:R-:W-:Y:S01]  /*2f00*/  MOV R26, R27 ;  /* 0x0000001b001a7202 */ /* 0x000fe20000000f00 */
[----:B------:R-:W-:Y:S01]  /*2f10*/  FMUL.FTZ R28, R28, UR25 ;  /* 0x000000191c1c7c20 */ /* 0x000fe20008410000 */
[----:B------:R-:W-:Y:S01]  /*2f20*/  SHF.R.U32.HI R195, RZ, 0x10, R27 ;  /* 0x00000010ffc37819 */ /* 0x000fe2000001161b */
[----:B------:R-:W-:Y:S01]  /*2f30*/  FMUL.FTZ R27, R205, R148 ;  /* 0x00000094cd1b7220 */ /* 0x000fe20000410000 */
[----:B------:R-:W-:-:S05]  /*2f40*/  SHF.L.U32 R25, R25, 0x10, RZ ;  /* 0x0000001019197819 */ /* 0x000fca00000006ff */
[----:B------:R-:W-:Y:S01]  /*2f50*/  FADD.FTZ R89, R89, R25 ;  /* 0x0000001959597221 */ /* 0x000fe20000010000 */
[-C--:B------:R-:W-:Y:S01]  /*2f60*/  FFMA.FTZ R61, R28, R25.reuse, R61 ;  /* 0x000000191c3d7223 */ /* 0x080fe2000001003d */
[----:B------:R-:W-:Y:S01]  /*2f70*/  FFMA.FTZ R27, R209, R25, R27 ;  /* 0x00000019d11b7223 */ /* 0x000fe2000001001b */
[----:B------:R-:W-:Y:S01]  /*2f80*/  IMAD.U32 R25, R149, 0x10000, RZ ;  /* 0x0001000095197824 */ /* 0x000fe200078e00ff */
[----:B------:R-:W-:Y:S02]  /*2f90*/  SHF.R.U32.HI R149, RZ, 0x10, R149 ;  /* 0x00000010ff957819 */ /* 0x000fe40000011695 */
[----:B------:R-:W-:Y:S01]  /*2fa0*/  SHF.L.U32 R150, R26, 0x10, RZ ;  /* 0x000000101a967819 */ /* 0x000fe200000006ff */
[----:B------:R-:W-:Y:S02]  /*2fb0*/  FADD.FTZ R26, R25, -UR7 ;  /* 0x80000007191a7e21 */ /* 0x000fe40008010000 */
[----:B------:R-:W-:Y:S01]  /*2fc0*/  IMAD.U32 R149, R149, 0x10000, RZ ;  /* 0x0001000095957824 */ /* 0x000fe200078e00ff */
[----:B------:R-:W-:Y:S01]  /*2fd0*/  SHF.L.U32 R25, R151, 0x10, RZ ;  /* 0x0000001097197819 */ /* 0x000fe200000006ff */
[----:B------:R-:W-:Y:S01]  /*2fe0*/  FADD.FTZ R145, R145, R148 ;  /* 0x0000009491917221 */ /* 0x000fe20000010000 */
[----:B------:R-:W-:Y:S01]  /*2ff0*/  FFMA.FTZ R117, R28, R148, R117 ;  /* 0x000000941c757223 */ /* 0x000fe20000010075 */
[----:B------:R-:W-:Y:S01]  /*3000*/  FMUL.FTZ R26, R26, UR25 ;  /* 0x000000191a1a7c20 */ /* 0x000fe20008410000 */
[----:B------:R-:W-:Y:S01]  /*3010*/  SHF.L.U32 R148, R195, 0x10, RZ ;  /* 0x00000010c3947819 */ /* 0x000fe200000006ff */
[----:B------:R-:W-:Y:S01]  /*3020*/  FADD.FTZ R149, R149, -UR7 ;  /* 0x8000000795957e21 */ /* 0x000fe20008010000 */
[----:B------:R-:W-:Y:S01]  /*3030*/  FMUL.FTZ R151, R206, R150 ;  /* 0x00000096ce977220 */ /* 0x000fe20000410000 */
[----:B------:R-:W-:Y:S01]  /*3040*/  FADD.FTZ R198, R198, R2 ;  /* 0x00000002c6c67221 */ /* 0x000fe20000010000 */
[----:B------:R-:W-:Y:S01]  /*3050*/  FFMA.FTZ R197, R3, R2, R197 ;  /* 0x0000000203c57223 */ /* 0x000fe200000100c5 */
[----:B------:R-:W-:Y:S01]  /*3060*/  SHF.L.U32 R196, R196, 0x10, RZ ;  /* 0x00000010c4c47819 */ /* 0x000fe200000006ff */
[----:B------:R-:W-:Y:S01]  /*3070*/  FADD.FTZ R90, R90, R25 ;  /* 0x000000195a5a7221 */ /* 0x000fe20000010000 */
[-C--:B------:R-:W-:Y:S01]  /*3080*/  FFMA.FTZ R62, R26, R25.reuse, R62 ;  /* 0x000000191a3e7223 */ /* 0x080fe2000001003e */
[----:B------:R-:W-:Y:S01]  /*3090*/  FADD.FTZ R146, R146, R150 ;  /* 0x0000009692927221 */ /* 0x000fe20000010000 */
[----:B------:R-:W-:Y:S01]  /*30a0*/  FFMA.FTZ R118, R26, R150, R118 ;  /* 0x000000961a767223 */ /* 0x000fe20000010076 */
[----:B------:R-:W-:Y:S01]  /*30b0*/  FMUL.FTZ R195, R149, UR25 ;  /* 0x0000001995c37c20 */ /* 0x000fe20008410000 */
[----:B------:R-:W-:Y:S01]  /*30c0*/  FFMA.FTZ R25, R210, R25, R151 ;  /* 0x00000019d2197223 */ /* 0x000fe20000010097 */
[----:B------:R-:W-:Y:S01]  /*30d0*/  FMUL.FTZ R150, R207, R148 ;  /* 0x00000094cf967220 */ /* 0x000fe20000410000 */
[----:B------:R-:W-:Y:S01]  /*30e0*/  FADD.FTZ R198, R198, R27 ;  /* 0x0000001bc6c67221 */ /* 0x000fe20000010000 */
[----:B------:R-:W-:Y:S01]  /*30f0*/  FFMA.FTZ R197, R28, R27, R197 ;  /* 0x0000001b1cc57223 */ /* 0x000fe200000100c5 */
[----:B------:R-:W-:Y:S01]  /*3100*/  FADD.FTZ R91, R91, R196 ;  /* 0x000000c45b5b7221 */ /* 0x000fe20000010000 */
[----:B------:R-:W-:Y:S01]  /*3110*/  FFMA.FTZ R63, R195, R196, R63 ;  /* 0x000000c4c33f7223 */ /* 0x000fe2000001003f */
[----:B------:R-:W-:Y:S01]  /*3120*/  FADD.FTZ R147, R147, R148 ;  /* 0x0000009493937221 */ /* 0x000fe20000010000 */
[----:B------:R-:W-:Y:S01]  /*3130*/  FFMA.FTZ R119, R195, R148, R119 ;  /* 0x00000094c3777223 */ /* 0x000fe20000010077 */
[----:B------:R-:W-:Y:S01]  /*3140*/  FFMA.FTZ R196, R211, R196, R150 ;  /* 0x000000c4d3c47223 */ /* 0x000fe20000010096 */
[----:B------:R-:W-:Y:S01]  /*3150*/  FADD.FTZ R149, R198, R25 ;  /* 0x00000019c6957221 */ /* 0x000fe20000010000 */
[----:B------:R-:W-:-:S03]  /*3160*/  FFMA.FTZ R148, R26, R25, R197 ;  /* 0x000000191a947223 */ /* 0x000fc600000100c5 */
[----:B------:R-:W-:Y:S01]  /*3170*/  FADD.FTZ R198, R149, R196 ;  /* 0x000000c495c67221 */ /* 0x000fe20000010000 */
[----:B------:R-:W-:-:S07]  /*3180*/  FFMA.FTZ R197, R195, R196, R148 ;  /* 0x000000c4c3c57223 */ /* 0x000fce0000010094 */
.L_x_1518:
[----:B------:R-:W-:Y:S05]  /*3190*/  BSYNC.RECONVERGENT B0 ;  /* 0x0000000000007941 */ /* 0x000fea0003800200 */
.L_x_1517:
        /* <DEDUP_REMOVED lines=32> */
.L_x_1520:
[----:B------:R-:W-:Y:S05]  /*33a0*/  BSYNC.RECONVERGENT B0 ;  /* 0x0000000000007941 */ /* 0x000fea0003800200 */
.L_x_1519:
        /* <DEDUP_REMOVED lines=65> */
[----:B------:R-:W-:-:S04]  /*37c0*/  FFMA.FTZ R149, R165, R148, UR27 ;  /* 0x0000001ba5957e23 */ /* 0x000fc80008010094 */
[----:B------:R-:W-:Y:S01]  /*37d0*/  F2FP.BF16.F32.PACK_AB R150, R151, R150 ;  /* 0x000000969796723e */ /* 0x000fe200000010ff */
[----:B------:R-:W-:Y:S01]  /*37e0*/  FADD.FTZ R148, R164, -R149 ;  /* 0x80000095a4947221 */ /* 0x000fe20000010000 */
[----:B------:R-:W-:-:S03]  /*37f0*/  MOV R151, UR26 ;  /* 0x0000001a00977c02 */ /* 0x000fc60008000f00 */
[----:B------:R-:W-:Y:S01]  /*3800*/  FMUL.FTZ R149, R148, UR25 ;  /* 0x0000001994957c20 */ /* 0x000fe20008410000 */
[----:B------:R-:W-:Y:S01]  /*3810*/  PRMT R148, R150, 0x7632, R148 ;  /* 0x0000763296947816 */ /* 0x000fe20000000094 */
[----:B------:R-:W-:-:S04]  /*3820*/  FFMA.FTZ R198, R168, R151, UR27 ;  /* 0x0000001ba8c67e23 */ /* 0x000fc80008010097 */
[----:B------:R-:W-:-:S04]  /*3830*/  FADD.FTZ R198, R169, -R198 ;  /* 0x800000c6a9c67221 */ /* 0x000fc80000010000 */
[----:B------:R-:W-:-:S05]  /*3840*/  FMUL.FTZ R198, R198, UR25 ;  /* 0x00000019c6c67c20 */ /* 0x000fca0008410000 */
[----:B------:R-:W-:-:S04]  /*3850*/  F2FP.BF16.F32.PACK_AB R149, R198, R149 ;  /* 0x00000095c695723e */ /* 0x000fc800000010ff */
[----:B------:R-:W-:Y:S01]  /*3860*/  PRMT R151, R149, 0x7632, R151 ;  /* 0x0000763295977816 */ /* 0x000fe20000000097 */
[----:B------:R-:W-:Y:S06]  /*3870*/  BRA `(.L_x_1526) ;  /* 0x0000000c00c07947 */ /* 0x000fec0003800000 */
.L_x_1525:
        /* <DEDUP_REMOVED lines=26> */
.L_x_1524:
        /* <DEDUP_REMOVED lines=31> */
.L_x_1527:
        /* <DEDUP_REMOVED lines=31> */
.L_x_1523:
        /* <DEDUP_REMOVED lines=14> */
[----:B------:R-:W-:Y:S01]  /*3ee0*/  SHF.L.U32 R150, R148, 0x10, RZ ;  /* 0x0000001094967819 */ /* 0x000fe200000006ff */
[----:B------:R-:W-:Y:S02]  /*3ef0*/  IMAD.U32 R148, RZ, RZ, UR26 ;  /* 0x0000001aff947e24 */ /* 0x000fe4000f8e00ff */
[----:B------:R-:W-:Y:S01]  /*3f00*/  FADD.FTZ R149, R14, -R149 ;  /* 0x800000950e957221 */ /* 0x000fe20000010000 */
[----:B------:R-:W-:-:S03]  /*3f10*/  FFMA.FTZ R151, R168, R151, UR27 ;  /* 0x0000001ba8977e23 */ /* 0x000fc60008010097 */
[----:B------:R-:W-:Y:S01]  /*3f20*/  FFMA.FTZ R150, R149, UR25, R150 ;  /* 0x0000001995967c23 */ /* 0x000fe20008010096 */
[----:B------:R-:W-:Y:S01]  /*3f30*/  FFMA.FTZ R149, R167, R148, UR27 ;  /* 0x0000001ba7957e23 */ /* 0x000fe20008010094 */
[----:B------:R-:W-:Y:S01]  /*3f40*/  SHF.R.U64 R148, R174, 0x10, R175 ;  /* 0x00000010ae947819 */ /* 0x000fe200000012af */
[----:B------:R-:W-:Y:S02]  /*3f50*/  FADD.FTZ R151, R169, -R151 ;  /* 0x80000097a9977221 */ /* 0x000fe40000010000 */
[----:B------:R-:W-:Y:S01]  /*3f60*/  FADD.FTZ R149, R166, -R149 ;  /* 0x80000095a6957221 */ /* 0x000fe20000010000 */
[----:B------:R-:W-:-:S05]  /*3f70*/  SHF.L.U32 R148, R148, 0x10, RZ ;  /* 0x0000001094947819 */ /* 0x000fca00000006ff */
[----:B------:R-:W-:Y:S01]  /*3f80*/  FFMA.FTZ R149, R149, UR25, R148 ;  /* 0x0000001995957c23 */ /* 0x000fe20008010094 */
[----:B------:R-:W-:-:S04]  /*3f90*/  MOV R148, UR26 ;  /* 0x0000001a00947c02 */ /* 0x000fc80008000f00 */
[----:B------:R-:W-:Y:S01]  /*3fa0*/  F2FP.BF16.F32.PACK_AB R150, R149, R150 ;  /* 0x000000969596723e */ /* 0x000fe200000010ff */
[----:B------:R-:W-:Y:S01]  /*3fb0*/  FFMA.FTZ R149, R165, R148, UR27 ;  /* 0x0000001ba5957e23 */ /* 0x000fe20008010094 */
[----:B------:R-:W-:-:S03]  /*3fc0*/  IMAD.MOV.U32 R148, RZ, RZ, R175 ;  /* 0x000000ffff947224 */ /* 0x000fc600078e00af */
[----:B------:R-:W-:Y:S02]  /*3fd0*/  FADD.FTZ R149, R164, -R149 ;  /* 0x80000095a4957221 */ /* 0x000fe40000010000 */
[----:B------:R-:W-:-:S05]  /*3fe0*/  SHF.L.U32 R148, R148, 0x10, RZ ;  /* 0x0000001094947819 */ /* 0x000fca00000006ff */
[----:B------:R-:W-:Y:S01]  /*3ff0*/  FFMA.FTZ R149, R149, UR25, R148 ;  /* 0x0000001995957c23 */ /* 0x000fe20008010094 */
[----:B------:R-:W-:-:S05]  /*4000*/  SHF.R.U32.HI R148, RZ, 0x10, R175 ;  /* 0x00000010ff947819 */ /* 0x000fca00000116af */
[----:B------:R-:W-:-:S04]  /*4010*/  IMAD.U32 R148, R148, 0x10000, RZ ;  /* 0x0001000094947824 */ /* 0x000fc800078e00ff */
[----:B------:R-:W-:-:S05]  /*4020*/  FFMA.FTZ R148, R151, UR25, R148 ;  /* 0x0000001997947c23 */ /* 0x000fca0008010094 */
[----:B------:R-:W-:Y:S02]  /*4030*/  F2FP.BF16.F32.PACK_AB R149, R148, R149 ;  /* 0x000000959495723e */ /* 0x000fe400000010ff */
[----:B------:R-:W-:Y:S02]  /*4040*/  PRMT R148, R150, 0x7632, R148 ;  /* 0x0000763296947816 */ /* 0x000fe40000000094 */
[----:B------:R-:W-:Y:S01]  /*4050*/  PRMT R151, R149, 0x7632, R151 ;  /* 0x0000763295977816 */ /* 0x000fe20000000097 */
[----:B------:R-:W-:Y:S06]  /*4060*/  BRA `(.L_x_1526) ;  /* 0x0000000400c47947 */ /* 0x000fec0003800000 */
.L_x_1529:
[----:B------:R-:W-:Y:S02]  /*4070*/  MOV R17, UR26 ;  /* 0x0000001a00117c02 */ /* 0x000fe40008000f00 */
[----:B-----5:R-:W-:Y:S02]  /*4080*/  MOV R18, R174 ;  /* 0x000000ae00127202 */ /* 0x020fe40000000f00 */
[----:B------:R-:W-:Y:S01]  /*4090*/  MOV R148, UR26 ;  /* 0x0000001a00947c02 */ /* 0x000fe20008000f00 */
[----:B------:R-:W-:Y:S01]  /*40a0*/  FFMA.FTZ R17, R0, R17, UR27 ;  /* 0x0000001b00117e23 */ /* 0x000fe20008010011 */
[----:B------:R-:W-:Y:S01]  /*40b0*/  SHF.R.U64 R20, R174, 0x10, R175 ;  /* 0x00000010ae147819 */ /* 0x000fe200000012af */
[----:B------:R-:W-:Y:S02]  /*40c0*/  IMAD.U32 R18, R18, 0x10000, RZ ;  /* 0x0001000012127824 */ /* 0x000fe400078e00ff */
[----:B------:R-:W-:Y:S01]  /*40d0*/  FADD.FTZ R17, R14, -R17 ;  /* 0x800000110e117221 */ /* 0x000fe20000010000 */
[----:B------:R-:W-:Y:S01]  /*40e0*/  FFMA.FTZ R19, R165, R148, UR27 ;  /* 0x0000001ba5137e23 */ /* 0x000fe20008010094 */
[----:B------:R-:W-:-:S02]  /*40f0*/  SHF.L.U32 R20, R20, 0x10, RZ ;  /* 0x0000001014147819 */ /* 0x000fc400000006ff */
[----:B------:R-:W-:Y:S01]  /*4100*/  FFMA.FTZ R17, R17, UR25, R18 ;  /* 0x0000001911117c23 */ /* 0x000fe20008010012 */
[----:B------:R-:W-:Y:S01]  /*4110*/  MOV R18, UR26 ;  /* 0x0000001a00127c02 */ /* 0x000fe20008000f00 */
[----:B------:R-:W-:-:S04]  /*4120*/  FADD.FTZ R19, R164, -R19 ;  /* 0x80000013a4137221 */ /* 0x000fc80000010000 */
[----:B------:R-:W-:Y:S01]  /*4130*/  FFMA.FTZ R149, R167, R18, UR27 ;  /* 0x0000001ba7957e23 */ /* 0x000fe20008010012 */
[----:B------:R-:W-:-:S03]  /*4140*/  IMAD.MOV.U32 R18, RZ, RZ, R175 ;  /* 0x000000ffff127224 */ /* 0x000fc600078e00af */
[----:B------:R-:W-:Y:S02]  /*4150*/  FADD.FTZ R149, R166, -R149 ;  /* 0x80000095a6957221 */ /* 0x000fe40000010000 */
[----:B------:R-:W-:Y:S02]  /*4160*/  SHF.L.U32 R18, R18, 0x10, RZ ;  /* 0x0000001012127819 */ /* 0x000fe400000006ff */
[----:B------:R-:W-:-:S03]  /*4170*/  FFMA.FTZ R20, R149, UR25, R20 ;  /* 0x0000001995147c23 */ /* 0x000fc60008010014 */
[----:B------:R-:W-:Y:S01]  /*4180*/  FFMA.FTZ R18, R19, UR25, R18 ;  /* 0x0000001913127c23 */ /* 0x000fe20008010012 */
[----:B------:R-:W-:Y:S01]  /*4190*/  IMAD.U32 R19, RZ, RZ, UR26 ;  /* 0x0000001aff137e24 */ /* 0x000fe2000f8e00ff */
[----:B------:R-:W-:-:S03]  /*41a0*/  F2FP.BF16.F32.PACK_AB R17, R20, R17 ;  /* 0x000000111411723e */ /* 0x000fc600000010ff */
        /* <DEDUP_REMOVED lines=15> */
.L_x_1528:
[----:B------:R-:W-:Y:S01]  /*42a0*/  UMOV UR7, UR12 ;  /* 0x0000000c00077c82 */ /* 0x000fe20008000000 */
[----:B------:R-:W-:Y:S01]  /*42b0*/  UMOV UR8, UR13 ;  /* 0x0000000d00087c82 */ /* 0x000fe20008000000 */
[----:B------:R-:W-:-:S04]  /*42c0*/  UISETP.NE.U32.AND UP0, UPT, UR7, URZ, UPT ;  /* 0x000000ff0700728c */ /* 0x000fc8000bf05070 */
[----:B------:R-:W-:-:S09]  /*42d0*/  UISETP.NE.AND.EX UP0, UPT, UR8, URZ, UPT, UP0 ;  /* 0x000000ff0800728c */ /* 0x000fd2000bf05300 */
[----:B------:R-:W-:Y:S05]  /*42e0*/  BRA.U UP0, `(.L_x_1530) ;  /* 0x00000001008c7547 */ /* 0x000fea000b800000 */
        /* <DEDUP_REMOVED lines=8> */
[----:B------:R-:W-:Y:S02]  /*4370*/  FADD.FTZ R21, R14, -R21 ;  /* 0x800000150e157221 */ /* 0x000fe40000010000 */
[----:B------:R-:W-:-:S02]  /*4380*/  FADD.FTZ R23, R164, -R23 ;  /* 0x80000017a4177221 */ /* 0x000fc40000010000 */
[----:B------:R-:W-:Y:S01]  /*4390*/  FFMA.FTZ R21, R21, UR25, R22 ;  /* 0x0000001915157c23 */ /* 0x000fe20008010016 */
[----:B------:R-:W-:-:S05]  /*43a0*/  MOV R22, UR26 ;  /* 0x0000001a00167c02 */ /* 0x000fca0008000f00 */
[----:B------:R-:W-:Y:S01]  /*43b0*/  FFMA.FTZ R149, R167, R22, UR27 ;  /* 0x0000001ba7957e23 */ /* 0x000fe20008010016 */
[----:B------:R-:W-:-:S03]  /*43c0*/  MOV R22, R175 ;  /* 0x000000af00167202 */ /* 0x000fc60000000f00 */
[----:B------:R-:W-:Y:S02]  /*43d0*/  FADD.FTZ R149, R166, -R149 ;  /* 0x80000095a6957221 */ /* 0x000fe40000010000 */
[----:B------:R-:W-:Y:S02]  /*43e0*/  IMAD.U32 R22, R22, 0x10000, RZ ;  /* 0x0001000016167824 */ /* 0x000fe400078e00ff */
[----:B------:R-:W-:Y:S02]  /*43f0*/  FFMA.FTZ R24, R149, UR25, R24 ;  /* 0x0000001995187c23 */ /* 0x000fe40008010018 */
[----:B------:R-:W-:Y:S01]  /*4400*/  FFMA.FTZ R22, R23, UR25, R22 ;  /* 0x0000001917167c23 */ /* 0x000fe20008010016 */
[----:B------:R-:W-:Y:S02]  /*4410*/  MOV R23, UR26 ;  /* 0x0000001a00177c02 */ /* 0x000fe40008000f00 */
        /* <DEDUP_REMOVED lines=16> */
.L_x_1530:
        /* <DEDUP_REMOVED lines=16> */
[----:B------:R-:W-:Y:S01]  /*4620*/  IMAD.U32 R22, R22, 0x10000, RZ ;  /* 0x0001000016167824 */ /* 0x000fe200078e00ff */
[----:B------:R-:W-:Y:S01]  /*4630*/  MOV R20, R174 ;  /* 0x000000ae00147202 */ /* 0x000fe20000000f00 */
[----:B------:R-:W-:Y:S01]  /*4640*/  FADD.FTZ R21, R166, -R21 ;  /* 0x80000015a6157221 */ /* 0x000fe20000010000 */
[----:B------:R-:W-:Y:S01]  /*4650*/  F2FP.BF16.F32.PACK_AB R17, R18, R17 ;  /* 0x000000111211723e */ /* 0x000fe200000010ff */
[----:B------:R-:W-:Y:S01]  /*4660*/  FFMA.FTZ R19, R0, R19, UR27 ;  /* 0x0000001b00137e23 */ /* 0x000fe20008010013 */
[----:B------:R-:W-:Y:S01]  /*4670*/  SHF.L.U32 R20, R20, 0x10, RZ ;  /* 0x0000001014147819 */ /* 0x000fe200000006ff */
[----:B------:R-:W-:Y:S01]  /*4680*/  FFMA.FTZ R22, R21, UR25, R22 ;  /* 0x0000001915167c23 */ /* 0x000fe20008010016 */
[C---:B------:R-:W-:Y:S01]  /*4690*/  PRMT R151, R17.reuse, 0x7632, R151 ;  /* 0x0000763211977816 */ /* 0x040fe20000000097 */
[----:B------:R-:W-:Y:S01]  /*46a0*/  FADD.FTZ R19, R14, -R19 ;  /* 0x800000130e137221 */ /* 0x000fe20000010000 */
[----:B------:R-:W-:-:S02]  /*46b0*/  PRMT R149, R17, 0x7610, R149 ;  /* 0x0000761011957816 */ /* 0x000fc40000000095 */
[----:B------:R-:W-:Y:S01]  /*46c0*/  PRMT R17, R151, 0x7610, R17 ;  /* 0x0000761097117816 */ /* 0x000fe20000000011 */
[----:B------:R-:W-:Y:S01]  /*46d0*/  FFMA.FTZ R19, R19, UR25, R20 ;  /* 0x0000001913137c23 */ /* 0x000fe20008010014 */
[----:B------:R-:W-:Y:S02]  /*46e0*/  PRMT R18, R149, 0x7610, R18 ;  /* 0x0000761095127816 */ /* 0x000fe40000000012 */
[----:B------:R-:W-:Y:S02]  /*46f0*/  PRMT R21, R151, 0x7610, R21 ;  /* 0x0000761097157816 */ /* 0x000fe40000000015 */
[----:B------:R-:W-:Y:S02]  /*4700*/  F2FP.BF16.F32.PACK_AB R19, R22, R19 ;  /* 0x000000131613723e */ /* 0x000fe400000010ff */
[----:B------:R-:W-:Y:S02]  /*4710*/  PRMT R22, R149, 0x7610, R22 ;  /* 0x0000761095167816 */ /* 0x000fe40000000016 */
[----:B------:R-:W-:-:S02]  /*4720*/  PRMT R148, R19, 0x7632, R148 ;  /* 0x0000763213947816 */ /* 0x000fc40000000094 */
[----:B------:R-:W-:Y:S02]  /*4730*/  PRMT R150, R19, 0x7610, R150 ;  /* 0x0000761013967816 */ /* 0x000fe40000000096 */
[----:B------:R-:W-:Y:S02]  /*4740*/  PRMT R19, R148, 0x7610, R19 ;  /* 0x0000761094137816 */ /* 0x000fe40000000013 */
[----:B------:R-:W-:Y:S02]  /*4750*/  PRMT R20, R150, 0x7610, R20 ;  /* 0x0000761096147816 */ /* 0x000fe40000000014 */
[----:B------:R-:W-:Y:S02]  /*4760*/  PRMT R23, R148, 0x7610, R23 ;  /* 0x0000761094177816 */ /* 0x000fe40000000017 */
[----:B------:R-:W-:-:S07]  /*4770*/  PRMT R24, R150, 0x7610, R24 ;  /* 0x0000761096187816 */ /* 0x000fce0000000018 */
.L_x_1526:
        /* <DEDUP_REMOVED lines=18> */
.L_x_1531:
        /* <DEDUP_REMOVED lines=12> */
.L_x_1532:
[----:B------:R-:W-:-:S07]  /*4960*/  IADD3 R15, PT, PT, R15, 0x100, RZ ;  /* 0x000001000f0f7810 */ /* 0x000fce0007ffe0ff */
.L_x_1522:
[----:B------:R-:W-:Y:S05]  /*4970*/  BSYNC.RECONVERGENT B0 ;  /* 0x0000000000007941 */ /* 0x000fea0003800200 */
.L_x_1521:
        /* <DEDUP_REMOVED lines=13> */
[----:B-----5:R-:W-:Y:S02]  /*4a50*/  SHF.R.U32.HI R19, RZ, 0x10, R173 ;  /* 0x00000010ff137819 */ /* 0x020fe400000116ad */
[----:B------:R-:W-:Y:S01]  /*4a60*/  MOV R24, UR26 ;  /* 0x0000001a00187c02 */ /* 0x000fe20008000f00 */
[----:B------:R-:W-:Y:S01]  /*4a70*/  FFMA.FTZ R17, R161, R18, UR27 ;  /* 0x0000001ba1117e23 */ /* 0x000fe20008010012 */
[----:B------:R-:W-:Y:S01]  /*4a80*/  MOV R18, R173 ;  /* 0x000000ad00127202 */ /* 0x000fe20000000f00 */
[----:B------:R-:W-:Y:S01]  /*4a90*/  FFMA.FTZ R20, R170, R21, UR27 ;  /* 0x0000001baa147e23 */ /* 0x000fe20008010015 */
[----:B------:R-:W-:Y:S02]  /*4aa0*/  IMAD.U32 R19, R19, 0x10000, RZ ;  /* 0x0001000013137824 */ /* 0x000fe400078e00ff */
[----:B------:R-:W-:Y:S01]  /*4ab0*/  FADD.FTZ R17, R160, -R17 ;  /* 0x80000011a0117221 */ /* 0x000fe20000010000 */
[----:B------:R-:W-:Y:S01]  /*4ac0*/  SHF.L.U32 R18, R18, 0x10, RZ ;  /* 0x0000001012127819 */ /* 0x000fe200000006ff */
[----:B------:R-:W-:Y:S01]  /*4ad0*/  FADD.FTZ R20, R171, -R20 ;  /* 0x80000014ab147221 */ /* 0x000fe20000010000 */
[----:B------:R-:W-:Y:S01]  /*4ae0*/  SHF.R.U64 R22, R172, 0x10, R173 ;  /* 0x00000010ac167819 */ /* 0x000fe200000012ad */
[----:B------:R-:W-:-:S02]  /*4af0*/  FFMA.FTZ R21, R163, R24, UR27 ;  /* 0x0000001ba3157e23 */ /* 0x000fc40008010018 */
[----:B------:R-:W-:Y:S01]  /*4b00*/  FFMA.FTZ R17, R17, UR25, R18 ;  /* 0x0000001911117c23 */ /* 0x000fe20008010012 */
[----:B------:R-:W-:Y:S01]  /*4b10*/  FFMA.FTZ R18, R20, UR25, R19 ;  /* 0x0000001914127c23 */ /* 0x000fe20008010013 */
[----:B------:R-:W-:Y:S01]  /*4b20*/  MOV R20, UR26 ;  /* 0x0000001a00147c02 */ /* 0x000fe20008000f00 */
[----:B------:R-:W-:Y:S01]  /*4b30*/  FADD.FTZ R21, R162, -R21 ;  /* 0x80000015a2157221 */ /* 0x000fe20000010000 */
[----:B------:R-:W-:Y:S02]  /*4b40*/  SHF.L.U32 R22, R22, 0x10, RZ ;  /* 0x0000001016167819 */ /* 0x000fe400000006ff */
[----:B------:R-:W-:Y:S01]  /*4b50*/  F2FP.BF16.F32.PACK_AB R17, R18, R17 ;  /* 0x000000111211723e */ /* 0x000fe200000010ff */
[----:B------:R-:W-:Y:S01]  /*4b60*/  FFMA.FTZ R19, R13, R20, UR27 ;  /* 0x0000001b0d137e23 */ /* 0x000fe20008010014 */
[----:B------:R-:W-:Y:S02]  /*4b70*/  IMAD.MOV.U32 R20, RZ, RZ, R172 ;  /* 0x000000ffff147224 */ /* 0x000fe400078e00ac */
[----:B------:R-:W-:Y:S01]  /*4b80*/  FFMA.FTZ R22, R21, UR25, R22 ;  /* 0x0000001915167c23 */ /* 0x000fe20008010016 */
[C---:B-1----:R-:W-:Y:S01]  /*4b90*/  PRMT R151, R17.reuse, 0x7632, R151 ;  /* 0x0000763211977816 */ /* 0x042fe20000000097 */
[----:B------:R-:W-:Y:S01]  /*4ba0*/  FADD.FTZ R19, R12, -R19 ;  /* 0x800000130c137221 */ /* 0x000fe20000010000 */
[----:B0-----:R-:W-:-:S02]  /*4bb0*/  PRMT R149, R17, 0x7610, R149 ;  /* 0x0000761011957816 */ /* 0x001fc40000000095 */
[----:B------:R-:W-:Y:S02]  /*4bc0*/  SHF.L.U32 R20, R20, 0x10, RZ ;  /* 0x0000001014147819 */ /* 0x000fe400000006ff */
[----:B------:R-:W-:Y:S02]  /*4bd0*/  PRMT R17, R151, 0x7610, R17 ;  /* 0x0000761097117816 */ /* 0x000fe40000000011 */
[----:B------:R-:W-:Y:S01]  /*4be0*/  PRMT R18, R149, 0x7610, R18 ;  /* 0x0000761095127816 */ /* 0x000fe20000000012 */
[----:B------:R-:W-:Y:S01]  /*4bf0*/  FFMA.FTZ R19, R19, UR25, R20 ;  /* 0x0000001913137c23 */ /* 0x000fe20008010014 */
[----:B------:R-:W-:-:S04]  /*4c00*/  PRMT R21, R151, 0x7610, R21 ;  /* 0x0000761097157816 */ /* 0x000fc80000000015 */
[----:B------:R-:W-:Y:S02]  /*4c10*/  F2FP.BF16.F32.PACK_AB R19, R22, R19 ;  /* 0x000000131613723e */ /* 0x000fe400000010ff */
        /* <DEDUP_REMOVED lines=8> */
.L_x_1537:
[----:B------:R-:W-:Y:S01]  /*4ca0*/  IMAD.U32 R22, RZ, RZ, UR26 ;  /* 0x0000001aff167e24 */ /* 0x000fe2000f8e00ff */
[----:B01----:R-:W-:Y:S02]  /*4cb0*/  MOV R148, UR26 ;  /* 0x0000001a00947c02 */ /* 0x003fe40008000f00 */
[----:B-----5:R-:W-:Y:S01]  /*4cc0*/  SHF.R.U64 R24, R172, 0x10, R173 ;  /* 0x00000010ac187819 */ /* 0x020fe200000012ad */
[----:B------:R-:W-:Y:S01]  /*4cd0*/  FFMA.FTZ R21, R13, R22, UR27 ;  /* 0x0000001b0d157e23 */ /* 0x000fe20008010016 */
[----:B------:R-:W-:Y:S01]  /*4ce0*/  MOV R22, R172 ;  /* 0x000000ac00167202 */ /* 0x000fe20000000f00 */
[----:B------:R-:W-:Y:S02]  /*4cf0*/  FFMA.FTZ R23, R161, R148, UR27 ;  /* 0x0000001ba1177e23 */ /* 0x000fe40008010094 */
[----:B------:R-:W-:Y:S01]  /*4d00*/  FADD.FTZ R21, R12, -R21 ;  /* 0x800000150c157221 */ /* 0x000fe20000010000 */
[----:B------:R-:W-:Y:S01]  /*4d10*/  SHF.L.U32 R22, R22, 0x10, RZ ;  /* 0x0000001016167819 */ /* 0x000fe200000006ff */
[----:B------:R-:W-:Y:S01]  /*4d20*/  FADD.FTZ R23, R160, -R23 ;  /* 0x80000017a0177221 */ /* 0x000fe20000010000 */
[----:B------:R-:W-:-:S03]  /*4d30*/  IMAD.U32 R24, R24, 0x10000, RZ ;  /* 0x0001000018187824 */ /* 0x000fc600078e00ff */
[----:B------:R-:W-:Y:S01]  /*4d40*/  FFMA.FTZ R21, R21, UR25, R22 ;  /* 0x0000001915157c23 */ /* 0x000fe20008010016 */
[----:B------:R-:W-:-:S04]  /*4d50*/  IMAD.U32 R22, RZ, RZ, UR26 ;  /* 0x0000001aff167e24 */ /* 0x000fc8000f8e00ff */
[----:B------:R-:W-:Y:S01]  /*4d60*/  FFMA.FTZ R149, R163, R22, UR27 ;  /* 0x0000001ba3957e23 */ /* 0x000fe20008010016 */
[----:B------:R-:W-:-:S03]  /*4d70*/  MOV R22, R173 ;  /* 0x000000ad00167202 */ /* 0x000fc60000000f00 */
[----:B------:R-:W-:Y:S01]  /*4d80*/  FADD.FTZ R149, R162, -R149 ;  /* 0x80000095a2957221 */ /* 0x000fe20000010000 */
[----:B------:R-:W-:-:S03]  /*4d90*/  SHF.L.U32 R22, R22, 0x10, RZ ;  /* 0x0000001016167819 */ /* 0x000fc600000006ff */
[----:B------:R-:W-:Y:S02]  /*4da0*/  FFMA.FTZ R24, R149, UR25, R24 ;  /* 0x0000001995187c23 */ /* 0x000fe40008010018 */
[----:B------:R-:W-:Y:S01]  /*4db0*/  FFMA.FTZ R22, R23, UR25, R22 ;  /* 0x0000001917167c23 */ /* 0x000fe20008010016 */
[----:B------:R-:W-:Y:S02]  /*4dc0*/  MOV R23, UR26 ;  /* 0x0000001a00177c02 */ /* 0x000fe40008000f00 */
[----:B------:R-:W-:-:S03]  /*4dd0*/  F2FP.BF16.F32.PACK_AB R21, R24, R21 ;  /* 0x000000151815723e */ /* 0x000fc600000010ff */
[----:B------:R-:W-:Y:S01]  /*4de0*/  FFMA.FTZ R148, R170, R23, UR27 ;  /* 0x0000001baa947e23 */ /* 0x000fe20008010017 */
[----:B------:R-:W-:Y:S02]  /*4df0*/  SHF.R.U32.HI R23, RZ, 0x10, R173 ;  /* 0x00000010ff177819 */ /* 0x000fe400000116ad */
        /* <DEDUP_REMOVED lines=13> */
.L_x_1536:
[----:B------:R-:W-:-:S04]  /*4ed0*/  UISETP.NE.U32.AND UP4, UPT, UR12, URZ, UPT ;  /* 0x000000ff0c00728c */ /* 0x000fc8000bf85070 */
[----:B------:R-:W-:-:S09]  /*4ee0*/  UISETP.NE.AND.EX UP4, UPT, UR13, URZ, UPT, UP4 ;  /* 0x000000ff0d00728c */ /* 0x000fd2000bf85340 */
[----:B------:R-:W-:Y:S05]  /*4ef0*/  BRA.U !UP4, `(.L_x_1539) ;  /* 0x000000010c8c7547 */ /* 0x000fea000b800000 */
[----:B------:R-:W-:Y:S02]  /*4f00*/  MOV R18, UR26 ;  /* 0x0000001a00127c02 */ /* 0x000fe40008000f00 */
[----:B01----:R-:W-:Y:S02]  /*4f10*/  MOV R148, UR26 ;  /* 0x0000001a00947c02 */ /* 0x003fe40008000f00 */
[----:B-----5:R-:W-:Y:S01]  /*4f20*/  SHF.R.U64 R20, R172, 0x10, R173 ;  /* 0x00000010ac147819 */ /* 0x020fe200000012ad */
[----:B------:R-:W-:Y:S01]  /*4f30*/  FFMA.FTZ R17, R13, R18, UR27 ;  /* 0x0000001b0d117e23 */ /* 0x000fe20008010012 */
[----:B------:R-:W-:Y:S01]  /*4f40*/  MOV R18, R172 ;  /* 0x000000ac00127202 */ /* 0x000fe20000000f00 */
[----:B------:R-:W-:Y:S01]  /*4f50*/  FFMA.FTZ R19, R161, R148, UR27 ;  /* 0x0000001ba1137e23 */ /* 0x000fe20008010094 */
[----:B------:R-:W-:Y:S01]  /*4f60*/  SHF.L.U32 R20, R20, 0x10, RZ ;  /* 0x0000001014147819 */ /* 0x000fe200000006ff */
[----:B------:R-:W-:Y:S02]  /*4f70*/  FADD.FTZ R17, R12, -R17 ;  /* 0x800000110c117221 */ /* 0x000fe40000010000 */
[----:B------:R-:W-:-:S02]  /*4f80*/  IMAD.U32 R18, R18, 0x10000, RZ ;  /* 0x0001000012127824 */ /* 0x000fc400078e00ff */
[----:B------:R-:W-:Y:S02]  /*4f90*/  FADD.FTZ R19, R160, -R19 ;  /* 0x80000013a0137221 */ /* 0x000fe40000010000 */
[----:B------:R-:W-:Y:S01]  /*4fa0*/  FFMA.FTZ R17, R17, UR25, R18 ;  /* 0x0000001911117c23 */ /* 0x000fe20008010012 */
[----:B------:R-:W-:-:S05]  /*4fb0*/  MOV R18, UR26 ;  /* 0x0000001a00127c02 */ /* 0x000fca0008000f00 */
        /* <DEDUP_REMOVED lines=23> */
.L_x_1539:
[----:B01----:R-:W-:-:S05]  /*5130*/  MOV R148, UR26 ;  /* 0x0000001a00947c02 */ /* 0x003fca0008000f00 */
[----:B------:R-:W-:Y:S01]  /*5140*/  FFMA.FTZ R149, R13, R148, UR27 ;  /* 0x0000001b0d957e23 */ /* 0x000fe20008010094 */
[----:B-----5:R-:W-:-:S03]  /*5150*/  MOV R148, R172 ;  /* 0x000000ac00947202 */ /* 0x020fc60000000f00 */
[----:B------:R-:W-:Y:S02]  /*5160*/  FADD.FTZ R149, R12, -R149 ;  /* 0x800000950c957221 */ /* 0x000fe40000010000 */
[----:B------:R-:W-:Y:S01]  /*5170*/  IMAD.U32 R150, R148, 0x10000, RZ ;  /* 0x0001000094967824 */ /* 0x000fe200078e00ff */
[----:B------:R-:W-:-:S03]  /*5180*/  MOV R148, UR26 ;  /* 0x0000001a00947c02 */ /* 0x000fc60008000f00 */
[----:B------:R-:W-:Y:S02]  /*5190*/  FFMA.FTZ R150, R149, UR25, R150 ;  /* 0x0000001995967c23 */ /* 0x000fe40008010096 */
[----:B------:R-:W-:Y:S01]  /*51a0*/  FFMA.FTZ R149, R163, R148, UR27 ;  /* 0x0000001ba3957e23 */ /* 0x000fe20008010094 */
[----:B------:R-:W-:-:S03]  /*51b0*/  SHF.R.U64 R148, R172, 0x10, R173 ;  /* 0x00000010ac947819 */ /* 0x000fc600000012ad */
[----:B------:R-:W-:Y:S01]  /*51c0*/  FADD.FTZ R149, R162, -R149 ;  /* 0x80000095a2957221 */ /* 0x000fe20000010000 */
[----:B------:R-:W-:-:S05]  /*51d0*/  SHF.L.U32 R148, R148, 0x10, RZ ;  /* 0x0000001094947819 */ /* 0x000fca00000006ff */
[----:B------:R-:W-:Y:S01]  /*51e0*/  FFMA.FTZ R149, R149, UR25, R148 ;  /* 0x0000001995957c23 */ /* 0x000fe20008010094 */
[----:B------:R-:W-:-:S04]  /*51f0*/  MOV R148, UR26 ;  /* 0x0000001a00947c02 */ /* 0x000fc80008000f00 */
[----:B------:R-:W-:Y:S01]  /*5200*/  F2FP.BF16.F32.PACK_AB R150, R149, R150 ;  /* 0x000000969596723e */ /* 0x000fe200000010ff */
[----:B------:R-:W-:Y:S01]  /*5210*/  FFMA.FTZ R151, R161, R148, UR27 ;  /* 0x0000001ba1977e23 */ /* 0x000fe20008010094 */
[----:B------:R-:W-:-:S05]  /*5220*/  IMAD.MOV.U32 R148, RZ, RZ, R173 ;  /* 0x000000ffff947224 */ /* 0x000fca00078e00ad */
[----:B------:R-:W-:Y:S01]  /*5230*/  SHF.L.U32 R149, R148, 0x10, RZ ;  /* 0x0000001094957819 */ /* 0x000fe200000006ff */
[----:B------:R-:W-:Y:S01]  /*5240*/  FADD.FTZ R148, R160, -R151 ;  /* 0x80000097a0947221 */ /* 0x000fe20000010000 */
[----:B------:R-:W-:-:S03]  /*5250*/  MOV R151, UR26 ;  /* 0x0000001a00977c02 */ /* 0x000fc60008000f00 */
[----:B------:R-:W-:Y:S01]  /*5260*/  FFMA.FTZ R149, R148, UR25, R149 ;  /* 0x0000001994957c23 */ /* 0x000fe20008010095 */
[----:B------:R-:W-:Y:S01]  /*5270*/  SHF.R.U32.HI R148, RZ, 0x10, R173 ;  /* 0x00000010ff947819 */ /* 0x000fe200000116ad */
[----:B------:R-:W-:-:S03]  /*5280*/  FFMA.FTZ R151, R170, R151, UR27 ;  /* 0x0000001baa977e23 */ /* 0x000fc60008010097 */
[----:B------:R-:W-:Y:S01]  /*5290*/  SHF.L.U32 R148, R148, 0x10, RZ ;  /* 0x0000001094947819 */ /* 0x000fe200000006ff */
[----:B------:R-:W-:-:S04]  /*52a0*/  FADD.FTZ R151, R171, -R151 ;  /* 0x80000097ab977221 */ /* 0x000fc80000010000 */
[----:B------:R-:W-:-:S05]  /*52b0*/  FFMA.FTZ R148, R151, UR25, R148 ;  /* 0x0000001997947c23 */ /* 0x000fca0008010094 */
[----:B------:R-:W-:Y:S02]  /*52c0*/  F2FP.BF16.F32.PACK_AB R149, R148, R149 ;  /* 0x000000959495723e */ /* 0x000fe400000010ff */
[----:B------:R-:W-:Y:S02]  /*52d0*/  PRMT R148, R150, 0x7632, R148 ;  /* 0x0000763296947816 */ /* 0x000fe40000000094 */
[----:B------:R-:W-:Y:S01]  /*52e0*/  PRMT R151, R149, 0x7632, R151 ;  /* 0x0000763295977816 */ /* 0x000fe20000000097 */
[----:B------:R-:W-:Y:S06]  /*52f0*/  BRA `(.L_x_1538) ;  /* 0x0000000400bc7947 */ /* 0x000fec0003800000 */
.L_x_1535:
[----:B------:R-:W-:-:S04]  /*5300*/  UISETP.NE.U32.AND UP0, UPT, UR10, URZ, UPT ;  /* 0x000000ff0a00728c */ /* 0x000fc8000bf05070 */
[----:B------:R-:W-:-:S09]  /*5310*/  UISETP.NE.AND.EX UP0, UPT, UR11, URZ, UPT, UP0 ;  /* 0x000000ff0b00728c */ /* 0x000fd2000bf05300 */
[----:B------:R-:W-:Y:S05]  /*5320*/  BRA.U !UP0, `(.L_x_1540) ;  /* 0x0000000108f07547 */ /* 0x000fea000b800000 */
[----:B------:R-:W-:-:S04]  /*5330*/  UISETP.NE.U32.AND UP4, UPT, UR12, URZ, UPT ;  /* 0x000000ff0c00728c */ /* 0x000fc8000bf85070 */
[----:B------:R-:W-:-:S09]  /*5340*/  UISETP.NE.AND.EX UP4, UPT, UR13, URZ, UPT, UP4 ;  /* 0x000000ff0d00728c */ /* 0x000fd2000bf85340 */
[----:B------:R-:W-:Y:S05]  /*5350*/  BRA.U !UP4, `(.L_x_1541) ;  /* 0x000000010c7c7547 */ /* 0x000fea000b800000 */
[----:B------:R-:W-:Y:S01]  /*5360*/  IMAD.U32 R18, RZ, RZ, UR26 ;  /* 0x0000001aff127e24 */ /* 0x000fe2000f8e00ff */
        /* <DEDUP_REMOVED lines=30> */
.L_x_1541:
[----:B------:R-:W-:Y:S01]  /*5550*/  IMAD.U32 R22, RZ, RZ, UR26 ;  /* 0x0000001aff167e24 */ /* 0x000fe2000f8e00ff */
[----:B------:R-:W-:Y:S02]  /*5560*/  MOV R21, UR26 ;  /* 0x0000001a00157c02 */ /* 0x000fe40008000f00 */
[----:B------:R-:W-:Y:S01]  /*5570*/  MOV R24, UR26 ;  /* 0x0000001a00187c02 */ /* 0x000fe20008000f00 */
[----:B01----:R-:W-:Y:S01]  /*5580*/  FFMA.FTZ R149, R161, R22, UR27 ;  /* 0x0000001ba1957e23 */ /* 0x003fe20008010016 */
        /* <DEDUP_REMOVED lines=12> */
[----:B------:R-:W-:-:S03]  /*5650*/  F2FP.BF16.F32.PACK_AB R149, R24, R149 ;  /* 0x000000951895723e */ /* 0x000fc600000010ff */
        /* <DEDUP_REMOVED lines=9> */
.L_x_1540:
[----:B------:R-:W-:-:S04]  /*56f0*/  UISETP.NE.U32.AND UP4, UPT, UR12, URZ, UPT ;  /* 0x000000ff0c00728c */ /* 0x000fc8000bf85070 */
[----:B------:R-:W-:-:S09]  /*5700*/  UISETP.NE.AND.EX UP4, UPT, UR13, URZ, UPT, UP4 ;  /* 0x000000ff0d00728c */ /* 0x000fd2000bf85340 */
[----:B------:R-:W-:Y:S05]  /*5710*/  BRA.U !UP4, `(.L_x_1542) ;  /* 0x000000010c687547 */ /* 0x000fea000b800000 */
        /* <DEDUP_REMOVED lines=26> */
.L_x_1542:
[----:B-1----:R-:W-:Y:S01]  /*58c0*/  MOV R150, UR26 ;  /* 0x0000001a00967c02 */ /* 0x002fe20008000f00 */
[----:B0-----:R-:W-:-:S04]  /*58d0*/  IMAD.U32 R148, RZ, RZ, UR26 ;  /* 0x0000001aff947e24 */ /* 0x001fc8000f8e00ff */
        /* <DEDUP_REMOVED lines=16> */
[----:B------:R-:W-:-:S07]  /*59e0*/  PRMT R151, R149, 0x7632, R151 ;  /* 0x0000763295977816 */ /* 0x000fce0000000097 */
.L_x_1538:
        /* <DEDUP_REMOVED lines=16> */
.L_x_1543:
        /* <DEDUP_REMOVED lines=10> */
.L_x_1544:
[----:B------:R-:W-:-:S07]  /*5b90*/  IADD3 R15, PT, PT, R15, 0x100, RZ ;  /* 0x000001000f0f7810 */ /* 0x000fce0007ffe0ff */
.L_x_1534:
[----:B------:R-:W-:Y:S05]  /*5ba0*/  BSYNC.RECONVERGENT B0 ;  /* 0x0000000000007941 */ /* 0x000fea0003800200 */
.L_x_1533:
        /* <DEDUP_REMOVED lines=13> */
[----:B-----5:R-:W-:Y:S01]  /*5c80*/  SHF.R.U32.HI R19, RZ, 0x10, R177 ;  /* 0x00000010ff137819 */ /* 0x020fe200000116b1 */
[----:B------:R-:W-:Y:S01]  /*5c90*/  FFMA.FTZ R17, R157, R18, UR27 ;  /* 0x0000001b9d117e23 */ /* 0x000fe20008010012 */
[----:B------:R-:W-:Y:S01]  /*5ca0*/  MOV R18, R177 ;  /* 0x000000b100127202 */ /* 0x000fe20000000f00 */
[----:B------:R-:W-:Y:S01]  /*5cb0*/  FFMA.FTZ R20, R186, R21, UR27 ;  /* 0x0000001bba147e23 */ /* 0x000fe20008010015 */
[----:B------:R-:W-:Y:S01]  /*5cc0*/  MOV R24, UR26 ;  /* 0x0000001a00187c02 */ /* 0x000fe20008000f00 */
[----:B------:R-:W-:Y:S01]  /*5cd0*/  FADD.FTZ R17, R156, -R17 ;  /* 0x800000119c117221 */ /* 0x000fe20000010000 */
[----:B------:R-:W-:Y:S01]  /*5ce0*/  SHF.L.U32 R18, R18, 0x10, RZ ;  /* 0x0000001012127819 */ /* 0x000fe200000006ff */
[----:B------:R-:W-:-:S02]  /*5cf0*/  IMAD.U32 R19, R19, 0x10000, RZ ;  /* 0x0001000013137824 */ /* 0x000fc400078e00ff */
[----:B------:R-:W-:Y:S01]  /*5d00*/  FADD.FTZ R20, R187, -R20 ;  /* 0x80000014bb147221 */ /* 0x000fe20000010000 */
[----:B------:R-:W-:Y:S01]  /*5d10*/  SHF.R.U64 R22, R176, 0x10, R177 ;  /* 0x00000010b0167819 */ /* 0x000fe200000012b1 */
[----:B------:R-:W-:Y:S01]  /*5d20*/  FFMA.FTZ R21, R159, R24, UR27 ;  /* 0x0000001b9f157e23 */ /* 0x000fe20008010018 */
[----:B------:R-:W-:Y:S01]  /*5d30*/  FFMA.FTZ R17, R17, UR25, R18 ;  /* 0x0000001911117c23 */ /* 0x000fe20008010012 */
[----:B------:R-:W-:Y:S01]  /*5d40*/  FFMA.FTZ R18, R20, UR25, R19 ;  /* 0x0000001914127c23 */ /* 0x000fe20008010013 */
[----:B------:R-:W-:Y:S01]  /*5d50*/  MOV R20, UR26 ;  /* 0x0000001a00147c02 */ /* 0x000fe20008000f00 */
[----:B------:R-:W-:Y:S01]  /*5d60*/  FADD.FTZ R21, R158, -R21 ;  /* 0x800000159e157221 */ /* 0x000fe20000010000 */
[----:B------:R-:W-:Y:S02]  /*5d70*/  SHF.L.U32 R22, R22, 0x10, RZ ;  /* 0x0000001016167819 */ /* 0x000fe400000006ff */
[----:B------:R-:W-:Y:S01]  /*5d80*/  F2FP.BF16.F32.PACK_AB R17, R18, R17 ;  /* 0x000000111211723e */ /* 0x000fe200000010ff */
[----:B------:R-:W-:Y:S01]  /*5d90*/  FFMA.FTZ R19, R11, R20, UR27 ;  /* 0x0000001b0b137e23 */ /* 0x000fe20008010014 */
[----:B------:R-:W-:Y:S01]  /*5da0*/  MOV R20, R176 ;  /* 0x000000b000147202 */ /* 0x000fe20000000f00 */
[----:B------:R-:W-:Y:S01]  /*5db0*/  FFMA.FTZ R22, R21, UR25, R22 ;  /* 0x0000001915167c23 */ /* 0x000fe20008010016 */
[C---:B-12---:R-:W-:Y:S01]  /*5dc0*/  PRMT R151, R17.reuse, 0x7632, R151 ;  /* 0x0000763211977816 */ /* 0x046fe20000000097 */
[----:B------:R-:W-:Y:S01]  /*5dd0*/  FADD.FTZ R19, R10, -R19 ;  /* 0x800000130a137221 */ /* 0x000fe20000010000 */
[----:B0-----:R-:W-:Y:S01]  /*5de0*/  PRMT R149, R17, 0x7610, R149 ;  /* 0x0000761011957816 */ /* 0x001fe20000000095 */
[----:B------:R-:W-:Y:S01]  /*5df0*/  IMAD.U32 R20, R20, 0x10000, RZ ;  /* 0x0001000014147824 */ /* 0x000fe200078e00ff */
[----:B------:R-:W-:-:S02]  /*5e00*/  PRMT R17, R151, 0x7610, R17 ;  /* 0x0000761097117816 */ /* 0x000fc40000000011 */
        /* <DEDUP_REMOVED lines=12> */
.L_x_1549:
[----:B------:R-:W-:Y:S02]  /*5ed0*/  MOV R22, UR26 ;  /* 0x0000001a00167c02 */ /* 0x000fe40008000f00 */
[----:B012---:R-:W-:Y:S02]  /*5ee0*/  MOV R148, UR26 ;  /* 0x0000001a00947c02 */ /* 0x007fe40008000f00 */
[----:B-----5:R-:W-:Y:S01]  /*5ef0*/  SHF.R.U64 R24, R176, 0x10, R177 ;  /* 0x00000010b0187819 */ /* 0x020fe200000012b1 */
[----:B------:R-:W-:Y:S01]  /*5f00*/  FFMA.FTZ R21, R11, R22, UR27 ;  /* 0x0000001b0b157e23 */ /* 0x000fe20008010016 */
[----:B------:R-:W-:Y:S01]  /*5f10*/  MOV R22, R176 ;  /* 0x000000b000167202 */ /* 0x000fe20000000f00 */
[----:B------:R-:W-:Y:S02]  /*5f20*/  FFMA.FTZ R23, R157, R148, UR27 ;  /* 0x0000001b9d177e23 */ /* 0x000fe40008010094 */
[----:B------:R-:W-:Y:S01]  /*5f30*/  FADD.FTZ R21, R10, -R21 ;  /* 0x800000150a157221 */ /* 0x000fe20000010000 */
[----:B------:R-:W-:-:S02]  /*5f40*/  IMAD.U32 R24, R24, 0x10000, RZ ;  /* 0x0001000018187824 */ /* 0x000fc400078e00ff */
[----:B------:R-:W-:Y:S01]  /*5f50*/  FADD.FTZ R23, R156, -R23 ;  /* 0x800000179c177221 */ /* 0x000fe20000010000 */
[----:B------:R-:W-:-:S04]  /*5f60*/  IMAD.U32 R22, R22, 0x10000, RZ ;  /* 0x0001000016167824 */ /* 0x000fc800078e00ff */
[----:B------:R-:W-:Y:S01]  /*5f70*/  FFMA.FTZ R21, R21, UR25, R22 ;  /* 0x0000001915157c23 */ /* 0x000fe20008010016 */
[----:B------:R-:W-:-:S05]  /*5f80*/  MOV R22, UR26 ;  /* 0x0000001a00167c02 */ /* 0x000fca0008000f00 */
        /* <DEDUP_REMOVED lines=23> */
.L_x_1548:
[----:B------:R-:W-:-:S04]  /*6100*/  UISETP.NE.U32.AND UP4, UPT, UR12, URZ, UPT ;  /* 0x000000ff0c00728c */ /* 0x000fc8000bf85070 */
[----:B------:R-:W-:-:S09]  /*6110*/  UISETP.NE.AND.EX UP4, UPT, UR13, URZ, UPT, UP4 ;  /* 0x000000ff0d00728c */ /* 0x000fd2000bf85340 */
[----:B------:R-:W-:Y:S05]  /*6120*/  BRA.U !UP4, `(.L_x_1551) ;  /* 0x000000010c8c7547 */ /* 0x000fea000b800000 */
[----:B------:R-:W-:Y:S01]  /*6130*/  IMAD.U32 R18, RZ, RZ, UR26 ;  /* 0x0000001aff127e24 */ /* 0x000fe2000f8e00ff */
[----:B-----5:R-:W-:Y:S01]  /*6140*/  SHF.R.U64 R20, R176, 0x10, R177 ;  /* 0x00000010b0147819 */ /* 0x020fe200000012b1 */
[----:B012---:R-:W-:Y:S02]  /*6150*/  IMAD.U32 R148, RZ, RZ, UR26 ;  /* 0x0000001aff947e24 */ /* 0x007fe4000f8e00ff */
[----:B------:R-:W-:Y:S01]  /*6160*/  FFMA.FTZ R17, R11, R18, UR27 ;  /* 0x0000001b0b117e23 */ /* 0x000fe20008010012 */
[----:B------:R-:W-:Y:S01]  /*6170*/  MOV R18, R176 ;  /* 0x000000b000127202 */ /* 0x000fe20000000f00 */
[----:B------:R-:W-:Y:S01]  /*6180*/  FFMA.FTZ R19, R157, R148, UR27 ;  /* 0x0000001b9d137e23 */ /* 0x000fe20008010094 */
[----:B------:R-:W-:Y:S01]  /*6190*/  SHF.L.U32 R20, R20, 0x10, RZ ;  /* 0x0000001014147819 */ /* 0x000fe200000006ff */
[----:B------:R-:W-:Y:S01]  /*61a0*/  FADD.FTZ R17, R10, -R17 ;  /* 0x800000110a117221 */ /* 0x000fe20000010000 */
[----:B------:R-:W-:Y:S01]  /*61b0*/  SHF.L.U32 R18, R18, 0x10, RZ ;  /* 0x0000001012127819 */ /* 0x000fe200000006ff */
[----:B------:R-:W-:-:S04]  /*61c0*/  FADD.FTZ R19, R156, -R19 ;  /* 0x800000139c137221 */ /* 0x000fc80000010000 */
        /* <DEDUP_REMOVED lines=8> */
[----:B------:R-:W-:Y:S02]  /*6250*/  IMAD.U32 R19, RZ, RZ, UR26 ;  /* 0x0000001aff137e24 */ /* 0x000fe4000f8e00ff */
[----:B------:R-:W-:Y:S02]  /*6260*/  F2FP.BF16.F32.PACK_AB R17, R20, R17 ;  /* 0x000000111411723e */ /* 0x000fe400000010ff */
[----:B------:R-:W-:Y:S01]  /*6270*/  FFMA.FTZ R148, R186, R19, UR27 ;  /* 0x0000001bba947e23 */ /* 0x000fe20008010013 */
[----:B------:R-:W-:Y:S02]  /*6280*/  SHF.R.U32.HI R19, RZ, 0x10, R177 ;  /* 0x00000010ff137819 */ /* 0x000fe400000116b1 */
[----:B------:R-:W-:Y:S01]  /*6290*/  PRMT R150, R17, 0x7610, R150 ;  /* 0x0000761011967816 */ /* 0x000fe20000000096 */
[----:B------:R-:W-:Y:S01]  /*62a0*/  FADD.FTZ R148, R187, -R148 ;  /* 0x80000094bb947221 */ /* 0x000fe20000010000 */
[----:B------:R-:W-:-:S02]  /*62b0*/  SHF.L.U32 R19, R19, 0x10, RZ ;  /* 0x0000001013137819 */ /* 0x000fc400000006ff */
        /* <DEDUP_REMOVED lines=10> */
.L_x_1551:
[----:B012---:R-:W-:-:S05]  /*6360*/  MOV R148, UR26 ;  /* 0x0000001a00947c02 */ /* 0x007fca0008000f00 */
        /* <DEDUP_REMOVED lines=28> */
.L_x_1547:
        /* <DEDUP_REMOVED lines=37> */
.L_x_1553:
[----:B------:R-:W-:Y:S01]  /*6780*/  IMAD.U32 R22, RZ, RZ, UR26 ;  /* 0x0000001aff167e24 */ /* 0x000fe2000f8e00ff */
[----:B------:R-:W-:Y:S02]  /*6790*/  MOV R21, UR26 ;  /* 0x0000001a00157c02 */ /* 0x000fe40008000f00 */
[----:B------:R-:W-:Y:S01]  /*67a0*/  MOV R24, UR26 ;  /* 0x0000001a00187c02 */ /* 0x000fe20008000f00 */
[----:B012---:R-:W-:Y:S01]  /*67b0*/  FFMA.FTZ R149, R157, R22, UR27 ;  /* 0x0000001b9d957e23 */ /* 0x007fe20008010016 */
        /* <DEDUP_REMOVED lines=22> */
.L_x_1552:
[----:B------:R-:W-:-:S04]  /*6920*/  UISETP.NE.U32.AND UP4, UPT, UR12, URZ, UPT ;  /* 0x000000ff0c00728c */ /* 0x000fc8000bf85070 */
[----:B------:R-:W-:-:S09]  /*6930*/  UISETP.NE.AND.EX UP4, UPT, UR13, URZ, UPT, UP4 ;  /* 0x000000ff0d00728c */ /* 0x000fd2000bf85340 */
[----:B------:R-:W-:Y:S05]  /*6940*/  BRA.U !UP4, `(.L_x_1554) ;  /* 0x000000010c687547 */ /* 0x000fea000b800000 */
        /* <DEDUP_REMOVED lines=26> */
.L_x_1554:
[----:B-12---:R-:W-:Y:S01]  /*6af0*/  MOV R150, UR26 ;  /* 0x0000001a00967c02 */ /* 0x006fe20008000f00 */
        /* <DEDUP_REMOVED lines=18> */
.L_x_1550:
        /* <DEDUP_REMOVED lines=16> */
.L_x_1555:
        /* <DEDUP_REMOVED lines=10> */
.L_x_1556:
[----:B------:R-:W-:-:S07]  /*6dc0*/  IADD3 R15, PT, PT, R15, 0x100, RZ ;  /* 0x000001000f0f7810 */ /* 0x000fce0007ffe0ff */
.L_x_1546:
[----:B------:R-:W-:Y:S05]  /*6dd0*/  BSYNC.RECONVERGENT B0 ;  /* 0x0000000000007941 */ /* 0x000fea0003800200 */
.L_x_1545:
        /* <DEDUP_REMOVED lines=50> */
.L_x_1561:
        /* <DEDUP_REMOVED lines=35> */
.L_x_1560:
        /* <DEDUP_REMOVED lines=38> */
.L_x_1563:
        /* <DEDUP_REMOVED lines=29> */
.L_x_1559:
        /* <DEDUP_REMOVED lines=37> */
.L_x_1565:
        /* <DEDUP_REMOVED lines=26> */
.L_x_1564:
        /* <DEDUP_REMOVED lines=29> */
.L_x_1566:
        /* <DEDUP_REMOVED lines=19> */
.L_x_1562:
        /* <DEDUP_REMOVED lines=16> */
.L_x_1567:
        /* <DEDUP_REMOVED lines=10> */
.L_x_1568:
[----:B------:R-:W-:-:S07]  /*7ff0*/  IADD3 R15, PT, PT, R15, 0x100, RZ ;  /* 0x000001000f0f7810 */ /* 0x000fce0007ffe0ff */
.L_x_1558:
[----:B------:R-:W-:Y:S05]  /*8000*/  BSYNC.RECONVERGENT B0 ;  /* 0x0000000000007941 */ /* 0x000fea0003800200 */
.L_x_1557:
        /* <DEDUP_REMOVED lines=50> */
.L_x_1573:
        /* <DEDUP_REMOVED lines=35> */
.L_x_1572:
        /* <DEDUP_REMOVED lines=38> */
.L_x_1575:
        /* <DEDUP_REMOVED lines=29> */
.L_x_1571:
        /* <DEDUP_REMOVED lines=37> */
.L_x_1577:
        /* <DEDUP_REMOVED lines=26> */
.L_x_1576:
        /* <DEDUP_REMOVED lines=29> */
.L_x_1578:
        /* <DEDUP_REMOVED lines=19> */
.L_x_1574:
        /* <DEDUP_REMOVED lines=16> */
.L_x_1579:
        /* <DEDUP_REMOVED lines=10> */
.L_x_1580:
[----:B------:R-:W-:-:S07]  /*9220*/  IADD3 R15, PT, PT, R15, 0x100, RZ ;  /* 0x000001000f0f7810 */ /* 0x000fce0007ffe0ff */
.L_x_1570:
[----:B------:R-:W-:Y:S05]  /*9230*/  BSYNC.RECONVERGENT B0 ;  /* 0x0000000000007941 */ /* 0x000fea0003800200 */
.L_x_1569:
        /* <DEDUP_REMOVED lines=18> */
[----:B------:R-:W-:Y:S01]  /*9360*/  IMAD.U32 R21, R21, 0x10000, RZ ;  /* 0x0001000015157824 */ /* 0x000fe200078e00ff */
[----:B------:R-:W-:Y:S01]  /*9370*/  SHF.L.U32 R20, R17, 0x10, RZ ;  /* 0x0000001011147819 */ /* 0x000fe200000006ff */
[----:B------:R-:W-:Y:S01]  /*9380*/  FADD.FTZ R17, R29, -R18 ;  /* 0x800000121d117221 */ /* 0x000fe20000010000 */
[----:B------:R-:W-:Y:S01]  /*9390*/  FADD.FTZ R18, R194, -R19 ;  /* 0x80000013c2127221 */ /* 0x000fe20000010000 */
[----:B------:R-:W-:-:S02]  /*93a0*/  FFMA.FTZ R22, R192, R23, UR27 ;  /* 0x0000001bc0167e23 */ /* 0x000fc40008010017 */
[----:B------:R-:W-:Y:S01]  /*93b0*/  FFMA.FTZ R17, R17, UR25, R20 ;  /* 0x0000001911117c23 */ /* 0x000fe20008010014 */
[----:B------:R-:W-:Y:S01]  /*93c0*/  MOV R20, UR26 ;  /* 0x0000001a00147c02 */ /* 0x000fe20008000f00 */
[----:B------:R-:W-:Y:S01]  /*93d0*/  FFMA.FTZ R18, R18, UR25, R21 ;  /* 0x0000001912127c23 */ /* 0x000fe20008010015 */
[----:B------:R-:W-:Y:S01]  /*93e0*/  SHF.R.U64 R21, R182, 0x10, R183 ;  /* 0x00000010b6157819 */ /* 0x000fe200000012b7 */
[----:B------:R-:W-:Y:S02]  /*93f0*/  FADD.FTZ R22, R31, -R22 ;  /* 0x800000161f167221 */ /* 0x000fe40000010000 */
[----:B------:R-:W-:Y:S01]  /*9400*/  FFMA.FTZ R19, R5, R20, UR27 ;  /* 0x0000001b05137e23 */ /* 0x000fe20008010014 */
[----:B------:R-:W-:Y:S02]  /*9410*/  MOV R20, R182 ;  /* 0x000000b600147202 */ /* 0x000fe40000000f00 */
[----:B------:R-:W-:Y:S01]  /*9420*/  SHF.L.U32 R21, R21, 0x10, RZ ;  /* 0x0000001015157819 */ /* 0x000fe200000006ff */
[----:B------:R-:W-:Y:S01]  /*9430*/  FADD.FTZ R19, R4, -R19 ;  /* 0x8000001304137221 */ /* 0x000fe20000010000 */
[----:B------:R-:W-:Y:S01]  /*9440*/  F2FP.BF16.F32.PACK_AB R17, R18, R17 ;  /* 0x000000111211723e */ /* 0x000fe200000010ff */
[----:B------:R-:W-:-:S02]  /*9450*/  IMAD.U32 R20, R20, 0x10000, RZ ;  /* 0x0001000014147824 */ /* 0x000fc400078e00ff */
[----:B------:R-:W-:Y:S01]  /*9460*/  FFMA.FTZ R22, R22, UR25, R21 ;  /* 0x0000001916167c23 */ /* 0x000fe20008010015 */
[----:B-12---:R-:W-:Y:S01]  /*9470*/  PRMT R151, R17, 0x7632, R151 ;  /* 0x0000763211977816 */ /* 0x006fe20000000097 */
[----:B------:R-:W-:Y:S01]  /*9480*/  FFMA.FTZ R19, R19, UR25, R20 ;  /* 0x0000001913137c23 */ /* 0x000fe20008010014 */
[----:B0-----:R-:W-:Y:S02]  /*9490*/  PRMT R149, R17, 0x7610, R149 ;  /* 0x0000761011957816 */ /* 0x001fe40000000095 */
        /* <DEDUP_REMOVED lines=12> */
.L_x_1585:
[----:B------:R-:W-:Y:S02]  /*9560*/  MOV R23, UR26 ;  /* 0x0000001a00177c02 */ /* 0x000fe40008000f00 */
[----:B012---:R-:W-:Y:S02]  /*9570*/  MOV R149, UR26 ;  /* 0x0000001a00957c02 */ /* 0x007fe40008000f00 */
[----:B------:R-:W-:Y:S01]  /*9580*/  MOV R22, UR26 ;  /* 0x0000001a00167c02 */ /* 0x000fe20008000f00 */
[----:B------:R-:W-:Y:S01]  /*9590*/  FFMA.FTZ R148, R192, R23, UR27 ;  /* 0x0000001bc0947e23 */ /* 0x000fe20008010017 */
[----:B-----5:R-:W-:Y:S01]  /*95a0*/  SHF.R.U64 R23, R182, 0x10, R183 ;  /* 0x00000010b6177819 */ /* 0x020fe200000012b7 */
[----:B------:R-:W-:Y:S02]  /*95b0*/  FFMA.FTZ R24, R30, R149, UR27 ;  /* 0x0000001b1e187e23 */ /* 0x000fe40008010095 */
[----:B------:R-:W-:Y:S01]  /*95c0*/  FFMA.FTZ R21, R5, R22, UR27 ;  /* 0x0000001b05157e23 */ /* 0x000fe20008010016 */
[----:B------:R-:W-:Y:S01]  /*95d0*/  FADD.FTZ R148, R31, -R148 ;  /* 0x800000941f947221 */ /* 0x000fe20000010000 */
[----:B------:R-:W-:Y:S01]  /*95e0*/  IMAD.U32 R23, R23, 0x10000, RZ ;  /* 0x0001000017177824 */ /* 0x000fe200078e00ff */
[----:B------:R-:W-:Y:S01]  /*95f0*/  MOV R22, R182 ;  /* 0x000000b600167202 */ /* 0x000fe20000000f00 */
[----:B------:R-:W-:Y:S01]  /*9600*/  FADD.FTZ R149, R29, -R24 ;  /* 0x800000181d957221 */ /* 0x000fe20000010000 */
[----:B------:R-:W-:Y:S01]  /*9610*/  FADD.FTZ R21, R4, -R21 ;  /* 0x8000001504157221 */ /* 0x000fe20000010000 */
[----:B------:R-:W-:Y:S01]  /*9620*/  FFMA.FTZ R24, R148, UR25, R23 ;  /* 0x0000001994187c23 */ /* 0x000fe20008010017 */
[----:B------:R-:W-:Y:S01]  /*9630*/  MOV R148, UR26 ;  /* 0x0000001a00947c02 */ /* 0x000fe20008000f00 */
[----:B------:R-:W-:-:S04]  /*9640*/  IMAD.U32 R22, R22, 0x10000, RZ ;  /* 0x0001000016167824 */ /* 0x000fc800078e00ff */
[----:B------:R-:W-:Y:S01]  /*9650*/  FFMA.FTZ R21, R21, UR25, R22 ;  /* 0x0000001915157c23 */ /* 0x000fe20008010016 */
[----:B------:R-:W-:Y:S01]  /*9660*/  FFMA.FTZ R23, R193, R148, UR27 ;  /* 0x0000001bc1177e23 */ /* 0x000fe20008010094 */
[----:B------:R-:W-:Y:S02]  /*9670*/  MOV R22, R183 ;  /* 0x000000b700167202 */ /* 0x000fe40000000f00 */
[----:B------:R-:W-:Y:S01]  /*9680*/  SHF.R.U32.HI R148, RZ, 0x10, R183 ;  /* 0x00000010ff947819 */ /* 0x000fe200000116b7 */
[----:B------:R-:W-:Y:S01]  /*9690*/  FADD.FTZ R23, R194, -R23 ;  /* 0x80000017c2177221 */ /* 0x000fe20000010000 */
[----:B------:R-:W-:Y:S02]  /*96a0*/  SHF.L.U32 R22, R22, 0x10, RZ ;  /* 0x0000001016167819 */ /* 0x000fe400000006ff */
[----:B------:R-:W-:Y:S02]  /*96b0*/  SHF.L.U32 R148, R148, 0x10, RZ ;  /* 0x0000001094947819 */ /* 0x000fe400000006ff */
[----:B------:R-:W-:Y:S01]  /*96c0*/  F2FP.BF16.F32.PACK_AB R21, R24, R21 ;  /* 0x000000151815723e */ /* 0x000fe200000010ff */
[----:B------:R-:W-:-:S02]  /*96d0*/  FFMA.FTZ R22, R149, UR25, R22 ;  /* 0x0000001995167c23 */ /* 0x000fc40008010016 */
[--C-:B------:R-:W-:Y:S01]  /*96e0*/  FFMA.FTZ R23, R23, UR25, R148.reuse ;  /* 0x0000001917177c23 */ /* 0x100fe20008010094 */
[C---:B------:R-:W-:Y:S02]  /*96f0*/  PRMT R148, R21.reuse, 0x7632, R148 ;  /* 0x0000763215947816 */ /* 0x040fe40000000094 */
[----:B------:R-:W-:Y:S02]  /*9700*/  PRMT R150, R21, 0x7610, R150 ;  /* 0x0000761015967816 */ /* 0x000fe40000000096 */
[----:B------:R-:W-:Y:S02]  /*9710*/  F2FP.BF16.F32.PACK_AB R22, R23, R22 ;  /* 0x000000161716723e */ /* 0x000fe400000010ff */
[----:B------:R-:W-:Y:S02]  /*9720*/  PRMT R23, R148, 0x7610, R23 ;  /* 0x0000761094177816 */ /* 0x000fe40000000017 */
[C---:B------:R-:W-:Y:S02]  /*9730*/  PRMT R151, R22.reuse, 0x7632, R151 ;  /* 0x0000763216977816 */ /* 0x040fe40000000097 */
[----:B------:R-:W-:-:S02]  /*9740*/  PRMT R149, R22, 0x7610, R149 ;  /* 0x0000761016957816 */ /* 0x000fc40000000095 */
[----:B------:R-:W-:Y:S02]  /*9750*/  PRMT R21, R151, 0x7610, R21 ;  /* 0x0000761097157816 */ /* 0x000fe40000000015 */
[----:B------:R-:W-:Y:S02]  /*9760*/  PRMT R22, R149, 0x7610, R22 ;  /* 0x0000761095167816 */ /* 0x000fe40000000016 */
[----:B------:R-:W-:Y:S01]  /*9770*/  PRMT R24, R150, 0x7610, R24 ;  /* 0x0000761096187816 */ /* 0x000fe20000000018 */
[----:B------:R-:W-:Y:S06]  /*9780*/  BRA `(.L_x_1586) ;  /* 0x0000000800d47947 */ /* 0x000fec0003800000 */
.L_x_1584:
[----:B------:R-:W-:-:S04]  /*9790*/  UISETP.NE.U32.AND UP4, UPT, UR12, URZ, UPT ;  /* 0x000000ff0c00728c */ /* 0x000fc8000bf85070 */
[----:B------:R-:W-:-:S09]  /*97a0*/  UISETP.NE.AND.EX UP4, UPT, UR13, URZ, UPT, UP4 ;  /* 0x000000ff0d00728c */ /* 0x000fd2000bf85340 */
[----:B------:R-:W-:Y:S05]  /*97b0*/  BRA.U !UP4, `(.L_x_1587) ;  /* 0x000000010c8c7547 */ /* 0x000fea000b800000 */
[----:B------:R-:W-:Y:S01]  /*97c0*/  MOV R19, UR26 ;  /* 0x0000001a00137c02 */ /* 0x000fe20008000f00 */
[----:B------:R-:W-:Y:S02]  /*97d0*/  IMAD.U32 R18, RZ, RZ, UR26 ;  /* 0x0000001aff127e24 */ /* 0x000fe4000f8e00ff */
[----:B012---:R-:W-:Y:S02]  /*97e0*/  IMAD.U32 R149, RZ, RZ, UR26 ;  /* 0x0000001aff957e24 */ /* 0x007fe4000f8e00ff */
[----:B------:R-:W-:Y:S01]  /*97f0*/  FFMA.FTZ R148, R192, R19, UR27 ;  /* 0x0000001bc0947e23 */ /* 0x000fe20008010013 */
[----:B-----5:R-:W-:Y:S01]  /*9800*/  SHF.R.U64 R19, R182, 0x10, R183 ;  /* 0x00000010b6137819 */ /* 0x020fe200000012b7 */
[----:B------:R-:W-:Y:S01]  /*9810*/  FFMA.FTZ R17, R5, R18, UR27 ;  /* 0x0000001b05117e23 */ /* 0x000fe20008010012 */
[----:B------:R-:W-:Y:S01]  /*9820*/  FFMA.FTZ R20, R30, R149, UR27 ;  /* 0x0000001b1e147e23 */ /* 0x000fe20008010095 */
[----:B------:R-:W-:Y:S01]  /*9830*/  MOV R18, R182 ;  /* 0x000000b600127202 */ /* 0x000fe20000000f00 */
[----:B------:R-:W-:Y:S01]  /*9840*/  FADD.FTZ R148, R31, -R148 ;  /* 0x800000941f947221 */ /* 0x000fe20000010000 */
[----:B------:R-:W-:Y:S01]  /*9850*/  SHF.L.U32 R19, R19, 0x10, RZ ;  /* 0x0000001013137819 */ /* 0x000fe200000006ff */
[----:B------:R-:W-:Y:S01]  /*9860*/  FADD.FTZ R149, R29, -R20 ;  /* 0x800000141d957221 */ /* 0x000fe20000010000 */
[----:B------:R-:W-:Y:S01]  /*9870*/  SHF.L.U32 R18, R18, 0x10, RZ ;  /* 0x0000001012127819 */ /* 0x000fe200000006ff */
[----:B------:R-:W-:-:S02]  /*9880*/  FADD.FTZ R17, R4, -R17 ;  /* 0x8000001104117221 */ /* 0x000fc40000010000 */
[----:B------:R-:W-:Y:S01]  /*9890*/  FFMA.FTZ R20, R148, UR25, R19 ;  /* 0x0000001994147c23 */ /* 0x000fe20008010013 */
[----:B------:R-:W-:Y:S02]  /*98a0*/  IMAD.U32 R148, RZ, RZ, UR26 ;  /* 0x0000001aff947e24 */ /* 0x000fe4000f8e00ff */
[----:B------:R-:W-:Y:S01]  /*98b0*/  FFMA.FTZ R17, R17, UR25, R18 ;  /* 0x0000001911117c23 */ /* 0x000fe20008010012 */
[----:B------:R-:W-:Y:S01]  /*98c0*/  MOV R18, R183 ;  /* 0x000000b700127202 */ /* 0x000fe20000000f00 */
[----:B------:R-:W-:Y:S01]  /*98d0*/  FFMA.FTZ R19, R193, R148, UR27 ;  /* 0x0000001bc1137e23 */ /* 0x000fe20008010094 */
[----:B------:R-:W-:Y:S02]  /*98e0*/  SHF.R.U32.HI R148, RZ, 0x10, R183 ;  /* 0x00000010ff947819 */ /* 0x000fe400000116b7 */
[----:B------:R-:W-:Y:S01]  /*98f0*/  SHF.L.U32 R18, R18, 0x10, RZ ;  /* 0x0000001012127819 */ /* 0x000fe200000006ff */
[----:B------:R-:W-:Y:S01]  /*9900*/  FADD.FTZ R19, R194, -R19 ;  /* 0x80000013c2137221 */ /* 0x000fe20000010000 */
[----:B------:R-:W-:-:S02]  /*9910*/  SHF.L.U32 R148, R148, 0x10, RZ ;  /* 0x0000001094947819 */ /* 0x000fc400000006ff */
[----:B------:R-:W-:Y:S01]  /*9920*/  F2FP.BF16.F32.PACK_AB R17, R20, R17 ;  /* 0x000000111411723e */ /* 0x000fe200000010ff */
[----:B------:R-:W-:Y:S02]  /*9930*/  FFMA.FTZ R18, R149, UR25, R18 ;  /* 0x0000001995127c23 */ /* 0x000fe40008010012 */
[--C-:B------:R-:W-:Y:S01]  /*9940*/  FFMA.FTZ R19, R19, UR25, R148.reuse ;  /* 0x0000001913137c23 */ /* 0x100fe20008010094 */
[C---:B------:R-:W-:Y:S02]  /*9950*/  PRMT R148, R17.reuse, 0x7632, R148 ;  /* 0x0000763211947816 */ /* 0x040fe40000000094 */
[----:B------:R-:W-:Y:S02]  /*9960*/  PRMT R150, R17, 0x7610, R150 ;  /* 0x0000761011967816 */ /* 0x000fe40000000096 */
[----:B------:R-:W-:Y:S02]  /*9970*/  F2FP.BF16.F32.PACK_AB R18, R19, R18 ;  /* 0x000000121312723e */ /* 0x000fe400000010ff */
[----:B------:R-:W-:-:S02]  /*9980*/  PRMT R19, R148, 0x7610, R19 ;  /* 0x0000761094137816 */ /* 0x000fc40000000013 */
[C---:B------:R-:W-:Y:S02]  /*9990*/  PRMT R151, R18.reuse, 0x7632, R151 ;  /* 0x0000763212977816 */ /* 0x040fe40000000097 */
[----:B------:R-:W-:Y:S02]  /*99a0*/  PRMT R149, R18, 0x7610, R149 ;  /* 0x0000761012957816 */ /* 0x000fe40000000095 */
[----:B------:R-:W-:Y:S02]  /*99b0*/  PRMT R17, R151, 0x7610, R17 ;  /* 0x0000761097117816 */ /* 0x000fe40000000011 */
[----:B------:R-:W-:Y:S02]  /*99c0*/  PRMT R18, R149, 0x7610, R18 ;  /* 0x0000761095127816 */ /* 0x000fe40000000012 */
[----:B------:R-:W-:Y:S01]  /*99d0*/  PRMT R20, R150, 0x7610, R20 ;  /* 0x0000761096147816 */ /* 0x000fe20000000014 */
[----:B------:R-:W-:Y:S06]  /*99e0*/  BRA `(.L_x_1586) ;  /* 0x00000008003c7947 */ /* 0x000fec0003800000 */
.L_x_1587:
[----:B012---:R-:W-:-:S05]  /*99f0*/  MOV R148, UR26 ;  /* 0x0000001a00947c02 */ /* 0x007fca0008000f00 */
[----:B------:R-:W-:Y:S01]  /*9a00*/  FFMA.FTZ R149, R5, R148, UR27 ;  /* 0x0000001b05957e23 */ /* 0x000fe20008010094 */
[----:B-----5:R-:W-:-:S03]  /*9a10*/  MOV R148, R182 ;  /* 0x000000b600947202 */ /* 0x020fc60000000f00 */
[----:B------:R-:W-:Y:S02]  /*9a20*/  FADD.FTZ R149, R4, -R149 ;  /* 0x8000009504957221 */ /* 0x000fe40000010000 */
[----:B------:R-:W-:Y:S01]  /*9a30*/  IMAD.U32 R150, R148, 0x10000, RZ ;  /* 0x0001000094967824 */ /* 0x000fe200078e00ff */
[----:B------:R-:W-:-:S03]  /*9a40*/  SHF.R.U64 R148, R182, 0x10, R183 ;  /* 0x00000010b6947819 */ /* 0x000fc600000012b7 */
[----:B------:R-:W-:Y:S01]  /*9a50*/  FFMA.FTZ R150, R149, UR25, R150 ;  /* 0x0000001995967c23 */ /* 0x000fe20008010096 */
[----:B------:R-:W-:Y:S02]  /*9a60*/  MOV R149, UR26 ;  /* 0x0000001a00957c02 */ /* 0x000fe40008000f00 */
[----:B------:R-:W-:-:S03]  /*9a70*/  SHF.L.U32 R148, R148, 0x10, RZ ;  /* 0x0000001094947819 */ /* 0x000fc600000006ff */
[----:B------:R-:W-:-:S04]  /*9a80*/  FFMA.FTZ R198, R192, R149, UR27 ;  /* 0x0000001bc0c67e23 */ /* 0x000fc80008010095 */
[----:B------:R-:W-:-:S04]  /*9a90*/  FADD.FTZ R149, R31, -R198 ;  /* 0x800000c61f957221 */ /* 0x000fc80000010000 */
        /* <DEDUP_REMOVED lines=8> */
[----:B------:R-:W-:-:S05]  /*9b20*/  MOV R148, UR26 ;  /* 0x0000001a00947c02 */ /* 0x000fca0008000f00 */
        /* <DEDUP_REMOVED lines=9> */
.L_x_1583:
        /* <DEDUP_REMOVED lines=37> */
.L_x_1589:
[----:B------:R-:W-:Y:S01]  /*9e10*/  IMAD.U32 R21, RZ, RZ, UR26 ;  /* 0x0000001aff157e24 */ /* 0x000fe2000f8e00ff */
[----:B------:R-:W-:Y:S02]  /*9e20*/  MOV R22, UR26 ;  /* 0x0000001a00167c02 */ /* 0x000fe40008000f00 */
[----:B012---:R-:W-:Y:S01]  /*9e30*/  MOV R148, UR26 ;  /* 0x0000001a00947c02 */ /* 0x007fe20008000f00 */
        /* <DEDUP_REMOVED lines=24> */
.L_x_1588:
[----:B------:R-:W-:-:S04]  /*9fc0*/  UISETP.NE.U32.AND UP4, UPT, UR12, URZ, UPT ;  /* 0x000000ff0c00728c */ /* 0x000fc8000bf85070 */
[----:B------:R-:W-:-:S09]  /*9fd0*/  UISETP.NE.AND.EX UP4, UPT, UR13, URZ, UPT, UP4 ;  /* 0x000000ff0d00728c */ /* 0x000fd2000bf85340 */
[----:B------:R-:W-:Y:S05]  /*9fe0*/  BRA.U !UP4, `(.L_x_1590) ;  /* 0x000000010c6c7547 */ /* 0x000fea000b800000 */
        /* <DEDUP_REMOVED lines=27> */
.L_x_1590:
[----:B012---:R-:W-:Y:S01]  /*a1a0*/  IMAD.U32 R148, RZ, RZ, UR26 ;  /* 0x0000001aff947e24 */ /* 0x007fe2000f8e00ff */
[----:B------:R-:W-:Y:S02]  /*a1b0*/  MOV R151, UR26 ;  /* 0x0000001a00977c02 */ /* 0x000fe40008000f00 */
[----:B------:R-:W-:Y:S01]  /*a1c0*/  MOV R198, UR26 ;  /* 0x0000001a00c67c02 */ /* 0x000fe20008000f00 */
[----:B------:R-:W-:Y:S02]  /*a1d0*/  FFMA.FTZ R149, R5, R148, UR27 ;  /* 0x0000001b05957e23 */ /* 0x000fe40008010094 */
[----:B------:R-:W-:Y:S02]  /*a1e0*/  FFMA.FTZ R148, R192, R151, UR27 ;  /* 0x0000001bc0947e23 */ /* 0x000fe40008010097 */
[----:B------:R-:W-:Y:S02]  /*a1f0*/  FADD.FTZ R149, R4, -R149 ;  /* 0x8000009504957221 */ /* 0x000fe40000010000 */
[----:B------:R-:W-:-:S02]  /*a200*/  FADD.FTZ R148, R31, -R148 ;  /* 0x800000941f947221 */ /* 0x000fc40000010000 */
[----:B------:R-:W-:Y:S02]  /*a210*/  FMUL.FTZ R150, R149, UR25 ;  /* 0x0000001995967c20 */ /* 0x000fe40008410000 */
[----:B------:R-:W-:-:S05]  /*a220*/  FMUL.FTZ R149, R148, UR25 ;  /* 0x0000001994957c20 */ /* 0x000fca0008410000 */
[----:B------:R-:W-:Y:S02]  /*a230*/  F2FP.BF16.F32.PACK_AB R150, R149, R150 ;  /* 0x000000969596723e */ /* 0x000fe400000010ff */
[----:B------:R-:W-:-:S05]  /*a240*/  MOV R149, UR26 ;  /* 0x0000001a00957c02 */ /* 0x000fca0008000f00 */
[----:B------:R-:W-:Y:S01]  /*a250*/  FFMA.FTZ R148, R30, R149, UR27 ;  /* 0x0000001b1e947e23 */ /* 0x000fe20008010095 */
[----:B------:R-:W-:-:S03]  /*a260*/  FFMA.FTZ R149, R193, R198, UR27 ;  /* 0x0000001bc1957e23 */ /* 0x000fc600080100c6 */
[----:B------:R-:W-:Y:S01]  /*a270*/  FADD.FTZ R148, R29, -R148 ;  /* 0x800000941d947221 */ /* 0x000fe20000010000 */
[----:B------:R-:W-:-:S03]  /*a280*/  FADD.FTZ R149, R194, -R149 ;  /* 0x80000095c2957221 */ /* 0x000fc60000010000 */
[----:B------:R-:W-:Y:S01]  /*a290*/  FMUL.FTZ R148, R148, UR25 ;  /* 0x0000001994947c20 */ /* 0x000fe20008410000 */
[----:B------:R-:W-:-:S05]  /*a2a0*/  FMUL.FTZ R149, R149, UR25 ;  /* 0x0000001995957c20 */ /* 0x000fca0008410000 */
[----:B------:R-:W-:Y:S02]  /*a2b0*/  F2FP.BF16.F32.PACK_AB R149, R149, R148 ;  /* 0x000000949595723e */ /* 0x000fe400000010ff */
[----:B------:R-:W-:Y:S02]  /*a2c0*/  PRMT R148, R150, 0x7632, R148 ;  /* 0x0000763296947816 */ /* 0x000fe40000000094 */
[----:B------:R-:W-:-:S07]  /*a2d0*/  PRMT R151, R149, 0x7632, R151 ;  /* 0x0000763295977816 */ /* 0x000fce0000000097 */
.L_x_1586:
        /* <DEDUP_REMOVED lines=16> */
.L_x_1591:
        /* <DEDUP_REMOVED lines=10> */
.L_x_1592:
[----:B------:R-:W-:-:S07]  /*a480*/  VIADD R15, R15, 0x100 ;  /* 0x000001000f0f7836 */ /* 0x000fce0000000000 */
.L_x_1582:
[----:B------:R-:W-:Y:S05]  /*a490*/  BSYNC.RECONVERGENT B0 ;  /* 0x0000000000007941 */ /* 0x000fea0003800200 */
.L_x_1581:
        /* <DEDUP_REMOVED lines=11> */
[----:B------:R-:W-:Y:S02]  /*a550*/  MOV R17, UR26 ;  /* 0x0000001a00117c02 */ /* 0x000fe40008000f00 */
[----:B------:R-:W-:Y:S02]  /*a560*/  MOV R20, UR26 ;  /* 0x0000001a00147c02 */ /* 0x000fe40008000f00 */
[----:B------:R-:W-:Y:S01]  /*a570*/  SHF.R.U32.HI R21, RZ, 0x10, R185 ;  /* 0x00000010ff157819 */ /* 0x000fe200000116b9 */
[----:B------:R-:W-:Y:S01]  /*a580*/  FFMA.FTZ R18, R26, R17, UR27 ;  /* 0x0000001b1a127e23 */ /* 0x000fe20008010011 */
[----:B------:R-:W-:Y:S01]  /*a590*/  MOV R17, R185 ;  /* 0x000000b900117202 */ /* 0x000fe20000000f00 */
[----:B------:R-:W-:Y:S01]  /*a5a0*/  FFMA.FTZ R19, R195, R20, UR27 ;  /* 0x0000001bc3137e23 */ /* 0x000fe20008010014 */
[----:B------:R-:W-:Y:S02]  /*a5b0*/  SHF.L.U32 R21, R21, 0x10, RZ ;  /* 0x0000001015157819 */ /* 0x000fe400000006ff */
[----:B------:R-:W-:Y:S01]  /*a5c0*/  MOV R23, UR26 ;  /* 0x0000001a00177c02 */ /* 0x000fe20008000f00 */
[----:B------:R-:W-:-:S02]  /*a5d0*/  IMAD.U32 R20, R17, 0x10000, RZ ;  /* 0x0001000011147824 */ /* 0x000fc400078e00ff */
[----:B------:R-:W-:Y:S01]  /*a5e0*/  FADD.FTZ R17, R25, -R18 ;  /* 0x8000001219117221 */ /* 0x000fe20000010000 */
[----:B------:R-:W-:Y:S01]  /*a5f0*/  FADD.FTZ R18, R196, -R19 ;  /* 0x80000013c4127221 */ /* 0x000fe20000010000 */
[----:B------:R-:W-:Y:S02]  /*a600*/  FFMA.FTZ R22, R28, R23, UR27 ;  /* 0x0000001b1c167e23 */ /* 0x000fe40008010017 */
[----:B------:R-:W-:Y:S01]  /*a610*/  FFMA.FTZ R17, R17, UR25, R20 ;  /* 0x0000001911117c23 */ /* 0x000fe20008010014 */
[----:B------:R-:W-:Y:S01]  /*a620*/  MOV R20, UR26 ;  /* 0x0000001a00147c02 */ /* 0x000fe20008000f00 */
[----:B------:R-:W-:Y:S01]  /*a630*/  FFMA.FTZ R18, R18, UR25, R21 ;  /* 0x0000001912127c23 */ /* 0x000fe20008010015 */
[----:B------:R-:W-:Y:S01]  /*a640*/  SHF.R.U64 R21, R184, 0x10, R185 ;  /* 0x00000010b8157819 */ /* 0x000fe200000012b9 */
[----:B------:R-:W-:Y:S02]  /*a650*/  FADD.FTZ R22, R27, -R22 ;  /* 0x800000161b167221 */ /* 0x000fe40000010000 */
[----:B------:R-:W-:Y:S01]  /*a660*/  FFMA.FTZ R19, R3, R20, UR27 ;  /* 0x0000001b03137e23 */ /* 0x000fe20008010014 */
[----:B------:R-:W-:Y:S01]  /*a670*/  IMAD.MOV.U32 R20, RZ, RZ, R184 ;  /* 0x000000ffff147224 */ /* 0x000fe200078e00b8 */
[----:B------:R-:W-:-:S02]  /*a680*/  SHF.L.U32 R21, R21, 0x10, RZ ;  /* 0x0000001015157819 */ /* 0x000fc400000006ff */
[----:B------:R-:W-:Y:S01]  /*a690*/  FADD.FTZ R19, R2, -R19 ;  /* 0x8000001302137221 */ /* 0x000fe20000010000 */
[----:B------:R-:W-:Y:S02]  /*a6a0*/  F2FP.BF16.F32.PACK_AB R17, R18, R17 ;  /* 0x000000111211723e */ /* 0x000fe400000010ff */
[----:B------:R-:W-:Y:S01]  /*a6b0*/  SHF.L.U32 R20, R20, 0x10, RZ ;  /* 0x0000001014147819 */ /* 0x000fe200000006ff */
[----:B------:R-:W-:Y:S01]  /*a6c0*/  FFMA.FTZ R22, R22, UR25, R21 ;  /* 0x0000001916167c23 */ /* 0x000fe20008010015 */
[C---:B-12---:R-:W-:Y:S02]  /*a6d0*/  PRMT R151, R17.reuse, 0x7632, R151 ;  /* 0x0000763211977816 */ /* 0x046fe40000000097 */
[----:B0-----:R-:W-:Y:S01]  /*a6e0*/  PRMT R149, R17, 0x7610, R149 ;  /* 0x0000761011957816 */ /* 0x001fe20000000095 */
[----:B------:R-:W-:Y:S01]  /*a6f0*/  FFMA.FTZ R19, R19, UR25, R20 ;  /* 0x0000001913137c23 */ /* 0x000fe20008010014 */
[----:B------:R-:W-:Y:S02]  /*a700*/  PRMT R17, R151, 0x7610, R17 ;  /* 0x0000761097117816 */ /* 0x000fe40000000011 */
[----:B------:R-:W-:-:S02]  /*a710*/  PRMT R18, R149, 0x7610, R18 ;  /* 0x0000761095127816 */ /* 0x000fc40000000012 */
[----:B------:R-:W-:Y:S02]  /*a720*/  F2FP.BF16.F32.PACK_AB R19, R22, R19 ;  /* 0x000000131613723e */ /* 0x000fe400000010ff */
[----:B------:R-:W-:Y:S02]  /*a730*/  PRMT R21, R151, 0x7610, R21 ;  /* 0x0000761097157816 */ /* 0x000fe40000000015 */
        /* <DEDUP_REMOVED lines=8> */
.L_x_1597:
[----:B------:R-:W-:Y:S02]  /*a7c0*/  MOV R23, UR26 ;  /* 0x0000001a00177c02 */ /* 0x000fe40008000f00 */
[----:B------:R-:W-:Y:S02]  /*a7d0*/  MOV R22, UR26 ;  /* 0x0000001a00167c02 */ /* 0x000fe40008000f00 */
[----:B012---:R-:W-:Y:S01]  /*a7e0*/  MOV R149, UR26 ;  /* 0x0000001a00957c02 */ /* 0x007fe20008000f00 */
[----:B------:R-:W-:Y:S01]  /*a7f0*/  FFMA.FTZ R148, R28, R23, UR27 ;  /* 0x0000001b1c947e23 */ /* 0x000fe20008010017 */
[----:B------:R-:W-:Y:S01]  /*a800*/  SHF.R.U64 R23, R184, 0x10, R185 ;  /* 0x00000010b8177819 */ /* 0x000fe200000012b9 */
[----:B------:R-:W-:Y:S01]  /*a810*/  FFMA.FTZ R21, R3, R22, UR27 ;  /* 0x0000001b03157e23 */ /* 0x000fe20008010016 */
[----:B------:R-:W-:Y:S02]  /*a820*/  IMAD.MOV.U32 R22, RZ, RZ, R184 ;  /* 0x000000ffff167224 */ /* 0x000fe400078e00b8 */
[----:B------:R-:W-:Y:S01]  /*a830*/  FFMA.FTZ R24, R26, R149, UR27 ;  /* 0x0000001b1a187e23 */ /* 0x000fe20008010095 */
[----:B------:R-:W-:Y:S01]  /*a840*/  SHF.L.U32 R23, R23, 0x10, RZ ;  /* 0x0000001017177819 */ /* 0x000fe200000006ff */
[----:B------:R-:W-:Y:S01]  /*a850*/  FADD.FTZ R148, R27, -R148 ;  /* 0x800000941b947221 */ /* 0x000fe20000010000 */
[----:B------:R-:W-:Y:S01]  /*a860*/  FADD.FTZ R21, R2, -R21 ;  /* 0x8000001502157221 */ /* 0x000fe20000010000 */
[----:B------:R-:W-:Y:S01]  /*a870*/  FADD.FTZ R149, R25, -R24 ;  /* 0x8000001819957221 */ /* 0x000fe20000010000 */
[----:B------:R-:W-:Y:S01]  /*a880*/  SHF.L.U32 R22, R22, 0x10, RZ ;  /* 0x0000001016167819 */ /* 0x000fe200000006ff */
[----:B------:R-:W-:Y:S01]  /*a890*/  FFMA.FTZ R24, R148, UR25, R23 ;  /* 0x0000001994187c23 */ /* 0x000fe20008010017 */
[----:B------:R-:W-:-:S03]  /*a8a0*/  MOV R148, UR26 ;  /* 0x0000001a00947c02 */ /* 0x000fc60008000f00 */
[----:B------:R-:W-:Y:S01]  /*a8b0*/  FFMA.FTZ R21, R21, UR25, R22 ;  /* 0x0000001915157c23 */ /* 0x000fe20008010016 */
[--C-:B------:R-:W-:Y:S02]  /*a8c0*/  IMAD.MOV.U32 R22, RZ, RZ, R185.reuse ;  /* 0x000000ffff167224 */ /* 0x100fe400078e00b9 */
[----:B------:R-:W-:Y:S01]  /*a8d0*/  FFMA.FTZ R23, R195, R148, UR27 ;  /* 0x0000001bc3177e23 */ /* 0x000fe20008010094 */
[----:B------:R-:W-:Y:S02]  /*a8e0*/  SHF.R.U32.HI R148, RZ, 0x10, R185 ;  /* 0x00000010ff947819 */ /* 0x000fe400000116b9 */
[----:B------:R-:W-:Y:S01]  /*a8f0*/  F2FP.BF16.F32.PACK_AB R21, R24, R21 ;  /* 0x000000151815723e */ /* 0x000fe200000010ff */
[----:B------:R-:W-:Y:S01]  /*a900*/  FADD.FTZ R23, R196, -R23 ;  /* 0x80000017c4177221 */ /* 0x000fe20000010000 */
[----:B------:R-:W-:Y:S01]  /*a910*/  SHF.L.U32 R22, R22, 0x10, RZ ;  /* 0x0000001016167819 */ /* 0x000fe200000006ff */
[----:B------:R-:W-:Y:S01]  /*a920*/  IMAD.U32 R148, R148, 0x10000, RZ ;  /* 0x0001000094947824 */ /* 0x000fe200078e00ff */
[----:B------:R-:W-:-:S03]  /*a930*/  PRMT R150, R21, 0x7610, R150 ;  /* 0x0000761015967816 */ /* 0x000fc60000000096 */
[----:B------:R-:W-:Y:S01]  /*a940*/  FFMA.FTZ R22, R149, UR25, R22 ;  /* 0x0000001995167c23 */ /* 0x000fe20008010016 */
[--C-:B------:R-:W-:Y:S01]  /*a950*/  FFMA.FTZ R23, R23, UR25, R148.reuse ;  /* 0x0000001917177c23 */ /* 0x100fe20008010094 */
[----:B------:R-:W-:Y:S02]  /*a960*/  PRMT R148, R21, 0x7632, R148 ;  /* 0x0000763215947816 */ /* 0x000fe40000000094 */
[----:B------:R-:W-:Y:S02]  /*a970*/  PRMT R24, R150, 0x7610, R24 ;  /* 0x0000761096187816 */ /* 0x000fe40000000018 */
[----:B------:R-:W-:Y:S02]  /*a980*/  F2FP.BF16.F32.PACK_AB R22, R23, R22 ;  /* 0x000000161716723e */ /* 0x000fe400000010ff */
[----:B------:R-:W-:Y:S02]  /*a990*/  PRMT R23, R148, 0x7610, R23 ;  /* 0x0000761094177816 */ /* 0x000fe40000000017 */
[----:B------:R-:W-:-:S02]  /*a9a0*/  PRMT R151, R22, 0x7632, R151 ;  /* 0x0000763216977816 */ /* 0x000fc40000000097 */
[----:B------:R-:W-:Y:S02]  /*a9b0*/  PRMT R149, R22, 0x7610, R149 ;  /* 0x0000761016957816 */ /* 0x000fe40000000095 */
[----:B------:R-:W-:Y:S02]  /*a9c0*/  PRMT R21, R151, 0x7610, R21 ;  /* 0x0000761097157816 */ /* 0x000fe40000000015 */
[----:B------:R-:W-:Y:S01]  /*a9d0*/  PRMT R22, R149, 0x7610, R22 ;  /* 0x0000761095167816 */ /* 0x000fe20000000016 */
[----:B------:R-:W-:Y:S06]  /*a9e0*/  BRA `(.L_x_1598) ;  /* 0x0000000800d47947 */ /* 0x000fec0003800000 */
.L_x_1596:
[----:B------:R-:W-:-:S04]  /*a9f0*/  UISETP.NE.U32.AND UP4, UPT, UR12, URZ, UPT ;  /* 0x000000ff0c00728c */ /* 0x000fc8000bf85070 */
[----:B------:R-:W-:-:S09]  /*aa00*/  UISETP.NE.AND.EX UP4, UPT, UR13, URZ, UPT, UP4 ;  /* 0x000000ff0d00728c */ /* 0x000fd2000bf85340 */
[----:B------:R-:W-:Y:S05]  /*aa10*/  BRA.U !UP4, `(.L_x_1599) ;  /* 0x000000010c8c7547 */ /* 0x000fea000b800000 */
[----:B------:R-:W-:Y:S01]  /*aa20*/  IMAD.U32 R19, RZ, RZ, UR26 ;  /* 0x0000001aff137e24 */ /* 0x000fe2000f8e00ff */
[----:B012---:R-:W-:Y:S02]  /*aa30*/  MOV R149, UR26 ;  /* 0x0000001a00957c02 */ /* 0x007fe40008000f00 */
[----:B------:R-:W-:Y:S01]  /*aa40*/  MOV R18, UR26 ;  /* 0x0000001a00127c02 */ /* 0x000fe20008000f00 */
[----:B------:R-:W-:Y:S01]  /*aa50*/  FFMA.FTZ R148, R28, R19, UR27 ;  /* 0x0000001b1c947e23 */ /* 0x000fe20008010013 */
[----:B------:R-:W-:Y:S01]  /*aa60*/  SHF.R.U64 R19, R184, 0x10, R185 ;  /* 0x00000010b8137819 */ /* 0x000fe200000012b9 */
[----:B------:R-:W-:Y:S02]  /*aa70*/  FFMA.FTZ R20, R26, R149, UR27 ;  /* 0x0000001b1a147e23 */ /* 0x000fe40008010095 */
[----:B------:R-:W-:Y:S01]  /*aa80*/  FFMA.FTZ R17, R3, R18, UR27 ;  /* 0x0000001b03117e23 */ /* 0x000fe20008010012 */
[----:B------:R-:W-:Y:S01]  /*aa90*/  SHF.L.U32 R19, R19, 0x10, RZ ;  /* 0x0000001013137819 */ /* 0x000fe200000006ff */
[----:B------:R-:W-:Y:S01]  /*aaa0*/  FADD.FTZ R148, R27, -R148 ;  /* 0x800000941b947221 */ /* 0x000fe20000010000 */
[----:B------:R-:W-:Y:S01]  /*aab0*/  MOV R18, R184 ;  /* 0x000000b800127202 */ /* 0x000fe20000000f00 */
[----:B------:R-:W-:Y:S01]  /*aac0*/  FADD.FTZ R149, R25, -R20 ;  /* 0x8000001419957221 */ /* 0x000fe20000010000 */
[----:B------:R-:W-:Y:S01]  /*aad0*/  FADD.FTZ R17, R2, -R17 ;  /* 0x8000001102117221 */ /* 0x000fe20000010000 */
[----:B------:R-:W-:Y:S01]  /*aae0*/  FFMA.FTZ R20, R148, UR25, R19 ;  /* 0x0000001994147c23 */ /* 0x000fe20008010013 */
[----:B------:R-:W-:-:S02]  /*aaf0*/  SHF.L.U32 R18, R18, 0x10, RZ ;  /* 0x0000001012127819 */ /* 0x000fc400000006ff */
[----:B------:R-:W-:-:S03]  /*ab00*/  MOV R148, UR26 ;  /* 0x0000001a00947c02 */ /* 0x000fc60008000f00 */
[----:B------:R-:W-:Y:S01]  /*ab10*/  FFMA.FTZ R17, R17, UR25, R18 ;  /* 0x0000001911117c23 */ /* 0x000fe20008010012 */
[----:B------:R-:W-:Y:S01]  /*ab20*/  MOV R18, R185 ;  /* 0x000000b900127202 */ /* 0x000fe20000000f00 */
[----:B------:R-:W-:Y:S01]  /*ab30*/  FFMA.FTZ R19, R195, R148, UR27 ;  /* 0x0000001bc3137e23 */ /* 0x000fe20008010094 */
[----:B------:R-:W-:Y:S02]  /*ab40*/  SHF.R.U32.HI R148, RZ, 0x10, R185 ;  /* 0x00000010ff947819 */ /* 0x000fe400000116b9 */
[----:B------:R-:W-:Y:S01]  /*ab50*/  F2FP.BF16.F32.PACK_AB R17, R20, R17 ;  /* 0x000000111411723e */ /* 0x000fe200000010ff */
[----:B------:R-:W-:Y:S01]  /*ab60*/  IMAD.U32 R18, R18, 0x10000, RZ ;  /* 0x0001000012127824 */ /* 0x000fe200078e00ff */
[----:B------:R-:W-:Y:S01]  /*ab70*/  SHF.L.U32 R148, R148, 0x10, RZ ;  /* 0x0000001094947819 */ /* 0x000fe200000006ff */
[----:B------:R-:W-:Y:S01]  /*ab80*/  FADD.FTZ R19, R196, -R19 ;  /* 0x80000013c4137221 */ /* 0x000fe20000010000 */
[----:B------:R-:W-:Y:S01]  /*ab90*/  PRMT R150, R17, 0x7610, R150 ;  /* 0x0000761011967816 */ /* 0x000fe20000000096 */
[----:B------:R-:W-:-:S02]  /*aba0*/  FFMA.FTZ R18, R149, UR25, R18 ;  /* 0x0000001995127c23 */ /* 0x000fc40008010012 */
        /* <DEDUP_REMOVED lines=10> */
.L_x_1599:
[----:B012---:R-:W-:-:S05]  /*ac50*/  MOV R148, UR26 ;  /* 0x0000001a00947c02 */ /* 0x007fca0008000f00 */
[----:B------:R-:W-:Y:S01]  /*ac60*/  FFMA.FTZ R149, R3, R148, UR27 ;  /* 0x0000001b03957e23 */ /* 0x000fe20008010094 */
[----:B------:R-:W-:-:S03]  /*ac70*/  IMAD.MOV.U32 R148, RZ, RZ, R184 ;  /* 0x000000ffff947224 */ /* 0x000fc600078e00b8 */
[----:B------:R-:W-:Y:S02]  /*ac80*/  FADD.FTZ R149, R2, -R149 ;  /* 0x8000009502957221 */ /* 0x000fe40000010000 */
[----:B------:R-:W-:Y:S02]  /*ac90*/  SHF.L.U32 R150, R148, 0x10, RZ ;  /* 0x0000001094967819 */ /* 0x000fe400000006ff */
[----:B------:R-:W-:-:S03]  /*aca0*/  SHF.R.U64 R148, R184, 0x10, R185 ;  /* 0x00000010b8947819 */ /* 0x000fc600000012b9 */
[----:B------:R-:W-:Y:S01]  /*acb0*/  FFMA.FTZ R150, R149, UR25, R150 ;  /* 0x0000001995967c23 */ /* 0x000fe20008010096 */
[----:B------:R-:W-:Y:S02]  /*acc0*/  MOV R149, UR26 ;  /* 0x0000001a00957c02 */ /* 0x000fe40008000f00 */
[----:B------:R-:W-:-:S03]  /*acd0*/  SHF.L.U32 R148, R148, 0x10, RZ ;  /* 0x0000001094947819 */ /* 0x000fc600000006ff */
[----:B------:R-:W-:-:S04]  /*ace0*/  FFMA.FTZ R198, R28, R149, UR27 ;  /* 0x0000001b1cc67e23 */ /* 0x000fc80008010095 */
[----:B------:R-:W-:-:S04]  /*acf0*/  FADD.FTZ R149, R27, -R198 ;  /* 0x800000c61b957221 */ /* 0x000fc80000010000 */
        /* <DEDUP_REMOVED lines=8> */
[----:B------:R-:W-:-:S05]  /*ad80*/  MOV R148, UR26 ;  /* 0x0000001a00947c02 */ /* 0x000fca0008000f00 */
        /* <DEDUP_REMOVED lines=9> */
.L_x_1595:
        /* <DEDUP_REMOVED lines=24> */
[----:B012---:R-:W-:Y:S02]  /*afa0*/  PRMT R148, R17, 0x7632, R148 ;  /* 0x0000763211947816 */ /* 0x007fe40000000094 */
        /* <DEDUP_REMOVED lines=12> */
.L_x_1601:
[----:B------:R-:W-:Y:S01]  /*b070*/  MOV R21, UR26 ;  /* 0x0000001a00157c02 */ /* 0x000fe20008000f00 */
[----:B012---:R-:W-:Y:S01]  /*b080*/  IMAD.U32 R149, RZ, RZ, UR26 ;  /* 0x0000001aff957e24 */ /* 0x007fe2000f8e00ff */
        /* <DEDUP_REMOVED lines=25> */
.L_x_1600:
[----:B------:R-:W-:-:S04]  /*b220*/  UISETP.NE.U32.AND UP4, UPT, UR12, URZ, UPT ;  /* 0x000000ff0c00728c */ /* 0x000fc8000bf85070 */
[----:B------:R-:W-:-:S09]  /*b230*/  UISETP.NE.AND.EX UP4, UPT, UR13, URZ, UPT, UP4 ;  /* 0x000000ff0d00728c */ /* 0x000fd2000bf85340 */
[----:B------:R-:W-:Y:S05]  /*b240*/  BRA.U !UP4, `(.L_x_1602) ;  /* 0x000000010c6c7547 */ /* 0x000fea000b800000 */
        /* <DEDUP_REMOVED lines=27> */
.L_x_1602:
[----:B012---:R-:W-:Y:S01]  /*b400*/  MOV R148, UR26 ;  /* 0x0000001a00947c02 */ /* 0x007fe20008000f00 */
[----:B------:R-:W-:Y:S01]  /*b410*/  IMAD.U32 R198, RZ, RZ, UR26 ;  /* 0x0000001affc67e24 */ /* 0x000fe2000f8e00ff */
[----:B------:R-:W-:-:S03]  /*b420*/  MOV R151, UR26 ;  /* 0x0000001a00977c02 */ /* 0x000fc60008000f00 */
[----:B------:R-:W-:Y:S02]  /*b430*/  FFMA.FTZ R149, R3, R148, UR27 ;  /* 0x0000001b03957e23 */ /* 0x000fe40008010094 */
[----:B------:R-:W-:Y:S02]  /*b440*/  FFMA.FTZ R148, R28, R151, UR27 ;  /* 0x0000001b1c947e23 */ /* 0x000fe40008010097 */
[----:B------:R-:W-:Y:S02]  /*b450*/  FADD.FTZ R149, R2, -R149 ;  /* 0x8000009502957221 */ /* 0x000fe40000010000 */
[----:B------:R-:W-:Y:S02]  /*b460*/  FADD.FTZ R148, R27, -R148 ;  /* 0x800000941b947221 */ /* 0x000fe40000010000 */
        /* <DEDUP_REMOVED lines=13> */
.L_x_1598:
        /* <DEDUP_REMOVED lines=16> */
.L_x_1603:
        /* <DEDUP_REMOVED lines=10> */
.L_x_1594:
[----:B------:R-:W-:Y:S05]  /*b6e0*/  BSYNC.RECONVERGENT B0 ;  /* 0x0000000000007941 */ /* 0x000fea0003800200 */
.L_x_1593:
[----:B------:R-:W-:Y:S01]  /*b6f0*/  UPLOP3.LUT UP3, UPT, UPT, UPT, UP3, 0x40, 0x4 ;  /* 0x000000000004789c */ /* 0x000fe20003f6e830 */
[----:B------:R-:W-:Y:S10]  /*b700*/  BRA.U !UP1, `(.L_x_1604) ;  /* 0xffffff5509607547 */ /* 0x000ff4000b83ffff */
.L_x_1504:
[----:B------:R-:W0:Y:S01]  /*b710*/  S2UR UR4, SR_CTAID.X ;  /* 0x00000000000479c3 */ /* 0x000e220000002500 */
[----:B------:R-:W-:Y:S01]  /*b720*/  BSSY.RECONVERGENT B0, `(.L_x_1605) ;  /* 0x0000012000007945 */ /* 0x000fe20003800200 */
[----:B0-----:R-:W-:-:S06]  /*b730*/  UIMAD UR4, UR4, UR6, URZ ;  /* 0x00000006040472a4 */ /* 0x001fcc000f8e02ff */
[----:B------:R-:W-:-:S04]  /*b740*/  MOV R11, UR4 ;  /* 0x00000004000b7c02 */ /* 0x000fc80008000f00 */
[----:B------:R-:W-:Y:S01]  /*b750*/  LEA.HI R11, R11, R202, RZ, 0x1e ;  /* 0x000000ca0b0b7211 */ /* 0x000fe200078ff0ff */
[----:B------:R-:W-:Y:S06]  /*b760*/  @!P0 BRA `(.L_x_1606) ;  /* 0x0000000000348947 */ /* 0x000fec0003800000 */
[----:B------:R-:W0:Y:S08]  /*b770*/  LDC.64 R2, c[0x0][0x440] ;  /* 0x00011000ff027b82 */ /* 0x000e300000000a00 */
[----:B------:R-:W1:Y:S08]  /*b780*/  LDC.64 R4, c[0x0][0x448] ;  /* 0x00011200ff047b82 */ /* 0x000e700000000a00 */
        /* <DEDUP_REMOVED lines=11> */
.L_x_1606:
[----:B------:R-:W-:Y:S05]  /*b840*/  BSYNC.RECONVERGENT B0 ;  /* 0x0000000000007941 */ /* 0x000fea0003800200 */
.L_x_1605:
[----:B------:R-:W-:Y:S04]  /*b850*/  BSSY.RECONVERGENT B0, `(.L_x_1607) ;  /* 0x000000f000007945 */ /* 0x000fe80003800200 */
[----:B------:R-:W-:Y:S05]  /*b860*/  @!P1 BRA `(.L_x_1608) ;  /* 0x0000000000349947 */ /* 0x000fea0003800000 */
[----:B0-----:R-:W0:Y:S08]  /*b870*/  LDC.64 R2, c[0x0][0x440] ;  /* 0x00011000ff027b82 */ /* 0x001e300000000a00 */
        /* <DEDUP_REMOVED lines=12> */
.L_x_1608:
[----:B------:R-:W-:Y:S05]  /*b940*/  BSYNC.RECONVERGENT B0 ;  /* 0x0000000000007941 */ /* 0x000fea0003800200 */
.L_x_1607:
        /* <DEDUP_REMOVED lines=15> */
.L_x_1610:
[----:B------:R-:W-:Y:S05]  /*ba40*/  BSYNC.RECONVERGENT B0 ;  /* 0x0000000000007941 */ /* 0x000fea0003800200 */
.L_x_1609:
        /* <DEDUP_REMOVED lines=15> */
.L_x_1612:
[----:B------:R-:W-:Y:S05]  /*bb40*/  BSYNC.RECONVERGENT B0 ;  /* 0x0000000000007941 */ /* 0x000fea0003800200 */
.L_x_1611:
        /* <DEDUP_REMOVED lines=15> */
.L_x_1614:
[----:B------:R-:W-:Y:S05]  /*bc40*/  BSYNC.RECONVERGENT B0 ;  /* 0x0000000000007941 */ /* 0x000fea0003800200 */
.L_x_1613:
        /* <DEDUP_REMOVED lines=15> */
.L_x_1616:
[----:B------:R-:W-:Y:S05]  /*bd40*/  BSYNC.RECONVERGENT B0 ;  /* 0x0000000000007941 */ /* 0x000fea0003800200 */
.L_x_1615:
[----:B------:R-:W-:Y:S05]  /*bd50*/  @!P6 EXIT ;  /* 0x000000000000e94d */ /* 0x000fea0003800000 */
[----:B0-----:R-:W0:Y:S08]  /*bd60*/  LDC.64 R2, c[0x0][0x440] ;  /* 0x00011000ff027b82 */ /* 0x001e300000000a00 */
[----:B------:R-:W1:Y:S08]  /*bd70*/  LDC.64 R4, c[0x0][0x448] ;  /* 0x00011200ff047b82 */ /* 0x000e700000000a00 */
[----:B------:R-:W2:Y:S08]  /*bd80*/  LDC.64 R6, c[0x0][0x450] ;  /* 0x00011400ff067b82 */ /* 0x000eb00000000a00 */
[----:B------:R-:W3:Y:S01]  /*bd90*/  LDC.64 R8, c[0x0][0x458] ;  /* 0x00011600ff087b82 */ /* 0x000ee20000000a00 */
[----:B0-----:R-:W-:-:S05]  /*bda0*/  IMAD.WIDE.U32 R2, R11, 0x10, R2 ;  /* 0x000000100b027825 */ /* 0x001fca00078e0002 */
[----:B------:R-:W-:Y:S01]  /*bdb0*/  STG.E.128 desc[UR14][R2.64], R88 ;  /* 0x0000005802007986 */ /* 0x000fe2000c101d0e */
[----:B-1----:R-:W-:-:S05]  /*bdc0*/  IMAD.WIDE.U32 R4, R11, 0x10, R4 ;  /* 0x000000100b047825 */ /* 0x002fca00078e0004 */
[----:B------:R-:W-:Y:S01]  /*bdd0*/  STG.E.128 desc[UR14][R4.64], R60 ;  /* 0x0000003c04007986 */ /* 0x000fe2000c101d0e */
[----:B--2---:R-:W-:-:S05]  /*bde0*/  IMAD.WIDE.U32 R6, R11, 0x10, R6 ;  /* 0x000000100b067825 */ /* 0x004fca00078e0006 */
[----:B------:R-:W-:Y:S01]  /*bdf0*/  STG.E.128 desc[UR14][R6.64], R144 ;  /* 0x0000009006007986 */ /* 0x000fe2000c101d0e */
[----:B---3--:R-:W-:-:S05]  /*be00*/  IMAD.WIDE.U32 R8, R11, 0x10, R8 ;  /* 0x000000100b087825 */ /* 0x008fca00078e0008 */
[----:B------:R-:W-:Y:S01]  /*be10*/  STG.E.128 desc[UR14][R8.64], R116 ;  /* 0x0000007408007986 */ /* 0x000fe2000c101d0e */
[----:B------:R-:W-:Y:S05]  /*be20*/  EXIT ;  /* 0x000000000000794d */ /* 0x000fea0003800000 */
.L_x_1617:
        /* <DEDUP_REMOVED lines=13> */
.L_x_7236:


//--------------------- .text._ZN10layer_norm31ln_parallel_residual_bwd_kernelINS_13Kernel_traitsIf13__nv_bfloat16S2_S2_fjLj7168ELj1ELj1ELj8ELj8ENS_18Kernel_traits_baseILj7168EfS2_S2_S2_fjLj256EEEEELb0ELb0ELb1EEEvNS_9BwdParamsE --------------------------
	.section	.text._ZN10layer_norm31ln_parallel_residual_bwd_kernelINS_13Kernel_traitsIf13__nv_bfloat16S2_S2_fjLj7168ELj1ELj1ELj8ELj8ENS_18Kernel_traits_baseILj7168EfS2_S2_S2_fjLj256EEEEELb0ELb0ELb1EEEvNS_9BwdParamsE,"ax",@progbits
	.align	128
        .global         _ZN10layer_norm31ln_parallel_residual_bwd_kernelINS_13Kernel_traitsIf13__nv_bfloat16S2_S2_fjLj7168ELj1ELj1ELj8ELj8ENS_18Kernel_traits_baseILj7168EfS2_S2_S2_fjLj256EEEEELb0ELb0ELb1EEEvNS_9BwdParamsE
        .type           _ZN10layer_norm31ln_parallel_residual_bwd_kernelINS_13Kernel_traitsIf13__nv_bfloat16S2_S2_fjLj7168ELj1ELj1ELj8ELj8ENS_18Kernel_traits_baseILj7168EfS2_S2_S2_fjLj256EEEEELb0ELb0ELb1EEEvNS_9BwdParamsE,@function
        .size           _ZN10layer_norm31ln_parallel_residual_bwd_kernelINS_13Kernel_traitsIf13__nv_bfloat16S2_S2_fjLj7168ELj1ELj1ELj8ELj8ENS_18Kernel_traits_baseILj7168EfS2_S2_S2_fjLj256EEEEELb0ELb0ELb1EEEvNS_9BwdParamsE,(.L_x_7237 - _ZN10layer_norm31ln_parallel_residual_bwd_kernelINS_13Kernel_traitsIf13__nv_bfloat16S2_S2_fjLj7168ELj1ELj1ELj8ELj8ENS_18Kernel_traits_baseILj7168EfS2_S2_S2_fjLj256EEEEELb0ELb0ELb1EEEvNS_9BwdParamsE)
        .other          _ZN10layer_norm31ln_parallel_residual_bwd_kernelINS_13Kernel_traitsIf13__nv_bfloat16S2_S2_fjLj7168ELj1ELj1ELj8ELj8ENS_18Kernel_traits_baseILj7168EfS2_S2_S2_fjLj256EEEEELb0ELb0ELb1EEEvNS_9BwdParamsE,@"STO_CUDA_ENTRY STV_DEFAULT"
_ZN10layer_norm31ln_parallel_residual_bwd_kernelINS_13Kernel_traitsIf13__nv_bfloat16S2_S2_fjLj7168ELj1ELj1ELj8ELj8ENS_18Kernel_traits_baseILj7168EfS2_S2_S2_fjLj256EEEEELb0ELb0ELb1EEEvNS_9BwdParamsE:
.text._ZN10layer_norm31ln_parallel_residual_bwd_kernelINS_13Kernel_traitsIf13__nv_bfloat16S2_S2_fjLj7168ELj1ELj1ELj8ELj8ENS_18Kernel_traits_baseILj7168EfS2_S2_S2_fjLj256EEEEELb0ELb0ELb1EEEvNS_9BwdParamsE:
        /* <DEDUP_REMOVED lines=64> */
[----:B------:R-:W1:Y:S01]  /*0400*/  LDC.64 R2, c[0x0][0x3d0] ;  /* 0x0000f400ff027b82 */ /* 0x000e620000000a00 */
[----:B------:R2:W-:Y:S07]  /*0410*/  STL [R1+0x14], RZ ;  /* 0x000014ff01007387 */ /* 0x0005ee0000100800 */
[----:B------:R-:W3:Y:S01]  /*0420*/  LDC.64 R4, c[0x0][0x3d8] ;  /* 0x0000f600ff047b82 */ /* 0x000ee20000000a00 */
[----:B------:R2:W-:Y:S01]  /*0430*/  STL [R1+0x10], RZ ;  /* 0x000010ff01007387 */ /* 0x0005e20000100800 */
[----:B------:R-:W-:Y:S01]  /*0440*/  HFMA2 R250, -RZ, RZ, 0, 0 ;  /* 0x00000000fffa7431 */ /* 0x000fe200000001ff */
[----:B------:R-:W-:-:S02]  /*0450*/  UPLOP3.LUT UP1, UPT, UPT, UPT, UPT, 0x40, 0x4 ;  /* 0x000000000004789c */ /* 0x000fc40003f2e870 */
[----:B------:R2:W-:Y:S01]  /*0460*/  STL [R1+0xc], RZ ;  /* 0x00000cff01007387 */ /* 0x0005e20000100800 */
[----:B------:R-:W-:Y:S01]  /*0470*/  HFMA2 R246, -RZ, RZ, 0, 0 ;  /* 0x00000000fff67431 */ /* 0x000fe200000001ff */
[----:B------:R-:W4:Y:S02]  /*0480*/  LDCU UR17, c[0x0][0x388] ;  /* 0x00007100ff1177ac */ /* 0x000f240008000800 */
[----:B------:R2:W-:Y:S01]  /*0490*/  STL [R1+0x8], RZ ;  /* 0x000008ff01007387 */ /* 0x0005e20000100800 */
[----:B------:R-:W-:Y:S01]  /*04a0*/  HFMA2 R234, -RZ, RZ, 0, 0 ;  /* 0x00000000ffea7431 */ /* 0x000fe200000001ff */
[----:B------:R-:W0:Y:S02]  /*04b0*/  LDCU.U8 UR16, c[0x0][0x410] ;  /* 0x00008200ff1077ac */ /* 0x000e240008000000 */
[----:B------:R2:W-:Y:S01]  /*04c0*/  STL [R1+0x4], RZ ;  /* 0x000004ff01007387 */ /* 0x0005e20000100800 */
[----:B------:R-:W-:Y:S01]  /*04d0*/  HFMA2 R116, -RZ, RZ, 0, 0 ;  /* 0x00000000ff747431 */ /* 0x000fe200000001ff */
[----:B------:R-:W-:Y:S01]  /*04e0*/  MOV R249, RZ ;  /* 0x000000ff00f97202 */ /* 0x000fe20000000f00 */
[----:B-1----:R-:W-:Y:S01]  /*04f0*/  IMAD.WIDE.U32 R2, R252, 0x10, R2 ;  /* 0x00000010fc027825 */ /* 0x002fe200078e0002 */
[----:B------:R2:W-:Y:S01]  /*0500*/  STL [R1], RZ ;  /* 0x000000ff01007387 */ /* 0x0005e20000100800 */
[----:B------:R-:W-:-:S02]  /*0510*/  CS2R R244, SRZ ;  /* 0x0000000000f47805 */ /* 0x000fc4000001ff00 */
[----:B------:R-:W-:Y:S02]  /*0520*/  CS2R R242, SRZ ;  /* 0x0000000000f27805 */ /* 0x000fe4000001ff00 */
[----:B------:R-:W-:Y:S01]  /*0530*/  CS2R R240, SRZ ;  /* 0x0000000000f07805 */ /* 0x000fe2000001ff00 */
[----:B0-----:R-:W5:Y:S01]  /*0540*/  LDG.E.128 R48, desc[UR14][R2.64] ;  /* 0x0000000e02307981 */ /* 0x001f62000c1e1d00 */
[----:B------:R-:W-:Y:S02]  /*0550*/  CS2R R238, SRZ ;  /* 0x0000000000ee7805 */ /* 0x000fe4000001ff00 */
[----:B------:R-:W-:Y:S01]  /*0560*/  MOV R237, RZ ;  /* 0x000000ff00ed7202 */ /* 0x000fe20000000f00 */
[----:B---3--:R-:W-:Y:S01]  /*0570*/  IMAD.WIDE.U32 R4, R252, 0x10, R4 ;  /* 0x00000010fc047825 */ /* 0x008fe200078e0004 */
[----:B------:R-:W5:Y:S01]  /*0580*/  LDG.E.128 R52, desc[UR14][R2.64+0x1000] ;  /* 0x0010000e02347981 */ /* 0x000f62000c1e1d00 */
[----:B------:R-:W-:Y:S02]  /*0590*/  CS2R R226, SRZ ;  /* 0x0000000000e27805 */ /* 0x000fe4000001ff00 */
[----:B------:R-:W-:-:S02]  /*05a0*/  CS2R R224, SRZ ;  /* 0x0000000000e07805 */ /* 0x000fc4000001ff00 */
[----:B------:R-:W-:Y:S01]  /*05b0*/  CS2R R222, SRZ ;  /* 0x0000000000de7805 */ /* 0x000fe2000001ff00 */
[----:B------:R-:W5:Y:S01]  /*05c0*/  LDG.E.128 R56, desc[UR14][R2.64+0x2000] ;  /* 0x0020000e02387981 */ /* 0x000f62000c1e1d00 */
[----:B------:R-:W-:Y:S02]  /*05d0*/  CS2R R214, SRZ ;  /* 0x0000000000d67805 */ /* 0x000fe4000001ff00 */
[----:B------:R-:W-:Y:S02]  /*05e0*/  CS2R R212, SRZ ;  /* 0x0000000000d47805 */ /* 0x000fe4000001ff00 */
[----:B------:R-:W-:Y:S01]  /*05f0*/  CS2R R210, SRZ ;  /* 0x0000000000d27805 */ /* 0x000fe2000001ff00 */
        /* <DEDUP_REMOVED lines=18> */
[----:B------:R-:W-:-:S02]  /*0720*/  MOV R195, RZ ;  /* 0x000000ff00c37202 */ /* 0x000fc40000000f00 */
        /* <DEDUP_REMOVED lines=21> */
[----:B------:R0:W5:Y:S01]  /*0880*/  LDG.E.128 R100, desc[UR14][R4.64+0x6000] ;  /* 0x0060000e04647981 */ /* 0x000162000c1e1d00 */
        /* <DEDUP_REMOVED lines=10> */
[----:B------:R-:W-:Y:S01]  /*0930*/  MOV R3, RZ ;  /* 0x000000ff00037202 */ /* 0x000fe20000000f00 */
[----:B------:R-:W0:Y:S01]  /*0940*/  LDCU UR22, c[0x0][0x400] ;  /* 0x00008000ff1677ac */ /* 0x000e220008000800 */
[----:B------:R-:W1:Y:S01]  /*0950*/  LDCU.64 UR26, c[0x0][0x470] ;  /* 0x00008e00ff1a77ac */ /* 0x000e620008000a00 */
[----:B------:R-:W3:Y:S01]  /*0960*/  LDCU.64 UR24, c[0x0][0x478] ;  /* 0x00008f00ff1877ac */ /* 0x000ee20008000a00 */
[----:B------:R-:W0:Y:S01]  /*0970*/  LDCU.128 UR8, c[0x0][0x3c0] ;  /* 0x00007800ff0877ac */ /* 0x000e220008000c00 */
[----:B------:R-:W0:Y:S01]  /*0980*/  LDCU.64 UR18, c[0x0][0x438] ;  /* 0x00008700ff1277ac */ /* 0x000e220008000a00 */
[----:B--2-4-:R-:W0:Y:S02]  /*0990*/  LDCU.64 UR20, c[0x0][0x380] ;  /* 0x00007000ff1477ac */ /* 0x014e240008000a00 */
.L_x_1667:
[----:B------:R-:W-:Y:S01]  /*09a0*/  UIMAD UR5, UR4, UR17, URZ ;  /* 0x00000011040572a4 */ /* 0x000fe2000f8e02ff */
[----:B--2---:R-:W2:Y:S01]  /*09b0*/  LDC.64 R176, c[0x0][0x3a8] ;  /* 0x0000ea00ffb07b82 */ /* 0x004ea20000000a00 */
[----:B0---4-:R-:W4:Y:S01]  /*09c0*/  LDL.LU R251, [R1+0x4] ;  /* 0x0000040001fb7983 */ /* 0x011f220000300800 */
[----:B0-----:R-:W-:Y:S02]  /*09d0*/  UIMAD.WIDE UR12, UR4, 0x4, UR8 ;  /* 0x00000004040c78a5 */ /* 0x001fe4000f8e0208 */
[----:B------:R-:W-:-:S04]  /*09e0*/  USHF.R.S32.HI UR6, URZ, 0x1f, UR5 ;  /* 0x0000001fff067899 */ /* 0x000fc80008011405 */
[----:B------:R-:W0:Y:S01]  /*09f0*/  LDC.64 R180, c[0x0][0x430] ;  /* 0x00010c00ffb47b82 */ /* 0x000e220000000a00 */
[----:B------:R-:W-:Y:S01]  /*0a00*/  ULEA.HI UR6, UR6, UR5, URZ, 0x2 ;  /* 0x0000000506067291 */ /* 0x000fe2000f8f10ff */
[----:B---3--:R-:W-:Y:S02]  /*0a10*/  MOV R106, UR12 ;  /* 0x0000000c006a7c02 */ /* 0x008fe40008000f00 */
[----:B------:R-:W-:-:S03]  /*0a20*/  MOV R107, UR13 ;  /* 0x0000000d006b7c02 */ /* 0x000fc60008000f00 */
[----:B-1----:R-:W-:Y:S01]  /*0a30*/  MOV R105, UR6 ;  /* 0x0000000600697c02 */ /* 0x002fe20008000f00 */
[----:B------:R-:W1:Y:S01]  /*0a40*/  LDC.64 R178, c[0x0][0x428] ;  /* 0x00010a00ffb27b82 */ /* 0x000e620000000a00 */
[----:B------:R-:W-:Y:S01]  /*0a50*/  UIMAD.WIDE UR6, UR4, 0x4, UR10 ;  /* 0x00000004040678a5 */ /* 0x000fe2000f8e020a */
[----:B------:R3:W4:Y:S01]  /*0a60*/  LDG.E R0, desc[UR14][R106.64] ;  /* 0x0000000e6a007981 */ /* 0x000722000c1e1900 */
[----:B------:R-:W-:Y:S02]  /*0a70*/  LEA.HI.SX32 R2, R105, R252, 0x1e ;  /* 0x000000fc69027211 */ /* 0x000fe400078ff2ff */
[----:B------:R-:W-:Y:S01]  /*0a80*/  ISETP.NE.U32.AND P0, PT, RZ, UR18, PT ;  /* 0x00000012ff007c0c */ /* 0x000fe2000bf05070 */
[----:B------:R-:W4:Y:S01]  /*0a90*/  LDL.LU R252, [R1] ;  /* 0x0000000001fc7983 */ /* 0x000f220000300800 */
[----:B------:R-:W-:Y:S02]  /*0aa0*/  MOV R104, UR6 ;  /* 0x0000000600687c02 */ /* 0x000fe40008000f00 */
[----:B------:R-:W-:Y:S01]  /*0ab0*/  MOV R105, UR7 ;  /* 0x0000000700697c02 */ /* 0x000fe20008000f00 */
[----:B--2---:R-:W-:-:S04]  /*0ac0*/  IMAD.WIDE.U32 R138, R2, 0x8, R176 ;  /* 0x00000008028a7825 */ /* 0x004fc800078e00b0 */
[----:B------:R2:W4:Y:S01]  /*0ad0*/  LDG.E R122, desc[UR14][R104.64] ;  /* 0x0000000e687a7981 */ /* 0x000522000c1e1900 */
[----:B0-----:R-:W-:-:S03]  /*0ae0*/  IMAD.WIDE.U32 R120, R2, 0x8, R180 ;  /* 0x0000000802787825 */ /* 0x001fc600078e00b4 */
[----:B------:R-:W4:Y:S04]  /*0af0*/  LDG.E.64 R138, desc[UR14][R138.64] ;  /* 0x0000000e8a8a7981 */ /* 0x000f28000c1e1b00 */
[----:B------:R-:W4:Y:S01]  /*0b00*/  LDG.E.64 R120, desc[UR14][R120.64] ;  /* 0x0000000e78787981 */ /* 0x000f22000c1e1b00 */
[----:B-1----:R-:W-:-:S06]  /*0b10*/  IMAD.WIDE.U32 R118, R2, 0x8, R178 ;  /* 0x0000000802767825 */ /* 0x002fcc00078e00b2 */
[----:B------:R-:W4:Y:S01]  /*0b20*/  LDG.E.64 R118, desc[UR14][R118.64] ;  /* 0x0000000e76767981 */ /* 0x000f22000c1e1b00 */
[----:B------:R-:W-:-:S05]  /*0b30*/  IADD3 R135, PT, PT, R2, 0x100, RZ ;  /* 0x0000010002877810 */ /* 0x000fca0007ffe0ff */
[----:B------:R-:W-:-:S04]  /*0b40*/  IMAD.WIDE.U32 R140, R135, 0x8, R178 ;  /* 0x00000008878c7825 */ /* 0x000fc800078e00b2 */
[C---:B---3--:R-:W-:Y:S02]  /*0b50*/  IMAD.WIDE.U32 R106, R135.reuse, 0x8, R180 ;  /* 0x00000008876a7825 */ /* 0x048fe400078e00b4 */
[----:B------:R-:W3:Y:S04]  /*0b60*/  LDG.E.64 R140, desc[UR14][R140.64] ;  /* 0x0000000e8c8c7981 */ /* 0x000ee8000c1e1b00 */
[----:B------:R-:W3:Y:S01]  /*0b70*/  LDG.E.64 R106, desc[UR14][R106.64] ;  /* 0x0000000e6a6a7981 */ /* 0x000ee2000c1e1b00 */
[----:B------:R-:W-:-:S06]  /*0b80*/  IMAD.WIDE.U32 R172, R135, 0x8, R176 ;  /* 0x0000000887ac7825 */ /* 0x000fcc00078e00b0 */
[----:B------:R-:W3:Y:S01]  /*0b90*/  LDG.E.64 R172, desc[UR14][R172.64] ;  /* 0x0000000eacac7981 */ /* 0x000ee2000c1e1b00 */
[----:B------:R-:W-:-:S05]  /*0ba0*/  IADD3 R117, PT, PT, R2, 0x200, RZ ;  /* 0x0000020002757810 */ /* 0x000fca0007ffe0ff */
[----:B------:R-:W-:-:S04]  /*0bb0*/  IMAD.WIDE.U32 R166, R117, 0x8, R178 ;  /* 0x0000000875a67825 */ /* 0x000fc800078e00b2 */
[C---:B------:R-:W-:Y:S02]  /*0bc0*/  IMAD.WIDE.U32 R168, R117.reuse, 0x8, R180 ;  /* 0x0000000875a87825 */ /* 0x040fe400078e00b4 */
[----:B------:R-:W3:Y:S02]  /*0bd0*/  LDG.E.64 R166, desc[UR14][R166.64] ;  /* 0x0000000ea6a67981 */ /* 0x000ee4000c1e1b00 */
[----:B--2---:R-:W-:Y:S02]  /*0be0*/  IMAD.WIDE.U32 R104, R117, 0x8, R176 ;  /* 0x0000000875687825 */ /* 0x004fe400078e00b0 */
[----:B------:R-:W2:Y:S04]  /*0bf0*/  LDG.E.64 R168, desc[UR14][R168.64] ;  /* 0x0000000ea8a87981 */ /* 0x000ea8000c1e1b00 */
[----:B------:R-:W2:Y:S01]  /*0c00*/  LDG.E.64 R104, desc[UR14][R104.64] ;  /* 0x0000000e68687981 */ /* 0x000ea2000c1e1b00 */
[----:B------:R-:W-:-:S05]  /*0c10*/  IADD3 R126, PT, PT, R2, 0x300, RZ ;  /* 0x00000300027e7810 */ /* 0x000fca0007ffe0ff */
[----:B------:R-:W-:-:S04]  /*0c20*/  IMAD.WIDE.U32 R158, R126, 0x8, R178 ;  /* 0x000000087e9e7825 */ /* 0x000fc800078e00b2 */
[C---:B------:R-:W-:Y:S02]  /*0c30*/  IMAD.WIDE.U32 R160, R126.reuse, 0x8, R180 ;  /* 0x000000087ea07825 */ /* 0x040fe400078e00b4 */
[----:B------:R-:W2:Y:S02]  /*0c40*/  LDG.E.64 R158, desc[UR14][R158.64] ;  /* 0x0000000e9e9e7981 */ /* 0x000ea4000c1e1b00 */
[----:B------:R-:W-:Y:S02]  /*0c50*/  IMAD.WIDE.U32 R124, R126, 0x8, R176 ;  /* 0x000000087e7c7825 */ /* 0x000fe400078e00b0 */
[----:B------:R-:W2:Y:S04]  /*0c60*/  LDG.E.64 R160, desc[UR14][R160.64] ;  /* 0x0000000ea0a07981 */ /* 0x000ea8000c1e1b00 */
[----:B------:R-:W2:Y:S01]  /*0c70*/  LDG.E.64 R124, desc[UR14][R124.64] ;  /* 0x0000000e7c7c7981 */ /* 0x000ea2000c1e1b00 */
[----:B------:R-:W-:-:S02]  /*0c80*/  ISETP.NE.AND P1, PT, RZ, UR16, PT ;  /* 0x00000010ff007c0c */ /* 0x000fc4000bf25270 */
[----:B------:R-:W-:Y:S02]  /*0c90*/  ISETP.NE.AND.EX P0, PT, RZ, UR19, PT, P0 ;  /* 0x00000013ff007c0c */ /* 0x000fe4000bf05300 */
[----:B------:R-:W-:-:S11]  /*0ca0*/  IADD3 R170, PT, PT, R2, 0x400, RZ ;  /* 0x0000040002aa7810 */ /* 0x000fd60007ffe0ff */
[----:B------:R-:W0:Y:S02]  /*0cb0*/  @P0 LDC.64 R136, c[0x0][0x438] ;  /* 0x00010e00ff880b82 */ /* 0x000e240000000a00 */
[----:B0-----:R-:W-:-:S05]  /*0cc0*/  @P0 IMAD.WIDE.U32 R136, R135, 0x8, R136 ;  /* 0x0000000887880825 */ /* 0x001fca00078e0088 */
[----:B-----5:R0:W5:Y:S02]  /*0cd0*/  @P0 LDG.E.64 R156, desc[UR14][R136.64] ;  /* 0x0000000e889c0981 */ /* 0x020164000c1e1b00 */
[----:B0-----:R-:W0:Y:S02]  /*0ce0*/  @P0 LDC.64 R136, c[0x0][0x438] ;  /* 0x00010e00ff880b82 */ /* 0x001e240000000a00 */
[----:B0-----:R-:W-:-:S05]  /*0cf0*/  @P0 IMAD.WIDE.U32 R136, R170, 0x8, R136 ;  /* 0x00000008aa880825 */ /* 0x001fca00078e0088 */
[----:B------:R0:W5:Y:S01]  /*0d00*/  @P0 LDG.E.64 R150, desc[UR14][R136.64] ;  /* 0x0000000e88960981 */ /* 0x000162000c1e1b00 */
[----:B----4-:R-:W-:-:S04]  /*0d10*/  FSEL R0, R0, RZ, !P1 ;  /* 0x000000ff00007208 */ /* 0x010fc80004800000 */
[----:B------:R-:W-:Y:S02]  /*0d20*/  R2UR UR5, R0 ;  /* 0x00000000000572ca */ /* 0x000fe400000e0000 */
[----:B------:R-:W-:Y:S02]  /*0d30*/  R2UR UR7, R122 ;  /* 0x000000007a0772ca */ /* 0x000fe400000e0000 */
[----:B------:R-:W-:Y:S02]  /*0d40*/  SHF.L.U32 R0, R138, 0x10, RZ ;  /* 0x000000108a007819 */ /* 0x000fe400000006ff */
[----:B------:R-:W-:-:S07]  /*0d50*/  MOV R165, R120 ;  /* 0x0000007800a57202 */ /* 0x000fce0000000f00 */
[----:B------:R-:W-:Y:S01]  /*0d60*/  FADD.FTZ R0, R0, -UR5 ;  /* 0x8000000500007e21 */ /* 0x000fe20008010000 */
[--C-:B------:R-:W-:Y:S02]  /*0d70*/  SHF.R.U64 R164, R120, 0x10, R121.reuse ;  /* 0x0000001078a47819 */ /* 0x100fe40000001279 */
[----:B------:R-:W-:Y:S02]  /*0d80*/  MOV R163, R121 ;  /* 0x0000007900a37202 */ /* 0x000fe40000000f00 */
[----:B------:R-:W-:Y:S01]  /*0d90*/  SHF.R.U32.HI R174, RZ, 0x10, R121 ;  /* 0x00000010ffae7819 */ /* 0x000fe20000011679 */
[----:B------:R-:W-:Y:S01]  /*0da0*/  IMAD.WIDE.U32 R120, R170, 0x8, R176 ;  /* 0x00000008aa787825 */ /* 0x000fe200078e00b0 */
[----:B------:R-:W-:Y:S02]  /*0db0*/  MOV R162, R118 ;  /* 0x0000007600a27202 */ /* 0x000fe40000000f00 */
[----:B------:R-:W-:Y:S02]  /*0dc0*/  SHF.R.U64 R143, R118, 0x10, R119 ;  /* 0x00000010768f7819 */ /* 0x000fe40000001277 */
[----:B------:R-:W-:-:S02]  /*0dd0*/  MOV R142, R119 ;  /* 0x00000077008e7202 */ /* 0x000fc40000000f00 */
[----:B------:R-:W-:Y:S01]  /*0de0*/  SHF.R.U32.HI R171, RZ, 0x10, R119 ;  /* 0x00000010ffab7819 */ /* 0x000fe20000011677 */
[----:B------:R-:W-:Y:S01]  /*0df0*/  IMAD.WIDE.U32 R118, R170, 0x8, R178 ;  /* 0x00000008aa767825 */ /* 0x000fe200078e00b2 */
[----:B------:R-:W-:-:S03]  /*0e00*/  SHF.L.U32 R165, R165, 0x10, RZ ;  /* 0x00000010a5a57819 */ /* 0x000fc600000006ff */
[----:B------:R-:W-:Y:S01]  /*0e10*/  FMUL.FTZ R0, R0, UR7 ;  /* 0x0000000700007c20 */ /* 0x000fe20008410000 */
[----:B------:R-:W-:Y:S01]  /*0e20*/  IMAD.WIDE.U32 R122, R170, 0x8, R180 ;  /* 0x00000008aa7a7825 */ /* 0x000fe200078e00b4 */
[----:B------:R-:W-:-:S03]  /*0e30*/  SHF.R.U64 R138, R138, 0x10, R139 ;  /* 0x000000108a8a7819 */ /* 0x000fc6000000128b */
[----:B------:R-:W-:Y:S01]  /*0e40*/  FADD.FTZ R199, R165, R199 ;  /* 0x000000c7a5c77221 */ /* 0x000fe20000010000 */
[----:B------:R-:W-:Y:S01]  /*0e50*/  SHF.L.U32 R162, R162, 0x10, RZ ;  /* 0x00000010a2a27819 */ /* 0x000fe200000006ff */
[-C--:B------:R-:W-:Y:S01]  /*0e60*/  FFMA.FTZ R195, R0, R165.reuse, R195 ;  /* 0x000000a500c37223 */ /* 0x080fe200000100c3 */
[----:B------:R-:W-:Y:S01]  /*0e70*/  SHF.L.U32 R175, R139, 0x10, RZ ;  /* 0x000000108baf7819 */ /* 0x000fe200000006ff */
[----:B------:R-:W4:Y:S01]  /*0e80*/  LDG.E.64 R118, desc[UR14][R118.64] ;  /* 0x0000000e76767981 */ /* 0x000f22000c1e1b00 */
[----:B------:R-:W-:Y:S01]  /*0e90*/  FMUL.FTZ R165, R76, R165 ;  /* 0x000000a54ca57220 */ /* 0x000fe20000410000 */
[----:B------:R-:W-:Y:S02]  /*0ea0*/  SHF.L.U32 R138, R138, 0x10, RZ ;  /* 0x000000108a8a7819 */ /* 0x000fe400000006ff */
[----:B------:R-:W4:Y:S01]  /*0eb0*/  LDG.E.64 R120, desc[UR14][R120.64] ;  /* 0x0000000e78787981 */ /* 0x000f22000c1e1b00 */
[----:B------:R-:W-:Y:S01]  /*0ec0*/  FADD.FTZ R31, R162, R31 ;  /* 0x0000001fa21f7221 */ /* 0x000fe20000010000 */
[----:B------:R-:W-:-:S02]  /*0ed0*/  FFMA.FTZ R3, R0, R162, R3 ;  /* 0x000000a200037223 */ /* 0x000fc40000010003 */
[----:B------:R-:W4:Y:S01]  /*0ee0*/  LDG.E.64 R122, desc[UR14][R122.64] ;  /* 0x0000000e7a7a7981 */ /* 0x000f22000c1e1b00 */
[----:B------:R-:W-:Y:S01]  /*0ef0*/  FFMA.FTZ R162, R48, R162, R165 ;  /* 0x000000a230a27223 */ /* 0x000fe200000100a5 */
[----:B------:R-:W-:Y:S01]  /*0f00*/  FADD.FTZ R165, R175, -UR5 ;  /* 0x80000005afa57e21 */ /* 0x000fe20008010000 */
[----:B------:R-:W-:Y:S01]  /*0f10*/  SHF.L.U32 R175, R164, 0x10, RZ ;  /* 0x00000010a4af7819 */ /* 0x000fe200000006ff */
[----:B------:R-:W-:Y:S01]  /*0f20*/  FADD.FTZ R138, R138, -UR5 ;  /* 0x800000058a8a7e21 */ /* 0x000fe20008010000 */
[----:B------:R-:W-:Y:S01]  /*0f30*/  SHF.L.U32 R164, R163, 0x10, RZ ;  /* 0x00000010a3a47819 */ /* 0x000fe200000006ff */
[----:B------:R-:W-:Y:S01]  /*0f40*/  FMUL.FTZ R163, R165, UR7 ;  /* 0x00000007a5a37c20 */ /* 0x000fe20008410000 */
[----:B------:R-:W-:Y:S01]  /*0f50*/  SHF.L.U32 R143, R143, 0x10, RZ ;  /* 0x000000108f8f7819 */ /* 0x000fe200000006ff */
[----:B------:R-:W-:Y:S01]  /*0f60*/  FMUL.FTZ R190, R138, UR7 ;  /* 0x000000078abe7c20 */ /* 0x000fe20008410000 */
[----:B------:R-:W-:Y:S01]  /*0f70*/  SHF.L.U32 R142, R142, 0x10, RZ ;  /* 0x000000108e8e7819 */ /* 0x000fe200000006ff */
[----:B------:R-:W-:Y:S01]  /*0f80*/  FMUL.FTZ R138, R77, R175 ;  /* 0x000000af4d8a7220 */ /* 0x000fe20000410000 */
[----:B------:R-:W-:Y:S01]  /*0f90*/  SHF.R.U32.HI R135, RZ, 0x10, R139 ;  /* 0x00000010ff877819 */ /* 0x000fe2000001168b */
[----:B------:R-:W-:Y:S01]  /*0fa0*/  FMUL.FTZ R165, R78, R164 ;  /* 0x000000a44ea57220 */ /* 0x000fe20000410000 */
[----:B------:R-:W-:Y:S01]  /*0fb0*/  FADD.FTZ R32, R143, R32 ;  /* 0x000000208f207221 */ /* 0x000fe20000010000 */
[-C--:B------:R-:W-:Y:S01]  /*0fc0*/  FFMA.FTZ R4, R190, R143.reuse, R4 ;  /* 0x0000008fbe047223 */ /* 0x080fe20000010004 */
[----:B------:R-:W-:Y:S01]  /*0fd0*/  SHF.L.U32 R135, R135, 0x10, RZ ;  /* 0x0000001087877819 */ /* 0x000fe200000006ff */
[----:B------:R-:W-:Y:S01]  /*0fe0*/  FFMA.FTZ R191, R49, R143, R138 ;  /* 0x0000008f31bf7223 */ /* 0x000fe2000001008a */
[----:B------:R-:W-:Y:S01]  /*0ff0*/  FADD.FTZ R33, R142, R33 ;  /* 0x000000218e217221 */ /* 0x000fe20000010000 */
[CC--:B------:R-:W-:Y:S01]  /*1000*/  FFMA.FTZ R5, R163.reuse, R142.reuse, R5 ;  /* 0x0000008ea3057223 */ /* 0x0c0fe20000010005 */
[----:B------:R-:W-:Y:S01]  /*1010*/  FFMA.FTZ R192, R50, R142, R165 ;  /* 0x0000008e32c07223 */ /* 0x000fe200000100a5 */
[----:B------:R-:W-:Y:S01]  /*1020*/  FADD.FTZ R201, R164, R201 ;  /* 0x000000c9a4c97221 */ /* 0x000fe20000010000 */
[----:B------:R-:W1:Y:S01]  /*1030*/  @P0 LDC.64 R142, c[0x0][0x438] ;  /* 0x00010e00ff8e0b82 */ /* 0x000e620000000a00 */
[----:B------:R-:W-:Y:S01]  /*1040*/  FFMA.FTZ R197, R163, R164, R197 ;  /* 0x000000a4a3c57223 */ /* 0x000fe200000100c5 */
[----:B------:R-:W-:Y:S01]  /*1050*/  FADD.FTZ R135, R135, -UR5 ;  /* 0x8000000587877e21 */ /* 0x000fe20008010000 */
[----:B------:R-:W-:Y:S01]  /*1060*/  FADD.FTZ R200, R175, R200 ;  /* 0x000000c8afc87221 */ /* 0x000fe20000010000 */
[----:B------:R-:W-:-:S04]  /*1070*/  FFMA.FTZ R196, R190, R175, R196 ;  /* 0x000000afbec47223 */ /* 0x000fc800000100c4 */
[----:B------:R-:W0:Y:S01]  /*1080*/  @P0 LDC.64 R164, c[0x0][0x438] ;  /* 0x00010e00ffa40b82 */ /* 0x000e220000000a00 */
[----:B------:R-:W-:Y:S01]  /*1090*/  SHF.L.U32 R175, R174, 0x10, RZ ;  /* 0x00000010aeaf7819 */ /* 0x000fe200000006ff */
[----:B------:R-:W-:-:S06]  /*10a0*/  FMUL.FTZ R193, R135, UR7 ;  /* 0x0000000787c17c20 */ /* 0x000fcc0008410000 */
[----:B------:R-:W3:Y:S01]  /*10b0*/  @P0 LDC.64 R138, c[0x0][0x438] ;  /* 0x00010e00ff8a0b82 */ /* 0x000ee20000000a00 */
[-C--:B------:R-:W-:Y:S01]  /*10c0*/  FMUL.FTZ R194, R79, R175.reuse ;  /* 0x000000af4fc27220 */ /* 0x080fe20000410000 */
[----:B------:R-:W-:Y:S01]  /*10d0*/  FADD.FTZ R202, R175, R202 ;  /* 0x000000caafca7221 */ /* 0x000fe20000010000 */
[----:B------:R-:W-:-:S05]  /*10e0*/  FFMA.FTZ R198, R193, R175, R198 ;  /* 0x000000afc1c67223 */ /* 0x000fca00000100c6 */
[----:B------:R-:W2:Y:S01]  /*10f0*/  @P0 LDC.64 R174, c[0x0][0x438] ;  /* 0x00010e00ffae0b82 */ /* 0x000ea20000000a00 */
[----:B-1----:R-:W-:Y:S01]  /*1100*/  @P0 IMAD.WIDE.U32 R142, R117, 0x8, R142 ;  /* 0x00000008758e0825 */ /* 0x002fe200078e008e */
[C---:B------:R-:W-:Y:S02]  /*1110*/  IADD3 R117, PT, PT, R2.reuse, 0x500, RZ ;  /* 0x0000050002757810 */ /* 0x040fe40007ffe0ff */
[----:B------:R-:W-:Y:S02]  /*1120*/  SHF.L.U32 R171, R171, 0x10, RZ ;  /* 0x00000010abab7819 */ /* 0x000fe400000006ff */
[----:B------:R-:W-:Y:S01]  /*1130*/  IADD3 R135, PT, PT, R2, 0x600, RZ ;  /* 0x0000060002877810 */ /* 0x000fe20007ffe0ff */
[----:B0-----:R-:W-:-:S04]  /*1140*/  @P0 IMAD.WIDE.U32 R164, R126, 0x8, R164 ;  /* 0x000000087ea40825 */ /* 0x001fc800078e00a4 */
[----:B------:R-:W-:Y:S01]  /*1150*/  FADD.FTZ R34, R171, R34 ;  /* 0x00000022ab227221 */ /* 0x000fe20000010000 */
[-C--:B------:R-:W-:Y:S01]  /*1160*/  FFMA.FTZ R6, R193, R171.reuse, R6 ;  /* 0x000000abc1067223 */ /* 0x080fe20000010006 */
[----:B------:R-:W-:Y:S01]  /*1170*/  FFMA.FTZ R194, R51, R171, R194 ;  /* 0x000000ab33c27223 */ /* 0x000fe200000100c2 */
[C---:B------:R-:W-:Y:S01]  /*1180*/  IMAD.WIDE.U32 R136, R117.reuse, 0x8, R178 ;  /* 0x0000000875887825 */ /* 0x040fe200078e00b2 */
[----:B------:R0:W5:Y:S03]  /*1190*/  @P0 LDG.E.64 R152, desc[UR14][R164.64] ;  /* 0x0000000ea4980981 */ /* 0x000166000c1e1b00 */
[C---:B---3--:R-:W-:Y:S01]  /*11a0*/  @P0 IMAD.WIDE.U32 R138, R117.reuse, 0x8, R138 ;  /* 0x00000008758a0825 */ /* 0x048fe200078e008a */
[----:B------:R-:W5:Y:S03]  /*11b0*/  @P0 LDG.E.64 R154, desc[UR14][R142.64] ;  /* 0x0000000e8e9a0981 */ /* 0x000f66000c1e1b00 */
[--C-:B------:R-:W-:Y:S01]  /*11c0*/  IMAD.WIDE.U32 R170, R117, 0x8, R176.reuse ;  /* 0x0000000875aa7825 */ /* 0x100fe200078e00b0 */
[----:B------:R1:W5:Y:S03]  /*11d0*/  @P0 LDG.E.64 R148, desc[UR14][R138.64] ;  /* 0x0000000e8a940981 */ /* 0x000366000c1e1b00 */
[----:B0-----:R-:W-:Y:S01]  /*11e0*/  IMAD.WIDE.U32 R164, R135, 0x8, R176 ;  /* 0x0000000887a47825 */ /* 0x001fe200078e00b0 */
[----:B------:R-:W3:Y:S03]  /*11f0*/  LDG.E.64 R136, desc[UR14][R136.64] ;  /* 0x0000000e88887981 */ /* 0x000ee6000c1e1b00 */
[----:B------:R-:W-:Y:S01]  /*1200*/  IMAD.WIDE.U32 R176, R117, 0x8, R180 ;  /* 0x0000000875b07825 */ /* 0x000fe200078e00b4 */
[----:B------:R-:W-:-:S02]  /*1210*/  SHF.R.U64 R117, R140, 0x10, R141 ;  /* 0x000000108c757819 */ /* 0x000fc4000000128d */
[----:B------:R-:W-:Y:S01]  /*1220*/  SHF.R.U32.HI R126, RZ, 0x10, R141 ;  /* 0x00000010ff7e7819 */ /* 0x000fe2000001168d */
[----:B-1----:R-:W-:Y:S01]  /*1230*/  IMAD.WIDE.U32 R138, R135, 0x8, R178 ;  /* 0x00000008878a7825 */ /* 0x002fe200078e00b2 */
[----:B------:R-:W-:-:S03]  /*1240*/  MOV R178, R140 ;  /* 0x0000008c00b27202 */ /* 0x000fc60000000f00 */
[C---:B------:R-:W-:Y:S01]  /*1250*/  IMAD.WIDE.U32 R142, R135.reuse, 0x8, R180 ;  /* 0x00000008878e7825 */ /* 0x040fe200078e00b4 */
[----:B------:R-:W-:Y:S01]  /*1260*/  MOV R182, R106 ;  /* 0x0000006a00b67202 */ /* 0x000fe20000000f00 */
[----:B------:R-:W3:Y:S02]  /*1270*/  LDG.E.64 R138, desc[UR14][R138.64] ;  /* 0x0000000e8a8a7981 */ /* 0x000ee4000c1e1b00 */
[----:B--2---:R-:W-:Y:S01]  /*1280*/  @P0 IMAD.WIDE.U32 R174, R135, 0x8, R174 ;  /* 0x0000000887ae0825 */ /* 0x004fe200078e00ae */
[----:B------:R-:W-:Y:S01]  /*1290*/  MOV R135, R141 ;  /* 0x0000008d00877202 */ /* 0x000fe20000000f00 */
[----:B------:R-:W2:Y:S01]  /*12a0*/  LDG.E.64 R142, desc[UR14][R142.64] ;  /* 0x0000000e8e8e7981 */ /* 0x000ea2000c1e1b00 */
[--C-:B------:R-:W-:Y:S02]  /*12b0*/  SHF.R.U64 R180, R106, 0x10, R107.reuse ;  /* 0x000000106ab47819 */ /* 0x100fe4000000126b */
[----:B------:R-:W-:Y:S01]  /*12c0*/  MOV R183, R107 ;  /* 0x0000006b00b77202 */ /* 0x000fe20000000f00 */
[----:B------:R-:W2:Y:S01]  /*12d0*/  LDG.E.64 R140, desc[UR14][R176.64] ;  /* 0x0000000eb08c7981 */ /* 0x000ea2000c1e1b00 */
[----:B------:R-:W-:-:S03]  /*12e0*/  SHF.R.U32.HI R179, RZ, 0x10, R107 ;  /* 0x00000010ffb37819 */ /* 0x000fc6000001166b */
[----:B------:R-:W2:Y:S01]  /*12f0*/  LDG.E.64 R106, desc[UR14][R170.64] ;  /* 0x0000000eaa6a7981 */ /* 0x000ea2000c1e1b00 */
[C---:B------:R-:W-:Y:S02]  /*1300*/  SHF.L.U32 R181, R172.reuse, 0x10, RZ ;  /* 0x00000010acb57819 */ /* 0x040fe400000006ff */
[----:B------:R-:W-:Y:S01]  /*1310*/  SHF.R.U64 R172, R172, 0x10, R173 ;  /* 0x00000010acac7819 */ /* 0x000fe200000012ad */
[----:B------:R0:W5:Y:S01]  /*1320*/  @P0 LDG.E.64 R146, desc[UR14][R174.64] ;  /* 0x0000000eae920981 */ /* 0x000162000c1e1b00 */
[----:B------:R-:W-:Y:S02]  /*1330*/  SHF.L.U32 R186, R135, 0x10, RZ ;  /* 0x0000001087ba7819 */ /* 0x000fe400000006ff */
[----:B------:R-:W-:Y:S02]  /*1340*/  SHF.L.U32 R135, R172, 0x10, RZ ;  /* 0x00000010ac877819 */ /* 0x000fe400000006ff */
[----:B------:R-:W-:-:S03]  /*1350*/  SHF.L.U32 R180, R180, 0x10, RZ ;  /* 0x00000010b4b47819 */ /* 0x000fc600000006ff */
[----:B------:R-:W-:Y:S01]  /*1360*/  FADD.FTZ R135, R135, -UR5 ;  /* 0x8000000587877e21 */ /* 0x000fe20008010000 */
[----:B------:R-:W-:Y:S01]  /*1370*/  SHF.L.U32 R117, R117, 0x10, RZ ;  /* 0x0000001075757819 */ /* 0x000fe200000006ff */
[----:B------:R-:W-:Y:S01]  /*1380*/  FMUL.FTZ R184, R81, R180 ;  /* 0x000000b451b87220 */ /* 0x000fe20000410000 */
[----:B0-----:R-:W-:Y:S01]  /*1390*/  SHF.L.U32 R174, R173, 0x10, RZ ;  /* 0x00000010adae7819 */ /* 0x001fe200000006ff */
[----:B------:R-:W-:Y:S01]  /*13a0*/  FMUL.FTZ R185, R135, UR7 ;  /* 0x0000000787b97c20 */ /* 0x000fe20008410000 */
[----:B------:R-:W-:Y:S01]  /*13b0*/  SHF.R.U32.HI R173, RZ, 0x10, R173 ;  /* 0x00000010ffad7819 */ /* 0x000fe200000116ad */
[----:B------:R-:W-:Y:S01]  /*13c0*/  FADD.FTZ R36, R117, R36 ;  /* 0x0000002475247221 */ /* 0x000fe20000010000 */
[-C--:B------:R-:W-:Y:S01]  /*13d0*/  FFMA.FTZ R184, R53, R117.reuse, R184 ;  /* 0x0000007535b87223 */ /* 0x080fe200000100b8 */
[----:B------:R-:W-:Y:S01]  /*13e0*/  FFMA.FTZ R8, R185, R117, R8 ;  /* 0x00000075b9087223 */ /* 0x000fe20000010008 */
[----:B------:R-:W-:Y:S02]  /*13f0*/  SHF.L.U32 R117, R173, 0x10, RZ ;  /* 0x00000010ad757819 */ /* 0x000fe400000006ff */
[----:B------:R-:W-:Y:S01]  /*1400*/  SHF.L.U32 R179, R179, 0x10, RZ ;  /* 0x00000010b3b37819 */ /* 0x000fe200000006ff */
[----:B------:R-:W-:Y:S01]  /*1410*/  FADD.FTZ R181, R181, -UR5 ;  /* 0x80000005b5b57e21 */ /* 0x000fe20008010000 */
[----:B------:R-:W-:Y:S01]  /*1420*/  SHF.L.U32 R126, R126, 0x10, RZ ;  /* 0x000000107e7e7819 */ /* 0x000fe200000006ff */
[----:B------:R-:W-:Y:S01]  /*1430*/  FADD.FTZ R117, R117, -UR5 ;  /* 0x8000000575757e21 */ /* 0x000fe20008010000 */
[----:B------:R-:W-:Y:S01]  /*1440*/  FADD.FTZ R174, R174, -UR5 ;  /* 0x80000005aeae7e21 */ /* 0x000fe20008010000 */
[----:B------:R-:W-:Y:S01]  /*1450*/  FMUL.FTZ R172, R83, R179 ;  /* 0x000000b353ac7220 */ /* 0x000fe20000410000 */
[----:B------:R-:W-:Y:S01]  /*1460*/  FMUL.FTZ R189, R181, UR7 ;  /* 0x00000007b5bd7c20 */ /* 0x000fe20008410000 */
[----:B------:R-:W-:Y:S01]  /*1470*/  SHF.L.U32 R170, R183, 0x10, RZ ;  /* 0x00000010b7aa7819 */ /* 0x000fe200000006ff */
[----:B------:R-:W-:Y:S01]  /*1480*/  FMUL.FTZ R183, R117, UR7 ;  /* 0x0000000775b77c20 */ /* 0x000fe20008410000 */
[----:B------:R-:W-:Y:S01]  /*1490*/  FFMA.FTZ R181, R55, R126, R172 ;  /* 0x0000007e37b57223 */ /* 0x000fe200000100ac */
[----:B------:R-:W-:Y:S01]  /*14a0*/  FMUL.FTZ R187, R174, UR7 ;  /* 0x00000007aebb7c20 */ /* 0x000fe20008410000 */
[----:B------:R-:W-:-:S02]  /*14b0*/  SHF.R.U64 R135, R166, 0x10, R167 ;  /* 0x00000010a6877819 */ /* 0x000fc400000012a7 */
[----:B------:R-:W-:Y:S02]  /*14c0*/  MOV R172, R167 ;  /* 0x000000a700ac7202 */ /* 0x000fe40000000f00 */
[----:B------:R-:W-:Y:S02]  /*14d0*/  SHF.R.U32.HI R117, RZ, 0x10, R167 ;  /* 0x00000010ff757819 */ /* 0x000fe400000116a7 */
[----:B------:R-:W-:Y:S02]  /*14e0*/  MOV R174, R168 ;  /* 0x000000a800ae7202 */ /* 0x000fe40000000f00 */
[----:B------:R-:W-:Y:S02]  /*14f0*/  SHF.L.U32 R167, R104, 0x10, RZ ;  /* 0x0000001068a77819 */ /* 0x000fe400000006ff */
[----:B------:R-:W-:Y:S02]  /*1500*/  MOV R173, R166 ;  /* 0x000000a600ad7202 */ /* 0x000fe40000000f00 */
[----:B------:R-:W-:Y:S01]  /*1510*/  SHF.L.U32 R174, R174, 0x10, RZ ;  /* 0x00000010aeae7819 */ /* 0x000fe200000006ff */
[----:B------:R-:W-:Y:S01]  /*1520*/  FADD.FTZ R167, R167, -UR5 ;  /* 0x80000005a7a77e21 */ /* 0x000fe20008010000 */
[----:B------:R-:W-:Y:S01]  /*1530*/  SHF.R.U64 R104, R104, 0x10, R105 ;  /* 0x0000001068687819 */ /* 0x000fe20000001269 */
[----:B------:R-:W-:Y:S01]  /*1540*/  FADD.FTZ R212, R180, R212 ;  /* 0x000000d4b4d47221 */ /* 0x000fe20000010000 */
[----:B------:R-:W-:Y:S01]  /*1550*/  SHF.R.U64 R166, R168, 0x10, R169 ;  /* 0x00000010a8a67819 */ /* 0x000fe200000012a9 */
[----:B------:R-:W-:Y:S01]  /*1560*/  FFMA.FTZ R206, R185, R180, R206 ;  /* 0x000000b4b9ce7223 */ /* 0x000fe200000100ce */
[----:B------:R-:W-:Y:S01]  /*1570*/  FADD.FTZ R214, R179, R214 ;  /* 0x000000d6b3d67221 */ /* 0x000fe20000010000 */
[----:B------:R-:W-:Y:S01]  /*1580*/  FFMA.FTZ R208, R183, R179, R208 ;  /* 0x000000b3b7d07223 */ /* 0x000fe200000100d0 */
[----:B------:R-:W-:Y:S01]  /*1590*/  SHF.L.U32 R168, R173, 0x10, RZ ;  /* 0x00000010ada87819 */ /* 0x000fe200000006ff */
[----:B------:R-:W-:Y:S01]  /*15a0*/  FMUL.FTZ R180, R167, UR7 ;  /* 0x00000007a7b47c20 */ /* 0x000fe20008410000 */
[----:B------:R-:W-:Y:S01]  /*15b0*/  FMUL.FTZ R179, R84, R174 ;  /* 0x000000ae54b37220 */ /* 0x000fe20000410000 */
[----:B------:R-:W-:-:S02]  /*15c0*/  SHF.L.U32 R104, R104, 0x10, RZ ;  /* 0x0000001068687819 */ /* 0x000fc400000006ff */
[----:B------:R-:W-:Y:S01]  /*15d0*/  FADD.FTZ R39, R168, R39 ;  /* 0x00000027a8277221 */ /* 0x000fe20000010000 */
[-C--:B------:R-:W-:Y:S01]  /*15e0*/  FFMA.FTZ R11, R180, R168.reuse, R11 ;  /* 0x000000a8b40b7223 */ /* 0x080fe2000001000b */
[----:B------:R-:W-:Y:S01]  /*15f0*/  FFMA.FTZ R179, R56, R168, R179 ;  /* 0x000000a838b37223 */ /* 0x000fe200000100b3 */
[----:B------:R-:W-:Y:S01]  /*1600*/  SHF.L.U32 R167, R105, 0x10, RZ ;  /* 0x0000001069a77819 */ /* 0x000fe200000006ff */
[----:B------:R-:W-:Y:S01]  /*1610*/  FADD.FTZ R176, R104, -UR5 ;  /* 0x8000000568b07e21 */ /* 0x000fe20008010000 */
[----:B------:R-:W-:Y:S02]  /*1620*/  SHF.R.U32.HI R168, RZ, 0x10, R105 ;  /* 0x00000010ffa87819 */ /* 0x000fe40000011669 */
[----:B------:R0:W2:Y:S01]  /*1630*/  LDG.E.64 R104, desc[UR14][R164.64] ;  /* 0x0000000ea4687981 */ /* 0x0000a2000c1e1b00 */
[----:B------:R-:W-:Y:S02]  /*1640*/  SHF.L.U32 R182, R182, 0x10, RZ ;  /* 0x00000010b6b67819 */ /* 0x000fe400000006ff */
[----:B------:R-:W-:Y:S01]  /*1650*/  SHF.L.U32 R178, R178, 0x10, RZ ;  /* 0x00000010b2b27819 */ /* 0x000fe200000006ff */
[----:B------:R-:W-:-:S02]  /*1660*/  FADD.FTZ R167, R167, -UR5 ;  /* 0x80000005a7a77e21 */ /* 0x000fc40008010000 */
[----:B------:R-:W-:Y:S02]  /*1670*/  FMUL.FTZ R175, R80, R182 ;  /* 0x000000b650af7220 */ /* 0x000fe40000410000 */
[----:B------:R-:W-:Y:S01]  /*1680*/  FADD.FTZ R35, R178, R35 ;  /* 0x00000023b2237221 */ /* 0x000fe20000010000 */
[-C--:B------:R-:W-:Y:S01]  /*1690*/  FFMA.FTZ R7, R189, R178.reuse, R7 ;  /* 0x000000b2bd077223 */ /* 0x080fe20000010007 */
[----:B------:R-:W-:Y:S01]  /*16a0*/  FFMA.FTZ R188, R52, R178, R175 ;  /* 0x000000b234bc7223 */ /* 0x000fe200000100af */
[----:B------:R-:W-:Y:S01]  /*16b0*/  MOV R175, R169 ;  /* 0x000000a900af7202 */ /* 0x000fe20000000f00 */
[----:B------:R-:W-:Y:S01]  /*16c0*/  FMUL.FTZ R178, R167, UR7 ;  /* 0x00000007a7b27c20 */ /* 0x000fe20008410000 */
[----:B------:R-:W-:Y:S02]  /*16d0*/  SHF.L.U32 R167, R166, 0x10, RZ ;  /* 0x00000010a6a77819 */ /* 0x000fe400000006ff */
[----:B------:R-:W-:Y:S01]  /*16e0*/  SHF.L.U32 R175, R175, 0x10, RZ ;  /* 0x00000010afaf7819 */ /* 0x000fe200000006ff */
[----:B------:R-:W-:Y:S01]  /*16f0*/  FMUL.FTZ R171, R82, R170 ;  /* 0x000000aa52ab7220 */ /* 0x000fe20000410000 */
[----:B------:R-:W-:Y:S01]  /*1700*/  SHF.L.U32 R135, R135, 0x10, RZ ;  /* 0x0000001087877819 */ /* 0x000fe200000006ff */
[----:B------:R-:W-:Y:S01]  /*1710*/  FMUL.FTZ R176, R176, UR7 ;  /* 0x00000007b0b07c20 */ /* 0x000fe20008410000 */
[----:B------:R-:W-:Y:S01]  /*1720*/  FMUL.FTZ R166, R85, R167 ;  /* 0x000000a755a67220 */ /* 0x000fe20000410000 */
[----:B------:R-:W-:Y:S01]  /*1730*/  FADD.FTZ R225, R175, R225 ;  /* 0x000000e1afe17221 */ /* 0x000fe20000010000 */
[-C--:B------:R-:W-:Y:S01]  /*1740*/  FFMA.FTZ R215, R178, R175.reuse, R215 ;  /* 0x000000afb2d77223 */ /* 0x080fe200000100d7 */
[----:B------:R-:W-:Y:S01]  /*1750*/  FMUL.FTZ R177, R86, R175 ;  /* 0x000000af56b17220 */ /* 0x000fe20000410000 */
        /* <DEDUP_REMOVED lines=10> */
[----:B------:R-:W-:Y:S01]  /*1800*/  SHF.R.U32.HI R126, RZ, 0x10, R169 ;  /* 0x00000010ff7e7819 */ /* 0x000fe200000116a9 */
[----:B------:R-:W1:Y:S01]  /*1810*/  @P0 LDC.64 R170, c[0x0][0x438] ;  /* 0x00010e00ffaa0b82 */ /* 0x000e620000000a00 */
[----:B------:R-:W-:Y:S01]  /*1820*/  SHF.L.U32 R135, R168, 0x10, RZ ;  /* 0x00000010a8877819 */ /* 0x000fe200000006ff */
[----:B------:R-:W-:Y:S01]  /*1830*/  FADD.FTZ R224, R167, R224 ;  /* 0x000000e0a7e07221 */ /* 0x000fe20000010000 */
[----:B------:R-:W-:Y:S01]  /*1840*/  FFMA.FTZ R210, R176, R167, R210 ;  /* 0x000000a7b0d27223 */ /* 0x000fe200000100d2 */
[----:B------:R-:W-:-:S02]  /*1850*/  SHF.L.U32 R167, R126, 0x10, RZ ;  /* 0x000000107ea77819 */ /* 0x000fc400000006ff */
[----:B------:R-:W-:Y:S01]  /*1860*/  FADD.FTZ R135, R135, -UR5 ;  /* 0x8000000587877e21 */ /* 0x000fe20008010000 */
[----:B------:R-:W-:Y:S02]  /*1870*/  SHF.L.U32 R117, R117, 0x10, RZ ;  /* 0x0000001075757819 */ /* 0x000fe400000006ff */
[----:B0-----:R-:W-:Y:S01]  /*1880*/  FMUL.FTZ R164, R87, R167 ;  /* 0x000000a757a47220 */ /* 0x001fe20000410000 */
[----:B------:R-:W-:Y:S01]  /*1890*/  FMUL.FTZ R165, R135, UR7 ;  /* 0x0000000787a57c20 */ /* 0x000fe20008410000 */
[----:B------:R-:W-:Y:S01]  /*18a0*/  MOV R135, R159 ;  /* 0x0000009f00877202 */ /* 0x000fe20000000f00 */
[----:B------:R-:W-:Y:S01]  /*18b0*/  FADD.FTZ R42, R117, R42 ;  /* 0x0000002a752a7221 */ /* 0x000fe20000010000 */
[-C--:B------:R-:W-:Y:S01]  /*18c0*/  FFMA.FTZ R164, R59, R117.reuse, R164 ;  /* 0x000000753ba47223 */ /* 0x080fe200000100a4 */
[----:B------:R-:W-:Y:S01]  /*18d0*/  FFMA.FTZ R14, R165, R117, R14 ;  /* 0x00000075a50e7223 */ /* 0x000fe2000001000e */
[--C-:B------:R-:W-:Y:S02]  /*18e0*/  SHF.R.U64 R117, R158, 0x10, R159.reuse ;  /* 0x000000109e757819 */ /* 0x100fe4000000129f */
[----:B------:R-:W-:-:S02]  /*18f0*/  SHF.R.U32.HI R126, RZ, 0x10, R159 ;  /* 0x00000010ff7e7819 */ /* 0x000fc4000001169f */
[----:B------:R-:W-:Y:S02]  /*1900*/  MOV R168, R160 ;  /* 0x000000a000a87202 */ /* 0x000fe40000000f00 */
[----:B------:R-:W-:Y:S02]  /*1910*/  SHF.R.U64 R159, R160, 0x10, R161 ;  /* 0x00000010a09f7819 */ /* 0x000fe400000012a1 */
[C---:B------:R-:W-:Y:S02]  /*1920*/  SHF.L.U32 R160, R124.reuse, 0x10, RZ ;  /* 0x000000107ca07819 */ /* 0x040fe400000006ff */
[----:B------:R-:W-:Y:S01]  /*1930*/  SHF.R.U64 R124, R124, 0x10, R125 ;  /* 0x000000107c7c7819 */ /* 0x000fe2000000127d */
[----:B------:R-:W-:Y:S01]  /*1940*/  FADD.FTZ R226, R167, R226 ;  /* 0x000000e2a7e27221 */ /* 0x000fe20000010000 */
[----:B------:R-:W-:Y:S01]  /*1950*/  FFMA.FTZ R216, R165, R167, R216 ;  /* 0x000000a7a5d87223 */ /* 0x000fe200000100d8 */
[----:B------:R-:W-:Y:S01]  /*1960*/  FADD.FTZ R160, R160, -UR5 ;  /* 0x80000005a0a07e21 */ /* 0x000fe20008010000 */
[----:B------:R-:W-:-:S02]  /*1970*/  MOV R167, R158 ;  /* 0x0000009e00a77202 */ /* 0x000fc40000000f00 */
[----:B------:R-:W-:Y:S02]  /*1980*/  SHF.L.U32 R168, R168, 0x10, RZ ;  /* 0x00000010a8a87819 */ /* 0x000fe400000006ff */
[----:B------:R-:W-:Y:S01]  /*1990*/  SHF.L.U32 R124, R124, 0x10, RZ ;  /* 0x000000107c7c7819 */ /* 0x000fe200000006ff */
[----:B------:R-:W-:Y:S01]  /*19a0*/  FADD.FTZ R223, R174, R223 ;  /* 0x000000dfaedf7221 */ /* 0x000fe20000010000 */
[----:B------:R-:W-:Y:S01]  /*19b0*/  FFMA.FTZ R209, R180, R174, R209 ;  /* 0x000000aeb4d17223 */ /* 0x000fe200000100d1 */
[----:B-1----:R-:W-:-:S04]  /*19c0*/  @P0 IMAD.WIDE.U32 R170, R2, 0x8, R170 ;  /* 0x0000000802aa0825 */ /* 0x002fc800078e00aa */
[----:B------:R-:W-:Y:S01]  /*19d0*/  FMUL.FTZ R174, R160, UR7 ;  /* 0x00000007a0ae7c20 */ /* 0x000fe20008410000 */
[----:B------:R-:W-:Y:S01]  /*19e0*/  SHF.L.U32 R160, R167, 0x10, RZ ;  /* 0x00000010a7a07819 */ /* 0x000fe200000006ff */
[----:B------:R-:W-:Y:S01]  /*19f0*/  FMUL.FTZ R173, R88, R168 ;  /* 0x000000a858ad7220 */ /* 0x000fe20000410000 */
[----:B------:R-:W-:Y:S01]  /*1a00*/  SHF.L.U32 R159, R159, 0x10, RZ ;  /* 0x000000109f9f7819 */ /* 0x000fe200000006ff */
[----:B------:R-:W-:Y:S01]  /*1a10*/  FADD.FTZ R124, R124, -UR5 ;  /* 0x800000057c7c7e21 */ /* 0x000fe20008010000 */
[----:B------:R0:W5:Y:S01]  /*1a20*/  @P0 LDG.E.64 R144, desc[UR14][R170.64] ;  /* 0x0000000eaa900981 */ /* 0x000162000c1e1b00 */
[----:B------:R-:W-:Y:S01]  /*1a30*/  FADD.FTZ R43, R160, R43 ;  /* 0x0000002ba02b7221 */ /* 0x000fe20000010000 */
[-C--:B------:R-:W-:Y:S01]  /*1a40*/  FFMA.FTZ R15, R174, R160.reuse, R15 ;  /* 0x000000a0ae0f7223 */ /* 0x080fe2000001000f */
[----:B------:R-:W-:Y:S01]  /*1a50*/  FFMA.FTZ R173, R60, R160, R173 ;  /* 0x000000a03cad7223 */ /* 0x000fe200000100ad */
[----:B------:R-:W-:Y:S02]  /*1a60*/  SHF.L.U32 R117, R117, 0x10, RZ ;  /* 0x0000001075757819 */ /* 0x000fe400000006ff */
[----:B------:R-:W-:-:S02]  /*1a70*/  SHF.L.U32 R160, R125, 0x10, RZ ;  /* 0x000000107da07819 */ /* 0x000fc400000006ff */
[----:B------:R-:W-:Y:S01]  /*1a80*/  SHF.R.U32.HI R125, RZ, 0x10, R125 ;  /* 0x00000010ff7d7819 */ /* 0x000fe2000001167d */
[----:B0-----:R-:W-:Y:S01]  /*1a90*/  FMUL.FTZ R170, R124, UR7 ;  /* 0x000000077caa7c20 */ /* 0x001fe20008410000 */
[----:B------:R-:W-:Y:S01]  /*1aa0*/  FMUL.FTZ R124, R89, R159 ;  /* 0x0000009f597c7220 */ /* 0x000fe20000410000 */
[----:B------:R-:W-:Y:S02]  /*1ab0*/  FADD.FTZ R44, R117, R44 ;  /* 0x0000002c752c7221 */ /* 0x000fe40000010000 */
[-C--:B------:R-:W-:Y:S01]  /*1ac0*/  FFMA.FTZ R16, R170, R117.reuse, R16 ;  /* 0x00000075aa107223 */ /* 0x080fe20000010010 */
[----:B------:R-:W-:Y:S01]  /*1ad0*/  FFMA.FTZ R169, R61, R117, R124 ;  /* 0x000000753da97223 */ /* 0x000fe2000001007c */
[----:B------:R-:W-:Y:S02]  /*1ae0*/  SHF.L.U32 R117, R125, 0x10, RZ ;  /* 0x000000107d757819 */ /* 0x000fe400000006ff */
[----:B------:R-:W-:Y:S02]  /*1af0*/  MOV R166, R161 ;  /* 0x000000a100a67202 */ /* 0x000fe40000000f00 */
[----:B------:R-:W-:Y:S01]  /*1b00*/  SHF.R.U32.HI R158, RZ, 0x10, R161 ;  /* 0x00000010ff9e7819 */ /* 0x000fe200000116a1 */
[----:B------:R-:W-:Y:S01]  /*1b10*/  FADD.FTZ R117, R117, -UR5 ;  /* 0x8000000575757e21 */ /* 0x000fe20008010000 */
[----:B------:R-:W-:Y:S01]  /*1b20*/  SHF.L.U32 R172, R172, 0x10, RZ ;  /* 0x00000010acac7819 */ /* 0x000fe200000006ff */
[----:B------:R-:W-:Y:S01]  /*1b30*/  FADD.FTZ R160, R160, -UR5 ;  /* 0x80000005a0a07e21 */ /* 0x000fe20008010000 */
[----:B------:R-:W-:-:S02]  /*1b40*/  SHF.L.U32 R166, R166, 0x10, RZ ;  /* 0x00000010a6a67819 */ /* 0x000fc400000006ff */
[----:B------:R-:W-:Y:S01]  /*1b50*/  SHF.L.U32 R125, R158, 0x10, RZ ;  /* 0x000000109e7d7819 */ /* 0x000fe200000006ff */
[----:B------:R-:W-:Y:S01]  /*1b60*/  FADD.FTZ R237, R168, R237 ;  /* 0x000000eda8ed7221 */ /* 0x000fe20000010000 */
[----:B------:R-:W-:Y:S01]  /*1b70*/  FFMA.FTZ R217, R174, R168, R217 ;  /* 0x000000a8aed97223 */ /* 0x000fe200000100d9 */
[----:B------:R-:W-:Y:S01]  /*1b80*/  SHF.L.U32 R167, R126, 0x10, RZ ;  /* 0x000000107ea77819 */ /* 0x000fe200000006ff */
[----:B------:R-:W-:Y:S01]  /*1b90*/  FADD.FTZ R41, R172, R41 ;  /* 0x00000029ac297221 */ /* 0x000fe20000010000 */
[-C--:B------:R-:W-:Y:S01]  /*1ba0*/  FFMA.FTZ R13, R178, R172.reuse, R13 ;  /* 0x000000acb20d7223 */ /* 0x080fe2000001000d */
[----:B------:R-:W-:Y:S01]  /*1bb0*/  FFMA.FTZ R177, R58, R172, R177 ;  /* 0x000000ac3ab17223 */ /* 0x000fe200000100b1 */
[----:B------:R-:W-:Y:S01]  /*1bc0*/  SHF.L.U32 R135, R135, 0x10, RZ ;  /* 0x0000001087877819 */ /* 0x000fe200000006ff */
[----:B------:R-:W-:Y:S01]  /*1bd0*/  FMUL.FTZ R168, R117, UR7 ;  /* 0x0000000775a87c20 */ /* 0x000fe20008410000 */
[----:B------:R-:W-:Y:S01]  /*1be0*/  FMUL.FTZ R172, R160, UR7 ;  /* 0x00000007a0ac7c20 */ /* 0x000fe20008410000 */
[----:B------:R-:W-:Y:S01]  /*1bf0*/  FMUL.FTZ R171, R90, R166 ;  /* 0x000000a65aab7220 */ /* 0x000fe20000410000 */
[----:B------:R-:W-:Y:S01]  /*1c00*/  FMUL.FTZ R124, R91, R125 ;  /* 0x0000007d5b7c7220 */ /* 0x000fe20000410000 */
[----:B------:R-:W-:Y:S01]  /*1c10*/  FADD.FTZ R46, R167, R46 ;  /* 0x0000002ea72e7221 */ /* 0x000fe20000010000 */
[----:B------:R-:W-:Y:S01]  /*1c20*/  FFMA.FTZ R18, R168, R167, R18 ;  /* 0x000000a7a8127223 */ /* 0x000fe20000010012 */
[----:B------:R-:W-:Y:S01]  /*1c30*/  FADD.FTZ R45, R135, R45 ;  /* 0x0000002d872d7221 */ /* 0x000fe20000010000 */
[-C--:B------:R-:W-:Y:S01]  /*1c40*/  FFMA.FTZ R17, R172, R135.reuse, R17 ;  /* 0x00000087ac117223 */ /* 0x080fe20000010011 */
[----:B------:R-:W-:Y:S01]  /*1c50*/  FFMA.FTZ R171, R62, R135, R171 ;  /* 0x000000873eab7223 */ /* 0x000fe200000100ab */
[----:B------:R-:W-:Y:S01]  /*1c60*/  FFMA.FTZ R167, R63, R167, R124 ;  /* 0x000000a73fa77223 */ /* 0x000fe2000001007c */
[----:B----4-:R-:W-:-:S02]  /*1c70*/  MOV R135, R118 ;  /* 0x0000007600877202 */ /* 0x010fc40000000f00 */
[----:B------:R-:W-:Y:S02]  /*1c80*/  SHF.R.U64 R124, R118, 0x10, R119 ;  /* 0x00000010767c7819 */ /* 0x000fe40000001277 */
[----:B------:R-:W-:Y:S02]  /*1c90*/  SHF.L.U32 R117, R120, 0x10, RZ ;  /* 0x0000001078757819 */ /* 0x000fe400000006ff */
[----:B------:R-:W-:-:S03]  /*1ca0*/  MOV R118, R122 ;  /* 0x0000007a00767202 */ /* 0x000fc60000000f00 */
[----:B------:R-:W-:Y:S01]  /*1cb0*/  FADD.FTZ R117, R117, -UR5 ;  /* 0x8000000575757e21 */ /* 0x000fe20008010000 */
[----:B------:R-:W-:-:S03]  /*1cc0*/  SHF.L.U32 R158, R118, 0x10, RZ ;  /* 0x00000010769e7819 */ /* 0x000fc600000006ff */
[----:B------:R-:W-:Y:S01]  /*1cd0*/  FMUL.FTZ R117, R117, UR7 ;  /* 0x0000000775757c20 */ /* 0x000fe20008410000 */
[----:B------:R-:W-:Y:S01]  /*1ce0*/  SHF.L.U32 R118, R135, 0x10, RZ ;  /* 0x0000001087767819 */ /* 0x000fe200000006ff */
[----:B------:R-:W-:Y:S01]  /*1cf0*/  FMUL.FTZ R135, R92, R158 ;  /* 0x0000009e5c877220 */ /* 0x000fe20000410000 */
[----:B------:R-:W-:-:S03]  /*1d00*/  FADD.FTZ R240, R125, R240 ;  /* 0x000000f07df07221 */ /* 0x000fc60000010000 */
[----:B------:R-:W-:Y:S01]  /*1d10*/  FADD.FTZ R47, R118, R47 ;  /* 0x0000002f762f7221 */ /* 0x000fe20000010000 */
[-C--:B------:R-:W-:Y:S01]  /*1d20*/  FFMA.FTZ R19, R117, R118.reuse, R19 ;  /* 0x0000007675137223 */ /* 0x080fe20000010013 */
[----:B------:R-:W-:Y:S01]  /*1d30*/  FFMA.FTZ R220, R168, R125, R220 ;  /* 0x0000007da8dc7223 */ /* 0x000fe200000100dc */
[----:B------:R-:W-:Y:S01]  /*1d40*/  FFMA.FTZ R118, R64, R118, R135 ;  /* 0x0000007640767223 */ /* 0x000fe20000010087 */
[----:B------:R-:W-:Y:S02]  /*1d50*/  MOV R126, R119 ;  /* 0x00000077007e7202 */ /* 0x000fe40000000f00 */
[----:B------:R-:W-:Y:S02]  /*1d60*/  SHF.R.U32.HI R125, RZ, 0x10, R119 ;  /* 0x00000010ff7d7819 */ /* 0x000fe40000011677 */
[----:B------:R-:W-:Y:S02]  /*1d70*/  SHF.L.U32 R135, R121, 0x10, RZ ;  /* 0x0000001079877819 */ /* 0x000fe400000006ff */
[----:B------:R-:W-:Y:S01]  /*1d80*/  MOV R119, R123 ;  /* 0x0000007b00777202 */ /* 0x000fe20000000f00 */
[----:B------:R-:W-:Y:S01]  /*1d90*/  FADD.FTZ R243, R158, R243 ;  /* 0x000000f39ef37221 */ /* 0x000fe20000010000 */
[----:B------:R-:W-:Y:S01]  /*1da0*/  FFMA.FTZ R221, R117, R158, R221 ;  /* 0x0000009e75dd7223 */ /* 0x000fe200000100dd */
[----:B------:R-:W-:Y:S01]  /*1db0*/  FADD.FTZ R135, R135, -UR5 ;  /* 0x8000000587877e21 */ /* 0x000fe20008010000 */
[----:B------:R-:W-:Y:S01]  /*1dc0*/  SHF.L.U32 R158, R119, 0x10, RZ ;  /* 0x00000010779e7819 */ /* 0x000fe200000006ff */
[----:B------:R-:W-:Y:S01]  /*1dd0*/  FADD.FTZ R238, R159, R238 ;  /* 0x000000ee9fee7221 */ /* 0x000fe20000010000 */
[----:B------:R-:W-:Y:S01]  /*1de0*/  FFMA.FTZ R218, R170, R159, R218 ;  /* 0x0000009faada7223 */ /* 0x000fe200000100da */
[----:B------:R-:W-:Y:S01]  /*1df0*/  SHF.R.U64 R159, R120, 0x10, R121 ;  /* 0x00000010789f7819 */ /* 0x000fe20000001279 */
[----:B------:R-:W-:Y:S01]  /*1e00*/  FMUL.FTZ R119, R135, UR7 ;  /* 0x0000000787777c20 */ /* 0x000fe20008410000 */
[----:B------:R-:W-:Y:S01]  /*1e10*/  SHF.L.U32 R120, R126, 0x10, RZ ;  /* 0x000000107e787819 */ /* 0x000fe200000006ff */
[----:B------:R-:W-:Y:S01]  /*1e20*/  FMUL.FTZ R135, R94, R158 ;  /* 0x0000009e5e877220 */ /* 0x000fe20000410000 */
[----:B------:R-:W-:-:S02]  /*1e30*/  SHF.R.U64 R122, R122, 0x10, R123 ;  /* 0x000000107a7a7819 */ /* 0x000fc4000000127b */
[----:B------:R-:W-:Y:S01]  /*1e40*/  SHF.L.U32 R126, R159, 0x10, RZ ;  /* 0x000000109f7e7819 */ /* 0x000fe200000006ff */
[----:B------:R-:W-:Y:S01]  /*1e50*/  FADD.FTZ R109, R120, R109 ;  /* 0x0000006d786d7221 */ /* 0x000fe20000010000 */
[CC--:B------:R-:W-:Y:S01]  /*1e60*/  FFMA.FTZ R21, R119.reuse, R120.reuse, R21 ;  /* 0x0000007877157223 */ /* 0x0c0fe20000010015 */
[----:B------:R-:W-:Y:S01]  /*1e70*/  FFMA.FTZ R120, R66, R120, R135 ;  /* 0x0000007842787223 */ /* 0x000fe20000010087 */
[----:B------:R-:W-:Y:S01]  /*1e80*/  SHF.L.U32 R135, R122, 0x10, RZ ;  /* 0x000000107a877819 */ /* 0x000fe200000006ff */
[----:B------:R-:W-:Y:S01]  /*1e90*/  FADD.FTZ R126, R126, -UR5 ;  /* 0x800000057e7e7e21 */ /* 0x000fe20008010000 */
[----:B------:R-:W-:Y:S01]  /*1ea0*/  FADD.FTZ R245, R158, R245 ;  /* 0x000000f59ef57221 */ /* 0x000fe20000010000 */
[----:B------:R-:W-:Y:S01]  /*1eb0*/  FFMA.FTZ R227, R119, R158, R227 ;  /* 0x0000009e77e37223 */ /* 0x000fe200000100e3 */
[----:B------:R-:W-:Y:S01]  /*1ec0*/  SHF.L.U32 R124, R124, 0x10, RZ ;  /* 0x000000107c7c7819 */ /* 0x000fe200000006ff */
[-C--:B------:R-:W-:Y:S01]  /*1ed0*/  FMUL.FTZ R122, R93, R135.reuse ;  /* 0x000000875d7a7220 */ /* 0x080fe20000410000 */
[----:B------:R-:W-:Y:S01]  /*1ee0*/  SHF.R.U32.HI R158, RZ, 0x10, R121 ;  /* 0x00000010ff9e7819 */ /* 0x000fe20000011679 */
[----:B------:R-:W-:Y:S01]  /*1ef0*/  FMUL.FTZ R121, R126, UR7 ;  /* 0x000000077e797c20 */ /* 0x000fe20008410000 */
[----:B------:R-:W-:Y:S01]  /*1f00*/  SHF.R.U32.HI R123, RZ, 0x10, R123 ;  /* 0x00000010ff7b7819 */ /* 0x000fe2000001167b */
[----:B------:R-:W-:Y:S01]  /*1f10*/  FADD.FTZ R108, R124, R108 ;  /* 0x0000006c7c6c7221 */ /* 0x000fe20000010000 */
[-C--:B------:R-:W-:Y:S01]  /*1f20*/  FFMA.FTZ R122, R65, R124.reuse, R122 ;  /* 0x0000007c417a7223 */ /* 0x080fe2000001007a */
[----:B------:R-:W-:Y:S01]  /*1f30*/  FFMA.FTZ R20, R121, R124, R20 ;  /* 0x0000007c79147223 */ /* 0x000fe20000010014 */
[----:B------:R-:W-:Y:S01]  /*1f40*/  SHF.L.U32 R124, R158, 0x10, RZ ;  /* 0x000000109e7c7819 */ /* 0x000fe200000006ff */
[----:B------:R-:W-:Y:S01]  /*1f50*/  FADD.FTZ R244, R135, R244 ;  /* 0x000000f487f47221 */ /* 0x000fe20000010000 */
[----:B------:R-:W-:Y:S01]  /*1f60*/  FFMA.FTZ R222, R121, R135, R222 ;  /* 0x0000008779de7223 */ /* 0x000fe200000100de */
[----:B------:R-:W-:-:S02]  /*1f70*/  SHF.L.U32 R135, R123, 0x10, RZ ;  /* 0x000000107b877819 */ /* 0x000fc400000006ff */
[----:B------:R-:W-:-:S04]  /*1f80*/  FADD.FTZ R123, R124, -UR5 ;  /* 0x800000057c7b7e21 */ /* 0x000fc80008010000 */
[----:B------:R-:W-:Y:S01]  /*1f90*/  FMUL.FTZ R123, R123, UR7 ;  /* 0x000000077b7b7c20 */ /* 0x000fe20008410000 */
[-C--:B------:R-:W-:Y:S01]  /*1fa0*/  FMUL.FTZ R124, R95, R135.reuse ;  /* 0x000000875f7c7220 */ /* 0x080fe20000410000 */
[----:B------:R-:W-:Y:S01]  /*1fb0*/  FADD.FTZ R246, R135, R246 ;  /* 0x000000f687f67221 */ /* 0x000fe20000010000 */
[----:B------:R-:W-:Y:S01]  /*1fc0*/  SHF.L.U32 R125, R125, 0x10, RZ ;  /* 0x000000107d7d7819 */ /* 0x000fe200000006ff */
[----:B------:R-:W-:Y:S01]  /*1fd0*/  FFMA.FTZ R228, R123, R135, R228 ;  /* 0x000000877be47223 */ /* 0x000fe200000100e4 */
[--C-:B---3--:R-:W-:Y:S02]  /*1fe0*/  SHF.R.U64 R160, R136, 0x10, R137.reuse ;  /* 0x0000001088a07819 */ /* 0x108fe40000001289 */
[----:B------:R-:W-:Y:S02]  /*1ff0*/  MOV R135, R137 ;  /* 0x0000008900877202 */ /* 0x000fe40000000f00 */
[----:B------:R-:W-:Y:S01]  /*2000*/  SHF.R.U32.HI R161, RZ, 0x10, R137 ;  /* 0x00000010ffa17819 */ /* 0x000fe20000011689 */
[----:B------:R-:W-:Y:S01]  /*2010*/  FADD.FTZ R110, R125, R110 ;  /* 0x0000006e7d6e7221 */ /* 0x000fe20000010000 */
[-C--:B------:R-:W-:Y:S01]  /*2020*/  FFMA.FTZ R22, R123, R125.reuse, R22 ;  /* 0x0000007d7b167223 */ /* 0x080fe20000010016 */
[----:B------:R-:W-:Y:S01]  /*2030*/  FFMA.FTZ R124, R67, R125, R124 ;  /* 0x0000007d437c7223 */ /* 0x000fe2000001007c */
[----:B------:R-:W-:-:S02]  /*2040*/  MOV R125, R136 ;  /* 0x00000088007d7202 */ /* 0x000fc40000000f00 */
[----:B------:R-:W-:Y:S02]  /*2050*/  MOV R159, R138 ;  /* 0x0000008a009f7202 */ /* 0x000fe40000000f00 */
[----:B------:R-:W-:Y:S02]  /*2060*/  SHF.R.U64 R247, R138, 0x10, R139 ;  /* 0x000000108af77819 */ /* 0x000fe4000000128b */
[----:B--2---:R-:W-:Y:S02]  /*2070*/  MOV R126, R140 ;  /* 0x0000008c007e7202 */ /* 0x004fe40000000f00 */
[----:B------:R-:W-:Y:S02]  /*2080*/  SHF.R.U64 R137, R140, 0x10, R141 ;  /* 0x000000108c897819 */ /* 0x000fe4000000128d */
[----:B------:R-:W-:Y:S02]  /*2090*/  SHF.L.U32 R140, R106, 0x10, RZ ;  /* 0x000000106a8c7819 */ /* 0x000fe400000006ff */
[----:B------:R-:W-:-:S03]  /*20a0*/  SHF.L.U32 R138, R126, 0x10, RZ ;  /* 0x000000107e8a7819 */ /* 0x000fc600000006ff */
[----:B------:R-:W-:Y:S01]  /*20b0*/  FADD.FTZ R140, R140, -UR5 ;  /* 0x800000058c8c7e21 */ /* 0x000fe20008010000 */
[----:B------:R-:W-:-:S03]  /*20c0*/  SHF.L.U32 R126, R125, 0x10, RZ ;  /* 0x000000107d7e7819 */ /* 0x000fc600000006ff */
[----:B------:R-:W-:Y:S01]  /*20d0*/  FMUL.FTZ R125, R140, UR7 ;  /* 0x000000078c7d7c20 */ /* 0x000fe20008410000 */
[----:B------:R-:W-:Y:S01]  /*20e0*/  FMUL.FTZ R140, R96, R138 ;  /* 0x0000008a608c7220 */ /* 0x000fe20000410000 */
[----:B------:R-:W-:Y:S02]  /*20f0*/  FADD.FTZ R111, R126, R111 ;  /* 0x0000006f7e6f7221 */ /* 0x000fe40000010000 */
[-C--:B------:R-:W-:Y:S01]  /*2100*/  FFMA.FTZ R23, R125, R126.reuse, R23 ;  /* 0x0000007e7d177223 */ /* 0x080fe20000010017 */
[----:B------:R-:W-:Y:S01]  /*2110*/  FFMA.FTZ R126, R68, R126, R140 ;  /* 0x0000007e447e7223 */ /* 0x000fe2000001008c */
[----:B------:R-:W-:Y:S02]  /*2120*/  MOV R136, R141 ;  /* 0x0000008d00887202 */ /* 0x000fe40000000f00 */
[----:B------:R-:W-:Y:S01]  /*2130*/  SHF.L.U32 R140, R107, 0x10, RZ ;  /* 0x000000106b8c7819 */ /* 0x000fe200000006ff */
[----:B------:R-:W-:Y:S01]  /*2140*/  FADD.FTZ R249, R138, R249 ;  /* 0x000000f98af97221 */ /* 0x000fe20000010000 */
[----:B------:R-:W-:Y:S01]  /*2150*/  FFMA.FTZ R229, R125, R138, R229 ;  /* 0x0000008a7de57223 */ /* 0x000fe200000100e5 */
[----:B------:R-:W-:-:S02]  /*2160*/  SHF.R.U64 R106, R106, 0x10, R107 ;  /* 0x000000106a6a7819 */ /* 0x000fc4000000126b */
[----:B------:R-:W-:Y:S01]  /*2170*/  SHF.L.U32 R138, R136, 0x10, RZ ;  /* 0x00000010888a7819 */ /* 0x000fe200000006ff */
[----:B------:R-:W-:Y:S01]  /*2180*/  FADD.FTZ R136, R140, -UR5 ;  /* 0x800000058c887e21 */ /* 0x000fe20008010000 */
[----:B------:R-:W-:Y:S02]  /*2190*/  SHF.L.U32 R106, R106, 0x10, RZ ;  /* 0x000000106a6a7819 */ /* 0x000fe400000006ff */
[----:B------:R-:W-:Y:S01]  /*21a0*/  SHF.L.U32 R140, R135, 0x10, RZ ;  /* 0x00000010878c7819 */ /* 0x000fe200000006ff */
[----:B------:R-:W-:Y:S01]  /*21b0*/  FMUL.FTZ R135, R136, UR7 ;  /* 0x0000000788877c20 */ /* 0x000fe20008410000 */
[----:B------:R-:W-:Y:S01]  /*21c0*/  FMUL.FTZ R136, R98, R138 ;  /* 0x0000008a62887220 */ /* 0x000fe20000410000 */
[----:B------:R-:W-:Y:S02]  /*21d0*/  FADD.FTZ R106, R106, -UR5 ;  /* 0x800000056a6a7e21 */ /* 0x000fe40008010000 */
[----:B------:R-:W-:Y:S01]  /*21e0*/  FADD.FTZ R113, R140, R113 ;  /* 0x000000718c717221 */ /* 0x000fe20000010000 */
[-C--:B------:R-:W-:Y:S01]  /*21f0*/  FFMA.FTZ R25, R135, R140.reuse, R25 ;  /* 0x0000008c87197223 */ /* 0x080fe20000010019 */
[----:B------:R-:W-:Y:S01]  /*2200*/  FFMA.FTZ R136, R70, R140, R136 ;  /* 0x0000008c46887223 */ /* 0x000fe20000010088 */
[----:B------:R-:W-:Y:S01]  /*2210*/  SHF.L.U32 R140, R137, 0x10, RZ ;  /* 0x00000010898c7819 */ /* 0x000fe200000006ff */
[----:B------:R-:W-:Y:S01]  /*2220*/  FMUL.FTZ R137, R106, UR7 ;  /* 0x000000076a897c20 */ /* 0x000fe20008410000 */
[----:B------:R-:W-:Y:S01]  /*2230*/  FADD.FTZ R106, RZ, R162 ;  /* 0x000000a2ff6a7221 */ /* 0x000fe20000010000 */
[----:B------:R-:W-:Y:S01]  /*2240*/  FADD.FTZ R252, R138, R252 ;  /* 0x000000fc8afc7221 */ /* 0x000fe20000010000 */
[----:B------:R-:W-:Y:S01]  /*2250*/  FFMA.FTZ R231, R135, R138, R231 ;  /* 0x0000008a87e77223 */ /* 0x000fe200000100e7 */
[-C--:B------:R-:W-:Y:S01]  /*2260*/  FMUL.FTZ R138, R97, R140.reuse ;  /* 0x0000008c618a7220 */ /* 0x080fe20000410000 */
[----:B------:R-:W-:Y:S01]  /*2270*/  FADD.FTZ R250, R140, R250 ;  /* 0x000000fa8cfa7221 */ /* 0x000fe20000010000 */
[----:B------:R-:W-:Y:S01]  /*2280*/  FFMA.FTZ R230, R137, R140, R230 ;  /* 0x0000008c89e67223 */ /* 0x000fe200000100e6 */
[----:B------:R-:W-:Y:S01]  /*2290*/  SHF.R.U32.HI R140, RZ, 0x10, R107 ;  /* 0x00000010ff8c7819 */ /* 0x000fe2000001166b */
[----:B------:R-:W-:Y:S01]  /*22a0*/  FADD.FTZ R107, R191, R106 ;  /* 0x0000006abf6b7221 */ /* 0x000fe20000010000 */
[----:B------:R-:W-:Y:S01]  /*22b0*/  FADD.FTZ R211, R182, R211 ;  /* 0x000000d3b6d37221 */ /* 0x000fe20000010000 */
[----:B------:R-:W-:-:S02]  /*22c0*/  FFMA.FTZ R205, R189, R182, R205 ;  /* 0x000000b6bdcd7223 */ /* 0x000fc400000100cd */
[----:B------:R-:W-:Y:S01]  /*22d0*/  FADD.FTZ R107, R192, R107 ;  /* 0x0000006bc06b7221 */ /* 0x000fe20000010000 */
[----:B------:R-:W-:Y:S02]  /*22e0*/  MOV R158, R139 ;  /* 0x0000008b009e7202 */ /* 0x000fe40000000f00 */
[----:B------:R-:W-:Y:S01]  /*22f0*/  SHF.R.U32.HI R182, RZ, 0x10, R139 ;  /* 0x00000010ffb67819 */ /* 0x000fe2000001168b */
[----:B------:R-:W-:Y:S01]  /*2300*/  FADD.FTZ R107, R194, R107 ;  /* 0x0000006bc26b7221 */ /* 0x000fe20000010000 */
[----:B------:R-:W-:Y:S02]  /*2310*/  SHF.R.U32.HI R139, RZ, 0x10, R141 ;  /* 0x00000010ff8b7819 */ /* 0x000fe4000001168d */
[----:B------:R-:W-:Y:S01]  /*2320*/  SHF.L.U32 R140, R140, 0x10, RZ ;  /* 0x000000108c8c7819 */ /* 0x000fe200000006ff */
[----:B------:R-:W-:Y:S01]  /*2330*/  FADD.FTZ R107, R188, R107 ;  /* 0x0000006bbc6b7221 */ /* 0x000fe20000010000 */
[----:B------:R-:W-:-:S03]  /*2340*/  SHF.L.U32 R106, R139, 0x10, RZ ;  /* 0x000000108b6a7819 */ /* 0x000fc600000006ff */
[----:B------:R-:W-:Y:S01]  /*2350*/  FADD.FTZ R139, R140, -UR5 ;  /* 0x800000058c8b7e21 */ /* 0x000fe20008010000 */
[--C-:B------:R-:W-:Y:S02]  /*2360*/  SHF.R.U64 R235, R142, 0x10, R143.reuse ;  /* 0x000000108eeb7819 */ /* 0x100fe4000000128f */
[----:B------:R-:W-:Y:S01]  /*2370*/  MOV R248, R143 ;  /* 0x0000008f00f87202 */ /* 0x000fe20000000f00 */
[----:B------:R-:W-:Y:S01]  /*2380*/  FMUL.FTZ R139, R139, UR7 ;  /* 0x000000078b8b7c20 */ /* 0x000fe20008410000 */
[----:B------:R-:W-:Y:S01]  /*2390*/  SHF.R.U32.HI R236, RZ, 0x10, R143 ;  /* 0x00000010ffec7819 */ /* 0x000fe2000001168f */
[----:B------:R-:W-:Y:S01]  /*23a0*/  FADD.FTZ R143, R184, R107 ;  /* 0x0000006bb88f7221 */ /* 0x000fe20000010000 */
[----:B------:R-:W-:Y:S01]  /*23b0*/  FFMA.FTZ R107, R0, R162, RZ ;  /* 0x000000a2006b7223 */ /* 0x000fe200000100ff */
[-C--:B------:R-:W-:Y:S01]  /*23c0*/  FMUL.FTZ R140, R99, R106.reuse ;  /* 0x0000006a638c7220 */ /* 0x080fe20000410000 */
[----:B------:R-:W-:Y:S01]  /*23d0*/  FADD.FTZ R251, R106, R251 ;  /* 0x000000fb6afb7221 */ /* 0x000fe20000010000 */
[----:B------:R-:W-:Y:S01]  /*23e0*/  FFMA.FTZ R232, R139, R106, R232 ;  /* 0x0000006a8be87223 */ /* 0x000fe200000100e8 */
[----:B------:R-:W-:Y:S01]  /*23f0*/  FFMA.FTZ R106, R190, R191, R107 ;  /* 0x000000bfbe6a7223 */ /* 0x000fe2000001006b */
[----:B------:R-:W-:Y:S01]  /*2400*/  MOV R141, R142 ;  /* 0x0000008e008d7202 */ /* 0x000fe20000000f00 */
[----:B------:R-:W-:-:S02]  /*2410*/  FADD.FTZ R142, R186, R143 ;  /* 0x0000008fba8e7221 */ /* 0x000fc40000010000 */
[----:B------:R-:W-:Y:S02]  /*2420*/  FFMA.FTZ R106, R163, R192, R106 ;  /* 0x000000c0a36a7223 */ /* 0x000fe4000001006a */
[----:B------:R-:W-:Y:S02]  /*2430*/  FADD.FTZ R142, R181, R142 ;  /* 0x0000008eb58e7221 */ /* 0x000fe40000010000 */
[----:B------:R-:W-:Y:S02]  /*2440*/  FFMA.FTZ R106, R193, R194, R106 ;  /* 0x000000c2c16a7223 */ /* 0x000fe4000001006a */
[----:B------:R-:W-:Y:S02]  /*2450*/  FADD.FTZ R142, R179, R142 ;  /* 0x0000008eb38e7221 */ /* 0x000fe40000010000 */
[----:B------:R-:W-:Y:S02]  /*2460*/  FFMA.FTZ R106, R189, R188, R106 ;  /* 0x000000bcbd6a7223 */ /* 0x000fe4000001006a */
[----:B------:R-:W-:-:S02]  /*2470*/  FADD.FTZ R142, R175, R142 ;  /* 0x0000008eaf8e7221 */ /* 0x000fc40000010000 */
[----:B------:R-:W-:Y:S02]  /*2480*/  FFMA.FTZ R106, R185, R184, R106 ;  /* 0x000000b8b96a7223 */ /* 0x000fe4000001006a */
[----:B------:R-:W-:Y:S02]  /*2490*/  FADD.FTZ R107, R177, R142 ;  /* 0x0000008eb16b7221 */ /* 0x000fe40000010000 */
[----:B------:R-:W-:Y:S02]  /*24a0*/  FFMA.FTZ R106, R187, R186, R106 ;  /* 0x000000babb6a7223 */ /* 0x000fe4000001006a */
[----:B------:R-:W-:Y:S02]  /*24b0*/  FADD.FTZ R142, R164, R107 ;  /* 0x0000006ba48e7221 */ /* 0x000fe40000010000 */
[----:B------:R-:W-:-:S04]  /*24c0*/  FFMA.FTZ R107, R183, R181, R106 ;  /* 0x000000b5b76b7223 */ /* 0x000fc8000001006a */
[----:B------:R-:W-:Y:S01]  /*24d0*/  FFMA.FTZ R107, R180, R179, R107 ;  /* 0x000000b3b46b7223 */ /* 0x000fe2000001006b */
[----:B------:R-:W-:Y:S01]  /*24e0*/  FADD.FTZ R142, R173, R142 ;  /* 0x0000008ead8e7221 */ /* 0x000fe20000010000 */
[----:B------:R-:W-:Y:S02]  /*24f0*/  SHF.L.U32 R161, R161, 0x10, RZ ;  /* 0x00000010a1a17819 */ /* 0x000fe400000006ff */
[----:B------:R-:W-:Y:S01]  /*2500*/  FFMA.FTZ R107, R176, R175, R107 ;  /* 0x000000afb06b7223 */ /* 0x000fe2000001006b */
[----:B------:R-:W-:-:S03]  /*2510*/  FADD.FTZ R106, R169, R142 ;  /* 0x0000008ea96a7221 */ /* 0x000fc60000010000 */
[----:B------:R-:W-:Y:S01]  /*2520*/  FFMA.FTZ R142, R178, R177, R107 ;  /* 0x000000b1b28e7223 */ /* 0x000fe2000001006b */
[----:B------:R-:W-:Y:S01]  /*2530*/  FADD.FTZ R114, R161, R114 ;  /* 0x00000072a1727221 */ /* 0x000fe20000010000 */
[-C--:B------:R-:W-:Y:S01]  /*2540*/  FFMA.FTZ R26, R139, R161.reuse, R26 ;  /* 0x000000a18b1a7223 */ /* 0x080fe2000001001a */
[----:B------:R-:W-:Y:S01]  /*2550*/  FFMA.FTZ R140, R71, R161, R140 ;  /* 0x000000a1478c7223 */ /* 0x000fe2000001008c */
[----:B------:R-:W-:-:S04]  /*2560*/  FFMA.FTZ R161, R165, R164, R142 ;  /* 0x000000a4a5a17223 */ /* 0x000fc8000001008e */
[----:B------:R-:W-:-:S04]  /*2570*/  FFMA.FTZ R161, R174, R173, R161 ;  /* 0x000000adaea17223 */ /* 0x000fc800000100a1 */
[----:B------:R-:W-:-:S04]  /*2580*/  FFMA.FTZ R161, R170, R169, R161 ;  /* 0x000000a9aaa17223 */ /* 0x000fc800000100a1 */
[----:B------:R-:W-:-:S04]  /*2590*/  FFMA.FTZ R161, R172, R171, R161 ;  /* 0x000000abaca17223 */ /* 0x000fc800000100a1 */
[----:B------:R-:W-:-:S04]  /*25a0*/  FFMA.FTZ R161, R168, R167, R161 ;  /* 0x000000a7a8a17223 */ /* 0x000fc800000100a1 */
[----:B------:R-:W-:-:S04]  /*25b0*/  FFMA.FTZ R161, R117, R118, R161 ;  /* 0x0000007675a17223 */ /* 0x000fc800000100a1 */
[----:B------:R-:W-:Y:S01]  /*25c0*/  FFMA.FTZ R161, R121, R122, R161 ;  /* 0x0000007a79a17223 */ /* 0x000fe200000100a1 */
[----:B------:R-:W-:-:S03]  /*25d0*/  SHF.L.U32 R160, R160, 0x10, RZ ;  /* 0x00000010a0a07819 */ /* 0x000fc600000006ff */
[----:B------:R-:W-:Y:S01]  /*25e0*/  FFMA.FTZ R161, R119, R120, R161 ;  /* 0x0000007877a17223 */ /* 0x000fe200000100a1 */
[----:B------:R-:W-:-:S03]  /*25f0*/  FADD.FTZ R106, R171, R106 ;  /* 0x0000006aab6a7221 */ /* 0x000fc60000010000 */
[----:B------:R-:W-:Y:S01]  /*2600*/  FFMA.FTZ R161, R123, R124, R161 ;  /* 0x0000007c7ba17223 */ /* 0x000fe200000100a1 */
[----:B------:R-:W-:Y:S01]  /*2610*/  STL [R1], R252 ;  /* 0x000000fc01007387 */ /* 0x000fe20000100800 */
[----:B------:R-:W-:Y:S02]  /*2620*/  FFMA.FTZ R138, R69, R160, R138 ;  /* 0x000000a0458a7223 */ /* 0x000fe4000001008a */
[----:B------:R-:W-:Y:S01]  /*2630*/  FFMA.FTZ R161, R125, R126, R161 ;  /* 0x0000007e7da17223 */ /* 0x000fe200000100a1 */
[----:B------:R0:W-:Y:S01]  /*2640*/  STL [R1+0x4], R251 ;  /* 0x000004fb01007387 */ /* 0x0001e20000100800 */
[----:B------:R-:W-:Y:S01]  /*2650*/  FADD.FTZ R112, R160, R112 ;  /* 0x00000070a0707221 */ /* 0x000fe20000010000 */
[----:B------:R-:W-:Y:S01]  /*2660*/  FFMA.FTZ R24, R137, R160, R24 ;  /* 0x000000a089187223 */ /* 0x000fe20000010018 */
[----:B------:R-:W-:Y:S01]  /*2670*/  SHF.L.U32 R107, R141, 0x10, RZ ;  /* 0x000000108d6b7819 */ /* 0x000fe200000006ff */
[----:B------:R-:W-:Y:S01]  /*2680*/  FFMA.FTZ R161, R137, R138, R161 ;  /* 0x0000008a89a17223 */ /* 0x000fe200000100a1 */
[C---:B------:R-:W-:Y:S01]  /*2690*/  SHF.R.U64 R160, R104.reuse, 0x10, R105 ;  /* 0x0000001068a07819 */ /* 0x040fe20000001269 */
[----:B0-----:R-:W-:Y:S01]  /*26a0*/  FADD.FTZ R251, R167, R106 ;  /* 0x0000006aa7fb7221 */ /* 0x001fe20000010000 */
[----:B------:R-:W-:Y:S01]  /*26b0*/  SHF.L.U32 R106, R104, 0x10, RZ ;  /* 0x00000010686a7819 */ /* 0x000fe200000006ff */
[----:B------:R-:W-:Y:S01]  /*26c0*/  FMUL.FTZ R142, R100, R107 ;  /* 0x0000006b648e7220 */ /* 0x000fe20000410000 */
[----:B------:R-:W-:Y:S01]  /*26d0*/  SHF.L.U32 R159, R159, 0x10, RZ ;  /* 0x000000109f9f7819 */ /* 0x000fe200000006ff */
[----:B------:R-:W-:Y:S01]  /*26e0*/  FFMA.FTZ R161, R135, R136, R161 ;  /* 0x0000008887a17223 */ /* 0x000fe200000100a1 */
[----:B------:R-:W-:Y:S01]  /*26f0*/  SHF.L.U32 R235, R235, 0x10, RZ ;  /* 0x00000010ebeb7819 */ /* 0x000fe200000006ff */
[----:B------:R-:W-:Y:S01]  /*2700*/  FADD.FTZ R141, R106, -UR5 ;  /* 0x800000056a8d7e21 */ /* 0x000fe20008010000 */
[----:B------:R-:W-:Y:S01]  /*2710*/  SHF.L.U32 R160, R160, 0x10, RZ ;  /* 0x00000010a0a07819 */ /* 0x000fe200000006ff */
[----:B------:R-:W-:Y:S01]  /*2720*/  FADD.FTZ R239, R166, R239 ;  /* 0x000000efa6ef7221 */ /* 0x000fe20000010000 */
[----:B------:R-:W-:Y:S01]  /*2730*/  FFMA.FTZ R219, R172, R166, R219 ;  /* 0x000000a6acdb7223 */ /* 0x000fe200000100db */
[----:B------:R-:W-:Y:S01]  /*2740*/  SHF.L.U32 R166, R105, 0x10, RZ ;  /* 0x0000001069a67819 */ /* 0x000fe200000006ff */
[----:B------:R-:W-:Y:S01]  /*2750*/  FMUL.FTZ R141, R141, UR7 ;  /* 0x000000078d8d7c20 */ /* 0x000fe20008410000 */
[----:B------:R-:W-:Y:S01]  /*2760*/  SHF.L.U32 R247, R247, 0x10, RZ ;  /* 0x00000010f7f77819 */ /* 0x000fe200000006ff */
[----:B------:R-:W-:Y:S01]  /*2770*/  FFMA.FTZ R142, R72, R159, R142 ;  /* 0x0000009f488e7223 */ /* 0x000fe2000001008e */
[----:B------:R-:W-:Y:S01]  /*2780*/  SHF.R.U32.HI R105, RZ, 0x10, R105 ;  /* 0x00000010ff697819 */ /* 0x000fe20000011669 */
[----:B------:R-:W-:Y:S01]  /*2790*/  FMUL.FTZ R143, R101, R235 ;  /* 0x000000eb658f7220 */ /* 0x000fe20000410000 */
[----:B------:R-:W-:Y:S01]  /*27a0*/  SHF.L.U32 R248, R248, 0x10, RZ ;  /* 0x00000010f8f87819 */ /* 0x000fe200000006ff */
[----:B------:R-:W-:Y:S01]  /*27b0*/  FADD.FTZ R160, R160, -UR5 ;  /* 0x80000005a0a07e21 */ /* 0x000fe20008010000 */
[----:B------:R-:W-:Y:S01]  /*27c0*/  FFMA.FTZ R161, R139, R140, R161 ;  /* 0x0000008c8ba17223 */ /* 0x000fe200000100a1 */
[----:B------:R-:W-:Y:S01]  /*27d0*/  SHF.L.U32 R105, R105, 0x10, RZ ;  /* 0x0000001069697819 */ /* 0x000fe200000006ff */
[----:B------:R-:W-:Y:S01]  /*27e0*/  FFMA.FTZ R143, R73, R247, R143 ;  /* 0x000000f7498f7223 */ /* 0x000fe2000001008f */
[----:B------:R-:W-:Y:S01]  /*27f0*/  SHF.L.U32 R106, R158, 0x10, RZ ;  /* 0x000000109e6a7819 */ /* 0x000fe200000006ff */
[----:B------:R-:W-:Y:S01]  /*2800*/  FMUL.FTZ R160, R160, UR7 ;  /* 0x00000007a0a07c20 */ /* 0x000fe20008410000 */
[----:B------:R-:W-:Y:S01]  /*2810*/  FFMA.FTZ R252, R141, R142, R161 ;  /* 0x0000008e8dfc7223 */ /* 0x000fe200000100a1 */
[----:B------:R-:W-:Y:S01]  /*2820*/  FMUL.FTZ R158, R102, R248 ;  /* 0x000000f8669e7220 */ /* 0x000fe20000410000 */
[----:B------:R-:W-:Y:S01]  /*2830*/  FADD.FTZ R166, R166, -UR5 ;  /* 0x80000005a6a67e21 */ /* 0x000fe20008010000 */
[----:B------:R-:W-:Y:S01]  /*2840*/  FADD.FTZ R105, R105, -UR5 ;  /* 0x8000000569697e21 */ /* 0x000fe20008010000 */
[----:B------:R-:W-:Y:S01]  /*2850*/  FFMA.FTZ R252, R160, R143, R252 ;  /* 0x0000008fa0fc7223 */ /* 0x000fe200000100fc */
[----:B------:R-:W-:Y:S01]  /*2860*/  FFMA.FTZ R158, R74, R106, R158 ;  /* 0x0000006a4a9e7223 */ /* 0x000fe2000001009e */
[----:B------:R-:W-:Y:S01]  /*2870*/  FMUL.FTZ R161, R166, UR7 ;  /* 0x00000007a6a17c20 */ /* 0x000fe20008410000 */
[----:B------:R-:W-:-:S03]  /*2880*/  FMUL.FTZ R166, R105, UR7 ;  /* 0x0000000769a67c20 */ /* 0x000fc60008410000 */
[----:B------:R-:W-:Y:S02]  /*2890*/  FFMA.FTZ R105, R161, R158, R252 ;  /* 0x0000009ea1697223 */ /* 0x000fe400000100fc */
[----:B------:R-:W2:Y:S01]  /*28a0*/  LDL.LU R252, [R1+0x8] ;  /* 0x0000080001fc7983 */ /* 0x000ea20000300800 */
[----:B------:R-:W-:-:S04]  /*28b0*/  FADD.FTZ R251, R118, R251 ;  /* 0x000000fb76fb7221 */ /* 0x000fc80000010000 */
[----:B------:R-:W-:-:S04]  /*28c0*/  FADD.FTZ R251, R122, R251 ;  /* 0x000000fb7afb7221 */ /* 0x000fc80000010000 */
[----:B------:R-:W-:-:S04]  /*28d0*/  FADD.FTZ R251, R120, R251 ;  /* 0x000000fb78fb7221 */ /* 0x000fc80000010000 */
[----:B------:R-:W-:-:S04]  /*28e0*/  FADD.FTZ R251, R124, R251 ;  /* 0x000000fb7cfb7221 */ /* 0x000fc80000010000 */
[----:B------:R-:W-:-:S04]  /*28f0*/  FADD.FTZ R251, R126, R251 ;  /* 0x000000fb7efb7221 */ /* 0x000fc80000010000 */
[----:B------:R-:W-:-:S04]  /*2900*/  FADD.FTZ R251, R138, R251 ;  /* 0x000000fb8afb7221 */ /* 0x000fc80000010000 */
[----:B------:R-:W-:Y:S01]  /*2910*/  FADD.FTZ R251, R136, R251 ;  /* 0x000000fb88fb7221 */ /* 0x000fe20000010000 */
[----:B------:R-:W-:-:S03]  /*2920*/  SHF.L.U32 R236, R236, 0x10, RZ ;  /* 0x00000010ecec7819 */ /* 0x000fc600000006ff */
[----:B------:R-:W-:Y:S01]  /*2930*/  FADD.FTZ R251, R140, R251 ;  /* 0x000000fb8cfb7221 */ /* 0x000fe20000010000 */
[----:B------:R-:W-:-:S03]  /*2940*/  FADD.FTZ R115, R159, R115 ;  /* 0x000000739f737221 */ /* 0x000fc60000010000 */
[----:B------:R-:W-:Y:S01]  /*2950*/  FADD.FTZ R251, R142, R251 ;  /* 0x000000fb8efb7221 */ /* 0x000fe20000010000 */
[----:B------:R-:W-:Y:S01]  /*2960*/  FFMA.FTZ R27, R141, R159, R27 ;  /* 0x0000009f8d1b7223 */ /* 0x000fe2000001001b */
[----:B------:R-:W-:Y:S01]  /*2970*/  SHF.L.U32 R182, R182, 0x10, RZ ;  /* 0x00000010b6b67819 */ /* 0x000fe200000006ff */
[----:B------:R-:W-:Y:S01]  /*2980*/  FMUL.FTZ R159, R103, R236 ;  /* 0x000000ec679f7220 */ /* 0x000fe20000410000 */
[----:B------:R-:W-:-:S03]  /*2990*/  FADD.FTZ R251, R251, R143 ;  /* 0x0000008ffbfb7221 */ /* 0x000fc60000010000 */
[----:B------:R-:W-:Y:S01]  /*29a0*/  FFMA.FTZ R159, R75, R182, R159 ;  /* 0x000000b64b9f7223 */ /* 0x000fe2000001009f */
[----:B------:R-:W-:-:S04]  /*29b0*/  FADD.FTZ R251, R251, R158 ;  /* 0x0000009efbfb7221 */ /* 0x000fc80000010000 */
[----:B------:R-:W-:-:S05]  /*29c0*/  FADD.FTZ R251, R251, R159 ;  /* 0x0000009ffbfb7221 */ /* 0x000fca0000010000 */
[----:B------:R-:W0:Y:S01]  /*29d0*/  SHFL.DOWN PT, R104, R251, 0x10, 0x1f ;  /* 0x0a001f00fb687f89 */ /* 0x000e2200000e0000 */
        /* <DEDUP_REMOVED lines=13> */
[----:B------:R-:W-:Y:S01]  /*2ab0*/  FFMA.FTZ R233, R141, R107, R233 ;  /* 0x0000006b8de97223 */ /* 0x000fe200000100e9 */
[----:B0-----:R-:W-:-:S02]  /*2ac0*/  FADD.FTZ R105, R251, R105 ;  /* 0x00000069fb697221 */ /* 0x001fc40000010000 */
[----:B------:R-:W0:Y:S02]  /*2ad0*/  SHFL.DOWN PT, R251, R104, 0x2, 0x1f ;  /* 0x08401f0068fb7f89 */ /* 0x000e2400000e0000 */
[----:B0-----:R-:W-:Y:S01]  /*2ae0*/  FADD.FTZ R251, R104, R251 ;  /* 0x000000fb68fb7221 */ /* 0x001fe20000010000 */
[----:B--2---:R-:W-:Y:S02]  /*2af0*/  FADD.FTZ R252, R107, R252 ;  /* 0x000000fc6bfc7221 */ /* 0x004fe40000010000 */
[----:B------:R-:W0:Y:S04]  /*2b00*/  SHFL.DOWN PT, R107, R105, 0x1, 0x1f ;  /* 0x08201f00696b7f89 */ /* 0x000e2800000e0000 */
[----:B------:R1:W-:Y:S02]  /*2b10*/  STL [R1+0x8], R252 ;  /* 0x000008fc01007387 */ /* 0x0003e40000100800 */
[----:B-1----:R-:W1:Y:S01]  /*2b20*/  S2R R252, SR_TID.X ;  /* 0x0000000000fc7919 */ /* 0x002e620000002100 */
[----:B0-----:R-:W-:-:S02]  /*2b30*/  FADD.FTZ R104, R105, R107 ;  /* 0x0000006b69687221 */ /* 0x001fc40000010000 */
[----:B------:R-:W0:Y:S01]  /*2b40*/  SHFL.DOWN PT, R105, R251, 0x1, 0x1f ;  /* 0x08201f00fb697f89 */ /* 0x000e2200000e0000 */
[----:B------:R-:W-:Y:S01]  /*2b50*/  BSSY.RECONVERGENT B0, `(.L_x_1619) ;  /* 0x000000c000007945 */ /* 0x000fe20003800200 */
[----:B-1----:R-:W-:Y:S01]  /*2b60*/  LOP3.LUT P2, RZ, R252, 0x1f, RZ, 0xc0, !PT ;  /* 0x0000001ffcff7812 */ /* 0x002fe2000784c0ff */
[----:B0-----:R-:W-:-:S12]  /*2b70*/  FADD.FTZ R105, R251, R105 ;  /* 0x00000069fb697221 */ /* 0x001fd80000010000 */
        /* <DEDUP_REMOVED lines=9> */
.L_x_1620:
[----:B------:R-:W-:Y:S05]  /*2c10*/  BSYNC.RECONVERGENT B0 ;  /* 0x0000000000007941 */ /* 0x000fea0003800200 */
.L_x_1619:
[----:B------:R-:W2:Y:S01]  /*2c20*/  LDL.LU R252, [R1+0x10] ;  /* 0x0000100001fc7983 */ /* 0x000ea20000300800 */
[----:B------:R-:W1:Y:S01]  /*2c30*/  S2UR UR6, SR_CgaCtaId ;  /* 0x00000000000679c3 */ /* 0x000e620000008800 */
[----:B------:R-:W-:Y:S01]  /*2c40*/  UMOV UR5, 0x400 ;  /* 0x0000040000057882 */ /* 0x000fe20000000000 */
[----:B------:R-:W-:Y:S01]  /*2c50*/  FADD.FTZ R203, R106, R203 ;  /* 0x000000cb6acb7221 */ /* 0x000fe20000010000 */
[C---:B------:R-:W-:Y:S01]  /*2c60*/  FFMA.FTZ R29, R161.reuse, R106, R29 ;  /* 0x0000006aa11d7223 */ /* 0x040fe2000001001d */
[----:B------:R-:W-:Y:S01]  /*2c70*/  FFMA.FTZ R241, R161, R248, R241 ;  /* 0x000000f8a1f17223 */ /* 0x000fe200000100f1 */
[----:B------:R-:W-:Y:S01]  /*2c80*/  FADD.FTZ R116, R247, R116 ;  /* 0x00000074f7747221 */ /* 0x000fe20000010000 */
[----:B------:R-:W-:Y:S01]  /*2c90*/  FFMA.FTZ R28, R160, R247, R28 ;  /* 0x000000f7a01c7223 */ /* 0x000fe2000001001c */
[----:B------:R-:W3:Y:S01]  /*2ca0*/  LDL.LU R251, [R1+0x14] ;  /* 0x0000140001fb7983 */ /* 0x000ee20000300800 */
[----:B-1----:R-:W-:-:S04]  /*2cb0*/  ULEA UR5, UR6, UR5, 0x18 ;  /* 0x0000000506057291 */ /* 0x002fc8000f8ec0ff */
[----:B------:R-:W-:Y:S02]  /*2cc0*/  UIADD3 UR6, UPT, UPT, UR5, 0x7040, URZ ;  /* 0x0000704005067890 */ /* 0x000fe4000fffe0ff */
[----:B------:R-:W-:Y:S01]  /*2cd0*/  @!UP1 UIADD3 UR6, UPT, UPT, UR5, 0x7000, URZ ;  /* 0x0000700005069890 */ /* 0x000fe2000fffe0ff */
[----:B------:R-:W-:Y:S08]  /*2ce0*/  BAR.SYNC.DEFER_BLOCKING 0x0 ;  /* 0x0000000000007b1d */ /* 0x000ff00000010000 */
[----:B0-----:R-:W0:Y:S01]  /*2cf0*/  LDS.128 R104, [UR6] ;  /* 0x00000006ff687984 */ /* 0x001e220008000c00 */
[----:B------:R-:W-:-:S02]  /*2d00*/  UIADD3 UR6, UPT, UPT, UR5, 0x7050, URZ ;  /* 0x0000705005067890 */ /* 0x000fc4000fffe0ff */
[----:B------:R-:W-:Y:S01]  /*2d10*/  @!UP1 UIADD3 UR6, UPT, UPT, UR5, 0x7010, URZ ;  /* 0x0000701005069890 */ /* 0x000fe2000fffe0ff */
[----:B0-----:R-:W-:Y:S01]  /*2d20*/  FADD.FTZ R104, RZ, R104 ;  /* 0x00000068ff687221 */ /* 0x001fe20000010000 */
[----:B------:R-:W-:-:S03]  /*2d30*/  FADD.FTZ R105, RZ, R105 ;  /* 0x00000069ff697221 */ /* 0x000fc60000010000 */
[----:B------:R-:W-:Y:S01]  /*2d40*/  FADD.FTZ R247, R106, R104 ;  /* 0x000000686af77221 */ /* 0x000fe20000010000 */
[----:B--2---:R-:W-:Y:S01]  /*2d50*/  FADD.FTZ R252, R248, R252 ;  /* 0x000000fcf8fc7221 */ /* 0x004fe20000010000 */
[----:B------:R-:W-:Y:S02]  /*2d60*/  FADD.FTZ R248, R107, R105 ;  /* 0x000000696bf87221 */ /* 0x000fe40000010000 */
[----:B------:R-:W0:Y:S01]  /*2d70*/  LDS.128 R104, [UR6] ;  /* 0x00000006ff687984 */ /* 0x000e220008000c00 */
[----:B------:R-:W-:Y:S02]  /*2d80*/  UIADD3 UR6, UPT, UPT, UR5, 0x7060, URZ ;  /* 0x0000706005067890 */ /* 0x000fe4000fffe0ff */
[----:B------:R-:W-:Y:S01]  /*2d90*/  @!UP1 UIADD3 UR6, UPT, UPT, UR5, 0x7020, URZ ;  /* 0x0000702005069890 */ /* 0x000fe2000fffe0ff */
[----:B------:R1:W-:Y:S01]  /*2da0*/  STL [R1+0x10], R252 ;  /* 0x000010fc01007387 */ /* 0x0003e20000100800 */
[----:B---3--:R-:W-:Y:S01]  /*2db0*/  FADD.FTZ R251, R236, R251 ;  /* 0x000000fbecfb7221 */ /* 0x008fe20000010000 */
[----:B-1----:R-:W1:Y:S01]  /*2dc0*/  S2R R252, SR_TID.X ;  /* 0x0000000000fc7919 */ /* 0x002e620000002100 */
[----:B0-----:R-:W-:Y:S01]  /*2dd0*/  FADD.FTZ R247, R247, R104 ;  /* 0x00000068f7f77221 */ /* 0x001fe20000010000 */
[----:B------:R-:W-:-:S03]  /*2de0*/  FADD.FTZ R248, R248, R105 ;  /* 0x00000069f8f87221 */ /* 0x000fc60000010000 */
[----:B------:R-:W-:Y:S01]  /*2df0*/  FADD.FTZ R247, R106, R247 ;  /* 0x000000f76af77221 */ /* 0x000fe20000010000 */
[----:B------:R-:W-:Y:S02]  /*2e00*/  FADD.FTZ R248, R107, R248 ;  /* 0x000000f86bf87221 */ /* 0x000fe40000010000 */
        /* <DEDUP_REMOVED lines=8> */
[----:B0-----:R-:W-:Y:S02]  /*2e90*/  FADD.FTZ R105, R248, R105 ;  /* 0x00000069f8697221 */ /* 0x001fe40000010000 */
[----:B------:R-:W2:Y:S01]  /*2ea0*/  LDL.LU R248, [R1+0xc] ;  /* 0x00000c0001f87983 */ /* 0x000ea20000300800 */
[----:B------:R-:W-:Y:S01]  /*2eb0*/  FADD.FTZ R104, R247, R104 ;  /* 0x00000068f7687221 */ /* 0x000fe20000010000 */
[----:B------:R-:W-:Y:S01]  /*2ec0*/  FADD.FTZ R105, R107, R105 ;  /* 0x000000696b697221 */ /* 0x000fe20000010000 */
[----:B------:R-:W-:Y:S01]  /*2ed0*/  UIADD3 UR4, UPT, UPT, UR4, UR20, URZ ;  /* 0x0000001404047290 */ /* 0x000fe2000fffe0ff */
[----:B------:R-:W-:Y:S01]  /*2ee0*/  FADD.FTZ R204, R182, R204 ;  /* 0x000000ccb6cc7221 */ /* 0x000fe20000010000 */
[----:B------:R-:W-:Y:S01]  /*2ef0*/  FADD.FTZ R104, R106, R104 ;  /* 0x000000686a687221 */ /* 0x000fe20000010000 */
[----:B------:R-:W-:Y:S01]  /*2f00*/  FMUL.FTZ R105, R105, UR22 ;  /* 0x0000001669697c20 */ /* 0x000fe20008410000 */
[----:B------:R-:W-:Y:S01]  /*2f10*/  UISETP.GE.AND UP2, UPT, UR4, UR21, UPT ;  /* 0x000000150400728c */ /* 0x000fe2000bf46270 */
[----:B------:R-:W-:Y:S01]  /*2f20*/  FFMA.FTZ R30, R166, R182, R30 ;  /* 0x000000b6a61e7223 */ /* 0x000fe2000001001e */
[----:B------:R-:W-:Y:S01]  /*2f30*/  FMUL.FTZ R104, R104, UR22 ;  /* 0x0000001668687c20 */ /* 0x000fe20008410000 */
[----:B------:R-:W-:Y:S01]  /*2f40*/  FFMA.FTZ R234, R160, R235, R234 ;  /* 0x000000eba0ea7223 */ /* 0x000fe200000100ea */
[----:B------:R-:W-:Y:S01]  /*2f50*/  R2UR UR5, R105 ;  /* 0x00000000690572ca */ /* 0x000fe200000e0000 */
[----:B------:R-:W-:-:S02]  /*2f60*/  FFMA.FTZ R242, R166, R236, R242 ;  /* 0x000000eca6f27223 */ /* 0x000fc400000100f2 */
[----:B------:R-:W-:Y:S01]  /*2f70*/  FSEL R182, R104, RZ, !P1 ;  /* 0x000000ff68b67208 */ /* 0x000fe20004800000 */
[----:B--2---:R-:W-:-:S05]  /*2f80*/  FADD.FTZ R248, R235, R248 ;  /* 0x000000f8ebf87221 */ /* 0x004fca0000010000 */
[----:B------:R0:W-:Y:S04]  /*2f90*/  STL [R1+0xc], R248 ;  /* 0x00000cf801007387 */ /* 0x0001e80000100800 */
[----:B------:R0:W-:Y:S01]  /*2fa0*/  STL [R1+0x14], R251 ;  /* 0x000014fb01007387 */ /* 0x0001e20000100800 */
[----:B-1----:R-:W-:Y:S05]  /*2fb0*/  @!P0 BRA `(.L_x_1621) ;  /* 0x0000003800ec8947 */ /* 0x002fea0003800000 */
        /* <DEDUP_REMOVED lines=8> */
[----:B------:R-:W-:Y:S01]  /*3040*/  FFMA.FTZ R105, R0, UR5, R182 ;  /* 0x0000000500697c23 */ /* 0x000fe200080100b6 */
[----:B-----5:R-:W-:Y:S01]  /*3050*/  MOV R0, R145 ;  /* 0x0000009100007202 */ /* 0x020fe20000000f00 */
[----:B------:R-:W-:Y:S01]  /*3060*/  FADD.FTZ R174, R173, -R174 ;  /* 0x800000aeadae7221 */ /* 0x000fe20000010000 */
[----:B------:R-:W-:Y:S01]  /*3070*/  SHF.R.U64 R173, R152, 0x10, R153 ;  /* 0x0000001098ad7819 */ /* 0x000fe20000001299 */
[----:B------:R-:W-:Y:S01]  /*3080*/  FADD.FTZ R120, R120, -R119 ;  /* 0x8000007778787221 */ /* 0x000fe20000010000 */
[--C-:B------:R-:W-:Y:S01]  /*3090*/  FFMA.FTZ R163, R163, UR5, R182.reuse ;  /* 0x00000005a3a37c23 */ /* 0x100fe200080100b6 */
[----:B------:R-:W-:Y:S01]  /*30a0*/  FADD.FTZ R162, R162, -R105 ;  /* 0x80000069a2a27221 */ /* 0x000fe20000010000 */
[----:B------:R-:W-:Y:S01]  /*30b0*/  SHF.L.U32 R119, R173, 0x10, RZ ;  /* 0x00000010ad777819 */ /* 0x000fe200000006ff */
[--C-:B------:R-:W-:Y:S01]  /*30c0*/  FFMA.FTZ R106, R183, UR5, R182.reuse ;  /* 0x00000005b76a7c23 */ /* 0x100fe200080100b6 */
[----:B------:R-:W-:Y:S01]  /*30d0*/  MOV R173, R151 ;  /* 0x0000009700ad7202 */ /* 0x000fe20000000f00 */
[----:B------:R-:W-:Y:S01]  /*30e0*/  FADD.FTZ R192, R192, -R163 ;  /* 0x800000a3c0c07221 */ /* 0x000fe20000010000 */
[----:B------:R-:W-:Y:S01]  /*30f0*/  SHF.L.U32 R105, R0, 0x10, RZ ;  /* 0x0000001000697819 */ /* 0x000fe200000006ff */
[--C-:B------:R-:W-:Y:S01]  /*3100*/  FFMA.FTZ R123, R123, UR5, R182.reuse ;  /* 0x000000057b7b7c23 */ /* 0x100fe200080100b6 */
[----:B------:R-:W-:Y:S01]  /*3110*/  SHF.L.U32 R173, R173, 0x10, RZ ;  /* 0x00000010adad7819 */ /* 0x000fe200000006ff */
[----:B------:R-:W-:Y:S01]  /*3120*/  FFMA.FTZ R190, R190, UR5, R182 ;  /* 0x00000005bebe7c23 */ /* 0x000fe200080100b6 */
[----:B------:R-:W-:Y:S01]  /*3130*/  MOV R104, R144 ;  /* 0x0000009000687202 */ /* 0x000fe20000000f00 */
[----:B------:R-:W-:Y:S01]  /*3140*/  FFMA.FTZ R0, R192, UR7, R105 ;  /* 0x00000007c0007c23 */ /* 0x000fe20008010069 */
[----:B------:R-:W-:Y:S01]  /*3150*/  SHF.R.U32.HI R183, RZ, 0x10, R157 ;  /* 0x00000010ffb77819 */ /* 0x000fe2000001169d */
[----:B------:R-:W-:Y:S01]  /*3160*/  FFMA.FTZ R120, R120, UR7, R173 ;  /* 0x0000000778787c23 */ /* 0x000fe200080100ad */
[----:B------:R-:W-:Y:S01]  /*3170*/  SHF.L.U32 R105, R104, 0x10, RZ ;  /* 0x0000001068697819 */ /* 0x000fe200000006ff */
[----:B------:R-:W-:Y:S01]  /*3180*/  FADD.FTZ R181, R181, -R106 ;  /* 0x8000006ab5b57221 */ /* 0x000fe20000010000 */
[----:B------:R-:W-:Y:S01]  /*3190*/  SHF.R.U32.HI R173, RZ, 0x10, R151 ;  /* 0x00000010ffad7819 */ /* 0x000fe20000011697 */
[----:B------:R-:W-:Y:S01]  /*31a0*/  FADD.FTZ R124, R124, -R123 ;  /* 0x8000007b7c7c7221 */ /* 0x000fe20000010000 */
[----:B------:R-:W-:Y:S01]  /*31b0*/  SHF.R.U64 R104, R144, 0x10, R145 ;  /* 0x0000001090687819 */ /* 0x000fe20000001291 */
[----:B------:R-:W-:Y:S01]  /*31c0*/  FFMA.FTZ R163, R162, UR7, R105 ;  /* 0x00000007a2a37c23 */ /* 0x000fe20008010069 */
[----:B------:R-:W-:Y:S01]  /*31d0*/  SHF.L.U32 R173, R173, 0x10, RZ ;  /* 0x00000010adad7819 */ /* 0x000fe200000006ff */
[----:B------:R-:W-:Y:S01]  /*31e0*/  FADD.FTZ R191, R191, -R190 ;  /* 0x800000bebfbf7221 */ /* 0x000fe20000010000 */
[----:B------:R-:W-:Y:S01]  /*31f0*/  MOV R106, R157 ;  /* 0x0000009d006a7202 */ /* 0x000fe20000000f00 */
[--C-:B------:R-:W-:Y:S01]  /*3200*/  FFMA.FTZ R187, R187, UR5, R182.reuse ;  /* 0x00000005bbbb7c23 */ /* 0x100fe200080100b6 */
[----:B------:R-:W-:Y:S01]  /*3210*/  SHF.L.U32 R104, R104, 0x10, RZ ;  /* 0x0000001068687819 */ /* 0x000fe200000006ff */
[--C-:B------:R-:W-:Y:S01]  /*3220*/  FFMA.FTZ R162, R178, UR5, R182.reuse ;  /* 0x00000005b2a27c23 */ /* 0x100fe200080100b6 */
[----:B------:R-:W-:Y:S01]  /*3230*/  MOV R123, R150 ;  /* 0x00000096007b7202 */ /* 0x000fe20000000f00 */
[--C-:B------:R-:W-:Y:S01]  /*3240*/  FFMA.FTZ R117, R117, UR5, R182.reuse ;  /* 0x0000000575757c23 */ /* 0x100fe200080100b6 */
[----:B------:R-:W-:Y:S01]  /*3250*/  SHF.L.U32 R178, R183, 0x10, RZ ;  /* 0x00000010b7b27819 */ /* 0x000fe200000006ff */
[----:B------:R-:W-:Y:S01]  /*3260*/  FFMA.FTZ R121, R121, UR5, R182 ;  /* 0x0000000579797c23 */ /* 0x000fe200080100b6 */
[----:B------:R-:W-:Y:S01]  /*3270*/  SHF.L.U32 R106, R106, 0x10, RZ ;  /* 0x000000106a6a7819 */ /* 0x000fe200000006ff */
[----:B------:R-:W-:Y:S01]  /*3280*/  FFMA.FTZ R173, R124, UR7, R173 ;  /* 0x000000077cad7c23 */ /* 0x000fe200080100ad */
[----:B------:R-:W-:Y:S01]  /*3290*/  FADD.FTZ R187, R186, -R187 ;  /* 0x800000bbbabb7221 */ /* 0x000fe20000010000 */
[----:B------:R-:W-:Y:S01]  /*32a0*/  FFMA.FTZ R104, R191, UR7, R104 ;  /* 0x00000007bf687c23 */ /* 0x000fe20008010068 */
[----:B------:R-:W-:Y:S01]  /*32b0*/  SHF.L.U32 R124, R123, 0x10, RZ ;  /* 0x000000107b7c7819 */ /* 0x000fe200000006ff */
[----:B------:R-:W-:Y:S01]  /*32c0*/  FADD.FTZ R117, R118, -R117 ;  /* 0x8000007576757221 */ /* 0x000fe20000010000 */
[----:B------:R-:W-:Y:S01]  /*32d0*/  FFMA.FTZ R180, R180, UR5, R182 ;  /* 0x00000005b4b47c23 */ /* 0x000fe200080100b6 */
[----:B------:R-:W-:Y:S01]  /*32e0*/  SHF.R.U64 R118, R150, 0x10, R151 ;  /* 0x0000001096767819 */ /* 0x000fe20000001297 */
[----:B------:R-:W-:Y:S01]  /*32f0*/  FADD.FTZ R121, R122, -R121 ;  /* 0x800000797a797221 */ /* 0x000fe20000010000 */
[----:B------:R-:W-:Y:S01]  /*3300*/  FFMA.FTZ R178, R181, UR7, R178 ;  /* 0x00000007b5b27c23 */ /* 0x000fe200080100b2 */
[----:B------:R-:W-:Y:S01]  /*3310*/  MOV R122, R149 ;  /* 0x00000095007a7202 */ /* 0x000fe20000000f00 */
[----:B------:R-:W-:Y:S01]  /*3320*/  FFMA.FTZ R135, R135, UR5, R182 ;  /* 0x0000000587877c23 */ /* 0x000fe200080100b6 */
[----:B------:R-:W-:Y:S01]  /*3330*/  FFMA.FTZ R187, R187, UR7, R106 ;  /* 0x00000007bbbb7c23 */ /* 0x000fe2000801006a */
[----:B------:R-:W-:Y:S01]  /*3340*/  FADD.FTZ R179, R179, -R180 ;  /* 0x800000b4b3b37221 */ /* 0x000fe20000010000 */
[----:B------:R-:W-:Y:S01]  /*3350*/  F2F.BF16.F32 R106, R104 ;  /* 0x00000068006a7304 */ /* 0x000fe20000202000 */
[----:B------:R-:W-:Y:S01]  /*3360*/  FFMA.FTZ R183, R165, UR5, R182 ;  /* 0x00000005a5b77c23 */ /* 0x000fe200080100b6 */
[----:B------:R-:W-:Y:S01]  /*3370*/  FFMA.FTZ R117, R117, UR7, R124 ;  /* 0x0000000775757c23 */ /* 0x000fe2000801007c */
[----:B------:R-:W-:Y:S01]  /*3380*/  SHF.L.U32 R118, R118, 0x10, RZ ;  /* 0x0000001076767819 */ /* 0x000fe200000006ff */
[----:B------:R-:W-:Y:S01]  /*3390*/  FADD.FTZ R135, R136, -R135 ;  /* 0x8000008788877221 */ /* 0x000fe20000010000 */
[----:B------:R-:W-:Y:S01]  /*33a0*/  MOV R180, R155 ;  /* 0x0000009b00b47202 */ /* 0x000fe20000000f00 */
[--C-:B------:R-:W-:Y:S01]  /*33b0*/  FFMA.FTZ R139, R139, UR5, R182.reuse ;  /* 0x000000058b8b7c23 */ /* 0x100fe200080100b6 */
[----:B------:R-:W-:Y:S01]  /*33c0*/  SHF.L.U32 R122, R122, 0x10, RZ ;  /* 0x000000107a7a7819 */ /* 0x000fe200000006ff */
[----:B------:R1:W-:Y:S01]  /*33d0*/  F2F.BF16.F32 R104, R178 ;  /* 0x000000b200687304 */ /* 0x0003e20000202000 */
[----:B------:R-:W-:Y:S01]  /*33e0*/  SHF.R.U32.HI R124, RZ, 0x10, R149 ;  /* 0x00000010ff7c7819 */ /* 0x000fe20000011695 */
[----:B------:R-:W-:Y:S01]  /*33f0*/  FFMA.FTZ R176, R176, UR5, R182 ;  /* 0x00000005b0b07c23 */ /* 0x000fe200080100b6 */
[----:B------:R-:W-:Y:S01]  /*3400*/  FADD.FTZ R183, R164, -R183 ;  /* 0x800000b7a4b77221 */ /* 0x000fe20000010000 */
[----:B------:R-:W-:Y:S01]  /*3410*/  SHF.L.U32 R165, R180, 0x10, RZ ;  /* 0x00000010b4a57819 */ /* 0x000fe200000006ff */
[----:B------:R-:W-:Y:S01]  /*3420*/  FFMA.FTZ R118, R121, UR7, R118 ;  /* 0x0000000779767c23 */ /* 0x000fe20008010076 */
[----:B------:R-:W-:Y:S01]  /*3430*/  MOV R164, R154 ;  /* 0x0000009a00a47202 */ /* 0x000fe20000000f00 */
[----:B------:R-:W-:Y:S01]  /*3440*/  FADD.FTZ R162, R177, -R162 ;  /* 0x800000a2b1a27221 */ /* 0x000fe20000010000 */
[----:B------:R-:W-:Y:S01]  /*3450*/  SHF.L.U32 R124, R124, 0x10, RZ ;  /* 0x000000107c7c7819 */ /* 0x000fe200000006ff */
[----:B------:R-:W-:Y:S01]  /*3460*/  FFMA.FTZ R121, R135, UR7, R122 ;  /* 0x0000000787797c23 */ /* 0x000fe2000801007a */
[----:B-1----:R-:W-:Y:S01]  /*3470*/  SHF.R.U32.HI R178, RZ, 0x10, R155 ;  /* 0x00000010ffb27819 */ /* 0x002fe2000001169b */
[----:B------:R-:W-:Y:S01]  /*3480*/  FADD.FTZ R139, R140, -R139 ;  /* 0x8000008b8c8b7221 */ /* 0x000fe20000010000 */
[----:B------:R-:W-:Y:S01]  /*3490*/  MOV R122, R148 ;  /* 0x00000094007a7202 */ /* 0x000fe20000000f00 */
[----:B------:R-:W-:Y:S01]  /*34a0*/  FADD.FTZ R175, R175, -R176 ;  /* 0x800000b0afaf7221 */ /* 0x000fe20000010000 */
[----:B------:R-:W-:Y:S01]  /*34b0*/  SHF.L.U32 R178, R178, 0x10, RZ ;  /* 0x00000010b2b27819 */ /* 0x000fe200000006ff */
[----:B------:R-:W-:Y:S01]  /*34c0*/  FFMA.FTZ R125, R125, UR5, R182 ;  /* 0x000000057d7d7c23 */ /* 0x000fe200080100b6 */
[----:B------:R-:W-:Y:S01]  /*34d0*/  SHF.L.U32 R176, R164, 0x10, RZ ;  /* 0x00000010a4b07819 */ /* 0x000fe200000006ff */
[----:B------:R-:W-:Y:S01]  /*34e0*/  FFMA.FTZ R180, R162, UR7, R165 ;  /* 0x00000007a2b47c23 */ /* 0x000fe200080100a5 */
[----:B------:R-:W-:Y:S01]  /*34f0*/  FFMA.FTZ R139, R139, UR7, R124 ;  /* 0x000000078b8b7c23 */ /* 0x000fe2000801007c */
[----:B------:R-:W-:Y:S01]  /*3500*/  FFMA.FTZ R165, R183, UR7, R178 ;  /* 0x00000007b7a57c23 */ /* 0x000fe200080100b2 */
[----:B------:R-:W-:Y:S01]  /*3510*/  SHF.L.U32 R124, R122, 0x10, RZ ;  /* 0x000000107a7c7819 */ /* 0x000fe200000006ff */
[----:B------:R-:W-:Y:S01]  /*3520*/  FFMA.FTZ R178, R168, UR5, R182 ;  /* 0x00000005a8b27c23 */ /* 0x000fe200080100b6 */
[----:B------:R-:W-:Y:S01]  /*3530*/  FADD.FTZ R125, R126, -R125 ;  /* 0x8000007d7e7d7221 */ /* 0x000fe20000010000 */
[----:B------:R-:W-:Y:S01]  /*3540*/  FFMA.FTZ R176, R179, UR7, R176 ;  /* 0x00000007b3b07c23 */ /* 0x000fe200080100b0 */
[----:B------:R-:W-:Y:S01]  /*3550*/  SHF.R.U32.HI R107, RZ, 0x10, R145 ;  /* 0x00000010ff6b7819 */ /* 0x000fe20000011691 */
[----:B------:R-:W-:Y:S01]  /*3560*/  FFMA.FTZ R193, R193, UR5, R182 ;  /* 0x00000005c1c17c23 */ /* 0x000fe200080100b6 */
[----:B------:R-:W-:Y:S01]  /*3570*/  SHF.R.U64 R179, R154, 0x10, R155 ;  /* 0x000000109ab37819 */ /* 0x000fe2000000129b */
[----:B------:R-:W-:Y:S01]  /*3580*/  FADD.FTZ R178, R167, -R178 ;  /* 0x800000b2a7b27221 */ /* 0x000fe20000010000 */
[----:B------:R-:W-:Y:S01]  /*3590*/  MOV R126, R147 ;  /* 0x00000093007e7202 */ /* 0x000fe20000000f00 */
[----:B------:R-:W-:Y:S01]  /*35a0*/  FFMA.FTZ R124, R125, UR7, R124 ;  /* 0x000000077d7c7c23 */ /* 0x000fe2000801007c */
[----:B------:R-:W-:Y:S01]  /*35b0*/  MOV R167, R153 ;  /* 0x0000009900a77202 */ /* 0x000fe20000000f00 */
[--C-:B------:R-:W-:Y:S01]  /*35c0*/  FFMA.FTZ R161, R161, UR5, R182.reuse ;  /* 0x00000005a1a17c23 */ /* 0x100fe200080100b6 */
[----:B------:R-:W-:Y:S01]  /*35d0*/  SHF.R.U32.HI R125, RZ, 0x10, R147 ;  /* 0x00000010ff7d7819 */ /* 0x000fe20000011693 */
[--C-:B------:R-:W-:Y:S01]  /*35e0*/  FFMA.FTZ R172, R172, UR5, R182.reuse ;  /* 0x00000005acac7c23 */ /* 0x100fe200080100b6 */
[----:B------:R-:W-:Y:S01]  /*35f0*/  SHF.R.U64 R181, R156, 0x10, R157 ;  /* 0x000000109cb57819 */ /* 0x000fe2000000129d */
[--C-:B------:R-:W-:Y:S01]  /*3600*/  FFMA.FTZ R166, R166, UR5, R182.reuse ;  /* 0x00000005a6a67c23 */ /* 0x100fe200080100b6 */
[--C-:B------:R-:W-:Y:S01]  /*3610*/  FFMA.FTZ R185, R185, UR5, R182.reuse ;  /* 0x00000005b9b97c23 */ /* 0x100fe200080100b6 */
[----:B------:R-:W-:Y:S01]  /*3620*/  SHF.L.U32 R107, R107, 0x10, RZ ;  /* 0x000000106b6b7819 */ /* 0x000fe200000006ff */
[----:B------:R-:W-:Y:S01]  /*3630*/  FADD.FTZ R194, R194, -R193 ;  /* 0x800000c1c2c27221 */ /* 0x000fe20000010000 */
[----:B------:R-:W-:Y:S01]  /*3640*/  SHF.L.U32 R168, R179, 0x10, RZ ;  /* 0x00000010b3a87819 */ /* 0x000fe200000006ff */
[----:B------:R-:W-:Y:S01]  /*3650*/  FADD.FTZ R161, R158, -R161 ;  /* 0x800000a19ea17221 */ /* 0x000fe20000010000 */
[----:B------:R-:W-:Y:S01]  /*3660*/  SHF.L.U32 R126, R126, 0x10, RZ ;  /* 0x000000107e7e7819 */ /* 0x000fe200000006ff */
[----:B------:R-:W-:Y:S01]  /*3670*/  FFMA.FTZ R189, R189, UR5, R182 ;  /* 0x00000005bdbd7c23 */ /* 0x000fe200080100b6 */
[----:B------:R-:W-:Y:S01]  /*3680*/  MOV R177, R156 ;  /* 0x0000009c00b17202 */ /* 0x000fe20000000f00 */
        /* <DEDUP_REMOVED lines=9> */
[----:B------:R-:W-:Y:S01]  /*3720*/  SHF.L.U32 R177, R177, 0x10, RZ ;  /* 0x00000010b1b17819 */ /* 0x000fe200000006ff */
[----:B------:R-:W-:Y:S01]  /*3730*/  FFMA.FTZ R161, R161, UR7, R126 ;  /* 0x00000007a1a17c23 */ /* 0x000fe2000801007e */
[----:B------:R-:W-:Y:S01]  /*3740*/  SHF.R.U32.HI R175, RZ, 0x10, R153 ;  /* 0x00000010ffaf7819 */ /* 0x000fe20000011699 */
[----:B------:R-:W-:Y:S01]  /*3750*/  FADD.FTZ R188, R188, -R189 ;  /* 0x800000bdbcbc7221 */ /* 0x000fe20000010000 */
[----:B------:R-:W-:Y:S01]  /*3760*/  FFMA.FTZ R172, R172, UR7, R167 ;  /* 0x00000007acac7c23 */ /* 0x000fe200080100a7 */
[----:B------:R-:W-:Y:S01]  /*3770*/  SHF.R.U64 R126, R148, 0x10, R149 ;  /* 0x00000010947e7819 */ /* 0x000fe20000001295 */
[----:B------:R-:W-:Y:S01]  /*3780*/  FFMA.FTZ R166, R166, UR7, R125 ;  /* 0x00000007a6a67c23 */ /* 0x000fe2000801007d */
[----:B------:R-:W-:Y:S01]  /*3790*/  FFMA.FTZ R181, R184, UR7, R181 ;  /* 0x00000007b8b57c23 */ /* 0x000fe200080100b5 */
[----:B------:R-:W-:Y:S01]  /*37a0*/  MOV R167, R152 ;  /* 0x0000009800a77202 */ /* 0x000fe20000000f00 */
[----:B------:R-:W-:Y:S01]  /*37b0*/  FADD.FTZ R170, R169, -R170 ;  /* 0x800000aaa9aa7221 */ /* 0x000fe20000010000 */
[----:B------:R-:W-:Y:S01]  /*37c0*/  MOV R125, R146 ;  /* 0x00000092007d7202 */ /* 0x000fe20000000f00 */
[----:B------:R-:W-:Y:S01]  /*37d0*/  F2F.BF16.F32 R164, R180 ;  /* 0x000000b400a47304 */ /* 0x000fe20000202000 */
[----:B------:R-:W-:Y:S01]  /*37e0*/  SHF.R.U64 R136, R146, 0x10, R147 ;  /* 0x0000001092887819 */ /* 0x000fe20000001293 */
[----:B------:R-:W-:Y:S01]  /*37f0*/  FFMA.FTZ R160, R160, UR5, R182 ;  /* 0x00000005a0a07c23 */ /* 0x000fe200080100b6 */
[----:B------:R-:W-:Y:S01]  /*3800*/  SHF.L.U32 R175, R175, 0x10, RZ ;  /* 0x00000010afaf7819 */ /* 0x000fe200000006ff */
[----:B------:R-:W-:Y:S01]  /*3810*/  FFMA.FTZ R177, R188, UR7, R177 ;  /* 0x00000007bcb17c23 */ /* 0x000fe200080100b1 */
[----:B------:R-:W-:Y:S01]  /*3820*/  SHF.L.U32 R167, R167, 0x10, RZ ;  /* 0x00000010a7a77819 */ /* 0x000fe200000006ff */
[----:B------:R-:W-:Y:S01]  /*3830*/  FFMA.FTZ R119, R170, UR7, R119 ;  /* 0x00000007aa777c23 */ /* 0x000fe20008010077 */
[----:B------:R-:W-:Y:S01]  /*3840*/  FADD.FTZ R160, R143, -R160 ;  /* 0x800000a08fa07221 */ /* 0x000fe20000010000 */
[----:B------:R-:W1:Y:S01]  /*3850*/  F2F.BF16.F32 R165, R165 ;  /* 0x000000a500a57304 */ /* 0x000e620000202000 */
[----:B------:R-:W-:Y:S01]  /*3860*/  FFMA.FTZ R175, R178, UR7, R175 ;  /* 0x00000007b2af7c23 */ /* 0x000fe200080100af */
[--C-:B------:R-:W-:Y:S01]  /*3870*/  FFMA.FTZ R141, R141, UR5, R182.reuse ;  /* 0x000000058d8d7c23 */ /* 0x100fe200080100b6 */
[----:B------:R-:W-:Y:S01]  /*3880*/  FFMA.FTZ R137, R137, UR5, R182 ;  /* 0x0000000589897c23 */ /* 0x000fe200080100b6 */
[----:B------:R-:W-:-:S02]  /*3890*/  FFMA.FTZ R167, R174, UR7, R167 ;  /* 0x00000007aea77c23 */ /* 0x000fc400080100a7 */
[----:B------:R-:W-:Y:S01]  /*38a0*/  FADD.FTZ R141, R142, -R141 ;  /* 0x8000008d8e8d7221 */ /* 0x000fe20000010000 */
[----:B------:R-:W-:Y:S01]  /*38b0*/  FADD.FTZ R137, R138, -R137 ;  /* 0x800000898a897221 */ /* 0x000fe20000010000 */
[----:B------:R-:W-:Y:S01]  /*38c0*/  F2F.BF16.F32 R105, R107 ;  /* 0x0000006b00697304 */ /* 0x000fe20000202000 */
[----:B-1----:R-:W-:-:S07]  /*38d0*/  PRMT R159, R164, 0x5410, R165 ;  /* 0x00005410a49f7816 */ /* 0x002fce00000000a5 */
[----:B------:R1:W-:Y:S01]  /*38e0*/  F2F.BF16.F32 R135, R124 ;  /* 0x0000007c00877304 */ /* 0x0003e20000202000 */
[----:B------:R-:W2:Y:S07]  /*38f0*/  LDC.64 R164, c[0x0][0x468] ;  /* 0x00011a00ffa47b82 */ /* 0x000eae0000000a00 */
[----:B------:R-:W3:Y:S01]  /*3900*/  F2F.BF16.F32 R0, R0 ;  /* 0x0000000000007304 */ /* 0x000ee20000202000 */
[----:B-1----:R-:W-:Y:S02]  /*3910*/  SHF.L.U32 R124, R126, 0x10, RZ ;  /* 0x000000107e7c7819 */ /* 0x002fe400000006ff */
[----:B------:R-:W-:-:S02]  /*3920*/  SHF.L.U32 R126, R125, 0x10, RZ ;  /* 0x000000107d7e7819 */ /* 0x000fc400000006ff */
[----:B------:R-:W-:Y:S01]  /*3930*/  SHF.L.U32 R125, R136, 0x10, RZ ;  /* 0x00000010887d7819 */ /* 0x000fe200000006ff */
[----:B------:R-:W-:Y:S02]  /*3940*/  FFMA.FTZ R124, R137, UR7, R124 ;  /* 0x00000007897c7c23 */ /* 0x000fe4000801007c */
[----:B------:R-:W1:Y:S01]  /*3950*/  F2F.BF16.F32 R107, R187 ;  /* 0x000000bb006b7304 */ /* 0x000e620000202000 */
[----:B------:R-:W-:Y:S01]  /*3960*/  FFMA.FTZ R141, R141, UR7, R126 ;  /* 0x000000078d8d7c23 */ /* 0x000fe2000801007e */
[----:B------:R-:W-:Y:S01]  /*3970*/  FFMA.FTZ R160, R160, UR7, R125 ;  /* 0x00000007a0a07c23 */ /* 0x000fe2000801007d */
[----:B---3--:R-:W-:-:S05]  /*3980*/  PRMT R137, R0, 0x5410, R105 ;  /* 0x0000541000897816 */ /* 0x008fca0000000069 */
[----:B------:R-:W3:Y:S01]  /*3990*/  F2F.BF16.F32 R162, R181 ;  /* 0x000000b500a27304 */ /* 0x000ee20000202000 */
[----:B-1----:R-:W-:-:S07]  /*39a0*/  PRMT R125, R107, 0x5410, R104 ;  /* 0x000054106b7d7816 */ /* 0x002fce0000000068 */
[----:B------:R-:W-:Y:S01]  /*39b0*/  F2F.BF16.F32 R177, R177 ;  /* 0x000000b100b17304 */ /* 0x000fe20000202000 */
[----:B------:R-:W-:-:S05]  /*39c0*/  IMAD.WIDE.U32 R106, R106, 0x10000, RZ ;  /* 0x000100006a6a7825 */ /* 0x000fca00078e00ff */
[----:B------:R-:W-:Y:S01]  /*39d0*/  LOP3.LUT R137, R137, R107, RZ, 0xfc, !PT ;  /* 0x0000006b89897212 */ /* 0x000fe200078efcff */
[----:B---3--:R-:W-:Y:S01]  /*39e0*/  IMAD.WIDE.U32 R104, R162, 0x10000, RZ ;  /* 0x00010000a2687825 */ /* 0x008fe200078e00ff */
[----:B------:R-:W-:Y:S04]  /*39f0*/  F2F.BF16.F32 R119, R119 ;  /* 0x0000007700777304 */ /* 0x000fe80000202000 */
[----:B------:R-:W-:-:S04]  /*3a00*/  LOP3.LUT R125, R125, R105, RZ, 0xfc, !PT ;  /* 0x000000697d7d7212 */ /* 0x000fc800078efcff */
[----:B------:R-:W-:Y:S08]  /*3a10*/  F2F.BF16.F32 R172, R172 ;  /* 0x000000ac00ac7304 */ /* 0x000ff00000202000 */
[----:B------:R-:W1:Y:S08]  /*3a20*/  F2F.BF16.F32 R169, R175 ;  /* 0x000000af00a97304 */ /* 0x000e700000202000 */
[----:B------:R-:W3:Y:S01]  /*3a30*/  F2F.BF16.F32 R163, R163 ;  /* 0x000000a300a37304 */ /* 0x000ee20000202000 */
[----:B-1----:R-:W-:-:S07]  /*3a40*/  PRMT R169, R172, 0x5410, R169 ;  /* 0x00005410aca97816 */ /* 0x002fce00000000a9 */
[----:B------:R-:W1:Y:S01]  /*3a50*/  F2F.BF16.F32 R168, R168 ;  /* 0x000000a800a87304 */ /* 0x000e620000202000 */
[----:B---3--:R-:W-:-:S07]  /*3a60*/  LOP3.LUT R136, R106, R163, RZ, 0xfc, !PT ;  /* 0x000000a36a887212 */ /* 0x008fce00078efcff */
[----:B------:R-:W-:Y:S01]  /*3a70*/  F2F.BF16.F32 R120, R120 ;  /* 0x0000007800787304 */ /* 0x000fe20000202000 */
[----:B------:R-:W-:-:S05]  /*3a80*/  IADD3 R163, PT, PT, R2, 0x500, RZ ;  /* 0x0000050002a37810 */ /* 0x000fca0007ffe0ff */
[----:B--2---:R-:W-:Y:S02]  /*3a90*/  IMAD.WIDE.U32 R162, R163, 0x8, R164 ;  /* 0x00000008a3a27825 */ /* 0x004fe400078e00a4 */
[----:B------:R-:W2:Y:S02]  /*3aa0*/  F2F.BF16.F32 R123, R173 ;  /* 0x000000ad007b7304 */ /* 0x000ea40000202000 */
[----:B-1----:R-:W-:-:S06]  /*3ab0*/  IMAD.WIDE.U32 R106, R168, 0x10000, RZ ;  /* 0x00010000a86a7825 */ /* 0x002fcc00078e00ff */
[----:B------:R-:W-:Y:S01]  /*3ac0*/  F2F.BF16.F32 R121, R121 ;  /* 0x0000007900797304 */ /* 0x000fe20000202000 */
[----:B--2---:R-:W-:-:S07]  /*3ad0*/  PRMT R143, R120, 0x5410, R123 ;  /* 0x00005410788f7816 */ /* 0x004fce000000007b */
[----:B------:R-:W1:Y:S01]  /*3ae0*/  F2F.BF16.F32 R122, R139 ;  /* 0x0000008b007a7304 */ /* 0x000e620000202000 */
[----:B------:R-:W-:Y:S02]  /*3af0*/  LOP3.LUT R123, R159, R107, RZ, 0xfc, !PT ;  /* 0x0000006b9f7b7212 */ /* 0x000fe400078efcff */
[----:B------:R-:W-:-:S05]  /*3b00*/  IADD3 R159, PT, PT, R2, 0x300, RZ ;  /* 0x00000300029f7810 */ /* 0x000fca0007ffe0ff */
[----:B------:R-:W-:Y:S01]  /*3b10*/  F2F.BF16.F32 R167, R167 ;  /* 0x000000a700a77304 */ /* 0x000fe20000202000 */
[----:B------:R-:W-:Y:S01]  /*3b20*/  IMAD.WIDE.U32 R158, R159, 0x8, R164 ;  /* 0x000000089f9e7825 */ /* 0x000fe200078e00a4 */
[----:B-1----:R-:W-:-:S06]  /*3b30*/  PRMT R139, R121, 0x5410, R122 ;  /* 0x00005410798b7816 */ /* 0x002fcc000000007a */
[----:B------:R-:W-:Y:S08]  /*3b40*/  F2F.BF16.F32 R160, R160 ;  /* 0x000000a000a07304 */ /* 0x000ff00000202000 */
[----:B------:R-:W-:Y:S08]  /*3b50*/  F2F.BF16.F32 R118, R118 ;  /* 0x0000007600767304 */ /* 0x000ff00000202000 */
[----:B------:R-:W1:Y:S08]  /*3b60*/  F2F.BF16.F32 R171, R176 ;  /* 0x000000b000ab7304 */ /* 0x000e700000202000 */
[----:B------:R-:W-:Y:S01]  /*3b70*/  F2F.BF16.F32 R161, R161 ;  /* 0x000000a100a17304 */ /* 0x000fe20000202000 */
[----:B-1----:R-:W-:-:S07]  /*3b80*/  LOP3.LUT R122, R106, R171, RZ, 0xfc, !PT ;  /* 0x000000ab6a7a7212 */ /* 0x002fce00078efcff */
[----:B------:R-:W1:Y:S08]  /*3b90*/  F2F.BF16.F32 R166, R166 ;  /* 0x000000a600a67304 */ /* 0x000e700000202000 */
[----:B------:R2:W3:Y:S01]  /*3ba0*/  F2F.BF16.F32 R126, R124 ;  /* 0x0000007c007e7304 */ /* 0x0004e20000202000 */
[----:B-1----:R-:W-:-:S07]  /*3bb0*/  PRMT R161, R161, 0x5410, R166 ;  /* 0x00005410a1a17816 */ /* 0x002fce00000000a6 */
[----:B------:R-:W1:Y:S01]  /*3bc0*/  F2F.BF16.F32 R141, R141 ;  /* 0x0000008d008d7304 */ /* 0x000e620000202000 */
[----:B--2---:R-:W-:Y:S01]  /*3bd0*/  LOP3.LUT R124, R104, R177, RZ, 0xfc, !PT ;  /* 0x000000b1687c7212 */ /* 0x004fe200078efcff */
[----:B------:R-:W-:-:S04]  /*3be0*/  IMAD.WIDE.U32 R104, R119, 0x10000, RZ ;  /* 0x0001000077687825 */ /* 0x000fc800078e00ff */
[----:B------:R-:W-:Y:S01]  /*3bf0*/  IMAD.WIDE.U32 R118, R118, 0x10000, RZ ;  /* 0x0001000076767825 */ /* 0x000fe200078e00ff */
[----:B------:R-:W-:Y:S01]  /*3c00*/  LOP3.LUT R121, R169, R105, RZ, 0xfc, !PT ;  /* 0x00000069a9797212 */ /* 0x000fe200078efcff */
[----:B------:R-:W2:Y:S01]  /*3c10*/  F2F.BF16.F32 R117, R117 ;  /* 0x0000007500757304 */ /* 0x000ea20000202000 */
[----:B------:R-:W-:Y:S01]  /*3c20*/  LOP3.LUT R120, R104, R167, RZ, 0xfc, !PT ;  /* 0x000000a768787212 */ /* 0x000fe200078efcff */
[----:B------:R-:W-:Y:S01]  /*3c30*/  IMAD.WIDE.U32 R104, R160, 0x10000, RZ ;  /* 0x00010000a0687825 */ /* 0x000fe200078e00ff */
[----:B------:R-:W-:Y:S02]  /*3c40*/  LOP3.LUT R119, R143, R119, RZ, 0xfc, !PT ;  /* 0x000000778f777212 */ /* 0x000fe400078efcff */
[----:B------:R-:W-:Y:S01]  /*3c50*/  IADD3 R143, PT, PT, R2, 0x200, RZ ;  /* 0x00000200028f7810 */ /* 0x000fe20007ffe0ff */
[----:B---3--:R-:W-:Y:S01]  /*3c60*/  IMAD.WIDE.U32 R106, R126, 0x10000, RZ ;  /* 0x000100007e6a7825 */ /* 0x008fe200078e00ff */
[----:B-1----:R-:W-:Y:S02]  /*3c70*/  LOP3.LUT R104, R104, R141, RZ, 0xfc, !PT ;  /* 0x0000008d68687212 */ /* 0x002fe400078efcff */
[----:B------:R-:W-:Y:S01]  /*3c80*/  IADD3 R141, PT, PT, R2, 0x100, RZ ;  /* 0x00000100028d7810 */ /* 0x000fe20007ffe0ff */
[----:B------:R-:W-:Y:S01]  /*3c90*/  IMAD.WIDE.U32 R142, R143, 0x8, R164 ;  /* 0x000000088f8e7825 */ /* 0x000fe200078e00a4 */
[----:B------:R-:W-:-:S02]  /*3ca0*/  LOP3.LUT R105, R161, R105, RZ, 0xfc, !PT ;  /* 0x00000069a1697212 */ /* 0x000fc400078efcff */
[----:B------:R-:W-:Y:S01]  /*3cb0*/  LOP3.LUT R107, R139, R107, RZ, 0xfc, !PT ;  /* 0x0000006b8b6b7212 */ /* 0x000fe200078efcff */
[C-C-:B------:R-:W-:Y:S01]  /*3cc0*/  IMAD.WIDE.U32 R138, R2.reuse, 0x8, R164.reuse ;  /* 0x00000008028a7825 */ /* 0x140fe200078e00a4 */
[----:B------:R-:W-:Y:S02]  /*3cd0*/  IADD3 R161, PT, PT, R2, 0x400, RZ ;  /* 0x0000040002a17810 */ /* 0x000fe40007ffe0ff */
[----:B--2---:R-:W-:Y:S01]  /*3ce0*/  LOP3.LUT R118, R118, R117, RZ, 0xfc, !PT ;  /* 0x0000007576767212 */ /* 0x004fe200078efcff */
[--C-:B------:R-:W-:Y:S01]  /*3cf0*/  IMAD.WIDE.U32 R140, R141, 0x8, R164.reuse ;  /* 0x000000088d8c7825 */ /* 0x100fe200078e00a4 */
[----:B------:R-:W-:Y:S01]  /*3d00*/  IADD3 R117, PT, PT, R2, 0x600, RZ ;  /* 0x0000060002757810 */ /* 0x000fe20007ffe0ff */
[----:B------:R3:W-:Y:S01]  /*3d10*/  STG.E.64 desc[UR14][R138.64], R136 ;  /* 0x000000888a007986 */ /* 0x0007e2000c101b0e */
[----:B------:R-:W-:Y:S01]  /*3d20*/  LOP3.LUT R106, R106, R135, RZ, 0xfc, !PT ;  /* 0x000000876a6a7212 */ /* 0x000fe200078efcff */
[--C-:B------:R-:W-:Y:S02]  /*3d30*/  IMAD.WIDE.U32 R160, R161, 0x8, R164.reuse ;  /* 0x00000008a1a07825 */ /* 0x100fe400078e00a4 */
[----:B------:R3:W-:Y:S02]  /*3d40*/  STG.E.64 desc[UR14][R140.64], R124 ;  /* 0x0000007c8c007986 */ /* 0x0007e4000c101b0e */
[----:B------:R-:W-:-:S02]  /*3d50*/  IMAD.WIDE.U32 R164, R117, 0x8, R164 ;  /* 0x0000000875a47825 */ /* 0x000fc400078e00a4 */
[----:B------:R3:W-:Y:S04]  /*3d60*/  STG.E.64 desc[UR14][R142.64], R122 ;  /* 0x0000007a8e007986 */ /* 0x0007e8000c101b0e */
[----:B------:R3:W-:Y:S04]  /*3d70*/  STG.E.64 desc[UR14][R158.64], R120 ;  /* 0x000000789e007986 */ /* 0x0007e8000c101b0e */
[----:B------:R3:W-:Y:S04]  /*3d80*/  STG.E.64 desc[UR14][R160.64], R118 ;  /* 0x00000076a0007986 */ /* 0x0007e8000c101b0e */
[----:B------:R3:W-:Y:S04]  /*3d90*/  STG.E.64 desc[UR14][R162.64], R106 ;  /* 0x0000006aa2007986 */ /* 0x0007e8000c101b0e */
[----:B------:R3:W-:Y:S01]  /*3da0*/  STG.E.64 desc[UR14][R164.64], R104 ;  /* 0x00000068a4007986 */ /* 0x0007e2000c101b0e */
[----:B------:R-:W-:Y:S05]  /*3db0*/  BRA `(.L_x_1624) ;  /* 0x0000006000507947 */ /* 0x000fea0003800000 */
.L_x_1623:
[--C-:B------:R-:W-:Y:S01]  /*3dc0*/  FFMA.FTZ R105, R0, UR5, R182.reuse ;  /* 0x0000000500697c23 */ /* 0x100fe200080100b6 */
[----:B-----5:R-:W-:Y:S01]  /*3dd0*/  MOV R0, R145 ;  /* 0x0000009100007202 */ /* 0x020fe20000000f00 */
[--C-:B------:R-:W-:Y:S01]  /*3de0*/  FFMA.FTZ R163, R163, UR5, R182.reuse ;  /* 0x00000005a3a37c23 */ /* 0x100fe200080100b6 */
[--C-:B------:R-:W-:Y:S01]  /*3df0*/  FFMA.FTZ R193, R193, UR5, R182.reuse ;  /* 0x00000005c1c17c23 */ /* 0x100fe200080100b6 */
[----:B------:R-:W-:Y:S01]  /*3e00*/  FADD.FTZ R162, R162, -R105 ;  /* 0x80000069a2a27221 */ /* 0x000fe20000010000 */
[----:B------:R-:W-:Y:S01]  /*3e10*/  SHF.L.U32 R0, R0, 0x10, RZ ;  /* 0x0000001000007819 */ /* 0x000fe200000006ff */
[----:B------:R-:W-:Y:S01]  /*3e20*/  FADD.FTZ R163, R192, -R163 ;  /* 0x800000a3c0a37221 */ /* 0x000fe20000010000 */
[----:B------:R-:W-:Y:S01]  /*3e30*/  MOV R106, R157 ;  /* 0x0000009d006a7202 */ /* 0x000fe20000000f00 */
[----:B------:R-:W-:Y:S01]  /*3e40*/  FFMA.FTZ R187, R187, UR5, R182 ;  /* 0x00000005bbbb7c23 */ /* 0x000fe200080100b6 */
[----:B------:R-:W-:Y:S01]  /*3e50*/  FADD.FTZ R193, R194, -R193 ;  /* 0x800000c1c2c17221 */ /* 0x000fe20000010000 */
[----:B------:R-:W-:Y:S01]  /*3e60*/  FFMA.FTZ R105, R163, UR7, R0 ;  /* 0x00000007a3697c23 */ /* 0x000fe20008010000 */
[----:B------:R-:W-:Y:S01]  /*3e70*/  SHF.R.U32.HI R0, RZ, 0x10, R145 ;  /* 0x00000010ff007819 */ /* 0x000fe20000011691 */
[----:B------:R-:W-:Y:S01]  /*3e80*/  FADD.FTZ R186, R186, -R187 ;  /* 0x800000bbbaba7221 */ /* 0x000fe20000010000 */
[----:B------:R-:W-:Y:S01]  /*3e90*/  SHF.L.U32 R129, R106, 0x10, RZ ;  /* 0x000000106a817819 */ /* 0x000fe200000006ff */
[--C-:B------:R-:W-:Y:S01]  /*3ea0*/  FFMA.FTZ R128, R183, UR5, R182.reuse ;  /* 0x00000005b7807c23 */ /* 0x100fe200080100b6 */
[----:B------:R-:W-:Y:S01]  /*3eb0*/  SHF.L.U32 R0, R0, 0x10, RZ ;  /* 0x0000001000007819 */ /* 0x000fe200000006ff */
[----:B------:R-:W-:Y:S01]  /*3ec0*/  FFMA.FTZ R190, R190, UR5, R182 ;  /* 0x00000005bebe7c23 */ /* 0x000fe200080100b6 */
[----:B------:R-:W-:Y:S01]  /*3ed0*/  SHF.R.U64 R104, R144, 0x10, R145 ;  /* 0x0000001090687819 */ /* 0x000fe20000001291 */
[----:B------:R-:W-:Y:S01]  /*3ee0*/  FFMA.FTZ R186, R186, UR7, R129 ;  /* 0x00000007baba7c23 */ /* 0x000fe20008010081 */
[----:B------:R-:W-:Y:S01]  /*3ef0*/  FADD.FTZ R181, R181, -R128 ;  /* 0x80000080b5b57221 */ /* 0x000fe20000010000 */
[----:B------:R-:W-:Y:S01]  /*3f00*/  FFMA.FTZ R193, R193, UR7, R0 ;  /* 0x00000007c1c17c23 */ /* 0x000fe20008010000 */
[----:B------:R-:W-:Y:S01]  /*3f10*/  MOV R0, R144 ;  /* 0x0000009000007202 */ /* 0x000fe20000000f00 */
[----:B------:R-:W-:Y:S01]  /*3f20*/  FADD.FTZ R191, R191, -R190 ;  /* 0x800000bebfbf7221 */ /* 0x000fe20000010000 */
[----:B------:R-:W-:Y:S01]  /*3f30*/  SHF.R.U32.HI R129, RZ, 0x10, R157 ;  /* 0x00000010ff817819 */ /* 0x000fe2000001169d */
[--C-:B------:R-:W-:Y:S01]  /*3f40*/  FFMA.FTZ R185, R185, UR5, R182.reuse ;  /* 0x00000005b9b97c23 */ /* 0x100fe200080100b6 */
[----:B------:R-:W-:Y:S01]  /*3f50*/  SHF.L.U32 R107, R0, 0x10, RZ ;  /* 0x00000010006b7819 */ /* 0x000fe200000006ff */
[--C-:B------:R-:W-:Y:S01]  /*3f60*/  FFMA.FTZ R178, R178, UR5, R182.reuse ;  /* 0x00000005b2b27c23 */ /* 0x100fe200080100b6 */
[----:B------:R-:W-:Y:S01]  /*3f70*/  MOV R128, R156 ;  /* 0x0000009c00807202 */ /* 0x000fe20000000f00 */
[----:B------:R-:W-:Y:S01]  /*3f80*/  FADD.FTZ R184, R184, -R185 ;  /* 0x800000b9b8b87221 */ /* 0x000fe20000010000 */
[----:B------:R-:W-:Y:S01]  /*3f90*/  SHF.L.U32 R0, R104, 0x10, RZ ;  /* 0x0000001068007819 */ /* 0x000fe200000006ff */
[----:B------:R-:W-:Y:S01]  /*3fa0*/  FFMA.FTZ R107, R162, UR7, R107 ;  /* 0x00000007a26b7c23 */ /* 0x000fe2000801006b */
[----:B------:R-:W-:Y:S01]  /*3fb0*/  SHF.L.U32 R130, R129, 0x10, RZ ;  /* 0x0000001081827819 */ /* 0x000fe200000006ff */
[----:B------:R-:W-:Y:S01]  /*3fc0*/  FFMA.FTZ R165, R165, UR5, R182 ;  /* 0x00000005a5a57c23 */ /* 0x000fe200080100b6 */
[----:B------:R-:W-:Y:S01]  /*3fd0*/  SHF.L.U32 R129, R128, 0x10, RZ ;  /* 0x0000001080817819 */ /* 0x000fe200000006ff */
[----:B------:R-:W-:Y:S01]  /*3fe0*/  FFMA.FTZ R0, R191, UR7, R0 ;  /* 0x00000007bf007c23 */ /* 0x000fe20008010000 */
[----:B------:R-:W-:Y:S01]  /*3ff0*/  SHF.R.U64 R128, R156, 0x10, R157 ;  /* 0x000000109c807819 */ /* 0x000fe2000000129d */
[----:B------:R-:W-:Y:S01]  /*4000*/  FADD.FTZ R178, R177, -R178 ;  /* 0x800000b2b1b27221 */ /* 0x000fe20000010000 */
[----:B------:R-:W-:Y:S01]  /*4010*/  SHF.R.U32.HI R162, RZ, 0x10, R155 ;  /* 0x00000010ffa27819 */ /* 0x000fe2000001169b */
[----:B------:R1:W-:Y:S01]  /*4020*/  F2F.BF16.F32 R106, R0 ;  /* 0x00000000006a7304 */ /* 0x0003e20000202000 */
[----:B------:R-:W-:Y:S01]  /*4030*/  SHF.L.U32 R163, R128, 0x10, RZ ;  /* 0x0000001080a37819 */ /* 0x000fe200000006ff */
[----:B------:R-:W-:Y:S01]  /*4040*/  FADD.FTZ R165, R164, -R165 ;  /* 0x800000a5a4a57221 */ /* 0x000fe20000010000 */
[----:B------:R-:W-:Y:S01]  /*4050*/  SHF.L.U32 R162, R162, 0x10, RZ ;  /* 0x00000010a2a27819 */ /* 0x000fe200000006ff */
[--C-:B------:R-:W-:Y:S01]  /*4060*/  FFMA.FTZ R176, R176, UR5, R182.reuse ;  /* 0x00000005b0b07c23 */ /* 0x100fe200080100b6 */
[--C-:B------:R-:W-:Y:S01]  /*4070*/  FFMA.FTZ R172, R172, UR5, R182.reuse ;  /* 0x00000005acac7c23 */ /* 0x100fe200080100b6 */
[----:B------:R-:W-:Y:S01]  /*4080*/  FFMA.FTZ R128, R184, UR7, R163 ;  /* 0x00000007b8807c23 */ /* 0x000fe200080100a3 */
[----:B------:R-:W-:Y:S01]  /*4090*/  FFMA.FTZ R168, R168, UR5, R182 ;  /* 0x00000005a8a87c23 */ /* 0x000fe200080100b6 */
[----:B------:R-:W-:Y:S01]  /*40a0*/  FFMA.FTZ R177, R165, UR7, R162 ;  /* 0x00000007a5b17c23 */ /* 0x000fe200080100a2 */
[----:B-1----:R-:W-:Y:S01]  /*40b0*/  MOV R0, R155 ;  /* 0x0000009b00007202 */ /* 0x002fe20000000f00 */
[----:B------:R-:W-:Y:S01]  /*40c0*/  FADD.FTZ R176, R175, -R176 ;  /* 0x800000b0afb07221 */ /* 0x000fe20000010000 */
[----:B------:R-:W-:Y:S01]  /*40d0*/  FADD.FTZ R172, R171, -R172 ;  /* 0x800000acabac7221 */ /* 0x000fe20000010000 */
[----:B------:R-:W-:Y:S01]  /*40e0*/  FADD.FTZ R168, R167, -R168 ;  /* 0x800000a8a7a87221 */ /* 0x000fe20000010000 */
[----:B------:R-:W-:Y:S01]  /*40f0*/  SHF.L.U32 R163, R0, 0x10, RZ ;  /* 0x0000001000a37819 */ /* 0x000fe200000006ff */
[--C-:B------:R-:W-:Y:S01]  /*4100*/  FFMA.FTZ R170, R170, UR5, R182.reuse ;  /* 0x00000005aaaa7c23 */ /* 0x100fe200080100b6 */
[----:B------:R-:W-:Y:S01]  /*4110*/  MOV R0, R154 ;  /* 0x0000009a00007202 */ /* 0x000fe20000000f00 */
[--C-:B------:R-:W-:Y:S01]  /*4120*/  FFMA.FTZ R117, R117, UR5, R182.reuse ;  /* 0x0000000575757c23 */ /* 0x100fe200080100b6 */
[----:B------:R-:W-:Y:S01]  /*4130*/  FFMA.FTZ R121, R121, UR5, R182 ;  /* 0x0000000579797c23 */ /* 0x000fe200080100b6 */
[----:B------:R-:W-:Y:S01]  /*4140*/  FFMA.FTZ R164, R178, UR7, R163 ;  /* 0x00000007b2a47c23 */ /* 0x000fe200080100a3 */
[----:B------:R-:W-:Y:S01]  /*4150*/  SHF.L.U32 R163, R0, 0x10, RZ ;  /* 0x0000001000a37819 */ /* 0x000fe200000006ff */
[----:B------:R-:W-:Y:S01]  /*4160*/  FADD.FTZ R170, R169, -R170 ;  /* 0x800000aaa9aa7221 */ /* 0x000fe20000010000 */
[----:B------:R-:W-:Y:S01]  /*4170*/  SHF.R.U64 R0, R154, 0x10, R155 ;  /* 0x000000109a007819 */ /* 0x000fe2000000129b */
[--C-:B------:R-:W-:Y:S01]  /*4180*/  FFMA.FTZ R169, R119, UR5, R182.reuse ;  /* 0x0000000577a97c23 */ /* 0x100fe200080100b6 */
[----:B------:R-:W-:Y:S01]  /*4190*/  FADD.FTZ R117, R118, -R117 ;  /* 0x8000007576757221 */ /* 0x000fe20000010000 */
[----:B------:R-:W-:Y:S01]  /*41a0*/  SHF.R.U64 R118, R150, 0x10, R151 ;  /* 0x0000001096767819 */ /* 0x000fe20000001297 */
[--C-:B------:R-:W-:Y:S01]  /*41b0*/  FFMA.FTZ R123, R123, UR5, R182.reuse ;  /* 0x000000057b7b7c23 */ /* 0x100fe200080100b6 */
[----:B------:R-:W-:Y:S01]  /*41c0*/  SHF.L.U32 R165, R0, 0x10, RZ ;  /* 0x0000001000a57819 */ /* 0x000fe200000006ff */
[----:B------:R-:W-:Y:S01]  /*41d0*/  FADD.FTZ R169, R120, -R169 ;  /* 0x800000a978a97221 */ /* 0x000fe20000010000 */
[----:B------:R-:W-:Y:S01]  /*41e0*/  MOV R0, R153 ;  /* 0x0000009900007202 */ /* 0x000fe20000000f00 */
[----:B------:R-:W-:Y:S01]  /*41f0*/  FADD.FTZ R122, R122, -R121 ;  /* 0x800000797a7a7221 */ /* 0x000fe20000010000 */
[--C-:B------:R-:W-:Y:S01]  /*4200*/  FFMA.FTZ R125, R125, UR5, R182.reuse ;  /* 0x000000057d7d7c23 */ /* 0x100fe200080100b6 */
[----:B------:R-:W-:Y:S01]  /*4210*/  FFMA.FTZ R162, R176, UR7, R165 ;  /* 0x00000007b0a27c23 */ /* 0x000fe200080100a5 */
[----:B------:R-:W-:Y:S01]  /*4220*/  SHF.L.U32 R165, R0, 0x10, RZ ;  /* 0x0000001000a57819 */ /* 0x000fe200000006ff */
[----:B------:R-:W-:Y:S01]  /*4230*/  FADD.FTZ R123, R124, -R123 ;  /* 0x8000007b7c7b7221 */ /* 0x000fe20000010000 */
[----:B------:R-:W-:Y:S01]  /*4240*/  SHF.R.U32.HI R0, RZ, 0x10, R153 ;  /* 0x00000010ff007819 */ /* 0x000fe20000011699 */
[--C-:B------:R-:W-:Y:S01]  /*4250*/  FFMA.FTZ R135, R135, UR5, R182.reuse ;  /* 0x0000000587877c23 */ /* 0x100fe200080100b6 */
[----:B------:R-:W-:Y:S01]  /*4260*/  SHF.R.U32.HI R124, RZ, 0x10, R149 ;  /* 0x00000010ff7c7819 */ /* 0x000fe20000011695 */
[----:B------:R-:W-:Y:S01]  /*4270*/  FFMA.FTZ R172, R172, UR7, R165 ;  /* 0x00000007acac7c23 */ /* 0x000fe200080100a5 */
[----:B------:R-:W-:Y:S01]  /*4280*/  SHF.L.U32 R165, R0, 0x10, RZ ;  /* 0x0000001000a57819 */ /* 0x000fe200000006ff */
[--C-:B------:R-:W-:Y:S01]  /*4290*/  FFMA.FTZ R139, R139, UR5, R182.reuse ;  /* 0x000000058b8b7c23 */ /* 0x100fe200080100b6 */
[----:B------:R-:W-:Y:S01]  /*42a0*/  MOV R0, R152 ;  /* 0x0000009800007202 */ /* 0x000fe20000000f00 */
[----:B------:R-:W-:Y:S01]  /*42b0*/  FADD.FTZ R125, R126, -R125 ;  /* 0x8000007d7e7d7221 */ /* 0x000fe20000010000 */
[----:B------:R-:W-:Y:S01]  /*42c0*/  FADD.FTZ R135, R136, -R135 ;  /* 0x8000008788877221 */ /* 0x000fe20000010000 */
[----:B------:R-:W-:Y:S01]  /*42d0*/  FFMA.FTZ R168, R168, UR7, R165 ;  /* 0x00000007a8a87c23 */ /* 0x000fe200080100a5 */
[----:B------:R-:W-:Y:S01]  /*42e0*/  SHF.L.U32 R165, R0, 0x10, RZ ;  /* 0x0000001000a57819 */ /* 0x000fe200000006ff */
[----:B------:R-:W-:Y:S01]  /*42f0*/  FADD.FTZ R139, R140, -R139 ;  /* 0x8000008b8c8b7221 */ /* 0x000fe20000010000 */
[----:B------:R-:W-:Y:S01]  /*4300*/  SHF.R.U64 R0, R152, 0x10, R153 ;  /* 0x0000001098007819 */ /* 0x000fe20000001299 */
[--C-:B------:R-:W-:Y:S01]  /*4310*/  FFMA.FTZ R160, R160, UR5, R182.reuse ;  /* 0x00000005a0a07c23 */ /* 0x100fe200080100b6 */
[----:B------:R-:W-:Y:S01]  /*4320*/  SHF.L.U32 R124, R124, 0x10, RZ ;  /* 0x000000107c7c7819 */ /* 0x000fe200000006ff */
[----:B------:R-:W-:Y:S01]  /*4330*/  FFMA.FTZ R189, R189, UR5, R182 ;  /* 0x00000005bdbd7c23 */ /* 0x000fe200080100b6 */
[----:B------:R-:W-:Y:S01]  /*4340*/  SHF.L.U32 R171, R0, 0x10, RZ ;  /* 0x0000001000ab7819 */ /* 0x000fe200000006ff */
[----:B------:R-:W-:Y:S01]  /*4350*/  FFMA.FTZ R130, R181, UR7, R130 ;  /* 0x00000007b5827c23 */ /* 0x000fe20008010082 */
[----:B------:R-:W-:Y:S01]  /*4360*/  MOV R0, R151 ;  /* 0x0000009700007202 */ /* 0x000fe20000000f00 */
[--C-:B------:R-:W-:Y:S01]  /*4370*/  FFMA.FTZ R180, R180, UR5, R182.reuse ;  /* 0x00000005b4b47c23 */ /* 0x100fe200080100b6 */
[----:B------:R-:W-:Y:S01]  /*4380*/  FFMA.FTZ R137, R137, UR5, R182 ;  /* 0x0000000589897c23 */ /* 0x000fe200080100b6 */
[----:B------:R-:W-:Y:S01]  /*4390*/  FFMA.FTZ R119, R170, UR7, R171 ;  /* 0x00000007aa777c23 */ /* 0x000fe200080100ab */
[----:B------:R-:W-:Y:S01]  /*43a0*/  SHF.L.U32 R0, R0, 0x10, RZ ;  /* 0x0000001000007819 */ /* 0x000fe200000006ff */
[----:B------:R-:W-:Y:S01]  /*43b0*/  FADD.FTZ R160, R143, -R160 ;  /* 0x800000a08fa07221 */ /* 0x000fe20000010000 */
[----:B------:R-:W-:Y:S01]  /*43c0*/  SHF.R.U32.HI R170, RZ, 0x10, R151 ;  /* 0x00000010ffaa7819 */ /* 0x000fe20000011697 */
[----:B------:R-:W-:Y:S01]  /*43d0*/  F2F.BF16.F32 R105, R105 ;  /* 0x0000006900697304 */ /* 0x000fe20000202000 */
[----:B------:R-:W-:Y:S01]  /*43e0*/  FFMA.FTZ R161, R161, UR5, R182 ;  /* 0x00000005a1a17c23 */ /* 0x000fe200080100b6 */
[----:B------:R-:W-:Y:S01]  /*43f0*/  FFMA.FTZ R120, R169, UR7, R0 ;  /* 0x00000007a9787c23 */ /* 0x000fe20008010000 */
[----:B------:R-:W-:Y:S01]  /*4400*/  MOV R0, R150 ;  /* 0x0000009600007202 */ /* 0x000fe20000000f00 */
[----:B------:R-:W-:Y:S01]  /*4410*/  FADD.FTZ R188, R188, -R189 ;  /* 0x800000bdbcbc7221 */ /* 0x000fe20000010000 */
[----:B------:R-:W-:Y:S01]  /*4420*/  MOV R126, R147 ;  /* 0x00000093007e7202 */ /* 0x000fe20000000f00 */
[----:B------:R-:W-:Y:S01]  /*4430*/  FADD.FTZ R180, R179, -R180 ;  /* 0x800000b4b3b47221 */ /* 0x000fe20000010000 */
[----:B------:R-:W-:Y:S01]  /*4440*/  SHF.L.U32 R0, R0, 0x10, RZ ;  /* 0x0000001000007819 */ /* 0x000fe200000006ff */
[----:B------:R-:W1:Y:S01]  /*4450*/  F2F.BF16.F32 R104, R193 ;  /* 0x000000c100687304 */ /* 0x000e620000202000 */
[----:B------:R-:W-:Y:S01]  /*4460*/  FADD.FTZ R137, R138, -R137 ;  /* 0x800000898a897221 */ /* 0x000fe20000010000 */
[----:B------:R-:W-:Y:S01]  /*4470*/  SHF.L.U32 R170, R170, 0x10, RZ ;  /* 0x00000010aaaa7819 */ /* 0x000fe200000006ff */
[----:B------:R-:W-:Y:S01]  /*4480*/  FFMA.FTZ R174, R174, UR5, R182 ;  /* 0x00000005aeae7c23 */ /* 0x000fe200080100b6 */
[----:B------:R-:W-:Y:S01]  /*4490*/  FFMA.FTZ R0, R117, UR7, R0 ;  /* 0x0000000775007c23 */ /* 0x000fe20008010000 */
[----:B------:R-:W-:Y:S01]  /*44a0*/  SHF.L.U32 R117, R118, 0x10, RZ ;  /* 0x0000001076757819 */ /* 0x000fe200000006ff */
[----:B------:R-:W-:Y:S01]  /*44b0*/  FADD.FTZ R161, R158, -R161 ;  /* 0x800000a19ea17221 */ /* 0x000fe20000010000 */
[----:B------:R-:W-:Y:S01]  /*44c0*/  MOV R118, R149 ;  /* 0x0000009500767202 */ /* 0x000fe20000000f00 */
[----:B------:R2:W-:Y:S01]  /*44d0*/  F2F.BF16.F32 R121, R0 ;  /* 0x0000000000797304 */ /* 0x0005e20000202000 */
[----:B------:R-:W-:Y:S01]  /*44e0*/  SHF.L.U32 R136, R126, 0x10, RZ ;  /* 0x000000107e887819 */ /* 0x000fe200000006ff */
[----:B------:R-:W-:Y:S01]  /*44f0*/  FFMA.FTZ R117, R122, UR7, R117 ;  /* 0x000000077a757c23 */ /* 0x000fe20008010075 */
[----:B------:R-:W-:Y:S01]  /*4500*/  SHF.L.U32 R122, R118, 0x10, RZ ;  /* 0x00000010767a7819 */ /* 0x000fe200000006ff */
[----:B------:R-:W-:Y:S01]  /*4510*/  FFMA.FTZ R129, R188, UR7, R129 ;  /* 0x00000007bc817c23 */ /* 0x000fe20008010081 */
[----:B------:R-:W-:Y:S01]  /*4520*/  FFMA.FTZ R163, R180, UR7, R163 ;  /* 0x00000007b4a37c23 */ /* 0x000fe200080100a3 */
[----:B------:R-:W-:Y:S01]  /*4530*/  FADD.FTZ R174, R173, -R174 ;  /* 0x800000aeadae7221 */ /* 0x000fe20000010000 */
[----:B------:R-:W-:Y:S01]  /*4540*/  FFMA.FTZ R123, R123, UR7, R170 ;  /* 0x000000077b7b7c23 */ /* 0x000fe200080100aa */
[----:B------:R-:W-:Y:S01]  /*4550*/  FFMA.FTZ R122, R135, UR7, R122 ;  /* 0x00000007877a7c23 */ /* 0x000fe2000801007a */
[----:B--2---:R-:W-:Y:S01]  /*4560*/  MOV R0, R148 ;  /* 0x0000009400007202 */ /* 0x004fe20000000f00 */
[----:B------:R-:W-:Y:S01]  /*4570*/  FFMA.FTZ R135, R139, UR7, R124 ;  /* 0x000000078b877c23 */ /* 0x000fe2000801007c */
[----:B------:R2:W-:Y:S01]  /*4580*/  F2F.BF16.F32 R118, R117 ;  /* 0x0000007500767304 */ /* 0x0005e20000202000 */
[----:B------:R-:W-:Y:S01]  /*4590*/  SHF.R.U64 R124, R148, 0x10, R149 ;  /* 0x00000010947c7819 */ /* 0x000fe20000001295 */
[--C-:B------:R-:W-:Y:S01]  /*45a0*/  FFMA.FTZ R166, R166, UR5, R182.reuse ;  /* 0x00000005a6a67c23 */ /* 0x100fe200080100b6 */
[----:B------:R-:W-:Y:S01]  /*45b0*/  SHF.L.U32 R0, R0, 0x10, RZ ;  /* 0x0000001000007819 */ /* 0x000fe200000006ff */
[----:B------:R-:W-:Y:S01]  /*45c0*/  FFMA.FTZ R141, R141, UR5, R182 ;  /* 0x000000058d8d7c23 */ /* 0x000fe200080100b6 */
[----:B------:R-:W-:Y:S01]  /*45d0*/  SHF.L.U32 R124, R124, 0x10, RZ ;  /* 0x000000107c7c7819 */ /* 0x000fe200000006ff */
[----:B------:R-:W-:Y:S01]  /*45e0*/  FFMA.FTZ R165, R174, UR7, R165 ;  /* 0x00000007aea57c23 */ /* 0x000fe200080100a5 */
[----:B------:R-:W-:Y:S01]  /*45f0*/  FADD.FTZ R166, R159, -R166 ;  /* 0x800000a69fa67221 */ /* 0x000fe20000010000 */
[----:B------:R-:W-:Y:S01]  /*4600*/  FFMA.FTZ R125, R125, UR7, R0 ;  /* 0x000000077d7d7c23 */ /* 0x000fe20008010000 */
[--C-:B------:R-:W-:Y:S01]  /*4610*/  SHF.R.U64 R0, R146, 0x10, R147.reuse ;  /* 0x0000001092007819 */ /* 0x100fe20000001293 */
[----:B------:R-:W3:Y:S01]  /*4620*/  F2F.BF16.F32 R127, R107 ;  /* 0x0000006b007f7304 */ /* 0x000ee20000202000 */
[----:B------:R-:W-:Y:S01]  /*4630*/  FFMA.FTZ R124, R137, UR7, R124 ;  /* 0x00000007897c7c23 */ /* 0x000fe2000801007c */
[----:B------:R-:W-:Y:S01]  /*4640*/  SHF.R.U32.HI R137, RZ, 0x10, R147 ;  /* 0x00000010ff897819 */ /* 0x000fe20000011693 */
[----:B------:R-:W-:Y:S01]  /*4650*/  FADD.FTZ R141, R142, -R141 ;  /* 0x8000008d8e8d7221 */ /* 0x000fe20000010000 */
[----:B--2---:R-:W-:-:S02]  /*4660*/  SHF.L.U32 R117, R0, 0x10, RZ ;  /* 0x0000001000757819 */ /* 0x004fc400000006ff */
[----:B------:R-:W-:Y:S02]  /*4670*/  SHF.L.U32 R137, R137, 0x10, RZ ;  /* 0x0000001089897819 */ /* 0x000fe400000006ff */
[----:B------:R-:W-:Y:S01]  /*4680*/  F2F.BF16.F32 R107, R186 ;  /* 0x000000ba006b7304 */ /* 0x000fe20000202000 */
[----:B------:R-:W-:Y:S01]  /*4690*/  FFMA.FTZ R0, R160, UR7, R117 ;  /* 0x00000007a0007c23 */ /* 0x000fe20008010075 */
[----:B------:R-:W-:Y:S01]  /*46a0*/  MOV R117, R146 ;  /* 0x0000009200757202 */ /* 0x000fe20000000f00 */
[----:B------:R-:W-:Y:S01]  /*46b0*/  FFMA.FTZ R166, R166, UR7, R137 ;  /* 0x00000007a6a67c23 */ /* 0x000fe20008010089 */
[----:B-1----:R-:W-:Y:S01]  /*46c0*/  PRMT R159, R105, 0x5410, R104 ;  /* 0x00005410699f7816 */ /* 0x002fe20000000068 */
[----:B------:R-:W-:Y:S01]  /*46d0*/  IMAD.WIDE.U32 R104, R106, 0x10000, RZ ;  /* 0x000100006a687825 */ /* 0x000fe200078e00ff */
[----:B------:R-:W-:-:S03]  /*46e0*/  SHF.L.U32 R126, R117, 0x10, RZ ;  /* 0x00000010757e7819 */ /* 0x000fc600000006ff */
[----:B------:R-:W-:Y:S01]  /*46f0*/  FFMA.FTZ R117, R161, UR7, R136 ;  /* 0x00000007a1757c23 */ /* 0x000fe20008010088 */
[----:B------:R-:W1:Y:S01]  /*4700*/  F2F.BF16.F32 R130, R130 ;  /* 0x0000008200827304 */ /* 0x000e620000202000 */
[----:B------:R-:W2:Y:S01]  /*4710*/  LDC.64 R160, c[0x0][0x468] ;  /* 0x00011a00ffa07b82 */ /* 0x000ea20000000a00 */
[----:B------:R-:W-:Y:S01]  /*4720*/  LOP3.LUT R159, R159, R105, RZ, 0xfc, !PT ;  /* 0x000000699f9f7212 */ /* 0x000fe200078efcff */
[----:B------:R-:W-:Y:S01]  /*4730*/  FFMA.FTZ R138, R141, UR7, R126 ;  /* 0x000000078d8a7c23 */ /* 0x000fe2000801007e */
[----:B---3--:R-:W-:Y:S02]  /*4740*/  LOP3.LUT R158, R104, R127, RZ, 0xfc, !PT ;  /* 0x0000007f689e7212 */ /* 0x008fe400078efcff */
[C---:B------:R-:W-:Y:S02]  /*4750*/  IADD3 R169, PT, PT, R2.reuse, 0x400, RZ ;  /* 0x0000040002a97810 */ /* 0x040fe40007ffe0ff */
[----:B------:R-:W3:Y:S01]  /*4760*/  F2F.BF16.F32 R128, R128 ;  /* 0x0000008000807304 */ /* 0x000ee20000202000 */
[----:B------:R-:W-:-:S02]  /*4770*/  IADD3 R171, PT, PT, R2, 0x500, RZ ;  /* 0x0000050002ab7810 */ /* 0x000fc40007ffe0ff */
[----:B-1----:R-:W-:-:S05]  /*4780*/  PRMT R141, R107, 0x5410, R130 ;  /* 0x000054106b8d7816 */ /* 0x002fca0000000082 */
[----:B------:R-:W1:Y:S01]  /*4790*/  F2F.BF16.F32 R162, R162 ;  /* 0x000000a200a27304 */ /* 0x000e620000202000 */
[----:B---3--:R-:W-:-:S07]  /*47a0*/  IMAD.WIDE.U32 R106, R128, 0x10000, RZ ;  /* 0x00010000806a7825 */ /* 0x008fce00078e00ff */
[----:B------:R-:W-:Y:S01]  /*47b0*/  F2F.BF16.F32 R164, R164 ;  /* 0x000000a400a47304 */ /* 0x000fe20000202000 */
[----:B------:R-:W-:Y:S01]  /*47c0*/  LOP3.LUT R141, R141, R107, RZ, 0xfc, !PT ;  /* 0x0000006b8d8d7212 */ /* 0x000fe200078efcff */
[----:B-1----:R-:W-:-:S06]  /*47d0*/  IMAD.WIDE.U32 R104, R162, 0x10000, RZ ;  /* 0x00010000a2687825 */ /* 0x002fcc00078e00ff */
[----:B------:R-:W1:Y:S08]  /*47e0*/  F2F.BF16.F32 R175, R177 ;  /* 0x000000b100af7304 */ /* 0x000e700000202000 */
[----:B------:R-:W3:Y:S01]  /*47f0*/  F2F.BF16.F32 R129, R129 ;  /* 0x0000008100817304 */ /* 0x000ee20000202000 */
[----:B-1----:R-:W-:-:S07]  /*4800*/  PRMT R175, R164, 0x5410, R175 ;  /* 0x00005410a4af7816 */ /* 0x002fce00000000af */
[----:B------:R-:W1:Y:S01]  /*4810*/  F2F.BF16.F32 R163, R163 ;  /* 0x000000a300a37304 */ /* 0x000e620000202000 */
[----:B------:R-:W-:Y:S02]  /*4820*/  LOP3.LUT R137, R175, R105, RZ, 0xfc, !PT ;  /* 0x00000069af897212 */ /* 0x000fe400078efcff */
[----:B------:R-:W-:Y:S02]  /*4830*/  IADD3 R175, PT, PT, R2, 0x600, RZ ;  /* 0x0000060002af7810 */ /* 0x000fe40007ffe0ff */
[----:B---3--:R-:W-:-:S03]  /*4840*/  LOP3.LUT R140, R106, R129, RZ, 0xfc, !PT ;  /* 0x000000816a8c7212 */ /* 0x008fc600078efcff */
[----:B------:R-:W3:Y:S01]  /*4850*/  F2F.BF16.F32 R119, R119 ;  /* 0x0000007700777304 */ /* 0x000ee20000202000 */
[----:B-1----:R-:W-:-:S07]  /*4860*/  LOP3.LUT R136, R104, R163, RZ, 0xfc, !PT ;  /* 0x000000a368887212 */ /* 0x002fce00078efcff */
[----:B------:R1:W-:Y:S01]  /*4870*/  F2F.BF16.F32 R167, R172 ;  /* 0x000000ac00a77304 */ /* 0x0003e20000202000 */
[----:B------:R-:W-:Y:S01]  /*4880*/  IMAD.WIDE.U32 R104, R118, 0x10000, RZ ;  /* 0x0001000076687825 */ /* 0x000fe200078e00ff */
[----:B------:R-:W-:-:S03]  /*4890*/  IADD3 R163, PT, PT, R2, 0x100, RZ ;  /* 0x0000010002a37810 */ /* 0x000fc60007ffe0ff */
[----:B---3--:R-:W-:-:S03]  /*48a0*/  IMAD.WIDE.U32 R106, R119, 0x10000, RZ ;  /* 0x00010000776a7825 */ /* 0x008fc600078e00ff */
[----:B------:R-:W3:Y:S01]  /*48b0*/  F2F.BF16.F32 R168, R168 ;  /* 0x000000a800a87304 */ /* 0x000ee20000202000 */
[----:B-1----:R-:W1:Y:S01]  /*48c0*/  LDC.64 R172, c[0x0][0x470] ;  /* 0x00011c00ffac7b82 */ /* 0x002e620000000a00 */
[----:B--2---:R-:W-:-:S06]  /*48d0*/  IMAD.WIDE.U32 R142, R163, 0x8, R160 ;  /* 0x00000008a38e7825 */ /* 0x004fcc00078e00a0 */
[----:B------:R-:W-:Y:S01]  /*48e0*/  F2F.BF16.F32 R120, R120 ;  /* 0x0000007800787304 */ /* 0x000fe20000202000 */
[----:B---3--:R-:W-:-:S07]  /*48f0*/  PRMT R167, R167, 0x5410, R168 ;  /* 0x00005410a7a77816 */ /* 0x008fce00000000a8 */
[----:B------:R-:W2:Y:S01]  /*4900*/  F2F.BF16.F32 R123, R123 ;  /* 0x0000007b007b7304 */ /* 0x000ea20000202000 */
[----:B------:R-:W-:Y:S02]  /*4910*/  LOP3.LUT R127, R167, R107, RZ, 0xfc, !PT ;  /* 0x0000006ba77f7212 */ /* 0x000fe400078efcff */
[----:B------:R-:W-:-:S05]  /*4920*/  IADD3 R167, PT, PT, R2, 0x300, RZ ;  /* 0x0000030002a77810 */ /* 0x000fca0007ffe0ff */
[----:B------:R-:W-:Y:S01]  /*4930*/  F2F.BF16.F32 R122, R122 ;  /* 0x0000007a007a7304 */ /* 0x000fe20000202000 */
[----:B-1----:R-:W-:-:S04]  /*4940*/  IMAD.WIDE.U32 R162, R163, 0x8, R172 ;  /* 0x00000008a3a27825 */ /* 0x002fc800078e00ac */
[----:B------:R-:W-:Y:S01]  /*4950*/  IMAD.WIDE.U32 R128, R167, 0x8, R160 ;  /* 0x00000008a7807825 */ /* 0x000fe200078e00a0 */
[----:B--2---:R-:W-:Y:S02]  /*4960*/  PRMT R123, R120, 0x5410, R123 ;  /* 0x00005410787b7816 */ /* 0x004fe4000000007b */
[----:B------:R-:W1:Y:S02]  /*4970*/  F2F.BF16.F32 R135, R135 ;  /* 0x0000008700877304 */ /* 0x000e640000202000 */
[----:B------:R-:W-:-:S06]  /*4980*/  LOP3.LUT R123, R123, R105, RZ, 0xfc, !PT ;  /* 0x000000697b7b7212 */ /* 0x000fcc00078efcff */
[----:B------:R-:W2:Y:S01]  /*4990*/  F2F.BF16.F32 R165, R165 ;  /* 0x000000a500a57304 */ /* 0x000ea20000202000 */
[----:B-1----:R-:W-:-:S07]  /*49a0*/  PRMT R139, R122, 0x5410, R135 ;  /* 0x000054107a8b7816 */ /* 0x002fce0000000087 */
[----:B------:R-:W1:Y:S01]  /*49b0*/  F2F.BF16.F32 R124, R124 ;  /* 0x0000007c007c7304 */ /* 0x000e620000202000 */
[----:B------:R-:W-:Y:S02]  /*49c0*/  LOP3.LUT R122, R104, R121, RZ, 0xfc, !PT ;  /* 0x00000079687a7212 */ /* 0x000fe400078efcff */
[----:B--2---:R-:W-:-:S05]  /*49d0*/  LOP3.LUT R126, R106, R165, RZ, 0xfc, !PT ;  /* 0x000000a56a7e7212 */ /* 0x004fca00078efcff */
[----:B------:R-:W2:Y:S01]  /*49e0*/  F2F.BF16.F32 R0, R0 ;  /* 0x0000000000007304 */ /* 0x000ea20000202000 */
[C---:B------:R-:W-:Y:S01]  /*49f0*/  IMAD.WIDE.U32 R106, R2.reuse, 0x8, R160 ;  /* 0x00000008026a7825 */ /* 0x040fe200078e00a0 */
[----:B------:R-:W-:-:S04]  /*4a00*/  IADD3 R165, PT, PT, R2, 0x200, RZ ;  /* 0x0000020002a57810 */ /* 0x000fc80007ffe0ff */
[----:B------:R3:W-:Y:S01]  /*4a10*/  STG.E.64 desc[UR14][R106.64], R158 ;  /* 0x0000009e6a007986 */ /* 0x0007e2000c101b0e */
[----:B-1----:R-:W-:Y:S01]  /*4a20*/  IMAD.WIDE.U32 R118, R124, 0x10000, RZ ;  /* 0x000100007c767825 */ /* 0x002fe200078e00ff */
[----:B------:R-:W-:Y:S04]  /*4a30*/  F2F.BF16.F32 R117, R117 ;  /* 0x0000007500757304 */ /* 0x000fe80000202000 */
[----:B------:R-:W-:Y:S01]  /*4a40*/  LOP3.LUT R119, R139, R119, RZ, 0xfc, !PT ;  /* 0x000000778b777212 */ /* 0x000fe200078efcff */
[----:B--2---:R-:W-:-:S03]  /*4a50*/  IMAD.WIDE.U32 R104, R0, 0x10000, RZ ;  /* 0x0001000000687825 */ /* 0x004fc600078e00ff */
[----:B------:R1:W2:Y:S01]  /*4a60*/  F2F.BF16.F32 R130, R166 ;  /* 0x000000a600827304 */ /* 0x0002a20000202000 */
[----:B---3--:R-:W-:-:S07]  /*4a70*/  IMAD.WIDE.U32 R106, R175, 0x8, R160 ;  /* 0x00000008af6a7825 */ /* 0x008fce00078e00a0 */
[----:B------:R-:W3:Y:S01]  /*4a80*/  F2F.BF16.F32 R125, R125 ;  /* 0x0000007d007d7304 */ /* 0x000ee20000202000 */
[----:B-1----:R-:W-:Y:S01]  /*4a90*/  IMAD.WIDE.U32 R166, R167, 0x8, R172 ;  /* 0x00000008a7a67825 */ /* 0x002fe200078e00ac */
[----:B--2---:R-:W-:-:S06]  /*4aa0*/  PRMT R121, R117, 0x5410, R130 ;  /* 0x0000541075797816 */ /* 0x004fcc0000000082 */
[----:B------:R1:W2:Y:S01]  /*4ab0*/  F2F.BF16.F32 R135, R138 ;  /* 0x0000008a00877304 */ /* 0x0002a20000202000 */
[----:B------:R-:W-:Y:S01]  /*4ac0*/  LOP3.LUT R105, R121, R105, RZ, 0xfc, !PT ;  /* 0x0000006979697212 */ /* 0x000fe200078efcff */
[----:B------:R-:W-:Y:S01]  /*4ad0*/  IMAD.WIDE.U32 R120, R171, 0x8, R160 ;  /* 0x00000008ab787825 */ /* 0x000fe200078e00a0 */
[----:B---3--:R-:W-:-:S03]  /*4ae0*/  LOP3.LUT R118, R118, R125, RZ, 0xfc, !PT ;  /* 0x0000007d76767212 */ /* 0x008fc600078efcff */
[----:B------:R-:W-:-:S04]  /*4af0*/  IMAD.WIDE.U32 R124, R169, 0x8, R160 ;  /* 0x00000008a97c7825 */ /* 0x000fc800078e00a0 */
[----:B-1----:R-:W-:Y:S01]  /*4b00*/  IMAD.WIDE.U32 R138, R165, 0x8, R160 ;  /* 0x00000008a58a7825 */ /* 0x002fe200078e00a0 */
[----:B--2---:R-:W-:-:S03]  /*4b10*/  LOP3.LUT R104, R104, R135, RZ, 0xfc, !PT ;  /* 0x0000008768687212 */ /* 0x004fc600078efcff */
        /* <DEDUP_REMOVED lines=10> */
[----:B------:R1:W-:Y:S04]  /*4bc0*/  STG.E.64 desc[UR14][R128.64], R126 ;  /* 0x0000007e80007986 */ /* 0x0003e8000c101b0e */
[----:B------:R2:W-:Y:S04]  /*4bd0*/  STG.E.64 desc[UR14][R166.64], R126 ;  /* 0x0000007ea6007986 */ /* 0x0005e8000c101b0e */
[----:B------:R4:W-:Y:S04]  /*4be0*/  STG.E.64 desc[UR14][R124.64], R122 ;  /* 0x0000007a7c007986 */ /* 0x0009e8000c101b0e */
[----:B------:R4:W-:Y:S01]  /*4bf0*/  STG.E.64 desc[UR14][R168.64], R122 ;  /* 0x0000007aa8007986 */ /* 0x0009e2000c101b0e */
[----:B-1----:R-:W-:-:S03]  /*4c00*/  PRMT R128, R0, 0x7610, R128 ;  /* 0x0000761000807816 */ /* 0x002fc60000000080 */
[----:B------:R4:W-:Y:S01]  /*4c10*/  STG.E.64 desc[UR14][R120.64], R118 ;  /* 0x0000007678007986 */ /* 0x0009e2000c101b0e */
[----:B------:R-:W-:Y:S02]  /*4c20*/  PRMT R129, R117, 0x7610, R129 ;  /* 0x0000761075817816 */ /* 0x000fe40000000081 */
[----:B--2---:R-:W-:Y:S01]  /*4c30*/  PRMT R127, R135, 0x7610, R127 ;  /* 0x00007610877f7816 */ /* 0x004fe2000000007f */
[----:B------:R4:W-:Y:S04]  /*4c40*/  STG.E.64 desc[UR14][R170.64], R118 ;  /* 0x00000076aa007986 */ /* 0x0009e8000c101b0e */
[----:B------:R4:W-:Y:S04]  /*4c50*/  STG.E.64 desc[UR14][R106.64], R104 ;  /* 0x000000686a007986 */ /* 0x0009e8000c101b0e */
[----:B------:R4:W-:Y:S01]  /*4c60*/  STG.E.64 desc[UR14][R172.64], R104 ;  /* 0x00000068ac007986 */ /* 0x0009e2000c101b0e */
[----:B------:R-:W-:Y:S05]  /*4c70*/  BRA `(.L_x_1624) ;  /* 0x0000005000a07947 */ /* 0x000fea0003800000 */
.L_x_1622:
[----:B------:R-:W-:-:S04]  /*4c80*/  UISETP.NE.U32.AND UP0, UPT, UR26, URZ, UPT ;  /* 0x000000ff1a00728c */ /* 0x000fc8000bf05070 */
[----:B------:R-:W-:-:S09]  /*4c90*/  UISETP.NE.AND.EX UP0, UPT, UR27, URZ, UPT, UP0 ;  /* 0x000000ff1b00728c */ /* 0x000fd2000bf05300 */
[----:B------:R-:W-:Y:S05]  /*4ca0*/  BRA.U UP0, `(.L_x_1625) ;  /* 0x0000000d00b07547 */ /* 0x000fea000b800000 */
[--C-:B------:R-:W-:Y:S01]  /*4cb0*/  FFMA.FTZ R105, R0, UR5, R182.reuse ;  /* 0x0000000500697c23 */ /* 0x100fe200080100b6 */
[----:B-----5:R-:W-:Y:S01]  /*4cc0*/  MOV R0, R145 ;  /* 0x0000009100007202 */ /* 0x020fe20000000f00 */
[--C-:B------:R-:W-:Y:S01]  /*4cd0*/  FFMA.FTZ R163, R163, UR5, R182.reuse ;  /* 0x00000005a3a37c23 */ /* 0x100fe200080100b6 */
[----:B------:R-:W-:Y:S01]  /*4ce0*/  MOV R106, R157 ;  /* 0x0000009d006a7202 */ /* 0x000fe20000000f00 */
[----:B------:R-:W-:Y:S01]  /*4cf0*/  FADD.FTZ R162, R162, -R105 ;  /* 0x80000069a2a27221 */ /* 0x000fe20000010000 */
[----:B------:R-:W-:Y:S01]  /*4d00*/  SHF.L.U32 R0, R0, 0x10, RZ ;  /* 0x0000001000007819 */ /* 0x000fe200000006ff */
[----:B------:R-:W-:Y:S01]  /*4d10*/  FADD.FTZ R163, R192, -R163 ;  /* 0x800000a3c0a37221 */ /* 0x000fe20000010000 */
[--C-:B------:R-:W-:Y:S01]  /*4d20*/  FFMA.FTZ R187, R187, UR5, R182.reuse ;  /* 0x00000005bbbb7c23 */ /* 0x100fe200080100b6 */
[----:B------:R-:W-:Y:S01]  /*4d30*/  FFMA.FTZ R193, R193, UR5, R182 ;  /* 0x00000005c1c17c23 */ /* 0x000fe200080100b6 */
[----:B------:R-:W-:Y:S01]  /*4d40*/  SHF.L.U32 R133, R106, 0x10, RZ ;  /* 0x000000106a857819 */ /* 0x000fe200000006ff */
[----:B------:R-:W-:Y:S01]  /*4d50*/  FFMA.FTZ R105, R163, UR7, R0 ;  /* 0x00000007a3697c23 */ /* 0x000fe20008010000 */
[----:B------:R-:W-:Y:S01]  /*4d60*/  SHF.R.U32.HI R0, RZ, 0x10, R145 ;  /* 0x00000010ff007819 */ /* 0x000fe20000011691 */
[----:B------:R-:W-:Y:S01]  /*4d70*/  FADD.FTZ R186, R186, -R187 ;  /* 0x800000bbbaba7221 */ /* 0x000fe20000010000 */
[----:B------:R-:W-:Y:S01]  /*4d80*/  FADD.FTZ R193, R194, -R193 ;  /* 0x800000c1c2c17221 */ /* 0x000fe20000010000 */
[----:B------:R-:W-:Y:S01]  /*4d90*/  FFMA.FTZ R132, R183, UR5, R182 ;  /* 0x00000005b7847c23 */ /* 0x000fe200080100b6 */
[----:B------:R-:W-:Y:S01]  /*4da0*/  SHF.L.U32 R0, R0, 0x10, RZ ;  /* 0x0000001000007819 */ /* 0x000fe200000006ff */
[----:B------:R-:W-:Y:S01]  /*4db0*/  FFMA.FTZ R186, R186, UR7, R133 ;  /* 0x00000007baba7c23 */ /* 0x000fe20008010085 */
[----:B------:R-:W-:Y:S01]  /*4dc0*/  SHF.R.U32.HI R133, RZ, 0x10, R157 ;  /* 0x00000010ff857819 */ /* 0x000fe2000001169d */
[----:B------:R-:W-:Y:S01]  /*4dd0*/  FADD.FTZ R132, R181, -R132 ;  /* 0x80000084b5847221 */ /* 0x000fe20000010000 */
[----:B------:R-:W-:Y:S01]  /*4de0*/  MOV R134, R155 ;  /* 0x0000009b00867202 */ /* 0x000fe20000000f00 */
[----:B------:R-:W-:Y:S01]  /*4df0*/  FFMA.FTZ R193, R193, UR7, R0 ;  /* 0x00000007c1c17c23 */ /* 0x000fe20008010000 */
[----:B------:R-:W-:Y:S01]  /*4e00*/  MOV R0, R144 ;  /* 0x0000009000007202 */ /* 0x000fe20000000f00 */
[--C-:B------:R-:W-:Y:S01]  /*4e10*/  FFMA.FTZ R178, R178, UR5, R182.reuse ;  /* 0x00000005b2b27c23 */ /* 0x100fe200080100b6 */
[----:B------:R-:W-:Y:S01]  /*4e20*/  SHF.L.U32 R163, R133, 0x10, RZ ;  /* 0x0000001085a37819 */ /* 0x000fe200000006ff */
[----:B------:R-:W-:Y:S01]  /*4e30*/  FFMA.FTZ R165, R165, UR5, R182 ;  /* 0x00000005a5a57c23 */ /* 0x000fe200080100b6 */
[----:B------:R-:W-:Y:S01]  /*4e40*/  SHF.L.U32 R107, R0, 0x10, RZ ;  /* 0x00000010006b7819 */ /* 0x000fe200000006ff */
[----:B------:R-:W-:Y:S01]  /*4e50*/  FADD.FTZ R178, R177, -R178 ;  /* 0x800000b2b1b27221 */ /* 0x000fe20000010000 */
[----:B------:R-:W-:Y:S01]  /*4e60*/  FFMA.FTZ R176, R176, UR5, R182 ;  /* 0x00000005b0b07c23 */ /* 0x000fe200080100b6 */
[----:B------:R-:W-:Y:S01]  /*4e70*/  FFMA.FTZ R132, R132, UR7, R163 ;  /* 0x0000000784847c23 */ /* 0x000fe200080100a3 */
[----:B------:R-:W-:Y:S01]  /*4e80*/  SHF.L.U32 R163, R134, 0x10, RZ ;  /* 0x0000001086a37819 */ /* 0x000fe200000006ff */
[----:B------:R-:W-:Y:S01]  /*4e90*/  FFMA.FTZ R107, R162, UR7, R107 ;  /* 0x00000007a26b7c23 */ /* 0x000fe2000801006b */
[----:B------:R-:W-:Y:S01]  /*4ea0*/  SHF.R.U32.HI R162, RZ, 0x10, R155 ;  /* 0x00000010ffa27819 */ /* 0x000fe2000001169b */
[----:B------:R1:W-:Y:S01]  /*4eb0*/  F2F.BF16.F32 R181, R132 ;  /* 0x0000008400b57304 */ /* 0x0003e20000202000 */
[----:B------:R-:W-:Y:S01]  /*4ec0*/  FADD.FTZ R165, R164, -R165 ;  /* 0x800000a5a4a57221 */ /* 0x000fe20000010000 */
[----:B------:R-:W-:Y:S01]  /*4ed0*/  FFMA.FTZ R134, R178, UR7, R163 ;  /* 0x00000007b2867c23 */ /* 0x000fe200080100a3 */
[----:B------:R-:W-:Y:S01]  /*4ee0*/  SHF.L.U32 R162, R162, 0x10, RZ ;  /* 0x00000010a2a27819 */ /* 0x000fe200000006ff */
[----:B------:R-:W-:Y:S01]  /*4ef0*/  FADD.FTZ R176, R175, -R176 ;  /* 0x800000b0afb07221 */ /* 0x000fe20000010000 */
[----:B------:R-:W-:Y:S01]  /*4f00*/  MOV R164, R153 ;  /* 0x0000009900a47202 */ /* 0x000fe20000000f00 */
[--C-:B------:R-:W-:Y:S01]  /*4f10*/  FFMA.FTZ R172, R172, UR5, R182.reuse ;  /* 0x00000005acac7c23 */ /* 0x100fe200080100b6 */
[----:B------:R-:W-:Y:S01]  /*4f20*/  FFMA.FTZ R168, R168, UR5, R182 ;  /* 0x00000005a8a87c23 */ /* 0x000fe200080100b6 */
[----:B------:R-:W-:Y:S01]  /*4f30*/  FFMA.FTZ R162, R165, UR7, R162 ;  /* 0x00000007a5a27c23 */ /* 0x000fe200080100a2 */
[----:B-1----:R-:W-:Y:S01]  /*4f40*/  MOV R132, R154 ;  /* 0x0000009a00847202 */ /* 0x002fe20000000f00 */
[----:B------:R-:W-:Y:S01]  /*4f50*/  FADD.FTZ R172, R171, -R172 ;  /* 0x800000acabac7221 */ /* 0x000fe20000010000 */
[----:B------:R-:W-:Y:S01]  /*4f60*/  FADD.FTZ R168, R167, -R168 ;  /* 0x800000a8a7a87221 */ /* 0x000fe20000010000 */
[----:B------:R1:W-:Y:S01]  /*4f70*/  F2F.BF16.F32 R175, R162 ;  /* 0x000000a200af7304 */ /* 0x0003e20000202000 */
[----:B------:R-:W-:Y:S01]  /*4f80*/  SHF.L.U32 R163, R132, 0x10, RZ ;  /* 0x0000001084a37819 */ /* 0x000fe200000006ff */
[--C-:B------:R-:W-:Y:S01]  /*4f90*/  FFMA.FTZ R170, R170, UR5, R182.reuse ;  /* 0x00000005aaaa7c23 */ /* 0x100fe200080100b6 */
[----:B------:R-:W-:Y:S01]  /*4fa0*/  SHF.R.U64 R132, R154, 0x10, R155 ;  /* 0x000000109a847819 */ /* 0x000fe2000000129b */
[--C-:B------:R-:W-:Y:S01]  /*4fb0*/  FFMA.FTZ R123, R123, UR5, R182.reuse ;  /* 0x000000057b7b7c23 */ /* 0x100fe200080100b6 */
[----:B------:R-:W-:Y:S01]  /*4fc0*/  FFMA.FTZ R117, R117, UR5, R182 ;  /* 0x0000000575757c23 */ /* 0x000fe200080100b6 */
[----:B------:R-:W-:Y:S01]  /*4fd0*/  FADD.FTZ R170, R169, -R170 ;  /* 0x800000aaa9aa7221 */ /* 0x000fe20000010000 */
[----:B------:R-:W-:Y:S01]  /*4fe0*/  SHF.L.U32 R165, R132, 0x10, RZ ;  /* 0x0000001084a57819 */ /* 0x000fe200000006ff */
[--C-:B------:R-:W-:Y:S01]  /*4ff0*/  FFMA.FTZ R169, R119, UR5, R182.reuse ;  /* 0x0000000577a97c23 */ /* 0x100fe200080100b6 */
[----:B-1----:R-:W-:Y:S01]  /*5000*/  SHF.R.U32.HI R162, RZ, 0x10, R153 ;  /* 0x00000010ffa27819 */ /* 0x002fe20000011699 */
[----:B------:R-:W-:Y:S01]  /*5010*/  FADD.FTZ R124, R124, -R123 ;  /* 0x8000007b7c7c7221 */ /* 0x000fe20000010000 */
[----:B------:R-:W-:Y:S01]  /*5020*/  MOV R123, R150 ;  /* 0x00000096007b7202 */ /* 0x000fe20000000f00 */
[----:B------:R-:W-:Y:S01]  /*5030*/  FFMA.FTZ R132, R176, UR7, R165 ;  /* 0x00000007b0847c23 */ /* 0x000fe200080100a5 */
[----:B------:R-:W-:Y:S01]  /*5040*/  SHF.L.U32 R165, R164, 0x10, RZ ;  /* 0x00000010a4a57819 */ /* 0x000fe200000006ff */
[----:B------:R-:W-:Y:S01]  /*5050*/  FADD.FTZ R169, R120, -R169 ;  /* 0x800000a978a97221 */ /* 0x000fe20000010000 */
[----:B------:R-:W-:Y:S01]  /*5060*/  MOV R164, R152 ;  /* 0x0000009800a47202 */ /* 0x000fe20000000f00 */
[----:B------:R-:W-:Y:S01]  /*5070*/  FADD.FTZ R117, R118, -R117 ;  /* 0x8000007576757221 */ /* 0x000fe20000010000 */
[----:B------:R-:W-:Y:S01]  /*5080*/  SHF.R.U64 R118, R150, 0x10, R151 ;  /* 0x0000001096767819 */ /* 0x000fe20000001297 */
[----:B------:R-:W-:Y:S01]  /*5090*/  FFMA.FTZ R172, R172, UR7, R165 ;  /* 0x00000007acac7c23 */ /* 0x000fe200080100a5 */
[----:B------:R-:W-:Y:S01]  /*50a0*/  SHF.L.U32 R165, R162, 0x10, RZ ;  /* 0x00000010a2a57819 */ /* 0x000fe200000006ff */
[--C-:B------:R-:W-:Y:S01]  /*50b0*/  FFMA.FTZ R121, R121, UR5, R182.reuse ;  /* 0x0000000579797c23 */ /* 0x100fe200080100b6 */
[--C-:B------:R-:W-:Y:S01]  /*50c0*/  FFMA.FTZ R135, R135, UR5, R182.reuse ;  /* 0x0000000587877c23 */ /* 0x100fe200080100b6 */
[--C-:B------:R-:W-:Y:S01]  /*50d0*/  FFMA.FTZ R139, R139, UR5, R182.reuse ;  /* 0x000000058b8b7c23 */ /* 0x100fe200080100b6 */
[----:B------:R-:W-:Y:S01]  /*50e0*/  SHF.R.U64 R104, R144, 0x10, R145 ;  /* 0x0000001090687819 */ /* 0x000fe20000001291 */
[----:B------:R-:W-:Y:S01]  /*50f0*/  FFMA.FTZ R167, R168, UR7, R165 ;  /* 0x00000007a8a77c23 */ /* 0x000fe200080100a5 */
[----:B------:R-:W-:Y:S01]  /*5100*/  SHF.L.U32 R165, R164, 0x10, RZ ;  /* 0x00000010a4a57819 */ /* 0x000fe200000006ff */
[----:B------:R-:W-:Y:S01]  /*5110*/  FADD.FTZ R122, R122, -R121 ;  /* 0x800000797a7a7221 */ /* 0x000fe20000010000 */
[----:B------:R-:W-:Y:S01]  /*5120*/  SHF.R.U64 R164, R152, 0x10, R153 ;  /* 0x0000001098a47819 */ /* 0x000fe20000001299 */
[--C-:B------:R-:W-:Y:S01]  /*5130*/  FFMA.FTZ R190, R190, UR5, R182.reuse ;  /* 0x00000005bebe7c23 */ /* 0x100fe200080100b6 */
[----:B------:R-:W-:Y:S01]  /*5140*/  SHF.R.U32.HI R168, RZ, 0x10, R151 ;  /* 0x00000010ffa87819 */ /* 0x000fe20000011697 */
[----:B------:R-:W-:Y:S01]  /*5150*/  FADD.FTZ R135, R136, -R135 ;  /* 0x8000008788877221 */ /* 0x000fe20000010000 */
[----:B------:R-:W-:Y:S01]  /*5160*/  SHF.L.U32 R171, R164, 0x10, RZ ;  /* 0x00000010a4ab7819 */ /* 0x000fe200000006ff */
[----:B------:R-:W-:Y:S01]  /*5170*/  FADD.FTZ R139, R140, -R139 ;  /* 0x8000008b8c8b7221 */ /* 0x000fe20000010000 */
[----:B------:R-:W-:Y:S01]  /*5180*/  MOV R164, R151 ;  /* 0x0000009700a47202 */ /* 0x000fe20000000f00 */
[----:B------:R-:W-:Y:S01]  /*5190*/  FFMA.FTZ R125, R125, UR5, R182 ;  /* 0x000000057d7d7c23 */ /* 0x000fe200080100b6 */
[----:B------:R-:W-:Y:S01]  /*51a0*/  SHF.L.U32 R104, R104, 0x10, RZ ;  /* 0x0000001068687819 */ /* 0x000fe200000006ff */
[----:B------:R-:W-:Y:S01]  /*51b0*/  FADD.FTZ R191, R191, -R190 ;  /* 0x800000bebfbf7221 */ /* 0x000fe20000010000 */
[----:B------:R-:W-:Y:S01]  /*51c0*/  SHF.L.U32 R164, R164, 0x10, RZ ;  /* 0x00000010a4a47819 */ /* 0x000fe200000006ff */
[----:B------:R1:W-:Y:S01]  /*51d0*/  F2F.BF16.F32 R131, R107 ;  /* 0x0000006b00837304 */ /* 0x0003e20000202000 */
[----:B------:R-:W-:Y:S01]  /*51e0*/  SHF.R.U64 R136, R148, 0x10, R149 ;  /* 0x0000001094887819 */ /* 0x000fe20000001295 */
[--C-:B------:R-:W-:Y:S01]  /*51f0*/  FFMA.FTZ R137, R137, UR5, R182.reuse ;  /* 0x0000000589897c23 */ /* 0x100fe200080100b6 */
[----:B------:R-:W-:Y:S01]  /*5200*/  FFMA.FTZ R185, R185, UR5, R182 ;  /* 0x00000005b9b97c23 */ /* 0x000fe200080100b6 */
[----:B------:R-:W-:Y:S01]  /*5210*/  FFMA.FTZ R120, R169, UR7, R164 ;  /* 0x00000007a9787c23 */ /* 0x000fe200080100a4 */
[----:B------:R-:W-:Y:S01]  /*5220*/  SHF.L.U32 R169, R168, 0x10, RZ ;  /* 0x00000010a8a97819 */ /* 0x000fe200000006ff */
[----:B------:R-:W-:Y:S01]  /*5230*/  FADD.FTZ R125, R126, -R125 ;  /* 0x8000007d7e7d7221 */ /* 0x000fe20000010000 */
[----:B------:R-:W-:Y:S01]  /*5240*/  SHF.L.U32 R136, R136, 0x10, RZ ;  /* 0x0000001088887819 */ /* 0x000fe200000006ff */
[----:B------:R-:W-:Y:S01]  /*5250*/  FFMA.FTZ R104, R191, UR7, R104 ;  /* 0x00000007bf687c23 */ /* 0x000fe20008010068 */
[----:B-1----:R-:W-:Y:S01]  /*5260*/  SHF.R.U64 R107, R156, 0x10, R157 ;  /* 0x000000109c6b7819 */ /* 0x002fe2000000129d */
[----:B------:R-:W-:Y:S01]  /*5270*/  FFMA.FTZ R164, R124, UR7, R169 ;  /* 0x000000077ca47c23 */ /* 0x000fe200080100a9 */
[----:B------:R-:W-:Y:S01]  /*5280*/  SHF.L.U32 R124, R123, 0x10, RZ ;  /* 0x000000107b7c7819 */ /* 0x000fe200000006ff */
[----:B------:R-:W-:Y:S01]  /*5290*/  FADD.FTZ R137, R138, -R137 ;  /* 0x800000898a897221 */ /* 0x000fe20000010000 */
[----:B------:R-:W-:Y:S01]  /*52a0*/  SHF.L.U32 R169, R118, 0x10, RZ ;  /* 0x0000001076a97819 */ /* 0x000fe200000006ff */
[----:B------:R-:W-:Y:S01]  /*52b0*/  FADD.FTZ R184, R184, -R185 ;  /* 0x800000b9b8b87221 */ /* 0x000fe20000010000 */
[----:B------:R-:W-:Y:S01]  /*52c0*/  SHF.L.U32 R107, R107, 0x10, RZ ;  /* 0x000000106b6b7819 */ /* 0x000fe200000006ff */
[----:B------:R-:W-:Y:S01]  /*52d0*/  FFMA.FTZ R117, R117, UR7, R124 ;  /* 0x0000000775757c23 */ /* 0x000fe2000801007c */
[----:B------:R-:W-:Y:S01]  /*52e0*/  MOV R124, R149 ;  /* 0x00000095007c7202 */ /* 0x000fe20000000f00 */
[----:B------:R-:W-:Y:S01]  /*52f0*/  FFMA.FTZ R118, R122, UR7, R169 ;  /* 0x000000077a767c23 */ /* 0x000fe200080100a9 */
[----:B------:R-:W-:Y:S01]  /*5300*/  MOV R106, R156 ;  /* 0x0000009c006a7202 */ /* 0x000fe20000000f00 */
[----:B------:R1:W-:Y:S01]  /*5310*/  F2F.BF16.F32 R121, R117 ;  /* 0x0000007500797304 */ /* 0x0003e20000202000 */
[----:B------:R-:W-:Y:S01]  /*5320*/  SHF.L.U32 R122, R124, 0x10, RZ ;  /* 0x000000107c7a7819 */ /* 0x000fe200000006ff */
[--C-:B------:R-:W-:Y:S01]  /*5330*/  FFMA.FTZ R189, R189, UR5, R182.reuse ;  /* 0x00000005bdbd7c23 */ /* 0x100fe200080100b6 */
[----:B------:R-:W-:Y:S01]  /*5340*/  SHF.R.U32.HI R124, RZ, 0x10, R149 ;  /* 0x00000010ff7c7819 */ /* 0x000fe20000011695 */
[--C-:B------:R-:W-:Y:S01]  /*5350*/  FFMA.FTZ R180, R180, UR5, R182.reuse ;  /* 0x00000005b4b47c23 */ /* 0x100fe200080100b6 */
[----:B------:R-:W-:Y:S01]  /*5360*/  FFMA.FTZ R160, R160, UR5, R182 ;  /* 0x00000005a0a07c23 */ /* 0x000fe200080100b6 */
[----:B------:R-:W-:Y:S01]  /*5370*/  FFMA.FTZ R122, R135, UR7, R122 ;  /* 0x00000007877a7c23 */ /* 0x000fe2000801007a */
[----:B------:R-:W-:Y:S01]  /*5380*/  SHF.L.U32 R124, R124, 0x10, RZ ;  /* 0x000000107c7c7819 */ /* 0x000fe200000006ff */
[----:B------:R-:W-:Y:S01]  /*5390*/  F2F.BF16.F32 R105, R105 ;  /* 0x0000006900697304 */ /* 0x000fe20000202000 */
[----:B-1----:R-:W-:Y:S01]  /*53a0*/  MOV R117, R148 ;  /* 0x0000009400757202 */ /* 0x002fe20000000f00 */
[----:B------:R-:W-:Y:S01]  /*53b0*/  FFMA.FTZ R161, R161, UR5, R182 ;  /* 0x00000005a1a17c23 */ /* 0x000fe200080100b6 */
[----:B------:R-:W-:Y:S01]  /*53c0*/  SHF.L.U32 R133, R106, 0x10, RZ ;  /* 0x000000106a857819 */ /* 0x000fe200000006ff */
[----:B------:R-:W-:Y:S01]  /*53d0*/  FFMA.FTZ R135, R139, UR7, R124 ;  /* 0x000000078b877c23 */ /* 0x000fe2000801007c */
[----:B------:R-:W-:Y:S01]  /*53e0*/  SHF.L.U32 R124, R117, 0x10, RZ ;  /* 0x00000010757c7819 */ /* 0x000fe200000006ff */
[----:B------:R-:W-:Y:S01]  /*53f0*/  FFMA.FTZ R107, R184, UR7, R107 ;  /* 0x00000007b86b7c23 */ /* 0x000fe2000801006b */
[----:B------:R-:W-:Y:S01]  /*5400*/  SHF.R.U64 R117, R146, 0x10, R147 ;  /* 0x0000001092757819 */ /* 0x000fe20000001293 */
[----:B------:R-:W1:Y:S01]  /*5410*/  F2F.BF16.F32 R0, R193 ;  /* 0x000000c100007304 */ /* 0x000e620000202000 */
[----:B------:R-:W-:Y:S01]  /*5420*/  FADD.FTZ R188, R188, -R189 ;  /* 0x800000bdbcbc7221 */ /* 0x000fe20000010000 */
[----:B------:R-:W-:Y:S01]  /*5430*/  FFMA.FTZ R125, R125, UR7, R124 ;  /* 0x000000077d7d7c23 */ /* 0x000fe2000801007c */
[----:B------:R-:W-:Y:S01]  /*5440*/  FFMA.FTZ R124, R137, UR7, R136 ;  /* 0x00000007897c7c23 */ /* 0x000fe20008010088 */
[----:B------:R-:W-:Y:S01]  /*5450*/  MOV R136, R147 ;  /* 0x0000009300887202 */ /* 0x000fe20000000f00 */
[----:B------:R-:W-:Y:S01]  /*5460*/  FADD.FTZ R180, R179, -R180 ;  /* 0x800000b4b3b47221 */ /* 0x000fe20000010000 */
[----:B------:R-:W-:Y:S01]  /*5470*/  FFMA.FTZ R174, R174, UR5, R182 ;  /* 0x00000005aeae7c23 */ /* 0x000fe200080100b6 */
[----:B------:R-:W-:Y:S01]  /*5480*/  FADD.FTZ R160, R143, -R160 ;  /* 0x800000a08fa07221 */ /* 0x000fe20000010000 */
[----:B------:R-:W2:Y:S01]  /*5490*/  F2F.BF16.F32 R104, R104 ;  /* 0x0000006800687304 */ /* 0x000ea20000202000 */
[----:B------:R-:W-:Y:S01]  /*54a0*/  SHF.L.U32 R117, R117, 0x10, RZ ;  /* 0x0000001075757819 */ /* 0x000fe200000006ff */
[----:B------:R-:W-:Y:S01]  /*54b0*/  FADD.FTZ R161, R158, -R161 ;  /* 0x800000a19ea17221 */ /* 0x000fe20000010000 */
[----:B------:R-:W-:Y:S01]  /*54c0*/  SHF.L.U32 R136, R136, 0x10, RZ ;  /* 0x0000001088887819 */ /* 0x000fe200000006ff */
[----:B------:R-:W-:Y:S01]  /*54d0*/  FFMA.FTZ R133, R188, UR7, R133 ;  /* 0x00000007bc857c23 */ /* 0x000fe20008010085 */
[----:B------:R-:W-:Y:S01]  /*54e0*/  FFMA.FTZ R163, R180, UR7, R163 ;  /* 0x00000007b4a37c23 */ /* 0x000fe200080100a3 */
[----:B------:R-:W-:Y:S01]  /*54f0*/  FFMA.FTZ R119, R170, UR7, R171 ;  /* 0x00000007aa777c23 */ /* 0x000fe200080100ab */
[----:B------:R-:W-:Y:S01]  /*5500*/  SHF.R.U32.HI R137, RZ, 0x10, R147 ;  /* 0x00000010ff897819 */ /* 0x000fe20000011693 */
[----:B------:R-:W3:Y:S01]  /*5510*/  F2F.BF16.F32 R106, R186 ;  /* 0x000000ba006a7304 */ /* 0x000ee20000202000 */
[----:B------:R-:W-:Y:S01]  /*5520*/  FADD.FTZ R174, R173, -R174 ;  /* 0x800000aeadae7221 */ /* 0x000fe20000010000 */
[----:B------:R-:W-:Y:S01]  /*5530*/  FFMA.FTZ R166, R166, UR5, R182 ;  /* 0x00000005a6a67c23 */ /* 0x000fe200080100b6 */
[----:B------:R-:W-:Y:S01]  /*5540*/  FFMA.FTZ R117, R160, UR7, R117 ;  /* 0x00000007a0757c23 */ /* 0x000fe20008010075 */
[----:B------:R-:W-:Y:S01]  /*5550*/  FFMA.FTZ R136, R161, UR7, R136 ;  /* 0x00000007a1887c23 */ /* 0x000fe20008010088 */
[----:B------:R-:W-:Y:S01]  /*5560*/  MOV R126, R146 ;  /* 0x00000092007e7202 */ /* 0x000fe20000000f00 */
[----:B------:R-:W4:Y:S01]  /*5570*/  LDC.64 R160, c[0x0][0x478] ;  /* 0x00011e00ffa07b82 */ /* 0x000f220000000a00 */
[----:B------:R-:W-:Y:S01]  /*5580*/  FFMA.FTZ R141, R141, UR5, R182 ;  /* 0x000000058d8d7c23 */ /* 0x000fe200080100b6 */
[----:B------:R-:W0:Y:S01]  /*5590*/  F2F.BF16.F32 R107, R107 ;  /* 0x0000006b006b7304 */ /* 0x000e220000202000 */
[----:B------:R-:W-:Y:S01]  /*55a0*/  SHF.L.U32 R137, R137, 0x10, RZ ;  /* 0x0000001089897819 */ /* 0x000fe200000006ff */
[----:B------:R-:W-:Y:S01]  /*55b0*/  FFMA.FTZ R165, R174, UR7, R165 ;  /* 0x00000007aea57c23 */ /* 0x000fe200080100a5 */
[----:B------:R-:W-:Y:S01]  /*55c0*/  FADD.FTZ R166, R159, -R166 ;  /* 0x800000a69fa67221 */ /* 0x000fe20000010000 */
[----:B------:R-:W-:Y:S01]  /*55d0*/  SHF.L.U32 R126, R126, 0x10, RZ ;  /* 0x000000107e7e7819 */ /* 0x000fe200000006ff */
[----:B------:R-:W-:Y:S01]  /*55e0*/  FADD.FTZ R141, R142, -R141 ;  /* 0x8000008d8e8d7221 */ /* 0x000fe20000010000 */
[----:B-1----:R-:W-:Y:S01]  /*55f0*/  PRMT R159, R105, 0x5410, R0 ;  /* 0x00005410699f7816 */ /* 0x002fe20000000000 */
[----:B------:R-:W-:Y:S01]  /*5600*/  FFMA.FTZ R166, R166, UR7, R137 ;  /* 0x00000007a6a67c23 */ /* 0x000fe20008010089 */
[----:B------:R-:W1:Y:S01]  /*5610*/  F2F.BF16.F32 R132, R132 ;  /* 0x0000008400847304 */ /* 0x000e620000202000 */
[----:B--2---:R-:W-:-:S04]  /*5620*/  IMAD.WIDE.U32 R104, R104, 0x10000, RZ ;  /* 0x0001000068687825 */ /* 0x004fc800078e00ff */
[----:B------:R-:W-:Y:S01]  /*5630*/  FFMA.FTZ R138, R141, UR7, R126 ;  /* 0x000000078d8a7c23 */ /* 0x000fe2000801007e */
[----:B---3--:R-:W-:Y:S02]  /*5640*/  PRMT R181, R106, 0x5410, R181 ;  /* 0x000054106ab57816 */ /* 0x008fe400000000b5 */
[----:B------:R-:W-:Y:S02]  /*5650*/  IADD3 R169, PT, PT, R2, 0x400, RZ ;  /* 0x0000040002a97810 */ /* 0x000fe40007ffe0ff */
[----:B------:R-:W-:Y:S01]  /*5660*/  LOP3.LUT R159, R159, R105, RZ, 0xfc, !PT ;  /* 0x000000699f9f7212 */ /* 0x000fe200078efcff */
[----:B------:R-:W2:Y:S01]  /*5670*/  F2F.BF16.F32 R134, R134 ;  /* 0x0000008600867304 */ /* 0x000ea20000202000 */
[----:B------:R-:W-:Y:S01]  /*5680*/  LOP3.LUT R158, R104, R131, RZ, 0xfc, !PT ;  /* 0x00000083689e7212 */ /* 0x000fe200078efcff */
[----:B0-----:R-:W-:Y:S01]  /*5690*/  IMAD.WIDE.U32 R106, R107, 0x10000, RZ ;  /* 0x000100006b6a7825 */ /* 0x001fe200078e00ff */
[----:B------:R-:W-:-:S03]  /*56a0*/  IADD3 R171, PT, PT, R2, 0x500, RZ ;  /* 0x0000050002ab7810 */ /* 0x000fc60007ffe0ff */
[----:B-1----:R-:W-:Y:S02]  /*56b0*/  IMAD.WIDE.U32 R104, R132, 0x10000, RZ ;  /* 0x0001000084687825 */ /* 0x002fe400078e00ff */
[----:B------:R-:W0:Y:S01]  /*56c0*/  F2F.BF16.F32 R133, R133 ;  /* 0x0000008500857304 */ /* 0x000e220000202000 */
[----:B------:R-:W-:Y:S02]  /*56d0*/  LOP3.LUT R141, R181, R107, RZ, 0xfc, !PT ;  /* 0x0000006bb58d7212 */ /* 0x000fe400078efcff */
[----:B--2---:R-:W-:-:S05]  /*56e0*/  PRMT R175, R134, 0x5410, R175 ;  /* 0x0000541086af7816 */ /* 0x004fca00000000af */
[----:B------:R-:W-:Y:S01]  /*56f0*/  F2F.BF16.F32 R163, R163 ;  /* 0x000000a300a37304 */ /* 0x000fe20000202000 */
[----:B------:R-:W-:Y:S02]  /*5700*/  LOP3.LUT R137, R175, R105, RZ, 0xfc, !PT ;  /* 0x00000069af897212 */ /* 0x000fe400078efcff */
[----:B------:R-:W-:Y:S02]  /*5710*/  IADD3 R175, PT, PT, R2, 0x600, RZ ;  /* 0x0000060002af7810 */ /* 0x000fe40007ffe0ff */
[----:B0-----:R-:W-:-:S03]  /*5720*/  LOP3.LUT R140, R106, R133, RZ, 0xfc, !PT ;  /* 0x000000856a8c7212 */ /* 0x001fc600078efcff */
[----:B------:R-:W0:Y:S08]  /*5730*/  F2F.BF16.F32 R119, R119 ;  /* 0x0000007700777304 */ /* 0x000e300000202000 */
[----:B------:R-:W-:Y:S01]  /*5740*/  F2F.BF16.F32 R118, R118 ;  /* 0x0000007600767304 */ /* 0x000fe20000202000 */
[----:B0-----:R-:W-:-:S07]  /*5750*/  IMAD.WIDE.U32 R106, R119, 0x10000, RZ ;  /* 0x00010000776a7825 */ /* 0x001fce00078e00ff */
[----:B------:R0:W-:Y:S08]  /*5760*/  F2F.BF16.F32 R162, R172 ;  /* 0x000000ac00a27304 */ /* 0x0001f00000202000 */
[----:B------:R-:W1:Y:S01]  /*5770*/  F2F.BF16.F32 R167, R167 ;  /* 0x000000a700a77304 */ /* 0x000e620000202000 */
[----:B0-----:R-:W0:Y:S07]  /*5780*/  LDC.64 R172, c[0x0][0x468] ;  /* 0x00011a00ffac7b82 */ /* 0x001e2e0000000a00 */
[----:B------:R-:W-:Y:S01]  /*5790*/  F2F.BF16.F32 R120, R120 ;  /* 0x0000007800787304 */ /* 0x000fe20000202000 */
[----:B-1----:R-:W-:-:S07]  /*57a0*/  PRMT R167, R162, 0x5410, R167 ;  /* 0x00005410a2a77816 */ /* 0x002fce00000000a7 */
[----:B------:R-:W1:Y:S01]  /*57b0*/  F2F.BF16.F32 R123, R164 ;  /* 0x000000a4007b7304 */ /* 0x000e620000202000 */
[----:B------:R-:W-:Y:S02]  /*57c0*/  LOP3.LUT R133, R167, R107, RZ, 0xfc, !PT ;  /* 0x0000006ba7857212 */ /* 0x000fe400078efcff */
[----:B------:R-:W-:-:S05]  /*57d0*/  IADD3 R167, PT, PT, R2, 0x300, RZ ;  /* 0x0000030002a77810 */ /* 0x000fca0007ffe0ff */
[----:B------:R-:W-:Y:S01]  /*57e0*/  F2F.BF16.F32 R122, R122 ;  /* 0x0000007a007a7304 */ /* 0x000fe20000202000 */
[----:B-1----:R-:W-:-:S07]  /*57f0*/  PRMT R123, R120, 0x5410, R123 ;  /* 0x00005410787b7816 */ /* 0x002fce000000007b */
[----:B------:R-:W1:Y:S08]  /*5800*/  F2F.BF16.F32 R135, R135 ;  /* 0x0000008700877304 */ /* 0x000e700000202000 */
[----:B------:R-:W2:Y:S01]  /*5810*/  F2F.BF16.F32 R165, R165 ;  /* 0x000000a500a57304 */ /* 0x000ea20000202000 */
[----:B-1----:R-:W-:-:S07]  /*5820*/  PRMT R135, R122, 0x5410, R135 ;  /* 0x000054107a877816 */ /* 0x002fce0000000087 */
[----:B------:R-:W1:Y:S01]  /*5830*/  F2F.BF16.F32 R124, R124 ;  /* 0x0000007c007c7304 */ /* 0x000e620000202000 */
[----:B--2---:R-:W-:-:S07]  /*5840*/  LOP3.LUT R132, R106, R165, RZ, 0xfc, !PT ;  /* 0x000000a56a847212 */ /* 0x004fce00078efcff */
[----:B------:R-:W2:Y:S01]  /*5850*/  F2F.BF16.F32 R117, R117 ;  /* 0x0000007500757304 */ /* 0x000ea20000202000 */
[C---:B----4-:R-:W-:Y:S01]  /*5860*/  IMAD.WIDE.U32 R106, R2.reuse, 0x8, R160 ;  /* 0x00000008026a7825 */ /* 0x050fe200078e00a0 */
[----:B------:R-:W-:-:S04]  /*5870*/  IADD3 R165, PT, PT, R2, 0x200, RZ ;  /* 0x0000020002a57810 */ /* 0x000fc80007ffe0ff */
[----:B------:R3:W-:Y:S02]  /*5880*/  STG.E.64 desc[UR14][R106.64], R158 ;  /* 0x0000009e6a007986 */ /* 0x0007e4000c101b0e */
[----:B------:R4:W-:Y:S08]  /*5890*/  F2F.BF16.F32 R126, R136 ;  /* 0x00000088007e7304 */ /* 0x0009f00000202000 */
[----:B------:R-:W0:Y:S01]  /*58a0*/  F2F.BF16.F32 R0, R166 ;  /* 0x000000a600007304 */ /* 0x000e220000202000 */
[----:B----4-:R-:W-:Y:S01]  /*58b0*/  LOP3.LUT R136, R104, R163, RZ, 0xfc, !PT ;  /* 0x000000a368887212 */ /* 0x010fe200078efcff */
[----:B------:R-:W-:Y:S01]  /*58c0*/  IMAD.WIDE.U32 R104, R118, 0x10000, RZ ;  /* 0x0001000076687825 */ /* 0x000fe200078e00ff */
[----:B------:R-:W-:-:S03]  /*58d0*/  IADD3 R163, PT, PT, R2, 0x100, RZ ;  /* 0x0000010002a37810 */ /* 0x000fc60007ffe0ff */
[----:B-1----:R-:W-:Y:S01]  /*58e0*/  IMAD.WIDE.U32 R118, R124, 0x10000, RZ ;  /* 0x000100007c767825 */ /* 0x002fe200078e00ff */
[----:B------:R-:W-:Y:S01]  /*58f0*/  LOP3.LUT R123, R123, R105, RZ, 0xfc, !PT ;  /* 0x000000697b7b7212 */ /* 0x000fe200078efcff */
[----:B------:R-:W1:Y:S01]  /*5900*/  F2F.BF16.F32 R125, R125 ;  /* 0x0000007d007d7304 */ /* 0x000e620000202000 */
[----:B------:R-:W-:Y:S01]  /*5910*/  LOP3.LUT R122, R104, R121, RZ, 0xfc, !PT ;  /* 0x00000079687a7212 */ /* 0x000fe200078efcff */
[----:B--2---:R-:W-:Y:S01]  /*5920*/  IMAD.WIDE.U32 R104, R117, 0x10000, RZ ;  /* 0x0001000075687825 */ /* 0x004fe200078e00ff */
[----:B------:R-:W-:-:S03]  /*5930*/  LOP3.LUT R119, R135, R119, RZ, 0xfc, !PT ;  /* 0x0000007787777212 */ /* 0x000fc600078efcff */
[----:B------:R-:W-:Y:S01]  /*5940*/  IMAD.WIDE.U32 R142, R163, 0x8, R160 ;  /* 0x00000008a38e7825 */ /* 0x000fe200078e00a0 */
[----:B0-----:R-:W-:Y:S01]  /*5950*/  PRMT R121, R126, 0x5410, R0 ;  /* 0x000054107e797816 */ /* 0x001fe20000000000 */
[----:B------:R0:W2:Y:S02]  /*5960*/  F2F.BF16.F32 R131, R138 ;  /* 0x0000008a00837304 */ /* 0x0000a40000202000 */
[----:B------:R-:W-:Y:S01]  /*5970*/  IMAD.WIDE.U32 R134, R167, 0x8, R160 ;  /* 0x00000008a7867825 */ /* 0x000fe200078e00a0 */
[----:B------:R-:W-:-:S03]  /*5980*/  LOP3.LUT R105, R121, R105, RZ, 0xfc, !PT ;  /* 0x0000006979697212 */ /* 0x000fc600078efcff */
[----:B------:R-:W-:Y:S01]  /*5990*/  IMAD.WIDE.U32 R120, R171, 0x8, R160 ;  /* 0x00000008ab787825 */ /* 0x000fe200078e00a0 */
[----:B-1----:R-:W-:-:S03]  /*59a0*/  LOP3.LUT R118, R118, R125, RZ, 0xfc, !PT ;  /* 0x0000007d76767212 */ /* 0x002fc600078efcff */
[----:B0-----:R-:W-:-:S04]  /*59b0*/  IMAD.WIDE.U32 R138, R165, 0x8, R160 ;  /* 0x00000008a58a7825 */ /* 0x001fc800078e00a0 */
[----:B------:R-:W-:Y:S01]  /*59c0*/  IMAD.WIDE.U32 R124, R169, 0x8, R160 ;  /* 0x00000008a97c7825 */ /* 0x000fe200078e00a0 */
[----:B--2---:R-:W-:-:S03]  /*59d0*/  LOP3.LUT R104, R104, R131, RZ, 0xfc, !PT ;  /* 0x0000008368687212 */ /* 0x004fc600078efcff */
[----:B---3--:R-:W-:-:S04]  /*59e0*/  IMAD.WIDE.U32 R106, R175, 0x8, R160 ;  /* 0x00000008af6a7825 */ /* 0x008fc800078e00a0 */
[----:B------:R-:W-:-:S04]  /*59f0*/  IMAD.WIDE.U32 R160, R2, 0x8, R172 ;  /* 0x0000000802a07825 */ /* 0x000fc800078e00ac */
        /* <DEDUP_REMOVED lines=11> */
[----:B------:R0:W-:Y:S04]  /*5ab0*/  STG.E.64 desc[UR14][R134.64], R132 ;  /* 0x0000008486007986 */ /* 0x0001e8000c101b0e */
[----:B------:R1:W-:Y:S04]  /*5ac0*/  STG.E.64 desc[UR14][R166.64], R132 ;  /* 0x00000084a6007986 */ /* 0x0003e8000c101b0e */
[----:B------:R2:W-:Y:S04]  /*5ad0*/  STG.E.64 desc[UR14][R124.64], R122 ;  /* 0x0000007a7c007986 */ /* 0x0005e8000c101b0e */
[----:B------:R2:W-:Y:S01]  /*5ae0*/  STG.E.64 desc[UR14][R168.64], R122 ;  /* 0x0000007aa8007986 */ /* 0x0005e2000c101b0e */
[----:B0-----:R-:W-:-:S03]  /*5af0*/  PRMT R134, R0, 0x7610, R134 ;  /* 0x0000761000867816 */ /* 0x001fc60000000086 */
[----:B------:R2:W-:Y:S01]  /*5b00*/  STG.E.64 desc[UR14][R120.64], R118 ;  /* 0x0000007678007986 */ /* 0x0005e2000c101b0e */
[----:B-1----:R-:W-:-:S03]  /*5b10*/  PRMT R132, R117, 0x7610, R132 ;  /* 0x0000761075847816 */ /* 0x002fc60000000084 */
[----:B------:R2:W-:Y:S01]  /*5b20*/  STG.E.64 desc[UR14][R170.64], R118 ;  /* 0x00000076aa007986 */ /* 0x0005e2000c101b0e */
[----:B------:R-:W-:-:S03]  /*5b30*/  PRMT R133, R126, 0x7610, R133 ;  /* 0x000076107e857816 */ /* 0x000fc60000000085 */
[----:B------:R2:W-:Y:S04]  /*5b40*/  STG.E.64 desc[UR14][R106.64], R104 ;  /* 0x000000686a007986 */ /* 0x0005e8000c101b0e */
[----:B------:R2:W-:Y:S01]  /*5b50*/  STG.E.64 desc[UR14][R172.64], R104 ;  /* 0x00000068ac007986 */ /* 0x0005e2000c101b0e */
[----:B------:R-:W-:Y:S05]  /*5b60*/  BRA `(.L_x_1624) ;  /* 0x0000004000e47947 */ /* 0x000fea0003800000 */
.L_x_1625:
[--C-:B------:R-:W-:Y:S01]  /*5b70*/  FFMA.FTZ R106, R183, UR5, R182.reuse ;  /* 0x00000005b76a7c23 */ /* 0x100fe200080100b6 */
[--C-:B------:R-:W-:Y:S01]  /*5b80*/  FFMA.FTZ R187, R187, UR5, R182.reuse ;  /* 0x00000005bbbb7c23 */ /* 0x100fe200080100b6 */
[----:B-----5:R-:W-:Y:S01]  /*5b90*/  SHF.R.U32.HI R107, RZ, 0x10, R157 ;  /* 0x00000010ff6b7819 */ /* 0x020fe2000001169d */
[----:B------:R-:W-:Y:S01]  /*5ba0*/  FFMA.FTZ R189, R189, UR5, R182 ;  /* 0x00000005bdbd7c23 */ /* 0x000fe200080100b6 */
[----:B------:R-:W-:Y:S01]  /*5bb0*/  FADD.FTZ R181, R181, -R106 ;  /* 0x8000006ab5b57221 */ /* 0x000fe20000010000 */
[----:B------:R-:W-:Y:S01]  /*5bc0*/  MOV R106, R157 ;  /* 0x0000009d006a7202 */ /* 0x000fe20000000f00 */
[----:B------:R-:W-:Y:S01]  /*5bd0*/  FADD.FTZ R187, R186, -R187 ;  /* 0x800000bbbabb7221 */ /* 0x000fe20000010000 */
        /* <DEDUP_REMOVED lines=8> */
[----:B------:R-:W-:Y:S01]  /*5c60*/  SHF.L.U32 R128, R127, 0x10, RZ ;  /* 0x000000107f807819 */ /* 0x000fe200000006ff */
[----:B------:R-:W-:Y:S01]  /*5c70*/  FADD.FTZ R163, R192, -R163 ;  /* 0x800000a3c0a37221 */ /* 0x000fe20000010000 */
[----:B------:R-:W-:Y:S01]  /*5c80*/  SHF.L.U32 R0, R0, 0x10, RZ ;  /* 0x0000001000007819 */ /* 0x000fe200000006ff */
[----:B------:R-:W-:Y:S01]  /*5c90*/  FADD.FTZ R162, R162, -R105 ;  /* 0x80000069a2a27221 */ /* 0x000fe20000010000 */
[----:B------:R-:W-:Y:S01]  /*5ca0*/  SHF.R.U32.HI R131, RZ, 0x10, R155 ;  /* 0x00000010ff837819 */ /* 0x000fe2000001169b */
[----:B------:R-:W-:Y:S01]  /*5cb0*/  FFMA.FTZ R128, R189, UR7, R128 ;  /* 0x00000007bd807c23 */ /* 0x000fe20008010080 */
[----:B------:R-:W-:Y:S01]  /*5cc0*/  FFMA.FTZ R176, R176, UR5, R182 ;  /* 0x00000005b0b07c23 */ /* 0x000fe200080100b6 */
[----:B------:R-:W-:Y:S01]  /*5cd0*/  FFMA.FTZ R163, R163, UR7, R0 ;  /* 0x00000007a3a37c23 */ /* 0x000fe20008010000 */
[----:B------:R-:W-:Y:S01]  /*5ce0*/  MOV R0, R144 ;  /* 0x0000009000007202 */ /* 0x000fe20000000f00 */
[----:B------:R1:W-:Y:S01]  /*5cf0*/  F2F.BF16.F32 R133, R128 ;  /* 0x0000008000857304 */ /* 0x0003e20000202000 */
[----:B------:R-:W-:Y:S01]  /*5d00*/  SHF.L.U32 R132, R131, 0x10, RZ ;  /* 0x0000001083847819 */ /* 0x000fe200000006ff */
[----:B------:R-:W-:Y:S01]  /*5d10*/  FADD.FTZ R176, R175, -R176 ;  /* 0x800000b0afb07221 */ /* 0x000fe20000010000 */
[----:B------:R-:W-:Y:S01]  /*5d20*/  SHF.L.U32 R105, R0, 0x10, RZ ;  /* 0x0000001000697819 */ /* 0x000fe200000006ff */
[--C-:B------:R-:W-:Y:S01]  /*5d30*/  FFMA.FTZ R172, R172, UR5, R182.reuse ;  /* 0x00000005acac7c23 */ /* 0x100fe200080100b6 */
[----:B------:R-:W-:Y:S01]  /*5d40*/  MOV R134, R153 ;  /* 0x0000009900867202 */ /* 0x000fe20000000f00 */
[--C-:B------:R-:W-:Y:S01]  /*5d50*/  FFMA.FTZ R165, R165, UR5, R182.reuse ;  /* 0x00000005a5a57c23 */ /* 0x100fe200080100b6 */
[----:B------:R-:W-:Y:S01]  /*5d60*/  FFMA.FTZ R168, R168, UR5, R182 ;  /* 0x00000005a8a87c23 */ /* 0x000fe200080100b6 */
[----:B------:R2:W-:Y:S01]  /*5d70*/  F2F.BF16.F32 R0, R163 ;  /* 0x000000a300007304 */ /* 0x0005e20000202000 */
[----:B-1----:R-:W-:Y:S01]  /*5d80*/  MOV R128, R154 ;  /* 0x0000009a00807202 */ /* 0x002fe20000000f00 */
[----:B------:R-:W-:Y:S01]  /*5d90*/  FFMA.FTZ R129, R162, UR7, R105 ;  /* 0x00000007a2817c23 */ /* 0x000fe20008010069 */
[----:B------:R-:W-:Y:S01]  /*5da0*/  FADD.FTZ R172, R171, -R172 ;  /* 0x800000acabac7221 */ /* 0x000fe20000010000 */
[----:B------:R-:W-:Y:S01]  /*5db0*/  SHF.R.U32.HI R162, RZ, 0x10, R153 ;  /* 0x00000010ffa27819 */ /* 0x000fe20000011699 */
[----:B------:R-:W-:Y:S01]  /*5dc0*/  FADD.FTZ R165, R164, -R165 ;  /* 0x800000a5a4a57221 */ /* 0x000fe20000010000 */
[----:B------:R-:W-:Y:S01]  /*5dd0*/  SHF.L.U32 R131, R128, 0x10, RZ ;  /* 0x0000001080837819 */ /* 0x000fe200000006ff */
[--C-:B------:R-:W-:Y:S01]  /*5de0*/  FFMA.FTZ R170, R170, UR5, R182.reuse ;  /* 0x00000005aaaa7c23 */ /* 0x100fe200080100b6 */
[----:B------:R-:W-:Y:S01]  /*5df0*/  SHF.R.U64 R128, R154, 0x10, R155 ;  /* 0x000000109a807819 */ /* 0x000fe2000000129b */
[--C-:B------:R-:W-:Y:S01]  /*5e00*/  FFMA.FTZ R123, R123, UR5, R182.reuse ;  /* 0x000000057b7b7c23 */ /* 0x100fe200080100b6 */
[----:B------:R-:W-:Y:S01]  /*5e10*/  SHF.R.U32.HI R164, RZ, 0x10, R151 ;  /* 0x00000010ffa47819 */ /* 0x000fe20000011697 */
[----:B------:R-:W-:Y:S01]  /*5e20*/  FFMA.FTZ R193, R193, UR5, R182 ;  /* 0x00000005c1c17c23 */ /* 0x000fe200080100b6 */
[----:B--2---:R-:W-:Y:S01]  /*5e30*/  SHF.L.U32 R163, R128, 0x10, RZ ;  /* 0x0000001080a37819 */ /* 0x004fe200000006ff */
[----:B------:R-:W-:Y:S01]  /*5e40*/  FADD.FTZ R168, R167, -R168 ;  /* 0x800000a8a7a87221 */ /* 0x000fe20000010000 */
[----:B------:R-:W-:Y:S01]  /*5e50*/  SHF.R.U32.HI R104, RZ, 0x10, R145 ;  /* 0x00000010ff687819 */ /* 0x000fe20000011691 */
[----:B------:R-:W-:Y:S01]  /*5e60*/  FADD.FTZ R170, R169, -R170 ;  /* 0x800000aaa9aa7221 */ /* 0x000fe20000010000 */
[----:B------:R-:W-:Y:S01]  /*5e70*/  SHF.L.U32 R169, R164, 0x10, RZ ;  /* 0x00000010a4a97819 */ /* 0x000fe200000006ff */
        /* <DEDUP_REMOVED lines=8> */
[----:B------:R-:W-:Y:S01]  /*5f00*/  FFMA.FTZ R117, R117, UR5, R182 ;  /* 0x0000000575757c23 */ /* 0x000fe200080100b6 */
[----:B------:R-:W-:Y:S01]  /*5f10*/  MOV R162, R152 ;  /* 0x0000009800a27202 */ /* 0x000fe20000000f00 */
[----:B------:R-:W-:Y:S01]  /*5f20*/  FFMA.FTZ R169, R124, UR7, R169 ;  /* 0x000000077ca97c23 */ /* 0x000fe200080100a9 */
[----:B------:R-:W-:Y:S01]  /*5f30*/  FFMA.FTZ R193, R193, UR7, R104 ;  /* 0x00000007c1c17c23 */ /* 0x000fe20008010068 */
[----:B------:R-:W-:Y:S01]  /*5f40*/  FFMA.FTZ R167, R168, UR7, R163 ;  /* 0x00000007a8a77c23 */ /* 0x000fe200080100a3 */
[----:B------:R-:W-:Y:S01]  /*5f50*/  SHF.L.U32 R163, R162, 0x10, RZ ;  /* 0x00000010a2a37819 */ /* 0x000fe200000006ff */
[----:B------:R-:W-:Y:S01]  /*5f60*/  FFMA.FTZ R132, R165, UR7, R132 ;  /* 0x00000007a5847c23 */ /* 0x000fe20008010084 */
[----:B------:R-:W-:Y:S01]  /*5f70*/  SHF.R.U64 R162, R152, 0x10, R153 ;  /* 0x0000001098a27819 */ /* 0x000fe20000001299 */
[----:B------:R-:W-:Y:S01]  /*5f80*/  FADD.FTZ R117, R118, -R117 ;  /* 0x8000007576757221 */ /* 0x000fe20000010000 */
[----:B------:R-:W-:Y:S01]  /*5f90*/  SHF.L.U32 R124, R123, 0x10, RZ ;  /* 0x000000107b7c7819 */ /* 0x000fe200000006ff */
[--C-:B------:R-:W-:Y:S01]  /*5fa0*/  FFMA.FTZ R190, R190, UR5, R182.reuse ;  /* 0x00000005bebe7c23 */ /* 0x100fe200080100b6 */
[----:B------:R-:W-:Y:S01]  /*5fb0*/  SHF.R.U64 R104, R144, 0x10, R145 ;  /* 0x0000001090687819 */ /* 0x000fe20000001291 */
[----:B------:R-:W-:Y:S01]  /*5fc0*/  FFMA.FTZ R121, R121, UR5, R182 ;  /* 0x0000000579797c23 */ /* 0x000fe200080100b6 */
[----:B------:R-:W-:Y:S01]  /*5fd0*/  SHF.L.U32 R165, R162, 0x10, RZ ;  /* 0x00000010a2a57819 */ /* 0x000fe200000006ff */
[----:B------:R-:W-:Y:S01]  /*5fe0*/  FFMA.FTZ R117, R117, UR7, R124 ;  /* 0x0000000775757c23 */ /* 0x000fe2000801007c */
[----:B------:R-:W-:Y:S01]  /*5ff0*/  SHF.R.U64 R123, R150, 0x10, R151 ;  /* 0x00000010967b7819 */ /* 0x000fe20000001297 */
[----:B------:R-:W-:Y:S01]  /*6000*/  FADD.FTZ R191, R191, -R190 ;  /* 0x800000bebfbf7221 */ /* 0x000fe20000010000 */
[----:B------:R-:W-:Y:S01]  /*6010*/  SHF.L.U32 R104, R104, 0x10, RZ ;  /* 0x0000001068687819 */ /* 0x000fe200000006ff */
[--C-:B------:R-:W-:Y:S01]  /*6020*/  FFMA.FTZ R119, R119, UR5, R182.reuse ;  /* 0x0000000577777c23 */ /* 0x100fe200080100b6 */
[----:B------:R-:W-:Y:S01]  /*6030*/  SHF.L.U32 R124, R123, 0x10, RZ ;  /* 0x000000107b7c7819 */ /* 0x000fe200000006ff */
[----:B------:R-:W-:Y:S01]  /*6040*/  FFMA.FTZ R165, R170, UR7, R165 ;  /* 0x00000007aaa57c23 */ /* 0x000fe200080100a5 */
[----:B------:R-:W-:Y:S01]  /*6050*/  FADD.FTZ R121, R122, -R121 ;  /* 0x800000797a797221 */ /* 0x000fe20000010000 */
[----:B------:R-:W-:Y:S01]  /*6060*/  SHF.R.U32.HI R123, RZ, 0x10, R149 ;  /* 0x00000010ff7b7819 */ /* 0x000fe20000011695 */
[----:B------:R-:W-:Y:S01]  /*6070*/  FFMA.FTZ R139, R139, UR5, R182 ;  /* 0x000000058b8b7c23 */ /* 0x000fe200080100b6 */
[----:B------:R-:W-:Y:S01]  /*6080*/  FFMA.FTZ R104, R191, UR7, R104 ;  /* 0x00000007bf687c23 */ /* 0x000fe20008010068 */
[----:B------:R-:W-:Y:S01]  /*6090*/  FADD.FTZ R119, R120, -R119 ;  /* 0x8000007778777221 */ /* 0x000fe20000010000 */
[----:B------:R-:W-:Y:S01]  /*60a0*/  FFMA.FTZ R121, R121, UR7, R124 ;  /* 0x0000000779797c23 */ /* 0x000fe2000801007c */
[----:B------:R-:W-:Y:S01]  /*60b0*/  F2F.BF16.F32 R120, R165 ;  /* 0x000000a500787304 */ /* 0x000fe20000202000 */
[----:B------:R-:W-:Y:S01]  /*60c0*/  SHF.L.U32 R124, R123, 0x10, RZ ;  /* 0x000000107b7c7819 */ /* 0x000fe200000006ff */
[----:B------:R-:W-:Y:S01]  /*60d0*/  FADD.FTZ R139, R140, -R139 ;  /* 0x8000008b8c8b7221 */ /* 0x000fe20000010000 */
[--C-:B------:R-:W-:Y:S01]  /*60e0*/  FFMA.FTZ R185, R185, UR5, R182.reuse ;  /* 0x00000005b9b97c23 */ /* 0x100fe200080100b6 */
[----:B------:R-:W-:Y:S01]  /*60f0*/  MOV R127, R155 ;  /* 0x0000009b007f7202 */ /* 0x000fe20000000f00 */
[----:B------:R-:W-:Y:S01]  /*6100*/  FFMA.FTZ R125, R125, UR5, R182 ;  /* 0x000000057d7d7c23 */ /* 0x000fe200080100b6 */
[----:B------:R-:W-:Y:S01]  /*6110*/  FFMA.FTZ R123, R139, UR7, R124 ;  /* 0x000000078b7b7c23 */ /* 0x000fe2000801007c */
[--C-:B------:R-:W-:Y:S01]  /*6120*/  FFMA.FTZ R178, R178, UR5, R182.reuse ;  /* 0x00000005b2b27c23 */ /* 0x100fe200080100b6 */
[----:B------:R1:W-:Y:S01]  /*6130*/  F2F.BF16.F32 R165, R117 ;  /* 0x0000007500a57304 */ /* 0x0003e20000202000 */
[----:B------:R-:W-:Y:S01]  /*6140*/  MOV R162, R151 ;  /* 0x0000009700a27202 */ /* 0x000fe20000000f00 */
[----:B------:R-:W-:Y:S01]  /*6150*/  FADD.FTZ R185, R184, -R185 ;  /* 0x800000b9b8b97221 */ /* 0x000fe20000010000 */
[----:B------:R-:W-:Y:S01]  /*6160*/  FFMA.FTZ R137, R137, UR5, R182 ;  /* 0x0000000589897c23 */ /* 0x000fe200080100b6 */
[----:B------:R-:W-:Y:S01]  /*6170*/  FFMA.FTZ R130, R181, UR7, R130 ;  /* 0x00000007b5827c23 */ /* 0x000fe20008010082 */
[----:B------:R-:W-:Y:S01]  /*6180*/  SHF.L.U32 R127, R127, 0x10, RZ ;  /* 0x000000107f7f7819 */ /* 0x000fe200000006ff */
[----:B------:R-:W-:Y:S01]  /*6190*/  FADD.FTZ R125, R126, -R125 ;  /* 0x8000007d7e7d7221 */ /* 0x000fe20000010000 */
[----:B------:R-:W-:Y:S01]  /*61a0*/  FADD.FTZ R178, R177, -R178 ;  /* 0x800000b2b1b27221 */ /* 0x000fe20000010000 */
[----:B------:R2:W-:Y:S01]  /*61b0*/  F2F.BF16.F32 R106, R104 ;  /* 0x00000068006a7304 */ /* 0x0005e20000202000 */
[----:B-1----:R-:W-:Y:S01]  /*61c0*/  MOV R117, R148 ;  /* 0x0000009400757202 */ /* 0x002fe20000000f00 */
[--C-:B------:R-:W-:Y:S01]  /*61d0*/  FFMA.FTZ R135, R135, UR5, R182.reuse ;  /* 0x0000000587877c23 */ /* 0x100fe200080100b6 */
[----:B------:R-:W-:Y:S01]  /*61e0*/  SHF.L.U32 R162, R162, 0x10, RZ ;  /* 0x00000010a2a27819 */ /* 0x000fe200000006ff */
[----:B------:R-:W-:Y:S01]  /*61f0*/  FADD.FTZ R137, R138, -R137 ;  /* 0x800000898a897221 */ /* 0x000fe20000010000 */
[----:B------:R-:W-:Y:S01]  /*6200*/  SHF.L.U32 R124, R117, 0x10, RZ ;  /* 0x00000010757c7819 */ /* 0x000fe200000006ff */
[--C-:B------:R-:W-:Y:S01]  /*6210*/  FFMA.FTZ R180, R180, UR5, R182.reuse ;  /* 0x00000005b4b47c23 */ /* 0x100fe200080100b6 */
[----:B------:R-:W-:Y:S01]  /*6220*/  SHF.R.U64 R117, R148, 0x10, R149 ;  /* 0x0000001094757819 */ /* 0x000fe20000001295 */
[----:B------:R-:W-:Y:S01]  /*6230*/  FFMA.FTZ R160, R160, UR5, R182 ;  /* 0x00000005a0a07c23 */ /* 0x000fe200080100b6 */
[----:B--2---:R-:W-:Y:S01]  /*6240*/  SHF.R.U64 R104, R156, 0x10, R157 ;  /* 0x000000109c687819 */ /* 0x004fe2000000129d */
[----:B------:R-:W1:Y:S01]  /*6250*/  F2F.BF16.F32 R105, R193 ;  /* 0x000000c100697304 */ /* 0x000e620000202000 */
[----:B------:R-:W-:Y:S01]  /*6260*/  SHF.L.U32 R126, R117, 0x10, RZ ;  /* 0x00000010757e7819 */ /* 0x000fe200000006ff */
[----:B------:R-:W-:Y:S01]  /*6270*/  FFMA.FTZ R127, R178, UR7, R127 ;  /* 0x00000007b27f7c23 */ /* 0x000fe2000801007f */
[----:B------:R-:W-:Y:S01]  /*6280*/  SHF.L.U32 R104, R104, 0x10, RZ ;  /* 0x0000001068687819 */ /* 0x000fe200000006ff */
[----:B------:R-:W-:Y:S01]  /*6290*/  FADD.FTZ R135, R136, -R135 ;  /* 0x8000008788877221 */ /* 0x000fe20000010000 */
[----:B------:R-:W-:Y:S01]  /*62a0*/  MOV R122, R149 ;  /* 0x00000095007a7202 */ /* 0x000fe20000000f00 */
[----:B------:R-:W-:Y:S01]  /*62b0*/  FFMA.FTZ R119, R119, UR7, R162 ;  /* 0x0000000777777c23 */ /* 0x000fe200080100a2 */
[--C-:B------:R-:W-:Y:S01]  /*62c0*/  SHF.R.U64 R117, R146, 0x10, R147.reuse ;  /* 0x0000001092757819 */ /* 0x100fe20000001293 */
[----:B------:R-:W-:Y:S01]  /*62d0*/  FFMA.FTZ R104, R185, UR7, R104 ;  /* 0x00000007b9687c23 */ /* 0x000fe20008010068 */
[----:B------:R-:W-:Y:S01]  /*62e0*/  F2F.BF16.F32 R107, R107 ;  /* 0x0000006b006b7304 */ /* 0x000fe20000202000 */
[----:B------:R-:W-:Y:S01]  /*62f0*/  SHF.L.U32 R122, R122, 0x10, RZ ;  /* 0x000000107a7a7819 */ /* 0x000fe200000006ff */
[----:B------:R-:W-:Y:S01]  /*6300*/  FFMA.FTZ R124, R125, UR7, R124 ;  /* 0x000000077d7c7c23 */ /* 0x000fe2000801007c */
[----:B------:R-:W-:Y:S01]  /*6310*/  FFMA.FTZ R126, R137, UR7, R126 ;  /* 0x00000007897e7c23 */ /* 0x000fe2000801007e */
[----:B------:R-:W-:Y:S01]  /*6320*/  MOV R136, R147 ;  /* 0x0000009300887202 */ /* 0x000fe20000000f00 */
[--C-:B------:R-:W-:Y:S01]  /*6330*/  FFMA.FTZ R174, R174, UR5, R182.reuse ;  /* 0x00000005aeae7c23 */ /* 0x100fe200080100b6 */
[----:B------:R-:W-:Y:S01]  /*6340*/  FFMA.FTZ R161, R161, UR5, R182 ;  /* 0x00000005a1a17c23 */ /* 0x000fe200080100b6 */
[----:B------:R-:W-:Y:S01]  /*6350*/  SHF.L.U32 R125, R117, 0x10, RZ ;  /* 0x00000010757d7819 */ /* 0x000fe200000006ff */
[----:B------:R-:W2:Y:S01]  /*6360*/  F2F.BF16.F32 R130, R130 ;  /* 0x0000008200827304 */ /* 0x000ea20000202000 */
[----:B------:R-:W-:Y:S01]  /*6370*/  SHF.R.U32.HI R137, RZ, 0x10, R147 ;  /* 0x00000010ff897819 */ /* 0x000fe20000011693 */
[----:B------:R-:W-:Y:S01]  /*6380*/  FADD.FTZ R180, R179, -R180 ;  /* 0x800000b4b3b47221 */ /* 0x000fe20000010000 */
[----:B------:R-:W-:Y:S01]  /*6390*/  FFMA.FTZ R166, R166, UR5, R182 ;  /* 0x00000005a6a67c23 */ /* 0x000fe200080100b6 */
[----:B------:R-:W-:Y:S01]  /*63a0*/  FADD.FTZ R160, R143, -R160 ;  /* 0x800000a08fa07221 */ /* 0x000fe20000010000 */
[----:B------:R-:W-:Y:S01]  /*63b0*/  MOV R117, R146 ;  /* 0x0000009200757202 */ /* 0x000fe20000000f00 */
[----:B------:R-:W-:Y:S01]  /*63c0*/  FADD.FTZ R174, R173, -R174 ;  /* 0x800000aeadae7221 */ /* 0x000fe20000010000 */
[----:B------:R-:W-:Y:S01]  /*63d0*/  SHF.L.U32 R136, R136, 0x10, RZ ;  /* 0x0000001088887819 */ /* 0x000fe200000006ff */
[----:B------:R-:W3:Y:S01]  /*63e0*/  F2F.BF16.F32 R104, R104 ;  /* 0x0000006800687304 */ /* 0x000ee20000202000 */
[----:B------:R-:W-:Y:S01]  /*63f0*/  FFMA.FTZ R122, R135, UR7, R122 ;  /* 0x00000007877a7c23 */ /* 0x000fe2000801007a */
[----:B------:R-:W-:Y:S01]  /*6400*/  FADD.FTZ R161, R158, -R161 ;  /* 0x800000a19ea17221 */ /* 0x000fe20000010000 */
[----:B------:R-:W-:Y:S01]  /*6410*/  SHF.L.U32 R137, R137, 0x10, RZ ;  /* 0x0000001089897819 */ /* 0x000fe200000006ff */
[----:B------:R-:W-:Y:S01]  /*6420*/  FFMA.FTZ R131, R180, UR7, R131 ;  /* 0x00000007b4837c23 */ /* 0x000fe20008010083 */
[----:B------:R-:W-:Y:S01]  /*6430*/  FFMA.FTZ R160, R160, UR7, R125 ;  /* 0x00000007a0a07c23 */ /* 0x000fe2000801007d */
[----:B------:R-:W-:Y:S01]  /*6440*/  FADD.FTZ R166, R159, -R166 ;  /* 0x800000a69fa67221 */ /* 0x000fe20000010000 */
[----:B------:R-:W-:Y:S01]  /*6450*/  FFMA.FTZ R163, R174, UR7, R163 ;  /* 0x00000007aea37c23 */ /* 0x000fe200080100a3 */
[----:B------:R-:W-:Y:S01]  /*6460*/  F2F.BF16.F32 R127, R127 ;  /* 0x0000007f007f7304 */ /* 0x000fe20000202000 */
[----:B------:R-:W-:Y:S01]  /*6470*/  FFMA.FTZ R141, R141, UR5, R182 ;  /* 0x000000058d8d7c23 */ /* 0x000fe200080100b6 */
[----:B------:R-:W-:Y:S01]  /*6480*/  FFMA.FTZ R166, R166, UR7, R137 ;  /* 0x00000007a6a67c23 */ /* 0x000fe20008010089 */
[----:B------:R-:W4:Y:S01]  /*6490*/  LDC.64 R172, c[0x0][0x470] ;  /* 0x00011c00ffac7b82 */ /* 0x000f220000000a00 */
[----:B-1----:R-:W-:Y:S01]  /*64a0*/  PRMT R125, R0, 0x5410, R105 ;  /* 0x00005410007d7816 */ /* 0x002fe20000000069 */
[----:B------:R-:W-:Y:S01]  /*64b0*/  FADD.FTZ R141, R142, -R141 ;  /* 0x8000008d8e8d7221 */ /* 0x000fe20000010000 */
[----:B--2---:R-:W-:Y:S01]  /*64c0*/  PRMT R139, R107, 0x5410, R130 ;  /* 0x000054106b8b7816 */ /* 0x004fe20000000082 */
[----:B------:R-:W-:Y:S01]  /*64d0*/  IMAD.WIDE.U32 R106, R106, 0x10000, RZ ;  /* 0x000100006a6a7825 */ /* 0x000fe200078e00ff */
[----:B------:R-:W-:Y:S01]  /*64e0*/  F2F.BF16.F32 R132, R132 ;  /* 0x0000008400847304 */ /* 0x000fe20000202000 */
[----:B------:R-:W-:-:S02]  /*64f0*/  IADD3 R171, PT, PT, R2, 0x500, RZ ;  /* 0x0000050002ab7810 */ /* 0x000fc40007ffe0ff */
[----:B---3--:R-:W-:Y:S01]  /*6500*/  IMAD.WIDE.U32 R104, R104, 0x10000, RZ ;  /* 0x0001000068687825 */ /* 0x008fe200078e00ff */
[----:B------:R-:W-:-:S04]  /*6510*/  IADD3 R177, PT, PT, R2, 0x600, RZ ;  /* 0x0000060002b17810 */ /* 0x000fc80007ffe0ff */
[----:B------:R-:W-:Y:S08]  /*6520*/  F2F.BF16.F32 R119, R119 ;  /* 0x0000007700777304 */ /* 0x000ff00000202000 */
[----:B------:R1:W2:Y:S08]  /*6530*/  F2F.BF16.F32 R118, R169 ;  /* 0x000000a900767304 */ /* 0x0002b00000202000 */
[----:B------:R-:W3:Y:S01]  /*6540*/  F2F.BF16.F32 R128, R128 ;  /* 0x0000008000807304 */ /* 0x000ee20000202000 */
[----:B-1----:R-:W-:-:S02]  /*6550*/  IADD3 R169, PT, PT, R2, 0x400, RZ ;  /* 0x0000040002a97810 */ /* 0x002fc40007ffe0ff */
[----:B--2---:R-:W-:-:S05]  /*6560*/  PRMT R143, R119, 0x5410, R118 ;  /* 0x00005410778f7816 */ /* 0x004fca0000000076 */
[----:B------:R1:W-:Y:S01]  /*6570*/  F2F.BF16.F32 R135, R124 ;  /* 0x0000007c00877304 */ /* 0x0003e20000202000 */
[----:B---3--:R-:W-:-:S07]  /*6580*/  IMAD.WIDE.U32 R118, R128, 0x10000, RZ ;  /* 0x0001000080767825 */ /* 0x008fce00078e00ff */
[----:B------:R-:W2:Y:S01]  /*6590*/  F2F.BF16.F32 R121, R121 ;  /* 0x0000007900797304 */ /* 0x000ea20000202000 */
[----:B-1----:R-:W-:Y:S01]  /*65a0*/  SHF.L.U32 R124, R117, 0x10, RZ ;  /* 0x00000010757c7819 */ /* 0x002fe200000006ff */
[----:B------:R-:W-:Y:S02]  /*65b0*/  FFMA.FTZ R117, R161, UR7, R136 ;  /* 0x00000007a1757c23 */ /* 0x000fe40008010088 */
[----:B------:R-:W1:Y:S02]  /*65c0*/  LDC.64 R136, c[0x0][0x478] ;  /* 0x00011e00ff887b82 */ /* 0x000e640000000a00 */
[----:B------:R-:W-:Y:S01]  /*65d0*/  FFMA.FTZ R175, R141, UR7, R124 ;  /* 0x000000078daf7c23 */ /* 0x000fe2000801007c */
[----:B------:R-:W-:Y:S01]  /*65e0*/  PRMT R141, R127, 0x5410, R132 ;  /* 0x000054107f8d7816 */ /* 0x000fe20000000084 */
[----:B------:R-:W-:Y:S01]  /*65f0*/  F2F.BF16.F32 R129, R129 ;  /* 0x0000008100817304 */ /* 0x000fe20000202000 */
[----:B------:R-:W-:Y:S02]  /*6600*/  LOP3.LUT R127, R125, R107, RZ, 0xfc, !PT ;  /* 0x0000006b7d7f7212 */ /* 0x000fe400078efcff */
[----:B------:R-:W-:-:S02]  /*6610*/  LOP3.LUT R125, R139, R105, RZ, 0xfc, !PT ;  /* 0x000000698b7d7212 */ /* 0x000fc400078efcff */
[----:B------:R-:W-:Y:S01]  /*6620*/  LOP3.LUT R124, R104, R133, RZ, 0xfc, !PT ;  /* 0x00000085687c7212 */ /* 0x000fe200078efcff */
[----:B----4-:R-:W-:Y:S02]  /*6630*/  IMAD.WIDE.U32 R132, R2, 0x8, R172 ;  /* 0x0000000802847825 */ /* 0x010fe400078e00ac */
[----:B------:R-:W-:Y:S02]  /*6640*/  F2F.BF16.F32 R122, R122 ;  /* 0x0000007a007a7304 */ /* 0x000fe40000202000 */
[----:B--2---:R-:W-:-:S06]  /*6650*/  IMAD.WIDE.U32 R104, R121, 0x10000, RZ ;  /* 0x0001000079687825 */ /* 0x004fcc00078e00ff */
[----:B------:R-:W2:Y:S08]  /*6660*/  F2F.BF16.F32 R123, R123 ;  /* 0x0000007b007b7304 */ /* 0x000eb00000202000 */
[----:B------:R3:W-:Y:S01]  /*6670*/  F2F.BF16.F32 R174, R160 ;  /* 0x000000a000ae7304 */ /* 0x0007e20000202000 */
[----:B--2---:R-:W-:-:S07]  /*6680*/  PRMT R159, R122, 0x5410, R123 ;  /* 0x000054107a9f7816 */ /* 0x004fce000000007b */
[----:B------:R-:W2:Y:S01]  /*6690*/  F2F.BF16.F32 R131, R131 ;  /* 0x0000008300837304 */ /* 0x000ea20000202000 */
[----:B---3--:R-:W3:Y:S01]  /*66a0*/  LDC.64 R160, c[0x0][0x468] ;  /* 0x00011a00ffa07b82 */ /* 0x008ee20000000a00 */
[----:B------:R-:W-:Y:S02]  /*66b0*/  LOP3.LUT R123, R141, R119, RZ, 0xfc, !PT ;  /* 0x000000778d7b7212 */ /* 0x000fe400078efcff */
[----:B------:R-:W-:-:S04]  /*66c0*/  LOP3.LUT R119, R143, R105, RZ, 0xfc, !PT ;  /* 0x000000698f777212 */ /* 0x000fc800078efcff */
[----:B------:R-:W-:Y:S01]  /*66d0*/  F2F.BF16.F32 R134, R134 ;  /* 0x0000008600867304 */ /* 0x000fe20000202000 */
[----:B--2---:R-:W-:-:S07]  /*66e0*/  LOP3.LUT R122, R118, R131, RZ, 0xfc, !PT ;  /* 0x00000083767a7212 */ /* 0x004fce00078efcff */
[----:B------:R-:W2:Y:S01]  /*66f0*/  F2F.BF16.F32 R167, R167 ;  /* 0x000000a700a77304 */ /* 0x000ea20000202000 */
[----:B------:R-:W-:Y:S01]  /*6700*/  LOP3.LUT R118, R104, R165, RZ, 0xfc, !PT ;  /* 0x000000a568767212 */ /* 0x000fe200078efcff */
[----:B------:R-:W-:Y:S01]  /*6710*/  IMAD.WIDE.U32 R104, R174, 0x10000, RZ ;  /* 0x00010000ae687825 */ /* 0x000fe200078e00ff */
[----:B------:R-:W-:-:S05]  /*6720*/  IADD3 R165, PT, PT, R2, 0x200, RZ ;  /* 0x0000020002a57810 */ /* 0x000fca0007ffe0ff */
[----:B------:R-:W-:Y:S01]  /*6730*/  F2F.BF16.F32 R117, R117 ;  /* 0x0000007500757304 */ /* 0x000fe20000202000 */
[----:B---3--:R-:W-:-:S04]  /*6740*/  IMAD.WIDE.U32 R130, R2, 0x8, R160 ;  /* 0x0000000802827825 */ /* 0x008fc800078e00a0 */
[----:B------:R-:W-:Y:S01]  /*6750*/  IMAD.WIDE.U32 R142, R169, 0x8, R160 ;  /* 0x00000008a98e7825 */ /* 0x000fe200078e00a0 */
[----:B--2---:R-:W-:Y:S02]  /*6760*/  PRMT R167, R134, 0x5410, R167 ;  /* 0x0000541086a77816 */ /* 0x004fe400000000a7 */
[----:B------:R-:W2:Y:S08]  /*6770*/  F2F.BF16.F32 R0, R166 ;  /* 0x000000a600007304 */ /* 0x000eb00000202000 */
[----:B------:R-:W3:Y:S08]  /*6780*/  F2F.BF16.F32 R163, R163 ;  /* 0x000000a300a37304 */ /* 0x000ef00000202000 */
[----:B------:R4:W0:Y:S08]  /*6790*/  F2F.BF16.F32 R138, R126 ;  /* 0x0000007e008a7304 */ /* 0x0008300000202000 */
[----:B------:R-:W1:Y:S01]  /*67a0*/  F2F.BF16.F32 R175, R175 ;  /* 0x000000af00af7304 */ /* 0x000e620000202000 */
[----:B----4-:R-:W-:Y:S01]  /*67b0*/  LOP3.LUT R126, R106, R129, RZ, 0xfc, !PT ;  /* 0x000000816a7e7212 */ /* 0x010fe200078efcff */
[----:B------:R-:W-:Y:S01]  /*67c0*/  IMAD.WIDE.U32 R106, R120, 0x10000, RZ ;  /* 0x00010000786a7825 */ /* 0x000fe200078e00ff */
[----:B--2---:R-:W-:-:S04]  /*67d0*/  PRMT R129, R117, 0x5410, R0 ;  /* 0x0000541075817816 */ /* 0x004fc80000000000 */
[----:B------:R-:W-:Y:S02]  /*67e0*/  LOP3.LUT R121, R167, R107, RZ, 0xfc, !PT ;  /* 0x0000006ba7797212 */ /* 0x000fe400078efcff */
[----:B---3--:R-:W-:Y:S01]  /*67f0*/  LOP3.LUT R120, R106, R163, RZ, 0xfc, !PT ;  /* 0x000000a36a787212 */ /* 0x008fe200078efcff */
[----:B0-----:R-:W-:Y:S01]  /*6800*/  IMAD.WIDE.U32 R106, R138, 0x10000, RZ ;  /* 0x000100008a6a7825 */ /* 0x001fe200078e00ff */
[C---:B------:R-:W-:Y:S02]  /*6810*/  IADD3 R163, PT, PT, R2.reuse, 0x100, RZ ;  /* 0x0000010002a37810 */ /* 0x040fe40007ffe0ff */
[----:B------:R-:W-:Y:S01]  /*6820*/  LOP3.LUT R105, R129, R105, RZ, 0xfc, !PT ;  /* 0x0000006981697212 */ /* 0x000fe200078efcff */
[--C-:B-1----:R-:W-:Y:S01]  /*6830*/  IMAD.WIDE.U32 R128, R2, 0x8, R136.reuse ;  /* 0x0000000802807825 */ /* 0x102fe200078e0088 */
[----:B------:R-:W-:Y:S02]  /*6840*/  LOP3.LUT R106, R106, R135, RZ, 0xfc, !PT ;  /* 0x000000876a6a7212 */ /* 0x000fe400078efcff */
[----:B------:R-:W-:Y:S01]  /*6850*/  IADD3 R167, PT, PT, R2, 0x300, RZ ;  /* 0x0000030002a77810 */ /* 0x000fe20007ffe0ff */
[----:B------:R-:W-:Y:S01]  /*6860*/  IMAD.WIDE.U32 R134, R163, 0x8, R136 ;  /* 0x00000008a3867825 */ /* 0x000fe200078e0088 */
[----:B------:R0:W-:Y:S01]  /*6870*/  STG.E.64 desc[UR14][R128.64], R126 ;  /* 0x0000007e80007986 */ /* 0x0001e2000c101b0e */
[----:B------:R-:W-:-:S02]  /*6880*/  LOP3.LUT R107, R159, R107, RZ, 0xfc, !PT ;  /* 0x0000006b9f6b7212 */ /* 0x000fc400078efcff */
[--C-:B------:R-:W-:Y:S01]  /*6890*/  IMAD.WIDE.U32 R138, R165, 0x8, R160.reuse ;  /* 0x00000008a58a7825 */ /* 0x100fe200078e00a0 */
[----:B------:R1:W-:Y:S01]  /*68a0*/  STG.E.64 desc[UR14][R130.64], R126 ;  /* 0x0000007e82007986 */ /* 0x0003e2000c101b0e */
[----:B------:R-:W-:Y:S02]  /*68b0*/  LOP3.LUT R104, R104, R175, RZ, 0xfc, !PT ;  /* 0x000000af68687212 */ /* 0x000fe400078efcff */
[--C-:B------:R-:W-:Y:S01]  /*68c0*/  IMAD.WIDE.U32 R140, R167, 0x8, R160.reuse ;  /* 0x00000008a78c7825 */ /* 0x100fe200078e00a0 */
[----:B------:R2:W-:Y:S03]  /*68d0*/  STG.E.64 desc[UR14][R132.64], R126 ;  /* 0x0000007e84007986 */ /* 0x0005e6000c101b0e */
[----:B------:R-:W-:Y:S01]  /*68e0*/  IMAD.WIDE.U32 R158, R171, 0x8, R160 ;  /* 0x00000008ab9e7825 */ /* 0x000fe200078e00a0 */
[----:B------:R3:W-:Y:S03]  /*68f0*/  STG.E.64 desc[UR14][R134.64], R124 ;  /* 0x0000007c86007986 */ /* 0x0007e6000c101b0e */
[----:B0-----:R-:W-:-:S04]  /*6900*/  IMAD.WIDE.U32 R128, R167, 0x8, R136 ;  /* 0x00000008a7807825 */ /* 0x001fc800078e0088 */
[----:B-1----:R-:W-:-:S04]  /*6910*/  IMAD.WIDE.U32 R130, R169, 0x8, R136 ;  /* 0x00000008a9827825 */ /* 0x002fc800078e0088 */
[----:B--2---:R-:W-:-:S04]  /*6920*/  IMAD.WIDE.U32 R126, R165, 0x8, R136 ;  /* 0x00000008a57e7825 */ /* 0x004fc800078e0088 */
[----:B------:R-:W-:-:S04]  /*6930*/  IMAD.WIDE.U32 R132, R171, 0x8, R136 ;  /* 0x00000008ab847825 */ /* 0x000fc800078e0088 */
[----:B---3--:R-:W-:-:S04]  /*6940*/  IMAD.WIDE.U32 R134, R177, 0x8, R136 ;  /* 0x00000008b1867825 */ /* 0x008fc800078e0088 */
[----:B------:R-:W-:-:S04]  /*6950*/  IMAD.WIDE.U32 R136, R163, 0x8, R160 ;  /* 0x00000008a3887825 */ /* 0x000fc800078e00a0 */
[--C-:B------:R-:W-:Y:S01]  /*6960*/  IMAD.WIDE.U32 R162, R163, 0x8, R172.reuse ;  /* 0x00000008a3a27825 */ /* 0x100fe200078e00ac */
[----:B------:R-:W-:Y:S03]  /*6970*/  STG.E.64 desc[UR14][R136.64], R124 ;  /* 0x0000007c88007986 */ /* 0x000fe6000c101b0e */
[--C-:B------:R-:W-:Y:S01]  /*6980*/  IMAD.WIDE.U32 R164, R165, 0x8, R172.reuse ;  /* 0x00000008a5a47825 */ /* 0x100fe200078e00ac */
[----:B------:R-:W-:Y:S03]  /*6990*/  STG.E.64 desc[UR14][R162.64], R124 ;  /* 0x0000007ca2007986 */ /* 0x000fe6000c101b0e */
[--C-:B------:R-:W-:Y:S01]  /*69a0*/  IMAD.WIDE.U32 R166, R167, 0x8, R172.reuse ;  /* 0x00000008a7a67825 */ /* 0x100fe200078e00ac */
[----:B------:R0:W-:Y:S03]  /*69b0*/  STG.E.64 desc[UR14][R126.64], R122 ;  /* 0x0000007a7e007986 */ /* 0x0001e6000c101b0e */
[--C-:B------:R-:W-:Y:S01]  /*69c0*/  IMAD.WIDE.U32 R168, R169, 0x8, R172.reuse ;  /* 0x00000008a9a87825 */ /* 0x100fe200078e00ac */
[----:B------:R-:W-:Y:S03]  /*69d0*/  STG.E.64 desc[UR14][R138.64], R122 ;  /* 0x0000007a8a007986 */ /* 0x000fe6000c101b0e */
[----:B------:R-:W-:Y:S01]  /*69e0*/  IMAD.WIDE.U32 R170, R171, 0x8, R172 ;  /* 0x00000008abaa7825 */ /* 0x000fe200078e00ac */
[----:B------:R-:W-:Y:S03]  /*69f0*/  STG.E.64 desc[UR14][R164.64], R122 ;  /* 0x0000007aa4007986 */ /* 0x000fe6000c101b0e */
[----:B------:R-:W-:Y:S01]  /*6a00*/  IMAD.WIDE.U32 R160, R177, 0x8, R160 ;  /* 0x00000008b1a07825 */ /* 0x000fe200078e00a0 */
[----:B------:R1:W-:Y:S01]  /*6a10*/  STG.E.64 desc[UR14][R128.64], R120 ;  /* 0x0000007880007986 */ /* 0x0003e2000c101b0e */
[----:B0-----:R-:W-:-:S02]  /*6a20*/  PRMT R127, R175, 0x7610, R127 ;  /* 0x00007610af7f7816 */ /* 0x001fc4000000007f */
[----:B------:R-:W-:Y:S01]  /*6a30*/  IMAD.WIDE.U32 R172, R177, 0x8, R172 ;  /* 0x00000008b1ac7825 */ /* 0x000fe200078e00ac */
[----:B------:R-:W-:Y:S04]  /*6a40*/  STG.E.64 desc[UR14][R140.64], R120 ;  /* 0x000000788c007986 */ /* 0x000fe8000c101b0e */
[----:B------:R-:W-:Y:S04]  /*6a50*/  STG.E.64 desc[UR14][R166.64], R120 ;  /* 0x00000078a6007986 */ /* 0x000fe8000c101b0e */
[----:B------:R0:W-:Y:S01]  /*6a60*/  STG.E.64 desc[UR14][R130.64], R118 ;  /* 0x0000007682007986 */ /* 0x0001e2000c101b0e */
[----:B-1----:R-:W-:-:S03]  /*6a70*/  PRMT R128, R174, 0x7610, R128 ;  /* 0x00007610ae807816 */ /* 0x002fc60000000080 */
[----:B------:R-:W-:Y:S01]  /*6a80*/  STG.E.64 desc[UR14][R142.64], R118 ;  /* 0x000000768e007986 */ /* 0x000fe2000c101b0e */
[----:B------:R-:W-:-:S03]  /*6a90*/  PRMT R129, R117, 0x7610, R129 ;  /* 0x0000761075817816 */ /* 0x000fc60000000081 */
        /* <DEDUP_REMOVED lines=8> */
[----:B------:R1:W-:Y:S01]  /*6b20*/  STG.E.64 desc[UR14][R160.64], R104 ;  /* 0x00000068a0007986 */ /* 0x0003e2000c101b0e */
[----:B------:R-:W-:-:S03]  /*6b30*/  PRMT R133, R117, 0x7610, R133 ;  /* 0x0000761075857816 */ /* 0x000fc60000000085 */
[----:B------:R1:W-:Y:S01]  /*6b40*/  STG.E.64 desc[UR14][R172.64], R104 ;  /* 0x00000068ac007986 */ /* 0x0003e2000c101b0e */
[----:B0-----:R-:W-:Y:S01]  /*6b50*/  PRMT R134, R0, 0x7610, R134 ;  /* 0x0000761000867816 */ /* 0x001fe20000000086 */
[----:B------:R-:W-:Y:S06]  /*6b60*/  BRA `(.L_x_1624) ;  /* 0x0000003000e47947 */ /* 0x000fec0003800000 */
.L_x_1621:
        /* <DEDUP_REMOVED lines=25> */
.L_x_1627:
        /* <DEDUP_REMOVED lines=23> */
.L_x_1626:
        /* <DEDUP_REMOVED lines=26> */
.L_x_1629:
        /* <DEDUP_REMOVED lines=26> */
.L_x_1628:
[----:B------:R-:W1:Y:S01]  /*71b0*/  LDC.64 R190, c[0x0][0x468] ;  /* 0x00011a00ffbe7b82 */ /* 0x000e620000000a00 */
        /* <DEDUP_REMOVED lines=10> */
[----:B------:R-:W2:Y:S01]  /*7260*/  LDC.64 R162, c[0x0][0x478] ;  /* 0x00011e00ffa27b82 */ /* 0x000ea20000000a00 */
[----:B------:R-:W-:Y:S01]  /*7270*/  LOP3.LUT R106, R106, 0xffff, R131, 0xf8, !PT ;  /* 0x0000ffff6a6a7812 */ /* 0x000fe200078ef883 */
[----:B--2---:R-:W-:-:S05]  /*7280*/  IMAD.WIDE.U32 R162, R2, 0x8, R162 ;  /* 0x0000000802a27825 */ /* 0x004fca00078e00a2 */
[----:B------:R2:W-:Y:S02]  /*7290*/  STG.E.64 desc[UR14][R162.64], R106 ;  /* 0x0000006aa2007986 */ /* 0x0005e4000c101b0e */
.L_x_1630:
[----:B-12---:R-:W-:-:S05]  /*72a0*/  IMAD.WIDE.U32 R106, R2, 0x8, R190 ;  /* 0x00000008026a7825 */ /* 0x006fca00078e00be */
[----:B------:R1:W-:Y:S01]  /*72b0*/  STG.E.64 desc[UR14][R106.64], R104 ;  /* 0x000000686a007986 */ /* 0x0003e2000c101b0e */
[----:B------:R-:W-:Y:S05]  /*72c0*/  BRA.U !UP3, `(.L_x_1631) ;  /* 0x000000010b207547 */ /* 0x000fea000b800000 */
        /* <DEDUP_REMOVED lines=8> */
.L_x_1631:
        /* <DEDUP_REMOVED lines=27> */
.L_x_1633:
        /* <DEDUP_REMOVED lines=8> */
[----:B-12---:R-:W-:Y:S01]  /*7580*/  FMUL.FTZ R104, R0, UR7 ;  /* 0x0000000700687c20 */ /* 0x006fe20008410000 */
        /* <DEDUP_REMOVED lines=13> */
.L_x_1632:
        /* <DEDUP_REMOVED lines=23> */
.L_x_1635:
        /* <DEDUP_REMOVED lines=15> */
[----:B------:R-:W-:Y:S02]  /*78c0*/  PRMT R107, R189, 0x7610, R107 ;  /* 0x00007610bd6b7816 */ /* 0x000fe4000000006b */
[----:B------:R-:W-:-:S07]  /*78d0*/  PRMT R105, R104, 0x7632, R105 ;  /* 0x0000763268697816 */ /* 0x000fce0000000069 */
.L_x_1634:
[----:B------:R-:W-:Y:S02]  /*78e0*/  LOP3.LUT R0, R0, 0xffff, RZ, 0xc0, !PT ;  /* 0x0000ffff00007812 */ /* 0x000fe400078ec0ff */
[----:B------:R-:W-:-:S03]  /*78f0*/  PRMT R163, R104, 0x5410, R105 ;  /* 0x0000541068a37816 */ /* 0x000fc60000000069 */
[----:B------:R-:W-:Y:S01]  /*7900*/  IMAD.WIDE.U32 R104, R0, 0x10000, RZ ;  /* 0x0001000000687825 */ /* 0x000fe200078e00ff */
[----:B------:R-:W-:-:S04]  /*7910*/  IADD3 R0, PT, PT, R2, 0x100, RZ ;  /* 0x0000010002007810 */ /* 0x000fc80007ffe0ff */
        /* <DEDUP_REMOVED lines=8> */
[----:B------:R-:W-:Y:S02]  /*79a0*/  IADD3 R181, PT, PT, R2, 0x100, RZ ;  /* 0x0000010002b57810 */ /* 0x000fe40007ffe0ff */
[----:B------:R-:W-:-:S03]  /*79b0*/  LOP3.LUT R106, R106, 0xffff, R131, 0xf8, !PT ;  /* 0x0000ffff6a6a7812 */ /* 0x000fc600078ef883 */
[----:B-1----:R-:W-:-:S05]  /*79c0*/  IMAD.WIDE.U32 R162, R181, 0x8, R162 ;  /* 0x00000008b5a27825 */ /* 0x002fca00078e00a2 */
[----:B------:R1:W-:Y:S02]  /*79d0*/  STG.E.64 desc[UR14][R162.64], R106 ;  /* 0x0000006aa2007986 */ /* 0x0003e4000c101b0e */
.L_x_1636:
[----:B-1----:R-:W-:-:S05]  /*79e0*/  IMAD.WIDE.U32 R106, R0, 0x8, R190 ;  /* 0x00000008006a7825 */ /* 0x002fca00078e00be */
        /* <DEDUP_REMOVED lines=10> */
.L_x_1637:
        /* <DEDUP_REMOVED lines=29> */
.L_x_1639:
        /* <DEDUP_REMOVED lines=23> */
.L_x_1638:
        /* <DEDUP_REMOVED lines=24> */
.L_x_1641:
        /* <DEDUP_REMOVED lines=18> */
.L_x_1640:
        /* <DEDUP_REMOVED lines=16> */
.L_x_1642:
[----:B------:R2:W-:Y:S01]  /*8170*/  STG.E.64 desc[UR14][R106.64], R104 ;  /* 0x000000686a007986 */ /* 0x0005e2000c101b0e */
[----:B------:R-:W-:Y:S05]  /*8180*/  BRA.U !UP3, `(.L_x_1643) ;  /* 0x000000010b207547 */ /* 0x000fea000b800000 */
[----:B--2---:R-:W2:Y:S01]  /*8190*/  LDC.64 R106, c[0x0][0x470] ;  /* 0x00011c00ff6a7b82 */ /* 0x004ea20000000a00 */
[----:B------:R-:W-:Y:S02]  /*81a0*/  LOP3.LUT R104, R128, 0xffff, RZ, 0xc0, !PT ;  /* 0x0000ffff80687812 */ /* 0x000fe400078ec0ff */
[----:B-1----:R-:W-:-:S03]  /*81b0*/  PRMT R163, R129, 0x5410, R130 ;  /* 0x0000541081a37816 */ /* 0x002fc60000000082 */
[----:B------:R-:W-:-:S05]  /*81c0*/  IMAD.WIDE.U32 R104, R104, 0x10000, RZ ;  /* 0x0001000068687825 */ /* 0x000fca00078e00ff */
[----:B------:R-:W-:Y:S02]  /*81d0*/  LOP3.LUT R105, R163, R105, RZ, 0xfc, !PT ;  /* 0x00000069a3697212 */ /* 0x000fe400078efcff */
[----:B------:R-:W-:Y:S01]  /*81e0*/  LOP3.LUT R104, R104, 0xffff, R127, 0xf8, !PT ;  /* 0x0000ffff68687812 */ /* 0x000fe200078ef87f */
[----:B--2---:R-:W-:-:S05]  /*81f0*/  IMAD.WIDE.U32 R106, R175, 0x8, R106 ;  /* 0x00000008af6a7825 */ /* 0x004fca00078e006a */
[----:B------:R3:W-:Y:S02]  /*8200*/  STG.E.64 desc[UR14][R106.64], R104 ;  /* 0x000000686a007986 */ /* 0x0007e4000c101b0e */
.L_x_1643:
[----:B------:R-:W-:Y:S05]  /*8210*/  BRA.U !UP0, `(.L_x_1644) ;  /* 0x0000000108c47547 */ /* 0x000fea000b800000 */
[----:B------:R-:W-:Y:S05]  /*8220*/  BRA.U !UP3, `(.L_x_1645) ;  /* 0x000000010b647547 */ /* 0x000fea000b800000 */
[--C-:B------:R-:W-:Y:S01]  /*8230*/  FFMA.FTZ R172, R172, UR5, R182.reuse ;  /* 0x00000005acac7c23 */ /* 0x100fe200080100b6 */
[--C-:B------:R-:W-:Y:S01]  /*8240*/  FFMA.FTZ R168, R168, UR5, R182.reuse ;  /* 0x00000005a8a87c23 */ /* 0x100fe200080100b6 */
[--C-:B------:R-:W-:Y:S01]  /*8250*/  FFMA.FTZ R174, R174, UR5, R182.reuse ;  /* 0x00000005aeae7c23 */ /* 0x100fe200080100b6 */
[----:B------:R-:W-:Y:S01]  /*8260*/  FFMA.FTZ R170, R170, UR5, R182 ;  /* 0x00000005aaaa7c23 */ /* 0x000fe200080100b6 */
[----:B--23--:R-:W-:Y:S01]  /*8270*/  FADD.FTZ R104, R171, -R172 ;  /* 0x800000acab687221 */ /* 0x00cfe20000010000 */
        /* <DEDUP_REMOVED lines=8> */
[----:B-1----:R-:W-:Y:S02]  /*8300*/  F2FP.BF16.F32.PACK_AB R163, R105, R0 ;  /* 0x0000000069a3723e */ /* 0x002fe400000010ff */
        /* <DEDUP_REMOVED lines=11> */
.L_x_1645:
        /* <DEDUP_REMOVED lines=9> */
[----:B--23--:R-:W-:Y:S01]  /*8450*/  FMUL.FTZ R107, R168, UR7 ;  /* 0x00000007a86b7c20 */ /* 0x00cfe20008410000 */
[----:B------:R-:W-:Y:S01]  /*8460*/  FMUL.FTZ R174, R174, UR7 ;  /* 0x00000007aeae7c20 */ /* 0x000fe20008410000 */
[----:B------:R-:W-:-:S03]  /*8470*/  FMUL.FTZ R105, R170, UR7 ;  /* 0x00000007aa697c20 */ /* 0x000fc60008410000 */
[----:B------:R-:W-:Y:S02]  /*8480*/  F2FP.BF16.F32.PACK_AB R107, R107, R172 ;  /* 0x000000ac6b6b723e */ /* 0x000fe400000010ff */
[----:B------:R-:W-:Y:S02]  /*8490*/  F2FP.BF16.F32.PACK_AB R174, R105, R174 ;  /* 0x000000ae69ae723e */ /* 0x000fe400000010ff */
[C---:B------:R-:W-:Y:S02]  /*84a0*/  PRMT R105, R107.reuse, 0x7632, R105 ;  /* 0x000076326b697816 */ /* 0x040fe40000000069 */
[----:B------:R-:W-:Y:S02]  /*84b0*/  PRMT R104, R107, 0x7610, R104 ;  /* 0x000076106b687816 */ /* 0x000fe40000000068 */
[C---:B------:R-:W-:Y:S02]  /*84c0*/  PRMT R0, R174.reuse, 0x7632, R0 ;  /* 0x00007632ae007816 */ /* 0x040fe40000000000 */
[----:B-1----:R-:W-:-:S02]  /*84d0*/  PRMT R163, R174, 0x7610, R163 ;  /* 0x00007610aea37816 */ /* 0x002fc400000000a3 */
[----:B------:R-:W-:Y:S02]  /*84e0*/  PRMT R134, R105, 0x7610, R134 ;  /* 0x0000761069867816 */ /* 0x000fe40000000086 */
[----:B------:R-:W-:Y:S02]  /*84f0*/  PRMT R133, R104, 0x7610, R133 ;  /* 0x0000761068857816 */ /* 0x000fe40000000085 */
[----:B------:R-:W-:Y:S02]  /*8500*/  PRMT R132, R0, 0x7610, R132 ;  /* 0x0000761000847816 */ /* 0x000fe40000000084 */
[----:B------:R-:W-:Y:S01]  /*8510*/  PRMT R131, R163, 0x7610, R131 ;  /* 0x00007610a3837816 */ /* 0x000fe20000000083 */
[----:B------:R-:W-:Y:S06]  /*8520*/  BRA `(.L_x_1646) ;  /* 0x0000000000a87947 */ /* 0x000fec0003800000 */
.L_x_1644:
        /* <DEDUP_REMOVED lines=24> */
.L_x_1647:
        /* <DEDUP_REMOVED lines=15> */
[----:B-1----:R-:W-:Y:S02]  /*87a0*/  PRMT R163, R105, 0x7610, R163 ;  /* 0x0000761069a37816 */ /* 0x002fe400000000a3 */
[C---:B------:R-:W-:Y:S02]  /*87b0*/  PRMT R105, R107.reuse, 0x7632, R105 ;  /* 0x000076326b697816 */ /* 0x040fe40000000069 */
[----:B------:R-:W-:-:S07]  /*87c0*/  PRMT R104, R107, 0x7610, R104 ;  /* 0x000076106b687816 */ /* 0x000fce0000000068 */
.L_x_1646:
        /* <DEDUP_REMOVED lines=16> */
.L_x_1648:
        /* <DEDUP_REMOVED lines=10> */
.L_x_1649:
        /* <DEDUP_REMOVED lines=27> */
.L_x_1651:
        /* <DEDUP_REMOVED lines=19> */
[----:B------:R-:W-:Y:S01]  /*8c50*/  PRMT R131, R117, 0x7610, R131 ;  /* 0x0000761075837816 */ /* 0x000fe20000000083 */
[----:B------:R-:W-:Y:S06]  /*8c60*/  BRA `(.L_x_1652) ;  /* 0x0000000000987947 */ /* 0x000fec0003800000 */
.L_x_1650:
        /* <DEDUP_REMOVED lines=22> */
.L_x_1653:
        /* <DEDUP_REMOVED lines=11> */
[----:B--23--:R-:W-:-:S03]  /*8e80*/  FMUL.FTZ R104, R123, UR7 ;  /* 0x000000077b687c20 */ /* 0x00cfc60008410000 */
[----:B------:R-:W-:Y:S02]  /*8e90*/  F2FP.BF16.F32.PACK_AB R117, R0, R117 ;  /* 0x000000750075723e */ /* 0x000fe400000010ff */
[----:B------:R-:W-:Y:S02]  /*8ea0*/  F2FP.BF16.F32.PACK_AB R104, R104, R119 ;  /* 0x000000776868723e */ /* 0x000fe400000010ff */
[----:B------:R-:W-:Y:S02]  /*8eb0*/  PRMT R0, R117, 0x7632, R0 ;  /* 0x0000763275007816 */ /* 0x000fe40000000000 */
[----:B------:R-:W-:-:S07]  /*8ec0*/  PRMT R105, R104, 0x7632, R105 ;  /* 0x0000763268697816 */ /* 0x000fce0000000069 */
.L_x_1652:
        /* <DEDUP_REMOVED lines=8> */
[----:B------:R-:W2:Y:S01]  /*8f50*/  LDC.64 R120, c[0x0][0x478] ;  /* 0x00011e00ff787b82 */ /* 0x000ea20000000a00 */
[----:B------:R-:W-:Y:S02]  /*8f60*/  LOP3.LUT R118, R132, 0xffff, RZ, 0xc0, !PT ;  /* 0x0000ffff84767812 */ /* 0x000fe400078ec0ff */
[----:B------:R-:W-:-:S03]  /*8f70*/  PRMT R117, R133, 0x5410, R134 ;  /* 0x0000541085757816 */ /* 0x000fc60000000086 */
[----:B------:R-:W-:-:S05]  /*8f80*/  IMAD.WIDE.U32 R118, R118, 0x10000, RZ ;  /* 0x0001000076767825 */ /* 0x000fca00078e00ff */
[----:B------:R-:W-:Y:S02]  /*8f90*/  LOP3.LUT R119, R117, R119, RZ, 0xfc, !PT ;  /* 0x0000007775777212 */ /* 0x000fe400078efcff */
[----:B------:R-:W-:Y:S01]  /*8fa0*/  LOP3.LUT R118, R118, 0xffff, R131, 0xf8, !PT ;  /* 0x0000ffff76767812 */ /* 0x000fe200078ef883 */
[----:B--2---:R-:W-:-:S05]  /*8fb0*/  IMAD.WIDE.U32 R120, R123, 0x8, R120 ;  /* 0x000000087b787825 */ /* 0x004fca00078e0078 */
[----:B------:R2:W-:Y:S02]  /*8fc0*/  STG.E.64 desc[UR14][R120.64], R118 ;  /* 0x0000007678007986 */ /* 0x0005e4000c101b0e */
.L_x_1654:
[----:B------:R3:W-:Y:S01]  /*8fd0*/  STG.E.64 desc[UR14][R104.64], R106 ;  /* 0x0000006a68007986 */ /* 0x0007e2000c101b0e */
[----:B------:R-:W-:Y:S05]  /*8fe0*/  BRA.U !UP3, `(.L_x_1655) ;  /* 0x000000010b207547 */ /* 0x000fea000b800000 */
        /* <DEDUP_REMOVED lines=8> */
.L_x_1655:
[----:B------:R-:W-:Y:S05]  /*9070*/  BRA.U !UP0, `(.L_x_1656) ;  /* 0x0000000108c07547 */ /* 0x000fea000b800000 */
[----:B------:R-:W-:Y:S05]  /*9080*/  BRA.U !UP3, `(.L_x_1657) ;  /* 0x000000010b647547 */ /* 0x000fea000b800000 */
[--C-:B------:R-:W-:Y:S01]  /*9090*/  FFMA.FTZ R135, R135, UR5, R182.reuse ;  /* 0x0000000587877c23 */ /* 0x100fe200080100b6 */
[--C-:B------:R-:W-:Y:S01]  /*90a0*/  FFMA.FTZ R139, R139, UR5, R182.reuse ;  /* 0x000000058b8b7c23 */ /* 0x100fe200080100b6 */
[--C-:B------:R-:W-:Y:S01]  /*90b0*/  FFMA.FTZ R125, R125, UR5, R182.reuse ;  /* 0x000000057d7d7c23 */ /* 0x100fe200080100b6 */
[----:B------:R-:W-:Y:S01]  /*90c0*/  FFMA.FTZ R137, R137, UR5, R182 ;  /* 0x0000000589897c23 */ /* 0x000fe200080100b6 */
[----:B---34-:R-:W-:Y:S01]  /*90d0*/  FADD.FTZ R104, R136, -R135 ;  /* 0x8000008788687221 */ /* 0x018fe20000010000 */
        /* <DEDUP_REMOVED lines=20> */
.L_x_1657:
        /* <DEDUP_REMOVED lines=9> */
[----:B---34-:R-:W-:Y:S01]  /*92b0*/  FMUL.FTZ R104, R139, UR7 ;  /* 0x000000078b687c20 */ /* 0x018fe20008410000 */
        /* <DEDUP_REMOVED lines=12> */
.L_x_1656:
        /* <DEDUP_REMOVED lines=23> */
.L_x_1659:
        /* <DEDUP_REMOVED lines=11> */
[----:B---34-:R-:W-:-:S03]  /*95a0*/  FMUL.FTZ R104, R139, UR7 ;  /* 0x000000078b687c20 */ /* 0x018fc60008410000 */
[----:B------:R-:W-:Y:S02]  /*95b0*/  F2FP.BF16.F32.PACK_AB R125, R0, R125 ;  /* 0x0000007d007d723e */ /* 0x000fe400000010ff */
[----:B------:R-:W-:Y:S02]  /*95c0*/  F2FP.BF16.F32.PACK_AB R104, R104, R135 ;  /* 0x000000876868723e */ /* 0x000fe400000010ff */
[C---:B------:R-:W-:Y:S02]  /*95d0*/  PRMT R0, R125.reuse, 0x7632, R0 ;  /* 0x000076327d007816 */ /* 0x040fe40000000000 */
[----:B------:R-:W-:Y:S02]  /*95e0*/  PRMT R117, R125, 0x7610, R117 ;  /* 0x000076107d757816 */ /* 0x000fe40000000075 */
[----:B------:R-:W-:-:S07]  /*95f0*/  PRMT R105, R104, 0x7632, R105 ;  /* 0x0000763268697816 */ /* 0x000fce0000000069 */
.L_x_1658:
[----:B------:R-:W-:Y:S02]  /*9600*/  LOP3.LUT R106, R0, 0xffff, RZ, 0xc0, !PT ;  /* 0x0000ffff006a7812 */ /* 0x000fe400078ec0ff */
[----:B------:R-:W-:Y:S02]  /*9610*/  IADD3 R123, PT, PT, R2, 0x500, RZ ;  /* 0x00000500027b7810 */ /* 0x000fe40007ffe0ff */
[----:B--2---:R-:W-:Y:S01]  /*9620*/  PRMT R119, R104, 0x5410, R105 ;  /* 0x0000541068777816 */ /* 0x004fe20000000069 */
        /* <DEDUP_REMOVED lines=13> */
.L_x_1660:
        /* <DEDUP_REMOVED lines=10> */
.L_x_1661:
        /* <DEDUP_REMOVED lines=27> */
.L_x_1663:
        /* <DEDUP_REMOVED lines=14> */
[C---:B---34-:R-:W-:Y:S02]  /*9a30*/  PRMT R105, R161.reuse, 0x7632, R105 ;  /* 0x00007632a1697816 */ /* 0x058fe40000000069 */
        /* <DEDUP_REMOVED lines=8> */
.L_x_1662:
        /* <DEDUP_REMOVED lines=24> */
.L_x_1665:
        /* <DEDUP_REMOVED lines=16> */
[C---:B---34-:R-:W-:Y:S02]  /*9d40*/  PRMT R105, R161.reuse, 0x7632, R105 ;  /* 0x00007632a1697816 */ /* 0x058fe40000000069 */
[----:B------:R-:W-:-:S07]  /*9d50*/  PRMT R104, R161, 0x7610, R104 ;  /* 0x00007610a1687816 */ /* 0x000fce0000000068 */
.L_x_1664:
        /* <DEDUP_REMOVED lines=16> */
.L_x_1666:
        /* <DEDUP_REMOVED lines=10> */
.L_x_1624:
[----:B------:R-:W-:Y:S01]  /*9f00*/  UPLOP3.LUT UP1, UPT, UPT, UPT, UP1, 0x40, 0x4 ;  /* 0x000000000004789c */ /* 0x000fe20003f2e810 */
[----:B------:R-:W-:Y:S10]  /*9f10*/  BRA.U !UP2, `(.L_x_1667) ;  /* 0xffffff690aa07547 */ /* 0x000ff4000b83ffff */
[----:B------:R-:W-:Y:S01]  /*9f20*/  MOV R53, R32 ;  /* 0x0000002000357202 */ /* 0x000fe20000000f00 */
[----:B--234-:R2:W5:Y:S01]  /*9f30*/  LDL.LU R106, [R1] ;  /* 0x00000000016a7983 */ /* 0x01c5620000300800 */
[----:B------:R-:W-:Y:S02]  /*9f40*/  MOV R54, R33 ;  /* 0x0000002100367202 */ /* 0x000fe40000000f00 */
[----:B------:R-:W-:Y:S01]  /*9f50*/  MOV R32, R35 ;  /* 0x0000002300207202 */ /* 0x000fe20000000f00 */
[----:B------:R2:W5:Y:S01]  /*9f60*/  LDL.LU R107, [R1+0x4] ;  /* 0x00000400016b7983 */ /* 0x0005620000300800 */
        /* <DEDUP_REMOVED lines=9> */
[----:B------:R-:W-:Y:S01]  /*a000*/  MOV R47, R110 ;  /* 0x0000006e002f7202 */ /* 0x000fe20000000f00 */
[----:B------:R2:W5:Y:S01]  /*a010*/  LDL.LU R108, [R1+0x8] ;  /* 0x00000800016c7983 */ /* 0x0005620000300800 */
        /* <DEDUP_REMOVED lines=75> */
[----:B-1----:R-:W-:Y:S02]  /*a4d0*/  MOV R104, R249 ;  /* 0x000000f900687202 */ /* 0x002fe40000000f00 */
        /* <DEDUP_REMOVED lines=19> */
[----:B--2---:R-:W-:-:S07]  /*a610*/  MOV R111, R251 ;  /* 0x000000fb006f7202 */ /* 0x004fce0000000f00 */
.L_x_1618:
        /* <DEDUP_REMOVED lines=34> */
[----:B-----5:R-:W-:Y:S04]  /*a840*/  STG.E.128 desc[UR14][R26.64+0x5000], R104 ;  /* 0x005000681a007986 */ /* 0x020fe8000c101d0e */
[----:B------:R-:W-:Y:S04]  /*a850*/  STG.E.128 desc[UR14][R28.64+0x5000], R100 ;  /* 0x005000641c007986 */ /* 0x000fe8000c101d0e */
[----:B------:R-:W-:Y:S04]  /*a860*/  STG.E.128 desc[UR14][R2.64+0x6000], R120 ;  /* 0x0060007802007986 */ /* 0x000fe8000c101d0e */
[----:B------:R-:W-:Y:S04]  /*a870*/  STG.E.128 desc[UR14][R24.64+0x6000], R124 ;  /* 0x0060007c18007986 */ /* 0x000fe8000c101d0e */
[----:B------:R-:W-:Y:S04]  /*a880*/  STG.E.128 desc[UR14][R26.64+0x6000], R108 ;  /* 0x0060006c1a007986 */ /* 0x000fe8000c101d0e */
[----:B------:R-:W-:Y:S01]  /*a890*/  STG.E.128 desc[UR14][R28.64+0x6000], R112 ;  /* 0x006000701c007986 */ /* 0x000fe2000c101d0e */
[----:B------:R-:W-:Y:S05]  /*a8a0*/  EXIT ;  /* 0x000000000000794d */ /* 0x000fea0003800000 */
.L_x_1668:
        /* <DEDUP_REMOVED lines=13> */
.L_x_7237:


//--------------------- .text._ZN10layer_norm31ln_parallel_residual_bwd_kernelINS_13Kernel_traitsIf13__nv_bfloat16S2_S2_fjLj7168ELj1ELj1ELj8ELj8ENS_18Kernel_traits_baseILj7168EfS2_S2_S2_fjLj256EEEEELb0ELb1ELb0EEEvNS_9BwdParamsE --------------------------
	.section	.text._ZN10layer_norm31ln_parallel_residual_bwd_kernelINS_13Kernel_traitsIf13__nv_bfloat16S2_S2_fjLj7168ELj1ELj1ELj8ELj8ENS_18Kernel_traits_baseILj7168EfS2_S2_S2_fjLj256EEEEELb0ELb1ELb0EEEvNS_9BwdParamsE,"ax",@progbits
	.align	128
        .global         _ZN10layer_norm31ln_parallel_residual_bwd_kernelINS_13Kernel_traitsIf13__nv_bfloat16S2_S2_fjLj7168ELj1ELj1ELj8ELj8ENS_18Kernel_traits_baseILj7168EfS2_S2_S2_fjLj256EEEEELb0ELb1ELb0EEEvNS_9BwdParamsE
        .type           _ZN10layer_norm31ln_parallel_residual_bwd_kernelINS_13Kernel_traitsIf13__nv_bfloat16S2_S2_fjLj7168ELj1ELj1ELj8ELj8ENS_18Kernel_traits_baseILj7168EfS2_S2_S2_fjLj256EEEEELb0ELb1ELb0EEEvNS_9BwdParamsE,@function
        .size           _ZN10layer_norm31ln_parallel_residual_bwd_kernelINS_13Kernel_traitsIf13__nv_bfloat16S2_S2_fjLj7168ELj1ELj1ELj8ELj8ENS_18Kernel_traits_baseILj7168EfS2_S2_S2_fjLj256EEEEELb0ELb1ELb0EEEvNS_9BwdParamsE,(.L_x_7238 - _ZN10layer_norm31ln_parallel_residual_bwd_kernelINS_13Kernel_traitsIf13__nv_bfloat16S2_S2_fjLj7168ELj1ELj1ELj8ELj8ENS_18Kernel_traits_baseILj7168EfS2_S2_S2_fjLj256EEEEELb0ELb1ELb0EEEvNS_9BwdParamsE)
        .other          _ZN10layer_norm31ln_parallel_residual_bwd_kernelINS_13Kernel_traitsIf13__nv_bfloat16S2_S2_fjLj7168ELj1ELj1ELj8ELj8ENS_18Kernel_traits_baseILj7168EfS2_S2_S2_fjLj256EEEEELb0ELb1ELb0EEEvNS_9BwdParamsE,@"STO_CUDA_ENTRY STV_DEFAULT"
_ZN10layer_norm31ln_parallel_residual_bwd_kernelINS_13Kernel_traitsIf13__nv_bfloat16S2_S2_fjLj7168ELj1ELj1ELj8ELj8ENS_18Kernel_traits_baseILj7168EfS2_S2_S2_fjLj256EEEEELb0ELb1ELb0EEEvNS_9BwdParamsE:
.text._ZN10layer_norm31ln_parallel_residual_bwd_kernelINS_13Kernel_traitsIf13__nv_bfloat16S2_S2_fjLj7168ELj1ELj1ELj8ELj8ENS_18Kernel_traits_baseILj7168EfS2_S2_S2_fjLj256EEEEELb0ELb1ELb0EEEvNS_9BwdParamsE:
        /* <DEDUP_REMOVED lines=25> */
[----:B--2---:R0:W5:Y:S02]  /*0190*/  @P0 LDG.E.128 R120, desc[UR12][R6.64] ;  /* 0x0000000c06780981 */ /* 0x004164000c1e1d00 */
[----:B------:R-:W2:Y:S01]  /*01a0*/  @P4 LDC.64 R16, c[0x0][0x3d0] ;  /* 0x0000f400ff104b82 */ /* 0x000ea20000000a00 */
[C---:B-1----:R-:W-:Y:S01]  /*01b0*/  @P1 IMAD.WIDE.U32 R10, R3.reuse, 0x10, R8 ;  /* 0x00000010030a1825 */ /* 0x042fe200078e0008 */
[----:B------:R-:W-:-:S04]  /*01c0*/  @P1 IADD3 R3, PT, PT, R3, 0x100, RZ ;  /* 0x0000010003031810 */ /* 0x000fc80007ffe0ff */
[----:B------:R0:W5:Y:S02]  /*01d0*/  @P1 LDG.E.128 R116, desc[UR12][R10.64] ;  /* 0x0000000c0a741981 */ /* 0x000164000c1e1d00 */
[----:B------:R-:W1:Y:S01]  /*01e0*/  @P5 LDC.64 R18, c[0x0][0x3d0] ;  /* 0x0000f400ff125b82 */ /* 0x000e620000000a00 */
[C---:B----4-:R-:W-:Y:S01]  /*01f0*/  @P2 IMAD.WIDE.U32 R12, R3.reuse, 0x10, R12 ;  /* 0x00000010030c2825 */ /* 0x050fe200078e000c */
[----:B------:R-:W-:-:S04]  /*0200*/  @P2 IADD3 R3, PT, PT, R3, 0x100, RZ ;  /* 0x0000010003032810 */ /* 0x000fc80007ffe0ff */
[----:B------:R0:W5:Y:S01]  /*0210*/  @P2 LDG.E.128 R112, desc[UR12][R12.64] ;  /* 0x0000000c0c702981 */ /* 0x000162000c1e1d00 */
[C---:B---3--:R-:W-:Y:S01]  /*0220*/  @P3 IMAD.WIDE.U32 R14, R3.reuse, 0x10, R14 ;  /* 0x00000010030e3825 */ /* 0x048fe200078e000e */
[----:B------:R-:W3:Y:S03]  /*0230*/  @P6 LDC.64 R8, c[0x0][0x3d0] ;  /* 0x0000f400ff086b82 */ /* 0x000ee60000000a00 */
[----:B------:R-:W-:Y:S01]  /*0240*/  @P3 VIADD R3, R3, 0x100 ;  /* 0x0000010003033836 */ /* 0x000fe20000000000 */
[----:B------:R0:W5:Y:S03]  /*0250*/  @P3 LDG.E.128 R108, desc[UR12][R14.64] ;  /* 0x0000000c0e6c3981 */ /* 0x000166000c1e1d00 */
[C---:B--2---:R-:W-:Y:S01]  /*0260*/  @P4 IMAD.WIDE.U32 R16, R3.reuse, 0x10, R16 ;  /* 0x0000001003104825 */ /* 0x044fe200078e0010 */
[----:B------:R-:W-:-:S04]  /*0270*/  @P4 IADD3 R3, PT, PT, R3, 0x100, RZ ;  /* 0x0000010003034810 */ /* 0x000fc80007ffe0ff */
[----:B------:R0:W5:Y:S01]  /*0280*/  @P4 LDG.E.128 R104, desc[UR12][R16.64] ;  /* 0x0000000c10684981 */ /* 0x000162000c1e1d00 */
[C---:B-1----:R-:W-:Y:S01]  /*0290*/  @P5 IMAD.WIDE.U32 R18, R3.reuse, 0x10, R18 ;  /* 0x0000001003125825 */ /* 0x042fe200078e0012 */
[----:B------:R-:W1:Y:S01]  /*02a0*/  S2UR UR4, SR_CTAID.X ;  /* 0x00000000000479c3 */ /* 0x000e620000002500 */
[----:B------:R-:W-:-:S03]  /*02b0*/  @P5 IADD3 R3, PT, PT, R3, 0x100, RZ ;  /* 0x0000010003035810 */ /* 0x000fc60007ffe0ff */
[----:B------:R0:W5:Y:S02]  /*02c0*/  @P5 LDG.E.128 R100, desc[UR12][R18.64] ;  /* 0x0000000c12645981 */ /* 0x000164000c1e1d00 */
[----:B---3--:R-:W-:-:S05]  /*02d0*/  @P6 IMAD.WIDE.U32 R8, R3, 0x10, R8 ;  /* 0x0000001003086825 */ /* 0x008fca00078e0008 */
[----:B------:R0:W5:Y:S01]  /*02e0*/  @P6 LDG.E.128 R96, desc[UR12][R8.64] ;  /* 0x0000000c08606981 */ /* 0x000162000c1e1d00 */
[----:B-1----:R-:W-:-:S04]  /*02f0*/  MOV R5, UR4 ;  /* 0x0000000400057c02 */ /* 0x002fc80008000f00 */
        /* <DEDUP_REMOVED lines=48> */
[----:B0-----:R-:W-:Y:S01]  /*0600*/  UISETP.NE.AND UP0, UPT, UR4, URZ, UPT ;  /* 0x000000ff0400728c */ /* 0x001fe2000bf05270 */
[----:B------:R-:W-:-:S02]  /*0610*/  CS2R R62, SRZ ;  /* 0x00000000003e7805 */ /* 0x000fc4000001ff00 */
[----:B------:R-:W-:Y:S02]  /*0620*/  CS2R R56, SRZ ;  /* 0x0000000000387805 */ /* 0x000fe4000001ff00 */
[----:B------:R-:W-:Y:S02]  /*0630*/  CS2R R58, SRZ ;  /* 0x00000000003a7805 */ /* 0x000fe4000001ff00 */
[----:B------:R-:W-:Y:S02]  /*0640*/  CS2R R52, SRZ ;  /* 0x0000000000347805 */ /* 0x000fe4000001ff00 */
[----:B------:R-:W-:Y:S02]  /*0650*/  CS2R R54, SRZ ;  /* 0x0000000000367805 */ /* 0x000fe4000001ff00 */
[----:B------:R-:W-:Y:S02]  /*0660*/  PLOP3.LUT P1, PT, PT, PT, UP0, 0x80, 0x8 ;  /* 0x000000000008781c */ /* 0x000fe40003f2f008 */
[----:B------:R-:W-:-:S02]  /*0670*/  CS2R R48, SRZ ;  /* 0x0000000000307805 */ /* 0x000fc4000001ff00 */
[----:B------:R-:W-:Y:S02]  /*0680*/  CS2R R50, SRZ ;  /* 0x0000000000327805 */ /* 0x000fe4000001ff00 */
[----:B------:R-:W-:Y:S02]  /*0690*/  CS2R R44, SRZ ;  /* 0x00000000002c7805 */ /* 0x000fe4000001ff00 */
[----:B------:R-:W-:Y:S02]  /*06a0*/  CS2R R46, SRZ ;  /* 0x00000000002e7805 */ /* 0x000fe4000001ff00 */
[----:B------:R-:W-:Y:S02]  /*06b0*/  P2R R124, PR, RZ, 0x2 ;  /* 0x00000002ff7c7803 */ /* 0x000fe40000000000 */
[----:B------:R-:W-:Y:S02]  /*06c0*/  CS2R R40, SRZ ;  /* 0x0000000000287805 */ /* 0x000fe4000001ff00 */
[----:B------:R-:W-:Y:S01]  /*06d0*/  CS2R R42, SRZ ;  /* 0x00000000002a7805 */ /* 0x000fe2000001ff00 */
[----:B------:R-:W-:Y:S01]  /*06e0*/  UPLOP3.LUT UP1, UPT, UPT, UPT, UPT, 0x40, 0x4 ;  /* 0x000000000004789c */ /* 0x000fe20003f2e870 */
[----:B------:R-:W0:Y:S01]  /*06f0*/  LDCU UR11, c[0x0][0x400] ;  /* 0x00008000ff0b77ac */ /* 0x000e220008000800 */
[----:B------:R-:W1:Y:S01]  /*0700*/  LDCU.64 UR6, c[0x0][0x470] ;  /* 0x00008e00ff0677ac */ /* 0x000e620008000a00 */
[----:B------:R-:W2:Y:S01]  /*0710*/  LDCU.64 UR14, c[0x0][0x438] ;  /* 0x00008700ff0e77ac */ /* 0x000ea20008000a00 */
[----:B------:R-:W3:Y:S07]  /*0720*/  LDCU.64 UR8, c[0x0][0x478] ;  /* 0x00008f00ff0877ac */ /* 0x000eee0008000a00 */
.L_x_1769:
[----:B----45:R-:W4:Y:S01]  /*0730*/  LDC.64 R6, c[0x0][0x3c0] ;  /* 0x0000f000ff067b82 */ /* 0x030f220000000a00 */
[----:B------:R-:W-:-:S07]  /*0740*/  ISETP.NE.AND P6, PT, R124, RZ, PT ;  /* 0x000000ff7c00720c */ /* 0x000fce0003fc5270 */
[----:B0123--:R-:W0:Y:S08]  /*0750*/  LDC.64 R128, c[0x0][0x3c8] ;  /* 0x0000f200ff807b82 */ /* 0x00fe300000000a00 */
[----:B------:R-:W1:Y:S01]  /*0760*/  LDC R2, c[0x0][0x388] ;  /* 0x0000e200ff027b82 */ /* 0x000e620000000800 */
[----:B----4-:R-:W-:-:S06]  /*0770*/  IMAD.WIDE R6, R5, 0x4, R6 ;  /* 0x0000000405067825 */ /* 0x010fcc00078e0206 */
[----:B------:R-:W4:Y:S01]  /*0780*/  LDG.E R6, desc[UR12][R6.64] ;  /* 0x0000000c06067981 */ /* 0x000f22000c1e1900 */
[C---:B------:R-:W-:Y:S01]  /*0790*/  ISETP.GE.U32.AND P1, PT, R4.reuse, 0x200, PT ;  /* 0x000002000400780c */ /* 0x040fe20003f26070 */
[C---:B0-----:R-:W-:Y:S01]  /*07a0*/  IMAD.WIDE R128, R5.reuse, 0x4, R128 ;  /* 0x0000000405807825 */ /* 0x041fe200078e0280 */
[C---:B------:R-:W-:Y:S02]  /*07b0*/  ISETP.GE.U32.AND P2, PT, R4.reuse, 0x300, PT ;  /* 0x000003000400780c */ /* 0x040fe40003f46070 */
[C---:B------:R-:W-:Y:S02]  /*07c0*/  ISETP.GE.U32.AND P3, PT, R4.reuse, 0x400, PT ;  /* 0x000004000400780c */ /* 0x040fe40003f66070 */
[C---:B------:R-:W-:Y:S02]  /*07d0*/  ISETP.GE.U32.AND P4, PT, R4.reuse, 0x500, PT ;  /* 0x000005000400780c */ /* 0x040fe40003f86070 */
[----:B------:R-:W-:Y:S01]  /*07e0*/  ISETP.GE.U32.AND P5, PT, R4, 0x600, PT ;  /* 0x000006000400780c */ /* 0x000fe20003fa6070 */
[----:B-----5:R0:W5:Y:S01]  /*07f0*/  LDG.E R7, desc[UR12][R128.64] ;  /* 0x0000000c80077981 */ /* 0x020162000c1e1900 */
[----:B-1----:R-:W-:-:S05]  /*0800*/  IMAD R124, R5, R2, RZ ;  /* 0x00000002057c7224 */ /* 0x002fca00078e02ff */
[----:B------:R-:W-:-:S04]  /*0810*/  SHF.R.S32.HI R125, RZ, 0x1f, R124 ;  /* 0x0000001fff7d7819 */ /* 0x000fc8000001147c */
[----:B------:R-:W-:Y:S01]  /*0820*/  LEA.HI R125, R125, R124, RZ, 0x2 ;  /* 0x0000007c7d7d7211 */ /* 0x000fe200078f10ff */
[----:B------:R-:W-:Y:S01]  /*0830*/  BSSY.RECONVERGENT B0, `(.L_x_1670) ;  /* 0x000003f000007945 */ /* 0x000fe20003800200 */
[----:B----4-:R-:W-:Y:S02]  /*0840*/  FSEL R124, R6, RZ, !P6 ;  /* 0x000000ff067c7208 */ /* 0x010fe40007000000 */
[----:B------:R-:W-:Y:S02]  /*0850*/  ISETP.GE.U32.AND P6, PT, R4, 0x700, PT ;  /* 0x000007000400780c */ /* 0x000fe40003fc6070 */
[----:B------:R-:W-:Y:S01]  /*0860*/  LEA.HI.SX32 R6, R125, R0, 0x1e ;  /* 0x000000007d067211 */ /* 0x000fe200078ff2ff */
[----:B------:R-:W-:Y:S01]  /*0870*/  HFMA2 R125, -RZ, RZ, 0, 0 ;  /* 0x00000000ff7d7431 */ /* 0x000fe200000001ff */
[----:B------:R-:W-:Y:S01]  /*0880*/  P2R R185, PR, RZ, 0x40 ;  /* 0x00000040ffb97803 */ /* 0x000fe20000000000 */
[----:B------:R-:W-:Y:S01]  /*0890*/  IMAD.MOV.U32 R0, RZ, RZ, RZ ;  /* 0x000000ffff007224 */ /* 0x000fe200078e00ff */
[----:B------:R-:W-:Y:S01]  /*08a0*/  MOV R126, R6 ;  /* 0x00000006007e7202 */ /* 0x000fe20000000f00 */
[----:B0-----:R-:W-:Y:S06]  /*08b0*/  @!P0 BRA `(.L_x_1671) ;  /* 0x0000000000d88947 */ /* 0x001fec0003800000 */
[----:B------:R-:W0:Y:S08]  /*08c0*/  LDC.64 R8, c[0x0][0x428] ;  /* 0x00010a00ff087b82 */ /* 0x000e300000000a00 */
[----:B------:R-:W1:Y:S01]  /*08d0*/  LDC.64 R12, c[0x0][0x3a8] ;  /* 0x0000ea00ff0c7b82 */ /* 0x000e620000000a00 */
[----:B0-----:R-:W-:-:S06]  /*08e0*/  IMAD.WIDE.U32 R8, R6, 0x8, R8 ;  /* 0x0000000806087825 */ /* 0x001fcc00078e0008 */
[----:B------:R-:W4:Y:S01]  /*08f0*/  LDG.E.64 R8, desc[UR12][R8.64] ;  /* 0x0000000c08087981 */ /* 0x000f22000c1e1b00 */
[----:B-1----:R-:W-:-:S06]  /*0900*/  IMAD.WIDE.U32 R12, R6, 0x8, R12 ;  /* 0x00000008060c7825 */ /* 0x002fcc00078e000c */
[----:B------:R-:W3:Y:S01]  /*0910*/  LDG.E.64 R12, desc[UR12][R12.64] ;  /* 0x0000000c0c0c7981 */ /* 0x000ee2000c1e1b00 */
[----:B--2---:R-:W-:-:S04]  /*0920*/  ISETP.NE.U32.AND P0, PT, RZ, UR14, PT ;  /* 0x0000000eff007c0c */ /* 0x004fc8000bf05070 */
[----:B------:R-:W-:-:S13]  /*0930*/  ISETP.NE.AND.EX P0, PT, RZ, UR15, PT, P0 ;  /* 0x0000000fff007c0c */ /* 0x000fda000bf05300 */
[----:B------:R-:W0:Y:S02]  /*0940*/  @P0 LDC.64 R10, c[0x0][0x438] ;  /* 0x00010e00ff0a0b82 */ /* 0x000e240000000a00 */
[----:B0-----:R-:W-:-:S05]  /*0950*/  @P0 IMAD.WIDE.U32 R10, R6, 0x8, R10 ;  /* 0x00000008060a0825 */ /* 0x001fca00078e000a */
[----:B------:R0:W5:Y:S01]  /*0960*/  @P0 LDG.E.64 R182, desc[UR12][R10.64] ;  /* 0x0000000c0ab60981 */ /* 0x000162000c1e1b00 */
[----:B----4-:R-:W-:Y:S02]  /*0970*/  MOV R0, R8 ;  /* 0x0000000800007202 */ /* 0x010fe40000000f00 */
[----:B------:R-:W-:Y:S02]  /*0980*/  SHF.R.U64 R125, R8, 0x10, R9 ;  /* 0x00000010087d7819 */ /* 0x000fe40000001209 */
[----:B------:R-:W-:Y:S02]  /*0990*/  MOV R14, R9 ;  /* 0x00000009000e7202 */ /* 0x000fe40000000f00 */
[C---:B---3--:R-:W-:Y:S02]  /*09a0*/  SHF.R.U64 R8, R12.reuse, 0x10, R13 ;  /* 0x000000100c087819 */ /* 0x048fe4000000120d */
[----:B------:R-:W-:Y:S02]  /*09b0*/  SHF.L.U32 R3, R12, 0x10, RZ ;  /* 0x000000100c037819 */ /* 0x000fe400000006ff */
[----:B------:R-:W-:-:S02]  /*09c0*/  SHF.R.U32.HI R126, RZ, 0x10, R9 ;  /* 0x00000010ff7e7819 */ /* 0x000fc40000011609 */
[----:B------:R-:W-:Y:S01]  /*09d0*/  SHF.L.U32 R9, R0, 0x10, RZ ;  /* 0x0000001000097819 */ /* 0x000fe200000006ff */
[----:B------:R-:W-:Y:S01]  /*09e0*/  FADD.FTZ R0, -R124, R3 ;  /* 0x000000037c007221 */ /* 0x000fe20000010100 */
[----:B0-----:R-:W-:Y:S02]  /*09f0*/  SHF.L.U32 R11, R8, 0x10, RZ ;  /* 0x00000010080b7819 */ /* 0x001fe400000006ff */
[----:B------:R-:W-:Y:S01]  /*0a00*/  SHF.R.U32.HI R127, RZ, 0x10, R13 ;  /* 0x00000010ff7f7819 */ /* 0x000fe2000001160d */
[----:B------:R-:W-:Y:S01]  /*0a10*/  IMAD.U32 R13, R13, 0x10000, RZ ;  /* 0x000100000d0d7824 */ /* 0x000fe200078e00ff */
[----:B------:R-:W-:Y:S01]  /*0a20*/  SHF.L.U32 R12, R125, 0x10, RZ ;  /* 0x000000107d0c7819 */ /* 0x000fe200000006ff */
[----:B------:R-:W-:Y:S01]  /*0a30*/  FADD.FTZ R8, -R124, R11 ;  /* 0x0000000b7c087221 */ /* 0x000fe20000010100 */
[----:B------:R-:W-:Y:S01]  /*0a40*/  SHF.L.U32 R125, R14, 0x10, RZ ;  /* 0x000000100e7d7819 */ /* 0x000fe200000006ff */
[C---:B-----5:R-:W-:Y:S01]  /*0a50*/  FMUL.FTZ R3, R7.reuse, R0 ;  /* 0x0000000007037220 */ /* 0x060fe20000410000 */
[----:B------:R-:W-:Y:S01]  /*0a60*/  FADD.FTZ R14, -R124, R13 ;  /* 0x0000000d7c0e7221 */ /* 0x000fe20000010100 */
[----:B------:R-:W-:Y:S01]  /*0a70*/  FADD.FTZ R64, R64, R9 ;  /* 0x0000000940407221 */ /* 0x000fe20000010000 */
[----:B------:R-:W-:Y:S01]  /*0a80*/  FMUL.FTZ R8, R7, R8 ;  /* 0x0000000807087220 */ /* 0x000fe20000410000 */
[-C--:B------:R-:W-:Y:S01]  /*0a90*/  FFMA.FTZ R92, R3, R9.reuse, R92 ;  /* 0x00000009035c7223 */ /* 0x080fe2000001005c */
[----:B------:R-:W-:Y:S01]  /*0aa0*/  FMUL.FTZ R10, R120, R9 ;  /* 0x00000009780a7220 */ /* 0x000fe20000410000 */
[----:B------:R-:W-:Y:S01]  /*0ab0*/  FMUL.FTZ R9, R7, R14 ;  /* 0x0000000e07097220 */ /* 0x000fe20000410000 */
[----:B------:R-:W-:Y:S01]  /*0ac0*/  SHF.L.U32 R13, R127, 0x10, RZ ;  /* 0x000000107f0d7819 */ /* 0x000fe200000006ff */
[----:B------:R-:W-:Y:S01]  /*0ad0*/  FADD.FTZ R65, R65, R12 ;  /* 0x0000000c41417221 */ /* 0x000fe20000010000 */
[-C--:B------:R-:W-:Y:S01]  /*0ae0*/  FFMA.FTZ R93, R8, R12.reuse, R93 ;  /* 0x0000000c085d7223 */ /* 0x080fe2000001005d */
[----:B------:R-:W-:Y:S01]  /*0af0*/  FMUL.FTZ R11, R121, R12 ;  /* 0x0000000c790b7220 */ /* 0x000fe20000410000 */
[----:B------:R-:W-:Y:S01]  /*0b00*/  FADD.FTZ R66, R66, R125 ;  /* 0x0000007d42427221 */ /* 0x000fe20000010000 */
[-C--:B------:R-:W-:Y:S01]  /*0b10*/  FFMA.FTZ R94, R9, R125.reuse, R94 ;  /* 0x0000007d095e7223 */ /* 0x080fe2000001005e */
[----:B------:R-:W-:Y:S01]  /*0b20*/  FMUL.FTZ R12, R122, R125 ;  /* 0x0000007d7a0c7220 */ /* 0x000fe20000410000 */
[----:B------:R-:W-:Y:S01]  /*0b30*/  FADD.FTZ R0, RZ, R10 ;  /* 0x0000000aff007221 */ /* 0x000fe20000010000 */
[----:B------:R-:W-:Y:S01]  /*0b40*/  FFMA.FTZ R125, R3, R10, RZ ;  /* 0x0000000a037d7223 */ /* 0x000fe200000100ff */
        /* <DEDUP_REMOVED lines=10> */
[----:B------:R-:W-:Y:S01]  /*0bf0*/  IADD3 R126, PT, PT, R6, 0x100, RZ ;  /* 0x00000100067e7810 */ /* 0x000fe20007ffe0ff */
[----:B------:R-:W-:Y:S01]  /*0c00*/  FADD.FTZ R125, R128, R13 ;  /* 0x0000000d807d7221 */ /* 0x000fe20000010000 */
[----:B------:R-:W-:-:S07]  /*0c10*/  FFMA.FTZ R0, R14, R13, R0 ;  /* 0x0000000d0e007223 */ /* 0x000fce0000010000 */
.L_x_1671:
[----:B--23--:R-:W-:Y:S05]  /*0c20*/  BSYNC.RECONVERGENT B0 ;  /* 0x0000000000007941 */ /* 0x00cfea0003800200 */
.L_x_1670:
        /* <DEDUP_REMOVED lines=10> */
[----:B------:R-:W0:Y:S02]  /*0cd0*/  @P0 LDC.64 R20, c[0x0][0x438] ;  /* 0x00010e00ff140b82 */ /* 0x000e240000000a00 */
[----:B0-----:R-:W-:-:S05]  /*0ce0*/  @P0 IMAD.WIDE.U32 R20, R126, 0x8, R20 ;  /* 0x000000087e140825 */ /* 0x001fca00078e0014 */
[----:B------:R0:W5:Y:S01]  /*0cf0*/  @P0 LDG.E.64 R180, desc[UR12][R20.64] ;  /* 0x0000000c14b40981 */ /* 0x000162000c1e1b00 */
[----:B------:R-:W-:Y:S02]  /*0d00*/  IADD3 R126, PT, PT, R126, 0x100, RZ ;  /* 0x000001007e7e7810 */ /* 0x000fe40007ffe0ff */
[--C-:B--2---:R-:W-:Y:S02]  /*0d10*/  SHF.R.U64 R129, R18, 0x10, R19.reuse ;  /* 0x0000001012817819 */ /* 0x104fe40000001213 */
[----:B------:R-:W-:Y:S02]  /*0d20*/  MOV R128, R19 ;  /* 0x0000001300807202 */ /* 0x000fe40000000f00 */
[----:B------:R-:W-:Y:S02]  /*0d30*/  SHF.R.U32.HI R130, RZ, 0x10, R19 ;  /* 0x00000010ff827819 */ /* 0x000fe40000011613 */
[C---:B---3--:R-:W-:Y:S01]  /*0d40*/  SHF.R.U64 R19, R16.reuse, 0x10, R17 ;  /* 0x0000001010137819 */ /* 0x048fe20000001211 */
[----:B------:R-:W-:Y:S01]  /*0d50*/  IMAD.U32 R15, R16, 0x10000, RZ ;  /* 0x00010000100f7824 */ /* 0x000fe200078e00ff */
[----:B------:R-:W-:-:S02]  /*0d60*/  MOV R22, R18 ;  /* 0x0000001200167202 */ /* 0x000fc40000000f00 */
[----:B------:R-:W-:Y:S01]  /*0d70*/  SHF.L.U32 R19, R19, 0x10, RZ ;  /* 0x0000001013137819 */ /* 0x000fe200000006ff */
[C---:B------:R-:W-:Y:S01]  /*0d80*/  FADD.FTZ R16, -R124.reuse, R15 ;  /* 0x0000000f7c107221 */ /* 0x040fe20000010100 */
[----:B------:R-:W-:Y:S02]  /*0d90*/  SHF.R.U32.HI R131, RZ, 0x10, R17 ;  /* 0x00000010ff837819 */ /* 0x000fe40000011611 */
[----:B------:R-:W-:Y:S01]  /*0da0*/  SHF.L.U32 R127, R17, 0x10, RZ ;  /* 0x00000010117f7819 */ /* 0x000fe200000006ff */
[----:B------:R-:W-:Y:S01]  /*0db0*/  FADD.FTZ R18, -R124, R19 ;  /* 0x000000137c127221 */ /* 0x000fe20000010100 */
[----:B------:R-:W-:Y:S01]  /*0dc0*/  SHF.L.U32 R17, R22, 0x10, RZ ;  /* 0x0000001016117819 */ /* 0x000fe200000006ff */
[----:B-----5:R-:W-:Y:S01]  /*0dd0*/  FMUL.FTZ R15, R7, R16 ;  /* 0x00000010070f7220 */ /* 0x020fe20000410000 */
[----:B------:R-:W-:Y:S01]  /*0de0*/  SHF.L.U32 R22, R129, 0x10, RZ ;  /* 0x0000001081167819 */ /* 0x000fe200000006ff */
[----:B------:R-:W-:Y:S02]  /*0df0*/  FMUL.FTZ R16, R7, R18 ;  /* 0x0000001207107220 */ /* 0x000fe40000410000 */
[----:B------:R-:W-:Y:S01]  /*0e00*/  FMUL.FTZ R18, R116, R17 ;  /* 0x0000001174127220 */ /* 0x000fe20000410000 */
[----:B0-----:R-:W-:Y:S01]  /*0e10*/  FADD.FTZ R20, -R124, R127 ;  /* 0x0000007f7c147221 */ /* 0x001fe20000010100 */
[----:B------:R-:W-:Y:S01]  /*0e20*/  SHF.L.U32 R127, R131, 0x10, RZ ;  /* 0x00000010837f7819 */ /* 0x000fe200000006ff */
[----:B------:R-:W-:Y:S01]  /*0e30*/  FADD.FTZ R61, R61, R22 ;  /* 0x000000163d3d7221 */ /* 0x000fe20000010000 */
[-C--:B------:R-:W-:Y:S01]  /*0e40*/  FFMA.FTZ R89, R16, R22.reuse, R89 ;  /* 0x0000001610597223 */ /* 0x080fe20000010059 */
[----:B------:R-:W-:Y:S01]  /*0e50*/  FMUL.FTZ R19, R117, R22 ;  /* 0x0000001675137220 */ /* 0x000fe20000410000 */
[----:B------:R-:W-:Y:S01]  /*0e60*/  FADD.FTZ R22, R125, R18 ;  /* 0x000000127d167221 */ /* 0x000fe20000010000 */
[----:B------:R-:W-:-:S02]  /*0e70*/  IMAD.U32 R21, R128, 0x10000, RZ ;  /* 0x0001000080157824 */ /* 0x000fc400078e00ff */
[C---:B------:R-:W-:Y:S01]  /*0e80*/  FFMA.FTZ R125, R15.reuse, R18, R0 ;  /* 0x000000120f7d7223 */ /* 0x040fe20000010000 */
[----:B------:R-:W-:Y:S01]  /*0e90*/  FADD.FTZ R60, R60, R17 ;  /* 0x000000113c3c7221 */ /* 0x000fe20000010000 */
[----:B------:R-:W-:Y:S01]  /*0ea0*/  FFMA.FTZ R88, R15, R17, R88 ;  /* 0x000000110f587223 */ /* 0x000fe20000010058 */
[----:B------:R-:W-:Y:S01]  /*0eb0*/  SHF.L.U32 R130, R130, 0x10, RZ ;  /* 0x0000001082827819 */ /* 0x000fe200000006ff */
[----:B------:R-:W-:Y:S01]  /*0ec0*/  FMUL.FTZ R17, R7, R20 ;  /* 0x0000001407117220 */ /* 0x000fe20000410000 */
[----:B------:R-:W-:Y:S01]  /*0ed0*/  FADD.FTZ R128, -R124, R127 ;  /* 0x0000007f7c807221 */ /* 0x000fe20000010100 */
[----:B------:R-:W-:Y:S01]  /*0ee0*/  FMUL.FTZ R20, R118, R21 ;  /* 0x0000001576147220 */ /* 0x000fe20000410000 */
        /* <DEDUP_REMOVED lines=12> */
.L_x_1673:
[----:B------:R-:W-:Y:S05]  /*0fb0*/  BSYNC.RECONVERGENT B0 ;  /* 0x0000000000007941 */ /* 0x000fea0003800200 */
.L_x_1672:
        /* <DEDUP_REMOVED lines=14> */
[----:B--2---:R-:W-:Y:S02]  /*10a0*/  MOV R23, R26 ;  /* 0x0000001a00177202 */ /* 0x004fe40000000f00 */
[--C-:B------:R-:W-:Y:S01]  /*10b0*/  SHF.R.U64 R30, R26, 0x10, R27.reuse ;  /* 0x000000101a1e7819 */ /* 0x100fe2000000121b */
[--C-:B------:R-:W-:Y:S01]  /*10c0*/  IMAD.MOV.U32 R127, RZ, RZ, R27.reuse ;  /* 0x000000ffff7f7224 */ /* 0x100fe200078e001b */
[----:B------:R-:W-:Y:S02]  /*10d0*/  SHF.R.U32.HI R130, RZ, 0x10, R27 ;  /* 0x00000010ff827819 */ /* 0x000fe4000001161b */
[C---:B---3--:R-:W-:Y:S02]  /*10e0*/  SHF.R.U64 R26, R24.reuse, 0x10, R25 ;  /* 0x00000010181a7819 */ /* 0x048fe40000001219 */
[----:B------:R-:W-:-:S02]  /*10f0*/  SHF.L.U32 R27, R24, 0x10, RZ ;  /* 0x00000010181b7819 */ /* 0x000fc400000006ff */
[----:B------:R-:W-:Y:S02]  /*1100*/  SHF.R.U32.HI R24, RZ, 0x10, R25 ;  /* 0x00000010ff187819 */ /* 0x000fe40000011619 */
[----:B------:R-:W-:Y:S02]  /*1110*/  SHF.L.U32 R129, R25, 0x10, RZ ;  /* 0x0000001019817819 */ /* 0x000fe400000006ff */
[----:B------:R-:W-:Y:S01]  /*1120*/  SHF.L.U32 R25, R23, 0x10, RZ ;  /* 0x0000001017197819 */ /* 0x000fe200000006ff */
[----:B------:R-:W-:Y:S02]  /*1130*/  IMAD.U32 R23, R26, 0x10000, RZ ;  /* 0x000100001a177824 */ /* 0x000fe400078e00ff */
[C---:B------:R-:W-:Y:S02]  /*1140*/  FADD.FTZ R26, -R124.reuse, R27 ;  /* 0x0000001b7c1a7221 */ /* 0x040fe40000010100 */
[----:B0-----:R-:W-:Y:S01]  /*1150*/  FADD.FTZ R28, -R124, R23 ;  /* 0x000000177c1c7221 */ /* 0x001fe20000010100 */
[----:B------:R-:W-:Y:S01]  /*1160*/  SHF.L.U32 R30, R30, 0x10, RZ ;  /* 0x000000101e1e7819 */ /* 0x000fe200000006ff */
[C---:B-----5:R-:W-:Y:S01]  /*1170*/  FMUL.FTZ R23, R7.reuse, R26 ;  /* 0x0000001a07177220 */ /* 0x060fe20000410000 */
[----:B------:R-:W-:Y:S01]  /*1180*/  SHF.L.U32 R29, R24, 0x10, RZ ;  /* 0x00000010181d7819 */ /* 0x000fe200000006ff */
[----:B------:R-:W-:Y:S01]  /*1190*/  FMUL.FTZ R24, R7, R28 ;  /* 0x0000001c07187220 */ /* 0x000fe20000410000 */
[----:B------:R-:W-:Y:S01]  /*11a0*/  FADD.FTZ R128, -R124, R129 ;  /* 0x000000817c807221 */ /* 0x000fe20000010100 */
[-C--:B------:R-:W-:Y:S01]  /*11b0*/  FMUL.FTZ R26, R112, R25.reuse ;  /* 0x00000019701a7220 */ /* 0x080fe20000410000 */
[----:B------:R-:W-:Y:S01]  /*11c0*/  SHF.L.U32 R127, R127, 0x10, RZ ;  /* 0x000000107f7f7819 */ /* 0x000fe200000006ff */
[----:B------:R-:W-:Y:S01]  /*11d0*/  FADD.FTZ R56, R56, R25 ;  /* 0x0000001938387221 */ /* 0x000fe20000010000 */
[----:B------:R-:W-:Y:S01]  /*11e0*/  FFMA.FTZ R84, R23, R25, R84 ;  /* 0x0000001917547223 */ /* 0x000fe20000010054 */
[----:B------:R-:W-:Y:S01]  /*11f0*/  FADD.FTZ R57, R57, R30 ;  /* 0x0000001e39397221 */ /* 0x000fe20000010000 */
[-C--:B------:R-:W-:Y:S01]  /*1200*/  FFMA.FTZ R85, R24, R30.reuse, R85 ;  /* 0x0000001e18557223 */ /* 0x080fe20000010055 */
[----:B------:R-:W-:Y:S01]  /*1210*/  FMUL.FTZ R27, R113, R30 ;  /* 0x0000001e711b7220 */ /* 0x000fe20000410000 */
[----:B------:R-:W-:Y:S01]  /*1220*/  FMUL.FTZ R25, R7, R128 ;  /* 0x0000008007197220 */ /* 0x000fe20000410000 */
[----:B------:R-:W-:Y:S01]  /*1230*/  FADD.FTZ R30, R125, R26 ;  /* 0x0000001a7d1e7221 */ /* 0x000fe20000010000 */
[----:B------:R-:W-:Y:S01]  /*1240*/  FFMA.FTZ R125, R23, R26, R0 ;  /* 0x0000001a177d7223 */ /* 0x000fe20000010000 */
[----:B------:R-:W-:Y:S01]  /*1250*/  SHF.L.U32 R130, R130, 0x10, RZ ;  /* 0x0000001082827819 */ /* 0x000fe200000006ff */
[----:B------:R-:W-:Y:S01]  /*1260*/  FADD.FTZ R58, R58, R127 ;  /* 0x0000007f3a3a7221 */ /* 0x000fe20000010000 */
[-C--:B------:R-:W-:Y:S01]  /*1270*/  FFMA.FTZ R86, R25, R127.reuse, R86 ;  /* 0x0000007f19567223 */ /* 0x080fe20000010056 */
[----:B------:R-:W-:Y:S01]  /*1280*/  FMUL.FTZ R28, R114, R127 ;  /* 0x0000007f721c7220 */ /* 0x000fe20000410000 */
        /* <DEDUP_REMOVED lines=11> */
.L_x_1675:
[----:B------:R-:W-:Y:S05]  /*1340*/  BSYNC.RECONVERGENT B0 ;  /* 0x0000000000007941 */ /* 0x000fea0003800200 */
.L_x_1674:
        /* <DEDUP_REMOVED lines=13> */
[----:B------:R-:W-:Y:S02]  /*1420*/  VIADD R126, R126, 0x100 ;  /* 0x000001007e7e7836 */ /* 0x000fe40000000000 */
[----:B--2---:R-:W-:Y:S01]  /*1430*/  IMAD.MOV.U32 R31, RZ, RZ, R34 ;  /* 0x000000ffff1f7224 */ /* 0x004fe200078e0022 */
[--C-:B------:R-:W-:Y:S02]  /*1440*/  SHF.R.U64 R38, R34, 0x10, R35.reuse ;  /* 0x0000001022267819 */ /* 0x100fe40000001223 */
[----:B------:R-:W-:Y:S02]  /*1450*/  MOV R127, R35 ;  /* 0x00000023007f7202 */ /* 0x000fe40000000f00 */
[----:B------:R-:W-:Y:S02]  /*1460*/  SHF.R.U32.HI R130, RZ, 0x10, R35 ;  /* 0x00000010ff827819 */ /* 0x000fe40000011623 */
[----:B---3--:R-:W-:-:S02]  /*1470*/  SHF.R.U64 R34, R32, 0x10, R33 ;  /* 0x0000001020227819 */ /* 0x008fc40000001221 */
[----:B------:R-:W-:Y:S02]  /*1480*/  SHF.L.U32 R35, R32, 0x10, RZ ;  /* 0x0000001020237819 */ /* 0x000fe400000006ff */
[----:B------:R-:W-:Y:S02]  /*1490*/  SHF.R.U32.HI R32, RZ, 0x10, R33 ;  /* 0x00000010ff207819 */ /* 0x000fe40000011621 */
[----:B------:R-:W-:Y:S02]  /*14a0*/  SHF.L.U32 R129, R33, 0x10, RZ ;  /* 0x0000001021817819 */ /* 0x000fe400000006ff */
[----:B------:R-:W-:Y:S02]  /*14b0*/  SHF.L.U32 R33, R31, 0x10, RZ ;  /* 0x000000101f217819 */ /* 0x000fe400000006ff */
[----:B------:R-:W-:Y:S01]  /*14c0*/  SHF.L.U32 R31, R34, 0x10, RZ ;  /* 0x00000010221f7819 */ /* 0x000fe200000006ff */
[----:B------:R-:W-:Y:S01]  /*14d0*/  FADD.FTZ R34, -R124, R35 ;  /* 0x000000237c227221 */ /* 0x000fe20000010100 */
[----:B0-----:R-:W-:-:S03]  /*14e0*/  SHF.L.U32 R37, R32, 0x10, RZ ;  /* 0x0000001020257819 */ /* 0x001fc600000006ff */
[----:B------:R-:W-:Y:S01]  /*14f0*/  FADD.FTZ R36, -R124, R31 ;  /* 0x0000001f7c247221 */ /* 0x000fe20000010100 */
[----:B------:R-:W-:Y:S02]  /*1500*/  IMAD.U32 R38, R38, 0x10000, RZ ;  /* 0x0001000026267824 */ /* 0x000fe400078e00ff */
[C---:B-----5:R-:W-:Y:S01]  /*1510*/  FMUL.FTZ R31, R7.reuse, R34 ;  /* 0x00000022071f7220 */ /* 0x060fe20000410000 */
[----:B------:R-:W-:Y:S01]  /*1520*/  FADD.FTZ R128, -R124, R129 ;  /* 0x000000817c807221 */ /* 0x000fe20000010100 */
[----:B------:R-:W-:Y:S01]  /*1530*/  FMUL.FTZ R32, R7, R36 ;  /* 0x0000002407207220 */ /* 0x000fe20000410000 */
        /* <DEDUP_REMOVED lines=25> */
.L_x_1677:
[----:B------:R-:W-:Y:S05]  /*16d0*/  BSYNC.RECONVERGENT B0 ;  /* 0x0000000000007941 */ /* 0x000fea0003800200 */
.L_x_1676:
        /* <DEDUP_REMOVED lines=15> */
[----:B------:R-:W-:-:S03]  /*17d0*/  SHF.R.U64 R136, R130, 0x10, R131 ;  /* 0x0000001082887819 */ /* 0x000fc60000001283 */
[----:B------:R-:W-:Y:S01]  /*17e0*/  IMAD.U32 R127, R39, 0x10000, RZ ;  /* 0x00010000277f7824 */ /* 0x000fe200078e00ff */
[C---:B---3--:R-:W-:Y:S02]  /*17f0*/  SHF.R.U64 R130, R128.reuse, 0x10, R129 ;  /* 0x0000001080827819 */ /* 0x048fe40000001281 */
[----:B------:R-:W-:Y:S02]  /*1800*/  SHF.L.U32 R137, R128, 0x10, RZ ;  /* 0x0000001080897819 */ /* 0x000fe400000006ff */
[----:B------:R-:W-:Y:S02]  /*1810*/  SHF.L.U32 R39, R130, 0x10, RZ ;  /* 0x0000001082277819 */ /* 0x000fe400000006ff */
[----:B------:R-:W-:Y:S01]  /*1820*/  SHF.L.U32 R128, R136, 0x10, RZ ;  /* 0x0000001088807819 */ /* 0x000fe200000006ff */
[C---:B0-----:R-:W-:Y:S02]  /*1830*/  FADD.FTZ R132, -R124.reuse, R137 ;  /* 0x000000897c847221 */ /* 0x041fe40000010100 */
[----:B------:R-:W-:Y:S01]  /*1840*/  FADD.FTZ R140, -R124, R39 ;  /* 0x000000277c8c7221 */ /* 0x000fe20000010100 */
[----:B------:R-:W-:Y:S01]  /*1850*/  MOV R134, R131 ;  /* 0x0000008300867202 */ /* 0x000fe20000000f00 */
[----:B------:R-:W-:Y:S01]  /*1860*/  FMUL.FTZ R142, R104, R127 ;  /* 0x0000007f688e7220 */ /* 0x000fe20000410000 */
[----:B------:R-:W-:Y:S01]  /*1870*/  SHF.R.U32.HI R135, RZ, 0x10, R131 ;  /* 0x00000010ff877819 */ /* 0x000fe20000011683 */
[C---:B-----5:R-:W-:Y:S01]  /*1880*/  FMUL.FTZ R140, R7.reuse, R140 ;  /* 0x0000008c078c7220 */ /* 0x060fe20000410000 */
[----:B------:R-:W-:Y:S01]  /*1890*/  SHF.R.U32.HI R131, RZ, 0x10, R129 ;  /* 0x00000010ff837819 */ /* 0x000fe20000011681 */
[----:B------:R-:W-:Y:S01]  /*18a0*/  FMUL.FTZ R39, R7, R132 ;  /* 0x0000008407277220 */ /* 0x000fe20000410000 */
[----:B------:R-:W-:Y:S01]  /*18b0*/  SHF.L.U32 R139, R129, 0x10, RZ ;  /* 0x00000010818b7819 */ /* 0x000fe200000006ff */
[----:B------:R-:W-:Y:S01]  /*18c0*/  FADD.FTZ R49, R49, R128 ;  /* 0x0000008031317221 */ /* 0x000fe20000010000 */
[-C--:B------:R-:W-:Y:S01]  /*18d0*/  FFMA.FTZ R77, R140, R128.reuse, R77 ;  /* 0x000000808c4d7223 */ /* 0x080fe2000001004d */
[----:B------:R-:W-:Y:S01]  /*18e0*/  FMUL.FTZ R143, R105, R128 ;  /* 0x00000080698f7220 */ /* 0x000fe20000410000 */
[----:B------:R-:W-:Y:S01]  /*18f0*/  SHF.L.U32 R129, R134, 0x10, RZ ;  /* 0x0000001086817819 */ /* 0x000fe200000006ff */
[----:B------:R-:W-:Y:S01]  /*1900*/  FADD.FTZ R128, R125, R142 ;  /* 0x0000008e7d807221 */ /* 0x000fe20000010000 */
[----:B------:R-:W-:Y:S01]  /*1910*/  FADD.FTZ R134, -R124, R139 ;  /* 0x0000008b7c867221 */ /* 0x000fe20000010100 */
[----:B------:R-:W-:-:S02]  /*1920*/  IMAD.U32 R131, R131, 0x10000, RZ ;  /* 0x0001000083837824 */ /* 0x000fc400078e00ff */
[----:B------:R-:W-:Y:S01]  /*1930*/  FFMA.FTZ R125, R39, R142, R0 ;  /* 0x0000008e277d7223 */ /* 0x000fe20000010000 */
[----:B------:R-:W-:Y:S01]  /*1940*/  SHF.L.U32 R130, R135, 0x10, RZ ;  /* 0x0000001087827819 */ /* 0x000fe200000006ff */
[----:B------:R-:W-:Y:S01]  /*1950*/  FADD.FTZ R48, R48, R127 ;  /* 0x0000007f30307221 */ /* 0x000fe20000010000 */
[----:B------:R-:W-:Y:S01]  /*1960*/  FFMA.FTZ R76, R39, R127, R76 ;  /* 0x0000007f274c7223 */ /* 0x000fe2000001004c */
[----:B------:R-:W-:Y:S01]  /*1970*/  FMUL.FTZ R141, R7, R134 ;  /* 0x00000086078d7220 */ /* 0x000fe20000410000 */
[----:B------:R-:W-:Y:S01]  /*1980*/  FMUL.FTZ R144, R106, R129 ;  /* 0x000000816a907220 */ /* 0x000fe20000410000 */
        /* <DEDUP_REMOVED lines=13> */
.L_x_1679:
[----:B------:R-:W-:Y:S05]  /*1a60*/  BSYNC.RECONVERGENT B0 ;  /* 0x0000000000007941 */ /* 0x000fea0003800200 */
.L_x_1678:
        /* <DEDUP_REMOVED lines=15> */
[----:B------:R-:W-:Y:S02]  /*1b60*/  SHF.R.U64 R136, R130, 0x10, R131 ;  /* 0x0000001082887819 */ /* 0x000fe40000001283 */
[C---:B---3--:R-:W-:Y:S02]  /*1b70*/  SHF.R.U64 R130, R128.reuse, 0x10, R129 ;  /* 0x0000001080827819 */ /* 0x048fe40000001281 */
[----:B------:R-:W-:Y:S02]  /*1b80*/  SHF.L.U32 R137, R128, 0x10, RZ ;  /* 0x0000001080897819 */ /* 0x000fe400000006ff */
[----:B0-----:R-:W-:-:S02]  /*1b90*/  SHF.L.U32 R133, R130, 0x10, RZ ;  /* 0x0000001082857819 */ /* 0x001fc400000006ff */
[----:B------:R-:W-:Y:S01]  /*1ba0*/  SHF.L.U32 R127, R127, 0x10, RZ ;  /* 0x000000107f7f7819 */ /* 0x000fe200000006ff */
[C---:B------:R-:W-:Y:S02]  /*1bb0*/  FADD.FTZ R132, -R124.reuse, R137 ;  /* 0x000000897c847221 */ /* 0x040fe40000010100 */
[----:B------:R-:W-:Y:S01]  /*1bc0*/  FADD.FTZ R148, -R124, R133 ;  /* 0x000000857c947221 */ /* 0x000fe20000010100 */
[----:B------:R-:W-:Y:S01]  /*1bd0*/  SHF.L.U32 R128, R136, 0x10, RZ ;  /* 0x0000001088807819 */ /* 0x000fe200000006ff */
[----:B------:R-:W-:Y:S01]  /*1be0*/  FMUL.FTZ R150, R100, R127 ;  /* 0x0000007f64967220 */ /* 0x000fe20000410000 */
[----:B------:R-:W-:Y:S01]  /*1bf0*/  MOV R134, R131 ;  /* 0x0000008300867202 */ /* 0x000fe20000000f00 */
[----:B-----5:R-:W-:Y:S01]  /*1c00*/  FMUL.FTZ R148, R7, R148 ;  /* 0x0000009407947220 */ /* 0x020fe20000410000 */
[----:B------:R-:W-:Y:S01]  /*1c10*/  SHF.R.U32.HI R135, RZ, 0x10, R131 ;  /* 0x00000010ff877819 */ /* 0x000fe20000011683 */
[----:B------:R-:W-:Y:S01]  /*1c20*/  IMAD.U32 R139, R129, 0x10000, RZ ;  /* 0x00010000818b7824 */ /* 0x000fe200078e00ff */
[----:B------:R-:W-:Y:S01]  /*1c30*/  SHF.R.U32.HI R131, RZ, 0x10, R129 ;  /* 0x00000010ff837819 */ /* 0x000fe20000011681 */
[----:B------:R-:W-:Y:S01]  /*1c40*/  FMUL.FTZ R147, R7, R132 ;  /* 0x0000008407937220 */ /* 0x000fe20000410000 */
[----:B------:R-:W-:Y:S01]  /*1c50*/  FADD.FTZ R45, R45, R128 ;  /* 0x000000802d2d7221 */ /* 0x000fe20000010000 */
[-C--:B------:R-:W-:Y:S01]  /*1c60*/  FFMA.FTZ R73, R148, R128.reuse, R73 ;  /* 0x0000008094497223 */ /* 0x080fe20000010049 */
[----:B------:R-:W-:Y:S01]  /*1c70*/  FMUL.FTZ R151, R101, R128 ;  /* 0x0000008065977220 */ /* 0x000fe20000410000 */
[----:B------:R-:W-:Y:S01]  /*1c80*/  SHF.L.U32 R129, R134, 0x10, RZ ;  /* 0x0000001086817819 */ /* 0x000fe200000006ff */
[----:B------:R-:W-:Y:S01]  /*1c90*/  FADD.FTZ R128, R125, R150 ;  /* 0x000000967d807221 */ /* 0x000fe20000010000 */
[----:B------:R-:W-:Y:S01]  /*1ca0*/  SHF.L.U32 R131, R131, 0x10, RZ ;  /* 0x0000001083837819 */ /* 0x000fe200000006ff */
[----:B------:R-:W-:Y:S01]  /*1cb0*/  FADD.FTZ R134, -R124, R139 ;  /* 0x0000008b7c867221 */ /* 0x000fe20000010100 */
[C---:B------:R-:W-:Y:S01]  /*1cc0*/  FFMA.FTZ R125, R147.reuse, R150, R0 ;  /* 0x00000096937d7223 */ /* 0x040fe20000010000 */
[----:B------:R-:W-:Y:S01]  /*1cd0*/  FADD.FTZ R44, R44, R127 ;  /* 0x0000007f2c2c7221 */ /* 0x000fe20000010000 */
[----:B------:R-:W-:Y:S01]  /*1ce0*/  FFMA.FTZ R72, R147, R127, R72 ;  /* 0x0000007f93487223 */ /* 0x000fe20000010048 */
[----:B------:R-:W-:-:S02]  /*1cf0*/  IMAD.U32 R130, R135, 0x10000, RZ ;  /* 0x0001000087827824 */ /* 0x000fc400078e00ff */
        /* <DEDUP_REMOVED lines=15> */
.L_x_1681:
[----:B------:R-:W-:Y:S05]  /*1df0*/  BSYNC.RECONVERGENT B0 ;  /* 0x0000000000007941 */ /* 0x000fea0003800200 */
.L_x_1680:
        /* <DEDUP_REMOVED lines=13> */
[C-C-:B--2---:R-:W-:Y:S02]  /*1ed0*/  SHF.R.U64 R134, R130.reuse, 0x10, R131.reuse ;  /* 0x0000001082867819 */ /* 0x144fe40000001283 */
[----:B------:R-:W-:Y:S02]  /*1ee0*/  SHF.L.U32 R133, R130, 0x10, RZ ;  /* 0x0000001082857819 */ /* 0x000fe400000006ff */
[----:B------:R-:W-:Y:S02]  /*1ef0*/  SHF.R.U32.HI R137, RZ, 0x10, R131 ;  /* 0x00000010ff897819 */ /* 0x000fe40000011683 */
[----:B------:R-:W-:Y:S01]  /*1f00*/  SHF.L.U32 R135, R131, 0x10, RZ ;  /* 0x0000001083877819 */ /* 0x000fe200000006ff */
[----:B---3--:R-:W-:Y:S01]  /*1f10*/  IMAD.MOV.U32 R130, RZ, RZ, R128 ;  /* 0x000000ffff827224 */ /* 0x008fe200078e0080 */
[----:B------:R-:W-:Y:S02]  /*1f20*/  SHF.L.U32 R131, R134, 0x10, RZ ;  /* 0x0000001086837819 */ /* 0x000fe400000006ff */
[----:B------:R-:W-:-:S02]  /*1f30*/  SHF.L.U32 R137, R137, 0x10, RZ ;  /* 0x0000001089897819 */ /* 0x000fc400000006ff */
[----:B------:R-:W-:Y:S01]  /*1f40*/  SHF.R.U64 R136, R128, 0x10, R129 ;  /* 0x0000001080887819 */ /* 0x000fe20000001281 */
[----:B------:R-:W-:Y:S01]  /*1f50*/  FADD.FTZ R156, -R124, R131 ;  /* 0x000000837c9c7221 */ /* 0x000fe20000010100 */
[----:B0-----:R-:W-:Y:S01]  /*1f60*/  SHF.L.U32 R127, R130, 0x10, RZ ;  /* 0x00000010827f7819 */ /* 0x001fe200000006ff */
[C---:B------:R-:W-:Y:S01]  /*1f70*/  FADD.FTZ R126, -R124.reuse, R133 ;  /* 0x000000857c7e7221 */ /* 0x040fe20000010100 */
[C---:B------:R-:W-:Y:S01]  /*1f80*/  FADD.FTZ R128, -R124.reuse, R135 ;  /* 0x000000877c807221 */ /* 0x040fe20000010100 */
[----:B------:R-:W-:Y:S01]  /*1f90*/  FADD.FTZ R162, -R124, R137 ;  /* 0x000000897ca27221 */ /* 0x000fe20000010100 */
[----:B------:R-:W-:Y:S02]  /*1fa0*/  IMAD.U32 R124, R136, 0x10000, RZ ;  /* 0x00010000887c7824 */ /* 0x000fe400078e00ff */
[C---:B-----5:R-:W-:Y:S01]  /*1fb0*/  FMUL.FTZ R156, R7.reuse, R156 ;  /* 0x0000009c079c7220 */ /* 0x060fe20000410000 */
[----:B------:R-:W-:Y:S01]  /*1fc0*/  MOV R132, R129 ;  /* 0x0000008100847202 */ /* 0x000fe20000000f00 */
[-C--:B------:R-:W-:Y:S01]  /*1fd0*/  FMUL.FTZ R158, R96, R127.reuse ;  /* 0x0000007f609e7220 */ /* 0x080fe20000410000 */
[----:B------:R-:W-:Y:S01]  /*1fe0*/  FMUL.FTZ R155, R7, R126 ;  /* 0x0000007e079b7220 */ /* 0x000fe20000410000 */
[----:B------:R-:W-:Y:S01]  /*1ff0*/  SHF.R.U32.HI R134, RZ, 0x10, R129 ;  /* 0x00000010ff867819 */ /* 0x000fe20000011681 */
[----:B------:R-:W-:Y:S01]  /*2000*/  FADD.FTZ R41, R41, R124 ;  /* 0x0000007c29297221 */ /* 0x000fe20000010000 */
[-C--:B------:R-:W-:Y:S01]  /*2010*/  FFMA.FTZ R69, R156, R124.reuse, R69 ;  /* 0x0000007c9c457223 */ /* 0x080fe20000010045 */
[----:B------:R-:W-:Y:S01]  /*2020*/  FMUL.FTZ R157, R97, R124 ;  /* 0x0000007c619d7220 */ /* 0x000fe20000410000 */
[----:B------:R-:W-:Y:S01]  /*2030*/  SHF.L.U32 R129, R132, 0x10, RZ ;  /* 0x0000001084817819 */ /* 0x000fe200000006ff */
[----:B------:R-:W-:Y:S01]  /*2040*/  FADD.FTZ R124, R125, R158 ;  /* 0x0000009e7d7c7221 */ /* 0x000fe20000010000 */
[C---:B------:R-:W-:Y:S01]  /*2050*/  FFMA.FTZ R125, R155.reuse, R158, R0 ;  /* 0x0000009e9b7d7223 */ /* 0x040fe20000010000 */
[----:B------:R-:W-:Y:S01]  /*2060*/  SHF.L.U32 R126, R134, 0x10, RZ ;  /* 0x00000010867e7819 */ /* 0x000fe200000006ff */
[----:B------:R-:W-:Y:S01]  /*2070*/  FADD.FTZ R40, R40, R127 ;  /* 0x0000007f28287221 */ /* 0x000fe20000010000 */
[----:B------:R-:W-:Y:S01]  /*2080*/  FFMA.FTZ R68, R155, R127, R68 ;  /* 0x0000007f9b447223 */ /* 0x000fe20000010044 */
[----:B------:R-:W-:Y:S01]  /*2090*/  FMUL.FTZ R159, R7, R128 ;  /* 0x00000080079f7220 */ /* 0x000fe20000410000 */
        /* <DEDUP_REMOVED lines=13> */
.L_x_1683:
[----:B------:R-:W-:Y:S05]  /*2170*/  BSYNC.RECONVERGENT B0 ;  /* 0x0000000000007941 */ /* 0x000fea0003800200 */
.L_x_1682:
        /* <DEDUP_REMOVED lines=32> */
.L_x_1685:
[----:B------:R-:W-:Y:S05]  /*2380*/  BSYNC.RECONVERGENT B0 ;  /* 0x0000000000007941 */ /* 0x000fea0003800200 */
.L_x_1684:
        /* <DEDUP_REMOVED lines=38> */
[----:B------:R-:W-:Y:S02]  /*25f0*/  FSEL R135, R135, RZ, !P0 ;  /* 0x000000ff87877208 */ /* 0x000fe40004000000 */
[----:B-1----:R-:W-:Y:S02]  /*2600*/  IADD3 R5, PT, PT, R5, R124, RZ ;  /* 0x0000007c05057210 */ /* 0x002fe40007ffe0ff */
[----:B------:R-:W-:Y:S02]  /*2610*/  P2R R124, PR, RZ, 0x1 ;  /* 0x00000001ff7c7803 */ /* 0x000fe40000000000 */
        /* <DEDUP_REMOVED lines=31> */
[----:B------:R-:W-:Y:S01]  /*2810*/  PRMT R133, R130, 0x7632, R133 ;  /* 0x0000763282857816 */ /* 0x000fe20000000085 */
[----:B------:R-:W-:Y:S06]  /*2820*/  BRA `(.L_x_1691) ;  /* 0x0000000c00387947 */ /* 0x000fec0003800000 */
.L_x_1690:
        /* <DEDUP_REMOVED lines=22> */
.L_x_1689:
        /* <DEDUP_REMOVED lines=25> */
.L_x_1692:
        /* <DEDUP_REMOVED lines=26> */
.L_x_1688:
        /* <DEDUP_REMOVED lines=9> */
[-C--:B------:R-:W-:Y:S01]  /*2d50*/  FFMA.FTZ R130, R8, R134.reuse, R135 ;  /* 0x0000008608827223 */ /* 0x080fe20000010087 */
[----:B------:R-:W-:Y:S02]  /*2d60*/  IMAD.MOV.U32 R127, RZ, RZ, R183 ;  /* 0x000000ffff7f7224 */ /* 0x000fe400078e00b7 */
[-C--:B------:R-:W-:Y:S01]  /*2d70*/  FFMA.FTZ R129, R3, R134.reuse, R135 ;  /* 0x0000008603817223 */ /* 0x080fe20000010087 */
[----:B------:R-:W-:Y:S01]  /*2d80*/  SHF.R.U64 R128, R182, 0x10, R183 ;  /* 0x00000010b6807819 */ /* 0x000fe200000012b7 */
[-C--:B------:R-:W-:Y:S01]  /*2d90*/  FFMA.FTZ R133, R9, R134.reuse, R135 ;  /* 0x0000008609857223 */ /* 0x080fe20000010087 */
[----:B------:R-:W-:Y:S01]  /*2da0*/  SHF.R.U32.HI R132, RZ, 0x10, R183 ;  /* 0x00000010ff847819 */ /* 0x000fe200000116b7 */
[----:B------:R-:W-:Y:S01]  /*2db0*/  FFMA.FTZ R136, R14, R134, R135 ;  /* 0x000000860e887223 */ /* 0x000fe20000010087 */
[----:B------:R-:W-:Y:S01]  /*2dc0*/  SHF.L.U32 R126, R126, 0x10, RZ ;  /* 0x000000107e7e7819 */ /* 0x000fe200000006ff */
[----:B------:R-:W-:Y:S01]  /*2dd0*/  FADD.FTZ R131, R11, -R130 ;  /* 0x800000820b837221 */ /* 0x000fe20000010000 */
[----:B------:R-:W-:Y:S01]  /*2de0*/  FADD.FTZ R129, R10, -R129 ;  /* 0x800000810a817221 */ /* 0x000fe20000010000 */
[----:B------:R-:W-:Y:S01]  /*2df0*/  SHF.L.U32 R128, R128, 0x10, RZ ;  /* 0x0000001080807819 */ /* 0x000fe200000006ff */
[----:B------:R-:W-:Y:S01]  /*2e00*/  FADD.FTZ R133, R12, -R133 ;  /* 0x800000850c857221 */ /* 0x000fe20000010000 */
[----:B------:R-:W-:Y:S01]  /*2e10*/  SHF.L.U32 R130, R127, 0x10, RZ ;  /* 0x000000107f827819 */ /* 0x000fe200000006ff */
[----:B------:R-:W-:Y:S01]  /*2e20*/  FADD.FTZ R137, R13, -R136 ;  /* 0x800000880d897221 */ /* 0x000fe20000010000 */
[----:B------:R-:W-:Y:S01]  /*2e30*/  SHF.L.U32 R132, R132, 0x10, RZ ;  /* 0x0000001084847819 */ /* 0x000fe200000006ff */
[C---:B-----5:R-:W-:Y:S01]  /*2e40*/  FFMA.FTZ R126, R7.reuse, R129, R126 ;  /* 0x00000081077e7223 */ /* 0x060fe2000001007e */
[C---:B------:R-:W-:Y:S01]  /*2e50*/  FFMA.FTZ R127, R7.reuse, R131, R128 ;  /* 0x00000083077f7223 */ /* 0x040fe20000010080 */
[----:B------:R-:W-:-:S02]  /*2e60*/  FFMA.FTZ R130, R7, R133, R130 ;  /* 0x0000008507827223 */ /* 0x000fc40000010082 */
[----:B------:R-:W-:Y:S02]  /*2e70*/  FFMA.FTZ R129, R7, R137, R132 ;  /* 0x0000008907817223 */ /* 0x000fe40000010084 */
[----:B------:R-:W-:-:S03]  /*2e80*/  F2FP.BF16.F32.PACK_AB R127, R127, R126 ;  /* 0x0000007e7f7f723e */ /* 0x000fc600000010ff */
[----:B------:R-:W-:Y:S02]  /*2e90*/  F2FP.BF16.F32.PACK_AB R130, R129, R130 ;  /* 0x000000828182723e */ /* 0x000fe400000010ff */
[C---:B------:R-:W-:Y:S02]  /*2ea0*/  PRMT R126, R127.reuse, 0x7632, R126 ;  /* 0x000076327f7e7816 */ /* 0x040fe4000000007e */
[----:B------:R-:W-:Y:S02]  /*2eb0*/  PRMT R131, R127, 0x7610, R131 ;  /* 0x000076107f837816 */ /* 0x000fe40000000083 */
[----:B------:R-:W-:Y:S01]  /*2ec0*/  PRMT R133, R130, 0x7632, R133 ;  /* 0x0000763282857816 */ /* 0x000fe20000000085 */
[----:B------:R-:W-:Y:S06]  /*2ed0*/  BRA `(.L_x_1691) ;  /* 0x00000004008c7947 */ /* 0x000fec0003800000 */
.L_x_1694:
[-C--:B------:R-:W-:Y:S01]  /*2ee0*/  FFMA.FTZ R127, R3, R134.reuse, R135 ;  /* 0x00000086037f7223 */ /* 0x080fe20000010087 */
[----:B------:R-:W-:Y:S01]  /*2ef0*/  IMAD.MOV.U32 R128, RZ, RZ, R182 ;  /* 0x000000ffff807224 */ /* 0x000fe200078e00b6 */
[----:B------:R-:W-:Y:S01]  /*2f00*/  SHF.R.U64 R129, R182, 0x10, R183 ;  /* 0x00000010b6817819 */ /* 0x000fe200000012b7 */
[-CC-:B------:R-:W-:Y:S01]  /*2f10*/  FFMA.FTZ R130, R8, R134.reuse, R135.reuse ;  /* 0x0000008608827223 */ /* 0x180fe20000010087 */
[----:B------:R-:W-:Y:S01]  /*2f20*/  MOV R132, R183 ;  /* 0x000000b700847202 */ /* 0x000fe20000000f00 */
[-C--:B------:R-:W-:Y:S01]  /*2f30*/  FFMA.FTZ R131, R9, R134.reuse, R135 ;  /* 0x0000008609837223 */ /* 0x080fe20000010087 */
        /* <DEDUP_REMOVED lines=25> */
.L_x_1693:
[----:B------:R-:W-:-:S04]  /*30d0*/  UISETP.NE.U32.AND UP0, UPT, UR6, URZ, UPT ;  /* 0x000000ff0600728c */ /* 0x000fc8000bf05070 */
[----:B------:R-:W-:-:S09]  /*30e0*/  UISETP.NE.AND.EX UP0, UPT, UR7, URZ, UPT, UP0 ;  /* 0x000000ff0700728c */ /* 0x000fd2000bf05300 */
[----:B------:R-:W-:Y:S05]  /*30f0*/  BRA.U UP0, `(.L_x_1695) ;  /* 0x00000001007c7547 */ /* 0x000fea000b800000 */
[--C-:B------:R-:W-:Y:S01]  /*3100*/  FFMA.FTZ R127, R3, R134, R135.reuse ;  /* 0x00000086037f7223 */ /* 0x100fe20000010087 */
[----:B------:R-:W-:Y:S01]  /*3110*/  MOV R128, R182 ;  /* 0x000000b600807202 */ /* 0x000fe20000000f00 */
[-C--:B------:R-:W-:Y:S01]  /*3120*/  FFMA.FTZ R130, R8, R134.reuse, R135 ;  /* 0x0000008608827223 */ /* 0x080fe20000010087 */
[----:B------:R-:W-:Y:S01]  /*3130*/  SHF.R.U64 R129, R182, 0x10, R183 ;  /* 0x00000010b6817819 */ /* 0x000fe200000012b7 */
[-CC-:B------:R-:W-:Y:S01]  /*3140*/  FFMA.FTZ R131, R9, R134.reuse, R135.reuse ;  /* 0x0000008609837223 */ /* 0x180fe20000010087 */
        /* <DEDUP_REMOVED lines=26> */
.L_x_1695:
        /* <DEDUP_REMOVED lines=34> */
.L_x_1691:
        /* <DEDUP_REMOVED lines=18> */
.L_x_1696:
        /* <DEDUP_REMOVED lines=12> */
.L_x_1697:
[----:B------:R-:W-:-:S07]  /*36f0*/  IADD3 R6, PT, PT, R6, 0x100, RZ ;  /* 0x0000010006067810 */ /* 0x000fce0007ffe0ff */
.L_x_1687:
[----:B------:R-:W-:Y:S05]  /*3700*/  BSYNC.RECONVERGENT B0 ;  /* 0x0000000000007941 */ /* 0x000fea0003800200 */
.L_x_1686:
        /* <DEDUP_REMOVED lines=11> */
[----:B-1----:R-:W-:Y:S01]  /*37c0*/  FFMA.FTZ R127, R15, R134, R135 ;  /* 0x000000860f7f7223 */ /* 0x002fe20000010087 */
[----:B0-----:R-:W-:Y:S01]  /*37d0*/  IMAD.MOV.U32 R131, RZ, RZ, R181 ;  /* 0x000000ffff837224 */ /* 0x001fe200078e00b5 */
[----:B------:R-:W-:Y:S01]  /*37e0*/  MOV R128, R180 ;  /* 0x000000b400807202 */ /* 0x000fe20000000f00 */
[-C--:B------:R-:W-:Y:S01]  /*37f0*/  FFMA.FTZ R129, R17, R134.reuse, R135 ;  /* 0x0000008611817223 */ /* 0x080fe20000010087 */
[----:B------:R-:W-:Y:S01]  /*3800*/  SHF.R.U32.HI R133, RZ, 0x10, R181 ;  /* 0x00000010ff857819 */ /* 0x000fe200000116b5 */
[-C--:B------:R-:W-:Y:S01]  /*3810*/  FFMA.FTZ R136, R22, R134.reuse, R135 ;  /* 0x0000008616887223 */ /* 0x080fe20000010087 */
[----:B------:R-:W-:Y:S01]  /*3820*/  SHF.R.U64 R137, R180, 0x10, R181 ;  /* 0x00000010b4897819 */ /* 0x000fe200000012b5 */
[----:B------:R-:W-:Y:S01]  /*3830*/  FFMA.FTZ R130, R16, R134, R135 ;  /* 0x0000008610827223 */ /* 0x000fe20000010087 */
[----:B------:R-:W-:Y:S01]  /*3840*/  FADD.FTZ R126, R18, -R127 ;  /* 0x8000007f127e7221 */ /* 0x000fe20000010000 */
[----:B------:R-:W-:Y:S01]  /*3850*/  SHF.L.U32 R127, R128, 0x10, RZ ;  /* 0x00000010807f7819 */ /* 0x000fe200000006ff */
        /* <DEDUP_REMOVED lines=25> */
.L_x_1702:
[-CC-:B-1----:R-:W-:Y:S01]  /*39f0*/  FFMA.FTZ R127, R15, R134.reuse, R135.reuse ;  /* 0x000000860f7f7223 */ /* 0x182fe20000010087 */
[----:B------:R-:W-:Y:S01]  /*3a00*/  IMAD.MOV.U32 R128, RZ, RZ, R180 ;  /* 0x000000ffff807224 */ /* 0x000fe200078e00b4 */
[----:B0-----:R-:W-:Y:S01]  /*3a10*/  MOV R132, R181 ;  /* 0x000000b500847202 */ /* 0x001fe20000000f00 */
        /* <DEDUP_REMOVED lines=28> */
.L_x_1701:
[----:B------:R-:W-:-:S04]  /*3be0*/  UISETP.NE.U32.AND UP2, UPT, UR6, URZ, UPT ;  /* 0x000000ff0600728c */ /* 0x000fc8000bf45070 */
[----:B------:R-:W-:-:S09]  /*3bf0*/  UISETP.NE.AND.EX UP2, UPT, UR7, URZ, UPT, UP2 ;  /* 0x000000ff0700728c */ /* 0x000fd2000bf45320 */
[----:B------:R-:W-:Y:S05]  /*3c00*/  BRA.U !UP2, `(.L_x_1704) ;  /* 0x000000010a7c7547 */ /* 0x000fea000b800000 */
[--C-:B-1----:R-:W-:Y:S01]  /*3c10*/  FFMA.FTZ R127, R15, R134, R135.reuse ;  /* 0x000000860f7f7223 */ /* 0x102fe20000010087 */
[----:B------:R-:W-:Y:S01]  /*3c20*/  MOV R128, R180 ;  /* 0x000000b400807202 */ /* 0x000fe20000000f00 */
[-CC-:B0-----:R-:W-:Y:S01]  /*3c30*/  FFMA.FTZ R131, R17, R134.reuse, R135.reuse ;  /* 0x0000008611837223 */ /* 0x181fe20000010087 */
[----:B------:R-:W-:Y:S01]  /*3c40*/  MOV R132, R181 ;  /* 0x000000b500847202 */ /* 0x000fe20000000f00 */
[-C--:B------:R-:W-:Y:S01]  /*3c50*/  FFMA.FTZ R136, R22, R134.reuse, R135 ;  /* 0x0000008616887223 */ /* 0x080fe20000010087 */
[----:B------:R-:W-:Y:S01]  /*3c60*/  SHF.R.U32.HI R133, RZ, 0x10, R181 ;  /* 0x00000010ff857819 */ /* 0x000fe200000116b5 */
[----:B------:R-:W-:Y:S01]  /*3c70*/  FFMA.FTZ R130, R16, R134, R135 ;  /* 0x0000008610827223 */ /* 0x000fe20000010087 */
[----:B------:R-:W-:Y:S01]  /*3c80*/  SHF.R.U64 R129, R180, 0x10, R181 ;  /* 0x00000010b4817819 */ /* 0x000fe200000012b5 */
[----:B------:R-:W-:Y:S01]  /*3c90*/  FADD.FTZ R126, R18, -R127 ;  /* 0x8000007f127e7221 */ /* 0x000fe20000010000 */
[----:B------:R-:W-:Y:S01]  /*3ca0*/  SHF.L.U32 R127, R128, 0x10, RZ ;  /* 0x00000010807f7819 */ /* 0x000fe200000006ff */
[----:B------:R-:W-:Y:S01]  /*3cb0*/  FADD.FTZ R128, R20, -R131 ;  /* 0x8000008314807221 */ /* 0x000fe20000010000 */
[----:B------:R-:W-:Y:S01]  /*3cc0*/  SHF.L.U32 R132, R132, 0x10, RZ ;  /* 0x0000001084847819 */ /* 0x000fe200000006ff */
[----:B------:R-:W-:-:S02]  /*3cd0*/  IMAD.U32 R133, R133, 0x10000, RZ ;  /* 0x0001000085857824 */ /* 0x000fc400078e00ff */
        /* <DEDUP_REMOVED lines=18> */
.L_x_1704:
[--C-:B-1----:R-:W-:Y:S01]  /*3e00*/  FFMA.FTZ R127, R15, R134, R135.reuse ;  /* 0x000000860f7f7223 */ /* 0x102fe20000010087 */
[----:B------:R-:W-:Y:S01]  /*3e10*/  MOV R128, R180 ;  /* 0x000000b400807202 */ /* 0x000fe20000000f00 */
[-C--:B0-----:R-:W-:Y:S01]  /*3e20*/  FFMA.FTZ R130, R16, R134.reuse, R135 ;  /* 0x0000008610827223 */ /* 0x081fe20000010087 */
        /* <DEDUP_REMOVED lines=24> */
.L_x_1700:
        /* <DEDUP_REMOVED lines=33> */
.L_x_1706:
        /* <DEDUP_REMOVED lines=22> */
.L_x_1705:
        /* <DEDUP_REMOVED lines=25> */
.L_x_1707:
[-CC-:B-1----:R-:W-:Y:S01]  /*44b0*/  FFMA.FTZ R127, R15, R134.reuse, R135.reuse ;  /* 0x000000860f7f7223 */ /* 0x182fe20000010087 */
[-CC-:B------:R-:W-:Y:S01]  /*44c0*/  FFMA.FTZ R128, R16, R134.reuse, R135.reuse ;  /* 0x0000008610807223 */ /* 0x180fe20000010087 */
[-CC-:B------:R-:W-:Y:S01]  /*44d0*/  FFMA.FTZ R129, R17, R134.reuse, R135.reuse ;  /* 0x0000008611817223 */ /* 0x180fe20000010087 */
[----:B0-----:R-:W-:Y:S01]  /*44e0*/  FFMA.FTZ R132, R22, R134, R135 ;  /* 0x0000008616847223 */ /* 0x001fe20000010087 */
        /* <DEDUP_REMOVED lines=13> */
.L_x_1703:
        /* <DEDUP_REMOVED lines=16> */
.L_x_1708:
        /* <DEDUP_REMOVED lines=10> */
.L_x_1709:
[----:B------:R-:W-:-:S07]  /*4760*/  IADD3 R6, PT, PT, R6, 0x100, RZ ;  /* 0x0000010006067810 */ /* 0x000fce0007ffe0ff */
.L_x_1699:
[----:B------:R-:W-:Y:S05]  /*4770*/  BSYNC.RECONVERGENT B0 ;  /* 0x0000000000007941 */ /* 0x000fea0003800200 */
.L_x_1698:
        /* <DEDUP_REMOVED lines=11> */
[----:B-12---:R-:W-:Y:S01]  /*4830*/  FFMA.FTZ R127, R23, R134, R135 ;  /* 0x00000086177f7223 */ /* 0x006fe20000010087 */
        /* <DEDUP_REMOVED lines=34> */
.L_x_1714:
[-CC-:B-12---:R-:W-:Y:S01]  /*4a60*/  FFMA.FTZ R127, R23, R134.reuse, R135.reuse ;  /* 0x00000086177f7223 */ /* 0x186fe20000010087 */
        /* <DEDUP_REMOVED lines=30> */
.L_x_1713:
[----:B------:R-:W-:-:S04]  /*4c50*/  UISETP.NE.U32.AND UP2, UPT, UR6, URZ, UPT ;  /* 0x000000ff0600728c */ /* 0x000fc8000bf45070 */
[----:B------:R-:W-:-:S09]  /*4c60*/  UISETP.NE.AND.EX UP2, UPT, UR7, URZ, UPT, UP2 ;  /* 0x000000ff0700728c */ /* 0x000fd2000bf45320 */
[----:B------:R-:W-:Y:S05]  /*4c70*/  BRA.U !UP2, `(.L_x_1716) ;  /* 0x000000010a7c7547 */ /* 0x000fea000b800000 */
[--C-:B-12---:R-:W-:Y:S01]  /*4c80*/  FFMA.FTZ R127, R23, R134, R135.reuse ;  /* 0x00000086177f7223 */ /* 0x106fe20000010087 */
        /* <DEDUP_REMOVED lines=30> */
.L_x_1716:
[--C-:B-12---:R-:W-:Y:S01]  /*4e70*/  FFMA.FTZ R127, R23, R134, R135.reuse ;  /* 0x00000086177f7223 */ /* 0x106fe20000010087 */
        /* <DEDUP_REMOVED lines=26> */
.L_x_1712:
        /* <DEDUP_REMOVED lines=33> */
.L_x_1718:
        /* <DEDUP_REMOVED lines=22> */
.L_x_1717:
        /* <DEDUP_REMOVED lines=25> */
.L_x_1719:
[-CC-:B-12---:R-:W-:Y:S01]  /*5520*/  FFMA.FTZ R127, R23, R134.reuse, R135.reuse ;  /* 0x00000086177f7223 */ /* 0x186fe20000010087 */
        /* <DEDUP_REMOVED lines=16> */
.L_x_1715:
        /* <DEDUP_REMOVED lines=16> */
.L_x_1720:
        /* <DEDUP_REMOVED lines=10> */
.L_x_1721:
[----:B------:R-:W-:-:S07]  /*57d0*/  IADD3 R6, PT, PT, R6, 0x100, RZ ;  /* 0x0000010006067810 */ /* 0x000fce0007ffe0ff */
.L_x_1711:
[----:B------:R-:W-:Y:S05]  /*57e0*/  BSYNC.RECONVERGENT B0 ;  /* 0x0000000000007941 */ /* 0x000fea0003800200 */
.L_x_1710:
        /* <DEDUP_REMOVED lines=11> */
[-CC-:B-12---:R-:W-:Y:S01]  /*58a0*/  FFMA.FTZ R127, R31, R134.reuse, R135.reuse ;  /* 0x000000861f7f7223 */ /* 0x186fe20000010087 */
[----:B0-----:R-:W-:Y:S01]  /*58b0*/  MOV R131, R177 ;  /* 0x000000b100837202 */ /* 0x001fe20000000f00 */
[--C-:B------:R-:W-:Y:S01]  /*58c0*/  FFMA.FTZ R129, R33, R134, R135.reuse ;  /* 0x0000008621817223 */ /* 0x100fe20000010087 */
[----:B------:R-:W-:Y:S01]  /*58d0*/  MOV R128, R176 ;  /* 0x000000b000807202 */ /* 0x000fe20000000f00 */
[-C--:B------:R-:W-:Y:S01]  /*58e0*/  FFMA.FTZ R136, R38, R134.reuse, R135 ;  /* 0x0000008626887223 */ /* 0x080fe20000010087 */
[----:B------:R-:W-:Y:S01]  /*58f0*/  SHF.R.U32.HI R133, RZ, 0x10, R177 ;  /* 0x00000010ff857819 */ /* 0x000fe200000116b1 */
[----:B------:R-:W-:Y:S01]  /*5900*/  FFMA.FTZ R130, R32, R134, R135 ;  /* 0x0000008620827223 */ /* 0x000fe20000010087 */
[----:B------:R-:W-:Y:S01]  /*5910*/  SHF.R.U64 R137, R176, 0x10, R177 ;  /* 0x00000010b0897819 */ /* 0x000fe200000012b1 */
[----:B------:R-:W-:Y:S01]  /*5920*/  FADD.FTZ R126, R34, -R127 ;  /* 0x8000007f227e7221 */ /* 0x000fe20000010000 */
[----:B------:R-:W-:Y:S01]  /*5930*/  SHF.L.U32 R127, R128, 0x10, RZ ;  /* 0x00000010807f7819 */ /* 0x000fe200000006ff */
[----:B------:R-:W-:-:S02]  /*5940*/  IMAD.U32 R132, R131, 0x10000, RZ ;  /* 0x0001000083847824 */ /* 0x000fc400078e00ff */
        /* <DEDUP_REMOVED lines=24> */
.L_x_1726:
        /* <DEDUP_REMOVED lines=31> */
.L_x_1725:
        /* <DEDUP_REMOVED lines=34> */
.L_x_1728:
        /* <DEDUP_REMOVED lines=27> */
.L_x_1724:
        /* <DEDUP_REMOVED lines=33> */
.L_x_1730:
        /* <DEDUP_REMOVED lines=22> */
.L_x_1729:
        /* <DEDUP_REMOVED lines=25> */
.L_x_1731:
        /* <DEDUP_REMOVED lines=17> */
.L_x_1727:
        /* <DEDUP_REMOVED lines=16> */
.L_x_1732:
        /* <DEDUP_REMOVED lines=10> */
.L_x_1733:
[----:B------:R-:W-:-:S07]  /*6840*/  IADD3 R6, PT, PT, R6, 0x100, RZ ;  /* 0x0000010006067810 */ /* 0x000fce0007ffe0ff */
.L_x_1723:
[----:B------:R-:W-:Y:S05]  /*6850*/  BSYNC.RECONVERGENT B0 ;  /* 0x0000000000007941 */ /* 0x000fea0003800200 */
.L_x_1722:
        /* <DEDUP_REMOVED lines=11> */
[--C-:B-12---:R-:W-:Y:S01]  /*6910*/  FFMA.FTZ R127, R39, R134, R135.reuse ;  /* 0x00000086277f7223 */ /* 0x106fe20000010087 */
[----:B------:R-:W-:Y:S01]  /*6920*/  MOV R128, R174 ;  /* 0x000000ae00807202 */ /* 0x000fe20000000f00 */
[-CC-:B------:R-:W-:Y:S01]  /*6930*/  FFMA.FTZ R129, R141, R134.reuse, R135.reuse ;  /* 0x000000868d817223 */ /* 0x180fe20000010087 */
[----:B0-----:R-:W-:Y:S01]  /*6940*/  MOV R131, R175 ;  /* 0x000000af00837202 */ /* 0x001fe20000000f00 */
[-C--:B------:R-:W-:Y:S01]  /*6950*/  FFMA.FTZ R136, R146, R134.reuse, R135 ;  /* 0x0000008692887223 */ /* 0x080fe20000010087 */
[----:B------:R-:W-:Y:S01]  /*6960*/  SHF.R.U32.HI R133, RZ, 0x10, R175 ;  /* 0x00000010ff857819 */ /* 0x000fe200000116af */
[----:B------:R-:W-:Y:S01]  /*6970*/  FFMA.FTZ R130, R140, R134, R135 ;  /* 0x000000868c827223 */ /* 0x000fe20000010087 */
[----:B------:R-:W-:Y:S01]  /*6980*/  SHF.R.U64 R137, R174, 0x10, R175 ;  /* 0x00000010ae897819 */ /* 0x000fe200000012af */
[----:B------:R-:W-:Y:S01]  /*6990*/  FADD.FTZ R126, R142, -R127 ;  /* 0x8000007f8e7e7221 */ /* 0x000fe20000010000 */
        /* <DEDUP_REMOVED lines=26> */
.L_x_1738:
        /* <DEDUP_REMOVED lines=31> */
.L_x_1737:
        /* <DEDUP_REMOVED lines=34> */
.L_x_1740:
        /* <DEDUP_REMOVED lines=27> */
.L_x_1736:
        /* <DEDUP_REMOVED lines=33> */
.L_x_1742:
        /* <DEDUP_REMOVED lines=22> */
.L_x_1741:
        /* <DEDUP_REMOVED lines=25> */
.L_x_1743:
        /* <DEDUP_REMOVED lines=17> */
.L_x_1739:
        /* <DEDUP_REMOVED lines=16> */
.L_x_1744:
        /* <DEDUP_REMOVED lines=10> */
.L_x_1745:
[----:B------:R-:W-:-:S07]  /*78b0*/  IADD3 R6, PT, PT, R6, 0x100, RZ ;  /* 0x0000010006067810 */ /* 0x000fce0007ffe0ff */
.L_x_1735:
[----:B------:R-:W-:Y:S05]  /*78c0*/  BSYNC.RECONVERGENT B0 ;  /* 0x0000000000007941 */ /* 0x000fea0003800200 */
.L_x_1734:
        /* <DEDUP_REMOVED lines=46> */
.L_x_1750:
        /* <DEDUP_REMOVED lines=31> */
.L_x_1749:
        /* <DEDUP_REMOVED lines=34> */
.L_x_1752:
[----:B-12---:R-:W-:Y:S01]  /*7fc0*/  FFMA.FTZ R127, R147, R134, R135 ;  /* 0x00000086937f7223 */ /* 0x006fe20000010087 */
[----:B0-----:R-:W-:Y:S01]  /*7fd0*/  IMAD.MOV.U32 R133, RZ, RZ, R173 ;  /* 0x000000ffff857224 */ /* 0x001fe200078e00ad */
[----:B------:R-:W-:Y:S01]  /*7fe0*/  MOV R128, R172 ;  /* 0x000000ac00807202 */ /* 0x000fe20000000f00 */
[-C--:B------:R-:W-:Y:S01]  /*7ff0*/  FFMA.FTZ R130, R148, R134.reuse, R135 ;  /* 0x0000008694827223 */ /* 0x080fe20000010087 */
[----:B------:R-:W-:Y:S01]  /*8000*/  SHF.R.U64 R129, R172, 0x10, R173 ;  /* 0x00000010ac817819 */ /* 0x000fe200000012ad */
        /* <DEDUP_REMOVED lines=19> */
[C---:B------:R-:W-:Y:S02]  /*8140*/  PRMT R133, R127.reuse, 0x7632, R133 ;  /* 0x000076327f857816 */ /* 0x040fe40000000085 */
[----:B------:R-:W-:Y:S01]  /*8150*/  PRMT R130, R127, 0x7610, R130 ;  /* 0x000076107f827816 */ /* 0x000fe20000000082 */
[----:B------:R-:W-:Y:S06]  /*8160*/  BRA `(.L_x_1751) ;  /* 0x0000000400847947 */ /* 0x000fec0003800000 */
.L_x_1748:
        /* <DEDUP_REMOVED lines=33> */
.L_x_1754:
        /* <DEDUP_REMOVED lines=22> */
.L_x_1753:
        /* <DEDUP_REMOVED lines=25> */
.L_x_1755:
        /* <DEDUP_REMOVED lines=17> */
.L_x_1751:
        /* <DEDUP_REMOVED lines=16> */
.L_x_1756:
        /* <DEDUP_REMOVED lines=10> */
.L_x_1757:
[----:B------:R-:W-:-:S07]  /*8920*/  IADD3 R6, PT, PT, R6, 0x100, RZ ;  /* 0x0000010006067810 */ /* 0x000fce0007ffe0ff */
.L_x_1747:
[----:B------:R-:W-:Y:S05]  /*8930*/  BSYNC.RECONVERGENT B0 ;  /* 0x0000000000007941 */ /* 0x000fea0003800200 */
.L_x_1746:
        /* <DEDUP_REMOVED lines=12> */
[-CC-:B0-----:R-:W-:Y:S01]  /*8a00*/  FFMA.FTZ R130, R156, R134.reuse, R135.reuse ;  /* 0x000000869c827223 */ /* 0x181fe20000010087 */
[-CC-:B------:R-:W-:Y:S01]  /*8a10*/  FFMA.FTZ R132, R162, R134.reuse, R135.reuse ;  /* 0x00000086a2847223 */ /* 0x180fe20000010087 */
[----:B------:R-:W-:Y:S01]  /*8a20*/  FFMA.FTZ R135, R159, R134, R135 ;  /* 0x000000869f877223 */ /* 0x000fe20000010087 */
[----:B------:R-:W-:Y:S01]  /*8a30*/  IMAD.MOV.U32 R128, RZ, RZ, R170 ;  /* 0x000000ffff807224 */ /* 0x000fe200078e00aa */
[----:B------:R-:W-:Y:S01]  /*8a40*/  SHF.R.U32.HI R134, RZ, 0x10, R171 ;  /* 0x00000010ff867819 */ /* 0x000fe200000116ab */
[----:B------:R-:W-:Y:S01]  /*8a50*/  FADD.FTZ R126, R158, -R127 ;  /* 0x8000007f9e7e7221 */ /* 0x000fe20000010000 */
[----:B------:R-:W-:Y:S01]  /*8a60*/  MOV R129, R171 ;  /* 0x000000ab00817202 */ /* 0x000fe20000000f00 */
[----:B------:R-:W-:Y:S01]  /*8a70*/  FADD.FTZ R132, R161, -R132 ;  /* 0x80000084a1847221 */ /* 0x000fe20000010000 */
[----:B------:R-:W-:Y:S01]  /*8a80*/  SHF.R.U64 R133, R170, 0x10, R171 ;  /* 0x00000010aa857819 */ /* 0x000fe200000012ab */
[----:B------:R-:W-:Y:S01]  /*8a90*/  FADD.FTZ R130, R157, -R130 ;  /* 0x800000829d827221 */ /* 0x000fe20000010000 */
[----:B------:R-:W-:Y:S01]  /*8aa0*/  SHF.L.U32 R127, R128, 0x10, RZ ;  /* 0x00000010807f7819 */ /* 0x000fe200000006ff */
[----:B------:R-:W-:Y:S01]  /*8ab0*/  FADD.FTZ R128, R160, -R135 ;  /* 0x80000087a0807221 */ /* 0x000fe20000010000 */
[----:B------:R-:W-:-:S02]  /*8ac0*/  SHF.L.U32 R134, R134, 0x10, RZ ;  /* 0x0000001086867819 */ /* 0x000fc400000006ff */
[----:B------:R-:W-:Y:S01]  /*8ad0*/  SHF.L.U32 R131, R129, 0x10, RZ ;  /* 0x0000001081837819 */ /* 0x000fe200000006ff */
[----:B-----5:R-:W-:Y:S01]  /*8ae0*/  FFMA.FTZ R126, R7, R126, R127 ;  /* 0x0000007e077e7223 */ /* 0x020fe2000001007f */
[----:B------:R-:W-:Y:S01]  /*8af0*/  SHF.L.U32 R129, R133, 0x10, RZ ;  /* 0x0000001085817819 */ /* 0x000fe200000006ff */
[C---:B------:R-:W-:Y:S02]  /*8b00*/  FFMA.FTZ R133, R7.reuse, R132, R134 ;  /* 0x0000008407857223 */ /* 0x040fe40000010086 */
[C---:B------:R-:W-:Y:S02]  /*8b10*/  FFMA.FTZ R128, R7.reuse, R128, R131 ;  /* 0x0000008007807223 */ /* 0x040fe40000010083 */
        /* <DEDUP_REMOVED lines=16> */
.L_x_1762:
[-CC-:B-12---:R-:W-:Y:S01]  /*8c20*/  FFMA.FTZ R127, R155, R134.reuse, R135.reuse ;  /* 0x000000869b7f7223 */ /* 0x186fe20000010087 */
[----:B------:R-:W-:Y:S02]  /*8c30*/  IMAD.MOV.U32 R128, RZ, RZ, R170 ;  /* 0x000000ffff807224 */ /* 0x000fe400078e00aa */
[-CC-:B0-----:R-:W-:Y:S01]  /*8c40*/  FFMA.FTZ R130, R156, R134.reuse, R135.reuse ;  /* 0x000000869c827223 */ /* 0x181fe20000010087 */
[-C--:B------:R-:W-:Y:S01]  /*8c50*/  FFMA.FTZ R132, R162, R134.reuse, R135 ;  /* 0x00000086a2847223 */ /* 0x080fe20000010087 */
[----:B------:R-:W-:Y:S01]  /*8c60*/  SHF.R.U32.HI R133, RZ, 0x10, R171 ;  /* 0x00000010ff857819 */ /* 0x000fe200000116ab */
[----:B------:R-:W-:Y:S01]  /*8c70*/  FFMA.FTZ R135, R159, R134, R135 ;  /* 0x000000869f877223 */ /* 0x000fe20000010087 */
[----:B------:R-:W-:Y:S01]  /*8c80*/  MOV R131, R171 ;  /* 0x000000ab00837202 */ /* 0x000fe20000000f00 */
[----:B------:R-:W-:Y:S01]  /*8c90*/  FADD.FTZ R126, R158, -R127 ;  /* 0x8000007f9e7e7221 */ /* 0x000fe20000010000 */
[----:B------:R-:W-:Y:S01]  /*8ca0*/  SHF.R.U64 R129, R170, 0x10, R171 ;  /* 0x00000010aa817819 */ /* 0x000fe200000012ab */
[----:B------:R-:W-:Y:S01]  /*8cb0*/  FADD.FTZ R132, R161, -R132 ;  /* 0x80000084a1847221 */ /* 0x000fe20000010000 */
[----:B------:R-:W-:Y:S01]  /*8cc0*/  SHF.L.U32 R127, R128, 0x10, RZ ;  /* 0x00000010807f7819 */ /* 0x000fe200000006ff */
[----:B------:R-:W-:Y:S01]  /*8cd0*/  FADD.FTZ R128, R160, -R135 ;  /* 0x80000087a0807221 */ /* 0x000fe20000010000 */
[----:B------:R-:W-:Y:S01]  /*8ce0*/  SHF.L.U32 R134, R133, 0x10, RZ ;  /* 0x0000001085867819 */ /* 0x000fe200000006ff */
[----:B------:R-:W-:Y:S01]  /*8cf0*/  FADD.FTZ R130, R157, -R130 ;  /* 0x800000829d827221 */ /* 0x000fe20000010000 */
[----:B------:R-:W-:Y:S01]  /*8d00*/  SHF.L.U32 R131, R131, 0x10, RZ ;  /* 0x0000001083837819 */ /* 0x000fe200000006ff */
[----:B-----5:R-:W-:Y:S01]  /*8d10*/  FFMA.FTZ R126, R7, R126, R127 ;  /* 0x0000007e077e7223 */ /* 0x020fe2000001007f */
[----:B------:R-:W-:Y:S01]  /*8d20*/  SHF.L.U32 R129, R129, 0x10, RZ ;  /* 0x0000001081817819 */ /* 0x000fe200000006ff */
[----:B------:R-:W-:-:S02]  /*8d30*/  FFMA.FTZ R133, R7, R132, R134 ;  /* 0x0000008407857223 */ /* 0x000fc40000010086 */
        /* <DEDUP_REMOVED lines=13> */
.L_x_1761:
[----:B------:R-:W-:-:S04]  /*8e10*/  UISETP.NE.U32.AND UP2, UPT, UR6, URZ, UPT ;  /* 0x000000ff0600728c */ /* 0x000fc8000bf45070 */
[----:B------:R-:W-:-:S09]  /*8e20*/  UISETP.NE.AND.EX UP2, UPT, UR7, URZ, UPT, UP2 ;  /* 0x000000ff0700728c */ /* 0x000fd2000bf45320 */
[----:B------:R-:W-:Y:S05]  /*8e30*/  BRA.U !UP2, `(.L_x_1764) ;  /* 0x000000010a7c7547 */ /* 0x000fea000b800000 */
        /* <DEDUP_REMOVED lines=31> */
.L_x_1764:
[-CC-:B-12---:R-:W-:Y:S01]  /*9030*/  FFMA.FTZ R127, R155, R134.reuse, R135.reuse ;  /* 0x000000869b7f7223 */ /* 0x186fe20000010087 */
[----:B------:R-:W-:Y:S02]  /*9040*/  IMAD.MOV.U32 R128, RZ, RZ, R170 ;  /* 0x000000ffff807224 */ /* 0x000fe400078e00aa */
[-CC-:B0-----:R-:W-:Y:S01]  /*9050*/  FFMA.FTZ R130, R156, R134.reuse, R135.reuse ;  /* 0x000000869c827223 */ /* 0x181fe20000010087 */
[-C--:B------:R-:W-:Y:S01]  /*9060*/  FFMA.FTZ R132, R162, R134.reuse, R135 ;  /* 0x00000086a2847223 */ /* 0x080fe20000010087 */
[----:B------:R-:W-:Y:S01]  /*9070*/  SHF.R.U64 R129, R170, 0x10, R171 ;  /* 0x00000010aa817819 */ /* 0x000fe200000012ab */
        /* <DEDUP_REMOVED lines=22> */
.L_x_1760:
        /* <DEDUP_REMOVED lines=32> */
.L_x_1766:
        /* <DEDUP_REMOVED lines=22> */
.L_x_1765:
        /* <DEDUP_REMOVED lines=25> */
.L_x_1767:
        /* <DEDUP_REMOVED lines=17> */
.L_x_1763:
        /* <DEDUP_REMOVED lines=16> */
.L_x_1768:
        /* <DEDUP_REMOVED lines=10> */
.L_x_1759:
[----:B------:R-:W-:Y:S05]  /*9980*/  BSYNC.RECONVERGENT B0 ;  /* 0x0000000000007941 */ /* 0x000fea0003800200 */
.L_x_1758:
[----:B------:R-:W-:Y:S01]  /*9990*/  ISETP.NE.AND P6, PT, R125, RZ, PT ;  /* 0x000000ff7d00720c */ /* 0x000fe20003fc5270 */
[----:B------:R-:W-:-:S12]  /*99a0*/  UPLOP3.LUT UP1, UPT, UPT, UPT, UP1, 0x40, 0x4 ;  /* 0x000000000004789c */ /* 0x000fd80003f2e810 */
[----:B------:R-:W-:Y:S05]  /*99b0*/  @!P6 BRA `(.L_x_1769) ;  /* 0xffffff6c005ce947 */ /* 0x000fea000383ffff */
.L_x_1669:
        /* <DEDUP_REMOVED lines=54> */
.L_x_1770:
        /* <DEDUP_REMOVED lines=14> */
.L_x_7238:


//--------------------- .text._ZN10layer_norm31ln_parallel_residual_bwd_kernelINS_13Kernel_traitsIf13__nv_bfloat16S2_S2_fjLj7168ELj1ELj1ELj8ELj8ENS_18Kernel_traits_baseILj7168EfS2_S2_S2_fjLj256EEEEELb0ELb1ELb1EEEvNS_9BwdParamsE --------------------------
	.section	.text._ZN10layer_norm31ln_parallel_residual_bwd_kernelINS_13Kernel_traitsIf13__nv_bfloat16S2_S2_fjLj7168ELj1ELj1ELj8ELj8ENS_18Kernel_traits_baseILj7168EfS2_S2_S2_fjLj256EEEEELb0ELb1ELb1EEEvNS_9BwdParamsE,"ax",@progbits
	.align	128
        .global         _ZN10layer_norm31ln_parallel_residual_bwd_kernelINS_13Kernel_traitsIf13__nv_bfloat16S2_S2_fjLj7168ELj1ELj1ELj8ELj8ENS_18Kernel_traits_baseILj7168EfS2_S2_S2_fjLj256EEEEELb0ELb1ELb1EEEvNS_9BwdParamsE
        .type           _ZN10layer_norm31ln_parallel_residual_bwd_kernelINS_13Kernel_traitsIf13__nv_bfloat16S2_S2_fjLj7168ELj1ELj1ELj8ELj8ENS_18Kernel_traits_baseILj7168EfS2_S2_S2_fjLj256EEEEELb0ELb1ELb1EEEvNS_9BwdParamsE,@function
        .size           _ZN10layer_norm31ln_parallel_residual_bwd_kernelINS_13Kernel_traitsIf13__nv_bfloat16S2_S2_fjLj7168ELj1ELj1ELj8ELj8ENS_18Kernel_traits_baseILj7168EfS2_S2_S2_fjLj256EEEEELb0ELb1ELb1EEEvNS_9BwdParamsE,(.L_x_7239 - _ZN10layer_norm31ln_parallel_residual_bwd_kernelINS_13Kernel_traitsIf13__nv_bfloat16S2_S2_fjLj7168ELj1ELj1ELj8ELj8ENS_18Kernel_traits_baseILj7168EfS2_S2_S2_fjLj256EEEEELb0ELb1ELb1EEEvNS_9BwdParamsE)
        .other          _ZN10layer_norm31ln_parallel_residual_bwd_kernelINS_13Kernel_traitsIf13__nv_bfloat16S2_S2_fjLj7168ELj1ELj1ELj8ELj8ENS_18Kernel_traits_baseILj7168EfS2_S2_S2_fjLj256EEEEELb0ELb1ELb1EEEvNS_9BwdParamsE,@"STO_CUDA_ENTRY STV_DEFAULT"
_ZN10layer_norm31ln_parallel_residual_bwd_kernelINS_13Kernel_traitsIf13__nv_bfloat16S2_S2_fjLj7168ELj1ELj1ELj8ELj8ENS_18Kernel_traits_baseILj7168EfS2_S2_S2_fjLj256EEEEELb0ELb1ELb1EEEvNS_9BwdParamsE:
.text._ZN10layer_norm31ln_parallel_residual_bwd_kernelINS_13Kernel_traitsIf13__nv_bfloat16S2_S2_fjLj7168ELj1ELj1ELj8ELj8ENS_18Kernel_traits_baseILj7168EfS2_S2_S2_fjLj256EEEEELb0ELb1ELb1EEEvNS_9BwdParamsE:
        /* <DEDUP_REMOVED lines=36> */
[----:B------:R-:W-:Y:S01]  /*0240*/  HFMA2 R120, -RZ, RZ, 0, 0 ;  /* 0x00000000ff787431 */ /* 0x000fe200000001ff */
        /* <DEDUP_REMOVED lines=24> */
[----:B------:R-:W2:Y:S01]  /*03d0*/  LDCU UR16, c[0x0][0x388] ;  /* 0x00007100ff1077ac */ /* 0x000ea20008000800 */
[----:B-1----:R-:W-:Y:S01]  /*03e0*/  IMAD.WIDE.U32 R2, R122, 0x10, R2 ;  /* 0x000000107a027825 */ /* 0x002fe200078e0002 */
[----:B------:R-:W1:Y:S04]  /*03f0*/  LDCU.U8 UR11, c[0x0][0x410] ;  /* 0x00008200ff0b77ac */ /* 0x000e680008000000 */
[----:B0-----:R0:W5:Y:S01]  /*0400*/  LDG.E.128 R28, desc[UR12][R2.64+0x6000] ;  /* 0x0060000c021c7981 */ /* 0x001162000c1e1d00 */
[----:B------:R-:W3:Y:S03]  /*0410*/  LDCU UR17, c[0x0][0x400] ;  /* 0x00008000ff1177ac */ /* 0x000ee60008000800 */
[----:B------:R0:W5:Y:S01]  /*0420*/  LDG.E.128 R24, desc[UR12][R2.64+0x5000] ;  /* 0x0050000c02187981 */ /* 0x000162000c1e1d00 */
[----:B------:R-:W4:Y:S03]  /*0430*/  LDCU.64 UR6, c[0x0][0x470] ;  /* 0x00008e00ff0677ac */ /* 0x000f260008000a00 */
[----:B------:R0:W5:Y:S01]  /*0440*/  LDG.E.128 R20, desc[UR12][R2.64+0x4000] ;  /* 0x0040000c02147981 */ /* 0x000162000c1e1d00 */
[----:B------:R-:W0:Y:S03]  /*0450*/  LDCU.64 UR8, c[0x0][0x478] ;  /* 0x00008f00ff0877ac */ /* 0x000e260008000a00 */
[----:B------:R0:W5:Y:S01]  /*0460*/  LDG.E.128 R16, desc[UR12][R2.64+0x3000] ;  /* 0x0030000c02107981 */ /* 0x000162000c1e1d00 */
[----:B------:R-:W0:Y:S03]  /*0470*/  LDCU.64 UR14, c[0x0][0x438] ;  /* 0x00008700ff0e77ac */ /* 0x000e260008000a00 */
[----:B------:R0:W5:Y:S04]  /*0480*/  LDG.E.128 R12, desc[UR12][R2.64+0x2000] ;  /* 0x0020000c020c7981 */ /* 0x000168000c1e1d00 */
[----:B------:R0:W5:Y:S04]  /*0490*/  LDG.E.128 R8, desc[UR12][R2.64+0x1000] ;  /* 0x0010000c02087981 */ /* 0x000168000c1e1d00 */
[----:B------:R0:W5:Y:S01]  /*04a0*/  LDG.E.128 R4, desc[UR12][R2.64] ;  /* 0x0000000c02047981 */ /* 0x000162000c1e1d00 */
[----:B------:R-:W-:Y:S01]  /*04b0*/  HFMA2 R64, -RZ, RZ, 0, 0 ;  /* 0x00000000ff407431 */ /* 0x000fe200000001ff */
[----:B------:R-:W-:-:S02]  /*04c0*/  CS2R R74, SRZ ;  /* 0x00000000004a7805 */ /* 0x000fc4000001ff00 */
[----:B------:R-:W-:Y:S02]  /*04d0*/  CS2R R72, SRZ ;  /* 0x0000000000487805 */ /* 0x000fe4000001ff00 */
[----:B------:R-:W-:Y:S02]  /*04e0*/  CS2R R70, SRZ ;  /* 0x0000000000467805 */ /* 0x000fe4000001ff00 */
[----:B------:R-:W-:Y:S02]  /*04f0*/  CS2R R68, SRZ ;  /* 0x0000000000447805 */ /* 0x000fe4000001ff00 */
[----:B------:R-:W-:Y:S02]  /*0500*/  MOV R66, RZ ;  /* 0x000000ff00427202 */ /* 0x000fe40000000f00 */
[----:B01234-:R-:W-:-:S07]  /*0510*/  MOV R62, RZ ;  /* 0x000000ff003e7202 */ /* 0x01ffce0000000f00 */
.L_x_1846:
[----:B------:R-:W0:Y:S08]  /*0520*/  LDC.64 R32, c[0x0][0x3c0] ;  /* 0x0000f000ff207b82 */ /* 0x000e300000000a00 */
[----:B-1----:R-:W1:Y:S01]  /*0530*/  LDC.64 R60, c[0x0][0x3c8] ;  /* 0x0000f200ff3c7b82 */ /* 0x002e620000000a00 */
[----:B0-----:R-:W-:-:S05]  /*0540*/  IMAD.WIDE R32, R121, 0x4, R32 ;  /* 0x0000000479207825 */ /* 0x001fca00078e0220 */
[----:B------:R-:W2:Y:S01]  /*0550*/  LDG.E R0, desc[UR12][R32.64] ;  /* 0x0000000c20007981 */ /* 0x000ea2000c1e1900 */
[----:B-1----:R-:W-:-:S06]  /*0560*/  IMAD.WIDE R60, R121, 0x4, R60 ;  /* 0x00000004793c7825 */ /* 0x002fcc00078e023c */
[----:B-----5:R0:W5:Y:S01]  /*0570*/  LDG.E R60, desc[UR12][R60.64] ;  /* 0x0000000c3c3c7981 */ /* 0x020162000c1e1900 */
        /* <DEDUP_REMOVED lines=16> */
[----:B------:R-:W-:Y:S01]  /*0680*/  IADD3 R61, PT, PT, R175, 0x600, RZ ;  /* 0x00000600af3d7810 */ /* 0x000fe20007ffe0ff */
        /* <DEDUP_REMOVED lines=12> */
[----:B------:R-:W4:Y:S02]  /*0750*/  LDG.E.64 R134, desc[UR12][R134.64] ;  /* 0x0000000c86867981 */ /* 0x000f24000c1e1b00 */
[----:B-1----:R-:W-:-:S02]  /*0760*/  IMAD.WIDE.U32 R186, R175, 0x8, R32 ;  /* 0x00000008afba7825 */ /* 0x002fc400078e0020 */
        /* <DEDUP_REMOVED lines=9> */
[--C-:B------:R-:W-:Y:S02]  /*0800*/  IMAD.WIDE.U32 R34, R63, 0x8, R32.reuse ;  /* 0x000000083f227825 */ /* 0x100fe400078e0020 */
[----:B------:R-:W4:Y:S02]  /*0810*/  LDG.E.64 R36, desc[UR12][R36.64] ;  /* 0x0000000c24247981 */ /* 0x000f24000c1e1b00 */
[----:B------:R-:W-:-:S02]  /*0820*/  IMAD.WIDE.U32 R32, R61, 0x8, R32 ;  /* 0x000000083d207825 */ /* 0x000fc400078e0020 */
[----:B------:R-:W4:Y:S04]  /*0830*/  LDG.E.64 R34, desc[UR12][R34.64] ;  /* 0x0000000c22227981 */ /* 0x000f28000c1e1b00 */
[----:B------:R-:W4:Y:S01]  /*0840*/  LDG.E.64 R32, desc[UR12][R32.64] ;  /* 0x0000000c20207981 */ /* 0x000f22000c1e1b00 */
[C---:B--2---:R-:W-:Y:S02]  /*0850*/  SHF.R.U64 R171, R44.reuse, 0x10, R45 ;  /* 0x000000102cab7819 */ /* 0x044fe4000000122d */
[----:B------:R-:W-:Y:S02]  /*0860*/  SHF.L.U32 R147, R44, 0x10, RZ ;  /* 0x000000102c937819 */ /* 0x000fe400000006ff */
[C---:B---3--:R-:W-:Y:S02]  /*0870*/  SHF.R.U64 R155, R46.reuse, 0x10, R47 ;  /* 0x000000102e9b7819 */ /* 0x048fe4000000122f */
[----:B------:R-:W-:-:S02]  /*0880*/  SHF.L.U32 R151, R46, 0x10, RZ ;  /* 0x000000102e977819 */ /* 0x000fc400000006ff */
[----:B------:R-:W-:Y:S02]  /*0890*/  SHF.R.U32.HI R173, RZ, 0x10, R45 ;  /* 0x00000010ffad7819 */ /* 0x000fe4000001162d */
[----:B------:R-:W-:Y:S02]  /*08a0*/  SHF.L.U32 R45, R45, 0x10, RZ ;  /* 0x000000102d2d7819 */ /* 0x000fe400000006ff */
[C---:B----4-:R-:W-:Y:S02]  /*08b0*/  SHF.R.U64 R142, R40.reuse, 0x10, R41 ;  /* 0x00000010288e7819 */ /* 0x050fe40000001229 */
[----:B------:R-:W-:Y:S02]  /*08c0*/  SHF.L.U32 R139, R40, 0x10, RZ ;  /* 0x00000010288b7819 */ /* 0x000fe400000006ff */
[--C-:B------:R-:W-:Y:S02]  /*08d0*/  SHF.R.U64 R130, R132, 0x10, R133.reuse ;  /* 0x0000001084827819 */ /* 0x100fe40000001285 */
[----:B------:R-:W-:-:S02]  /*08e0*/  SHF.R.U32.HI R128, RZ, 0x10, R133 ;  /* 0x00000010ff807819 */ /* 0x000fc40000011685 */
[--C-:B------:R-:W-:Y:S02]  /*08f0*/  SHF.R.U64 R46, R134, 0x10, R135.reuse ;  /* 0x00000010862e7819 */ /* 0x100fe40000001287 */
[----:B------:R-:W-:Y:S02]  /*0900*/  SHF.R.U32.HI R44, RZ, 0x10, R135 ;  /* 0x00000010ff2c7819 */ /* 0x000fe40000011687 */
[----:B------:R-:W-:Y:S02]  /*0910*/  SHF.L.U32 R159, R132, 0x10, RZ ;  /* 0x00000010849f7819 */ /* 0x000fe400000006ff */
[----:B------:R-:W-:Y:S02]  /*0920*/  SHF.L.U32 R133, R133, 0x10, RZ ;  /* 0x0000001085857819 */ /* 0x000fe400000006ff */
[----:B------:R-:W-:Y:S02]  /*0930*/  SHF.L.U32 R161, R134, 0x10, RZ ;  /* 0x0000001086a17819 */ /* 0x000fe400000006ff */
[----:B------:R-:W-:-:S02]  /*0940*/  SHF.L.U32 R135, R135, 0x10, RZ ;  /* 0x0000001087877819 */ /* 0x000fc400000006ff */
[----:B------:R-:W-:Y:S02]  /*0950*/  SHF.L.U32 R163, R136, 0x10, RZ ;  /* 0x0000001088a37819 */ /* 0x000fe400000006ff */
[----:B------:R-:W-:Y:S02]  /*0960*/  SHF.R.U32.HI R140, RZ, 0x10, R41 ;  /* 0x00000010ff8c7819 */ /* 0x000fe40000011629 */
[C-C-:B------:R-:W-:Y:S02]  /*0970*/  SHF.R.U64 R149, R42.reuse, 0x10, R43.reuse ;  /* 0x000000102a957819 */ /* 0x140fe4000000122b */
[----:B------:R-:W-:Y:S02]  /*0980*/  SHF.L.U32 R143, R42, 0x10, RZ ;  /* 0x000000102a8f7819 */ /* 0x000fe400000006ff */
[----:B------:R-:W-:Y:S02]  /*0990*/  SHF.R.U32.HI R138, RZ, 0x10, R43 ;  /* 0x00000010ff8a7819 */ /* 0x000fe4000001162b */
[----:B------:R-:W-:-:S02]  /*09a0*/  SHF.R.U32.HI R157, RZ, 0x10, R47 ;  /* 0x00000010ff9d7819 */ /* 0x000fc4000001162f */
[--C-:B------:R-:W-:Y:S02]  /*09b0*/  SHF.R.U64 R42, R136, 0x10, R137.reuse ;  /* 0x00000010882a7819 */ /* 0x100fe40000001289 */
[----:B------:R-:W-:Y:S01]  /*09c0*/  SHF.R.U32.HI R40, RZ, 0x10, R137 ;  /* 0x00000010ff287819 */ /* 0x000fe20000011689 */
[C---:B------:R-:W-:Y:S01]  /*09d0*/  FADD.FTZ R169, -R0.reuse, R45 ;  /* 0x0000002d00a97221 */ /* 0x040fe20000010100 */
[----:B------:R-:W-:Y:S01]  /*09e0*/  SHF.L.U32 R141, R41, 0x10, RZ ;  /* 0x00000010298d7819 */ /* 0x000fe200000006ff */
[C---:B------:R-:W-:Y:S01]  /*09f0*/  FADD.FTZ R209, -R0.reuse, R159 ;  /* 0x0000009f00d17221 */ /* 0x040fe20000010100 */
[----:B------:R-:W-:Y:S01]  /*0a00*/  SHF.L.U32 R145, R43, 0x10, RZ ;  /* 0x000000102b917819 */ /* 0x000fe200000006ff */
[C---:B------:R-:W-:Y:S01]  /*0a10*/  FADD.FTZ R211, -R0.reuse, R133 ;  /* 0x0000008500d37221 */ /* 0x040fe20000010100 */
[----:B------:R-:W-:Y:S01]  /*0a20*/  SHF.L.U32 R153, R47, 0x10, RZ ;  /* 0x000000102f997819 */ /* 0x000fe200000006ff */
[----:B------:R-:W-:Y:S01]  /*0a30*/  FADD.FTZ R221, -R0, R161 ;  /* 0x000000a100dd7221 */ /* 0x000fe20000010100 */
[----:B------:R-:W-:Y:S01]  /*0a40*/  SHF.L.U32 R41, R142, 0x10, RZ ;  /* 0x000000108e297819 */ /* 0x000fe200000006ff */
[----:B------:R-:W-:Y:S01]  /*0a50*/  FADD.FTZ R223, -R0, R135 ;  /* 0x0000008700df7221 */ /* 0x000fe20000010100 */
[----:B------:R-:W-:Y:S01]  /*0a60*/  SHF.L.U32 R43, R140, 0x10, RZ ;  /* 0x000000108c2b7819 */ /* 0x000fe200000006ff */
[----:B------:R-:W-:Y:S01]  /*0a70*/  FADD.FTZ R225, -R0, R163 ;  /* 0x000000a300e17221 */ /* 0x000fe20000010100 */
        /* <DEDUP_REMOVED lines=13> */
[C---:B------:R-:W-:Y:S02]  /*0b50*/  SHF.R.U64 R212, R186.reuse, 0x10, R187 ;  /* 0x00000010bad47819 */ /* 0x040fe400000012bb */
[----:B------:R-:W-:Y:S01]  /*0b60*/  SHF.L.U32 R185, R186, 0x10, RZ ;  /* 0x00000010bab97819 */ /* 0x000fe200000006ff */
[C---:B------:R-:W-:Y:S01]  /*0b70*/  FADD.FTZ R139, -R0.reuse, R139 ;  /* 0x0000008b008b7221 */ /* 0x040fe20000010100 */
[C---:B------:R-:W-:Y:S01]  /*0b80*/  FADD.FTZ R177, -R0.reuse, R151 ;  /* 0x0000009700b17221 */ /* 0x040fe20000010100 */
[C---:B------:R-:W-:Y:S01]  /*0b90*/  FADD.FTZ R179, -R0.reuse, R153 ;  /* 0x0000009900b37221 */ /* 0x040fe20000010100 */
[C---:B------:R-:W-:Y:S01]  /*0ba0*/  FADD.FTZ R151, -R0.reuse, R41 ;  /* 0x0000002900977221 */ /* 0x040fe20000010100 */
[----:B------:R-:W-:Y:S01]  /*0bb0*/  FADD.FTZ R153, -R0, R43 ;  /* 0x0000002b00997221 */ /* 0x000fe20000010100 */
        /* <DEDUP_REMOVED lines=19> */
[C---:B-----5:R-:W-:Y:S01]  /*0cf0*/  FMUL.FTZ R0, R60.reuse, R139 ;  /* 0x0000008b3c007220 */ /* 0x060fe20000410000 */
[----:B------:R-:W-:Y:S01]  /*0d00*/  SHF.R.U32.HI R210, RZ, 0x10, R187 ;  /* 0x00000010ffd27819 */ /* 0x000fe200000116bb */
[----:B------:R-:W-:Y:S01]  /*0d10*/  FMUL.FTZ R138, R60, R211 ;  /* 0x000000d33c8a7220 */ /* 0x000fe20000410000 */
[----:B------:R-:W-:Y:S01]  /*0d20*/  SHF.L.U32 R187, R187, 0x10, RZ ;  /* 0x00000010bbbb7819 */ /* 0x000fe200000006ff */
[----:B------:R-:W-:Y:S01]  /*0d30*/  FMUL.FTZ R211, R5, R212 ;  /* 0x000000d405d37220 */ /* 0x000fe20000410000 */
[----:B------:R-:W-:-:S02]  /*0d40*/  SHF.R.U64 R188, R32, 0x10, R33 ;  /* 0x0000001020bc7819 */ /* 0x000fc40000001221 */
[----:B------:R-:W-:Y:S01]  /*0d50*/  SHF.L.U32 R217, R32, 0x10, RZ ;  /* 0x0000001020d97819 */ /* 0x000fe200000006ff */
[----:B------:R-:W-:Y:S01]  /*0d60*/  FADD.FTZ R32, RZ, R215 ;  /* 0x000000d7ff207221 */ /* 0x000fe20000010000 */
[----:B------:R-:W-:Y:S01]  /*0d70*/  SHF.R.U32.HI R186, RZ, 0x10, R33 ;  /* 0x00000010ffba7819 */ /* 0x000fe20000011621 */
[----:B------:R-:W-:Y:S01]  /*0d80*/  FMUL.FTZ R182, R60, R151 ;  /* 0x000000973cb67220 */ /* 0x000fe20000410000 */
[----:B------:R-:W-:Y:S01]  /*0d90*/  SHF.L.U32 R219, R33, 0x10, RZ ;  /* 0x0000001021db7819 */ /* 0x000fe200000006ff */
[----:B------:R-:W-:Y:S01]  /*0da0*/  FFMA.FTZ R33, R0, R215, RZ ;  /* 0x000000d700217223 */ /* 0x000fe200000100ff */
[----:B------:R-:W-:Y:S01]  /*0db0*/  SHF.L.U32 R210, R210, 0x10, RZ ;  /* 0x00000010d2d27819 */ /* 0x000fe200000006ff */
[----:B------:R-:W-:Y:S01]  /*0dc0*/  FMUL.FTZ R213, R6, R187 ;  /* 0x000000bb06d57220 */ /* 0x000fe20000410000 */
[----:B------:R-:W-:Y:S01]  /*0dd0*/  FADD.FTZ R32, R32, R211 ;  /* 0x000000d320207221 */ /* 0x000fe20000010000 */
[----:B------:R-:W-:Y:S01]  /*0de0*/  FMUL.FTZ R184, R60, R141 ;  /* 0x0000008d3cb87220 */ /* 0x000fe20000410000 */
[----:B------:R-:W-:Y:S01]  /*0df0*/  FFMA.FTZ R33, R182, R211, R33 ;  /* 0x000000d3b6217223 */ /* 0x000fe20000010021 */
[----:B------:R-:W-:Y:S01]  /*0e00*/  FMUL.FTZ R178, R60, R143 ;  /* 0x0000008f3cb27220 */ /* 0x000fe20000410000 */
[----:B------:R-:W-:Y:S01]  /*0e10*/  SHF.R.U64 R208, R190, 0x10, R191 ;  /* 0x00000010bed07819 */ /* 0x000fe200000012bf */
        /* <DEDUP_REMOVED lines=9> */
[----:B------:R-:W-:Y:S01]  /*0eb0*/  FFMA.FTZ R33, R180, R209, R33 ;  /* 0x000000d1b4217223 */ /* 0x000fe20000010021 */
[----:B------:R-:W-:Y:S01]  /*0ec0*/  SHF.R.U32.HI R206, RZ, 0x10, R191 ;  /* 0x00000010ffce7819 */ /* 0x000fe200000116bf */
        /* <DEDUP_REMOVED lines=13> */
[----:B------:R-:W-:Y:S01]  /*0fa0*/  SHF.L.U32 R193, R194, 0x10, RZ ;  /* 0x00000010c2c17819 */ /* 0x000fe200000006ff */
[----:B------:R-:W-:Y:S01]  /*0fb0*/  FMUL.FTZ R177, R11, R206 ;  /* 0x000000ce0bb17220 */ /* 0x000fe20000410000 */
[----:B------:R-:W-:Y:S01]  /*0fc0*/  FADD.FTZ R32, R32, R181 ;  /* 0x000000b520207221 */ /* 0x000fe20000010000 */
[----:B------:R-:W-:Y:S01]  /*0fd0*/  FMUL.FTZ R168, R60, R47 ;  /* 0x0000002f3ca87220 */ /* 0x000fe20000410000 */
[----:B------:R-:W-:Y:S01]  /*0fe0*/  FFMA.FTZ R33, R176, R181, R33 ;  /* 0x000000b5b0217223 */ /* 0x000fe20000010021 */
[--C-:B------:R-:W-:Y:S01]  /*0ff0*/  SHF.R.U64 R192, R34, 0x10, R35.reuse ;  /* 0x0000001022c07819 */ /* 0x100fe20000001223 */
[----:B------:R-:W-:Y:S01]  /*1000*/  FMUL.FTZ R162, R12, R193 ;  /* 0x000000c10ca27220 */ /* 0x000fe20000410000 */
[----:B------:R-:W-:-:S02]  /*1010*/  SHF.R.U32.HI R190, RZ, 0x10, R35 ;  /* 0x00000010ffbe7819 */ /* 0x000fc40000011623 */
[----:B------:R-:W-:Y:S01]  /*1020*/  SHF.L.U32 R207, R35, 0x10, RZ ;  /* 0x0000001023cf7819 */ /* 0x000fe200000006ff */
[----:B------:R-:W-:Y:S01]  /*1030*/  FADD.FTZ R35, R32, R177 ;  /* 0x000000b120237221 */ /* 0x000fe20000010000 */
[----:B------:R-:W-:Y:S01]  /*1040*/  SHF.L.U32 R204, R204, 0x10, RZ ;  /* 0x00000010cccc7819 */ /* 0x000fe200000006ff */
[----:B------:R-:W-:Y:S01]  /*1050*/  FMUL.FTZ R167, R60, R147 ;  /* 0x000000933ca77220 */ /* 0x000fe20000410000 */
[----:B------:R-:W-:Y:S01]  /*1060*/  FFMA.FTZ R32, R168, R177, R33 ;  /* 0x000000b1a8207223 */ /* 0x000fe20000010021 */
[----:B------:R-:W-:Y:S01]  /*1070*/  SHF.R.U32.HI R202, RZ, 0x10, R195 ;  /* 0x00000010ffca7819 */ /* 0x000fe200000116c3 */
[----:B------:R-:W-:Y:S01]  /*1080*/  FADD.FTZ R35, R35, R162 ;  /* 0x000000a223237221 */ /* 0x000fe20000010000 */
[----:B------:R-:W-:Y:S01]  /*1090*/  SHF.L.U32 R195, R195, 0x10, RZ ;  /* 0x00000010c3c37819 */ /* 0x000fe200000006ff */
[----:B------:R-:W-:Y:S01]  /*10a0*/  FMUL.FTZ R164, R13, R204 ;  /* 0x000000cc0da47220 */ /* 0x000fe20000410000 */
[----:B------:R-:W-:Y:S01]  /*10b0*/  FMUL.FTZ R171, R60, R171 ;  /* 0x000000ab3cab7220 */ /* 0x000fe20000410000 */
[----:B------:R-:W-:Y:S01]  /*10c0*/  FFMA.FTZ R32, R167, R162, R32 ;  /* 0x000000a2a7207223 */ /* 0x000fe20000010020 */
[----:B------:R-:W-:Y:S01]  /*10d0*/  SHF.L.U32 R202, R202, 0x10, RZ ;  /* 0x00000010caca7819 */ /* 0x000fe200000006ff */
[----:B------:R-:W-:Y:S01]  /*10e0*/  FMUL.FTZ R160, R14, R195 ;  /* 0x000000c30ea07220 */ /* 0x000fe20000410000 */
[----:B------:R-:W-:Y:S01]  /*10f0*/  FADD.FTZ R35, R35, R164 ;  /* 0x000000a423237221 */ /* 0x000fe20000010000 */
[----:B------:R-:W-:Y:S01]  /*1100*/  FMUL.FTZ R169, R60, R169 ;  /* 0x000000a93ca97220 */ /* 0x000fe20000410000 */
[----:B------:R-:W-:Y:S01]  /*1110*/  FFMA.FTZ R32, R171, R164, R32 ;  /* 0x000000a4ab207223 */ /* 0x000fe20000010020 */
[C-C-:B------:R-:W-:Y:S01]  /*1120*/  SHF.R.U64 R200, R38.reuse, 0x10, R39.reuse ;  /* 0x0000001026c87819 */ /* 0x140fe20000001227 */
        /* <DEDUP_REMOVED lines=74> */
[C---:B------:R-:W-:Y:S01]  /*15d0*/  FMUL.FTZ R142, R60.reuse, R227 ;  /* 0x000000e33c8e7220 */ /* 0x040fe20000410000 */
[----:B------:R-:W-:Y:S01]  /*15e0*/  FFMA.FTZ R33, R163, R152, R32 ;  /* 0x00000098a3217223 */ /* 0x000fe20000010020 */
[----:B------:R-:W-:Y:S01]  /*15f0*/  FMUL.FTZ R153, R31, R186 ;  /* 0x000000ba1f997220 */ /* 0x000fe20000410000 */
[----:B------:R-:W-:Y:S01]  /*1600*/  FMUL.FTZ R158, R60, R41 ;  /* 0x000000293c9e7220 */ /* 0x000fe20000410000 */
        /* <DEDUP_REMOVED lines=33> */
.L_x_1772:
        /* <DEDUP_REMOVED lines=33> */
[----:B------:R-:W4:Y:S04]  /*1a30*/  LDG.E.64 R202, desc[UR12][R202.64] ;  /* 0x0000000ccaca7981 */ /* 0x000f28000c1e1b00 */
[----:B------:R-:W4:Y:S01]  /*1a40*/  LDG.E.64 R198, desc[UR12][R198.64] ;  /* 0x0000000cc6c67981 */ /* 0x000f22000c1e1b00 */
[----:B------:R-:W-:-:S06]  /*1a50*/  IMAD.WIDE.U32 R218, R61, 0x8, R2 ;  /* 0x000000083dda7825 */ /* 0x000fcc00078e0002 */
        /* <DEDUP_REMOVED lines=15> */
[----:B--2---:R-:W-:-:S02]  /*1b50*/  SHF.L.U32 R47, R32, 0x10, RZ ;  /* 0x00000010202f7819 */ /* 0x004fc400000006ff */
[----:B------:R-:W-:Y:S02]  /*1b60*/  SHF.R.U64 R46, R32, 0x10, R33 ;  /* 0x00000010202e7819 */ /* 0x000fe40000001221 */
[----:B------:R-:W-:Y:S02]  /*1b70*/  SHF.L.U32 R133, R33, 0x10, RZ ;  /* 0x0000001021857819 */ /* 0x000fe400000006ff */
[----:B---3--:R-:W-:Y:S02]  /*1b80*/  SHF.L.U32 R135, R34, 0x10, RZ ;  /* 0x0000001022877819 */ /* 0x008fe400000006ff */
[C-C-:B----4-:R-:W-:Y:S02]  /*1b90*/  SHF.R.U64 R130, R36.reuse, 0x10, R37.reuse ;  /* 0x0000001024827819 */ /* 0x150fe40000001225 */
[----:B------:R-:W-:Y:S02]  /*1ba0*/  SHF.L.U32 R137, R36, 0x10, RZ ;  /* 0x0000001024897819 */ /* 0x000fe400000006ff */
[----:B------:R-:W-:-:S02]  /*1bb0*/  SHF.R.U32.HI R36, RZ, 0x10, R37 ;  /* 0x00000010ff247819 */ /* 0x000fc40000011625 */
[----:B------:R-:W-:Y:S02]  /*1bc0*/  SHF.L.U32 R37, R37, 0x10, RZ ;  /* 0x0000001025257819 */ /* 0x000fe400000006ff */
[----:B------:R-:W-:Y:S02]  /*1bd0*/  SHF.R.U32.HI R32, RZ, 0x10, R33 ;  /* 0x00000010ff207819 */ /* 0x000fe40000011621 */
[----:B------:R-:W-:Y:S02]  /*1be0*/  SHF.R.U64 R128, R34, 0x10, R35 ;  /* 0x0000001022807819 */ /* 0x000fe40000001223 */
[C---:B------:R-:W-:Y:S02]  /*1bf0*/  SHF.R.U64 R132, R38.reuse, 0x10, R39 ;  /* 0x0000001026847819 */ /* 0x040fe40000001227 */
[----:B------:R-:W-:Y:S02]  /*1c00*/  SHF.L.U32 R141, R38, 0x10, RZ ;  /* 0x00000010268d7819 */ /* 0x000fe400000006ff */
[----:B------:R-:W-:-:S02]  /*1c10*/  SHF.R.U64 R134, R40, 0x10, R41 ;  /* 0x0000001028867819 */ /* 0x000fc40000001229 */
[----:B------:R-:W-:Y:S02]  /*1c20*/  SHF.L.U32 R163, R42, 0x10, RZ ;  /* 0x000000102aa37819 */ /* 0x000fe400000006ff */
[----:B------:R-:W-:Y:S02]  /*1c30*/  SHF.L.U32 R145, R40, 0x10, RZ ;  /* 0x0000001028917819 */ /* 0x000fe400000006ff */
[C---:B------:R-:W-:Y:S02]  /*1c40*/  SHF.R.U64 R136, R44.reuse, 0x10, R45 ;  /* 0x000000102c887819 */ /* 0x040fe4000000122d */
[----:B------:R-:W-:Y:S02]  /*1c50*/  SHF.L.U32 R149, R44, 0x10, RZ ;  /* 0x000000102c957819 */ /* 0x000fe400000006ff */
[----:B------:R-:W-:Y:S02]  /*1c60*/  SHF.R.U64 R138, R42, 0x10, R43 ;  /* 0x000000102a8a7819 */ /* 0x000fe4000000122b */
[----:B------:R-:W-:-:S02]  /*1c70*/  SHF.R.U32.HI R34, RZ, 0x10, R35 ;  /* 0x00000010ff227819 */ /* 0x000fc40000011623 */
[----:B------:R-:W-:Y:S02]  /*1c80*/  SHF.R.U32.HI R38, RZ, 0x10, R39 ;  /* 0x00000010ff267819 */ /* 0x000fe40000011627 */
[----:B------:R-:W-:Y:S02]  /*1c90*/  SHF.R.U32.HI R40, RZ, 0x10, R41 ;  /* 0x00000010ff287819 */ /* 0x000fe40000011629 */
[----:B------:R-:W-:Y:S02]  /*1ca0*/  SHF.R.U32.HI R44, RZ, 0x10, R45 ;  /* 0x00000010ff2c7819 */ /* 0x000fe4000001162d */
[----:B------:R-:W-:Y:S02]  /*1cb0*/  SHF.R.U32.HI R42, RZ, 0x10, R43 ;  /* 0x00000010ff2a7819 */ /* 0x000fe4000001162b */
[----:B------:R-:W-:Y:S01]  /*1cc0*/  SHF.L.U32 R181, R43, 0x10, RZ ;  /* 0x000000102bb57819 */ /* 0x000fe200000006ff */
[C---:B------:R-:W-:Y:S01]  /*1cd0*/  FADD.FTZ R43, -R0.reuse, R47 ;  /* 0x0000002f002b7221 */ /* 0x040fe20000010100 */
[----:B------:R-:W-:Y:S01]  /*1ce0*/  SHF.L.U32 R139, R35, 0x10, RZ ;  /* 0x00000010238b7819 */ /* 0x000fe200000006ff */
[C---:B------:R-:W-:Y:S01]  /*1cf0*/  FADD.FTZ R47, -R0.reuse, R135 ;  /* 0x00000087002f7221 */ /* 0x040fe20000010100 */
[----:B------:R-:W-:Y:S01]  /*1d00*/  SHF.L.U32 R151, R45, 0x10, RZ ;  /* 0x000000102d977819 */ /* 0x000fe200000006ff */
[C---:B------:R-:W-:Y:S01]  /*1d10*/  FADD.FTZ R45, -R0.reuse, R133 ;  /* 0x00000085002d7221 */ /* 0x040fe20000010100 */
[----:B------:R-:W-:Y:S01]  /*1d20*/  SHF.L.U32 R143, R39, 0x10, RZ ;  /* 0x00000010278f7819 */ /* 0x000fe200000006ff */
[C---:B------:R-:W-:Y:S01]  /*1d30*/  FADD.FTZ R169, -R0.reuse, R37 ;  /* 0x0000002500a97221 */ /* 0x040fe20000010100 */
        /* <DEDUP_REMOVED lines=41> */
[----:B------:R-:W-:Y:S02]  /*1fd0*/  SHF.R.U32.HI R0, RZ, 0x10, R191 ;  /* 0x00000010ff007819 */ /* 0x000fe400000116bf */
[----:B------:R-:W-:Y:S01]  /*1fe0*/  SHF.R.U32.HI R32, RZ, 0x10, R195 ;  /* 0x00000010ff207819 */ /* 0x000fe200000116c3 */
[----:B------:R-:W-:Y:S01]  /*1ff0*/  FMUL.FTZ R215, R4, R185 ;  /* 0x000000b904d77220 */ /* 0x000fe20000410000 */
[C---:B------:R-:W-:Y:S02]  /*2000*/  SHF.R.U64 R192, R206.reuse, 0x10, R207 ;  /* 0x00000010cec07819 */ /* 0x040fe400000012cf */
[----:B------:R-:W-:Y:S02]  /*2010*/  SHF.L.U32 R205, R206, 0x10, RZ ;  /* 0x00000010cecd7819 */ /* 0x000fe400000006ff */
[----:B------:R-:W-:-:S02]  /*2020*/  SHF.L.U32 R212, R212, 0x10, RZ ;  /* 0x00000010d4d47819 */ /* 0x000fc400000006ff */
[----:B------:R-:W-:Y:S01]  /*2030*/  SHF.L.U32 R206, R0, 0x10, RZ ;  /* 0x0000001000ce7819 */ /* 0x000fe200000006ff */
[----:B-----5:R-:W-:Y:S01]  /*2040*/  FMUL.FTZ R0, R60, R43 ;  /* 0x0000002b3c007220 */ /* 0x020fe20000410000 */
[----:B------:R-:W-:Y:S02]  /*2050*/  SHF.R.U32.HI R210, RZ, 0x10, R187 ;  /* 0x00000010ffd27819 */ /* 0x000fe400000116bb */
[C---:B------:R-:W-:Y:S02]  /*2060*/  SHF.R.U64 R196, R202.reuse, 0x10, R203 ;  /* 0x00000010cac47819 */ /* 0x040fe400000012cb */
[----:B------:R-:W-:Y:S01]  /*2070*/  SHF.L.U32 R201, R202, 0x10, RZ ;  /* 0x00000010cac97819 */ /* 0x000fe200000006ff */
[----:B------:R-:W-:Y:S01]  /*2080*/  FMUL.FTZ R211, R5, R212 ;  /* 0x000000d405d37220 */ /* 0x000fe20000410000 */
[----:B------:R-:W-:Y:S02]  /*2090*/  SHF.L.U32 R187, R187, 0x10, RZ ;  /* 0x00000010bbbb7819 */ /* 0x000fe400000006ff */
[----:B------:R-:W-:Y:S01]  /*20a0*/  SHF.L.U32 R202, R32, 0x10, RZ ;  /* 0x0000001020ca7819 */ /* 0x000fe200000006ff */
[----:B------:R-:W-:Y:S01]  /*20b0*/  FADD.FTZ R32, RZ, R215 ;  /* 0x000000d7ff207221 */ /* 0x000fe20000010000 */
[----:B------:R-:W-:Y:S01]  /*20c0*/  FMUL.FTZ R182, R60, R149 ;  /* 0x000000953cb67220 */ /* 0x000fe20000410000 */
[----:B------:R-:W-:Y:S01]  /*20d0*/  FFMA.FTZ R43, R0, R215, RZ ;  /* 0x000000d7002b7223 */ /* 0x000fe200000100ff */
        /* <DEDUP_REMOVED lines=17> */
[C---:B------:R-:W-:Y:S01]  /*21f0*/  FMUL.FTZ R138, R60.reuse, R147 ;  /* 0x000000933c8a7220 */ /* 0x040fe20000410000 */
[----:B------:R-:W-:Y:S01]  /*2200*/  SHF.L.U32 R191, R191, 0x10, RZ ;  /* 0x00000010bfbf7819 */ /* 0x000fe200000006ff */
[----:B------:R-:W-:Y:S01]  /*2210*/  FMUL.FTZ R147, R60, R179 ;  /* 0x000000b33c937220 */ /* 0x000fe20000410000 */
        /* <DEDUP_REMOVED lines=68> */
[C---:B------:R-:W-:Y:S01]  /*2660*/  FMUL.FTZ R158, R60.reuse, R33 ;  /* 0x000000213c9e7220 */ /* 0x040fe20000410000 */
[----:B------:R-:W-:Y:S01]  /*2670*/  FADD.FTZ R214, R39, R148 ;  /* 0x0000009427d67221 */ /* 0x000fe20000010000 */
[----:B------:R-:W-:Y:S01]  /*2680*/  FFMA.FTZ R33, R159, R148, R32 ;  /* 0x000000949f217223 */ /* 0x000fe20000010020 */
[----:B------:R-:W-:Y:S01]  /*2690*/  FMUL.FTZ R149, R23, R194 ;  /* 0x000000c217957220 */ /* 0x000fe20000410000 */
        /* <DEDUP_REMOVED lines=18> */
[C---:B------:R-:W-:Y:S01]  /*27c0*/  SHF.R.U64 R188, R218.reuse, 0x10, R219 ;  /* 0x00000010dabc7819 */ /* 0x040fe200000012db */
        /* <DEDUP_REMOVED lines=16> */
[----:B------:R-:W-:Y:S01]  /*28d0*/  FADD.FTZ R224, R33, R152 ;  /* 0x0000009821e07221 */ /* 0x000fe20000010000 */
[----:B------:R-:W-:Y:S01]  /*28e0*/  FMUL.FTZ R137, R30, R219 ;  /* 0x000000db1e897220 */ /* 0x000fe20000410000 */
[----:B------:R-:W-:-:S02]  /*28f0*/  FFMA.FTZ R33, R163, R152, R32 ;  /* 0x00000098a3217223 */ /* 0x000fc40000010020 */
        /* <DEDUP_REMOVED lines=33> */
.L_x_1773:
        /* <DEDUP_REMOVED lines=32> */
.L_x_1775:
[----:B------:R-:W-:Y:S05]  /*2d10*/  BSYNC.RECONVERGENT B0 ;  /* 0x0000000000007941 */ /* 0x000fea0003800200 */
.L_x_1774:
        /* <DEDUP_REMOVED lines=119> */
.L_x_1778:
        /* <DEDUP_REMOVED lines=23> */
.L_x_1777:
        /* <DEDUP_REMOVED lines=26> */
.L_x_1780:
        /* <DEDUP_REMOVED lines=27> */
.L_x_1776:
        /* <DEDUP_REMOVED lines=8> */
[----:B------:R-:W-:Y:S01]  /*39d0*/  FFMA.FTZ R0, R42, R0, R43 ;  /* 0x000000002a007223 */ /* 0x000fe2000001002b */
[----:B------:R-:W-:Y:S01]  /*39e0*/  SHF.R.U64 R35, R2, 0x10, R3 ;  /* 0x0000001002237819 */ /* 0x000fe20000001203 */
[----:B------:R-:W-:Y:S01]  /*39f0*/  FFMA.FTZ R182, R42, R182, R43 ;  /* 0x000000b62ab67223 */ /* 0x000fe2000001002b */
[----:B------:R-:W-:Y:S01]  /*3a00*/  MOV R32, R3 ;  /* 0x0000000300207202 */ /* 0x000fe20000000f00 */
[----:B------:R-:W-:Y:S01]  /*3a10*/  FADD.FTZ R215, -R0, R215 ;  /* 0x000000d700d77221 */ /* 0x000fe20000010100 */
[----:B------:R-:W-:Y:S01]  /*3a20*/  MOV R0, R2 ;  /* 0x0000000200007202 */ /* 0x000fe20000000f00 */
[C---:B------:R-:W-:Y:S01]  /*3a30*/  FFMA.FTZ R184, R42.reuse, R184, R43 ;  /* 0x000000b82ab87223 */ /* 0x040fe2000001002b */
        /* <DEDUP_REMOVED lines=20> */
.L_x_1782:
[C-C-:B------:R-:W-:Y:S01]  /*3b80*/  FFMA.FTZ R0, R42.reuse, R0, R43.reuse ;  /* 0x000000002a007223 */ /* 0x140fe2000001002b */
[----:B------:R-:W-:Y:S01]  /*3b90*/  MOV R33, R3 ;  /* 0x0000000300217202 */ /* 0x000fe20000000f00 */
[----:B------:R-:W-:Y:S01]  /*3ba0*/  FFMA.FTZ R184, R42, R184, R43 ;  /* 0x000000b82ab87223 */ /* 0x000fe2000001002b */
[----:B------:R-:W-:Y:S01]  /*3bb0*/  SHF.R.U32.HI R34, RZ, 0x10, R3 ;  /* 0x00000010ff227819 */ /* 0x000fe20000011603 */
[----:B------:R-:W-:Y:S01]  /*3bc0*/  FADD.FTZ R215, -R0, R215 ;  /* 0x000000d700d77221 */ /* 0x000fe20000010100 */
[----:B------:R-:W-:Y:S01]  /*3bd0*/  MOV R0, R2 ;  /* 0x0000000200007202 */ /* 0x000fe20000000f00 */
[----:B------:R-:W-:Y:S01]  /*3be0*/  FFMA.FTZ R180, R42, R180, R43 ;  /* 0x000000b42ab47223 */ /* 0x000fe2000001002b */
        /* <DEDUP_REMOVED lines=24> */
.L_x_1781:
[----:B------:R-:W-:-:S04]  /*3d70*/  UISETP.NE.U32.AND UP0, UPT, UR6, URZ, UPT ;  /* 0x000000ff0600728c */ /* 0x000fc8000bf05070 */
[----:B------:R-:W-:-:S09]  /*3d80*/  UISETP.NE.AND.EX UP0, UPT, UR7, URZ, UPT, UP0 ;  /* 0x000000ff0700728c */ /* 0x000fd2000bf05300 */
[----:B------:R-:W-:Y:S05]  /*3d90*/  BRA.U UP0, `(.L_x_1783) ;  /* 0x00000001007c7547 */ /* 0x000fea000b800000 */
        /* <DEDUP_REMOVED lines=31> */
.L_x_1783:
        /* <DEDUP_REMOVED lines=34> */
.L_x_1779:
        /* <DEDUP_REMOVED lines=19> */
.L_x_1784:
        /* <DEDUP_REMOVED lines=13> */
.L_x_1785:
[----:B------:R-:W-:Y:S05]  /*43b0*/  BRA.U !UP2, `(.L_x_1786) ;  /* 0x000000050afc7547 */ /* 0x000fea000b800000 */
[----:B------:R-:W-:Y:S05]  /*43c0*/  BRA.U !UP0, `(.L_x_1787) ;  /* 0x00000005080c7547 */ /* 0x000fea000b800000 */
[----:B------:R-:W-:Y:S05]  /*43d0*/  BRA.U !UP1, `(.L_x_1788) ;  /* 0x00000001098c7547 */ /* 0x000fea000b800000 */
[----:B-1----:R-:W-:Y:S01]  /*43e0*/  MOV R34, R49 ;  /* 0x0000003100227202 */ /* 0x002fe20000000f00 */
[C---:B------:R-:W-:Y:S01]  /*43f0*/  FFMA.FTZ R178, R42.reuse, R178, R43 ;  /* 0x000000b22ab27223 */ /* 0x040fe2000001002b */
[----:B------:R-:W-:Y:S01]  /*4400*/  SHF.R.U32.HI R36, RZ, 0x10, R49 ;  /* 0x00000010ff247819 */ /* 0x000fe20000011631 */
[C-C-:B------:R-:W-:Y:S01]  /*4410*/  FFMA.FTZ R176, R42.reuse, R176, R43.reuse ;  /* 0x000000b02ab07223 */ /* 0x140fe2000001002b */
        /* <DEDUP_REMOVED lines=31> */
.L_x_1788:
        /* <DEDUP_REMOVED lines=31> */
.L_x_1787:
        /* <DEDUP_REMOVED lines=32> */
.L_x_1790:
[----:B------:R-:W-:Y:S01]  /*4a00*/  MOV R0, R48 ;  /* 0x0000003000007202 */ /* 0x000fe20000000f00 */
[----:B------:R-:W-:Y:S01]  /*4a10*/  FFMA.FTZ R178, R42, R178, R43 ;  /* 0x000000b22ab27223 */ /* 0x000fe2000001002b */
[----:B-1----:R-:W-:Y:S01]  /*4a20*/  SHF.R.U64 R34, R48, 0x10, R49 ;  /* 0x0000001030227819 */ /* 0x002fe20000001231 */
[C-C-:B------:R-:W-:Y:S01]  /*4a30*/  FFMA.FTZ R170, R42.reuse, R170, R43.reuse ;  /* 0x000000aa2aaa7223 */ /* 0x140fe2000001002b */
        /* <DEDUP_REMOVED lines=23> */
.L_x_1786:
        /* <DEDUP_REMOVED lines=27> */
.L_x_1792:
        /* <DEDUP_REMOVED lines=22> */
.L_x_1791:
        /* <DEDUP_REMOVED lines=23> */
.L_x_1793:
        /* <DEDUP_REMOVED lines=17> */
.L_x_1789:
        /* <DEDUP_REMOVED lines=15> */
.L_x_1794:
        /* <DEDUP_REMOVED lines=10> */
.L_x_1795:
[----:B------:R-:W-:Y:S05]  /*52d0*/  BRA.U !UP2, `(.L_x_1796) ;  /* 0x000000050afc7547 */ /* 0x000fea000b800000 */
[----:B------:R-:W-:Y:S05]  /*52e0*/  BRA.U !UP0, `(.L_x_1797) ;  /* 0x00000005080c7547 */ /* 0x000fea000b800000 */
[----:B------:R-:W-:Y:S05]  /*52f0*/  BRA.U !UP1, `(.L_x_1798) ;  /* 0x00000001098c7547 */ /* 0x000fea000b800000 */
[----:B-12---:R-:W-:Y:S01]  /*5300*/  MOV R34, R51 ;  /* 0x0000003300227202 */ /* 0x006fe20000000f00 */
        /* <DEDUP_REMOVED lines=34> */
.L_x_1798:
        /* <DEDUP_REMOVED lines=31> */
.L_x_1797:
        /* <DEDUP_REMOVED lines=32> */
.L_x_1800:
[----:B------:R-:W-:Y:S01]  /*5920*/  MOV R0, R50 ;  /* 0x0000003200007202 */ /* 0x000fe20000000f00 */
[----:B------:R-:W-:Y:S01]  /*5930*/  FFMA.FTZ R167, R42, R167, R43 ;  /* 0x000000a72aa77223 */ /* 0x000fe2000001002b */
[----:B-12---:R-:W-:Y:S01]  /*5940*/  SHF.R.U64 R34, R50, 0x10, R51 ;  /* 0x0000001032227819 */ /* 0x006fe20000001233 */
        /* <DEDUP_REMOVED lines=24> */
.L_x_1796:
        /* <DEDUP_REMOVED lines=27> */
.L_x_1802:
        /* <DEDUP_REMOVED lines=22> */
.L_x_1801:
        /* <DEDUP_REMOVED lines=23> */
.L_x_1803:
        /* <DEDUP_REMOVED lines=17> */
.L_x_1799:
        /* <DEDUP_REMOVED lines=15> */
.L_x_1804:
        /* <DEDUP_REMOVED lines=10> */
.L_x_1805:
        /* <DEDUP_REMOVED lines=38> */
.L_x_1808:
        /* <DEDUP_REMOVED lines=31> */
.L_x_1807:
        /* <DEDUP_REMOVED lines=32> */
.L_x_1810:
        /* <DEDUP_REMOVED lines=27> */
.L_x_1806:
        /* <DEDUP_REMOVED lines=27> */
.L_x_1812:
        /* <DEDUP_REMOVED lines=22> */
.L_x_1811:
        /* <DEDUP_REMOVED lines=23> */
.L_x_1813:
        /* <DEDUP_REMOVED lines=17> */
.L_x_1809:
        /* <DEDUP_REMOVED lines=15> */
.L_x_1814:
        /* <DEDUP_REMOVED lines=10> */
.L_x_1815:
        /* <DEDUP_REMOVED lines=37> */
.L_x_1818:
        /* <DEDUP_REMOVED lines=30> */
.L_x_1817:
        /* <DEDUP_REMOVED lines=31> */
.L_x_1820:
[----:B------:R-:W-:Y:S01]  /*7730*/  MOV R0, R54 ;  /* 0x0000003600007202 */ /* 0x000fe20000000f00 */
[C-C-:B------:R-:W-:Y:S01]  /*7740*/  FFMA.FTZ R143, R42.reuse, R143, R43.reuse ;  /* 0x0000008f2a8f7223 */ /* 0x140fe2000001002b */
[----:B-1----:R-:W-:Y:S01]  /*7750*/  MOV R36, R55 ;  /* 0x0000003700247202 */ /* 0x002fe20000000f00 */
[----:B------:R-:W-:Y:S01]  /*7760*/  FFMA.FTZ R159, R42, R159, R43 ;  /* 0x0000009f2a9f7223 */ /* 0x000fe2000001002b */
[----:B--2---:R-:W-:Y:S01]  /*7770*/  SHF.R.U64 R34, R54, 0x10, R55 ;  /* 0x0000001036227819 */ /* 0x004fe20000001237 */
        /* <DEDUP_REMOVED lines=22> */
.L_x_1816:
        /* <DEDUP_REMOVED lines=29> */
.L_x_1822:
        /* <DEDUP_REMOVED lines=23> */
.L_x_1821:
        /* <DEDUP_REMOVED lines=24> */
.L_x_1823:
        /* <DEDUP_REMOVED lines=16> */
[C---:B------:R-:W-:Y:S02]  /*7ea0*/  PRMT R37, R34.reuse, 0x7632, R37 ;  /* 0x0000763222257816 */ /* 0x040fe40000000025 */
[----:B------:R-:W-:-:S07]  /*7eb0*/  PRMT R36, R34, 0x7610, R36 ;  /* 0x0000761022247816 */ /* 0x000fce0000000024 */
.L_x_1819:
        /* <DEDUP_REMOVED lines=15> */
.L_x_1824:
        /* <DEDUP_REMOVED lines=10> */
.L_x_1825:
[----:B------:R-:W-:Y:S05]  /*8050*/  BRA.U !UP2, `(.L_x_1826) ;  /* 0x000000050af07547 */ /* 0x000fea000b800000 */
[----:B------:R-:W-:Y:S05]  /*8060*/  BRA.U !UP0, `(.L_x_1827) ;  /* 0x0000000508047547 */ /* 0x000fea000b800000 */
[----:B------:R-:W-:Y:S05]  /*8070*/  BRA.U !UP1, `(.L_x_1828) ;  /* 0x0000000109887547 */ /* 0x000fea000b800000 */
[----:B0-2---:R-:W-:Y:S01]  /*8080*/  MOV R34, R57 ;  /* 0x0000003900227202 */ /* 0x005fe20000000f00 */
[C---:B------:R-:W-:Y:S01]  /*8090*/  FFMA.FTZ R145, R42.reuse, R145, R43 ;  /* 0x000000912a917223 */ /* 0x040fe2000001002b */
[----:B-1----:R-:W-:Y:S01]  /*80a0*/  SHF.R.U32.HI R36, RZ, 0x10, R57 ;  /* 0x00000010ff247819 */ /* 0x002fe20000011639 */
        /* <DEDUP_REMOVED lines=31> */
.L_x_1828:
        /* <DEDUP_REMOVED lines=30> */
.L_x_1827:
        /* <DEDUP_REMOVED lines=31> */
.L_x_1830:
[----:B------:R-:W-:Y:S01]  /*8670*/  MOV R0, R56 ;  /* 0x0000003800007202 */ /* 0x000fe20000000f00 */
[C-C-:B------:R-:W-:Y:S01]  /*8680*/  FFMA.FTZ R145, R42.reuse, R145, R43.reuse ;  /* 0x000000912a917223 */ /* 0x140fe2000001002b */
[----:B-1----:R-:W-:Y:S01]  /*8690*/  MOV R36, R57 ;  /* 0x0000003900247202 */ /* 0x002fe20000000f00 */
[----:B------:R-:W-:Y:S01]  /*86a0*/  FFMA.FTZ R161, R42, R161, R43 ;  /* 0x000000a12aa17223 */ /* 0x000fe2000001002b */
[----:B0-2---:R-:W-:Y:S01]  /*86b0*/  SHF.R.U64 R34, R56, 0x10, R57 ;  /* 0x0000001038227819 */ /* 0x005fe20000001239 */
        /* <DEDUP_REMOVED lines=22> */
.L_x_1826:
        /* <DEDUP_REMOVED lines=29> */
.L_x_1832:
        /* <DEDUP_REMOVED lines=9> */
[C---:B0-2---:R-:W-:Y:S01]  /*8a80*/  FMUL.FTZ R34, R60.reuse, R151 ;  /* 0x000000973c227220 */ /* 0x045fe20000410000 */
[C---:B------:R-:W-:Y:S01]  /*8a90*/  FMUL.FTZ R145, R60.reuse, R145 ;  /* 0x000000913c917220 */ /* 0x040fe20000410000 */
[----:B------:R-:W-:-:S03]  /*8aa0*/  FMUL.FTZ R0, R60, R161 ;  /* 0x000000a13c007220 */ /* 0x000fc60000410000 */
[----:B------:R-:W-:Y:S02]  /*8ab0*/  F2FP.BF16.F32.PACK_AB R34, R34, R135 ;  /* 0x000000872222723e */ /* 0x000fe400000010ff */
[----:B------:R-:W-:Y:S02]  /*8ac0*/  F2FP.BF16.F32.PACK_AB R145, R0, R145 ;  /* 0x000000910091723e */ /* 0x000fe400000010ff */
[C---:B-1----:R-:W-:Y:S02]  /*8ad0*/  PRMT R37, R34.reuse, 0x7632, R37 ;  /* 0x0000763222257816 */ /* 0x042fe40000000025 */
        /* <DEDUP_REMOVED lines=8> */
.L_x_1831:
        /* <DEDUP_REMOVED lines=24> */
.L_x_1833:
        /* <DEDUP_REMOVED lines=11> */
[----:B0-2---:R-:W-:-:S03]  /*8d90*/  FMUL.FTZ R34, R60, R151 ;  /* 0x000000973c227220 */ /* 0x005fc60000410000 */
[----:B------:R-:W-:Y:S02]  /*8da0*/  F2FP.BF16.F32.PACK_AB R145, R0, R145 ;  /* 0x000000910091723e */ /* 0x000fe400000010ff */
[----:B------:R-:W-:Y:S02]  /*8db0*/  F2FP.BF16.F32.PACK_AB R34, R34, R135 ;  /* 0x000000872222723e */ /* 0x000fe400000010ff */
[C---:B------:R-:W-:Y:S02]  /*8dc0*/  PRMT R0, R145.reuse, 0x7632, R0 ;  /* 0x0000763291007816 */ /* 0x040fe40000000000 */
[----:B------:R-:W-:Y:S02]  /*8dd0*/  PRMT R41, R145, 0x7610, R41 ;  /* 0x0000761091297816 */ /* 0x000fe40000000029 */
[C---:B-1----:R-:W-:Y:S02]  /*8de0*/  PRMT R37, R34.reuse, 0x7632, R37 ;  /* 0x0000763222257816 */ /* 0x042fe40000000025 */
[----:B------:R-:W-:-:S07]  /*8df0*/  PRMT R36, R34, 0x7610, R36 ;  /* 0x0000761022247816 */ /* 0x000fce0000000024 */
.L_x_1829:
        /* <DEDUP_REMOVED lines=15> */
.L_x_1834:
        /* <DEDUP_REMOVED lines=10> */
.L_x_1835:
[----:B------:R-:W-:Y:S05]  /*8f90*/  BRA.U !UP2, `(.L_x_1836) ;  /* 0x000000050af07547 */ /* 0x000fea000b800000 */
[----:B------:R-:W-:Y:S05]  /*8fa0*/  BRA.U !UP0, `(.L_x_1837) ;  /* 0x0000000508047547 */ /* 0x000fea000b800000 */
[----:B------:R-:W-:Y:S05]  /*8fb0*/  BRA.U !UP1, `(.L_x_1838) ;  /* 0x0000000109887547 */ /* 0x000fea000b800000 */
[----:B0-2---:R-:W-:Y:S01]  /*8fc0*/  MOV R34, R59 ;  /* 0x0000003b00227202 */ /* 0x005fe20000000f00 */
[C-C-:B------:R-:W-:Y:S01]  /*8fd0*/  FFMA.FTZ R147, R42.reuse, R147, R43.reuse ;  /* 0x000000932a937223 */ /* 0x140fe2000001002b */
[C-C-:B------:R-:W-:Y:S01]  /*8fe0*/  FFMA.FTZ R142, R42.reuse, R142, R43.reuse ;  /* 0x0000008e2a8e7223 */ /* 0x140fe2000001002b */
[C---:B------:R-:W-:Y:S01]  /*8ff0*/  FFMA.FTZ R158, R42.reuse, R158, R43 ;  /* 0x0000009e2a9e7223 */ /* 0x040fe2000001002b */
        /* <DEDUP_REMOVED lines=30> */
.L_x_1838:
        /* <DEDUP_REMOVED lines=30> */
.L_x_1837:
[----:B------:R-:W-:Y:S05]  /*93c0*/  BRA.U !UP1, `(.L_x_1840) ;  /* 0x0000000109787547 */ /* 0x000fea000b800000 */
        /* <DEDUP_REMOVED lines=30> */
.L_x_1840:
[----:B------:R-:W-:Y:S01]  /*95b0*/  MOV R0, R58 ;  /* 0x0000003a00007202 */ /* 0x000fe20000000f00 */
[C-C-:B------:R-:W-:Y:S01]  /*95c0*/  FFMA.FTZ R147, R42.reuse, R147, R43.reuse ;  /* 0x000000932a937223 */ /* 0x140fe2000001002b */
[C-C-:B------:R-:W-:Y:S01]  /*95d0*/  FFMA.FTZ R163, R42.reuse, R163, R43.reuse ;  /* 0x000000a32aa37223 */ /* 0x140fe2000001002b */
[----:B------:R-:W-:Y:S01]  /*95e0*/  FFMA.FTZ R158, R42, R158, R43 ;  /* 0x0000009e2a9e7223 */ /* 0x000fe2000001002b */
[----:B0-2---:R-:W-:Y:S01]  /*95f0*/  SHF.R.U64 R34, R58, 0x10, R59 ;  /* 0x000000103a227819 */ /* 0x005fe2000000123b */
        /* <DEDUP_REMOVED lines=22> */
.L_x_1836:
        /* <DEDUP_REMOVED lines=29> */
.L_x_1842:
        /* <DEDUP_REMOVED lines=23> */
.L_x_1841:
        /* <DEDUP_REMOVED lines=24> */
.L_x_1843:
        /* <DEDUP_REMOVED lines=18> */
.L_x_1839:
        /* <DEDUP_REMOVED lines=15> */
.L_x_1844:
        /* <DEDUP_REMOVED lines=10> */
.L_x_1845:
[----:B0-2---:R-:W0:Y:S01]  /*9ed0*/  LDC.64 R32, c[0x0][0x380] ;  /* 0x0000e000ff207b82 */ /* 0x005e220000000a00 */
[----:B------:R-:W-:Y:S01]  /*9ee0*/  UPLOP3.LUT UP3, UPT, UPT, UPT, UP3, 0x40, 0x4 ;  /* 0x000000000004789c */ /* 0x000fe20003f6e830 */
[----:B0-----:R-:W-:-:S04]  /*9ef0*/  IADD3 R121, PT, PT, R121, R32, RZ ;  /* 0x0000002079797210 */ /* 0x001fc80007ffe0ff */
[----:B------:R-:W-:-:S13]  /*9f00*/  ISETP.GE.AND P0, PT, R121, R33, PT ;  /* 0x000000217900720c */ /* 0x000fda0003f06270 */
[----:B------:R-:W-:Y:S05]  /*9f10*/  @!P0 BRA `(.L_x_1846) ;  /* 0xffffff6400808947 */ /* 0x000fea000383ffff */
        /* <DEDUP_REMOVED lines=47> */
[----:B------:R-:W-:-:S07]  /*a210*/  MOV R64, R62 ;  /* 0x0000003e00407202 */ /* 0x000fce0000000f00 */
.L_x_1771:
[----:B------:R-:W2:Y:S01]  /*a220*/  S2R R7, SR_TID.X ;  /* 0x0000000000077919 */ /* 0x000ea20000002100 */
[----:B------:R-:W3:Y:S08]  /*a230*/  S2UR UR4, SR_CTAID.X ;  /* 0x00000000000479c3 */ /* 0x000ef00000002500 */
[----:B------:R-:W3:Y:S08]  /*a240*/  LDC R0, c[0x0][0x388] ;  /* 0x0000e200ff007b82 */ /* 0x000ef00000000800 */
[----:B------:R-:W4:Y:S08]  /*a250*/  LDC.64 R2, c[0x0][0x440] ;  /* 0x00011000ff027b82 */ /* 0x000f300000000a00 */
[----:B------:R-:W5:Y:S01]  /*a260*/  LDC.64 R4, c[0x0][0x448] ;  /* 0x00011200ff047b82 */ /* 0x000f620000000a00 */
[----:B---3--:R-:W-:-:S05]  /*a270*/  IMAD R0, R0, UR4, RZ ;  /* 0x0000000400007c24 */ /* 0x008fca000f8e02ff */
[----:B--2---:R-:W-:-:S05]  /*a280*/  LEA.HI R7, R0, R7, RZ, 0x1e ;  /* 0x0000000700077211 */ /* 0x004fca00078ff0ff */
        /* <DEDUP_REMOVED lines=17> */
.L_x_1847:
        /* <DEDUP_REMOVED lines=14> */
.L_x_7239:


//--------------------- .text._ZN10layer_norm31ln_parallel_residual_bwd_kernelINS_13Kernel_traitsIf13__nv_bfloat16S2_S2_fjLj7168ELj1ELj1ELj8ELj8ENS_18Kernel_traits_baseILj7168EfS2_S2_S2_fjLj256EEEEELb1ELb0ELb0EEEvNS_9BwdParamsE --------------------------
	.section	.text._ZN10layer_norm31ln_parallel_residual_bwd_kernelINS_13Kernel_traitsIf13__nv_bfloat16S2_S2_fjLj7168ELj1ELj1ELj8ELj8ENS_18Kernel_traits_baseILj7168EfS2_S2_S2_fjLj256EEEEELb1ELb0ELb0EEEvNS_9BwdParamsE,"ax",@progbits
	.align	128
        .global         _ZN10layer_norm31ln_parallel_residual_bwd_kernelINS_13Kernel_traitsIf13__nv_bfloat16S2_S2_fjLj7168ELj1ELj1ELj8ELj8ENS_18Kernel_traits_baseILj7168EfS2_S2_S2_fjLj256EEEEELb1ELb0ELb0EEEvNS_9BwdParamsE
        .type           _ZN10layer_norm31ln_parallel_residual_bwd_kernelINS_13Kernel_traitsIf13__nv_bfloat16S2_S2_fjLj7168ELj1ELj1ELj8ELj8ENS_18Kernel_traits_baseILj7168EfS2_S2_S2_fjLj256EEEEELb1ELb0ELb0EEEvNS_9BwdParamsE,@function
        .size           _ZN10layer_norm31ln_parallel_residual_bwd_kernelINS_13Kernel_traitsIf13__nv_bfloat16S2_S2_fjLj7168ELj1ELj1ELj8ELj8ENS_18Kernel_traits_baseILj7168EfS2_S2_S2_fjLj256EEEEELb1ELb0ELb0EEEvNS_9BwdParamsE,(.L_x_7240 - _ZN10layer_norm31ln_parallel_residual_bwd_kernelINS_13Kernel_traitsIf13__nv_bfloat16S2_S2_fjLj7168ELj1ELj1ELj8ELj8ENS_18Kernel_traits_baseILj7168EfS2_S2_S2_fjLj256EEEEELb1ELb0ELb0EEEvNS_9BwdParamsE)
        .other          _ZN10layer_norm31ln_parallel_residual_bwd_kernelINS_13Kernel_traitsIf13__nv_bfloat16S2_S2_fjLj7168ELj1ELj1ELj8ELj8ENS_18Kernel_traits_baseILj7168EfS2_S2_S2_fjLj256EEEEELb1ELb0ELb0EEEvNS_9BwdParamsE,@"STO_CUDA_ENTRY STV_DEFAULT"
_ZN10layer_norm31ln_parallel_residual_bwd_kernelINS_13Kernel_traitsIf13__nv_bfloat16S2_S2_fjLj7168ELj1ELj1ELj8ELj8ENS_18Kernel_traits_baseILj7168EfS2_S2_S2_fjLj256EEEEELb1ELb0ELb0EEEvNS_9BwdParamsE:
.text._ZN10layer_norm31ln_parallel_residual_bwd_kernelINS_13Kernel_traitsIf13__nv_bfloat16S2_S2_fjLj7168ELj1ELj1ELj8ELj8ENS_18Kernel_traits_baseILj7168EfS2_S2_S2_fjLj256EEEEELb1ELb0ELb0EEEvNS_9BwdParamsE:
[----:B------:R-:W0:Y:S02]  /*0000*/  LDC R1, c[0x0][0x37c] ;  /* 0x0000df00ff017b82 */ /* 0x000e240000000800 */
[----:B0-----:R-:W-:Y:S01]  /*0010*/  VIADD R1, R1, 0xffffffa8 ;  /* 0xffffffa801017836 */ /* 0x001fe20000000000 */
        /* <DEDUP_REMOVED lines=9> */
[----:B-1----:R-:W-:Y:S01]  /*00b0*/  USHF.R.S32.HI UR4, URZ, 0x1f, UR6 ;  /* 0x0000001fff047899 */ /* 0x002fe20008011406 */
[----:B------:R1:W4:Y:S03]  /*00c0*/  LDL.64 R40, [R1+0x10] ;  /* 0x0000100001287983 */ /* 0x0003260000100a00 */
[----:B------:R-:W-:Y:S01]  /*00d0*/  ULEA.HI UR4, UR4, UR6, URZ, 0x2 ;  /* 0x0000000604047291 */ /* 0x000fe2000f8f10ff */
[----:B------:R1:W4:Y:S02]  /*00e0*/  LDL.64 R42, [R1+0x18] ;  /* 0x00001800012a7983 */ /* 0x0003240000100a00 */
[----:B------:R-:W1:Y:S02]  /*00f0*/  LDC.64 R14, c[0x0][0x3d0] ;  /* 0x0000f400ff0e7b82 */ /* 0x000e640000000a00 */
[----:B------:R1:W4:Y:S01]  /*0100*/  LDL.64 R48, [R1+0x30] ;  /* 0x0000300001307983 */ /* 0x0003220000100a00 */
[----:B------:R-:W-:-:S03]  /*0110*/  IMAD.U32 R7, RZ, RZ, UR4 ;  /* 0x00000004ff077e24 */ /* 0x000fc6000f8e00ff */
[----:B------:R1:W4:Y:S01]  /*0120*/  LDL.64 R50, [R1+0x38] ;  /* 0x0000380001327983 */ /* 0x0003220000100a00 */
[----:B0-----:R-:W-:Y:S01]  /*0130*/  LOP3.LUT R202, R0, 0xff, RZ, 0x3c, !PT ;  /* 0x000000ff00ca7812 */ /* 0x001fe200078e3cff */
[----:B------:R-:W0:Y:S01]  /*0140*/  LDC.64 R16, c[0x0][0x3d8] ;  /* 0x0000f600ff107b82 */ /* 0x000e220000000a00 */
[----:B------:R-:W-:Y:S01]  /*0150*/  IMAD.MOV.U32 R35, RZ, RZ, R0 ;  /* 0x000000ffff237224 */ /* 0x000fe200078e0000 */
[----:B------:R0:W4:Y:S01]  /*0160*/  LDL.64 R44, [R1+0x20] ;  /* 0x00002000012c7983 */ /* 0x0001220000100a00 */
[----:B------:R-:W-:-:S05]  /*0170*/  LEA.HI.SX32 R202, R7, R202, 0x1e ;  /* 0x000000ca07ca7211 */ /* 0x000fca00078ff2ff */
[----:B------:R-:W0:Y:S01]  /*0180*/  LDC.64 R18, c[0x0][0x3d0] ;  /* 0x0000f400ff127b82 */ /* 0x000e220000000a00 */
[----:B------:R0:W4:Y:S01]  /*0190*/  LDL.64 R46, [R1+0x28] ;  /* 0x00002800012e7983 */ /* 0x0001220000100a00 */
[----:B------:R-:W-:-:S06]  /*01a0*/  ISETP.GE.U32.AND P0, PT, R202, 0x100, PT ;  /* 0x00000100ca00780c */ /* 0x000fcc0003f06070 */
[----:B------:R-:W0:Y:S01]  /*01b0*/  LDC.64 R20, c[0x0][0x3d8] ;  /* 0x0000f600ff147b82 */ /* 0x000e220000000a00 */
[----:B------:R-:W-:-:S07]  /*01c0*/  ISETP.GE.U32.AND P1, PT, R202, 0x200, PT ;  /* 0x00000200ca00780c */ /* 0x000fce0003f26070 */
[----:B------:R-:W0:Y:S08]  /*01d0*/  LDC.64 R22, c[0x0][0x3d0] ;  /* 0x0000f400ff167b82 */ /* 0x000e300000000a00 */
[----:B------:R-:W0:Y:S01]  /*01e0*/  LDC.64 R24, c[0x0][0x3d8] ;  /* 0x0000f600ff187b82 */ /* 0x000e220000000a00 */
[----:B------:R-:W0:Y:S01]  /*01f0*/  LDCU.64 UR10, c[0x0][0x358] ;  /* 0x00006b00ff0a77ac */ /* 0x000e220008000a00 */
[----:B------:R-:W4:Y:S06]  /*0200*/  LDCU UR4, c[0x0][0x384] ;  /* 0x00007080ff0477ac */ /* 0x000f2c0008000800 */
[----:B------:R-:W1:Y:S01]  /*0210*/  LDC.64 R6, c[0x0][0x3d0] ;  /* 0x0000f400ff067b82 */ /* 0x000e620000000a00 */
[----:B--2---:R-:W-:Y:S01]  /*0220*/  @P0 IMAD.WIDE.U32 R2, R35, 0x10, R2 ;  /* 0x0000001023020825 */ /* 0x004fe200078e0002 */
[----:B------:R-:W-:-:S03]  /*0230*/  ISETP.GE.U32.AND P2, PT, R202, 0x300, PT ;  /* 0x00000300ca00780c */ /* 0x000fc60003f46070 */
[C---:B---3--:R-:W-:Y:S01]  /*0240*/  @P0 IMAD.WIDE.U32 R4, R35.reuse, 0x10, R4 ;  /* 0x0000001023040825 */ /* 0x048fe200078e0004 */
[----:B------:R-:W-:Y:S02]  /*0250*/  @P0 LOP3.LUT R35, R35, 0x100, RZ, 0xfc, !PT ;  /* 0x0000010023230812 */ /* 0x000fe400078efcff */
[----:B------:R-:W-:Y:S01]  /*0260*/  ISETP.GE.U32.AND P3, PT, R202, 0x400, PT ;  /* 0x00000400ca00780c */ /* 0x000fe20003f66070 */
[----:B------:R-:W2:Y:S02]  /*0270*/  LDC.64 R30, c[0x0][0x3d0] ;  /* 0x0000f400ff1e7b82 */ /* 0x000ea40000000a00 */
[----:B------:R-:W-:-:S06]  /*0280*/  @P1 IMAD.WIDE.U32 R12, R35, 0x10, R8 ;  /* 0x00000010230c1825 */ /* 0x000fcc00078e0008 */
[----:B------:R-:W3:Y:S01]  /*0290*/  LDC.64 R8, c[0x0][0x3d8] ;  /* 0x0000f600ff087b82 */ /* 0x000ee20000000a00 */
[----:B-1----:R-:W-:-:S07]  /*02a0*/  @P1 IMAD.WIDE.U32 R10, R35, 0x10, R6 ;  /* 0x00000010230a1825 */ /* 0x002fce00078e0006 */
[----:B------:R-:W1:Y:S01]  /*02b0*/  LDC.64 R32, c[0x0][0x3d8] ;  /* 0x0000f600ff207b82 */ /* 0x000e620000000a00 */
[----:B------:R-:W-:-:S07]  /*02c0*/  @P1 IADD3 R35, PT, PT, R35, 0x100, RZ ;  /* 0x0000010023231810 */ /* 0x000fce0007ffe0ff */
[----:B------:R-:W2:Y:S01]  /*02d0*/  LDC.64 R6, c[0x0][0x3d0] ;  /* 0x0000f400ff067b82 */ /* 0x000ea20000000a00 */
[C---:B------:R-:W-:Y:S01]  /*02e0*/  ISETP.GE.U32.AND P4, PT, R202.reuse, 0x500, PT ;  /* 0x00000500ca00780c */ /* 0x040fe20003f86070 */
[----:B------:R-:W-:Y:S01]  /*02f0*/  @P2 IMAD.WIDE.U32 R14, R35, 0x10, R14 ;  /* 0x00000010230e2825 */ /* 0x000fe200078e000e */
[----:B------:R-:W-:-:S03]  /*0300*/  ISETP.GE.U32.AND P5, PT, R202, 0x600, PT ;  /* 0x00000600ca00780c */ /* 0x000fc60003fa6070 */
[----:B0-----:R-:W-:-:S04]  /*0310*/  @P2 IMAD.WIDE.U32 R16, R35, 0x10, R16 ;  /* 0x0000001023102825 */ /* 0x001fc800078e0010 */
[----:B------:R-:W-:Y:S01]  /*0320*/  @P2 VIADD R35, R35, 0x100 ;  /* 0x0000010023232836 */ /* 0x000fe20000000000 */
[----:B------:R-:W-:Y:S01]  /*0330*/  ISETP.GE.U32.AND P6, PT, R202, 0x700, PT ;  /* 0x00000700ca00780c */ /* 0x000fe20003fc6070 */
[----:B------:R0:W5:Y:S02]  /*0340*/  @P2 LDG.E.128 R248, desc[UR10][R16.64] ;  /* 0x0000000a10f82981 */ /* 0x000164000c1e1d00 */
[----:B------:R-:W-:-:S04]  /*0350*/  @P3 IMAD.WIDE.U32 R18, R35, 0x10, R18 ;  /* 0x0000001023123825 */ /* 0x000fc800078e0012 */
[C---:B------:R-:W-:Y:S01]  /*0360*/  @P3 IMAD.WIDE.U32 R20, R35.reuse, 0x10, R20 ;  /* 0x0000001023143825 */ /* 0x040fe200078e0014 */
[----:B------:R0:W5:Y:S03]  /*0370*/  @P3 LDG.E.128 R244, desc[UR10][R18.64] ;  /* 0x0000000a12f43981 */ /* 0x000166000c1e1d00 */
[----:B------:R-:W-:Y:S01]  /*0380*/  @P3 VIADD R35, R35, 0x100 ;  /* 0x0000010023233836 */ /* 0x000fe20000000000 */
[----:B------:R0:W5:Y:S03]  /*0390*/  @P3 LDG.E.128 R240, desc[UR10][R20.64] ;  /* 0x0000000a14f03981 */ /* 0x000166000c1e1d00 */
[----:B------:R-:W-:-:S04]  /*03a0*/  @P4 IMAD.WIDE.U32 R22, R35, 0x10, R22 ;  /* 0x0000001023164825 */ /* 0x000fc800078e0016 */
[C---:B------:R-:W-:Y:S01]  /*03b0*/  @P4 IMAD.WIDE.U32 R24, R35.reuse, 0x10, R24 ;  /* 0x0000001023184825 */ /* 0x040fe200078e0018 */
[----:B------:R0:W5:Y:S03]  /*03c0*/  @P4 LDG.E.128 R236, desc[UR10][R22.64] ;  /* 0x0000000a16ec4981 */ /* 0x000166000c1e1d00 */
[----:B------:R-:W-:Y:S01]  /*03d0*/  @P4 VIADD R35, R35, 0x100 ;  /* 0x0000010023234836 */ /* 0x000fe20000000000 */
[----:B------:R0:W5:Y:S03]  /*03e0*/  @P4 LDG.E.128 R232, desc[UR10][R24.64] ;  /* 0x0000000a18e84981 */ /* 0x000166000c1e1d00 */
[----:B--2---:R-:W-:-:S04]  /*03f0*/  @P5 IMAD.WIDE.U32 R26, R35, 0x10, R6 ;  /* 0x00000010231a5825 */ /* 0x004fc800078e0006 */
[C---:B---3--:R-:W-:Y:S01]  /*0400*/  @P5 IMAD.WIDE.U32 R28, R35.reuse, 0x10, R8 ;  /* 0x00000010231c5825 */ /* 0x048fe200078e0008 */
[----:B------:R-:W-:Y:S01]  /*0410*/  @P5 IADD3 R35, PT, PT, R35, 0x100, RZ ;  /* 0x0000010023235810 */ /* 0x000fe20007ffe0ff */
[----:B------:R0:W5:Y:S04]  /*0420*/  @P5 LDG.E.128 R228, desc[UR10][R26.64] ;  /* 0x0000000a1ae45981 */ /* 0x000168000c1e1d00 */
[C---:B------:R-:W-:Y:S01]  /*0430*/  @P6 IMAD.WIDE.U32 R6, R35.reuse, 0x10, R30 ;  /* 0x0000001023066825 */ /* 0x040fe200078e001e */
[----:B------:R0:W5:Y:S03]  /*0440*/  @P5 LDG.E.128 R224, desc[UR10][R28.64] ;  /* 0x0000000a1ce05981 */ /* 0x000166000c1e1d00 */
[----:B-1----:R-:W-:Y:S01]  /*0450*/  @P6 IMAD.WIDE.U32 R8, R35, 0x10, R32 ;  /* 0x0000001023086825 */ /* 0x002fe200078e0020 */
[----:B------:R0:W5:Y:S04]  /*0460*/  @P6 LDG.E.128 R220, desc[UR10][R6.64] ;  /* 0x0000000a06dc6981 */ /* 0x000168000c1e1d00 */
[----:B------:R0:W5:Y:S04]  /*0470*/  @P6 LDG.E.128 R216, desc[UR10][R8.64] ;  /* 0x0000000a08d86981 */ /* 0x000168000c1e1d00 */
[----:B----4-:R-:W2:Y:S04]  /*0480*/  @P2 LDG.E.128 R36, desc[UR10][R14.64] ;  /* 0x0000000a0e242981 */ /* 0x010ea8000c1e1d00 */
[----:B------:R-:W3:Y:S04]  /*0490*/  @P0 LDG.E.128 R52, desc[UR10][R2.64] ;  /* 0x0000000a02340981 */ /* 0x000ee8000c1e1d00 */
[----:B------:R-:W4:Y:S04]  /*04a0*/  @P1 LDG.E.128 R40, desc[UR10][R12.64] ;  /* 0x0000000a0c281981 */ /* 0x000f28000c1e1d00 */
[----:B------:R-:W4:Y:S04]  /*04b0*/  @P0 LDG.E.128 R48, desc[UR10][R4.64] ;  /* 0x0000000a04300981 */ /* 0x000f28000c1e1d00 */
[----:B------:R-:W4:Y:S01]  /*04c0*/  @P1 LDG.E.128 R44, desc[UR10][R10.64] ;  /* 0x0000000a0a2c1981 */ /* 0x000f22000c1e1d00 */
[----:B------:R-:W1:Y:S01]  /*04d0*/  S2UR UR7, SR_CTAID.X ;  /* 0x00000000000779c3 */ /* 0x000e620000002500 */
[----:B------:R-:W-:-:S02]  /*04e0*/  P2R R252, PR, RZ, 0x40 ;  /* 0x00000040fffc7803 */ /* 0x000fc40000000000 */
        /* <DEDUP_REMOVED lines=12> */
[----:B-1----:R-:W-:Y:S01]  /*05b0*/  UISETP.GE.AND UP0, UPT, UR7, UR4, UPT ;  /* 0x000000040700728c */ /* 0x002fe2000bf06270 */
        /* <DEDUP_REMOVED lines=34> */
[----:B--2---:R1:W-:Y:S04]  /*07e0*/  @P2 STL.64 [R1], R36 ;  /* 0x0000002401002387 */ /* 0x0043e80000100a00 */
[----:B------:R2:W-:Y:S04]  /*07f0*/  @P2 STL.64 [R1+0x8], R38 ;  /* 0x0000082601002387 */ /* 0x0005e80000100a00 */
[----:B---3--:R-:W-:Y:S04]  /*0800*/  @P0 STL.64 [R1+0x40], R52 ;  /* 0x0000403401000387 */ /* 0x008fe80000100a00 */
[----:B------:R-:W-:Y:S04]  /*0810*/  @P0 STL.64 [R1+0x48], R54 ;  /* 0x0000483601000387 */ /* 0x000fe80000100a00 */
[----:B----4-:R3:W-:Y:S04]  /*0820*/  @P1 STL.64 [R1+0x10], R40 ;  /* 0x0000102801001387 */ /* 0x0107e80000100a00 */
[----:B------:R4:W-:Y:S04]  /*0830*/  @P1 STL.64 [R1+0x18], R42 ;  /* 0x0000182a01001387 */ /* 0x0009e80000100a00 */
[----:B------:R0:W-:Y:S01]  /*0840*/  @P0 STL.64 [R1+0x30], R48 ;  /* 0x0000303001000387 */ /* 0x0001e20000100a00 */
[----:B-1----:R-:W-:-:S03]  /*0850*/  CS2R R36, SRZ ;  /* 0x0000000000247805 */ /* 0x002fc6000001ff00 */
[----:B------:R1:W-:Y:S01]  /*0860*/  @P0 STL.64 [R1+0x38], R50 ;  /* 0x0000383201000387 */ /* 0x0003e20000100a00 */
[----:B--2---:R-:W-:Y:S02]  /*0870*/  CS2R R38, SRZ ;  /* 0x0000000000267805 */ /* 0x004fe4000001ff00 */
[----:B---3--:R-:W-:Y:S02]  /*0880*/  CS2R R40, SRZ ;  /* 0x0000000000287805 */ /* 0x008fe4000001ff00 */
[----:B------:R-:W-:Y:S02]  /*0890*/  CS2R R52, SRZ ;  /* 0x0000000000347805 */ /* 0x000fe4000001ff00 */
[----:B----4-:R-:W-:Y:S02]  /*08a0*/  CS2R R42, SRZ ;  /* 0x00000000002a7805 */ /* 0x010fe4000001ff00 */
[----:B------:R-:W-:Y:S01]  /*08b0*/  CS2R R54, SRZ ;  /* 0x0000000000367805 */ /* 0x000fe2000001ff00 */
[----:B------:R2:W-:Y:S01]  /*08c0*/  @P1 STL.64 [R1+0x20], R44 ;  /* 0x0000202c01001387 */ /* 0x0005e20000100a00 */
[----:B0-----:R-:W-:-:S03]  /*08d0*/  CS2R R48, SRZ ;  /* 0x0000000000307805 */ /* 0x001fc6000001ff00 */
[----:B------:R0:W-:Y:S01]  /*08e0*/  @P1 STL.64 [R1+0x28], R46 ;  /* 0x0000282e01001387 */ /* 0x0001e20000100a00 */
[----:B-1----:R-:W-:Y:S02]  /*08f0*/  CS2R R50, SRZ ;  /* 0x0000000000327805 */ /* 0x002fe4000001ff00 */
[----:B--2---:R-:W-:Y:S02]  /*0900*/  CS2R R44, SRZ ;  /* 0x00000000002c7805 */ /* 0x004fe4000001ff00 */
[----:B0-----:R-:W-:Y:S01]  /*0910*/  CS2R R46, SRZ ;  /* 0x00000000002e7805 */ /* 0x001fe2000001ff00 */
[----:B------:R-:W-:Y:S06]  /*0920*/  BRA.U UP0, `(.L_x_1848) ;  /* 0x000000e900f07547 */ /* 0x000fec000b800000 */
        /* <DEDUP_REMOVED lines=68> */
.L_x_1948:
[----:B-1----:R-:W-:-:S06]  /*0d70*/  UIMAD.WIDE UR4, UR7, 0x4, UR12 ;  /* 0x00000004070478a5 */ /* 0x002fcc000f8e020c */
[----:B0-2-4-:R-:W-:Y:S02]  /*0d80*/  IMAD.U32 R140, RZ, RZ, UR4 ;  /* 0x00000004ff8c7e24 */ /* 0x015fe4000f8e00ff */
[----:B------:R-:W-:Y:S01]  /*0d90*/  IMAD.U32 R141, RZ, RZ, UR5 ;  /* 0x00000005ff8d7e24 */ /* 0x000fe2000f8e00ff */
[----:B------:R-:W-:-:S04]  /*0da0*/  UIMAD.WIDE UR4, UR7, 0x4, UR14 ;  /* 0x00000004070478a5 */ /* 0x000fc8000f8e020e */
[----:B---3--:R0:W3:Y:S02]  /*0db0*/  LDG.E R15, desc[UR10][R140.64] ;  /* 0x0000000a8c0f7981 */ /* 0x0080e4000c1e1900 */
[----:B0-----:R-:W-:Y:S01]  /*0dc0*/  IMAD.U32 R140, RZ, RZ, UR4 ;  /* 0x00000004ff8c7e24 */ /* 0x001fe2000f8e00ff */
[----:B------:R-:W-:-:S05]  /*0dd0*/  MOV R141, UR5 ;  /* 0x00000005008d7c02 */ /* 0x000fca0008000f00 */
[----:B------:R-:W4:Y:S01]  /*0de0*/  LDG.E R140, desc[UR10][R140.64] ;  /* 0x0000000a8c8c7981 */ /* 0x000f22000c1e1900 */
[----:B--2---:R-:W-:Y:S01]  /*0df0*/  UIMAD UR4, UR7, UR6, URZ ;  /* 0x00000006070472a4 */ /* 0x004fe2000f8e02ff */
[----:B------:R-:W-:Y:S01]  /*0e00*/  PLOP3.LUT P1, PT, PT, PT, UP2, 0x40, 0x4 ;  /* 0x000000000004781c */ /* 0x000fe20003f2e828 */
[----:B------:R-:W-:Y:S01]  /*0e10*/  BSSY.RECONVERGENT B0, `(.L_x_1849) ;  /* 0x0000073000007945 */ /* 0x000fe20003800200 */
[----:B------:R-:W0:Y:S01]  /*0e20*/  S2R R142, SR_TID.X ;  /* 0x00000000008e7919 */ /* 0x000e220000002100 */
[----:B------:R-:W-:Y:S01]  /*0e30*/  USHF.R.S32.HI UR5, URZ, 0x1f, UR4 ;  /* 0x0000001fff057899 */ /* 0x000fe20008011404 */
[C---:B------:R-:W-:Y:S01]  /*0e40*/  ISETP.GE.U32.AND P2, PT, R202.reuse, 0x300, PT ;  /* 0x00000300ca00780c */ /* 0x040fe20003f46070 */
[----:B------:R-:W-:Y:S01]  /*0e50*/  IMAD.MOV.U32 R203, RZ, RZ, RZ ;  /* 0x000000ffffcb7224 */ /* 0x000fe200078e00ff */
[C---:B------:R-:W-:Y:S01]  /*0e60*/  ISETP.GE.U32.AND P3, PT, R202.reuse, 0x400, PT ;  /* 0x00000400ca00780c */ /* 0x040fe20003f66070 */
[----:B------:R-:W-:Y:S01]  /*0e70*/  ULEA.HI UR5, UR5, UR4, URZ, 0x2 ;  /* 0x0000000405057291 */ /* 0x000fe2000f8f10ff */
[C---:B------:R-:W-:Y:S01]  /*0e80*/  ISETP.GE.U32.AND P4, PT, R202.reuse, 0x500, PT ;  /* 0x00000500ca00780c */ /* 0x040fe20003f86070 */
[----:B------:R-:W-:Y:S01]  /*0e90*/  IMAD.MOV.U32 R213, RZ, RZ, RZ ;  /* 0x000000ffffd57224 */ /* 0x000fe200078e00ff */
[----:B------:R-:W-:-:S02]  /*0ea0*/  ISETP.GE.U32.AND P5, PT, R202, 0x600, PT ;  /* 0x00000600ca00780c */ /* 0x000fc40003fa6070 */
[----:B---3--:R-:W-:Y:S02]  /*0eb0*/  FSEL R15, R15, RZ, P1 ;  /* 0x000000ff0f0f7208 */ /* 0x008fe40000800000 */
[----:B------:R-:W-:Y:S02]  /*0ec0*/  ISETP.GE.U32.AND P1, PT, R202, 0x200, PT ;  /* 0x00000200ca00780c */ /* 0x000fe40003f26070 */
[----:B------:R-:W-:Y:S01]  /*0ed0*/  R2UR UR23, R15 ;  /* 0x000000000f1772ca */ /* 0x000fe200000e0000 */
[----:B------:R-:W-:-:S05]  /*0ee0*/  IMAD.U32 R15, RZ, RZ, UR5 ;  /* 0x00000005ff0f7e24 */ /* 0x000fca000f8e00ff */
[----:B0-----:R-:W-:-:S04]  /*0ef0*/  LEA.HI.SX32 R15, R15, R142, 0x1e ;  /* 0x0000008e0f0f7211 */ /* 0x001fc800078ff2ff */
[----:B------:R-:W-:Y:S02]  /*0f00*/  MOV R212, R15 ;  /* 0x0000000f00d47202 */ /* 0x000fe40000000f00 */
[----:B----4-:R-:W-:Y:S01]  /*0f10*/  R2UR UR22, R140 ;  /* 0x000000008c1672ca */ /* 0x010fe200000e0000 */
[----:B-----5:R-:W-:-:S14]  /*0f20*/  @!P0 BRA `(.L_x_1850) ;  /* 0x0000000400848947 */ /* 0x020fdc0003800000 */
[----:B------:R-:W0:Y:S01]  /*0f30*/  LDC.64 R24, c[0x0][0x428] ;  /* 0x00010a00ff187b82 */ /* 0x000e220000000a00 */
[----:B------:R1:W-:Y:S07]  /*0f40*/  STL [R1+0x50], R2 ;  /* 0x0000500201007387 */ /* 0x0003ee0000100800 */
[----:B------:R-:W2:Y:S08]  /*0f50*/  LDC.64 R26, c[0x0][0x430] ;  /* 0x00010c00ff1a7b82 */ /* 0x000eb00000000a00 */
[----:B------:R-:W3:Y:S01]  /*0f60*/  LDC.64 R28, c[0x0][0x3a8] ;  /* 0x0000ea00ff1c7b82 */ /* 0x000ee20000000a00 */
[----:B------:R-:W-:Y:S01]  /*0f70*/  ISETP.NE.U32.AND P0, PT, RZ, UR26, PT ;  /* 0x0000001aff007c0c */ /* 0x000fe2000bf05070 */
[----:B-1----:R-:W4:Y:S01]  /*0f80*/  LDL R2, [R1+0x40] ;  /* 0x0000400001027983 */ /* 0x002f220000100800 */
[----:B------:R-:W-:-:S03]  /*0f90*/  ISETP.NE.U32.AND P6, PT, RZ, UR18, PT ;  /* 0x00000012ff007c0c */ /* 0x000fc6000bfc5070 */
[----:B------:R-:W4:Y:S01]  /*0fa0*/  LDL R252, [R1+0x48] ;  /* 0x0000480001fc7983 */ /* 0x000f220000100800 */
[C---:B0-----:R-:W-:Y:S01]  /*0fb0*/  IMAD.WIDE.U32 R24, R15.reuse, 0x8, R24 ;  /* 0x000000080f187825 */ /* 0x041fe200078e0018 */
[----:B------:R-:W0:Y:S02]  /*0fc0*/  LDC.64 R212, c[0x0][0x3b0] ;  /* 0x0000ec00ffd47b82 */ /* 0x000e240000000a00 */
[----:B------:R-:W4:Y:S04]  /*0fd0*/  LDL R215, [R1+0x3c] ;  /* 0x00003c0001d77983 */ /* 0x000f280000100800 */
[----:B------:R-:W4:Y:S01]  /*0fe0*/  LDG.E.64 R24, desc[UR10][R24.64] ;  /* 0x0000000a18187981 */ /* 0x000f22000c1e1b00 */
[----:B--2---:R-:W-:-:S03]  /*0ff0*/  IMAD.WIDE.U32 R26, R15, 0x8, R26 ;  /* 0x000000080f1a7825 */ /* 0x004fc600078e001a */
[----:B------:R-:W2:Y:S04]  /*1000*/  LDL R214, [R1+0x4c] ;  /* 0x00004c0001d67983 */ /* 0x000ea80000100800 */
[----:B------:R-:W2:Y:S01]  /*1010*/  LDG.E.64 R26, desc[UR10][R26.64] ;  /* 0x0000000a1a1a7981 */ /* 0x000ea2000c1e1b00 */
[----:B---3--:R-:W-:-:S06]  /*1020*/  IMAD.WIDE.U32 R28, R15, 0x8, R28 ;  /* 0x000000080f1c7825 */ /* 0x008fcc00078e001c */
[----:B------:R-:W3:Y:S01]  /*1030*/  LDG.E.64 R28, desc[UR10][R28.64] ;  /* 0x0000000a1c1c7981 */ /* 0x000ee2000c1e1b00 */
[----:B------:R-:W-:Y:S02]  /*1040*/  ISETP.NE.AND.EX P0, PT, RZ, UR27, PT, P0 ;  /* 0x0000001bff007c0c */ /* 0x000fe4000bf05300 */
[----:B------:R-:W-:-:S11]  /*1050*/  ISETP.NE.AND.EX P6, PT, RZ, UR19, PT, P6 ;  /* 0x00000013ff007c0c */ /* 0x000fd6000bfc5360 */
[----:B------:R-:W1:Y:S08]  /*1060*/  @P0 LDC.64 R140, c[0x0][0x438] ;  /* 0x00010e00ff8c0b82 */ /* 0x000e700000000a00 */
[----:B------:R-:W0:Y:S01]  /*1070*/  @P6 LDC.64 R142, c[0x0][0x3b8] ;  /* 0x0000ee00ff8e6b82 */ /* 0x000e220000000a00 */
[----:B-1----:R-:W-:-:S05]  /*1080*/  @P0 IMAD.WIDE.U32 R140, R15, 0x8, R140 ;  /* 0x000000080f8c0825 */ /* 0x002fca00078e008c */
[----:B------:R0:W5:Y:S02]  /*1090*/  @P0 LDG.E.64 R176, desc[UR10][R140.64] ;  /* 0x0000000a8cb00981 */ /* 0x000164000c1e1b00 */
[----:B0-----:R-:W-:-:S05]  /*10a0*/  @P6 IMAD.WIDE.U32 R140, R15, 0x4, R142 ;  /* 0x000000040f8c6825 */ /* 0x001fca00078e008e */
[----:B------:R0:W5:Y:S01]  /*10b0*/  @P6 LDG.E R14, desc[UR10][R140.64] ;  /* 0x0000000a8c0e6981 */ /* 0x000162000c1e1900 */
[----:B----4-:R-:W-:Y:S01]  /*10c0*/  IMAD.MOV.U32 R0, RZ, RZ, R24 ;  /* 0x000000ffff007224 */ /* 0x010fe200078e0018 */
[--C-:B------:R-:W-:Y:S01]  /*10d0*/  SHF.R.U64 R142, R24, 0x10, R25.reuse ;  /* 0x00000010188e7819 */ /* 0x100fe20000001219 */
[--C-:B------:R-:W-:Y:S01]  /*10e0*/  IMAD.MOV.U32 R143, RZ, RZ, R25.reuse ;  /* 0x000000ffff8f7224 */ /* 0x100fe200078e0019 */
[----:B------:R-:W-:Y:S01]  /*10f0*/  SHF.R.U32.HI R30, RZ, 0x10, R25 ;  /* 0x00000010ff1e7819 */ /* 0x000fe20000011619 */
[----:B--2---:R-:W-:Y:S01]  /*1100*/  IMAD.MOV.U32 R24, RZ, RZ, R26 ;  /* 0x000000ffff187224 */ /* 0x004fe200078e001a */
[----:B------:R-:W-:Y:S01]  /*1110*/  SHF.R.U64 R25, R26, 0x10, R27 ;  /* 0x000000101a197819 */ /* 0x000fe2000000121b */
[----:B---3--:R-:W-:-:S04]  /*1120*/  IMAD.MOV.U32 R26, RZ, RZ, R28 ;  /* 0x000000ffff1a7224 */ /* 0x008fc800078e001c */
[----:B------:R-:W-:Y:S01]  /*1130*/  IMAD.U32 R203, R26, 0x10000, RZ ;  /* 0x000100001acb7824 */ /* 0x000fe200078e00ff */
[----:B------:R-:W-:-:S03]  /*1140*/  SHF.R.U64 R26, R28, 0x10, R29 ;  /* 0x000000101c1a7819 */ /* 0x000fc6000000121d */
[----:B------:R-:W-:Y:S01]  /*1150*/  FADD.FTZ R203, R203, -UR23 ;  /* 0x80000017cbcb7e21 */ /* 0x000fe20008010000 */
[----:B------:R-:W-:Y:S01]  /*1160*/  SHF.L.U32 R28, R24, 0x10, RZ ;  /* 0x00000010181c7819 */ /* 0x000fe200000006ff */
[----:B------:R-:W-:Y:S02]  /*1170*/  IMAD.U32 R24, R0, 0x10000, RZ ;  /* 0x0001000000187824 */ /* 0x000fe400078e00ff */
[----:B------:R-:W-:Y:S02]  /*1180*/  FMUL.FTZ R0, R203, UR22 ;  /* 0x00000016cb007c20 */ /* 0x000fe40008410000 */
[----:B------:R-:W2:Y:S01]  /*1190*/  LDL R203, [R1+0x30] ;  /* 0x0000300001cb7983 */ /* 0x000ea20000100800 */
[----:B0-----:R-:W-:-:S04]  /*11a0*/  IMAD.WIDE.U32 R140, R15, 0x4, R212 ;  /* 0x000000040f8c7825 */ /* 0x001fc800078e00d4 */
[----:B------:R-:W-:Y:S01]  /*11b0*/  FADD.FTZ R56, R56, R24 ;  /* 0x0000001838387221 */ /* 0x000fe20000010000 */
[----:B------:R-:W-:Y:S01]  /*11c0*/  FFMA.FTZ R208, R0, R24, R208 ;  /* 0x0000001800d07223 */ /* 0x000fe200000100d0 */
[----:B------:R-:W3:Y:S04]  /*11d0*/  LDL R212, [R1+0x44] ;  /* 0x0000440001d47983 */ /* 0x000ee80000100800 */
[----:B------:R-:W4:Y:S04]  /*11e0*/  LDL R213, [R1+0x38] ;  /* 0x0000380001d57983 */ /* 0x000f280000100800 */
[----:B------:R0:W5:Y:S01]  /*11f0*/  LDG.E R13, desc[UR10][R140.64] ;  /* 0x0000000a8c0d7981 */ /* 0x000162000c1e1900 */
[----:B--2---:R-:W-:-:S04]  /*1200*/  FMUL.FTZ R203, R203, R28 ;  /* 0x0000001ccbcb7220 */ /* 0x004fc80000410000 */
[----:B------:R-:W-:Y:S02]  /*1210*/  FFMA.FTZ R24, R2, R24, R203 ;  /* 0x0000001802187223 */ /* 0x000fe400000100cb */
[----:B------:R1:W5:Y:S04]  /*1220*/  LDL.LU R2, [R1+0x50] ;  /* 0x0000500001027983 */ /* 0x0003680000300800 */
[----:B------:R-:W2:Y:S01]  /*1230*/  LDL R203, [R1+0x34] ;  /* 0x0000340001cb7983 */ /* 0x000ea20000100800 */
[----:B0-----:R-:W-:Y:S02]  /*1240*/  MOV R140, R27 ;  /* 0x0000001b008c7202 */ /* 0x001fe40000000f00 */
[----:B------:R-:W-:Y:S01]  /*1250*/  SHF.R.U32.HI R141, RZ, 0x10, R27 ;  /* 0x00000010ff8d7819 */ /* 0x000fe2000001161b */
[--C-:B------:R-:W-:Y:S01]  /*1260*/  IMAD.MOV.U32 R27, RZ, RZ, R29.reuse ;  /* 0x000000ffff1b7224 */ /* 0x100fe200078e001d */
[----:B------:R-:W-:Y:S01]  /*1270*/  SHF.R.U32.HI R29, RZ, 0x10, R29 ;  /* 0x00000010ff1d7819 */ /* 0x000fe2000001161d */
[----:B------:R-:W-:-:S02]  /*1280*/  IMAD.U32 R26, R26, 0x10000, RZ ;  /* 0x000100001a1a7824 */ /* 0x000fc400078e00ff */
[----:B------:R-:W-:Y:S01]  /*1290*/  FADD.FTZ R112, R112, R28 ;  /* 0x0000001c70707221 */ /* 0x000fe20000010000 */
[----:B------:R-:W-:Y:S01]  /*12a0*/  FFMA.FTZ R84, R0, R28, R84 ;  /* 0x0000001c00547223 */ /* 0x000fe20000010054 */
[----:B------:R-:W-:Y:S02]  /*12b0*/  IMAD.U32 R27, R27, 0x10000, RZ ;  /* 0x000100001b1b7824 */ /* 0x000fe400078e00ff */
[----:B------:R-:W-:Y:S02]  /*12c0*/  IMAD.U32 R28, R25, 0x10000, RZ ;  /* 0x00010000191c7824 */ /* 0x000fe400078e00ff */
[----:B------:R-:W-:Y:S01]  /*12d0*/  FADD.FTZ R25, R26, -UR23 ;  /* 0x800000171a197e21 */ /* 0x000fe20008010000 */
[----:B------:R-:W-:Y:S01]  /*12e0*/  SHF.L.U32 R29, R29, 0x10, RZ ;  /* 0x000000101d1d7819 */ /* 0x000fe200000006ff */
[----:B------:R-:W-:Y:S01]  /*12f0*/  FADD.FTZ R27, R27, -UR23 ;  /* 0x800000171b1b7e21 */ /* 0x000fe20008010000 */
[----:B------:R-:W-:Y:S01]  /*1300*/  SHF.L.U32 R26, R142, 0x10, RZ ;  /* 0x000000108e1a7819 */ /* 0x000fe200000006ff */
[----:B------:R-:W-:Y:S01]  /*1310*/  FMUL.FTZ R25, R25, UR22 ;  /* 0x0000001619197c20 */ /* 0x000fe20008410000 */
[----:B------:R-:W-:-:S02]  /*1320*/  IMAD.U32 R140, R140, 0x10000, RZ ;  /* 0x000100008c8c7824 */ /* 0x000fc400078e00ff */
[----:B------:R-:W-:Y:S01]  /*1330*/  FMUL.FTZ R27, R27, UR22 ;  /* 0x000000161b1b7c20 */ /* 0x000fe20008410000 */
[----:B------:R-:W-:Y:S01]  /*1340*/  FADD.FTZ R29, R29, -UR23 ;  /* 0x800000171d1d7e21 */ /* 0x000fe20008010000 */
[----:B------:R-:W-:Y:S02]  /*1350*/  IMAD.U32 R141, R141, 0x10000, RZ ;  /* 0x000100008d8d7824 */ /* 0x000fe400078e00ff */
[----:B------:R-:W-:Y:S01]  /*1360*/  FADD.FTZ R57, R57, R26 ;  /* 0x0000001a39397221 */ /* 0x000fe20000010000 */
[----:B------:R-:W-:Y:S01]  /*1370*/  FFMA.FTZ R209, R25, R26, R209 ;  /* 0x0000001a19d17223 */ /* 0x000fe200000100d1 */
[----:B------:R-:W-:Y:S01]  /*1380*/  FADD.FTZ R114, R114, R140 ;  /* 0x0000008c72727221 */ /* 0x000fe20000010000 */
[----:B------:R-:W-:Y:S01]  /*1390*/  FFMA.FTZ R86, R27, R140, R86 ;  /* 0x0000008c1b567223 */ /* 0x000fe20000010056 */
[----:B------:R-:W-:Y:S02]  /*13a0*/  IMAD.U32 R30, R30, 0x10000, RZ ;  /* 0x000100001e1e7824 */ /* 0x000fe400078e00ff */
[----:B------:R-:W-:Y:S01]  /*13b0*/  FMUL.FTZ R29, R29, UR22 ;  /* 0x000000161d1d7c20 */ /* 0x000fe20008410000 */
[----:B------:R-:W-:Y:S01]  /*13c0*/  FADD.FTZ R113, R113, R28 ;  /* 0x0000001c71717221 */ /* 0x000fe20000010000 */
[----:B------:R-:W-:Y:S01]  /*13d0*/  FFMA.FTZ R85, R25, R28, R85 ;  /* 0x0000001c19557223 */ /* 0x000fe20000010055 */
[----:B------:R-:W-:Y:S01]  /*13e0*/  FADD.FTZ R59, R59, R30 ;  /* 0x0000001e3b3b7221 */ /* 0x000fe20000010000 */
[----:B------:R-:W-:Y:S01]  /*13f0*/  FFMA.FTZ R211, R29, R30, R211 ;  /* 0x0000001e1dd37223 */ /* 0x000fe200000100d3 */
[----:B------:R-:W-:Y:S01]  /*1400*/  FADD.FTZ R115, R115, R141 ;  /* 0x0000008d73737221 */ /* 0x000fe20000010000 */
[----:B------:R-:W-:Y:S01]  /*1410*/  FFMA.FTZ R87, R29, R141, R87 ;  /* 0x0000008d1d577223 */ /* 0x000fe20000010057 */
[----:B--2---:R-:W-:-:S04]  /*1420*/  FMUL.FTZ R142, R203, R28 ;  /* 0x0000001ccb8e7220 */ /* 0x004fc80000410000 */
[----:B---3--:R-:W-:Y:S01]  /*1430*/  FFMA.FTZ R26, R212, R26, R142 ;  /* 0x0000001ad41a7223 */ /* 0x008fe2000001008e */
[----:B----4-:R-:W-:Y:S01]  /*1440*/  FMUL.FTZ R142, R213, R140 ;  /* 0x0000008cd58e7220 */ /* 0x010fe20000410000 */
[----:B------:R-:W-:Y:S01]  /*1450*/  FMUL.FTZ R140, R215, R141 ;  /* 0x0000008dd78c7220 */ /* 0x000fe20000410000 */
[----:B------:R-:W-:Y:S02]  /*1460*/  IMAD.U32 R28, R143, 0x10000, RZ ;  /* 0x000100008f1c7824 */ /* 0x000fe400078e00ff */
[----:B------:R-:W-:Y:S01]  /*1470*/  FADD.FTZ R141, RZ, R24 ;  /* 0x00000018ff8d7221 */ /* 0x000fe20000010000 */
        /* <DEDUP_REMOVED lines=8> */
[----:B------:R-:W-:Y:S01]  /*1500*/  FFMA.FTZ R140, R27, R28, R140 ;  /* 0x0000001c1b8c7223 */ /* 0x000fe2000001008c */
[----:B------:R-:W-:Y:S02]  /*1510*/  VIADD R212, R15, 0x100 ;  /* 0x000001000fd47836 */ /* 0x000fe40000000000 */
[----:B------:R-:W-:Y:S01]  /*1520*/  FADD.FTZ R203, R141, R30 ;  /* 0x0000001e8dcb7221 */ /* 0x000fe20000010000 */
[----:B-1----:R-:W-:-:S07]  /*1530*/  FFMA.FTZ R213, R29, R30, R140 ;  /* 0x0000001e1dd57223 */ /* 0x002fce000001008c */
.L_x_1850:
[----:B------:R-:W-:Y:S05]  /*1540*/  BSYNC.RECONVERGENT B0 ;  /* 0x0000000000007941 */ /* 0x000fea0003800200 */
.L_x_1849:
[----:B------:R-:W-:Y:S04]  /*1550*/  BSSY.RECONVERGENT B0, `(.L_x_1851) ;  /* 0x0000065000007945 */ /* 0x000fe80003800200 */
[----:B------:R-:W-:Y:S05]  /*1560*/  @!P1 BRA `(.L_x_1852) ;  /* 0x00000004008c9947 */ /* 0x000fea0003800000 */
[----:B------:R-:W0:Y:S01]  /*1570*/  LDC.64 R32, c[0x0][0x428] ;  /* 0x00010a00ff207b82 */ /* 0x000e220000000a00 */
[----:B-----5:R1:W-:Y:S07]  /*1580*/  STL [R1+0x54], R2 ;  /* 0x0000540201007387 */ /* 0x0203ee0000100800 */
[----:B------:R-:W2:Y:S08]  /*1590*/  LDC.64 R34, c[0x0][0x430] ;  /* 0x00010c00ff227b82 */ /* 0x000eb00000000a00 */
[----:B------:R-:W3:Y:S01]  /*15a0*/  LDC.64 R140, c[0x0][0x3a8] ;  /* 0x0000ea00ff8c7b82 */ /* 0x000ee20000000a00 */
[----:B------:R-:W-:Y:S01]  /*15b0*/  ISETP.NE.U32.AND P0, PT, RZ, UR26, PT ;  /* 0x0000001aff007c0c */ /* 0x000fe2000bf05070 */
[----:B-1----:R-:W4:Y:S01]  /*15c0*/  LDL R2, [R1+0x20] ;  /* 0x0000200001027983 */ /* 0x002f220000100800 */
[----:B0-----:R-:W-:Y:S01]  /*15d0*/  IMAD.WIDE.U32 R32, R212, 0x8, R32 ;  /* 0x00000008d4207825 */ /* 0x001fe200078e0020 */
[----:B------:R-:W-:-:S04]  /*15e0*/  ISETP.NE.U32.AND P6, PT, RZ, UR18, PT ;  /* 0x00000012ff007c0c */ /* 0x000fc8000bfc5070 */
[----:B------:R-:W0:Y:S01]  /*15f0*/  LDC.64 R214, c[0x0][0x3b0] ;  /* 0x0000ec00ffd67b82 */ /* 0x000e220000000a00 */
[C---:B--2---:R-:W-:Y:S01]  /*1600*/  IMAD.WIDE.U32 R34, R212.reuse, 0x8, R34 ;  /* 0x00000008d4227825 */ /* 0x044fe200078e0022 */
[----:B------:R-:W2:Y:S03]  /*1610*/  LDG.E.64 R32, desc[UR10][R32.64] ;  /* 0x0000000a20207981 */ /* 0x000ea6000c1e1b00 */
[----:B---3--:R-:W-:Y:S02]  /*1620*/  IMAD.WIDE.U32 R140, R212, 0x8, R140 ;  /* 0x00000008d48c7825 */ /* 0x008fe400078e008c */
[----:B------:R-:W3:Y:S01]  /*1630*/  LDG.E.64 R34, desc[UR10][R34.64] ;  /* 0x0000000a22227981 */ /* 0x000ee2000c1e1b00 */
[----:B------:R-:W-:-:S03]  /*1640*/  ISETP.NE.AND.EX P0, PT, RZ, UR27, PT, P0 ;  /* 0x0000001bff007c0c */ /* 0x000fc6000bf05300 */
[----:B------:R1:W-:Y:S04]  /*1650*/  STL [R1+0x50], R0 ;  /* 0x0000500001007387 */ /* 0x0003e80000100800 */
[----:B------:R-:W4:Y:S01]  /*1660*/  LDG.E.64 R140, desc[UR10][R140.64] ;  /* 0x0000000a8c8c7981 */ /* 0x000f22000c1e1b00 */
[----:B------:R-:W-:-:S03]  /*1670*/  ISETP.NE.AND.EX P6, PT, RZ, UR19, PT, P6 ;  /* 0x00000013ff007c0c */ /* 0x000fc6000bfc5360 */
[----:B------:R-:W4:Y:S02]  /*1680*/  LDL R252, [R1+0x2c] ;  /* 0x00002c0001fc7983 */ /* 0x000f240000100800 */
[----:B------:R-:W0:Y:S02]  /*1690*/  @P0 LDC.64 R142, c[0x0][0x438] ;  /* 0x00010e00ff8e0b82 */ /* 0x000e240000000a00 */
[----:B-1----:R-:W4:Y:S06]  /*16a0*/  LDL R0, [R1+0x24] ;  /* 0x0000240001007983 */ /* 0x002f2c0000100800 */
[----:B------:R-:W1:Y:S01]  /*16b0*/  @P6 LDC.64 R144, c[0x0][0x3b8] ;  /* 0x0000ee00ff906b82 */ /* 0x000e620000000a00 */
[----:B0-----:R-:W-:-:S05]  /*16c0*/  @P0 IMAD.WIDE.U32 R142, R212, 0x8, R142 ;  /* 0x00000008d48e0825 */ /* 0x001fca00078e008e */
[----:B------:R1:W5:Y:S02]  /*16d0*/  @P0 LDG.E.64 R174, desc[UR10][R142.64] ;  /* 0x0000000a8eae0981 */ /* 0x000364000c1e1b00 */
[----:B-1----:R-:W-:-:S05]  /*16e0*/  @P6 IMAD.WIDE.U32 R142, R212, 0x4, R144 ;  /* 0x00000004d48e6825 */ /* 0x002fca00078e0090 */
[----:B------:R0:W5:Y:S02]  /*16f0*/  @P6 LDG.E R12, desc[UR10][R142.64] ;  /* 0x0000000a8e0c6981 */ /* 0x000164000c1e1900 */
[----:B0-----:R-:W-:Y:S02]  /*1700*/  IMAD.WIDE.U32 R142, R212, 0x4, R214 ;  /* 0x00000004d48e7825 */ /* 0x001fe400078e00d6 */
[----:B------:R-:W4:Y:S04]  /*1710*/  LDL R215, [R1+0x1c] ;  /* 0x00001c0001d77983 */ /* 0x000f280000100800 */
[----:B------:R0:W5:Y:S01]  /*1720*/  LDG.E R11, desc[UR10][R142.64] ;  /* 0x0000000a8e0b7981 */ /* 0x000162000c1e1900 */
[----:B--2---:R-:W-:Y:S01]  /*1730*/  MOV R31, R32 ;  /* 0x00000020001f7202 */ /* 0x004fe20000000f00 */
[--C-:B------:R-:W-:Y:S01]  /*1740*/  IMAD.MOV.U32 R214, RZ, RZ, R33.reuse ;  /* 0x000000ffffd67224 */ /* 0x100fe200078e0021 */
[----:B0-----:R-:W-:-:S02]  /*1750*/  SHF.R.U64 R142, R32, 0x10, R33 ;  /* 0x00000010208e7819 */ /* 0x001fc40000001221 */
[----:B------:R-:W-:Y:S01]  /*1760*/  SHF.R.U32.HI R146, RZ, 0x10, R33 ;  /* 0x00000010ff927819 */ /* 0x000fe20000011621 */
[----:B---3--:R-:W-:Y:S01]  /*1770*/  IMAD.MOV.U32 R32, RZ, RZ, R34 ;  /* 0x000000ffff207224 */ /* 0x008fe200078e0022 */
[----:B------:R-:W-:Y:S02]  /*1780*/  SHF.R.U64 R33, R34, 0x10, R35 ;  /* 0x0000001022217819 */ /* 0x000fe40000001223 */
[----:B----4-:R-:W-:-:S05]  /*1790*/  MOV R34, R140 ;  /* 0x0000008c00227202 */ /* 0x010fca0000000f00 */
[----:B------:R-:W-:Y:S01]  /*17a0*/  IMAD.U32 R144, R34, 0x10000, RZ ;  /* 0x0001000022907824 */ /* 0x000fe200078e00ff */
[--C-:B------:R-:W-:Y:S01]  /*17b0*/  SHF.R.U32.HI R143, RZ, 0x10, R35.reuse ;  /* 0x00000010ff8f7819 */ /* 0x100fe20000011623 */
[----:B------:R-:W-:Y:S01]  /*17c0*/  IMAD.MOV.U32 R145, RZ, RZ, R35 ;  /* 0x000000ffff917224 */ /* 0x000fe200078e0023 */
[--C-:B------:R-:W-:Y:S01]  /*17d0*/  SHF.R.U64 R34, R140, 0x10, R141.reuse ;  /* 0x000000108c227819 */ /* 0x100fe2000000128d */
[----:B------:R-:W-:Y:S01]  /*17e0*/  FADD.FTZ R144, R144, -UR23 ;  /* 0x8000001790907e21 */ /* 0x000fe20008010000 */
[--C-:B------:R-:W-:Y:S01]  /*17f0*/  IMAD.MOV.U32 R35, RZ, RZ, R141.reuse ;  /* 0x000000ffff237224 */ /* 0x100fe200078e008d */
[----:B------:R-:W-:Y:S01]  /*1800*/  SHF.R.U32.HI R140, RZ, 0x10, R141 ;  /* 0x00000010ff8c7819 */ /* 0x000fe2000001168d */
[----:B------:R-:W-:Y:S01]  /*1810*/  IMAD.U32 R141, R32, 0x10000, RZ ;  /* 0x00010000208d7824 */ /* 0x000fe200078e00ff */
[----:B------:R-:W-:Y:S01]  /*1820*/  SHF.L.U32 R32, R31, 0x10, RZ ;  /* 0x000000101f207819 */ /* 0x000fe200000006ff */
[----:B------:R-:W-:Y:S02]  /*1830*/  FMUL.FTZ R31, R144, UR22 ;  /* 0x00000016901f7c20 */ /* 0x000fe40008410000 */
[----:B------:R-:W2:Y:S01]  /*1840*/  LDL R144, [R1+0x10] ;  /* 0x0000100001907983 */ /* 0x000ea20000100800 */
[----:B------:R-:W-:-:S02]  /*1850*/  IMAD.U32 R34, R34, 0x10000, RZ ;  /* 0x0001000022227824 */ /* 0x000fc400078e00ff */
[----:B------:R-:W-:Y:S01]  /*1860*/  FADD.FTZ R116, R116, R141 ;  /* 0x0000008d74747221 */ /* 0x000fe20000010000 */
[CC--:B------:R-:W-:Y:S01]  /*1870*/  FFMA.FTZ R88, R31.reuse, R141.reuse, R88 ;  /* 0x0000008d1f587223 */ /* 0x0c0fe20000010058 */
[----:B------:R-:W-:Y:S01]  /*1880*/  FADD.FTZ R60, R60, R32 ;  /* 0x000000203c3c7221 */ /* 0x000fe20000010000 */
[-C--:B------:R-:W-:Y:S01]  /*1890*/  FFMA.FTZ R204, R31, R32.reuse, R204 ;  /* 0x000000201fcc7223 */ /* 0x080fe200000100cc */
[----:B--2---:R-:W-:Y:S01]  /*18a0*/  FMUL.FTZ R144, R144, R141 ;  /* 0x0000008d90907220 */ /* 0x004fe20000410000 */
[----:B------:R-:W-:Y:S02]  /*18b0*/  IMAD.U32 R141, R33, 0x10000, RZ ;  /* 0x00010000218d7824 */ /* 0x000fe400078e00ff */
[----:B------:R-:W-:Y:S01]  /*18c0*/  FADD.FTZ R33, R34, -UR23 ;  /* 0x8000001722217e21 */ /* 0x000fe20008010000 */
[----:B------:R-:W-:Y:S02]  /*18d0*/  IMAD.U32 R34, R142, 0x10000, RZ ;  /* 0x000100008e227824 */ /* 0x000fe400078e00ff */
[----:B------:R-:W-:-:S02]  /*18e0*/  FFMA.FTZ R32, R2, R32, R144 ;  /* 0x0000002002207223 */ /* 0x000fc40000010090 */
[----:B------:R0:W5:Y:S04]  /*18f0*/  LDL.LU R2, [R1+0x54] ;  /* 0x0000540001027983 */ /* 0x0001680000300800 */
[----:B------:R-:W2:Y:S01]  /*1900*/  LDL R142, [R1+0x14] ;  /* 0x00001400018e7983 */ /* 0x000ea20000100800 */
[----:B------:R-:W-:Y:S01]  /*1910*/  FMUL.FTZ R33, R33, UR22 ;  /* 0x0000001621217c20 */ /* 0x000fe20008410000 */
[----:B------:R-:W-:Y:S02]  /*1920*/  FADD.FTZ R61, R61, R34 ;  /* 0x000000223d3d7221 */ /* 0x000fe40000010000 */
[----:B------:R-:W3:Y:S01]  /*1930*/  LDL R144, [R1+0x18] ;  /* 0x0000180001907983 */ /* 0x000ee20000100800 */
[----:B------:R-:W-:Y:S01]  /*1940*/  FFMA.FTZ R205, R33, R34, R205 ;  /* 0x0000002221cd7223 */ /* 0x000fe200000100cd */
[----:B------:R-:W-:Y:S01]  /*1950*/  FADD.FTZ R117, R117, R141 ;  /* 0x0000008d75757221 */ /* 0x000fe20000010000 */
[-C--:B------:R-:W-:Y:S01]  /*1960*/  FFMA.FTZ R89, R33, R141.reuse, R89 ;  /* 0x0000008d21597223 */ /* 0x080fe20000010059 */
[----:B------:R-:W-:Y:S01]  /*1970*/  SHF.L.U32 R35, R35, 0x10, RZ ;  /* 0x0000001023237819 */ /* 0x000fe200000006ff */
[----:B--2---:R-:W-:Y:S01]  /*1980*/  FMUL.FTZ R142, R142, R141 ;  /* 0x0000008d8e8e7220 */ /* 0x004fe20000410000 */
[----:B------:R-:W-:-:S03]  /*1990*/  IMAD.U32 R141, R145, 0x10000, RZ ;  /* 0x00010000918d7824 */ /* 0x000fc600078e00ff */
[----:B------:R-:W-:Y:S02]  /*19a0*/  FFMA.FTZ R34, R0, R34, R142 ;  /* 0x0000002200227223 */ /* 0x000fe4000001008e */
[----:B------:R0:W5:Y:S04]  /*19b0*/  LDL.LU R0, [R1+0x50] ;  /* 0x0000500001007983 */ /* 0x0001680000300800 */
[----:B------:R-:W2:Y:S01]  /*19c0*/  LDL R145, [R1+0x28] ;  /* 0x0000280001917983 */ /* 0x000ea20000100800 */
[----:B------:R-:W-:Y:S01]  /*19d0*/  FADD.FTZ R35, R35, -UR23 ;  /* 0x8000001723237e21 */ /* 0x000fe20008010000 */
[----:B------:R-:W-:-:S03]  /*19e0*/  IMAD.U32 R140, R140, 0x10000, RZ ;  /* 0x000100008c8c7824 */ /* 0x000fc600078e00ff */
[----:B------:R-:W-:Y:S01]  /*19f0*/  FMUL.FTZ R35, R35, UR22 ;  /* 0x0000001623237c20 */ /* 0x000fe20008410000 */
[----:B------:R-:W-:Y:S02]  /*1a00*/  IMAD.U32 R142, R214, 0x10000, RZ ;  /* 0x00010000d68e7824 */ /* 0x000fe400078e00ff */
[-C--:B---3--:R-:W-:Y:S01]  /*1a10*/  FMUL.FTZ R144, R144, R141.reuse ;  /* 0x0000008d90907220 */ /* 0x088fe20000410000 */
[----:B------:R-:W-:Y:S01]  /*1a20*/  FADD.FTZ R118, R118, R141 ;  /* 0x0000008d76767221 */ /* 0x000fe20000010000 */
[----:B------:R-:W-:Y:S01]  /*1a30*/  FFMA.FTZ R90, R35, R141, R90 ;  /* 0x0000008d235a7223 */ /* 0x000fe2000001005a */
[----:B------:R-:W-:Y:S01]  /*1a40*/  SHF.L.U32 R143, R143, 0x10, RZ ;  /* 0x000000108f8f7819 */ /* 0x000fe200000006ff */
[----:B------:R-:W-:Y:S01]  /*1a50*/  FADD.FTZ R141, R140, -UR23 ;  /* 0x800000178c8d7e21 */ /* 0x000fe20008010000 */
[----:B------:R-:W-:-:S04]  /*1a60*/  IMAD.U32 R140, R146, 0x10000, RZ ;  /* 0x00010000928c7824 */ /* 0x000fc800078e00ff */
[----:B------:R-:W-:Y:S01]  /*1a70*/  FADD.FTZ R63, R63, R140 ;  /* 0x0000008c3f3f7221 */ /* 0x000fe20000010000 */
[----:B------:R-:W-:Y:S01]  /*1a80*/  FADD.FTZ R62, R62, R142 ;  /* 0x0000008e3e3e7221 */ /* 0x000fe20000010000 */
[-C--:B------:R-:W-:Y:S01]  /*1a90*/  FFMA.FTZ R206, R35, R142.reuse, R206 ;  /* 0x0000008e23ce7223 */ /* 0x080fe200000100ce */
[----:B------:R-:W-:Y:S01]  /*1aa0*/  FADD.FTZ R119, R119, R143 ;  /* 0x0000008f77777221 */ /* 0x000fe20000010000 */
[----:B------:R-:W-:Y:S02]  /*1ab0*/  VIADD R212, R212, 0x100 ;  /* 0x00000100d4d47836 */ /* 0x000fe40000000000 */
[----:B--2---:R-:W-:Y:S01]  /*1ac0*/  FFMA.FTZ R144, R145, R142, R144 ;  /* 0x0000008e91907223 */ /* 0x004fe20000010090 */
[----:B------:R-:W-:Y:S01]  /*1ad0*/  FMUL.FTZ R145, R141, UR22 ;  /* 0x000000168d917c20 */ /* 0x000fe20008410000 */
[----:B------:R-:W-:-:S03]  /*1ae0*/  FMUL.FTZ R141, R215, R143 ;  /* 0x0000008fd78d7220 */ /* 0x000fc60000410000 */
[-C--:B------:R-:W-:Y:S01]  /*1af0*/  FFMA.FTZ R207, R145, R140.reuse, R207 ;  /* 0x0000008c91cf7223 */ /* 0x080fe200000100cf */
[----:B------:R-:W-:Y:S01]  /*1b00*/  FFMA.FTZ R146, R252, R140, R141 ;  /* 0x0000008cfc927223 */ /* 0x000fe2000001008d */
[----:B------:R-:W-:Y:S01]  /*1b10*/  FADD.FTZ R140, R203, R32 ;  /* 0x00000020cb8c7221 */ /* 0x000fe20000010000 */
[----:B------:R-:W-:-:S03]  /*1b20*/  FFMA.FTZ R141, R31, R32, R213 ;  /* 0x000000201f8d7223 */ /* 0x000fc600000100d5 */
[----:B------:R-:W-:Y:S01]  /*1b30*/  FADD.FTZ R140, R140, R34 ;  /* 0x000000228c8c7221 */ /* 0x000fe20000010000 */
[----:B------:R-:W-:-:S03]  /*1b40*/  FFMA.FTZ R141, R33, R34, R141 ;  /* 0x00000022218d7223 */ /* 0x000fc6000001008d */
[----:B------:R-:W-:Y:S01]  /*1b50*/  FADD.FTZ R140, R140, R144 ;  /* 0x000000908c8c7221 */ /* 0x000fe20000010000 */
[----:B------:R-:W-:Y:S01]  /*1b60*/  FFMA.FTZ R141, R35, R144, R141 ;  /* 0x00000090238d7223 */ /* 0x000fe2000001008d */
[C---:B------:R-:W-:Y:S02]  /*1b70*/  FFMA.FTZ R91, R145.reuse, R143, R91 ;  /* 0x0000008f915b7223 */ /* 0x040fe4000001005b */
[----:B------:R-:W-:Y:S01]  /*1b80*/  FADD.FTZ R203, R140, R146 ;  /* 0x000000928ccb7221 */ /* 0x000fe20000010000 */
[----:B0-----:R-:W-:-:S07]  /*1b90*/  FFMA.FTZ R213, R145, R146, R141 ;  /* 0x0000009291d57223 */ /* 0x001fce000001008d */
.L_x_1852:
[----:B------:R-:W-:Y:S05]  /*1ba0*/  BSYNC.RECONVERGENT B0 ;  /* 0x0000000000007941 */ /* 0x000fea0003800200 */
.L_x_1851:
[----:B------:R-:W-:Y:S04]  /*1bb0*/  BSSY.RECONVERGENT B0, `(.L_x_1853) ;  /* 0x000005f000007945 */ /* 0x000fe80003800200 */
[----:B------:R-:W-:Y:S05]  /*1bc0*/  @!P2 BRA `(.L_x_1854) ;  /* 0x000000040074a947 */ /* 0x000fea0003800000 */
[----:B------:R-:W0:Y:S01]  /*1bd0*/  LDC.64 R140, c[0x0][0x428] ;  /* 0x00010a00ff8c7b82 */ /* 0x000e220000000a00 */
[----:B-----5:R1:W-:Y:S07]  /*1be0*/  STL [R1+0x50], R0 ;  /* 0x0000500001007387 */ /* 0x0203ee0000100800 */
[----:B------:R-:W2:Y:S08]  /*1bf0*/  LDC.64 R142, c[0x0][0x430] ;  /* 0x00010c00ff8e7b82 */ /* 0x000eb00000000a00 */
[----:B------:R-:W3:Y:S01]  /*1c00*/  LDC.64 R148, c[0x0][0x3a8] ;  /* 0x0000ea00ff947b82 */ /* 0x000ee20000000a00 */
[----:B-1----:R-:W4:Y:S01]  /*1c10*/  LDL R0, [R1] ;  /* 0x0000000001007983 */ /* 0x002f220000100800 */
[----:B------:R-:W-:-:S02]  /*1c20*/  ISETP.NE.U32.AND P0, PT, RZ, UR26, PT ;  /* 0x0000001aff007c0c */ /* 0x000fc4000bf05070 */
[----:B------:R-:W-:Y:S01]  /*1c30*/  ISETP.NE.U32.AND P6, PT, RZ, UR18, PT ;  /* 0x00000012ff007c0c */ /* 0x000fe2000bfc5070 */
[----:B------:R-:W4:Y:S01]  /*1c40*/  LDL R252, [R1+0xc] ;  /* 0x00000c0001fc7983 */ /* 0x000f220000100800 */
[C---:B0-----:R-:W-:Y:S02]  /*1c50*/  IMAD.WIDE.U32 R140, R212.reuse, 0x8, R140 ;  /* 0x00000008d48c7825 */ /* 0x041fe400078e008c */
[----:B------:R-:W0:Y:S04]  /*1c60*/  LDC.64 R214, c[0x0][0x3b0] ;  /* 0x0000ec00ffd67b82 */ /* 0x000e280000000a00 */
[----:B------:R-:W4:Y:S01]  /*1c70*/  LDG.E.64 R140, desc[UR10][R140.64] ;  /* 0x0000000a8c8c7981 */ /* 0x000f22000c1e1b00 */
[----:B--2---:R-:W-:-:S06]  /*1c80*/  IMAD.WIDE.U32 R142, R212, 0x8, R142 ;  /* 0x00000008d48e7825 */ /* 0x004fcc00078e008e */
        /* <DEDUP_REMOVED lines=13> */
[----:B----4-:R-:W-:Y:S01]  /*1d60*/  IMAD.MOV.U32 R147, RZ, RZ, R140 ;  /* 0x000000ffff937224 */ /* 0x010fe200078e008c */
[--C-:B------:R-:W-:Y:S02]  /*1d70*/  SHF.R.U64 R140, R140, 0x10, R141.reuse ;  /* 0x000000108c8c7819 */ /* 0x100fe4000000128d */
[----:B------:R-:W-:Y:S02]  /*1d80*/  MOV R215, R141 ;  /* 0x0000008d00d77202 */ /* 0x000fe40000000f00 */
[----:B------:R-:W-:Y:S01]  /*1d90*/  SHF.R.U32.HI R214, RZ, 0x10, R141 ;  /* 0x00000010ffd67819 */ /* 0x000fe2000001168d */
[----:B--2---:R-:W-:Y:S01]  /*1da0*/  IMAD.MOV.U32 R150, RZ, RZ, R142 ;  /* 0x000000ffff967224 */ /* 0x004fe200078e008e */
[--C-:B------:R-:W-:Y:S01]  /*1db0*/  SHF.R.U64 R141, R142, 0x10, R143.reuse ;  /* 0x000000108e8d7819 */ /* 0x100fe2000000128f */
[----:B---3--:R-:W-:Y:S01]  /*1dc0*/  IMAD.MOV.U32 R142, RZ, RZ, R148 ;  /* 0x000000ffff8e7224 */ /* 0x008fe200078e0094 */
[--C-:B------:R-:W-:Y:S01]  /*1dd0*/  SHF.R.U32.HI R153, RZ, 0x10, R143.reuse ;  /* 0x00000010ff997819 */ /* 0x100fe2000001168f */
[----:B------:R-:W-:-:S03]  /*1de0*/  IMAD.MOV.U32 R154, RZ, RZ, R143 ;  /* 0x000000ffff9a7224 */ /* 0x000fc600078e008f */
[----:B------:R-:W-:Y:S01]  /*1df0*/  SHF.L.U32 R152, R142, 0x10, RZ ;  /* 0x000000108e987819 */ /* 0x000fe200000006ff */
[--C-:B------:R-:W-:Y:S01]  /*1e00*/  IMAD.MOV.U32 R142, RZ, RZ, R149.reuse ;  /* 0x000000ffff8e7224 */ /* 0x100fe200078e0095 */
[--C-:B------:R-:W-:Y:S02]  /*1e10*/  SHF.R.U64 R151, R148, 0x10, R149.reuse ;  /* 0x0000001094977819 */ /* 0x100fe40000001295 */
[----:B------:R-:W-:Y:S01]  /*1e20*/  SHF.R.U32.HI R143, RZ, 0x10, R149 ;  /* 0x00000010ff8f7819 */ /* 0x000fe20000011695 */
[----:B------:R-:W-:Y:S01]  /*1e30*/  FADD.FTZ R149, R152, -UR23 ;  /* 0x8000001798957e21 */ /* 0x000fe20008010000 */
[----:B------:R-:W-:Y:S02]  /*1e40*/  IMAD.U32 R150, R150, 0x10000, RZ ;  /* 0x0001000096967824 */ /* 0x000fe400078e00ff */
[----:B------:R-:W-:Y:S02]  /*1e50*/  IMAD.U32 R148, R147, 0x10000, RZ ;  /* 0x0001000093947824 */ /* 0x000fe400078e00ff */
[----:B------:R-:W-:Y:S01]  /*1e60*/  FMUL.FTZ R147, R149, UR22 ;  /* 0x0000001695937c20 */ /* 0x000fe20008410000 */
[----:B------:R-:W-:Y:S01]  /*1e70*/  FMUL.FTZ R149, R248, R150 ;  /* 0x00000096f8957220 */ /* 0x000fe20000410000 */
[----:B------:R-:W-:Y:S01]  /*1e80*/  SHF.L.U32 R151, R151, 0x10, RZ ;  /* 0x0000001097977819 */ /* 0x000fe200000006ff */
[----:B------:R-:W-:Y:S01]  /*1e90*/  FADD.FTZ R64, R64, R148 ;  /* 0x0000009440407221 */ /* 0x000fe20000010000 */
[-C--:B------:R-:W-:Y:S01]  /*1ea0*/  FFMA.FTZ R36, R147, R148.reuse, R36 ;  /* 0x0000009493247223 */ /* 0x080fe20000010024 */
[----:B------:R-:W2:Y:S01]  /*1eb0*/  LDL R152, [R1+0x8] ;  /* 0x0000080001987983 */ /* 0x000ea20000100800 */
[----:B------:R-:W-:Y:S01]  /*1ec0*/  FFMA.FTZ R148, R0, R148, R149 ;  /* 0x0000009400947223 */ /* 0x000fe20000010095 */
[----:B------:R-:W-:-:S02]  /*1ed0*/  FADD.FTZ R149, R151, -UR23 ;  /* 0x8000001797957e21 */ /* 0x000fc40008010000 */
[----:B------:R0:W5:Y:S04]  /*1ee0*/  LDL.LU R0, [R1+0x50] ;  /* 0x0000500001007983 */ /* 0x0001680000300800 */
[----:B------:R-:W3:Y:S01]  /*1ef0*/  LDL R151, [R1+0x4] ;  /* 0x0000040001977983 */ /* 0x000ee20000100800 */
[----:B------:R-:W-:Y:S02]  /*1f00*/  IMAD.U32 R141, R141, 0x10000, RZ ;  /* 0x000100008d8d7824 */ /* 0x000fe400078e00ff */
[----:B------:R-:W-:Y:S01]  /*1f10*/  FADD.FTZ R120, R120, R150 ;  /* 0x0000009678787221 */ /* 0x000fe20000010000 */
[----:B------:R-:W-:Y:S01]  /*1f20*/  FFMA.FTZ R92, R147, R150, R92 ;  /* 0x00000096935c7223 */ /* 0x000fe2000001005c */
[----:B------:R-:W-:Y:S02]  /*1f30*/  IMAD.U32 R142, R142, 0x10000, RZ ;  /* 0x000100008e8e7824 */ /* 0x000fe400078e00ff */
[----:B------:R-:W-:Y:S01]  /*1f40*/  FMUL.FTZ R149, R149, UR22 ;  /* 0x0000001695957c20 */ /* 0x000fe20008410000 */
[----:B------:R-:W-:-:S02]  /*1f50*/  IMAD.U32 R140, R140, 0x10000, RZ ;  /* 0x000100008c8c7824 */ /* 0x000fc400078e00ff */
[-C--:B------:R-:W-:Y:S01]  /*1f60*/  FMUL.FTZ R150, R249, R141.reuse ;  /* 0x0000008df9967220 */ /* 0x080fe20000410000 */
[----:B------:R-:W-:Y:S01]  /*1f70*/  FADD.FTZ R142, R142, -UR23 ;  /* 0x800000178e8e7e21 */ /* 0x000fe20008010000 */
[----:B------:R-:W-:Y:S01]  /*1f80*/  FADD.FTZ R65, R65, R140 ;  /* 0x0000008c41417221 */ /* 0x000fe20000010000 */
[----:B------:R-:W-:Y:S01]  /*1f90*/  FFMA.FTZ R37, R149, R140, R37 ;  /* 0x0000008c95257223 */ /* 0x000fe20000010025 */
[----:B------:R-:W-:Y:S02]  /*1fa0*/  IMAD.U32 R143, R143, 0x10000, RZ ;  /* 0x000100008f8f7824 */ /* 0x000fe400078e00ff */
[----:B------:R-:W-:Y:S01]  /*1fb0*/  FADD.FTZ R121, R121, R141 ;  /* 0x0000008d79797221 */ /* 0x000fe20000010000 */
[----:B------:R-:W-:Y:S01]  /*1fc0*/  FFMA.FTZ R93, R149, R141, R93 ;  /* 0x0000008d955d7223 */ /* 0x000fe2000001005d */
[----:B------:R-:W-:Y:S02]  /*1fd0*/  IMAD.U32 R141, R215, 0x10000, RZ ;  /* 0x00010000d78d7824 */ /* 0x000fe400078e00ff */
[----:B------:R-:W-:-:S02]  /*1fe0*/  FADD.FTZ R143, R143, -UR23 ;  /* 0x800000178f8f7e21 */ /* 0x000fc40008010000 */
[----:B------:R-:W-:Y:S01]  /*1ff0*/  FADD.FTZ R66, R66, R141 ;  /* 0x0000008d42427221 */ /* 0x000fe20000010000 */
[----:B------:R-:W-:Y:S02]  /*2000*/  VIADD R212, R212, 0x100 ;  /* 0x00000100d4d47836 */ /* 0x000fe40000000000 */
[----:B---3--:R-:W-:Y:S01]  /*2010*/  FFMA.FTZ R150, R151, R140, R150 ;  /* 0x0000008c97967223 */ /* 0x008fe20000010096 */
[----:B------:R-:W-:Y:S01]  /*2020*/  SHF.L.U32 R140, R154, 0x10, RZ ;  /* 0x000000109a8c7819 */ /* 0x000fe200000006ff */
[----:B------:R-:W-:-:S04]  /*2030*/  FMUL.FTZ R151, R142, UR22 ;  /* 0x000000168e977c20 */ /* 0x000fc80008410000 */
[-C--:B------:R-:W-:Y:S01]  /*2040*/  FMUL.FTZ R142, R250, R140.reuse ;  /* 0x0000008cfa8e7220 */ /* 0x080fe20000410000 */
[----:B------:R-:W-:Y:S01]  /*2050*/  FADD.FTZ R122, R122, R140 ;  /* 0x0000008c7a7a7221 */ /* 0x000fe20000010000 */
[----:B------:R-:W-:Y:S01]  /*2060*/  FFMA.FTZ R94, R151, R140, R94 ;  /* 0x0000008c975e7223 */ /* 0x000fe2000001005e */
[----:B------:R-:W-:Y:S02]  /*2070*/  IMAD.U32 R140, R153, 0x10000, RZ ;  /* 0x00010000998c7824 */ /* 0x000fe400078e00ff */
[-C--:B------:R-:W-:Y:S01]  /*2080*/  FFMA.FTZ R38, R151, R141.reuse, R38 ;  /* 0x0000008d97267223 */ /* 0x080fe20000010026 */
[----:B--2---:R-:W-:Y:S01]  /*2090*/  FFMA.FTZ R152, R152, R141, R142 ;  /* 0x0000008d98987223 */ /* 0x004fe2000001008e */
[----:B------:R-:W-:Y:S01]  /*20a0*/  SHF.L.U32 R141, R214, 0x10, RZ ;  /* 0x00000010d68d7819 */ /* 0x000fe200000006ff */
[----:B------:R-:W-:Y:S01]  /*20b0*/  FMUL.FTZ R153, R143, UR22 ;  /* 0x000000168f997c20 */ /* 0x000fe20008410000 */
[----:B------:R-:W-:Y:S01]  /*20c0*/  FMUL.FTZ R142, R251, R140 ;  /* 0x0000008cfb8e7220 */ /* 0x000fe20000410000 */
[----:B------:R-:W-:-:S02]  /*20d0*/  FADD.FTZ R123, R123, R140 ;  /* 0x0000008c7b7b7221 */ /* 0x000fc40000010000 */
[----:B------:R-:W-:Y:S01]  /*20e0*/  FADD.FTZ R67, R67, R141 ;  /* 0x0000008d43437221 */ /* 0x000fe20000010000 */
[CC--:B------:R-:W-:Y:S01]  /*20f0*/  FFMA.FTZ R39, R153.reuse, R141.reuse, R39 ;  /* 0x0000008d99277223 */ /* 0x0c0fe20000010027 */
[----:B------:R-:W-:Y:S01]  /*2100*/  FFMA.FTZ R154, R252, R141, R142 ;  /* 0x0000008dfc9a7223 */ /* 0x000fe2000001008e */
        /* <DEDUP_REMOVED lines=8> */
[----:B0-----:R-:W-:-:S07]  /*2190*/  FFMA.FTZ R213, R153, R154, R141 ;  /* 0x0000009a99d57223 */ /* 0x001fce000001008d */
.L_x_1854:
[----:B------:R-:W-:Y:S05]  /*21a0*/  BSYNC.RECONVERGENT B0 ;  /* 0x0000000000007941 */ /* 0x000fea0003800200 */
.L_x_1853:
        /* <DEDUP_REMOVED lines=24> */
[----:B------:R-:W-:Y:S01]  /*2330*/  IADD3 R212, PT, PT, R212, 0x100, RZ ;  /* 0x00000100d4d47810 */ /* 0x000fe20007ffe0ff */
[----:B---3--:R-:W-:Y:S01]  /*2340*/  IMAD.MOV.U32 R155, RZ, RZ, R140 ;  /* 0x000000ffff9b7224 */ /* 0x008fe200078e008c */
[--C-:B------:R-:W-:Y:S01]  /*2350*/  SHF.R.U64 R140, R140, 0x10, R141.reuse ;  /* 0x000000108c8c7819 */ /* 0x100fe2000000128d */
[--C-:B------:R-:W-:Y:S01]  /*2360*/  IMAD.MOV.U32 R215, RZ, RZ, R141.reuse ;  /* 0x000000ffffd77224 */ /* 0x100fe200078e008d */
[----:B------:R-:W-:Y:S02]  /*2370*/  SHF.R.U32.HI R214, RZ, 0x10, R141 ;  /* 0x00000010ffd67819 */ /* 0x000fe4000001168d */
[----:B----4-:R-:W-:Y:S02]  /*2380*/  MOV R158, R142 ;  /* 0x0000008e009e7202 */ /* 0x010fe40000000f00 */
[--C-:B------:R-:W-:Y:S01]  /*2390*/  SHF.R.U64 R141, R142, 0x10, R143.reuse ;  /* 0x000000108e8d7819 */ /* 0x100fe2000000128f */
[----:B--2---:R-:W-:Y:S01]  /*23a0*/  IMAD.MOV.U32 R142, RZ, RZ, R156 ;  /* 0x000000ffff8e7224 */ /* 0x004fe200078e009c */
[--C-:B------:R-:W-:Y:S01]  /*23b0*/  SHF.R.U32.HI R161, RZ, 0x10, R143.reuse ;  /* 0x00000010ffa17819 */ /* 0x100fe2000001168f */
[----:B------:R-:W-:-:S02]  /*23c0*/  IMAD.MOV.U32 R162, RZ, RZ, R143 ;  /* 0x000000ffffa27224 */ /* 0x000fc400078e008f */
[----:B------:R-:W-:Y:S01]  /*23d0*/  IMAD.U32 R160, R142, 0x10000, RZ ;  /* 0x000100008ea07824 */ /* 0x000fe200078e00ff */
[--C-:B------:R-:W-:Y:S02]  /*23e0*/  SHF.R.U64 R159, R156, 0x10, R157.reuse ;  /* 0x000000109c9f7819 */ /* 0x100fe4000000129d */
[----:B------:R-:W-:Y:S02]  /*23f0*/  MOV R142, R157 ;  /* 0x0000009d008e7202 */ /* 0x000fe40000000f00 */
[----:B------:R-:W-:Y:S01]  /*2400*/  SHF.R.U32.HI R143, RZ, 0x10, R157 ;  /* 0x00000010ff8f7819 */ /* 0x000fe2000001169d */
[----:B------:R-:W-:Y:S01]  /*2410*/  FADD.FTZ R157, R160, -UR23 ;  /* 0x80000017a09d7e21 */ /* 0x000fe20008010000 */
[----:B------:R-:W-:Y:S02]  /*2420*/  IMAD.U32 R158, R158, 0x10000, RZ ;  /* 0x000100009e9e7824 */ /* 0x000fe400078e00ff */
[----:B------:R-:W-:Y:S02]  /*2430*/  IMAD.U32 R156, R155, 0x10000, RZ ;  /* 0x000100009b9c7824 */ /* 0x000fe400078e00ff */
[----:B------:R-:W-:Y:S01]  /*2440*/  FMUL.FTZ R155, R157, UR22 ;  /* 0x000000169d9b7c20 */ /* 0x000fe20008410000 */
[----:B-----5:R-:W-:Y:S01]  /*2450*/  FMUL.FTZ R157, R240, R158 ;  /* 0x0000009ef09d7220 */ /* 0x020fe20000410000 */
[----:B------:R-:W-:Y:S01]  /*2460*/  SHF.L.U32 R159, R159, 0x10, RZ ;  /* 0x000000109f9f7819 */ /* 0x000fe200000006ff */
[----:B------:R-:W-:Y:S01]  /*2470*/  FADD.FTZ R68, R68, R156 ;  /* 0x0000009c44447221 */ /* 0x000fe20000010000 */
[-C--:B------:R-:W-:Y:S01]  /*2480*/  FFMA.FTZ R40, R155, R156.reuse, R40 ;  /* 0x0000009c9b287223 */ /* 0x080fe20000010028 */
[----:B------:R-:W-:Y:S01]  /*2490*/  FFMA.FTZ R156, R244, R156, R157 ;  /* 0x0000009cf49c7223 */ /* 0x000fe2000001009d */
[----:B------:R-:W-:-:S02]  /*24a0*/  IMAD.U32 R141, R141, 0x10000, RZ ;  /* 0x000100008d8d7824 */ /* 0x000fc400078e00ff */
[----:B------:R-:W-:Y:S01]  /*24b0*/  FADD.FTZ R157, R159, -UR23 ;  /* 0x800000179f9d7e21 */ /* 0x000fe20008010000 */
[----:B------:R-:W-:Y:S01]  /*24c0*/  SHF.L.U32 R142, R142, 0x10, RZ ;  /* 0x000000108e8e7819 */ /* 0x000fe200000006ff */
[----:B------:R-:W-:Y:S01]  /*24d0*/  FADD.FTZ R124, R124, R158 ;  /* 0x0000009e7c7c7221 */ /* 0x000fe20000010000 */
[----:B------:R-:W-:Y:S01]  /*24e0*/  FFMA.FTZ R96, R155, R158, R96 ;  /* 0x0000009e9b607223 */ /* 0x000fe20000010060 */
[----:B------:R-:W-:Y:S02]  /*24f0*/  IMAD.U32 R140, R140, 0x10000, RZ ;  /* 0x000100008c8c7824 */ /* 0x000fe400078e00ff */
[----:B------:R-:W-:Y:S01]  /*2500*/  FMUL.FTZ R157, R157, UR22 ;  /* 0x000000169d9d7c20 */ /* 0x000fe20008410000 */
[----:B------:R-:W-:Y:S01]  /*2510*/  FMUL.FTZ R158, R241, R141 ;  /* 0x0000008df19e7220 */ /* 0x000fe20000410000 */
[----:B------:R-:W-:Y:S01]  /*2520*/  FADD.FTZ R142, R142, -UR23 ;  /* 0x800000178e8e7e21 */ /* 0x000fe20008010000 */
[----:B------:R-:W-:Y:S01]  /*2530*/  FADD.FTZ R69, R69, R140 ;  /* 0x0000008c45457221 */ /* 0x000fe20000010000 */
[-C--:B------:R-:W-:Y:S01]  /*2540*/  FFMA.FTZ R41, R157, R140.reuse, R41 ;  /* 0x0000008c9d297223 */ /* 0x080fe20000010029 */
[----:B------:R-:W-:Y:S01]  /*2550*/  FFMA.FTZ R158, R245, R140, R158 ;  /* 0x0000008cf59e7223 */ /* 0x000fe2000001009e */
[----:B------:R-:W-:-:S02]  /*2560*/  IMAD.U32 R140, R162, 0x10000, RZ ;  /* 0x00010000a28c7824 */ /* 0x000fc400078e00ff */
[----:B------:R-:W-:Y:S01]  /*2570*/  FMUL.FTZ R159, R142, UR22 ;  /* 0x000000168e9f7c20 */ /* 0x000fe20008410000 */
[----:B------:R-:W-:Y:S01]  /*2580*/  SHF.L.U32 R143, R143, 0x10, RZ ;  /* 0x000000108f8f7819 */ /* 0x000fe200000006ff */
[----:B------:R-:W-:Y:S01]  /*2590*/  FADD.FTZ R125, R125, R141 ;  /* 0x0000008d7d7d7221 */ /* 0x000fe20000010000 */
[----:B------:R-:W-:Y:S01]  /*25a0*/  FFMA.FTZ R97, R157, R141, R97 ;  /* 0x0000008d9d617223 */ /* 0x000fe20000010061 */
[----:B------:R-:W-:Y:S02]  /*25b0*/  IMAD.U32 R141, R215, 0x10000, RZ ;  /* 0x00010000d78d7824 */ /* 0x000fe400078e00ff */
[-C--:B------:R-:W-:Y:S01]  /*25c0*/  FMUL.FTZ R142, R242, R140.reuse ;  /* 0x0000008cf28e7220 */ /* 0x080fe20000410000 */
[----:B------:R-:W-:Y:S01]  /*25d0*/  FADD.FTZ R126, R126, R140 ;  /* 0x0000008c7e7e7221 */ /* 0x000fe20000010000 */
[----:B------:R-:W-:Y:S01]  /*25e0*/  FFMA.FTZ R98, R159, R140, R98 ;  /* 0x0000008c9f627223 */ /* 0x000fe20000010062 */
[----:B------:R-:W-:Y:S02]  /*25f0*/  IMAD.U32 R140, R161, 0x10000, RZ ;  /* 0x00010000a18c7824 */ /* 0x000fe400078e00ff */
        /* <DEDUP_REMOVED lines=9> */
[-C--:B------:R-:W-:Y:S01]  /*2690*/  FFMA.FTZ R43, R161, R141.reuse, R43 ;  /* 0x0000008da12b7223 */ /* 0x080fe2000001002b */
        /* <DEDUP_REMOVED lines=9> */
[----:B------:R-:W-:-:S07]  /*2730*/  FFMA.FTZ R213, R161, R162, R141 ;  /* 0x000000a2a1d57223 */ /* 0x000fce000001008d */
.L_x_1856:
[----:B------:R-:W-:Y:S05]  /*2740*/  BSYNC.RECONVERGENT B0 ;  /* 0x0000000000007941 */ /* 0x000fea0003800200 */
.L_x_1855:
        /* <DEDUP_REMOVED lines=33> */
[----:B------:R-:W-:-:S03]  /*2960*/  IMAD.MOV.U32 R184, RZ, RZ, R143 ;  /* 0x000000ffffb87224 */ /* 0x000fc600078e008f */
[----:B------:R-:W-:Y:S01]  /*2970*/  SHF.L.U32 R182, R142, 0x10, RZ ;  /* 0x000000108eb67819 */ /* 0x000fe200000006ff */
[--C-:B------:R-:W-:Y:S01]  /*2980*/  IMAD.MOV.U32 R142, RZ, RZ, R165.reuse ;  /* 0x000000ffff8e7224 */ /* 0x100fe200078e00a5 */
[--C-:B------:R-:W-:Y:S02]  /*2990*/  SHF.R.U64 R167, R164, 0x10, R165.reuse ;  /* 0x00000010a4a77819 */ /* 0x100fe400000012a5 */
[----:B------:R-:W-:Y:S01]  /*29a0*/  SHF.R.U32.HI R143, RZ, 0x10, R165 ;  /* 0x00000010ff8f7819 */ /* 0x000fe200000116a5 */
[----:B------:R-:W-:Y:S01]  /*29b0*/  FADD.FTZ R165, R182, -UR23 ;  /* 0x80000017b6a57e21 */ /* 0x000fe20008010000 */
[----:B------:R-:W-:Y:S01]  /*29c0*/  IMAD.U32 R166, R166, 0x10000, RZ ;  /* 0x00010000a6a67824 */ /* 0x000fe200078e00ff */
[----:B------:R-:W-:Y:S02]  /*29d0*/  SHF.L.U32 R164, R163, 0x10, RZ ;  /* 0x00000010a3a47819 */ /* 0x000fe400000006ff */
[----:B------:R-:W-:Y:S01]  /*29e0*/  FMUL.FTZ R163, R165, UR22 ;  /* 0x00000016a5a37c20 */ /* 0x000fe20008410000 */
[----:B-----5:R-:W-:Y:S01]  /*29f0*/  FMUL.FTZ R165, R232, R166 ;  /* 0x000000a6e8a57220 */ /* 0x020fe20000410000 */
[----:B------:R-:W-:-:S02]  /*2a00*/  IMAD.U32 R167, R167, 0x10000, RZ ;  /* 0x00010000a7a77824 */ /* 0x000fc400078e00ff */
[----:B------:R-:W-:Y:S01]  /*2a10*/  FADD.FTZ R72, R72, R164 ;  /* 0x000000a448487221 */ /* 0x000fe20000010000 */
[-C--:B------:R-:W-:Y:S01]  /*2a20*/  FFMA.FTZ R44, R163, R164.reuse, R44 ;  /* 0x000000a4a32c7223 */ /* 0x080fe2000001002c */
[----:B------:R-:W-:Y:S01]  /*2a30*/  FFMA.FTZ R164, R236, R164, R165 ;  /* 0x000000a4eca47223 */ /* 0x000fe200000100a5 */
[----:B------:R-:W-:Y:S02]  /*2a40*/  IMAD.U32 R141, R141, 0x10000, RZ ;  /* 0x000100008d8d7824 */ /* 0x000fe400078e00ff */
[----:B------:R-:W-:Y:S01]  /*2a50*/  FADD.FTZ R165, R167, -UR23 ;  /* 0x80000017a7a57e21 */ /* 0x000fe20008010000 */
[----:B------:R-:W-:Y:S02]  /*2a60*/  IMAD.U32 R142, R142, 0x10000, RZ ;  /* 0x000100008e8e7824 */ /* 0x000fe400078e00ff */
[----:B------:R-:W-:Y:S01]  /*2a70*/  FADD.FTZ R128, R128, R166 ;  /* 0x000000a680807221 */ /* 0x000fe20000010000 */
[----:B------:R-:W-:Y:S01]  /*2a80*/  FFMA.FTZ R100, R163, R166, R100 ;  /* 0x000000a6a3647223 */ /* 0x000fe20000010064 */
[----:B------:R-:W-:Y:S01]  /*2a90*/  SHF.L.U32 R140, R140, 0x10, RZ ;  /* 0x000000108c8c7819 */ /* 0x000fe200000006ff */
[----:B------:R-:W-:Y:S01]  /*2aa0*/  FMUL.FTZ R165, R165, UR22 ;  /* 0x00000016a5a57c20 */ /* 0x000fe20008410000 */
[----:B------:R-:W-:Y:S01]  /*2ab0*/  FMUL.FTZ R166, R233, R141 ;  /* 0x0000008de9a67220 */ /* 0x000fe20000410000 */
[----:B------:R-:W-:-:S02]  /*2ac0*/  FADD.FTZ R142, R142, -UR23 ;  /* 0x800000178e8e7e21 */ /* 0x000fc40008010000 */
[----:B------:R-:W-:Y:S01]  /*2ad0*/  FADD.FTZ R73, R73, R140 ;  /* 0x0000008c49497221 */ /* 0x000fe20000010000 */
[-C--:B------:R-:W-:Y:S01]  /*2ae0*/  FFMA.FTZ R45, R165, R140.reuse, R45 ;  /* 0x0000008ca52d7223 */ /* 0x080fe2000001002d */
[----:B------:R-:W-:Y:S01]  /*2af0*/  FFMA.FTZ R166, R237, R140, R166 ;  /* 0x0000008ceda67223 */ /* 0x000fe200000100a6 */
[----:B------:R-:W-:Y:S02]  /*2b00*/  IMAD.U32 R140, R184, 0x10000, RZ ;  /* 0x00010000b88c7824 */ /* 0x000fe400078e00ff */
[----:B------:R-:W-:Y:S01]  /*2b10*/  FMUL.FTZ R167, R142, UR22 ;  /* 0x000000168ea77c20 */ /* 0x000fe20008410000 */
[----:B------:R-:W-:Y:S01]  /*2b20*/  FADD.FTZ R129, R129, R141 ;  /* 0x0000008d81817221 */ /* 0x000fe20000010000 */
[----:B------:R-:W-:Y:S01]  /*2b30*/  FFMA.FTZ R101, R165, R141, R101 ;  /* 0x0000008da5657223 */ /* 0x000fe20000010065 */
[----:B------:R-:W-:Y:S01]  /*2b40*/  IMAD.U32 R143, R143, 0x10000, RZ ;  /* 0x000100008f8f7824 */ /* 0x000fe200078e00ff */
[----:B------:R-:W-:Y:S01]  /*2b50*/  SHF.L.U32 R141, R215, 0x10, RZ ;  /* 0x00000010d78d7819 */ /* 0x000fe200000006ff */
[-C--:B------:R-:W-:Y:S01]  /*2b60*/  FMUL.FTZ R142, R234, R140.reuse ;  /* 0x0000008cea8e7220 */ /* 0x080fe20000410000 */
[----:B------:R-:W-:Y:S01]  /*2b70*/  FADD.FTZ R130, R130, R140 ;  /* 0x0000008c82827221 */ /* 0x000fe20000010000 */
[----:B------:R-:W-:Y:S01]  /*2b80*/  FFMA.FTZ R102, R167, R140, R102 ;  /* 0x0000008ca7667223 */ /* 0x000fe20000010066 */
        /* <DEDUP_REMOVED lines=21> */
.L_x_1858:
[----:B------:R-:W-:Y:S05]  /*2ce0*/  BSYNC.RECONVERGENT B0 ;  /* 0x0000000000007941 */ /* 0x000fea0003800200 */
.L_x_1857:
        /* <DEDUP_REMOVED lines=26> */
[--C-:B------:R-:W-:Y:S02]  /*2e90*/  SHF.R.U64 R140, R140, 0x10, R141.reuse ;  /* 0x000000108c8c7819 */ /* 0x100fe4000000128d */
[----:B------:R-:W-:Y:S02]  /*2ea0*/  MOV R215, R141 ;  /* 0x0000008d00d77202 */ /* 0x000fe40000000f00 */
[----:B------:R-:W-:Y:S01]  /*2eb0*/  SHF.R.U32.HI R214, RZ, 0x10, R141 ;  /* 0x00000010ffd67819 */ /* 0x000fe2000001168d */
[----:B----4-:R-:W-:Y:S01]  /*2ec0*/  IMAD.MOV.U32 R190, RZ, RZ, R142 ;  /* 0x000000ffffbe7224 */ /* 0x010fe200078e008e */
[----:B------:R-:W-:-:S02]  /*2ed0*/  SHF.R.U64 R141, R142, 0x10, R143 ;  /* 0x000000108e8d7819 */ /* 0x000fc4000000128f */
[----:B--2---:R-:W-:Y:S01]  /*2ee0*/  MOV R142, R188 ;  /* 0x000000bc008e7202 */ /* 0x004fe20000000f00 */
[--C-:B------:R-:W-:Y:S01]  /*2ef0*/  IMAD.MOV.U32 R194, RZ, RZ, R143.reuse ;  /* 0x000000ffffc27224 */ /* 0x100fe200078e008f */
[----:B------:R-:W-:-:S03]  /*2f00*/  SHF.R.U32.HI R193, RZ, 0x10, R143 ;  /* 0x00000010ffc17819 */ /* 0x000fc6000001168f */
[----:B------:R-:W-:Y:S01]  /*2f10*/  IMAD.U32 R192, R142, 0x10000, RZ ;  /* 0x000100008ec07824 */ /* 0x000fe200078e00ff */
[--C-:B------:R-:W-:Y:S01]  /*2f20*/  SHF.R.U64 R191, R188, 0x10, R189.reuse ;  /* 0x00000010bcbf7819 */ /* 0x100fe200000012bd */
[--C-:B------:R-:W-:Y:S01]  /*2f30*/  IMAD.MOV.U32 R142, RZ, RZ, R189.reuse ;  /* 0x000000ffff8e7224 */ /* 0x100fe200078e00bd */
[----:B------:R-:W-:Y:S01]  /*2f40*/  SHF.R.U32.HI R143, RZ, 0x10, R189 ;  /* 0x00000010ff8f7819 */ /* 0x000fe200000116bd */
[----:B------:R-:W-:Y:S01]  /*2f50*/  FADD.FTZ R189, R192, -UR23 ;  /* 0x80000017c0bd7e21 */ /* 0x000fe20008010000 */
[----:B------:R-:W-:Y:S01]  /*2f60*/  SHF.L.U32 R190, R190, 0x10, RZ ;  /* 0x00000010bebe7819 */ /* 0x000fe200000006ff */
[----:B------:R-:W-:Y:S02]  /*2f70*/  IMAD.U32 R188, R185, 0x10000, RZ ;  /* 0x00010000b9bc7824 */ /* 0x000fe400078e00ff */
[----:B------:R-:W-:Y:S01]  /*2f80*/  FMUL.FTZ R185, R189, UR22 ;  /* 0x00000016bdb97c20 */ /* 0x000fe20008410000 */
[----:B------:R-:W-:Y:S02]  /*2f90*/  IMAD.U32 R191, R191, 0x10000, RZ ;  /* 0x00010000bfbf7824 */ /* 0x000fe400078e00ff */
[----:B-----5:R-:W-:Y:S01]  /*2fa0*/  FMUL.FTZ R189, R224, R190 ;  /* 0x000000bee0bd7220 */ /* 0x020fe20000410000 */
[----:B------:R-:W-:Y:S01]  /*2fb0*/  FADD.FTZ R76, R76, R188 ;  /* 0x000000bc4c4c7221 */ /* 0x000fe20000010000 */
[-C--:B------:R-:W-:Y:S01]  /*2fc0*/  FFMA.FTZ R48, R185, R188.reuse, R48 ;  /* 0x000000bcb9307223 */ /* 0x080fe20000010030 */
[----:B------:R-:W-:Y:S01]  /*2fd0*/  SHF.L.U32 R141, R141, 0x10, RZ ;  /* 0x000000108d8d7819 */ /* 0x000fe200000006ff */
[----:B------:R-:W-:Y:S01]  /*2fe0*/  FFMA.FTZ R188, R228, R188, R189 ;  /* 0x000000bce4bc7223 */ /* 0x000fe200000100bd */
[----:B------:R-:W-:Y:S01]  /*2ff0*/  FADD.FTZ R189, R191, -UR23 ;  /* 0x80000017bfbd7e21 */ /* 0x000fe20008010000 */
[----:B------:R-:W-:-:S02]  /*3000*/  IMAD.U32 R142, R142, 0x10000, RZ ;  /* 0x000100008e8e7824 */ /* 0x000fc400078e00ff */
        /* <DEDUP_REMOVED lines=9> */
[----:B------:R-:W-:Y:S01]  /*30a0*/  SHF.L.U32 R140, R194, 0x10, RZ ;  /* 0x00000010c28c7819 */ /* 0x000fe200000006ff */
[----:B------:R-:W-:Y:S01]  /*30b0*/  FMUL.FTZ R191, R142, UR22 ;  /* 0x000000168ebf7c20 */ /* 0x000fe20008410000 */
[----:B------:R-:W-:-:S02]  /*30c0*/  IMAD.U32 R143, R143, 0x10000, RZ ;  /* 0x000100008f8f7824 */ /* 0x000fc400078e00ff */
[----:B------:R-:W-:Y:S01]  /*30d0*/  FADD.FTZ R133, R133, R141 ;  /* 0x0000008d85857221 */ /* 0x000fe20000010000 */
[----:B------:R-:W-:Y:S01]  /*30e0*/  FFMA.FTZ R105, R189, R141, R105 ;  /* 0x0000008dbd697223 */ /* 0x000fe20000010069 */
[-C--:B------:R-:W-:Y:S01]  /*30f0*/  FMUL.FTZ R142, R226, R140.reuse ;  /* 0x0000008ce28e7220 */ /* 0x080fe20000410000 */
[----:B------:R-:W-:Y:S01]  /*3100*/  FADD.FTZ R134, R134, R140 ;  /* 0x0000008c86867221 */ /* 0x000fe20000010000 */
[----:B------:R-:W-:Y:S01]  /*3110*/  FFMA.FTZ R106, R191, R140, R106 ;  /* 0x0000008cbf6a7223 */ /* 0x000fe2000001006a */
[----:B------:R-:W-:Y:S01]  /*3120*/  IMAD.U32 R141, R215, 0x10000, RZ ;  /* 0x00010000d78d7824 */ /* 0x000fe200078e00ff */
[----:B------:R-:W-:Y:S01]  /*3130*/  SHF.L.U32 R140, R193, 0x10, RZ ;  /* 0x00000010c18c7819 */ /* 0x000fe200000006ff */
[----:B------:R-:W-:Y:S02]  /*3140*/  FADD.FTZ R143, R143, -UR23 ;  /* 0x800000178f8f7e21 */ /* 0x000fe40008010000 */
        /* <DEDUP_REMOVED lines=19> */
.L_x_1860:
[----:B------:R-:W-:Y:S05]  /*3280*/  BSYNC.RECONVERGENT B0 ;  /* 0x0000000000007941 */ /* 0x000fea0003800200 */
.L_x_1859:
[----:B------:R-:W-:Y:S01]  /*3290*/  ISETP.GE.U32.AND P0, PT, R202, 0x700, PT ;  /* 0x00000700ca00780c */ /* 0x000fe20003f06070 */
[----:B------:R-:W-:Y:S03]  /*32a0*/  BSSY.RECONVERGENT B0, `(.L_x_1861) ;  /* 0x000005d000007945 */ /* 0x000fe60003800200 */
[----:B------:R-:W-:-:S09]  /*32b0*/  P2R R252, PR, RZ, 0x1 ;  /* 0x00000001fffc7803 */ /* 0x000fd20000000000 */
[----:B------:R-:W-:Y:S05]  /*32c0*/  @!P0 BRA `(.L_x_1862) ;  /* 0x0000000400688947 */ /* 0x000fea0003800000 */
[----:B------:R-:W0:Y:S01]  /*32d0*/  LDC.64 R140, c[0x0][0x428] ;  /* 0x00010a00ff8c7b82 */ /* 0x000e220000000a00 */
[----:B-----5:R1:W-:Y:S07]  /*32e0*/  STL [R1+0x50], R0 ;  /* 0x0000500001007387 */ /* 0x0203ee0000100800 */
[----:B------:R-:W2:Y:S08]  /*32f0*/  LDC.64 R142, c[0x0][0x430] ;  /* 0x00010c00ff8e7b82 */ /* 0x000eb00000000a00 */
[----:B------:R-:W3:Y:S01]  /*3300*/  LDC.64 R186, c[0x0][0x3a8] ;  /* 0x0000ea00ffba7b82 */ /* 0x000ee20000000a00 */
[----:B0-----:R-:W-:-:S06]  /*3310*/  IMAD.WIDE.U32 R140, R212, 0x8, R140 ;  /* 0x00000008d48c7825 */ /* 0x001fcc00078e008c */
[----:B------:R-:W1:Y:S01]  /*3320*/  LDG.E.64 R140, desc[UR10][R140.64] ;  /* 0x0000000a8c8c7981 */ /* 0x000e62000c1e1b00 */
[----:B--2---:R-:W-:-:S06]  /*3330*/  IMAD.WIDE.U32 R142, R212, 0x8, R142 ;  /* 0x00000008d48e7825 */ /* 0x004fcc00078e008e */
[----:B------:R-:W2:Y:S01]  /*3340*/  LDG.E.64 R142, desc[UR10][R142.64] ;  /* 0x0000000a8e8e7981 */ /* 0x000ea2000c1e1b00 */
[----:B---3--:R-:W-:-:S06]  /*3350*/  IMAD.WIDE.U32 R186, R212, 0x8, R186 ;  /* 0x00000008d4ba7825 */ /* 0x008fcc00078e00ba */
[----:B------:R-:W3:Y:S01]  /*3360*/  LDG.E.64 R186, desc[UR10][R186.64] ;  /* 0x0000000ababa7981 */ /* 0x000ee2000c1e1b00 */
[----:B------:R-:W-:-:S04]  /*3370*/  ISETP.NE.U32.AND P0, PT, RZ, UR26, PT ;  /* 0x0000001aff007c0c */ /* 0x000fc8000bf05070 */
[----:B------:R-:W-:-:S13]  /*3380*/  ISETP.NE.AND.EX P0, PT, RZ, UR27, PT, P0 ;  /* 0x0000001bff007c0c */ /* 0x000fda000bf05300 */
[----:B------:R-:W0:Y:S02]  /*3390*/  @P0 LDC.64 R196, c[0x0][0x438] ;  /* 0x00010e00ffc40b82 */ /* 0x000e240000000a00 */
[----:B0-----:R-:W-:-:S05]  /*33a0*/  @P0 IMAD.WIDE.U32 R196, R212, 0x8, R196 ;  /* 0x00000008d4c40825 */ /* 0x001fca00078e00c4 */
[----:B------:R0:W5:Y:S01]  /*33b0*/  @P0 LDG.E.64 R180, desc[UR10][R196.64] ;  /* 0x0000000ac4b40981 */ /* 0x000162000c1e1b00 */
[----:B------:R-:W-:-:S04]  /*33c0*/  ISETP.NE.U32.AND P0, PT, RZ, UR18, PT ;  /* 0x00000012ff007c0c */ /* 0x000fc8000bf05070 */
[----:B------:R-:W-:Y:S01]  /*33d0*/  ISETP.NE.AND.EX P0, PT, RZ, UR19, PT, P0 ;  /* 0x00000013ff007c0c */ /* 0x000fe2000bf05300 */
[----:B-1----:R-:W-:Y:S02]  /*33e0*/  IMAD.MOV.U32 R0, RZ, RZ, R141 ;  /* 0x000000ffff007224 */ /* 0x002fe400078e008d */
[----:B--2---:R-:W-:Y:S01]  /*33f0*/  IMAD.MOV.U32 R195, RZ, RZ, R142 ;  /* 0x000000ffffc37224 */ /* 0x004fe200078e008e */
[----:B0-----:R-:W-:Y:S02]  /*3400*/  SHF.R.U64 R196, R142, 0x10, R143 ;  /* 0x000000108ec47819 */ /* 0x001fe4000000128f */
[--C-:B---3--:R-:W-:Y:S01]  /*3410*/  SHF.R.U64 R142, R186, 0x10, R187.reuse ;  /* 0x00000010ba8e7819 */ /* 0x108fe200000012bb */
[--C-:B------:R-:W-:Y:S01]  /*3420*/  IMAD.MOV.U32 R199, RZ, RZ, R187.reuse ;  /* 0x000000ffffc77224 */ /* 0x100fe200078e00bb */
[----:B------:R-:W-:Y:S02]  /*3430*/  SHF.R.U32.HI R200, RZ, 0x10, R187 ;  /* 0x00000010ffc87819 */ /* 0x000fe400000116bb */
[----:B------:R-:W-:-:S02]  /*3440*/  MOV R187, R0 ;  /* 0x0000000000bb7202 */ /* 0x000fc40000000f00 */
[----:B------:R-:W5:Y:S01]  /*3450*/  LDL.LU R0, [R1+0x50] ;  /* 0x0000500001007983 */ /* 0x000f620000300800 */
[----:B------:R-:W-:Y:S02]  /*3460*/  MOV R198, R140 ;  /* 0x0000008c00c67202 */ /* 0x000fe40000000f00 */
[--C-:B------:R-:W-:Y:S02]  /*3470*/  SHF.R.U64 R197, R140, 0x10, R141.reuse ;  /* 0x000000108cc57819 */ /* 0x100fe4000000128d */
[----:B------:R-:W-:Y:S02]  /*3480*/  SHF.R.U32.HI R215, RZ, 0x10, R141 ;  /* 0x00000010ffd77819 */ /* 0x000fe4000001168d */
[----:B------:R-:W0:Y:S01]  /*3490*/  LDC.64 R140, c[0x0][0x3b0] ;  /* 0x0000ec00ff8c7b82 */ /* 0x000e220000000a00 */
[----:B------:R-:W-:Y:S02]  /*34a0*/  MOV R214, R143 ;  /* 0x0000008f00d67202 */ /* 0x000fe40000000f00 */
[----:B------:R-:W-:Y:S01]  /*34b0*/  SHF.R.U32.HI R201, RZ, 0x10, R143 ;  /* 0x00000010ffc97819 */ /* 0x000fe2000001168f */
[----:B------:R-:W-:-:S02]  /*34c0*/  IMAD.MOV.U32 R143, RZ, RZ, R186 ;  /* 0x000000ffff8f7224 */ /* 0x000fc400078e00ba */
[----:B0-----:R-:W-:-:S05]  /*34d0*/  IMAD.WIDE.U32 R140, R212, 0x4, R140 ;  /* 0x00000004d48c7825 */ /* 0x001fca00078e008c */
[----:B------:R0:W5:Y:S02]  /*34e0*/  LDG.E R186, desc[UR10][R140.64] ;  /* 0x0000000a8cba7981 */ /* 0x000164000c1e1900 */
[----:B0-----:R-:W-:Y:S02]  /*34f0*/  IMAD.U32 R140, R143, 0x10000, RZ ;  /* 0x000100008f8c7824 */ /* 0x001fe400078e00ff */
[----:B------:R-:W-:Y:S02]  /*3500*/  IMAD.U32 R143, R195, 0x10000, RZ ;  /* 0x00010000c38f7824 */ /* 0x000fe400078e00ff */
[----:B------:R-:W-:Y:S01]  /*3510*/  FADD.FTZ R141, R140, -UR23 ;  /* 0x800000178c8d7e21 */ /* 0x000fe20008010000 */
[----:B------:R-:W-:Y:S01]  /*3520*/  SHF.L.U32 R140, R198, 0x10, RZ ;  /* 0x00000010c68c7819 */ /* 0x000fe200000006ff */
[----:B------:R-:W-:Y:S02]  /*3530*/  IMAD.MOV.U32 R198, RZ, RZ, R187 ;  /* 0x000000ffffc67224 */ /* 0x000fe400078e00bb */
[----:B------:R-:W-:Y:S01]  /*3540*/  FMUL.FTZ R187, R141, UR22 ;  /* 0x000000168dbb7c20 */ /* 0x000fe20008410000 */
[----:B------:R-:W-:Y:S01]  /*3550*/  FMUL.FTZ R141, R216, R143 ;  /* 0x0000008fd88d7220 */ /* 0x000fe20000410000 */
[----:B------:R-:W-:-:S02]  /*3560*/  FADD.FTZ R80, R80, R140 ;  /* 0x0000008c50507221 */ /* 0x000fc40000010000 */
[-C--:B------:R-:W-:Y:S01]  /*3570*/  FFMA.FTZ R52, R187, R140.reuse, R52 ;  /* 0x0000008cbb347223 */ /* 0x080fe20000010034 */
[----:B------:R-:W-:Y:S02]  /*3580*/  FFMA.FTZ R195, R220, R140, R141 ;  /* 0x0000008cdcc37223 */ /* 0x000fe4000001008d */
[----:B------:R-:W0:Y:S01]  /*3590*/  @P0 LDC.64 R140, c[0x0][0x3b8] ;  /* 0x0000ee00ff8c0b82 */ /* 0x000e220000000a00 */
[----:B------:R-:W-:-:S04]  /*35a0*/  IMAD.U32 R142, R142, 0x10000, RZ ;  /* 0x000100008e8e7824 */ /* 0x000fc800078e00ff */
[----:B------:R-:W-:Y:S01]  /*35b0*/  FADD.FTZ R142, R142, -UR23 ;  /* 0x800000178e8e7e21 */ /* 0x000fe20008010000 */
[----:B0-----:R-:W-:-:S05]  /*35c0*/  @P0 IMAD.WIDE.U32 R140, R212, 0x4, R140 ;  /* 0x00000004d48c0825 */ /* 0x001fca00078e008c */
[----:B------:R0:W5:Y:S02]  /*35d0*/  @P0 LDG.E R2, desc[UR10][R140.64] ;  /* 0x0000000a8c020981 */ /* 0x000164000c1e1900 */
[----:B0-----:R-:W-:Y:S01]  /*35e0*/  SHF.L.U32 R140, R196, 0x10, RZ ;  /* 0x00000010c48c7819 */ /* 0x001fe200000006ff */
[----:B------:R-:W-:Y:S01]  /*35f0*/  FMUL.FTZ R196, R142, UR22 ;  /* 0x000000168ec47c20 */ /* 0x000fe20008410000 */
[----:B------:R-:W-:-:S03]  /*3600*/  IMAD.U32 R141, R197, 0x10000, RZ ;  /* 0x00010000c58d7824 */ /* 0x000fc600078e00ff */
[-C--:B------:R-:W-:Y:S01]  /*3610*/  FMUL.FTZ R142, R217, R140.reuse ;  /* 0x0000008cd98e7220 */ /* 0x080fe20000410000 */
[----:B------:R-:W-:Y:S01]  /*3620*/  FADD.FTZ R81, R81, R141 ;  /* 0x0000008d51517221 */ /* 0x000fe20000010000 */
[CC--:B------:R-:W-:Y:S02]  /*3630*/  FFMA.FTZ R53, R196.reuse, R141.reuse, R53 ;  /* 0x0000008dc4357223 */ /* 0x0c0fe40000010035 */
[----:B------:R-:W-:Y:S01]  /*3640*/  FFMA.FTZ R197, R221, R141, R142 ;  /* 0x0000008dddc57223 */ /* 0x000fe2000001008e */
[----:B------:R-:W-:Y:S02]  /*3650*/  IMAD.U32 R141, R199, 0x10000, RZ ;  /* 0x00010000c78d7824 */ /* 0x000fe400078e00ff */
[----:B------:R-:W-:Y:S01]  /*3660*/  FADD.FTZ R137, R137, R140 ;  /* 0x0000008c89897221 */ /* 0x000fe20000010000 */
[----:B------:R-:W-:Y:S01]  /*3670*/  FFMA.FTZ R109, R196, R140, R109 ;  /* 0x0000008cc46d7223 */ /* 0x000fe2000001006d */
[----:B------:R-:W-:Y:S01]  /*3680*/  SHF.L.U32 R140, R214, 0x10, RZ ;  /* 0x00000010d68c7819 */ /* 0x000fe200000006ff */
[----:B------:R-:W-:Y:S01]  /*3690*/  FADD.FTZ R142, R141, -UR23 ;  /* 0x800000178d8e7e21 */ /* 0x000fe20008010000 */
[----:B------:R-:W-:-:S03]  /*36a0*/  IMAD.U32 R141, R198, 0x10000, RZ ;  /* 0x00010000c68d7824 */ /* 0x000fc600078e00ff */
[----:B------:R-:W-:Y:S01]  /*36b0*/  FMUL.FTZ R198, R142, UR22 ;  /* 0x000000168ec67c20 */ /* 0x000fe20008410000 */
[-C--:B------:R-:W-:Y:S01]  /*36c0*/  FMUL.FTZ R142, R218, R140.reuse ;  /* 0x0000008cda8e7220 */ /* 0x080fe20000410000 */
[----:B------:R-:W-:Y:S02]  /*36d0*/  FADD.FTZ R82, R82, R141 ;  /* 0x0000008d52527221 */ /* 0x000fe40000010000 */
[-C--:B------:R-:W-:Y:S01]  /*36e0*/  FFMA.FTZ R54, R198, R141.reuse, R54 ;  /* 0x0000008dc6367223 */ /* 0x080fe20000010036 */
        /* <DEDUP_REMOVED lines=9> */
[----:B------:R-:W-:Y:S01]  /*3780*/  FADD.FTZ R83, R83, R141 ;  /* 0x0000008d53537221 */ /* 0x000fe20000010000 */
        /* <DEDUP_REMOVED lines=14> */
.L_x_1862:
[----:B------:R-:W-:Y:S05]  /*3870*/  BSYNC.RECONVERGENT B0 ;  /* 0x0000000000007941 */ /* 0x000fea0003800200 */
.L_x_1861:
        /* <DEDUP_REMOVED lines=32> */
.L_x_1864:
[----:B------:R-:W-:Y:S05]  /*3a80*/  BSYNC.RECONVERGENT B0 ;  /* 0x0000000000007941 */ /* 0x000fea0003800200 */
.L_x_1863:
        /* <DEDUP_REMOVED lines=88> */
.L_x_1869:
        /* <DEDUP_REMOVED lines=37> */
.L_x_1868:
        /* <DEDUP_REMOVED lines=46> */
.L_x_1871:
[----:B------:R-:W-:Y:S01]  /*4540*/  IMAD.U32 R16, RZ, RZ, UR23 ;  /* 0x00000017ff107e24 */ /* 0x000fe2000f8e00ff */
[----:B-----5:R-:W-:Y:S02]  /*4550*/  MOV R17, R176 ;  /* 0x000000b000117202 */ /* 0x020fe40000000f00 */
[----:B------:R-:W-:Y:S01]  /*4560*/  LOP3.LUT P6, RZ, R13, 0xff, RZ, 0xc0, !PT ;  /* 0x000000ff0dff7812 */ /* 0x000fe200078cc0ff */
[----:B------:R-:W-:Y:S01]  /*4570*/  FFMA.FTZ R16, R0, R16, UR24 ;  /* 0x0000001800107e23 */ /* 0x000fe20008010010 */
[----:B------:R-:W-:Y:S01]  /*4580*/  SHF.R.U64 R19, R176, 0x10, R177 ;  /* 0x00000010b0137819 */ /* 0x000fe200000012b1 */
[----:B------:R-:W-:Y:S02]  /*4590*/  IMAD.U32 R18, R17, 0x10000, RZ ;  /* 0x0001000011127824 */ /* 0x000fe400078e00ff */
        /* <DEDUP_REMOVED lines=9> */
[----:B------:R-:W-:Y:S01]  /*4630*/  IMAD.MOV.U32 R19, RZ, RZ, R177 ;  /* 0x000000ffff137224 */ /* 0x000fe200078e00b1 */
[----:B------:R-:W-:Y:S02]  /*4640*/  LOP3.LUT P6, RZ, R13, 0xff00, RZ, 0xc0, !PT ;  /* 0x0000ff000dff7812 */ /* 0x000fe400078cc0ff */
[----:B------:R-:W-:Y:S01]  /*4650*/  F2FP.BF16.F32.PACK_AB R16, R16, R18 ;  /* 0x000000121010723e */ /* 0x000fe200000010ff */
[----:B------:R-:W-:Y:S01]  /*4660*/  IMAD.U32 R18, RZ, RZ, UR23 ;  /* 0x00000017ff127e24 */ /* 0x000fe2000f8e00ff */
[----:B------:R-:W-:Y:S01]  /*4670*/  SHF.L.U32 R19, R19, 0x10, RZ ;  /* 0x0000001013137819 */ /* 0x000fe200000006ff */
        /* <DEDUP_REMOVED lines=25> */
.L_x_1867:
        /* <DEDUP_REMOVED lines=28> */
[----:B------:R-:W-:-:S03]  /*49d0*/  FMUL.FTZ R23, R20, UR21 ;  /* 0x0000001514177c20 */ /* 0x000fc60008410000 */
[----:B------:R-:W-:Y:S02]  /*49e0*/  PRMT R140, R22, 0x7610, R140 ;  /* 0x00007610168c7816 */ /* 0x000fe4000000008c */
        /* <DEDUP_REMOVED lines=14> */
[----:B------:R-:W-:-:S04]  /*4ad0*/  FMUL.FTZ R20, R20, UR22 ;  /* 0x0000001614147c20 */ /* 0x000fc80008410000 */
[----:B------:R-:W-:-:S05]  /*4ae0*/  FMUL.FTZ R20, R20, UR21 ;  /* 0x0000001514147c20 */ /* 0x000fca0008410000 */
[----:B------:R-:W-:Y:S02]  /*4af0*/  FSEL R21, R20, RZ, P6 ;  /* 0x000000ff14157208 */ /* 0x000fe40003000000 */
[----:B------:R-:W-:-:S04]  /*4b00*/  LOP3.LUT P6, RZ, R14, 0xff, RZ, 0xc0, !PT ;  /* 0x000000ff0eff7812 */ /* 0x000fc800078cc0ff */
[----:B------:R-:W-:-:S04]  /*4b10*/  FSEL R20, R20, RZ, P6 ;  /* 0x000000ff14147208 */ /* 0x000fc80003000000 */
[----:B------:R-:W-:-:S04]  /*4b20*/  F2FP.BF16.F32.PACK_AB R21, R20, R21 ;  /* 0x000000151415723e */ /* 0x000fc800000010ff */
[C---:B------:R-:W-:Y:S02]  /*4b30*/  PRMT R20, R21.reuse, 0x7632, R20 ;  /* 0x0000763215147816 */ /* 0x040fe40000000014 */
[----:B------:R-:W-:Y:S02]  /*4b40*/  PRMT R142, R21, 0x7610, R142 ;  /* 0x00007610158e7816 */ /* 0x000fe4000000008e */
[----:B------:R-:W-:Y:S02]  /*4b50*/  PRMT R21, R22, 0x7632, R21 ;  /* 0x0000763216157816 */ /* 0x000fe40000000015 */
[----:B------:R-:W-:Y:S02]  /*4b60*/  PRMT R22, R23, 0x7632, R22 ;  /* 0x0000763217167816 */ /* 0x000fe40000000016 */
[----:B------:R-:W-:Y:S01]  /*4b70*/  PRMT R23, R143, 0x7632, R23 ;  /* 0x000076328f177816 */ /* 0x000fe20000000017 */
[----:B------:R-:W-:Y:S06]  /*4b80*/  BRA `(.L_x_1870) ;  /* 0x0000000800a07947 */ /* 0x000fec0003800000 */
.L_x_1873:
[----:B------:R-:W-:Y:S01]  /*4b90*/  IMAD.U32 R16, RZ, RZ, UR23 ;  /* 0x00000017ff107e24 */ /* 0x000fe2000f8e00ff */
[----:B-----5:R-:W-:-:S03]  /*4ba0*/  LOP3.LUT P6, RZ, R13, 0xff0000, RZ, 0xc0, !PT ;  /* 0x00ff00000dff7812 */ /* 0x020fc600078cc0ff */
[----:B------:R-:W-:-:S04]  /*4bb0*/  FFMA.FTZ R16, R27, R16, UR24 ;  /* 0x000000181b107e23 */ /* 0x000fc80008010010 */
[----:B------:R-:W-:-:S04]  /*4bc0*/  FADD.FTZ R16, R28, -R16 ;  /* 0x800000101c107221 */ /* 0x000fc80000010000 */
[----:B------:R-:W-:-:S04]  /*4bd0*/  FMUL.FTZ R19, R16, UR22 ;  /* 0x0000001610137c20 */ /* 0x000fc80008410000 */
[----:B------:R-:W-:-:S05]  /*4be0*/  FMUL.FTZ R16, R19, UR21 ;  /* 0x0000001513107c20 */ /* 0x000fca0008410000 */
[----:B------:R-:W-:Y:S02]  /*4bf0*/  FSEL R18, R16, RZ, P6 ;  /* 0x000000ff10127208 */ /* 0x000fe40003000000 */
[----:B------:R-:W-:Y:S02]  /*4c00*/  LOP3.LUT P6, RZ, R14, 0xff0000, RZ, 0xc0, !PT ;  /* 0x00ff00000eff7812 */ /* 0x000fe400078cc0ff */
[----:B------:R-:W-:Y:S01]  /*4c10*/  F2FP.BF16.F32.PACK_AB R18, R18, R19 ;  /* 0x000000131212723e */ /* 0x000fe200000010ff */
[----:B------:R-:W-:Y:S01]  /*4c20*/  IMAD.U32 R19, RZ, RZ, UR23 ;  /* 0x00000017ff137e24 */ /* 0x000fe2000f8e00ff */
[----:B------:R-:W-:Y:S01]  /*4c30*/  FSEL R22, R16, RZ, P6 ;  /* 0x000000ff10167208 */ /* 0x000fe20003000000 */
[----:B------:R-:W-:Y:S01]  /*4c40*/  IMAD.U32 R16, RZ, RZ, UR23 ;  /* 0x00000017ff107e24 */ /* 0x000fe2000f8e00ff */
[----:B------:R-:W-:Y:S01]  /*4c50*/  ISETP.GE.U32.AND P6, PT, R13, 0x1000000, PT ;  /* 0x010000000d00780c */ /* 0x000fe20003fc6070 */
[----:B------:R-:W-:Y:S01]  /*4c60*/  FFMA.FTZ R19, R25, R19, UR24 ;  /* 0x0000001819137e23 */ /* 0x000fe20008010013 */
[----:B------:R-:W-:Y:S01]  /*4c70*/  PRMT R141, R18, 0x7632, R141 ;  /* 0x00007632128d7816 */ /* 0x000fe2000000008d */
[----:B------:R-:W-:-:S02]  /*4c80*/  FFMA.FTZ R16, R29, R16, UR24 ;  /* 0x000000181d107e23 */ /* 0x000fc40008010010 */
[----:B------:R-:W-:Y:S02]  /*4c90*/  FADD.FTZ R19, R26, -R19 ;  /* 0x800000131a137221 */ /* 0x000fe40000010000 */
[----:B------:R-:W-:-:S04]  /*4ca0*/  FADD.FTZ R16, R30, -R16 ;  /* 0x800000101e107221 */ /* 0x000fc80000010000 */
[----:B------:R-:W-:-:S04]  /*4cb0*/  FMUL.FTZ R21, R16, UR22 ;  /* 0x0000001610157c20 */ /* 0x000fc80008410000 */
[C---:B------:R-:W-:Y:S01]  /*4cc0*/  FMUL.FTZ R16, R21.reuse, UR21 ;  /* 0x0000001515107c20 */ /* 0x040fe20008410000 */
[----:B------:R-:W-:Y:S01]  /*4cd0*/  F2FP.BF16.F32.PACK_AB R22, R21, R22 ;  /* 0x000000161516723e */ /* 0x000fe200000010ff */
[----:B------:R-:W-:-:S03]  /*4ce0*/  FMUL.FTZ R21, R19, UR22 ;  /* 0x0000001613157c20 */ /* 0x000fc60008410000 */
[----:B------:R-:W-:Y:S02]  /*4cf0*/  FSEL R23, R16, RZ, P6 ;  /* 0x000000ff10177208 */ /* 0x000fe40003000000 */
[----:B------:R-:W-:-:S04]  /*4d00*/  ISETP.GE.U32.AND P6, PT, R14, 0x1000000, PT ;  /* 0x010000000e00780c */ /* 0x000fc80003fc6070 */
[----:B------:R-:W-:Y:S02]  /*4d10*/  FSEL R143, R16, RZ, P6 ;  /* 0x000000ff108f7208 */ /* 0x000fe40003000000 */
[----:B------:R-:W-:Y:S02]  /*4d20*/  MOV R16, UR23 ;  /* 0x0000001700107c02 */ /* 0x000fe40008000f00 */
[----:B------:R-:W-:Y:S02]  /*4d30*/  LOP3.LUT P6, RZ, R13, 0xff, RZ, 0xc0, !PT ;  /* 0x000000ff0dff7812 */ /* 0x000fe400078cc0ff */
[----:B------:R-:W-:Y:S01]  /*4d40*/  F2FP.BF16.F32.PACK_AB R143, R143, R23 ;  /* 0x000000178f8f723e */ /* 0x000fe200000010ff */
[----:B------:R-:W-:-:S03]  /*4d50*/  FFMA.FTZ R16, R0, R16, UR24 ;  /* 0x0000001800107e23 */ /* 0x000fc60008010010 */
[----:B------:R-:W-:Y:S01]  /*4d60*/  PRMT R23, R143, 0x7632, R23 ;  /* 0x000076328f177816 */ /* 0x000fe20000000017 */
[----:B------:R-:W-:-:S04]  /*4d70*/  FADD.FTZ R16, R24, -R16 ;  /* 0x8000001018107221 */ /* 0x000fc80000010000 */
[----:B------:R-:W-:-:S04]  /*4d80*/  FMUL.FTZ R16, R16, UR22 ;  /* 0x0000001610107c20 */ /* 0x000fc80008410000 */
[----:B------:R-:W-:-:S05]  /*4d90*/  FMUL.FTZ R20, R16, UR21 ;  /* 0x0000001510147c20 */ /* 0x000fca0008410000 */
        /* <DEDUP_REMOVED lines=10> */
[----:B------:R-:W-:-:S04]  /*4e40*/  FSEL R17, R17, RZ, P6 ;  /* 0x000000ff11117208 */ /* 0x000fc80003000000 */
[----:B------:R-:W-:Y:S02]  /*4e50*/  F2FP.BF16.F32.PACK_AB R19, R17, R19 ;  /* 0x000000131113723e */ /* 0x000fe400000010ff */
[----:B------:R-:W-:Y:S02]  /*4e60*/  PRMT R17, R20, 0x7632, R17 ;  /* 0x0000763214117816 */ /* 0x000fe40000000011 */
[C---:B------:R-:W-:Y:S02]  /*4e70*/  PRMT R21, R19.reuse, 0x7632, R21 ;  /* 0x0000763213157816 */ /* 0x040fe40000000015 */
[----:B------:R-:W-:Y:S02]  /*4e80*/  PRMT R140, R19, 0x7610, R140 ;  /* 0x00007610138c7816 */ /* 0x000fe4000000008c */
[----:B------:R-:W-:Y:S01]  /*4e90*/  PRMT R19, R22, 0x7632, R19 ;  /* 0x0000763216137816 */ /* 0x000fe20000000013 */
[----:B------:R-:W-:Y:S06]  /*4ea0*/  BRA `(.L_x_1870) ;  /* 0x0000000400d87947 */ /* 0x000fec0003800000 */
.L_x_1872:
        /* <DEDUP_REMOVED lines=17> */
[----:B------:R-:W-:Y:S01]  /*4fc0*/  FADD.FTZ R21, R28, -R21 ;  /* 0x800000151c157221 */ /* 0x000fe20000010000 */
[----:B------:R-:W-:Y:S02]  /*4fd0*/  FSEL R22, R20, RZ, P6 ;  /* 0x000000ff14167208 */ /* 0x000fe40003000000 */
[----:B------:R-:W-:Y:S01]  /*4fe0*/  LOP3.LUT P6, RZ, R14, 0xff00, RZ, 0xc0, !PT ;  /* 0x0000ff000eff7812 */ /* 0x000fe200078cc0ff */
[----:B------:R-:W-:-:S03]  /*4ff0*/  FFMA.FTZ R21, R21, UR22, R23 ;  /* 0x0000001615157c23 */ /* 0x000fc60008010017 */
[----:B------:R-:W-:Y:S01]  /*5000*/  FSEL R20, R20, RZ, P6 ;  /* 0x000000ff14147208 */ /* 0x000fe20003000000 */
[----:B------:R-:W-:Y:S01]  /*5010*/  FMUL.FTZ R21, R21, UR21 ;  /* 0x0000001515157c20 */ /* 0x000fe20008410000 */
[----:B------:R-:W-:Y:S02]  /*5020*/  LOP3.LUT P6, RZ, R13, 0xff0000, RZ, 0xc0, !PT ;  /* 0x00ff00000dff7812 */ /* 0x000fe400078cc0ff */
[----:B------:R-:W-:Y:S01]  /*5030*/  F2FP.BF16.F32.PACK_AB R22, R20, R22 ;  /* 0x000000161416723e */ /* 0x000fe200000010ff */
[----:B------:R-:W-:Y:S01]  /*5040*/  IMAD.U32 R20, RZ, RZ, UR23 ;  /* 0x00000017ff147e24 */ /* 0x000fe2000f8e00ff */
[----:B------:R-:W-:Y:S02]  /*5050*/  FSEL R23, R21, RZ, P6 ;  /* 0x000000ff15177208 */ /* 0x000fe40003000000 */
[----:B------:R-:W-:Y:S01]  /*5060*/  LOP3.LUT P6, RZ, R14, 0xff0000, RZ, 0xc0, !PT ;  /* 0x00ff00000eff7812 */ /* 0x000fe200078cc0ff */
[----:B------:R-:W-:-:S03]  /*5070*/  FFMA.FTZ R20, R29, R20, UR24 ;  /* 0x000000181d147e23 */ /* 0x000fc60008010014 */
[----:B------:R-:W-:Y:S01]  /*5080*/  FSEL R140, R21, RZ, P6 ;  /* 0x000000ff158c7208 */ /* 0x000fe20003000000 */
[----:B------:R-:W-:Y:S01]  /*5090*/  FADD.FTZ R20, R30, -R20 ;  /* 0x800000141e147221 */ /* 0x000fe20000010000 */
[----:B------:R-:W-:Y:S02]  /*50a0*/  SHF.R.U32.HI R21, RZ, 0x10, R177 ;  /* 0x00000010ff157819 */ /* 0x000fe400000116b1 */
[----:B------:R-:W-:Y:S02]  /*50b0*/  ISETP.GE.U32.AND P6, PT, R13, 0x1000000, PT ;  /* 0x010000000d00780c */ /* 0x000fe40003fc6070 */
[----:B------:R-:W-:Y:S01]  /*50c0*/  F2FP.BF16.F32.PACK_AB R23, R140, R23 ;  /* 0x000000178c17723e */ /* 0x000fe200000010ff */
[----:B------:R-:W-:Y:S01]  /*50d0*/  IMAD.U32 R21, R21, 0x10000, RZ ;  /* 0x0001000015157824 */ /* 0x000fe200078e00ff */
[----:B------:R-:W-:Y:S02]  /*50e0*/  PRMT R140, R22, 0x7610, R140 ;  /* 0x00007610168c7816 */ /* 0x000fe4000000008c */
[----:B------:R-:W-:Y:S01]  /*50f0*/  PRMT R141, R23, 0x7610, R141 ;  /* 0x00007610178d7816 */ /* 0x000fe2000000008d */
[----:B------:R-:W-:-:S04]  /*5100*/  FFMA.FTZ R21, R20, UR22, R21 ;  /* 0x0000001614157c23 */ /* 0x000fc80008010015 */
[----:B------:R-:W-:-:S05]  /*5110*/  FMUL.FTZ R21, R21, UR21 ;  /* 0x0000001515157c20 */ /* 0x000fca0008410000 */
[----:B------:R-:W-:Y:S02]  /*5120*/  FSEL R20, R21, RZ, P6 ;  /* 0x000000ff15147208 */ /* 0x000fe40003000000 */
[----:B------:R-:W-:-:S04]  /*5130*/  ISETP.GE.U32.AND P6, PT, R14, 0x1000000, PT ;  /* 0x010000000e00780c */ /* 0x000fc80003fc6070 */
[----:B------:R-:W-:Y:S02]  /*5140*/  FSEL R21, R21, RZ, P6 ;  /* 0x000000ff15157208 */ /* 0x000fe40003000000 */
[----:B------:R-:W-:Y:S02]  /*5150*/  LOP3.LUT P6, RZ, R13, 0xff, RZ, 0xc0, !PT ;  /* 0x000000ff0dff7812 */ /* 0x000fe400078cc0ff */
[----:B------:R-:W-:Y:S01]  /*5160*/  F2FP.BF16.F32.PACK_AB R143, R21, R20 ;  /* 0x00000014158f723e */ /* 0x000fe200000010ff */
[----:B------:R-:W-:Y:S01]  /*5170*/  IMAD.MOV.U32 R21, RZ, RZ, R176 ;  /* 0x000000ffff157224 */ /* 0x000fe200078e00b0 */
[----:B------:R-:W-:-:S03]  /*5180*/  MOV R20, UR23 ;  /* 0x0000001700147c02 */ /* 0x000fc60008000f00 */
[----:B------:R-:W-:Y:S02]  /*5190*/  IMAD.U32 R21, R21, 0x10000, RZ ;  /* 0x0001000015157824 */ /* 0x000fe400078e00ff */
[----:B------:R-:W-:-:S04]  /*51a0*/  FFMA.FTZ R20, R0, R20, UR24 ;  /* 0x0000001800147e23 */ /* 0x000fc80008010014 */
[----:B------:R-:W-:-:S04]  /*51b0*/  FADD.FTZ R20, R24, -R20 ;  /* 0x8000001418147221 */ /* 0x000fc80000010000 */
[----:B------:R-:W-:-:S04]  /*51c0*/  FFMA.FTZ R20, R20, UR22, R21 ;  /* 0x0000001614147c23 */ /* 0x000fc80008010015 */
        /* <DEDUP_REMOVED lines=11> */
.L_x_1874:
[----:B------:R-:W-:Y:S01]  /*5280*/  MOV R16, UR23 ;  /* 0x0000001700107c02 */ /* 0x000fe20008000f00 */
[----:B-----5:R-:W-:Y:S01]  /*5290*/  IMAD.MOV.U32 R17, RZ, RZ, R177 ;  /* 0x000000ffff117224 */ /* 0x020fe200078e00b1 */
[----:B------:R-:W-:-:S03]  /*52a0*/  LOP3.LUT P6, RZ, R13, 0xff0000, RZ, 0xc0, !PT ;  /* 0x00ff00000dff7812 */ /* 0x000fc600078cc0ff */
[----:B------:R-:W-:Y:S01]  /*52b0*/  FFMA.FTZ R16, R27, R16, UR24 ;  /* 0x000000181b107e23 */ /* 0x000fe20008010010 */
[----:B------:R-:W-:-:S03]  /*52c0*/  IMAD.U32 R17, R17, 0x10000, RZ ;  /* 0x0001000011117824 */ /* 0x000fc600078e00ff */
[----:B------:R-:W-:-:S04]  /*52d0*/  FADD.FTZ R16, R28, -R16 ;  /* 0x800000101c107221 */ /* 0x000fc80000010000 */
[----:B------:R-:W-:Y:S01]  /*52e0*/  FFMA.FTZ R21, R16, UR22, R17 ;  /* 0x0000001610157c23 */ /* 0x000fe20008010011 */
[----:B------:R-:W-:Y:S02]  /*52f0*/  MOV R16, UR23 ;  /* 0x0000001700107c02 */ /* 0x000fe40008000f00 */
[----:B------:R-:W-:Y:S01]  /*5300*/  SHF.R.U32.HI R17, RZ, 0x10, R177 ;  /* 0x00000010ff117819 */ /* 0x000fe200000116b1 */
[----:B------:R-:W-:Y:S02]  /*5310*/  FMUL.FTZ R19, R21, UR21 ;  /* 0x0000001515137c20 */ /* 0x000fe40008410000 */
[----:B------:R-:W-:Y:S02]  /*5320*/  FFMA.FTZ R16, R29, R16, UR24 ;  /* 0x000000181d107e23 */ /* 0x000fe40008010010 */
[----:B------:R-:W-:Y:S01]  /*5330*/  IMAD.U32 R17, R17, 0x10000, RZ ;  /* 0x0001000011117824 */ /* 0x000fe200078e00ff */
[----:B------:R-:W-:Y:S01]  /*5340*/  FSEL R18, R19, RZ, P6 ;  /* 0x000000ff13127208 */ /* 0x000fe20003000000 */
[----:B------:R-:W-:Y:S01]  /*5350*/  FADD.FTZ R16, R30, -R16 ;  /* 0x800000101e107221 */ /* 0x000fe20000010000 */
[----:B------:R-:W-:-:S02]  /*5360*/  LOP3.LUT P6, RZ, R14, 0xff0000, RZ, 0xc0, !PT ;  /* 0x00ff00000eff7812 */ /* 0x000fc400078cc0ff */
[----:B------:R-:W-:Y:S01]  /*5370*/  F2FP.BF16.F32.PACK_AB R18, R18, R21 ;  /* 0x000000151212723e */ /* 0x000fe200000010ff */
[----:B------:R-:W-:Y:S01]  /*5380*/  FFMA.FTZ R22, R16, UR22, R17 ;  /* 0x0000001610167c23 */ /* 0x000fe20008010011 */
[----:B------:R-:W-:Y:S02]  /*5390*/  FSEL R19, R19, RZ, P6 ;  /* 0x000000ff13137208 */ /* 0x000fe40003000000 */
[----:B------:R-:W-:Y:S01]  /*53a0*/  ISETP.GE.U32.AND P6, PT, R13, 0x1000000, PT ;  /* 0x010000000d00780c */ /* 0x000fe20003fc6070 */
[C---:B------:R-:W-:Y:S01]  /*53b0*/  FMUL.FTZ R16, R22.reuse, UR21 ;  /* 0x0000001516107c20 */ /* 0x040fe20008410000 */
[----:B------:R-:W-:Y:S02]  /*53c0*/  MOV R17, R176 ;  /* 0x000000b000117202 */ /* 0x000fe40000000f00 */
[----:B------:R-:W-:Y:S01]  /*53d0*/  F2FP.BF16.F32.PACK_AB R22, R22, R19 ;  /* 0x000000131616723e */ /* 0x000fe200000010ff */
[----:B------:R-:W-:Y:S01]  /*53e0*/  IMAD.U32 R19, RZ, RZ, UR23 ;  /* 0x00000017ff137e24 */ /* 0x000fe2000f8e00ff */
[----:B------:R-:W-:Y:S01]  /*53f0*/  FSEL R23, R16, RZ, P6 ;  /* 0x000000ff10177208 */ /* 0x000fe20003000000 */
[----:B------:R-:W-:Y:S01]  /*5400*/  IMAD.U32 R17, R17, 0x10000, RZ ;  /* 0x0001000011117824 */ /* 0x000fe200078e00ff */
[----:B------:R-:W-:Y:S01]  /*5410*/  ISETP.GE.U32.AND P6, PT, R14, 0x1000000, PT ;  /* 0x010000000e00780c */ /* 0x000fe20003fc6070 */
[----:B------:R-:W-:Y:S01]  /*5420*/  FFMA.FTZ R19, R25, R19, UR24 ;  /* 0x0000001819137e23 */ /* 0x000fe20008010013 */
[----:B------:R-:W-:-:S02]  /*5430*/  SHF.R.U64 R21, R176, 0x10, R177 ;  /* 0x00000010b0157819 */ /* 0x000fc400000012b1 */
[----:B------:R-:W-:Y:S01]  /*5440*/  FSEL R143, R16, RZ, P6 ;  /* 0x000000ff108f7208 */ /* 0x000fe20003000000 */
[----:B------:R-:W-:Y:S01]  /*5450*/  IMAD.U32 R16, RZ, RZ, UR23 ;  /* 0x00000017ff107e24 */ /* 0x000fe2000f8e00ff */
[----:B------:R-:W-:Y:S01]  /*5460*/  LOP3.LUT P6, RZ, R13, 0xff, RZ, 0xc0, !PT ;  /* 0x000000ff0dff7812 */ /* 0x000fe200078cc0ff */
[----:B------:R-:W-:Y:S01]  /*5470*/  FADD.FTZ R19, R26, -R19 ;  /* 0x800000131a137221 */ /* 0x000fe20000010000 */
[----:B------:R-:W-:Y:S01]  /*5480*/  SHF.L.U32 R21, R21, 0x10, RZ ;  /* 0x0000001015157819 */ /* 0x000fe200000006ff */
[----:B------:R-:W-:Y:S01]  /*5490*/  FFMA.FTZ R16, R0, R16, UR24 ;  /* 0x0000001800107e23 */ /* 0x000fe20008010010 */
[----:B------:R-:W-:Y:S02]  /*54a0*/  F2FP.BF16.F32.PACK_AB R143, R143, R23 ;  /* 0x000000178f8f723e */ /* 0x000fe400000010ff */
[----:B------:R-:W-:Y:S01]  /*54b0*/  PRMT R141, R18, 0x7632, R141 ;  /* 0x00007632128d7816 */ /* 0x000fe2000000008d */
[----:B------:R-:W-:Y:S01]  /*54c0*/  FADD.FTZ R16, R24, -R16 ;  /* 0x8000001018107221 */ /* 0x000fe20000010000 */
[----:B------:R-:W-:Y:S01]  /*54d0*/  FFMA.FTZ R21, R19, UR22, R21 ;  /* 0x0000001613157c23 */ /* 0x000fe20008010015 */
[----:B------:R-:W-:-:S02]  /*54e0*/  PRMT R23, R143, 0x7632, R23 ;  /* 0x000076328f177816 */ /* 0x000fc40000000017 */
[----:B------:R-:W-:-:S04]  /*54f0*/  FFMA.FTZ R16, R16, UR22, R17 ;  /* 0x0000001610107c23 */ /* 0x000fc80008010011 */
        /* <DEDUP_REMOVED lines=16> */
[----:B------:R-:W-:-:S07]  /*5600*/  PRMT R19, R22, 0x7632, R19 ;  /* 0x0000763216137816 */ /* 0x000fce0000000013 */
.L_x_1870:
        /* <DEDUP_REMOVED lines=18> */
.L_x_1875:
        /* <DEDUP_REMOVED lines=12> */
.L_x_1876:
[----:B------:R-:W-:-:S07]  /*57f0*/  VIADD R15, R15, 0x100 ;  /* 0x000001000f0f7836 */ /* 0x000fce0000000000 */
.L_x_1866:
[----:B------:R-:W-:Y:S05]  /*5800*/  BSYNC.RECONVERGENT B0 ;  /* 0x0000000000007941 */ /* 0x000fea0003800200 */
.L_x_1865:
        /* <DEDUP_REMOVED lines=13> */
[----:B------:R-:W-:Y:S01]  /*58e0*/  LOP3.LUT P6, RZ, R11, 0xff0000, RZ, 0xc0, !PT ;  /* 0x00ff00000bff7812 */ /* 0x000fe200078cc0ff */
[----:B------:R-:W-:Y:S02]  /*58f0*/  FFMA.FTZ R16, R35, R16, UR24 ;  /* 0x0000001823107e23 */ /* 0x000fe40008010010 */
[----:B------:R-:W-:Y:S02]  /*5900*/  IMAD.U32 R17, R17, 0x10000, RZ ;  /* 0x0001000011117824 */ /* 0x000fe400078e00ff */
[----:B------:R-:W-:-:S04]  /*5910*/  FADD.FTZ R16, R144, -R16 ;  /* 0x8000001090107221 */ /* 0x000fc80000010000 */
[----:B------:R-:W-:Y:S01]  /*5920*/  FFMA.FTZ R21, R16, UR22, R17 ;  /* 0x0000001610157c23 */ /* 0x000fe20008010011 */
[----:B------:R-:W-:Y:S01]  /*5930*/  IMAD.U32 R16, RZ, RZ, UR23 ;  /* 0x00000017ff107e24 */ /* 0x000fe2000f8e00ff */
[----:B------:R-:W-:Y:S02]  /*5940*/  SHF.R.U32.HI R17, RZ, 0x10, R175 ;  /* 0x00000010ff117819 */ /* 0x000fe400000116af */
[----:B------:R-:W-:Y:S01]  /*5950*/  FMUL.FTZ R19, R21, UR21 ;  /* 0x0000001515137c20 */ /* 0x000fe20008410000 */
[----:B------:R-:W-:Y:S01]  /*5960*/  FFMA.FTZ R16, R145, R16, UR24 ;  /* 0x0000001891107e23 */ /* 0x000fe20008010010 */
[----:B------:R-:W-:-:S03]  /*5970*/  SHF.L.U32 R17, R17, 0x10, RZ ;  /* 0x0000001011117819 */ /* 0x000fc600000006ff */
[----:B------:R-:W-:Y:S01]  /*5980*/  FADD.FTZ R16, R146, -R16 ;  /* 0x8000001092107221 */ /* 0x000fe20000010000 */
[C---:B------:R-:W-:Y:S02]  /*5990*/  FSEL R18, R19.reuse, RZ, P6 ;  /* 0x000000ff13127208 */ /* 0x040fe40003000000 */
[----:B------:R-:W-:Y:S01]  /*59a0*/  LOP3.LUT P6, RZ, R12, 0xff0000, RZ, 0xc0, !PT ;  /* 0x00ff00000cff7812 */ /* 0x000fe200078cc0ff */
[----:B------:R-:W-:Y:S01]  /*59b0*/  FFMA.FTZ R22, R16, UR22, R17 ;  /* 0x0000001610167c23 */ /* 0x000fe20008010011 */
[----:B------:R-:W-:Y:S01]  /*59c0*/  IMAD.MOV.U32 R17, RZ, RZ, R174 ;  /* 0x000000ffff117224 */ /* 0x000fe200078e00ae */
[----:B------:R-:W-:Y:S02]  /*59d0*/  F2FP.BF16.F32.PACK_AB R18, R18, R21 ;  /* 0x000000151212723e */ /* 0x000fe400000010ff */
[----:B------:R-:W-:Y:S01]  /*59e0*/  FSEL R19, R19, RZ, P6 ;  /* 0x000000ff13137208 */ /* 0x000fe20003000000 */
[----:B------:R-:W-:Y:S01]  /*59f0*/  FMUL.FTZ R16, R22, UR21 ;  /* 0x0000001516107c20 */ /* 0x000fe20008410000 */
[----:B------:R-:W-:-:S02]  /*5a00*/  ISETP.GE.U32.AND P6, PT, R11, 0x1000000, PT ;  /* 0x010000000b00780c */ /* 0x000fc40003fc6070 */
[----:B------:R-:W-:Y:S02]  /*5a10*/  SHF.L.U32 R17, R17, 0x10, RZ ;  /* 0x0000001011117819 */ /* 0x000fe400000006ff */
[----:B------:R-:W-:Y:S02]  /*5a20*/  FSEL R23, R16, RZ, P6 ;  /* 0x000000ff10177208 */ /* 0x000fe40003000000 */
[----:B------:R-:W-:Y:S02]  /*5a30*/  ISETP.GE.U32.AND P6, PT, R12, 0x1000000, PT ;  /* 0x010000000c00780c */ /* 0x000fe40003fc6070 */
[----:B------:R-:W-:Y:S01]  /*5a40*/  F2FP.BF16.F32.PACK_AB R22, R22, R19 ;  /* 0x000000131616723e */ /* 0x000fe200000010ff */
[----:B------:R-:W-:Y:S01]  /*5a50*/  IMAD.U32 R19, RZ, RZ, UR23 ;  /* 0x00000017ff137e24 */ /* 0x000fe2000f8e00ff */
[----:B-1----:R-:W-:Y:S01]  /*5a60*/  FSEL R143, R16, RZ, P6 ;  /* 0x000000ff108f7208 */ /* 0x002fe20003000000 */
[----:B------:R-:W-:Y:S01]  /*5a70*/  IMAD.U32 R16, RZ, RZ, UR23 ;  /* 0x00000017ff107e24 */ /* 0x000fe2000f8e00ff */
[----:B------:R-:W-:Y:S01]  /*5a80*/  SHF.R.U64 R21, R174, 0x10, R175 ;  /* 0x00000010ae157819 */ /* 0x000fe200000012af */
[----:B------:R-:W-:Y:S01]  /*5a90*/  FFMA.FTZ R19, R33, R19, UR24 ;  /* 0x0000001821137e23 */ /* 0x000fe20008010013 */
[----:B------:R-:W-:Y:S01]  /*5aa0*/  LOP3.LUT P6, RZ, R11, 0xff, RZ, 0xc0, !PT ;  /* 0x000000ff0bff7812 */ /* 0x000fe200078cc0ff */
[----:B------:R-:W-:Y:S01]  /*5ab0*/  FFMA.FTZ R16, R31, R16, UR24 ;  /* 0x000000181f107e23 */ /* 0x000fe20008010010 */
[----:B------:R-:W-:Y:S01]  /*5ac0*/  F2FP.BF16.F32.PACK_AB R143, R143, R23 ;  /* 0x000000178f8f723e */ /* 0x000fe200000010ff */
[----:B------:R-:W-:-:S02]  /*5ad0*/  IMAD.U32 R21, R21, 0x10000, RZ ;  /* 0x0001000015157824 */ /* 0x000fc400078e00ff */
[----:B------:R-:W-:Y:S01]  /*5ae0*/  FADD.FTZ R19, R34, -R19 ;  /* 0x8000001322137221 */ /* 0x000fe20000010000 */
[----:B------:R-:W-:Y:S01]  /*5af0*/  FADD.FTZ R16, R32, -R16 ;  /* 0x8000001020107221 */ /* 0x000fe20000010000 */
[----:B0-----:R-:W-:Y:S02]  /*5b00*/  PRMT R141, R18, 0x7632, R141 ;  /* 0x00007632128d7816 */ /* 0x001fe4000000008d */
[----:B------:R-:W-:Y:S01]  /*5b10*/  FFMA.FTZ R21, R19, UR22, R21 ;  /* 0x0000001613157c23 */ /* 0x000fe20008010015 */
[----:B------:R-:W-:Y:S01]  /*5b20*/  FFMA.FTZ R16, R16, UR22, R17 ;  /* 0x0000001610107c23 */ /* 0x000fe20008010011 */
[----:B------:R-:W-:-:S03]  /*5b30*/  PRMT R23, R143, 0x7632, R23 ;  /* 0x000076328f177816 */ /* 0x000fc60000000017 */
        /* <DEDUP_REMOVED lines=18> */
.L_x_1881:
        /* <DEDUP_REMOVED lines=24> */
[----:B01----:R-:W-:-:S02]  /*5de0*/  FSEL R140, R23, RZ, P6 ;  /* 0x000000ff178c7208 */ /* 0x003fc40003000000 */
[----:B------:R-:W-:Y:S01]  /*5df0*/  LOP3.LUT P6, RZ, R12, 0xff0000, RZ, 0xc0, !PT ;  /* 0x00ff00000cff7812 */ /* 0x000fe200078cc0ff */
[----:B------:R-:W-:-:S03]  /*5e00*/  FADD.FTZ R20, R146, -R20 ;  /* 0x8000001492147221 */ /* 0x000fc60000010000 */
[----:B------:R-:W-:Y:S01]  /*5e10*/  FSEL R23, R23, RZ, P6 ;  /* 0x000000ff17177208 */ /* 0x000fe20003000000 */
[----:B------:R-:W-:Y:S01]  /*5e20*/  FFMA.FTZ R21, R20, UR22, R21 ;  /* 0x0000001614157c23 */ /* 0x000fe20008010015 */
[----:B------:R-:W-:Y:S02]  /*5e30*/  ISETP.GE.U32.AND P6, PT, R11, 0x1000000, PT ;  /* 0x010000000b00780c */ /* 0x000fe40003fc6070 */
[----:B------:R-:W-:Y:S01]  /*5e40*/  F2FP.BF16.F32.PACK_AB R23, R23, R140 ;  /* 0x0000008c1717723e */ /* 0x000fe200000010ff */
[----:B------:R-:W-:Y:S01]  /*5e50*/  FMUL.FTZ R21, R21, UR21 ;  /* 0x0000001515157c20 */ /* 0x000fe20008410000 */
[----:B------:R-:W-:Y:S02]  /*5e60*/  PRMT R140, R22, 0x7610, R140 ;  /* 0x00007610168c7816 */ /* 0x000fe4000000008c */
[----:B------:R-:W-:Y:S02]  /*5e70*/  PRMT R141, R23, 0x7610, R141 ;  /* 0x00007610178d7816 */ /* 0x000fe4000000008d */
[----:B------:R-:W-:-:S02]  /*5e80*/  FSEL R20, R21, RZ, P6 ;  /* 0x000000ff15147208 */ /* 0x000fc40003000000 */
[----:B------:R-:W-:-:S04]  /*5e90*/  ISETP.GE.U32.AND P6, PT, R12, 0x1000000, PT ;  /* 0x010000000c00780c */ /* 0x000fc80003fc6070 */
[----:B------:R-:W-:Y:S02]  /*5ea0*/  FSEL R21, R21, RZ, P6 ;  /* 0x000000ff15157208 */ /* 0x000fe40003000000 */
[----:B------:R-:W-:Y:S02]  /*5eb0*/  LOP3.LUT P6, RZ, R11, 0xff, RZ, 0xc0, !PT ;  /* 0x000000ff0bff7812 */ /* 0x000fe400078cc0ff */
[----:B------:R-:W-:Y:S01]  /*5ec0*/  F2FP.BF16.F32.PACK_AB R143, R21, R20 ;  /* 0x00000014158f723e */ /* 0x000fe200000010ff */
[----:B------:R-:W-:Y:S02]  /*5ed0*/  IMAD.U32 R20, RZ, RZ, UR23 ;  /* 0x00000017ff147e24 */ /* 0x000fe4000f8e00ff */
[----:B------:R-:W-:Y:S02]  /*5ee0*/  IMAD.MOV.U32 R21, RZ, RZ, R174 ;  /* 0x000000ffff157224 */ /* 0x000fe400078e00ae */
[----:B------:R-:W-:-:S03]  /*5ef0*/  FFMA.FTZ R20, R31, R20, UR24 ;  /* 0x000000181f147e23 */ /* 0x000fc60008010014 */
[----:B------:R-:W-:Y:S01]  /*5f00*/  SHF.L.U32 R21, R21, 0x10, RZ ;  /* 0x0000001015157819 */ /* 0x000fe200000006ff */
        /* <DEDUP_REMOVED lines=13> */
.L_x_1880:
[----:B------:R-:W-:-:S04]  /*5fe0*/  UISETP.NE.U32.AND UP4, UPT, UR8, URZ, UPT ;  /* 0x000000ff0800728c */ /* 0x000fc8000bf85070 */
[----:B------:R-:W-:-:S09]  /*5ff0*/  UISETP.NE.AND.EX UP4, UPT, UR9, URZ, UPT, UP4 ;  /* 0x000000ff0900728c */ /* 0x000fd2000bf85340 */
[----:B------:R-:W-:Y:S05]  /*6000*/  BRA.U !UP4, `(.L_x_1883) ;  /* 0x000000010cc87547 */ /* 0x000fea000b800000 */
        /* <DEDUP_REMOVED lines=14> */
[----:B01----:R-:W-:Y:S01]  /*60f0*/  PRMT R141, R18, 0x7632, R141 ;  /* 0x00007632128d7816 */ /* 0x003fe2000000008d */
        /* <DEDUP_REMOVED lines=35> */
.L_x_1883:
        /* <DEDUP_REMOVED lines=9> */
[----:B------:R-:W-:Y:S01]  /*63c0*/  FMUL.FTZ R22, R20, UR21 ;  /* 0x0000001514167c20 */ /* 0x000fe20008410000 */
[----:B------:R-:W-:Y:S01]  /*63d0*/  MOV R20, UR23 ;  /* 0x0000001700147c02 */ /* 0x000fe20008000f00 */
[----:B-1----:R-:W-:-:S03]  /*63e0*/  FMUL.FTZ R143, R21, UR21 ;  /* 0x00000015158f7c20 */ /* 0x002fc60008410000 */
[----:B0-----:R-:W-:Y:S01]  /*63f0*/  FSEL R140, R22, RZ, P6 ;  /* 0x000000ff168c7208 */ /* 0x001fe20003000000 */
[----:B------:R-:W-:Y:S01]  /*6400*/  FFMA.FTZ R20, R35, R20, UR24 ;  /* 0x0000001823147e23 */ /* 0x000fe20008010014 */
[----:B------:R-:W-:-:S03]  /*6410*/  LOP3.LUT P6, RZ, R12, 0xff00, RZ, 0xc0, !PT ;  /* 0x0000ff000cff7812 */ /* 0x000fc600078cc0ff */
[----:B------:R-:W-:Y:S01]  /*6420*/  FADD.FTZ R20, R144, -R20 ;  /* 0x8000001490147221 */ /* 0x000fe20000010000 */
[----:B------:R-:W-:Y:S02]  /*6430*/  FSEL R22, R22, RZ, P6 ;  /* 0x000000ff16167208 */ /* 0x000fe40003000000 */
[----:B------:R-:W-:Y:S01]  /*6440*/  LOP3.LUT P6, RZ, R11, 0xff0000, RZ, 0xc0, !PT ;  /* 0x00ff00000bff7812 */ /* 0x000fe200078cc0ff */
[----:B------:R-:W-:Y:S01]  /*6450*/  FMUL.FTZ R20, R20, UR22 ;  /* 0x0000001614147c20 */ /* 0x000fe20008410000 */
[----:B------:R-:W-:-:S03]  /*6460*/  F2FP.BF16.F32.PACK_AB R22, R22, R140 ;  /* 0x0000008c1616723e */ /* 0x000fc600000010ff */
[----:B------:R-:W-:Y:S01]  /*6470*/  FMUL.FTZ R20, R20, UR21 ;  /* 0x0000001514147c20 */ /* 0x000fe20008410000 */
[----:B------:R-:W-:-:S04]  /*6480*/  PRMT R140, R22, 0x7610, R140 ;  /* 0x00007610168c7816 */ /* 0x000fc8000000008c */
        /* <DEDUP_REMOVED lines=26> */
.L_x_1879:
        /* <DEDUP_REMOVED lines=8> */
[----:B------:R-:W-:Y:S02]  /*66b0*/  SHF.R.U64 R19, R174, 0x10, R175 ;  /* 0x00000010ae137819 */ /* 0x000fe400000012af */
[----:B------:R-:W-:Y:S01]  /*66c0*/  LOP3.LUT P6, RZ, R11, 0xff, RZ, 0xc0, !PT ;  /* 0x000000ff0bff7812 */ /* 0x000fe200078cc0ff */
[----:B------:R-:W-:Y:S01]  /*66d0*/  FFMA.FTZ R16, R31, R16, UR24 ;  /* 0x000000181f107e23 */ /* 0x000fe20008010010 */
[----:B------:R-:W-:Y:S02]  /*66e0*/  IMAD.U32 R17, R17, 0x10000, RZ ;  /* 0x0001000011117824 */ /* 0x000fe400078e00ff */
[----:B------:R-:W-:Y:S02]  /*66f0*/  IMAD.U32 R19, R19, 0x10000, RZ ;  /* 0x0001000013137824 */ /* 0x000fe400078e00ff */
[----:B------:R-:W-:-:S04]  /*6700*/  FADD.FTZ R16, R32, -R16 ;  /* 0x8000001020107221 */ /* 0x000fc80000010000 */
        /* <DEDUP_REMOVED lines=9> */
[----:B------:R-:W-:Y:S02]  /*67a0*/  IMAD.U32 R18, RZ, RZ, UR23 ;  /* 0x00000017ff127e24 */ /* 0x000fe4000f8e00ff */
[----:B-1----:R-:W-:Y:S01]  /*67b0*/  PRMT R142, R16, 0x7632, R142 ;  /* 0x00007632108e7816 */ /* 0x002fe2000000008e */
[----:B------:R-:W-:Y:S01]  /*67c0*/  FMUL.FTZ R19, R17, UR21 ;  /* 0x0000001511137c20 */ /* 0x000fe20008410000 */
[----:B------:R-:W-:-:S04]  /*67d0*/  FFMA.FTZ R18, R35, R18, UR24 ;  /* 0x0000001823127e23 */ /* 0x000fc80008010012 */
[----:B0-----:R-:W-:Y:S01]  /*67e0*/  FSEL R140, R19, RZ, P6 ;  /* 0x000000ff138c7208 */ /* 0x001fe20003000000 */
[----:B------:R-:W-:Y:S01]  /*67f0*/  FADD.FTZ R18, R144, -R18 ;  /* 0x8000001290127221 */ /* 0x000fe20000010000 */
[----:B------:R-:W-:Y:S02]  /*6800*/  MOV R19, R175 ;  /* 0x000000af00137202 */ /* 0x000fe40000000f00 */
[----:B------:R-:W-:Y:S02]  /*6810*/  LOP3.LUT P6, RZ, R11, 0xff0000, RZ, 0xc0, !PT ;  /* 0x00ff00000bff7812 */ /* 0x000fe400078cc0ff */
[----:B------:R-:W-:Y:S01]  /*6820*/  F2FP.BF16.F32.PACK_AB R17, R140, R17 ;  /* 0x000000118c11723e */ /* 0x000fe200000010ff */
[----:B------:R-:W-:Y:S01]  /*6830*/  IMAD.U32 R19, R19, 0x10000, RZ ;  /* 0x0001000013137824 */ /* 0x000fe200078e00ff */
[----:B------:R-:W-:-:S03]  /*6840*/  SHF.R.U32.HI R140, RZ, 0x10, R175 ;  /* 0x00000010ff8c7819 */ /* 0x000fc600000116af */
[----:B------:R-:W-:Y:S01]  /*6850*/  FFMA.FTZ R18, R18, UR22, R19 ;  /* 0x0000001612127c23 */ /* 0x000fe20008010013 */
[----:B------:R-:W-:-:S03]  /*6860*/  SHF.L.U32 R140, R140, 0x10, RZ ;  /* 0x000000108c8c7819 */ /* 0x000fc600000006ff */
[----:B------:R-:W-:-:S05]  /*6870*/  FMUL.FTZ R19, R18, UR21 ;  /* 0x0000001512137c20 */ /* 0x000fca0008410000 */
        /* <DEDUP_REMOVED lines=14> */
.L_x_1885:
[----:B01----:R-:W-:Y:S01]  /*6960*/  IMAD.U32 R140, RZ, RZ, UR23 ;  /* 0x00000017ff8c7e24 */ /* 0x003fe2000f8e00ff */
        /* <DEDUP_REMOVED lines=40> */
.L_x_1884:
        /* <DEDUP_REMOVED lines=40> */
.L_x_1886:
        /* <DEDUP_REMOVED lines=32> */
.L_x_1882:
        /* <DEDUP_REMOVED lines=16> */
.L_x_1887:
        /* <DEDUP_REMOVED lines=10> */
.L_x_1888:
[----:B------:R-:W-:-:S07]  /*7210*/  VIADD R15, R15, 0x100 ;  /* 0x000001000f0f7836 */ /* 0x000fce0000000000 */
.L_x_1878:
[----:B------:R-:W-:Y:S05]  /*7220*/  BSYNC.RECONVERGENT B0 ;  /* 0x0000000000007941 */ /* 0x000fea0003800200 */
.L_x_1877:
        /* <DEDUP_REMOVED lines=37> */
[----:B-12---:R-:W-:Y:S01]  /*7480*/  FSEL R143, R16, RZ, P6 ;  /* 0x000000ff108f7208 */ /* 0x006fe20003000000 */
        /* <DEDUP_REMOVED lines=31> */
.L_x_1893:
        /* <DEDUP_REMOVED lines=24> */
[----:B012---:R-:W-:-:S02]  /*7800*/  FSEL R140, R23, RZ, P6 ;  /* 0x000000ff178c7208 */ /* 0x007fc40003000000 */
        /* <DEDUP_REMOVED lines=31> */
.L_x_1892:
        /* <DEDUP_REMOVED lines=17> */
[----:B012---:R-:W-:Y:S01]  /*7b10*/  PRMT R141, R18, 0x7632, R141 ;  /* 0x00007632128d7816 */ /* 0x007fe2000000008d */
        /* <DEDUP_REMOVED lines=35> */
.L_x_1895:
        /* <DEDUP_REMOVED lines=11> */
[----:B-12---:R-:W-:-:S03]  /*7e00*/  FMUL.FTZ R143, R21, UR21 ;  /* 0x00000015158f7c20 */ /* 0x006fc60008410000 */
        /* <DEDUP_REMOVED lines=36> */
.L_x_1891:
        /* <DEDUP_REMOVED lines=24> */
[----:B-12---:R-:W-:Y:S01]  /*81d0*/  PRMT R142, R16, 0x7632, R142 ;  /* 0x00007632108e7816 */ /* 0x006fe2000000008e */
        /* <DEDUP_REMOVED lines=26> */
.L_x_1897:
[----:B012---:R-:W-:Y:S01]  /*8380*/  IMAD.U32 R140, RZ, RZ, UR23 ;  /* 0x00000017ff8c7e24 */ /* 0x007fe2000f8e00ff */
        /* <DEDUP_REMOVED lines=40> */
.L_x_1896:
        /* <DEDUP_REMOVED lines=40> */
.L_x_1898:
        /* <DEDUP_REMOVED lines=32> */
.L_x_1894:
        /* <DEDUP_REMOVED lines=16> */
.L_x_1899:
        /* <DEDUP_REMOVED lines=10> */
.L_x_1900:
[----:B------:R-:W-:-:S07]  /*8c30*/  VIADD R15, R15, 0x100 ;  /* 0x000001000f0f7836 */ /* 0x000fce0000000000 */
.L_x_1890:
[----:B------:R-:W-:Y:S05]  /*8c40*/  BSYNC.RECONVERGENT B0 ;  /* 0x0000000000007941 */ /* 0x000fea0003800200 */
.L_x_1889:
        /* <DEDUP_REMOVED lines=12> */
[----:B------:R-:W-:Y:S02]  /*8d10*/  MOV R17, R171 ;  /* 0x000000ab00117202 */ /* 0x000fe40000000f00 */
        /* <DEDUP_REMOVED lines=56> */
.L_x_1905:
[----:B------:R-:W-:Y:S02]  /*90a0*/  MOV R20, UR23 ;  /* 0x0000001700147c02 */ /* 0x000fe40008000f00 */
[----:B------:R-:W-:Y:S02]  /*90b0*/  SHF.R.U64 R21, R170, 0x10, R171 ;  /* 0x00000010aa157819 */ /* 0x000fe400000012ab */
        /* <DEDUP_REMOVED lines=54> */
.L_x_1904:
[----:B------:R-:W-:-:S04]  /*9420*/  UISETP.NE.U32.AND UP4, UPT, UR8, URZ, UPT ;  /* 0x000000ff0800728c */ /* 0x000fc8000bf85070 */
[----:B------:R-:W-:-:S09]  /*9430*/  UISETP.NE.AND.EX UP4, UPT, UR9, URZ, UPT, UP4 ;  /* 0x000000ff0900728c */ /* 0x000fd2000bf85340 */
[----:B------:R-:W-:Y:S05]  /*9440*/  BRA.U !UP4, `(.L_x_1907) ;  /* 0x000000010cc87547 */ /* 0x000fea000b800000 */
        /* <DEDUP_REMOVED lines=50> */
.L_x_1907:
[----:B------:R-:W-:Y:S01]  /*9770*/  IMAD.U32 R20, RZ, RZ, UR23 ;  /* 0x00000017ff147e24 */ /* 0x000fe2000f8e00ff */
[----:B------:R-:W-:Y:S01]  /*9780*/  LOP3.LUT P6, RZ, R7, 0xff00, RZ, 0xc0, !PT ;  /* 0x0000ff0007ff7812 */ /* 0x000fe200078cc0ff */
        /* <DEDUP_REMOVED lines=46> */
.L_x_1903:
[----:B------:R-:W-:-:S04]  /*9a70*/  UISETP.NE.U32.AND UP4, UPT, UR26, URZ, UPT ;  /* 0x000000ff1a00728c */ /* 0x000fc8000bf85070 */
[----:B------:R-:W-:-:S09]  /*9a80*/  UISETP.NE.AND.EX UP4, UPT, UR27, URZ, UPT, UP4 ;  /* 0x000000ff1b00728c */ /* 0x000fd2000bf85340 */
[----:B------:R-:W-:Y:S05]  /*9a90*/  BRA.U !UP4, `(.L_x_1908) ;  /* 0x000000050c647547 */ /* 0x000fea000b800000 */
[----:B------:R-:W-:-:S04]  /*9aa0*/  UISETP.NE.U32.AND UP4, UPT, UR8, URZ, UPT ;  /* 0x000000ff0800728c */ /* 0x000fc8000bf85070 */
[----:B------:R-:W-:-:S09]  /*9ab0*/  UISETP.NE.AND.EX UP4, UPT, UR9, URZ, UPT, UP4 ;  /* 0x000000ff0900728c */ /* 0x000fd2000bf85340 */
[----:B------:R-:W-:Y:S05]  /*9ac0*/  BRA.U !UP4, `(.L_x_1909) ;  /* 0x000000010cb47547 */ /* 0x000fea000b800000 */
[----:B------:R-:W-:Y:S01]  /*9ad0*/  MOV R16, UR23 ;  /* 0x0000001700107c02 */ /* 0x000fe20008000f00 */
[----:B------:R-:W-:Y:S01]  /*9ae0*/  IMAD.MOV.U32 R17, RZ, RZ, R170 ;  /* 0x000000ffff117224 */ /* 0x000fe200078e00aa */
        /* <DEDUP_REMOVED lines=43> */
.L_x_1909:
[----:B012---:R-:W-:Y:S01]  /*9da0*/  IMAD.U32 R140, RZ, RZ, UR23 ;  /* 0x00000017ff8c7e24 */ /* 0x007fe2000f8e00ff */
[----:B------:R-:W-:Y:S01]  /*9db0*/  LOP3.LUT P6, RZ, R7, 0xff, RZ, 0xc0, !PT ;  /* 0x000000ff07ff7812 */ /* 0x000fe200078cc0ff */
        /* <DEDUP_REMOVED lines=39> */
.L_x_1908:
[----:B------:R-:W-:-:S04]  /*a030*/  UISETP.NE.U32.AND UP4, UPT, UR8, URZ, UPT ;  /* 0x000000ff0800728c */ /* 0x000fc8000bf85070 */
[----:B------:R-:W-:-:S09]  /*a040*/  UISETP.NE.AND.EX UP4, UPT, UR9, URZ, UPT, UP4 ;  /* 0x000000ff0900728c */ /* 0x000fd2000bf85340 */
[----:B------:R-:W-:Y:S05]  /*a050*/  BRA.U !UP4, `(.L_x_1910) ;  /* 0x000000010c947547 */ /* 0x000fea000b800000 */
[----:B------:R-:W-:Y:S01]  /*a060*/  IMAD.U32 R16, RZ, RZ, UR23 ;  /* 0x00000017ff107e24 */ /* 0x000fe2000f8e00ff */
[----:B------:R-:W-:Y:S01]  /*a070*/  MOV R17, UR23 ;  /* 0x0000001700117c02 */ /* 0x000fe20008000f00 */
[----:B------:R-:W-:Y:S01]  /*a080*/  IMAD.U32 R18, RZ, RZ, UR23 ;  /* 0x00000017ff127e24 */ /* 0x000fe2000f8e00ff */
[----:B------:R-:W-:Y:S01]  /*a090*/  LOP3.LUT P6, RZ, R7, 0xff, RZ, 0xc0, !PT ;  /* 0x000000ff07ff7812 */ /* 0x000fe200078cc0ff */
        /* <DEDUP_REMOVED lines=33> */
.L_x_1910:
[----:B012---:R-:W-:Y:S02]  /*a2b0*/  MOV R140, UR23 ;  /* 0x00000017008c7c02 */ /* 0x007fe40008000f00 */
[----:B------:R-:W-:-:S03]  /*a2c0*/  LOP3.LUT P6, RZ, R7, 0xff, RZ, 0xc0, !PT ;  /* 0x000000ff07ff7812 */ /* 0x000fc600078cc0ff */
        /* <DEDUP_REMOVED lines=30> */
.L_x_1906:
        /* <DEDUP_REMOVED lines=16> */
.L_x_1911:
        /* <DEDUP_REMOVED lines=10> */
.L_x_1912:
[----:B------:R-:W-:-:S07]  /*a650*/  VIADD R15, R15, 0x100 ;  /* 0x000001000f0f7836 */ /* 0x000fce0000000000 */
.L_x_1902:
[----:B------:R-:W-:Y:S05]  /*a660*/  BSYNC.RECONVERGENT B0 ;  /* 0x0000000000007941 */ /* 0x000fea0003800200 */
.L_x_1901:
        /* <DEDUP_REMOVED lines=69> */
.L_x_1917:
        /* <DEDUP_REMOVED lines=56> */
.L_x_1916:
        /* <DEDUP_REMOVED lines=53> */
.L_x_1919:
        /* <DEDUP_REMOVED lines=48> */
.L_x_1915:
        /* <DEDUP_REMOVED lines=51> */
.L_x_1921:
        /* <DEDUP_REMOVED lines=41> */
.L_x_1920:
        /* <DEDUP_REMOVED lines=40> */
.L_x_1922:
        /* <DEDUP_REMOVED lines=32> */
.L_x_1918:
        /* <DEDUP_REMOVED lines=16> */
.L_x_1923:
        /* <DEDUP_REMOVED lines=10> */
.L_x_1924:
[----:B------:R-:W-:-:S07]  /*c070*/  VIADD R15, R15, 0x100 ;  /* 0x000001000f0f7836 */ /* 0x000fce0000000000 */
.L_x_1914:
[----:B------:R-:W-:Y:S05]  /*c080*/  BSYNC.RECONVERGENT B0 ;  /* 0x0000000000007941 */ /* 0x000fea0003800200 */
.L_x_1913:
        /* <DEDUP_REMOVED lines=69> */
.L_x_1929:
        /* <DEDUP_REMOVED lines=56> */
.L_x_1928:
        /* <DEDUP_REMOVED lines=53> */
.L_x_1931:
        /* <DEDUP_REMOVED lines=48> */
.L_x_1927:
        /* <DEDUP_REMOVED lines=51> */
.L_x_1933:
        /* <DEDUP_REMOVED lines=41> */
.L_x_1932:
        /* <DEDUP_REMOVED lines=40> */
.L_x_1934:
        /* <DEDUP_REMOVED lines=32> */
.L_x_1930:
        /* <DEDUP_REMOVED lines=16> */
.L_x_1935:
        /* <DEDUP_REMOVED lines=10> */
.L_x_1936:
[----:B------:R-:W-:-:S07]  /*da90*/  VIADD R15, R15, 0x100 ;  /* 0x000001000f0f7836 */ /* 0x000fce0000000000 */
.L_x_1926:
[----:B------:R-:W-:Y:S05]  /*daa0*/  BSYNC.RECONVERGENT B0 ;  /* 0x0000000000007941 */ /* 0x000fea0003800200 */
.L_x_1925:
        /* <DEDUP_REMOVED lines=56> */
[C---:B------:R-:W-:Y:S01]  /*de30*/  FMUL.FTZ R17, R21.reuse, UR21 ;  /* 0x0000001515117c20 */ /* 0x040fe20008410000 */
        /* <DEDUP_REMOVED lines=13> */
.L_x_1941:
        /* <DEDUP_REMOVED lines=56> */
.L_x_1940:
        /* <DEDUP_REMOVED lines=53> */
.L_x_1943:
        /* <DEDUP_REMOVED lines=48> */
.L_x_1939:
        /* <DEDUP_REMOVED lines=51> */
.L_x_1945:
        /* <DEDUP_REMOVED lines=41> */
.L_x_1944:
        /* <DEDUP_REMOVED lines=40> */
.L_x_1946:
        /* <DEDUP_REMOVED lines=32> */
.L_x_1942:
        /* <DEDUP_REMOVED lines=16> */
.L_x_1947:
        /* <DEDUP_REMOVED lines=10> */
.L_x_1938:
[----:B------:R-:W-:Y:S05]  /*f4c0*/  BSYNC.RECONVERGENT B0 ;  /* 0x0000000000007941 */ /* 0x000fea0003800200 */
.L_x_1937:
[----:B------:R-:W-:Y:S01]  /*f4d0*/  UPLOP3.LUT UP3, UPT, UPT, UPT, UP3, 0x40, 0x4 ;  /* 0x000000000004789c */ /* 0x000fe20003f6e830 */
[----:B------:R-:W-:Y:S10]  /*f4e0*/  BRA.U !UP1, `(.L_x_1948) ;  /* 0xffffff1909207547 */ /* 0x000ff4000b83ffff */
.L_x_1848:
[----:B------:R-:W0:Y:S01]  /*f4f0*/  S2UR UR4, SR_CTAID.X ;  /* 0x00000000000479c3 */ /* 0x000e220000002500 */
[----:B------:R-:W1:Y:S01]  /*f500*/  S2R R15, SR_TID.X ;  /* 0x00000000000f7919 */ /* 0x000e620000002100 */
[----:B------:R-:W-:Y:S01]  /*f510*/  BSSY.RECONVERGENT B0, `(.L_x_1949) ;  /* 0x0000012000007945 */ /* 0x000fe20003800200 */
[----:B0-----:R-:W-:-:S06]  /*f520*/  UIMAD UR4, UR4, UR6, URZ ;  /* 0x00000006040472a4 */ /* 0x001fcc000f8e02ff */
[----:B-----5:R-:W-:-:S05]  /*f530*/  IMAD.U32 R11, RZ, RZ, UR4 ;  /* 0x00000004ff0b7e24 */ /* 0x020fca000f8e00ff */
        /* <DEDUP_REMOVED lines=15> */
.L_x_1950:
[----:B------:R-:W-:Y:S05]  /*f630*/  BSYNC.RECONVERGENT B0 ;  /* 0x0000000000007941 */ /* 0x000fea0003800200 */
.L_x_1949:
        /* <DEDUP_REMOVED lines=15> */
.L_x_1952:
[----:B------:R-:W-:Y:S05]  /*f730*/  BSYNC.RECONVERGENT B0 ;  /* 0x0000000000007941 */ /* 0x000fea0003800200 */
.L_x_1951:
        /* <DEDUP_REMOVED lines=15> */
.L_x_1954:
[----:B------:R-:W-:Y:S05]  /*f830*/  BSYNC.RECONVERGENT B0 ;  /* 0x0000000000007941 */ /* 0x000fea0003800200 */
.L_x_1953:
        /* <DEDUP_REMOVED lines=15> */
.L_x_1956:
[----:B------:R-:W-:Y:S05]  /*f930*/  BSYNC.RECONVERGENT B0 ;  /* 0x0000000000007941 */ /* 0x000fea0003800200 */
.L_x_1955:
        /* <DEDUP_REMOVED lines=15> */
.L_x_1958:
[----:B------:R-:W-:Y:S05]  /*fa30*/  BSYNC.RECONVERGENT B0 ;  /* 0x0000000000007941 */ /* 0x000fea0003800200 */
.L_x_1957:
        /* <DEDUP_REMOVED lines=15> */
.L_x_1960:
[----:B------:R-:W-:Y:S05]  /*fb30*/  BSYNC.RECONVERGENT B0 ;  /* 0x0000000000007941 */ /* 0x000fea0003800200 */
.L_x_1959:
        /* <DEDUP_REMOVED lines=15> */
.L_x_1961:
        /* <DEDUP_REMOVED lines=13> */
.L_x_7240:


//--------------------- .text._ZN10layer_norm31ln_parallel_residual_bwd_kernelINS_13Kernel_traitsIf13__nv_bfloat16S2_S2_fjLj7168ELj1ELj1ELj8ELj8ENS_18Kernel_traits_baseILj7168EfS2_S2_S2_fjLj256EEEEELb1ELb0ELb1EEEvNS_9BwdParamsE --------------------------
	.section	.text._ZN10layer_norm31ln_parallel_residual_bwd_kernelINS_13Kernel_traitsIf13__nv_bfloat16S2_S2_fjLj7168ELj1ELj1ELj8ELj8ENS_18Kernel_traits_baseILj7168EfS2_S2_S2_fjLj256EEEEELb1ELb0ELb1EEEvNS_9BwdParamsE,"ax",@progbits
	.align	128
        .global         _ZN10layer_norm31ln_parallel_residual_bwd_kernelINS_13Kernel_traitsIf13__nv_bfloat16S2_S2_fjLj7168ELj1ELj1ELj8ELj8ENS_18Kernel_traits_baseILj7168EfS2_S2_S2_fjLj256EEEEELb1ELb0ELb1EEEvNS_9BwdParamsE
        .type           _ZN10layer_norm31ln_parallel_residual_bwd_kernelINS_13Kernel_traitsIf13__nv_bfloat16S2_S2_fjLj7168ELj1ELj1ELj8ELj8ENS_18Kernel_traits_baseILj7168EfS2_S2_S2_fjLj256EEEEELb1ELb0ELb1EEEvNS_9BwdParamsE,@function
        .size           _ZN10layer_norm31ln_parallel_residual_bwd_kernelINS_13Kernel_traitsIf13__nv_bfloat16S2_S2_fjLj7168ELj1ELj1ELj8ELj8ENS_18Kernel_traits_baseILj7168EfS2_S2_S2_fjLj256EEEEELb1ELb0ELb1EEEvNS_9BwdParamsE,(.L_x_7241 - _ZN10layer_norm31ln_parallel_residual_bwd_kernelINS_13Kernel_traitsIf13__nv_bfloat16S2_S2_fjLj7168ELj1ELj1ELj8ELj8ENS_18Kernel_traits_baseILj7168EfS2_S2_S2_fjLj256EEEEELb1ELb0ELb1EEEvNS_9BwdParamsE)
        .other          _ZN10layer_norm31ln_parallel_residual_bwd_kernelINS_13Kernel_traitsIf13__nv_bfloat16S2_S2_fjLj7168ELj1ELj1ELj8ELj8ENS_18Kernel_traits_baseILj7168EfS2_S2_S2_fjLj256EEEEELb1ELb0ELb1EEEvNS_9BwdParamsE,@"STO_CUDA_ENTRY STV_DEFAULT"
_ZN10layer_norm31ln_parallel_residual_bwd_kernelINS_13Kernel_traitsIf13__nv_bfloat16S2_S2_fjLj7168ELj1ELj1ELj8ELj8ENS_18Kernel_traits_baseILj7168EfS2_S2_S2_fjLj256EEEEELb1ELb0ELb1EEEvNS_9BwdParamsE:
.text._ZN10layer_norm31ln_parallel_residual_bwd_kernelINS_13Kernel_traitsIf13__nv_bfloat16S2_S2_fjLj7168ELj1ELj1ELj8ELj8ENS_18Kernel_traits_baseILj7168EfS2_S2_S2_fjLj256EEEEELb1ELb0ELb1EEEvNS_9BwdParamsE:
        /* <DEDUP_REMOVED lines=64> */
[----:B------:R1:W-:Y:S01]  /*0400*/  STL [R1+0x58], RZ ;  /* 0x000058ff01007387 */ /* 0x0003e20000100800 */
[----:B------:R-:W2:Y:S08]  /*0410*/  LDC.64 R2, c[0x0][0x3d0] ;  /* 0x0000f400ff027b82 */ /* 0x000eb00000000a00 */
[----:B------:R-:W3:Y:S01]  /*0420*/  LDC.64 R4, c[0x0][0x3d8] ;  /* 0x0000f600ff047b82 */ /* 0x000ee20000000a00 */
[----:B------:R1:W-:Y:S01]  /*0430*/  STL [R1+0x54], RZ ;  /* 0x000054ff01007387 */ /* 0x0003e20000100800 */
[----:B------:R-:W-:Y:S01]  /*0440*/  HFMA2 R219, -RZ, RZ, 0, 0 ;  /* 0x00000000ffdb7431 */ /* 0x000fe200000001ff */
[----:B------:R-:W-:-:S02]  /*0450*/  CS2R R248, SRZ ;  /* 0x0000000000f87805 */ /* 0x000fc4000001ff00 */
[----:B------:R-:W-:Y:S01]  /*0460*/  CS2R R246, SRZ ;  /* 0x0000000000f67805 */ /* 0x000fe2000001ff00 */
[----:B------:R1:W-:Y:S01]  /*0470*/  STL [R1+0x50], RZ ;  /* 0x000050ff01007387 */ /* 0x0003e20000100800 */
[----:B------:R-:W-:Y:S02]  /*0480*/  CS2R R244, SRZ ;  /* 0x0000000000f47805 */ /* 0x000fe4000001ff00 */
[----:B------:R-:W-:Y:S02]  /*0490*/  CS2R R236, SRZ ;  /* 0x0000000000ec7805 */ /* 0x000fe4000001ff00 */
[----:B------:R-:W-:Y:S01]  /*04a0*/  CS2R R234, SRZ ;  /* 0x0000000000ea7805 */ /* 0x000fe2000001ff00 */
[----:B------:R1:W-:Y:S01]  /*04b0*/  STL [R1+0x4c], RZ ;  /* 0x00004cff01007387 */ /* 0x0003e20000100800 */
[----:B------:R-:W-:Y:S02]  /*04c0*/  CS2R R232, SRZ ;  /* 0x0000000000e87805 */ /* 0x000fe4000001ff00 */
[----:B------:R-:W-:-:S02]  /*04d0*/  CS2R R224, SRZ ;  /* 0x0000000000e07805 */ /* 0x000fc4000001ff00 */
[----:B------:R-:W-:Y:S01]  /*04e0*/  CS2R R222, SRZ ;  /* 0x0000000000de7805 */ /* 0x000fe2000001ff00 */
[----:B------:R1:W-:Y:S01]  /*04f0*/  STL [R1+0x48], RZ ;  /* 0x000048ff01007387 */ /* 0x0003e20000100800 */
[----:B------:R-:W-:Y:S01]  /*0500*/  CS2R R220, SRZ ;  /* 0x0000000000dc7805 */ /* 0x000fe2000001ff00 */
[----:B------:R-:W-:Y:S01]  /*0510*/  IMAD.MOV.U32 R252, RZ, RZ, RZ ;  /* 0x000000fffffc7224 */ /* 0x000fe200078e00ff */
[----:B------:R-:W-:Y:S01]  /*0520*/  CS2R R242, SRZ ;  /* 0x0000000000f27805 */ /* 0x000fe2000001ff00 */
[----:B------:R1:W-:Y:S01]  /*0530*/  STL [R1+0x44], RZ ;  /* 0x000044ff01007387 */ /* 0x0003e20000100800 */
[C---:B--2---:R-:W-:Y:S01]  /*0540*/  IMAD.WIDE.U32 R2, R251.reuse, 0x10, R2 ;  /* 0x00000010fb027825 */ /* 0x044fe200078e0002 */
[----:B------:R-:W-:Y:S02]  /*0550*/  CS2R R240, SRZ ;  /* 0x0000000000f07805 */ /* 0x000fe4000001ff00 */
[----:B------:R-:W-:Y:S01]  /*0560*/  CS2R R238, SRZ ;  /* 0x0000000000ee7805 */ /* 0x000fe2000001ff00 */
[----:B------:R1:W-:Y:S01]  /*0570*/  STL [R1+0x40], RZ ;  /* 0x000040ff01007387 */ /* 0x0003e20000100800 */
[----:B------:R-:W-:Y:S01]  /*0580*/  IMAD.MOV.U32 R250, RZ, RZ, RZ ;  /* 0x000000fffffa7224 */ /* 0x000fe200078e00ff */
[----:B------:R-:W-:Y:S01]  /*0590*/  CS2R R230, SRZ ;  /* 0x0000000000e67805 */ /* 0x000fe2000001ff00 */
[----:B---3--:R-:W-:Y:S01]  /*05a0*/  IMAD.WIDE.U32 R4, R251, 0x10, R4 ;  /* 0x00000010fb047825 */ /* 0x008fe200078e0004 */
[----:B------:R1:W-:Y:S01]  /*05b0*/  STL [R1+0x3c], RZ ;  /* 0x00003cff01007387 */ /* 0x0003e20000100800 */
[----:B------:R-:W-:-:S02]  /*05c0*/  CS2R R228, SRZ ;  /* 0x0000000000e47805 */ /* 0x000fc4000001ff00 */
[----:B------:R-:W-:Y:S01]  /*05d0*/  CS2R R226, SRZ ;  /* 0x0000000000e27805 */ /* 0x000fe2000001ff00 */
[----:B------:R-:W-:Y:S01]  /*05e0*/  IMAD.MOV.U32 R210, RZ, RZ, RZ ;  /* 0x000000ffffd27224 */ /* 0x000fe200078e00ff */
[----:B------:R1:W-:Y:S01]  /*05f0*/  STL [R1+0x38], RZ ;  /* 0x000038ff01007387 */ /* 0x0003e20000100800 */
[----:B------:R-:W-:Y:S01]  /*0600*/  CS2R R208, SRZ ;  /* 0x0000000000d07805 */ /* 0x000fe2000001ff00 */
[----:B------:R-:W-:Y:S01]  /*0610*/  IMAD.MOV.U32 R207, RZ, RZ, RZ ;  /* 0x000000ffffcf7224 */ /* 0x000fe200078e00ff */
[----:B------:R-:W-:Y:S01]  /*0620*/  CS2R R196, SRZ ;  /* 0x0000000000c47805 */ /* 0x000fe2000001ff00 */
[----:B------:R1:W-:Y:S01]  /*0630*/  STL [R1+0x34], RZ ;  /* 0x000034ff01007387 */ /* 0x0003e20000100800 */
[----:B------:R-:W-:Y:S01]  /*0640*/  IMAD.MOV.U32 R198, RZ, RZ, RZ ;  /* 0x000000ffffc67224 */ /* 0x000fe200078e00ff */
[----:B------:R-:W-:Y:S02]  /*0650*/  MOV R195, RZ ;  /* 0x000000ff00c37202 */ /* 0x000fe40000000f00 */
[----:B------:R-:W-:Y:S01]  /*0660*/  CS2R R190, SRZ ;  /* 0x0000000000be7805 */ /* 0x000fe2000001ff00 */
[----:B------:R1:W-:Y:S01]  /*0670*/  STL [R1+0x30], RZ ;  /* 0x000030ff01007387 */ /* 0x0003e20000100800 */
[----:B------:R-:W-:-:S02]  /*0680*/  CS2R R188, SRZ ;  /* 0x0000000000bc7805 */ /* 0x000fc4000001ff00 */
[----:B------:R-:W-:Y:S01]  /*0690*/  CS2R R186, SRZ ;  /* 0x0000000000ba7805 */ /* 0x000fe2000001ff00 */
[----:B------:R-:W-:Y:S01]  /*06a0*/  IMAD.MOV.U32 R0, RZ, RZ, RZ ;  /* 0x000000ffff007224 */ /* 0x000fe200078e00ff */
        /* <DEDUP_REMOVED lines=18> */
[----:B------:R-:W-:Y:S02]  /*07d0*/  UPLOP3.LUT UP1, UPT, UPT, UPT, UPT, 0x40, 0x4 ;  /* 0x000000000004789c */ /* 0x000fe40003f2e870 */
[----:B------:R1:W-:Y:S01]  /*07e0*/  STL [R1+0x28], RZ ;  /* 0x000028ff01007387 */ /* 0x0003e20000100800 */
[----:B------:R-:W2:Y:S03]  /*07f0*/  LDCU UR7, c[0x0][0x408] ;  /* 0x00008100ff0777ac */ /* 0x000ea60008000800 */
[----:B------:R1:W-:Y:S01]  /*0800*/  STL [R1+0x24], RZ ;  /* 0x000024ff01007387 */ /* 0x0003e20000100800 */
[----:B------:R-:W3:Y:S03]  /*0810*/  LDCU UR19, c[0x0][0x388] ;  /* 0x00007100ff1377ac */ /* 0x000ee60008000800 */
[----:B------:R1:W-:Y:S01]  /*0820*/  STL [R1+0x10], RZ ;  /* 0x000010ff01007387 */ /* 0x0003e20000100800 */
[----:B------:R-:W4:Y:S03]  /*0830*/  LDCU.U8 UR18, c[0x0][0x410] ;  /* 0x00008200ff1277ac */ /* 0x000f260008000000 */
[----:B------:R1:W-:Y:S01]  /*0840*/  STL [R1+0xc], RZ ;  /* 0x00000cff01007387 */ /* 0x0003e20000100800 */
[----:B------:R-:W1:Y:S03]  /*0850*/  LDCU UR26, c[0x0][0x400] ;  /* 0x00008000ff1a77ac */ /* 0x000e660008000800 */
[----:B------:R0:W-:Y:S01]  /*0860*/  STL [R1+0x8], RZ ;  /* 0x000008ff01007387 */ /* 0x0001e20000100800 */
[----:B------:R-:W1:Y:S03]  /*0870*/  LDCU.64 UR28, c[0x0][0x468] ;  /* 0x00008d00ff1c77ac */ /* 0x000e660008000a00 */
[----:B------:R0:W-:Y:S01]  /*0880*/  STL [R1+0x4], RZ ;  /* 0x000004ff01007387 */ /* 0x0001e20000100800 */
[----:B------:R-:W1:Y:S03]  /*0890*/  LDCU.64 UR8, c[0x0][0x478] ;  /* 0x00008f00ff0877ac */ /* 0x000e660008000a00 */
[----:B------:R1:W-:Y:S01]  /*08a0*/  STL [R1], RZ ;  /* 0x000000ff01007387 */ /* 0x0003e20000100800 */
[----:B------:R-:W-:-:S02]  /*08b0*/  CS2R R32, SRZ ;  /* 0x0000000000207805 */ /* 0x000fc4000001ff00 */
[----:B------:R-:W-:Y:S02]  /*08c0*/  CS2R R34, SRZ ;  /* 0x0000000000227805 */ /* 0x000fe4000001ff00 */
[----:B------:R-:W-:Y:S01]  /*08d0*/  CS2R R36, SRZ ;  /* 0x0000000000247805 */ /* 0x000fe2000001ff00 */
[----:B0-----:R-:W5:Y:S01]  /*08e0*/  LDG.E.128 R48, desc[UR10][R2.64] ;  /* 0x0000000a02307981 */ /* 0x001f62000c1e1d00 */
[----:B------:R-:W-:Y:S02]  /*08f0*/  CS2R R38, SRZ ;  /* 0x0000000000267805 */ /* 0x000fe4000001ff00 */
[----:B------:R-:W-:Y:S01]  /*0900*/  CS2R R40, SRZ ;  /* 0x0000000000287805 */ /* 0x000fe2000001ff00 */
[----:B------:R-:W-:Y:S01]  /*0910*/  IMAD.MOV.U32 R42, RZ, RZ, RZ ;  /* 0x000000ffff2a7224 */ /* 0x000fe200078e00ff */
[----:B------:R-:W5:Y:S01]  /*0920*/  LDG.E.128 R52, desc[UR10][R2.64+0x1000] ;  /* 0x0010000a02347981 */ /* 0x000f62000c1e1d00 */
[----:B------:R-:W0:Y:S03]  /*0930*/  LDCU.128 UR12, c[0x0][0x3c0] ;  /* 0x00007800ff0c77ac */ /* 0x000e260008000c00 */
[----:B------:R-:W5:Y:S01]  /*0940*/  LDG.E.128 R56, desc[UR10][R2.64+0x2000] ;  /* 0x0020000a02387981 */ /* 0x000f62000c1e1d00 */
[----:B------:R-:W0:Y:S03]  /*0950*/  LDCU.64 UR20, c[0x0][0x438] ;  /* 0x00008700ff1477ac */ /* 0x000e260008000a00 */
[----:B------:R-:W5:Y:S01]  /*0960*/  LDG.E.128 R60, desc[UR10][R2.64+0x3000] ;  /* 0x0030000a023c7981 */ /* 0x000f62000c1e1d00 */
[----:B------:R-:W0:Y:S03]  /*0970*/  LDCU.64 UR22, c[0x0][0x380] ;  /* 0x00007000ff1677ac */ /* 0x000e260008000a00 */
[----:B------:R-:W5:Y:S01]  /*0980*/  LDG.E.128 R64, desc[UR10][R2.64+0x4000] ;  /* 0x0040000a02407981 */ /* 0x000f62000c1e1d00 */
[----:B------:R-:W0:Y:S03]  /*0990*/  LDCU.64 UR24, c[0x0][0x470] ;  /* 0x00008e00ff1877ac */ /* 0x000e260008000a00 */
[----:B------:R-:W5:Y:S04]  /*09a0*/  LDG.E.128 R68, desc[UR10][R2.64+0x5000] ;  /* 0x0050000a02447981 */ /* 0x000f68000c1e1d00 */
[----:B------:R2:W5:Y:S04]  /*09b0*/  LDG.E.128 R72, desc[UR10][R2.64+0x6000] ;  /* 0x0060000a02487981 */ /* 0x000568000c1e1d00 */
[----:B------:R-:W5:Y:S04]  /*09c0*/  LDG.E.128 R76, desc[UR10][R4.64] ;  /* 0x0000000a044c7981 */ /* 0x000f68000c1e1d00 */
[----:B------:R-:W5:Y:S01]  /*09d0*/  LDG.E.128 R80, desc[UR10][R4.64+0x1000] ;  /* 0x0010000a04507981 */ /* 0x000f62000c1e1d00 */
[----:B--2---:R-:W-:-:S03]  /*09e0*/  CS2R R2, SRZ ;  /* 0x0000000000027805 */ /* 0x004fc6000001ff00 */
[----:B------:R-:W5:Y:S04]  /*09f0*/  LDG.E.128 R84, desc[UR10][R4.64+0x2000] ;  /* 0x0020000a04547981 */ /* 0x000f68000c1e1d00 */
[----:B------:R-:W5:Y:S04]  /*0a00*/  LDG.E.128 R88, desc[UR10][R4.64+0x3000] ;  /* 0x0030000a04587981 */ /* 0x000f68000c1e1d00 */
[----:B------:R-:W5:Y:S04]  /*0a10*/  LDG.E.128 R92, desc[UR10][R4.64+0x4000] ;  /* 0x0040000a045c7981 */ /* 0x000f68000c1e1d00 */
[----:B------:R-:W5:Y:S04]  /*0a20*/  LDG.E.128 R96, desc[UR10][R4.64+0x5000] ;  /* 0x0050000a04607981 */ /* 0x000f68000c1e1d00 */
[----:B------:R2:W5:Y:S02]  /*0a30*/  LDG.E.128 R100, desc[UR10][R4.64+0x6000] ;  /* 0x0060000a04647981 */ /* 0x000564000c1e1d00 */
[----:B01234-:R-:W-:-:S07]  /*0a40*/  CS2R R4, SRZ ;  /* 0x0000000000047805 */ /* 0x01ffce000001ff00 */
.L_x_2035:
[----:B------:R-:W-:Y:S01]  /*0a50*/  UIMAD UR5, UR4, UR19, URZ ;  /* 0x00000013040572a4 */ /* 0x000fe2000f8e02ff */
[----:B0-----:R-:W0:Y:S01]  /*0a60*/  LDC.64 R204, c[0x0][0x3a8] ;  /* 0x0000ea00ffcc7b82 */ /* 0x001e220000000a00 */
[----:B--2---:R-:W2:Y:S02]  /*0a70*/  LDL.LU R185, [R1+0x14] ;  /* 0x0000140001b97983 */ /* 0x004ea40000300800 */
[----:B------:R-:W-:Y:S02]  /*0a80*/  USHF.R.S32.HI UR6, URZ, 0x1f, UR5 ;  /* 0x0000001fff067899 */ /* 0x000fe40008011405 */
[----:B---3--:R-:W3:Y:S01]  /*0a90*/  LDL.LU R184, [R1+0x18] ;  /* 0x0000180001b87983 */ /* 0x008ee20000300800 */
[----:B------:R-:W-:Y:S02]  /*0aa0*/  UIMAD.WIDE UR16, UR4, 0x4, UR14 ;  /* 0x00000004041078a5 */ /* 0x000fe4000f8e020e */
[----:B------:R-:W-:Y:S01]  /*0ab0*/  ULEA.HI UR6, UR6, UR5, URZ, 0x2 ;  /* 0x0000000506067291 */ /* 0x000fe2000f8f10ff */
[----:B-1----:R-:W1:Y:S01]  /*0ac0*/  LDC.64 R202, c[0x0][0x430] ;  /* 0x00010c00ffca7b82 */ /* 0x002e620000000a00 */
[----:B------:R-:W-:Y:S01]  /*0ad0*/  STL [R1+0x60], R16 ;  /* 0x0000601001007387 */ /* 0x000fe20000100800 */
[----:B------:R-:W-:Y:S01]  /*0ae0*/  ISETP.NE.U32.AND P0, PT, RZ, UR20, PT ;  /* 0x00000014ff007c0c */ /* 0x000fe2000bf05070 */
[----:B------:R-:W-:Y:S01]  /*0af0*/  IMAD.U32 R104, RZ, RZ, UR16 ;  /* 0x00000010ff687e24 */ /* 0x000fe2000f8e00ff */
[----:B------:R-:W-:Y:S01]  /*0b00*/  ISETP.NE.U32.AND P1, PT, RZ, UR24, PT ;  /* 0x00000018ff007c0c */ /* 0x000fe2000bf25070 */
[----:B------:R-:W-:Y:S01]  /*0b10*/  IMAD.U32 R44, RZ, RZ, UR6 ;  /* 0x00000006ff2c7e24 */ /* 0x000fe2000f8e00ff */
[----:B----4-:R4:W-:Y:S01]  /*0b20*/  STL [R1+0x5c], R15 ;  /* 0x00005c0f01007387 */ /* 0x0109e20000100800 */
[----:B------:R-:W-:Y:S01]  /*0b30*/  MOV R105, UR17 ;  /* 0x0000001100697c02 */ /* 0x000fe20008000f00 */
[----:B------:R-:W1:Y:S02]  /*0b40*/  LDC.64 R158, c[0x0][0x3b0] ;  /* 0x0000ec00ff9e7b82 */ /* 0x000e640000000a00 */
[----:B------:R-:W-:-:S02]  /*0b50*/  LEA.HI.SX32 R43, R44, R251, 0x1e ;  /* 0x000000fb2c2b7211 */ /* 0x000fc400078ff2ff */
[----:B------:R-:W-:Y:S01]  /*0b60*/  ISETP.NE.AND.EX P0, PT, RZ, UR21, PT, P0 ;  /* 0x00000015ff007c0c */ /* 0x000fe2000bf05300 */
[----:B------:R1:W3:Y:S02]  /*0b70*/  LDG.E R47, desc[UR10][R104.64] ;  /* 0x0000000a682f7981 */ /* 0x0002e4000c1e1900 */
[----:B------:R-:W-:Y:S01]  /*0b80*/  VIADD R114, R43, 0x300 ;  /* 0x000003002b727836 */ /* 0x000fe20000000000 */
[----:B------:R-:W1:Y:S01]  /*0b90*/  LDC.64 R200, c[0x0][0x428] ;  /* 0x00010a00ffc87b82 */ /* 0x000e620000000a00 */
[----:B----4-:R-:W4:Y:S02]  /*0ba0*/  LDL.LU R15, [R1+0x1c] ;  /* 0x00001c00010f7983 */ /* 0x010f240000300800 */
[----:B0-----:R-:W-:-:S06]  /*0bb0*/  IMAD.WIDE.U32 R122, R114, 0x8, R204 ;  /* 0x00000008727a7825 */ /* 0x001fcc00078e00cc */
[----:B------:R-:W2:Y:S01]  /*0bc0*/  LDG.E.64 R122, desc[UR10][R122.64] ;  /* 0x0000000a7a7a7981 */ /* 0x000ea2000c1e1b00 */
[----:B-1----:R-:W-:Y:S01]  /*0bd0*/  IMAD.WIDE.U32 R116, R114, 0x8, R202 ;  /* 0x0000000872747825 */ /* 0x002fe200078e00ca */
[----:B------:R-:W-:Y:S01]  /*0be0*/  ISETP.NE.AND.EX P1, PT, RZ, UR25, PT, P1 ;  /* 0x00000019ff007c0c */ /* 0x000fe2000bf25310 */
[----:B------:R-:W0:Y:S04]  /*0bf0*/  @P0 LDC.64 R112, c[0x0][0x438] ;  /* 0x00010e00ff700b82 */ /* 0x000e280000000a00 */
[----:B------:R-:W3:Y:S04]  /*0c00*/  LDG.E.64 R116, desc[UR10][R116.64] ;  /* 0x0000000a74747981 */ /* 0x000ee8000c1e1b00 */
[----:B------:R-:W1:Y:S08]  /*0c10*/  @P0 LDC.64 R108, c[0x0][0x438] ;  /* 0x00010e00ff6c0b82 */ /* 0x000e700000000a00 */
[----:B------:R-:W1:Y:S08]  /*0c20*/  @P1 LDC.64 R110, c[0x0][0x3b8] ;  /* 0x0000ee00ff6e1b82 */ /* 0x000e700000000a00 */
[----:B------:R-:W1:Y:S01]  /*0c30*/  @P1 LDC.64 R104, c[0x0][0x3b8] ;  /* 0x0000ee00ff681b82 */ /* 0x000e620000000a00 */
[----:B------:R-:W-:-:S02]  /*0c40*/  VIADD R176, R43, 0x400 ;  /* 0x000004002bb07836 */ /* 0x000fc40000000000 */
[----:B0-----:R-:W-:-:S04]  /*0c50*/  @P0 IMAD.WIDE.U32 R112, R114, 0x8, R112 ;  /* 0x0000000872700825 */ /* 0x001fc800078e0070 */
[C---:B-1----:R-:W-:Y:S01]  /*0c60*/  @P0 IMAD.WIDE.U32 R108, R176.reuse, 0x8, R108 ;  /* 0x00000008b06c0825 */ /* 0x042fe200078e006c */
[----:B-----5:R0:W5:Y:S01]  /*0c70*/  @P0 LDG.E.64 R142, desc[UR10][R112.64] ;  /* 0x0000000a708e0981 */ /* 0x020162000c1e1b00 */
[----:B------:R-:W-:Y:S01]  /*0c80*/  UIMAD.WIDE UR16, UR4, 0x4, UR12 ;  /* 0x00000004041078a5 */ /* 0x000fe2000f8e020c */
[----:B------:R-:W1:Y:S02]  /*0c90*/  @P0 LDC.64 R120, c[0x0][0x438] ;  /* 0x00010e00ff780b82 */ /* 0x000e640000000a00 */
[----:B------:R0:W5:Y:S01]  /*0ca0*/  @P0 LDG.E.64 R144, desc[UR10][R108.64] ;  /* 0x0000000a6c900981 */ /* 0x000162000c1e1b00 */
[----:B------:R-:W-:Y:S01]  /*0cb0*/  @P1 IMAD.WIDE.U32 R110, R176, 0x4, R110 ;  /* 0x00000004b06e1825 */ /* 0x000fe200078e006e */
[----:B------:R-:W-:-:S04]  /*0cc0*/  ISETP.NE.AND P3, PT, RZ, UR18, PT ;  /* 0x00000012ff007c0c */ /* 0x000fc8000bf65270 */
[----:B------:R-:W1:Y:S01]  /*0cd0*/  @P1 LDC.64 R154, c[0x0][0x3b8] ;  /* 0x0000ee00ff9a1b82 */ /* 0x000e620000000a00 */
[C---:B0-----:R-:W-:Y:S01]  /*0ce0*/  IMAD.WIDE.U32 R112, R43.reuse, 0x4, R158 ;  /* 0x000000042b707825 */ /* 0x041fe200078e009e */
[----:B------:R0:W5:Y:S01]  /*0cf0*/  @P1 LDG.E R46, desc[UR10][R110.64] ;  /* 0x0000000a6e2e1981 */ /* 0x000162000c1e1900 */
[C---:B------:R-:W-:Y:S02]  /*0d00*/  IADD3 R109, PT, PT, R43.reuse, 0x500, RZ ;  /* 0x000005002b6d7810 */ /* 0x040fe40007ffe0ff */
[----:B------:R-:W-:Y:S01]  /*0d10*/  @P1 IMAD.WIDE.U32 R104, R114, 0x4, R104 ;  /* 0x0000000472681825 */ /* 0x000fe200078e0068 */
[----:B------:R0:W5:Y:S03]  /*0d20*/  LDG.E R135, desc[UR10][R112.64] ;  /* 0x0000000a70877981 */ /* 0x000166000c1e1900 */
[C---:B------:R-:W-:Y:S01]  /*0d30*/  VIADD R108, R43.reuse, 0x200 ;  /* 0x000002002b6c7836 */ /* 0x040fe20000000000 */
[----:B------:R0:W5:Y:S01]  /*0d40*/  @P1 LDG.E R45, desc[UR10][R104.64] ;  /* 0x0000000a682d1981 */ /* 0x000162000c1e1900 */
[----:B------:R-:W-:-:S02]  /*0d50*/  VIADD R44, R43, 0x100 ;  /* 0x000001002b2c7836 */ /* 0x000fc40000000000 */
[----:B0-----:R-:W-:Y:S02]  /*0d60*/  VIADD R110, R43, 0x600 ;  /* 0x000006002b6e7836 */ /* 0x001fe40000000000 */
[----:B------:R-:W-:-:S04]  /*0d70*/  IMAD.WIDE.U32 R164, R176, 0x8, R204 ;  /* 0x00000008b0a47825 */ /* 0x000fc800078e00cc */
[----:B------:R-:W-:-:S04]  /*0d80*/  IMAD.WIDE.U32 R166, R176, 0x8, R200 ;  /* 0x00000008b0a67825 */ /* 0x000fc800078e00c8 */
[----:B------:R-:W-:-:S04]  /*0d90*/  IMAD.WIDE.U32 R106, R176, 0x8, R202 ;  /* 0x00000008b06a7825 */ /* 0x000fc800078e00ca */
[----:B------:R-:W-:Y:S01]  /*0da0*/  IMAD.WIDE.U32 R150, R114, 0x8, R200 ;  /* 0x0000000872967825 */ /* 0x000fe200078e00c8 */
[----:B------:R-:W-:Y:S01]  /*0db0*/  MOV R193, UR17 ;  /* 0x0000001100c17c02 */ /* 0x000fe20008000f00 */
[----:B------:R-:W4:Y:S02]  /*0dc0*/  LDG.E.64 R106, desc[UR10][R106.64] ;  /* 0x0000000a6a6a7981 */ /* 0x000f24000c1e1b00 */
[--C-:B------:R-:W-:Y:S02]  /*0dd0*/  IMAD.WIDE.U32 R112, R108, 0x4, R158.reuse ;  /* 0x000000046c707825 */ /* 0x100fe400078e009e */
[----:B------:R-:W4:Y:S02]  /*0de0*/  LDG.E.64 R150, desc[UR10][R150.64] ;  /* 0x0000000a96967981 */ /* 0x000f24000c1e1b00 */
[--C-:B------:R-:W-:Y:S02]  /*0df0*/  IMAD.WIDE.U32 R104, R114, 0x4, R158.reuse ;  /* 0x0000000472687825 */ /* 0x100fe400078e009e */
[----:B------:R-:W5:Y:S02]  /*0e00*/  LDG.E R112, desc[UR10][R112.64] ;  /* 0x0000000a70707981 */ /* 0x000f64000c1e1900 */
[----:B------:R-:W-:-:S02]  /*0e10*/  IMAD.WIDE.U32 R176, R176, 0x4, R158 ;  /* 0x00000004b0b07825 */ /* 0x000fc400078e009e */
[----:B------:R-:W4:Y:S02]  /*0e20*/  LDG.E.64 R164, desc[UR10][R164.64] ;  /* 0x0000000aa4a47981 */ /* 0x000f24000c1e1b00 */
[--C-:B------:R-:W-:Y:S02]  /*0e30*/  IMAD.WIDE.U32 R162, R44, 0x4, R158.reuse ;  /* 0x000000042ca27825 */ /* 0x100fe400078e009e */
[----:B------:R-:W5:Y:S02]  /*0e40*/  LDG.E R111, desc[UR10][R176.64] ;  /* 0x0000000ab06f7981 */ /* 0x000f64000c1e1900 */
[--C-:B------:R-:W-:Y:S02]  /*0e50*/  IMAD.WIDE.U32 R160, R109, 0x4, R158.reuse ;  /* 0x000000046da07825 */ /* 0x100fe400078e009e */
[----:B------:R-:W4:Y:S02]  /*0e60*/  LDG.E.64 R166, desc[UR10][R166.64] ;  /* 0x0000000aa6a67981 */ /* 0x000f24000c1e1b00 */
[----:B------:R-:W-:-:S02]  /*0e70*/  IMAD.WIDE.U32 R158, R110, 0x4, R158 ;  /* 0x000000046e9e7825 */ /* 0x000fc400078e009e */
[----:B------:R0:W5:Y:S04]  /*0e80*/  LDG.E R113, desc[UR10][R160.64] ;  /* 0x0000000aa0717981 */ /* 0x000168000c1e1900 */
[----:B------:R1:W5:Y:S01]  /*0e90*/  LDG.E R114, desc[UR10][R158.64] ;  /* 0x0000000a9e727981 */ /* 0x000362000c1e1900 */
[----:B------:R-:W-:Y:S01]  /*0ea0*/  IMAD.U32 R192, RZ, RZ, UR16 ;  /* 0x00000010ffc07e24 */ /* 0x000fe2000f8e00ff */
[--C-:B--2---:R-:W-:Y:S01]  /*0eb0*/  SHF.R.U32.HI R179, RZ, 0x10, R123.reuse ;  /* 0x00000010ffb37819 */ /* 0x104fe2000001167b */
[----:B0-----:R-:W-:Y:S01]  /*0ec0*/  IMAD.MOV.U32 R160, RZ, RZ, R122 ;  /* 0x000000ffffa07224 */ /* 0x001fe200078e007a */
[--C-:B-1----:R-:W-:Y:S01]  /*0ed0*/  SHF.R.U64 R158, R122, 0x10, R123.reuse ;  /* 0x000000107a9e7819 */ /* 0x102fe2000000127b */
[----:B------:R-:W-:Y:S02]  /*0ee0*/  IMAD.MOV.U32 R176, RZ, RZ, R123 ;  /* 0x000000ffffb07224 */ /* 0x000fe400078e007b */
[----:B------:R-:W2:Y:S01]  /*0ef0*/  LDG.E R192, desc[UR10][R192.64] ;  /* 0x0000000ac0c07981 */ /* 0x000ea2000c1e1900 */
[----:B------:R-:W0:Y:S01]  /*0f00*/  @P1 LDC.64 R122, c[0x0][0x3b8] ;  /* 0x0000ee00ff7a1b82 */ /* 0x000e220000000a00 */
[----:B---3--:R-:W-:Y:S01]  /*0f10*/  IMAD.MOV.U32 R183, RZ, RZ, R116 ;  /* 0x000000ffffb77224 */ /* 0x008fe200078e0074 */
[--C-:B------:R-:W-:Y:S01]  /*0f20*/  SHF.R.U64 R159, R116, 0x10, R117.reuse ;  /* 0x00000010749f7819 */ /* 0x100fe20000001275 */
[--C-:B------:R-:W-:Y:S01]  /*0f30*/  IMAD.MOV.U32 R182, RZ, RZ, R117.reuse ;  /* 0x000000ffffb67224 */ /* 0x100fe200078e0075 */
[----:B------:R-:W-:Y:S01]  /*0f40*/  SHF.R.U32.HI R180, RZ, 0x10, R117 ;  /* 0x00000010ffb47819 */ /* 0x000fe20000011675 */
[----:B------:R-:W-:Y:S01]  /*0f50*/  IMAD.U32 R183, R183, 0x10000, RZ ;  /* 0x00010000b7b77824 */ /* 0x000fe200078e00ff */
[----:B------:R-:W5:Y:S01]  /*0f60*/  LDG.E R134, desc[UR10][R162.64] ;  /* 0x0000000aa2867981 */ /* 0x000f62000c1e1900 */
[----:B------:R-:W-:-:S02]  /*0f70*/  IMAD.U32 R182, R182, 0x10000, RZ ;  /* 0x00010000b6b67824 */ /* 0x000fc400078e00ff */
[----:B------:R-:W-:Y:S02]  /*0f80*/  FADD.FTZ R185, R183, R185 ;  /* 0x000000b9b7b97221 */ /* 0x000fe40000010000 */
[----:B----4-:R-:W-:Y:S01]  /*0f90*/  FADD.FTZ R15, R182, R15 ;  /* 0x0000000fb60f7221 */ /* 0x010fe20000010000 */
[----:B0-----:R-:W-:-:S05]  /*0fa0*/  @P1 IMAD.WIDE.U32 R122, R108, 0x4, R122 ;  /* 0x000000046c7a1825 */ /* 0x001fca00078e007a */
[----:B------:R0:W5:Y:S02]  /*0fb0*/  @P1 LDG.E R119, desc[UR10][R122.64] ;  /* 0x0000000a7a771981 */ /* 0x000164000c1e1900 */
[----:B0-----:R-:W-:Y:S02]  /*0fc0*/  SHF.L.U32 R122, R159, 0x10, RZ ;  /* 0x000000109f7a7819 */ /* 0x001fe400000006ff */
[----:B------:R-:W-:Y:S03]  /*0fd0*/  STL [R1+0x14], R185 ;  /* 0x000014b901007387 */ /* 0x000fe60000100800 */
[----:B------:R-:W-:Y:S01]  /*0fe0*/  FADD.FTZ R184, R122, R184 ;  /* 0x000000b87ab87221 */ /* 0x000fe20000010000 */
[----:B------:R-:W3:Y:S04]  /*0ff0*/  LDL.LU R16, [R1+0x20] ;  /* 0x0000200001107983 */ /* 0x000ee80000300800 */
[----:B------:R-:W-:Y:S04]  /*1000*/  STL [R1+0x18], R184 ;  /* 0x000018b801007387 */ /* 0x000fe80000100800 */
[----:B------:R0:W-:Y:S04]  /*1010*/  STL [R1+0x1c], R15 ;  /* 0x00001c0f01007387 */ /* 0x0001e80000100800 */
[----:B0-----:R-:W4:Y:S01]  /*1020*/  LDL.LU R15, [R1+0x2c] ;  /* 0x00002c00010f7983 */ /* 0x001f220000300800 */
[----:B------:R-:W-:-:S05]  /*1030*/  @P0 IMAD.WIDE.U32 R120, R43, 0x8, R120 ;  /* 0x000000082b780825 */ /* 0x000fca00078e0078 */
[----:B------:R0:W5:Y:S02]  /*1040*/  @P0 LDG.E.64 R146, desc[UR10][R120.64] ;  /* 0x0000000a78920981 */ /* 0x000164000c1e1b00 */
[----:B0-----:R-:W0:Y:S01]  /*1050*/  @P1 LDC.64 R120, c[0x0][0x3b8] ;  /* 0x0000ee00ff781b82 */ /* 0x001e220000000a00 */
[----:B------:R-:W-:Y:S01]  /*1060*/  R2UR UR16, R47 ;  /* 0x000000002f1072ca */ /* 0x000fe200000e0000 */
[----:B------:R-:W-:Y:S02]  /*1070*/  IMAD.U32 R158, R158, 0x10000, RZ ;  /* 0x000100009e9e7824 */ /* 0x000fe400078e00ff */
[----:B------:R-:W-:Y:S01]  /*1080*/  IMAD.U32 R176, R176, 0x10000, RZ ;  /* 0x00010000b0b07824 */ /* 0x000fe200078e00ff */
[----:B------:R-:W-:Y:S02]  /*1090*/  SHF.R.U64 R181, R150, 0x10, R151 ;  /* 0x0000001096b57819 */ /* 0x000fe40000001297 */
[----:B------:R-:W-:Y:S01]  /*10a0*/  SHF.L.U32 R160, R160, 0x10, RZ ;  /* 0x00000010a0a07819 */ /* 0x000fe200000006ff */
[----:B------:R-:W-:-:S02]  /*10b0*/  IMAD.U32 R180, R180, 0x10000, RZ ;  /* 0x00010000b4b47824 */ /* 0x000fc400078e00ff */
[----:B------:R-:W-:Y:S01]  /*10c0*/  FMUL.FTZ R117, R88, R183 ;  /* 0x000000b758757220 */ /* 0x000fe20000410000 */
[----:B0-----:R-:W-:Y:S01]  /*10d0*/  @P1 IMAD.WIDE.U32 R120, R44, 0x4, R120 ;  /* 0x000000042c781825 */ /* 0x001fe200078e0078 */
[----:B------:R-:W5:Y:S04]  /*10e0*/  LDG.E R47, desc[UR10][R104.64] ;  /* 0x0000000a682f7981 */ /* 0x000f68000c1e1900 */
[----:B------:R0:W5:Y:S01]  /*10f0*/  @P1 LDG.E R118, desc[UR10][R120.64] ;  /* 0x0000000a78761981 */ /* 0x000162000c1e1900 */
[----:B------:R-:W-:Y:S02]  /*1100*/  IMAD.U32 R181, R181, 0x10000, RZ ;  /* 0x00010000b5b57824 */ /* 0x000fe400078e00ff */
[----:B------:R-:W-:Y:S02]  /*1110*/  IMAD.MOV.U32 R177, RZ, RZ, R151 ;  /* 0x000000ffffb17224 */ /* 0x000fe400078e0097 */
[----:B------:R-:W-:-:S04]  /*1120*/  IMAD.WIDE.U32 R168, R43, 0x8, R204 ;  /* 0x000000082ba87825 */ /* 0x000fc800078e00cc */
[----:B------:R-:W-:-:S04]  /*1130*/  IMAD.WIDE.U32 R156, R43, 0x8, R202 ;  /* 0x000000082b9c7825 */ /* 0x000fc800078e00ca */
[----:B0-----:R-:W-:Y:S01]  /*1140*/  FMUL.FTZ R121, R89, R122 ;  /* 0x0000007a59797220 */ /* 0x001fe20000410000 */
[----:B------:R-:W-:Y:S01]  /*1150*/  FADD.FTZ R0, R181, R0 ;  /* 0x00000000b5007221 */ /* 0x000fe20000010000 */
[----:B--2---:R-:W-:Y:S01]  /*1160*/  FSEL R192, R192, RZ, !P3 ;  /* 0x000000ffc0c07208 */ /* 0x004fe20005800000 */
[----:B------:R-:W2:Y:S01]  /*1170*/  LDG.E.64 R168, desc[UR10][R168.64] ;  /* 0x0000000aa8a87981 */ /* 0x000ea2000c1e1b00 */
[----:B------:R-:W-:Y:S01]  /*1180*/  MOV R161, R150 ;  /* 0x0000009600a17202 */ /* 0x000fe20000000f00 */
[----:B------:R-:W-:Y:S01]  /*1190*/  IMAD.WIDE.U32 R170, R43, 0x8, R200 ;  /* 0x000000082baa7825 */ /* 0x000fe200078e00c8 */
[----:B------:R-:W0:Y:S03]  /*11a0*/  @P0 LDC.64 R104, c[0x0][0x438] ;  /* 0x00010e00ff680b82 */ /* 0x000e260000000a00 */
[----:B------:R-:W-:Y:S01]  /*11b0*/  FADD.FTZ R120, -R192, R158 ;  /* 0x0000009ec0787221 */ /* 0x000fe20000010100 */
[----:B---3--:R-:W-:-:S03]  /*11c0*/  FADD.FTZ R16, R180, R16 ;  /* 0x00000010b4107221 */ /* 0x008fc60000010000 */
[----:B------:R-:W-:Y:S01]  /*11d0*/  FMUL.FTZ R120, R120, UR16 ;  /* 0x0000001078787c20 */ /* 0x000fe20008410000 */
[-C--:B------:R-:W-:Y:S01]  /*11e0*/  FFMA.FTZ R121, R61, R181.reuse, R121 ;  /* 0x000000b53d797223 */ /* 0x080fe20000010079 */
[----:B------:R-:W-:Y:S01]  /*11f0*/  FADD.FTZ R116, -R192, R160 ;  /* 0x000000a0c0747221 */ /* 0x000fe20000010100 */
[----:B------:R-:W-:Y:S01]  /*1200*/  SHF.L.U32 R123, R177, 0x10, RZ ;  /* 0x00000010b17b7819 */ /* 0x000fe200000006ff */
[----:B------:R-:W-:Y:S01]  /*1210*/  FFMA.FTZ R240, R120, R122, R240 ;  /* 0x0000007a78f07223 */ /* 0x000fe200000100f0 */
[----:B------:R-:W-:Y:S01]  /*1220*/  FADD.FTZ R122, -R192, R176 ;  /* 0x000000b0c07a7221 */ /* 0x000fe20000010100 */
[----:B------:R-:W-:Y:S01]  /*1230*/  FFMA.FTZ R29, R120, R181, R29 ;  /* 0x000000b5781d7223 */ /* 0x000fe2000001001d */
[----:B------:R-:W-:Y:S01]  /*1240*/  FMUL.FTZ R116, R116, UR16 ;  /* 0x0000001074747c20 */ /* 0x000fe20008410000 */
[----:B------:R-:W1:Y:S01]  /*1250*/  @P1 LDC.64 R176, c[0x0][0x3b8] ;  /* 0x0000ee00ffb01b82 */ /* 0x000e620000000a00 */
[----:B------:R-:W-:Y:S01]  /*1260*/  FMUL.FTZ R122, R122, UR16 ;  /* 0x000000107a7a7c20 */ /* 0x000fe20008410000 */
[-C--:B------:R-:W-:Y:S01]  /*1270*/  FMUL.FTZ R181, R90, R182.reuse ;  /* 0x000000b65ab57220 */ /* 0x080fe20000410000 */
[----:B------:R-:W3:Y:S02]  /*1280*/  LDG.E.64 R156, desc[UR10][R156.64] ;  /* 0x0000000a9c9c7981 */ /* 0x000ee4000c1e1b00 */
[----:B------:R-:W-:Y:S01]  /*1290*/  FFMA.FTZ R241, R122, R182, R241 ;  /* 0x000000b67af17223 */ /* 0x000fe200000100f1 */
[----:B------:R-:W-:Y:S01]  /*12a0*/  IMAD.MOV.U32 R182, RZ, RZ, R106 ;  /* 0x000000ffffb67224 */ /* 0x000fe200078e006a */
[----:B------:R-:W3:Y:S01]  /*12b0*/  LDG.E.64 R170, desc[UR10][R170.64] ;  /* 0x0000000aaaaa7981 */ /* 0x000ee2000c1e1b00 */
[----:B------:R-:W-:-:S02]  /*12c0*/  IMAD.U32 R161, R161, 0x10000, RZ ;  /* 0x00010000a1a17824 */ /* 0x000fc400078e00ff */
[----:B------:R-:W-:Y:S01]  /*12d0*/  IMAD.WIDE.U32 R172, R44, 0x8, R204 ;  /* 0x000000082cac7825 */ /* 0x000fe200078e00cc */
[----:B------:R-:W-:Y:S01]  /*12e0*/  SHF.R.U32.HI R178, RZ, 0x10, R151 ;  /* 0x00000010ffb27819 */ /* 0x000fe20000011697 */
[----:B------:R-:W2:Y:S02]  /*12f0*/  @P0 LDC.64 R158, c[0x0][0x438] ;  /* 0x00010e00ff9e0b82 */ /* 0x000ea40000000a00 */
[----:B------:R-:W-:Y:S02]  /*1300*/  IMAD.U32 R182, R182, 0x10000, RZ ;  /* 0x00010000b6b67824 */ /* 0x000fe400078e00ff */
[----:B------:R-:W-:Y:S01]  /*1310*/  FFMA.FTZ R239, R116, R183, R239 ;  /* 0x000000b774ef7223 */ /* 0x000fe200000100ef */
[----:B------:R-:W-:Y:S01]  /*1320*/  FADD.FTZ R2, R161, R2 ;  /* 0x00000002a1027221 */ /* 0x000fe20000010000 */
[----:B------:R-:W2:Y:S01]  /*1330*/  LDL.LU R183, [R1+0x30] ;  /* 0x0000300001b77983 */ /* 0x000ea20000300800 */
[----:B----4-:R-:W-:-:S03]  /*1340*/  FADD.FTZ R15, R182, R15 ;  /* 0x0000000fb60f7221 */ /* 0x010fc60000010000 */
[----:B------:R4:W-:Y:S01]  /*1350*/  STL [R1+0x20], R16 ;  /* 0x0000201001007387 */ /* 0x0009e20000100800 */
[-C--:B------:R-:W-:Y:S01]  /*1360*/  FFMA.FTZ R30, R116, R161.reuse, R30 ;  /* 0x000000a1741e7223 */ /* 0x080fe2000001001e */
[----:B------:R-:W-:Y:S01]  /*1370*/  FFMA.FTZ R117, R60, R161, R117 ;  /* 0x000000a13c757223 */ /* 0x000fe20000010075 */
[----:B------:R-:W-:Y:S01]  /*1380*/  IMAD.U32 R179, R179, 0x10000, RZ ;  /* 0x00010000b3b37824 */ /* 0x000fe200078e00ff */
[----:B------:R-:W0:Y:S01]  /*1390*/  @P1 LDC.64 R160, c[0x0][0x3b8] ;  /* 0x0000ee00ffa01b82 */ /* 0x000e220000000a00 */
[----:B------:R-:W-:Y:S01]  /*13a0*/  IMAD.WIDE.U32 R174, R44, 0x8, R200 ;  /* 0x000000082cae7825 */ /* 0x000fe200078e00c8 */
[----:B------:R-:W3:Y:S04]  /*13b0*/  LDG.E.64 R172, desc[UR10][R172.64] ;  /* 0x0000000aacac7981 */ /* 0x000ee8000c1e1b00 */
[----:B----4-:R-:W4:Y:S04]  /*13c0*/  LDL.LU R16, [R1+0x34] ;  /* 0x0000340001107983 */ /* 0x010f280000300800 */
[----:B------:R1:W-:Y:S02]  /*13d0*/  STL [R1+0x2c], R15 ;  /* 0x00002c0f01007387 */ /* 0x0003e40000100800 */
[----:B-1----:R-:W-:-:S04]  /*13e0*/  @P1 IMAD.WIDE.U32 R176, R110, 0x4, R176 ;  /* 0x000000046eb01825 */ /* 0x002fc800078e00b0 */
[----:B------:R-:W-:Y:S01]  /*13f0*/  FADD.FTZ R179, -R192, R179 ;  /* 0x000000b3c0b37221 */ /* 0x000fe20000010100 */
[----:B------:R-:W-:Y:S01]  /*1400*/  FADD.FTZ R186, R123, R186 ;  /* 0x000000ba7bba7221 */ /* 0x000fe20000010000 */
[-C--:B------:R-:W-:Y:S01]  /*1410*/  FFMA.FTZ R28, R122, R123.reuse, R28 ;  /* 0x0000007b7a1c7223 */ /* 0x080fe2000001001c */
[----:B------:R-:W-:Y:S01]  /*1420*/  IMAD.WIDE.U32 R152, R44, 0x8, R202 ;  /* 0x000000082c987825 */ /* 0x000fe200078e00ca */
[----:B------:R-:W3:Y:S04]  /*1430*/  LDG.E.64 R174, desc[UR10][R174.64] ;  /* 0x0000000aaeae7981 */ /* 0x000ee8000c1e1b00 */
[----:B------:R-:W3:Y:S01]  /*1440*/  LDL.LU R15, [R1+0x38] ;  /* 0x00003800010f7983 */ /* 0x000ee20000300800 */
[----:B------:R-:W-:Y:S01]  /*1450*/  FFMA.FTZ R123, R62, R123, R181 ;  /* 0x0000007b3e7b7223 */ /* 0x000fe200000100b5 */
[----:B------:R-:W-:-:S02]  /*1460*/  IMAD.U32 R181, R178, 0x10000, RZ ;  /* 0x00010000b2b57824 */ /* 0x000fc400078e00ff */
[----:B------:R-:W-:Y:S01]  /*1470*/  FMUL.FTZ R178, R179, UR16 ;  /* 0x00000010b3b27c20 */ /* 0x000fe20008410000 */
[----:B------:R1:W5:Y:S01]  /*1480*/  @P1 LDG.E R125, desc[UR10][R176.64] ;  /* 0x0000000ab07d1981 */ /* 0x000362000c1e1900 */
[----:B------:R-:W-:-:S03]  /*1490*/  FMUL.FTZ R179, R91, R180 ;  /* 0x000000b45bb37220 */ /* 0x000fc60000410000 */
[----:B------:R-:W3:Y:S01]  /*14a0*/  LDG.E.64 R152, desc[UR10][R152.64] ;  /* 0x0000000a98987981 */ /* 0x000ee2000c1e1b00 */
[----:B------:R-:W-:Y:S01]  /*14b0*/  FFMA.FTZ R242, R178, R180, R242 ;  /* 0x000000b4b2f27223 */ /* 0x000fe200000100f2 */
[----:B------:R-:W-:Y:S01]  /*14c0*/  IMAD.WIDE.U32 R162, R108, 0x8, R204 ;  /* 0x000000086ca27825 */ /* 0x000fe200078e00cc */
[----:B-1----:R-:W-:-:S03]  /*14d0*/  MOV R177, R164 ;  /* 0x000000a400b17202 */ /* 0x002fc60000000f00 */
[----:B------:R-:W-:Y:S01]  /*14e0*/  FADD.FTZ R187, R181, R187 ;  /* 0x000000bbb5bb7221 */ /* 0x000fe20000010000 */
[-C--:B------:R-:W-:Y:S01]  /*14f0*/  FFMA.FTZ R27, R178, R181.reuse, R27 ;  /* 0x000000b5b21b7223 */ /* 0x080fe2000001001b */
[----:B------:R-:W-:Y:S01]  /*1500*/  FFMA.FTZ R179, R63, R181, R179 ;  /* 0x000000b53fb37223 */ /* 0x000fe200000100b3 */
[--C-:B------:R-:W-:Y:S01]  /*1510*/  SHF.R.U64 R180, R164, 0x10, R165.reuse ;  /* 0x00000010a4b47819 */ /* 0x100fe200000012a5 */
[--C-:B------:R-:W-:Y:S01]  /*1520*/  IMAD.MOV.U32 R164, RZ, RZ, R165.reuse ;  /* 0x000000ffffa47224 */ /* 0x100fe200078e00a5 */
[----:B------:R-:W-:Y:S01]  /*1530*/  SHF.L.U32 R177, R177, 0x10, RZ ;  /* 0x00000010b1b17819 */ /* 0x000fe200000006ff */
[----:B------:R-:W-:Y:S01]  /*1540*/  IMAD.MOV.U32 R176, RZ, RZ, R166 ;  /* 0x000000ffffb07224 */ /* 0x000fe200078e00a6 */
[----:B------:R-:W-:Y:S01]  /*1550*/  SHF.R.U32.HI R184, RZ, 0x10, R165 ;  /* 0x00000010ffb87819 */ /* 0x000fe200000116a5 */
[----:B0-----:R-:W-:Y:S01]  /*1560*/  @P0 IMAD.WIDE.U32 R104, R44, 0x8, R104 ;  /* 0x000000082c680825 */ /* 0x001fe200078e0068 */
[--C-:B------:R-:W-:Y:S01]  /*1570*/  SHF.R.U64 R181, R166, 0x10, R167.reuse ;  /* 0x00000010a6b57819 */ /* 0x100fe200000012a7 */
[----:B------:R-:W3:Y:S01]  /*1580*/  LDG.E.64 R162, desc[UR10][R162.64] ;  /* 0x0000000aa2a27981 */ /* 0x000ee2000c1e1b00 */
[--C-:B------:R-:W-:Y:S01]  /*1590*/  SHF.R.U32.HI R166, RZ, 0x10, R167.reuse ;  /* 0x00000010ffa67819 */ /* 0x100fe200000116a7 */
[----:B------:R-:W-:Y:S01]  /*15a0*/  IMAD.MOV.U32 R165, RZ, RZ, R167 ;  /* 0x000000ffffa57224 */ /* 0x000fe200078e00a7 */
[----:B------:R-:W-:Y:S01]  /*15b0*/  SHF.R.U64 R167, R106, 0x10, R107 ;  /* 0x000000106aa77819 */ /* 0x000fe2000000126b */
[----:B------:R-:W-:Y:S01]  /*15c0*/  IMAD.WIDE.U32 R150, R108, 0x8, R202 ;  /* 0x000000086c967825 */ /* 0x000fe200078e00ca */
[--C-:B------:R-:W-:Y:S01]  /*15d0*/  SHF.R.U32.HI R193, RZ, 0x10, R107.reuse ;  /* 0x00000010ffc17819 */ /* 0x100fe2000001166b */
[----:B------:R0:W5:Y:S02]  /*15e0*/  @P0 LDG.E.64 R148, desc[UR10][R104.64] ;  /* 0x0000000a68940981 */ /* 0x000164000c1e1b00 */
[----:B------:R-:W-:-:S02]  /*15f0*/  IMAD.MOV.U32 R106, RZ, RZ, R107 ;  /* 0x000000ffff6a7224 */ /* 0x000fc400078e006b */
[----:B------:R-:W-:Y:S01]  /*1600*/  FADD.FTZ R107, -R192, R177 ;  /* 0x000000b1c06b7221 */ /* 0x000fe20000010100 */
[----:B------:R-:W-:Y:S01]  /*1610*/  IMAD.U32 R180, R180, 0x10000, RZ ;  /* 0x00010000b4b47824 */ /* 0x000fe200078e00ff */
[----:B------:R-:W-:Y:S01]  /*1620*/  SHF.L.U32 R177, R176, 0x10, RZ ;  /* 0x00000010b0b17819 */ /* 0x000fe200000006ff */
[----:B------:R-:W3:Y:S01]  /*1630*/  LDG.E.64 R150, desc[UR10][R150.64] ;  /* 0x0000000a96967981 */ /* 0x000ee2000c1e1b00 */
[----:B------:R-:W-:Y:S01]  /*1640*/  FMUL.FTZ R176, R107, UR16 ;  /* 0x000000106bb07c20 */ /* 0x000fe20008410000 */
[----:B------:R-:W-:Y:S01]  /*1650*/  FMUL.FTZ R107, R92, R182 ;  /* 0x000000b65c6b7220 */ /* 0x000fe20000410000 */
[----:B0-----:R-:W-:-:S04]  /*1660*/  IMAD.WIDE.U32 R104, R108, 0x8, R200 ;  /* 0x000000086c687825 */ /* 0x001fc800078e00c8 */
[----:B------:R-:W-:Y:S01]  /*1670*/  FADD.FTZ R180, -R192, R180 ;  /* 0x000000b4c0b47221 */ /* 0x000fe20000010100 */
[----:B------:R-:W-:Y:S01]  /*1680*/  FADD.FTZ R188, R177, R188 ;  /* 0x000000bcb1bc7221 */ /* 0x000fe20000010000 */
[----:B------:R-:W-:Y:S02]  /*1690*/  IMAD.U32 R167, R167, 0x10000, RZ ;  /* 0x00010000a7a77824 */ /* 0x000fe400078e00ff */
[-C--:B------:R-:W-:Y:S01]  /*16a0*/  FFMA.FTZ R26, R176, R177.reuse, R26 ;  /* 0x000000b1b01a7223 */ /* 0x080fe2000001001a */
[----:B------:R-:W-:Y:S01]  /*16b0*/  @P1 IMAD.WIDE.U32 R160, R109, 0x4, R160 ;  /* 0x000000046da01825 */ /* 0x000fe200078e00a0 */
[----:B------:R-:W3:Y:S03]  /*16c0*/  LDG.E.64 R104, desc[UR10][R104.64] ;  /* 0x0000000a68687981 */ /* 0x000ee6000c1e1b00 */
[----:B------:R-:W-:Y:S01]  /*16d0*/  FFMA.FTZ R177, R64, R177, R107 ;  /* 0x000000b140b17223 */ /* 0x000fe2000001006b */
[----:B------:R-:W-:Y:S01]  /*16e0*/  FMUL.FTZ R180, R180, UR16 ;  /* 0x00000010b4b47c20 */ /* 0x000fe20008410000 */
[----:B------:R-:W-:-:S02]  /*16f0*/  IMAD.U32 R181, R181, 0x10000, RZ ;  /* 0x00010000b5b57824 */ /* 0x000fc400078e00ff */
[----:B------:R-:W-:Y:S01]  /*1700*/  FMUL.FTZ R107, R93, R167 ;  /* 0x000000a75d6b7220 */ /* 0x000fe20000410000 */
[----:B------:R0:W5:Y:S01]  /*1710*/  @P1 LDG.E R124, desc[UR10][R160.64] ;  /* 0x0000000aa07c1981 */ /* 0x000162000c1e1900 */
[----:B------:R-:W-:Y:S01]  /*1720*/  FADD.FTZ R189, R181, R189 ;  /* 0x000000bdb5bd7221 */ /* 0x000fe20000010000 */
[-C--:B------:R-:W-:Y:S01]  /*1730*/  FFMA.FTZ R25, R180, R181.reuse, R25 ;  /* 0x000000b5b4197223 */ /* 0x080fe20000010019 */
[----:B------:R-:W-:Y:S01]  /*1740*/  FFMA.FTZ R181, R65, R181, R107 ;  /* 0x000000b541b57223 */ /* 0x000fe2000001006b */
[----:B------:R-:W-:Y:S01]  /*1750*/  SHF.L.U32 R107, R164, 0x10, RZ ;  /* 0x00000010a46b7819 */ /* 0x000fe200000006ff */
[----:B------:R-:W-:Y:S01]  /*1760*/  IMAD.U32 R164, R106, 0x10000, RZ ;  /* 0x000100006aa47824 */ /* 0x000fe200078e00ff */
[----:B------:R-:W-:Y:S01]  /*1770*/  SHF.L.U32 R193, R193, 0x10, RZ ;  /* 0x00000010c1c17819 */ /* 0x000fe200000006ff */
[----:B0-----:R-:W-:-:S06]  /*1780*/  IMAD.WIDE.U32 R160, R109, 0x8, R202 ;  /* 0x000000086da07825 */ /* 0x001fcc00078e00ca */
[----:B------:R-:W3:Y:S01]  /*1790*/  LDG.E.64 R160, desc[UR10][R160.64] ;  /* 0x0000000aa0a07981 */ /* 0x000ee2000c1e1b00 */
[----:B--2---:R-:W-:-:S05]  /*17a0*/  FADD.FTZ R183, R167, R183 ;  /* 0x000000b7a7b77221 */ /* 0x004fca0000010000 */
[----:B------:R-:W-:Y:S01]  /*17b0*/  STL [R1+0x30], R183 ;  /* 0x000030b701007387 */ /* 0x000fe20000100800 */
[----:B----4-:R-:W-:-:S05]  /*17c0*/  FADD.FTZ R16, R164, R16 ;  /* 0x00000010a4107221 */ /* 0x010fca0000010000 */
[----:B------:R-:W-:Y:S01]  /*17d0*/  STL [R1+0x34], R16 ;  /* 0x0000341001007387 */ /* 0x000fe20000100800 */
[----:B---3--:R-:W-:-:S05]  /*17e0*/  FADD.FTZ R15, R193, R15 ;  /* 0x0000000fc10f7221 */ /* 0x008fca0000010000 */
[----:B------:R0:W-:Y:S04]  /*17f0*/  STL [R1+0x38], R15 ;  /* 0x0000380f01007387 */ /* 0x0001e80000100800 */
[----:B0-----:R-:W2:Y:S01]  /*1800*/  LDL.LU R15, [R1+0x3c] ;  /* 0x00003c00010f7983 */ /* 0x001ea20000300800 */
[----:B------:R-:W-:-:S04]  /*1810*/  @P1 IMAD.WIDE.U32 R154, R43, 0x4, R154 ;  /* 0x000000042b9a1825 */ /* 0x000fc800078e009a */
[----:B------:R-:W-:Y:S01]  /*1820*/  IMAD.U32 R184, R184, 0x10000, RZ ;  /* 0x00010000b8b87824 */ /* 0x000fe200078e00ff */
[----:B------:R0:W5:Y:S01]  /*1830*/  @P1 LDG.E R115, desc[UR10][R154.64] ;  /* 0x0000000a9a731981 */ /* 0x000162000c1e1900 */
[----:B------:R-:W-:-:S04]  /*1840*/  @P0 IMAD.WIDE.U32 R158, R110, 0x8, R158 ;  /* 0x000000086e9e0825 */ /* 0x000fc800078e009e */
[C---:B------:R-:W-:Y:S01]  /*1850*/  FADD.FTZ R184, -R192.reuse, R184 ;  /* 0x000000b8c0b87221 */ /* 0x040fe20000010100 */
[----:B------:R-:W-:Y:S01]  /*1860*/  FADD.FTZ R107, -R192, R107 ;  /* 0x0000006bc06b7221 */ /* 0x000fe20000010100 */
[----:B------:R-:W-:Y:S01]  /*1870*/  FFMA.FTZ R243, R176, R182, R243 ;  /* 0x000000b6b0f37223 */ /* 0x000fe200000100f3 */
[----:B------:R1:W5:Y:S01]  /*1880*/  @P0 LDG.E.64 R136, desc[UR10][R158.64] ;  /* 0x0000000a9e880981 */ /* 0x000362000c1e1b00 */
[----:B0-----:R-:W0:Y:S01]  /*1890*/  @P0 LDC.64 R154, c[0x0][0x438] ;  /* 0x00010e00ff9a0b82 */ /* 0x001e220000000a00 */
[----:B------:R-:W-:Y:S01]  /*18a0*/  FMUL.FTZ R184, R184, UR16 ;  /* 0x00000010b8b87c20 */ /* 0x000fe20008410000 */
[----:B------:R-:W-:Y:S01]  /*18b0*/  FMUL.FTZ R182, R107, UR16 ;  /* 0x000000106bb67c20 */ /* 0x000fe20008410000 */
[----:B------:R-:W-:-:S04]  /*18c0*/  IMAD.WIDE.U32 R106, R110, 0x8, R200 ;  /* 0x000000086e6a7825 */ /* 0x000fc800078e00c8 */
[-C--:B------:R-:W-:Y:S01]  /*18d0*/  FMUL.FTZ R194, R95, R193.reuse ;  /* 0x000000c15fc27220 */ /* 0x080fe20000410000 */
[----:B------:R-:W-:Y:S01]  /*18e0*/  FFMA.FTZ R250, R184, R193, R250 ;  /* 0x000000c1b8fa7223 */ /* 0x000fe200000100fa */
[----:B------:R-:W-:Y:S01]  /*18f0*/  SHF.R.U64 R193, R168, 0x10, R169 ;  /* 0x00000010a8c17819 */ /* 0x000fe200000012a9 */
[----:B-1----:R-:W-:-:S04]  /*1900*/  IMAD.WIDE.U32 R158, R109, 0x8, R200 ;  /* 0x000000086d9e7825 */ /* 0x002fc800078e00c8 */
[-C--:B------:R-:W-:Y:S01]  /*1910*/  FMUL.FTZ R183, R94, R164.reuse ;  /* 0x000000a45eb77220 */ /* 0x080fe20000410000 */
[----:B------:R-:W-:Y:S02]  /*1920*/  IMAD.U32 R165, R165, 0x10000, RZ ;  /* 0x00010000a5a57824 */ /* 0x000fe400078e00ff */
[----:B------:R-:W-:Y:S01]  /*1930*/  FFMA.FTZ R249, R182, R164, R249 ;  /* 0x000000a4b6f97223 */ /* 0x000fe200000100f9 */
[----:B------:R-:W-:Y:S02]  /*1940*/  IMAD.MOV.U32 R200, RZ, RZ, R168 ;  /* 0x000000ffffc87224 */ /* 0x000fe400078e00a8 */
[----:B------:R-:W-:Y:S01]  /*1950*/  IMAD.U32 R185, R166, 0x10000, RZ ;  /* 0x00010000a6b97824 */ /* 0x000fe200078e00ff */
[----:B------:R-:W-:Y:S01]  /*1960*/  MOV R199, R170 ;  /* 0x000000aa00c77202 */ /* 0x000fe20000000f00 */
[----:B------:R-:W-:Y:S02]  /*1970*/  IMAD.MOV.U32 R168, RZ, RZ, R169 ;  /* 0x000000ffffa87224 */ /* 0x000fe400078e00a9 */
[----:B------:R-:W-:Y:S01]  /*1980*/  FFMA.FTZ R244, R180, R167, R244 ;  /* 0x000000a7b4f47223 */ /* 0x000fe200000100f4 */
[----:B------:R-:W3:Y:S01]  /*1990*/  LDL.LU R251, [R1+0x4] ;  /* 0x0000040001fb7983 */ /* 0x000ee20000300800 */
[----:B0-----:R-:W-:Y:S01]  /*19a0*/  @P0 IMAD.WIDE.U32 R154, R108, 0x8, R154 ;  /* 0x000000086c9a0825 */ /* 0x001fe200078e009a */
[----:B------:R-:W-:-:S02]  /*19b0*/  SHF.R.U32.HI R169, RZ, 0x10, R169 ;  /* 0x00000010ffa97819 */ /* 0x000fc400000116a9 */
[----:B------:R-:W4:Y:S04]  /*19c0*/  LDG.E.64 R158, desc[UR10][R158.64] ;  /* 0x0000000a9e9e7981 */ /* 0x000f28000c1e1b00 */
[----:B------:R0:W5:Y:S01]  /*19d0*/  @P0 LDG.E.64 R140, desc[UR10][R154.64] ;  /* 0x0000000a9a8c0981 */ /* 0x000162000c1e1b00 */
[----:B------:R-:W-:Y:S01]  /*19e0*/  FADD.FTZ R190, R165, R190 ;  /* 0x000000bea5be7221 */ /* 0x000fe20000010000 */
[-C--:B------:R-:W-:Y:S01]  /*19f0*/  FFMA.FTZ R24, R182, R165.reuse, R24 ;  /* 0x000000a5b6187223 */ /* 0x080fe20000010018 */
[----:B------:R-:W-:Y:S01]  /*1a00*/  FFMA.FTZ R183, R66, R165, R183 ;  /* 0x000000a542b77223 */ /* 0x000fe200000100b7 */
[----:B------:R-:W-:Y:S01]  /*1a10*/  IMAD.U32 R168, R168, 0x10000, RZ ;  /* 0x00010000a8a87824 */ /* 0x000fe200078e00ff */
[----:B------:R-:W3:Y:S01]  /*1a20*/  LDG.E.64 R106, desc[UR10][R106.64] ;  /* 0x0000000a6a6a7981 */ /* 0x000ee2000c1e1b00 */
[----:B0-----:R-:W0:Y:S01]  /*1a30*/  @P0 LDC.64 R154, c[0x0][0x438] ;  /* 0x00010e00ff9a0b82 */ /* 0x001e220000000a00 */
[----:B------:R-:W-:-:S04]  /*1a40*/  IMAD.WIDE.U32 R164, R110, 0x8, R202 ;  /* 0x000000086ea47825 */ /* 0x000fc800078e00ca */
[----:B------:R-:W-:Y:S01]  /*1a50*/  FADD.FTZ R168, -R192, R168 ;  /* 0x000000a8c0a87221 */ /* 0x000fe20000010100 */
[----:B------:R-:W-:Y:S01]  /*1a60*/  IMAD.U32 R201, R200, 0x10000, RZ ;  /* 0x00010000c8c97824 */ /* 0x000fe200078e00ff */
[----:B------:R-:W-:Y:S01]  /*1a70*/  SHF.R.U64 R200, R156, 0x10, R157 ;  /* 0x000000109cc87819 */ /* 0x000fe2000000129d */
[----:B------:R-:W-:Y:S02]  /*1a80*/  IMAD.U32 R169, R169, 0x10000, RZ ;  /* 0x00010000a9a97824 */ /* 0x000fe400078e00ff */
[----:B------:R-:W-:Y:S01]  /*1a90*/  IMAD.MOV.U32 R202, RZ, RZ, R156 ;  /* 0x000000ffffca7224 */ /* 0x000fe200078e009c */
[----:B------:R-:W-:Y:S01]  /*1aa0*/  MOV R156, R157 ;  /* 0x0000009d009c7202 */ /* 0x000fe20000000f00 */
[----:B------:R-:W-:Y:S01]  /*1ab0*/  FADD.FTZ R191, R185, R191 ;  /* 0x000000bfb9bf7221 */ /* 0x000fe20000010000 */
[----:B------:R-:W-:Y:S01]  /*1ac0*/  SHF.R.U32.HI R157, RZ, 0x10, R157 ;  /* 0x00000010ff9d7819 */ /* 0x000fe2000001169d */
[-C--:B------:R-:W-:Y:S01]  /*1ad0*/  FFMA.FTZ R23, R184, R185.reuse, R23 ;  /* 0x000000b9b8177223 */ /* 0x080fe20000010017 */
[----:B------:R-:W-:Y:S01]  /*1ae0*/  FADD.FTZ R169, -R192, R169 ;  /* 0x000000a9c0a97221 */ /* 0x000fe20000010100 */
[----:B------:R-:W-:Y:S01]  /*1af0*/  FFMA.FTZ R185, R67, R185, R194 ;  /* 0x000000b943b97223 */ /* 0x000fe200000100c2 */
[--C-:B------:R-:W-:Y:S01]  /*1b00*/  SHF.R.U64 R194, R170, 0x10, R171.reuse ;  /* 0x00000010aac27819 */ /* 0x100fe200000012ab */
[----:B------:R-:W-:-:S02]  /*1b10*/  IMAD.MOV.U32 R170, RZ, RZ, R171 ;  /* 0x000000ffffaa7224 */ /* 0x000fc400078e00ab */
[----:B------:R-:W-:Y:S01]  /*1b20*/  FMUL.FTZ R215, R168, UR16 ;  /* 0x00000010a8d77c20 */ /* 0x000fe20008410000 */
[----:B------:R-:W-:Y:S01]  /*1b30*/  IMAD.U32 R156, R156, 0x10000, RZ ;  /* 0x000100009c9c7824 */ /* 0x000fe200078e00ff */
[----:B------:R-:W-:Y:S01]  /*1b40*/  SHF.R.U32.HI R171, RZ, 0x10, R171 ;  /* 0x00000010ffab7819 */ /* 0x000fe200000116ab */
[----:B------:R-:W-:Y:S02]  /*1b50*/  IMAD.U32 R193, R193, 0x10000, RZ ;  /* 0x00010000c1c17824 */ /* 0x000fe400078e00ff */
[----:B------:R-:W-:Y:S01]  /*1b60*/  FMUL.FTZ R217, R169, UR16 ;  /* 0x00000010a9d97c20 */ /* 0x000fe20008410000 */
[----:B------:R-:W-:Y:S02]  /*1b70*/  IMAD.U32 R157, R157, 0x10000, RZ ;  /* 0x000100009d9d7824 */ /* 0x000fe400078e00ff */
[-C--:B------:R-:W-:Y:S01]  /*1b80*/  FMUL.FTZ R216, R78, R156.reuse ;  /* 0x0000009c4ed87220 */ /* 0x080fe20000410000 */
[----:B------:R-:W-:Y:S01]  /*1b90*/  FADD.FTZ R223, R156, R223 ;  /* 0x000000df9cdf7221 */ /* 0x000fe20000010000 */
[----:B------:R-:W-:Y:S01]  /*1ba0*/  FFMA.FTZ R219, R215, R156, R219 ;  /* 0x0000009cd7db7223 */ /* 0x000fe200000100db */
[----:B------:R-:W-:Y:S01]  /*1bb0*/  FADD.FTZ R193, -R192, R193 ;  /* 0x000000c1c0c17221 */ /* 0x000fe20000010100 */
[-C--:B------:R-:W-:Y:S01]  /*1bc0*/  FMUL.FTZ R218, R79, R157.reuse ;  /* 0x0000009d4fda7220 */ /* 0x080fe20000410000 */
[----:B------:R-:W-:Y:S01]  /*1bd0*/  FADD.FTZ R224, R157, R224 ;  /* 0x000000e09de07221 */ /* 0x000fe20000010000 */
[----:B------:R-:W-:Y:S01]  /*1be0*/  FFMA.FTZ R220, R217, R157, R220 ;  /* 0x0000009dd9dc7223 */ /* 0x000fe200000100dc */
[--C-:B------:R-:W-:Y:S01]  /*1bf0*/  IMAD.MOV.U32 R156, RZ, RZ, R173.reuse ;  /* 0x000000ffff9c7224 */ /* 0x100fe200078e00ad */
[----:B------:R-:W-:Y:S01]  /*1c00*/  SHF.R.U32.HI R157, RZ, 0x10, R173 ;  /* 0x00000010ff9d7819 */ /* 0x000fe200000116ad */
[----:B------:R-:W-:-:S02]  /*1c10*/  IMAD.U32 R171, R171, 0x10000, RZ ;  /* 0x00010000abab7824 */ /* 0x000fc400078e00ff */
[----:B------:R-:W-:Y:S01]  /*1c20*/  FMUL.FTZ R213, R193, UR16 ;  /* 0x00000010c1d57c20 */ /* 0x000fe20008410000 */
[----:B------:R-:W-:Y:S01]  /*1c30*/  MOV R193, R172 ;  /* 0x000000ac00c17202 */ /* 0x000fe20000000f00 */
[----:B0-----:R-:W-:-:S04]  /*1c40*/  @P0 IMAD.WIDE.U32 R154, R109, 0x8, R154 ;  /* 0x000000086d9a0825 */ /* 0x001fc800078e009a */
[----:B------:R-:W-:Y:S01]  /*1c50*/  FADD.FTZ R11, R171, R11 ;  /* 0x0000000bab0b7221 */ /* 0x000fe20000010000 */
[-C--:B------:R-:W-:Y:S01]  /*1c60*/  FFMA.FTZ R39, R217, R171.reuse, R39 ;  /* 0x000000abd9277223 */ /* 0x080fe20000010027 */
[----:B------:R-:W-:Y:S01]  /*1c70*/  FFMA.FTZ R218, R51, R171, R218 ;  /* 0x000000ab33da7223 */ /* 0x000fe200000100da */
[----:B------:R-:W-:Y:S01]  /*1c80*/  SHF.R.U64 R168, R172, 0x10, R173 ;  /* 0x00000010aca87819 */ /* 0x000fe200000012ad */
[----:B------:R-:W-:Y:S01]  /*1c90*/  IMAD.MOV.U32 R172, RZ, RZ, R174 ;  /* 0x000000ffffac7224 */ /* 0x000fe200078e00ae */
[----:B------:R-:W-:Y:S01]  /*1ca0*/  SHF.L.U32 R156, R156, 0x10, RZ ;  /* 0x000000109c9c7819 */ /* 0x000fe200000006ff */
[----:B------:R-:W-:Y:S01]  /*1cb0*/  IMAD.U32 R157, R157, 0x10000, RZ ;  /* 0x000100009d9d7824 */ /* 0x000fe200078e00ff */
[----:B------:R-:W-:Y:S01]  /*1cc0*/  SHF.R.U64 R171, R174, 0x10, R175 ;  /* 0x00000010aeab7819 */ /* 0x000fe200000012af */
[----:B------:R-:W-:Y:S01]  /*1cd0*/  IMAD.MOV.U32 R174, RZ, RZ, R152 ;  /* 0x000000ffffae7224 */ /* 0x000fe200078e0098 */
[--C-:B------:R-:W-:Y:S01]  /*1ce0*/  SHF.R.U64 R173, R152, 0x10, R153.reuse ;  /* 0x0000001098ad7819 */ /* 0x100fe20000001299 */
[--C-:B------:R-:W-:Y:S01]  /*1cf0*/  IMAD.MOV.U32 R152, RZ, RZ, R153.reuse ;  /* 0x000000ffff987224 */ /* 0x100fe200078e0099 */
[----:B------:R-:W-:Y:S01]  /*1d00*/  SHF.R.U32.HI R153, RZ, 0x10, R153 ;  /* 0x00000010ff997819 */ /* 0x000fe20000011699 */
[C---:B------:R-:W-:Y:S01]  /*1d10*/  FADD.FTZ R156, -R192.reuse, R156 ;  /* 0x0000009cc09c7221 */ /* 0x040fe20000010100 */
[----:B------:R-:W-:Y:S01]  /*1d20*/  FADD.FTZ R157, -R192, R157 ;  /* 0x0000009dc09d7221 */ /* 0x000fe20000010100 */
[----:B------:R0:W5:Y:S01]  /*1d30*/  @P0 LDG.E.64 R138, desc[UR10][R154.64] ;  /* 0x0000000a9a8a0981 */ /* 0x000162000c1e1b00 */
[----:B------:R-:W-:Y:S01]  /*1d40*/  IMAD.WIDE.U32 R166, R110, 0x8, R204 ;  /* 0x000000086ea67825 */ /* 0x000fe200078e00cc */
[----:B------:R-:W-:-:S03]  /*1d50*/  SHF.L.U32 R153, R153, 0x10, RZ ;  /* 0x0000001099997819 */ /* 0x000fc600000006ff */
[----:B------:R-:W-:Y:S01]  /*1d60*/  FMUL.FTZ R203, R156, UR16 ;  /* 0x000000109ccb7c20 */ /* 0x000fe20008410000 */
[----:B------:R-:W-:Y:S01]  /*1d70*/  FADD.FTZ R201, -R192, R201 ;  /* 0x000000c9c0c97221 */ /* 0x000fe20000010100 */
[----:B------:R-:W-:Y:S01]  /*1d80*/  IMAD.U32 R152, R152, 0x10000, RZ ;  /* 0x0001000098987824 */ /* 0x000fe200078e00ff */
[----:B------:R-:W-:Y:S01]  /*1d90*/  SHF.L.U32 R193, R193, 0x10, RZ ;  /* 0x00000010c1c17819 */ /* 0x000fe200000006ff */
[----:B------:R-:W-:Y:S01]  /*1da0*/  IMAD.U32 R202, R202, 0x10000, RZ ;  /* 0x00010000caca7824 */ /* 0x000fe200078e00ff */
[----:B------:R-:W3:Y:S01]  /*1db0*/  LDG.E.64 R164, desc[UR10][R164.64] ;  /* 0x0000000aa4a47981 */ /* 0x000ee2000c1e1b00 */
[----:B0-----:R-:W-:-:S04]  /*1dc0*/  IMAD.WIDE.U32 R154, R109, 0x8, R204 ;  /* 0x000000086d9a7825 */ /* 0x001fc800078e00cc */
[----:B------:R-:W-:Y:S01]  /*1dd0*/  FMUL.FTZ R205, R157, UR16 ;  /* 0x000000109dcd7c20 */ /* 0x000fe20008410000 */
[----:B------:R-:W-:Y:S01]  /*1de0*/  SHF.R.U64 R156, R162, 0x10, R163 ;  /* 0x00000010a29c7819 */ /* 0x000fe200000012a3 */
[----:B------:R-:W-:Y:S01]  /*1df0*/  IMAD.U32 R168, R168, 0x10000, RZ ;  /* 0x00010000a8a87824 */ /* 0x000fe200078e00ff */
[----:B------:R-:W-:Y:S01]  /*1e00*/  SHF.L.U32 R200, R200, 0x10, RZ ;  /* 0x00000010c8c87819 */ /* 0x000fe200000006ff */
[----:B------:R-:W3:Y:S01]  /*1e10*/  LDG.E.64 R154, desc[UR10][R154.64] ;  /* 0x0000000a9a9a7981 */ /* 0x000ee2000c1e1b00 */
[-C--:B------:R-:W-:Y:S01]  /*1e20*/  FMUL.FTZ R204, R82, R152.reuse ;  /* 0x0000009852cc7220 */ /* 0x080fe20000410000 */
[----:B------:R-:W-:Y:S01]  /*1e30*/  FADD.FTZ R235, R152, R235 ;  /* 0x000000eb98eb7221 */ /* 0x000fe20000010000 */
[----:B------:R-:W-:Y:S01]  /*1e40*/  FFMA.FTZ R229, R203, R152, R229 ;  /* 0x00000098cbe57223 */ /* 0x000fe200000100e5 */
[-C--:B------:R-:W-:Y:S01]  /*1e50*/  FMUL.FTZ R206, R83, R153.reuse ;  /* 0x0000009953ce7220 */ /* 0x080fe20000410000 */
[----:B------:R-:W-:Y:S01]  /*1e60*/  FADD.FTZ R236, R153, R236 ;  /* 0x000000ec99ec7221 */ /* 0x000fe20000010000 */
[----:B------:R-:W-:Y:S01]  /*1e70*/  FFMA.FTZ R230, R205, R153, R230 ;  /* 0x00000099cde67223 */ /* 0x000fe200000100e6 */
[----:B------:R-:W-:-:S02]  /*1e80*/  IMAD.U32 R199, R199, 0x10000, RZ ;  /* 0x00010000c7c77824 */ /* 0x000fc400078e00ff */
[----:B------:R-:W-:Y:S01]  /*1e90*/  FMUL.FTZ R211, R201, UR16 ;  /* 0x00000010c9d37c20 */ /* 0x000fe20008410000 */
[----:B------:R-:W-:Y:S01]  /*1ea0*/  FMUL.FTZ R212, R76, R202 ;  /* 0x000000ca4cd47220 */ /* 0x000fe20000410000 */
[----:B------:R-:W-:Y:S02]  /*1eb0*/  IMAD.MOV.U32 R169, RZ, RZ, R175 ;  /* 0x000000ffffa97224 */ /* 0x000fe400078e00af */
[----:B------:R-:W-:Y:S01]  /*1ec0*/  FADD.FTZ R168, -R192, R168 ;  /* 0x000000a8c0a87221 */ /* 0x000fe20000010100 */
[--C-:B------:R-:W-:Y:S01]  /*1ed0*/  IMAD.MOV.U32 R152, RZ, RZ, R163.reuse ;  /* 0x000000ffff987224 */ /* 0x100fe200078e00a3 */
[----:B------:R-:W-:Y:S01]  /*1ee0*/  SHF.R.U32.HI R153, RZ, 0x10, R163 ;  /* 0x00000010ff997819 */ /* 0x000fe200000116a3 */
[----:B------:R-:W-:Y:S01]  /*1ef0*/  IMAD.U32 R174, R174, 0x10000, RZ ;  /* 0x00010000aeae7824 */ /* 0x000fe200078e00ff */
[----:B------:R-:W-:Y:S01]  /*1f00*/  SHF.L.U32 R170, R170, 0x10, RZ ;  /* 0x00000010aaaa7819 */ /* 0x000fe200000006ff */
[----:B------:R-:W-:Y:S01]  /*1f10*/  FADD.FTZ R193, -R192, R193 ;  /* 0x000000c1c0c17221 */ /* 0x000fe20000010100 */
[----:B------:R-:W-:Y:S01]  /*1f20*/  SHF.R.U64 R163, R150, 0x10, R151 ;  /* 0x0000001096a37819 */ /* 0x000fe20000001297 */
[----:B------:R-:W-:-:S02]  /*1f30*/  IMAD.U32 R156, R156, 0x10000, RZ ;  /* 0x000100009c9c7824 */ /* 0x000fc400078e00ff */
[----:B------:R-:W-:Y:S01]  /*1f40*/  FADD.FTZ R14, R199, R14 ;  /* 0x0000000ec70e7221 */ /* 0x000fe20000010000 */
[-C--:B------:R-:W-:Y:S01]  /*1f50*/  FFMA.FTZ R42, R211, R199.reuse, R42 ;  /* 0x000000c7d32a7223 */ /* 0x080fe2000001002a */
[----:B------:R-:W-:Y:S01]  /*1f60*/  FFMA.FTZ R212, R48, R199, R212 ;  /* 0x000000c730d47223 */ /* 0x000fe200000100d4 */
[-C--:B------:R-:W-:Y:S01]  /*1f70*/  FMUL.FTZ R214, R77, R200.reuse ;  /* 0x000000c84dd67220 */ /* 0x080fe20000410000 */
[----:B------:R-:W-:Y:S01]  /*1f80*/  FADD.FTZ R222, R200, R222 ;  /* 0x000000dec8de7221 */ /* 0x000fe20000010000 */
[----:B------:R-:W-:Y:S01]  /*1f90*/  FFMA.FTZ R210, R213, R200, R210 ;  /* 0x000000c8d5d27223 */ /* 0x000fe200000100d2 */
[----:B------:R-:W-:Y:S01]  /*1fa0*/  SHF.L.U32 R172, R172, 0x10, RZ ;  /* 0x00000010acac7819 */ /* 0x000fe200000006ff */
[----:B------:R-:W-:Y:S01]  /*1fb0*/  FMUL.FTZ R201, R168, UR16 ;  /* 0x00000010a8c97c20 */ /* 0x000fe20008410000 */
[----:B------:R-:W-:Y:S02]  /*1fc0*/  IMAD.U32 R169, R169, 0x10000, RZ ;  /* 0x00010000a9a97824 */ /* 0x000fe400078e00ff */
[----:B------:R-:W-:Y:S01]  /*1fd0*/  FMUL.FTZ R199, R193, UR16 ;  /* 0x00000010c1c77c20 */ /* 0x000fe20008410000 */
[----:B------:R-:W-:Y:S01]  /*1fe0*/  FMUL.FTZ R200, R80, R174 ;  /* 0x000000ae50c87220 */ /* 0x000fe20000410000 */
[----:B------:R-:W-:Y:S01]  /*1ff0*/  IMAD.U32 R173, R173, 0x10000, RZ ;  /* 0x00010000adad7824 */ /* 0x000fe200078e00ff */
[----:B------:R-:W-:Y:S01]  /*2000*/  SHF.R.U64 R157, R104, 0x10, R105 ;  /* 0x00000010689d7819 */ /* 0x000fe20000001269 */
[----:B------:R-:W-:Y:S01]  /*2010*/  IMAD.MOV.U32 R168, RZ, RZ, R162 ;  /* 0x000000ffffa87224 */ /* 0x000fe200078e00a2 */
[----:B------:R-:W-:Y:S01]  /*2020*/  SHF.L.U32 R163, R163, 0x10, RZ ;  /* 0x00000010a3a37819 */ /* 0x000fe200000006ff */
[----:B------:R-:W-:Y:S01]  /*2030*/  FADD.FTZ R12, R170, R12 ;  /* 0x0000000caa0c7221 */ /* 0x000fe20000010000 */
[-C--:B------:R-:W-:Y:S01]  /*2040*/  FFMA.FTZ R40, R215, R170.reuse, R40 ;  /* 0x000000aad7287223 */ /* 0x080fe20000010028 */
[----:B------:R-:W-:Y:S01]  /*2050*/  FFMA.FTZ R216, R50, R170, R216 ;  /* 0x000000aa32d87223 */ /* 0x000fe200000100d8 */
[----:B------:R-:W-:Y:S01]  /*2060*/  FADD.FTZ R156, -R192, R156 ;  /* 0x0000009cc09c7221 */ /* 0x000fe20000010100 */
[----:B------:R-:W-:Y:S01]  /*2070*/  SHF.R.U32.HI R170, RZ, 0x10, R175 ;  /* 0x00000010ffaa7819 */ /* 0x000fe200000116af */
[----:B------:R-:W-:Y:S01]  /*2080*/  FADD.FTZ R221, R202, R221 ;  /* 0x000000ddcadd7221 */ /* 0x000fe20000010000 */
[----:B------:R-:W-:Y:S01]  /*2090*/  FFMA.FTZ R209, R211, R202, R209 ;  /* 0x000000cad3d17223 */ /* 0x000fe200000100d1 */
[----:B------:R-:W-:Y:S01]  /*20a0*/  FADD.FTZ R8, R169, R8 ;  /* 0x00000008a9087221 */ /* 0x000fe20000010000 */
[-C--:B------:R-:W-:Y:S01]  /*20b0*/  FFMA.FTZ R36, R203, R169.reuse, R36 ;  /* 0x000000a9cb247223 */ /* 0x080fe20000010024 */
[----:B------:R-:W-:Y:S01]  /*20c0*/  FFMA.FTZ R204, R54, R169, R204 ;  /* 0x000000a936cc7223 */ /* 0x000fe200000100cc */
[----:B------:R-:W-:Y:S01]  /*20d0*/  FADD.FTZ R10, R172, R10 ;  /* 0x0000000aac0a7221 */ /* 0x000fe20000010000 */
[-C--:B------:R-:W-:Y:S01]  /*20e0*/  FFMA.FTZ R38, R199, R172.reuse, R38 ;  /* 0x000000acc7267223 */ /* 0x080fe20000010026 */
[----:B------:R-:W-:Y:S01]  /*20f0*/  FFMA.FTZ R200, R52, R172, R200 ;  /* 0x000000ac34c87223 */ /* 0x000fe200000100c8 */
[-C--:B------:R-:W-:Y:S01]  /*2100*/  FMUL.FTZ R202, R81, R173.reuse ;  /* 0x000000ad51ca7220 */ /* 0x080fe20000410000 */
[----:B------:R-:W-:Y:S01]  /*2110*/  FADD.FTZ R234, R173, R234 ;  /* 0x000000eaadea7221 */ /* 0x000fe20000010000 */
[----:B------:R-:W-:Y:S01]  /*2120*/  FFMA.FTZ R228, R201, R173, R228 ;  /* 0x000000adc9e47223 */ /* 0x000fe200000100e4 */
[----:B------:R-:W-:-:S02]  /*2130*/  IMAD.U32 R168, R168, 0x10000, RZ ;  /* 0x00010000a8a87824 */ /* 0x000fc400078e00ff */
[----:B------:R-:W-:Y:S01]  /*2140*/  FMUL.FTZ R172, R156, UR16 ;  /* 0x000000109cac7c20 */ /* 0x000fe20008410000 */
[----:B------:R-:W-:Y:S02]  /*2150*/  IMAD.MOV.U32 R169, RZ, RZ, R150 ;  /* 0x000000ffffa97224 */ /* 0x000fe400078e0096 */
[----:B------:R-:W-:Y:S01]  /*2160*/  FMUL.FTZ R173, R85, R163 ;  /* 0x000000a355ad7220 */ /* 0x000fe20000410000 */
[----:B------:R-:W-:Y:S01]  /*2170*/  IMAD.U32 R157, R157, 0x10000, RZ ;  /* 0x000100009d9d7824 */ /* 0x000fe200078e00ff */
[----:B------:R-:W-:Y:S01]  /*2180*/  MOV R162, R104 ;  /* 0x0000006800a27202 */ /* 0x000fe20000000f00 */
[----:B------:R-:W-:Y:S02]  /*2190*/  IMAD.U32 R171, R171, 0x10000, RZ ;  /* 0x00010000abab7824 */ /* 0x000fe400078e00ff */
[----:B------:R-:W-:Y:S01]  /*21a0*/  FADD.FTZ R168, -R192, R168 ;  /* 0x000000a8c0a87221 */ /* 0x000fe20000010100 */
[----:B------:R-:W-:Y:S02]  /*21b0*/  IMAD.U32 R170, R170, 0x10000, RZ ;  /* 0x00010000aaaa7824 */ /* 0x000fe400078e00ff */
[----:B------:R-:W-:Y:S01]  /*21c0*/  FADD.FTZ R5, R157, R5 ;  /* 0x000000059d057221 */ /* 0x000fe20000010000 */
[----:B------:R-:W-:-:S02]  /*21d0*/  IMAD.U32 R169, R169, 0x10000, RZ ;  /* 0x00010000a9a97824 */ /* 0x000fc400078e00ff */
[-C--:B------:R-:W-:Y:S01]  /*21e0*/  FFMA.FTZ R33, R172, R157.reuse, R33 ;  /* 0x0000009dac217223 */ /* 0x080fe20000010021 */
[----:B------:R-:W-:Y:S01]  /*21f0*/  FFMA.FTZ R173, R57, R157, R173 ;  /* 0x0000009d39ad7223 */ /* 0x000fe200000100ad */
[----:B------:R-:W-:Y:S02]  /*2200*/  IMAD.MOV.U32 R157, RZ, RZ, R160 ;  /* 0x000000ffff9d7224 */ /* 0x000fe400078e00a0 */
[----:B------:R-:W-:Y:S01]  /*2210*/  FADD.FTZ R9, R171, R9 ;  /* 0x00000009ab097221 */ /* 0x000fe20000010000 */
[-C--:B------:R-:W-:Y:S01]  /*2220*/  FFMA.FTZ R37, R201, R171.reuse, R37 ;  /* 0x000000abc9257223 */ /* 0x080fe20000010025 */
[----:B------:R-:W-:Y:S01]  /*2230*/  FFMA.FTZ R202, R53, R171, R202 ;  /* 0x000000ab35ca7223 */ /* 0x000fe200000100ca */
[----:B------:R-:W-:Y:S01]  /*2240*/  FADD.FTZ R7, R170, R7 ;  /* 0x00000007aa077221 */ /* 0x000fe20000010000 */
[-C--:B------:R-:W-:Y:S01]  /*2250*/  FFMA.FTZ R35, R205, R170.reuse, R35 ;  /* 0x000000aacd237223 */ /* 0x080fe20000010023 */
[----:B------:R-:W-:Y:S01]  /*2260*/  FFMA.FTZ R206, R55, R170, R206 ;  /* 0x000000aa37ce7223 */ /* 0x000fe200000100ce */
[----:B------:R-:W-:-:S02]  /*2270*/  IMAD.U32 R162, R162, 0x10000, RZ ;  /* 0x00010000a2a27824 */ /* 0x000fc400078e00ff */
[----:B------:R-:W-:Y:S01]  /*2280*/  FMUL.FTZ R170, R168, UR16 ;  /* 0x00000010a8aa7c20 */ /* 0x000fe20008410000 */
[-C--:B------:R-:W-:Y:S01]  /*2290*/  FMUL.FTZ R171, R84, R169.reuse ;  /* 0x000000a954ab7220 */ /* 0x080fe20000410000 */
[----:B------:R-:W-:Y:S01]  /*22a0*/  IMAD.U32 R157, R157, 0x10000, RZ ;  /* 0x000100009d9d7824 */ /* 0x000fe200078e00ff */
[----:B------:R-:W3:Y:S01]  /*22b0*/  LDL.LU R168, [R1+0x44] ;  /* 0x0000440001a87983 */ /* 0x000ee20000300800 */
[----:B------:R-:W-:Y:S01]  /*22c0*/  FADD.FTZ R6, R162, R6 ;  /* 0x00000006a2067221 */ /* 0x000fe20000010000 */
[-C--:B------:R-:W-:Y:S01]  /*22d0*/  FFMA.FTZ R34, R170, R162.reuse, R34 ;  /* 0x000000a2aa227223 */ /* 0x080fe20000010022 */
[----:B------:R-:W-:Y:S01]  /*22e0*/  FFMA.FTZ R171, R56, R162, R171 ;  /* 0x000000a238ab7223 */ /* 0x000fe200000100ab */
[----:B------:R-:W-:Y:S01]  /*22f0*/  FADD.FTZ R245, R169, R245 ;  /* 0x000000f5a9f57221 */ /* 0x000fe20000010000 */
[----:B------:R-:W3:Y:S01]  /*2300*/  LDL.LU R162, [R1] ;  /* 0x0000000001a27983 */ /* 0x000ee20000300800 */
[----:B------:R-:W-:-:S03]  /*2310*/  FFMA.FTZ R231, R170, R169, R231 ;  /* 0x000000a9aae77223 */ /* 0x000fc600000100e7 */
[----:B------:R-:W3:Y:S04]  /*2320*/  LDL.LU R169, [R1+0x40] ;  /* 0x0000400001a97983 */ /* 0x000ee80000300800 */
[----:B------:R-:W3:Y:S04]  /*2330*/  LDL.LU R16, [R1+0x48] ;  /* 0x0000480001107983 */ /* 0x000ee80000300800 */
[----:B------:R-:W3:Y:S01]  /*2340*/  LDG.E.64 R166, desc[UR10][R166.64] ;  /* 0x0000000aa6a67981 */ /* 0x000ee2000c1e1b00 */
[----:B--2---:R-:W-:-:S05]  /*2350*/  FADD.FTZ R15, R157, R15 ;  /* 0x0000000f9d0f7221 */ /* 0x004fca0000010000 */
[----:B------:R0:W-:Y:S04]  /*2360*/  STL [R1+0x3c], R15 ;  /* 0x00003c0f01007387 */ /* 0x0001e80000100800 */
[----:B0-----:R-:W2:Y:S01]  /*2370*/  LDL.LU R15, [R1+0x8] ;  /* 0x00000800010f7983 */ /* 0x001ea20000300800 */
[----:B------:R-:W-:Y:S01]  /*2380*/  IMAD.U32 R153, R153, 0x10000, RZ ;  /* 0x0001000099997824 */ /* 0x000fe200078e00ff */
[----:B------:R-:W-:Y:S02]  /*2390*/  MOV R150, R151 ;  /* 0x0000009700967202 */ /* 0x000fe40000000f00 */
[----:B------:R-:W-:Y:S01]  /*23a0*/  SHF.R.U32.HI R151, RZ, 0x10, R151 ;  /* 0x00000010ff977819 */ /* 0x000fe20000011697 */
[----:B------:R-:W-:Y:S01]  /*23b0*/  FADD.FTZ R153, -R192, R153 ;  /* 0x00000099c0997221 */ /* 0x000fe20000010100 */
[----:B------:R-:W-:-:S02]  /*23c0*/  IMAD.U32 R194, R194, 0x10000, RZ ;  /* 0x00010000c2c27824 */ /* 0x000fc400078e00ff */
[----:B------:R-:W-:Y:S02]  /*23d0*/  IMAD.U32 R152, R152, 0x10000, RZ ;  /* 0x0001000098987824 */ /* 0x000fe400078e00ff */
[----:B------:R-:W-:Y:S01]  /*23e0*/  FMUL.FTZ R193, R153, UR16 ;  /* 0x0000001099c17c20 */ /* 0x000fe20008410000 */
[----:B------:R-:W-:Y:S02]  /*23f0*/  IMAD.U32 R151, R151, 0x10000, RZ ;  /* 0x0001000097977824 */ /* 0x000fe400078e00ff */
[--C-:B------:R-:W-:Y:S01]  /*2400*/  IMAD.MOV.U32 R104, RZ, RZ, R105.reuse ;  /* 0x000000ffff687224 */ /* 0x100fe200078e0069 */
[----:B------:R-:W-:Y:S01]  /*2410*/  SHF.R.U32.HI R105, RZ, 0x10, R105 ;  /* 0x00000010ff697819 */ /* 0x000fe20000011669 */
[----:B------:R-:W-:Y:S01]  /*2420*/  FADD.FTZ R13, R194, R13 ;  /* 0x0000000dc20d7221 */ /* 0x000fe20000010000 */
[-C--:B------:R-:W-:Y:S01]  /*2430*/  FFMA.FTZ R41, R213, R194.reuse, R41 ;  /* 0x000000c2d5297223 */ /* 0x080fe20000010029 */
[----:B------:R-:W-:Y:S01]  /*2440*/  FFMA.FTZ R214, R49, R194, R214 ;  /* 0x000000c231d67223 */ /* 0x000fe200000100d6 */
[----:B------:R-:W-:-:S02]  /*2450*/  IMAD.U32 R150, R150, 0x10000, RZ ;  /* 0x0001000096967824 */ /* 0x000fc400078e00ff */
[----:B------:R-:W-:Y:S01]  /*2460*/  FADD.FTZ R152, -R192, R152 ;  /* 0x00000098c0987221 */ /* 0x000fe20000010100 */
[-C--:B------:R-:W-:Y:S01]  /*2470*/  FMUL.FTZ R194, R87, R151.reuse ;  /* 0x0000009757c27220 */ /* 0x080fe20000410000 */
[----:B------:R-:W-:Y:S01]  /*2480*/  FADD.FTZ R248, R151, R248 ;  /* 0x000000f897f87221 */ /* 0x000fe20000010000 */
[----:B------:R-:W-:Y:S01]  /*2490*/  FFMA.FTZ R238, R193, R151, R238 ;  /* 0x00000097c1ee7223 */ /* 0x000fe200000100ee */
[----:B------:R-:W-:Y:S01]  /*24a0*/  FADD.FTZ R233, R174, R233 ;  /* 0x000000e9aee97221 */ /* 0x000fe20000010000 */
[----:B------:R-:W-:Y:S01]  /*24b0*/  FFMA.FTZ R227, R199, R174, R227 ;  /* 0x000000aec7e37223 */ /* 0x000fe200000100e3 */
[----:B------:R-:W-:Y:S01]  /*24c0*/  SHF.L.U32 R104, R104, 0x10, RZ ;  /* 0x0000001068687819 */ /* 0x000fe200000006ff */
[----:B------:R-:W-:Y:S01]  /*24d0*/  FMUL.FTZ R174, R152, UR16 ;  /* 0x0000001098ae7c20 */ /* 0x000fe20008410000 */
[----:B------:R-:W-:Y:S01]  /*24e0*/  FMUL.FTZ R175, R86, R150 ;  /* 0x0000009656af7220 */ /* 0x000fe20000410000 */
[----:B------:R-:W-:Y:S02]  /*24f0*/  IMAD.U32 R105, R105, 0x10000, RZ ;  /* 0x0001000069697824 */ /* 0x000fe400078e00ff */
[----:B------:R-:W-:Y:S01]  /*2500*/  FADD.FTZ R247, R150, R247 ;  /* 0x000000f796f77221 */ /* 0x000fe20000010000 */
[----:B------:R-:W-:Y:S01]  /*2510*/  FADD.FTZ R4, R104, R4 ;  /* 0x0000000468047221 */ /* 0x000fe20000010000 */
[-C--:B------:R-:W-:Y:S01]  /*2520*/  FFMA.FTZ R32, R174, R104.reuse, R32 ;  /* 0x00000068ae207223 */ /* 0x080fe20000010020 */
[----:B------:R-:W-:Y:S01]  /*2530*/  FFMA.FTZ R175, R58, R104, R175 ;  /* 0x000000683aaf7223 */ /* 0x000fe200000100af */
[----:B------:R-:W-:Y:S01]  /*2540*/  FFMA.FTZ R237, R174, R150, R237 ;  /* 0x00000096aeed7223 */ /* 0x000fe200000100ed */
[----:B------:R-:W-:Y:S01]  /*2550*/  FADD.FTZ R3, R105, R3 ;  /* 0x0000000369037221 */ /* 0x000fe20000010000 */
[-C--:B------:R-:W-:Y:S01]  /*2560*/  FFMA.FTZ R31, R193, R105.reuse, R31 ;  /* 0x00000069c11f7223 */ /* 0x080fe2000001001f */
[----:B------:R-:W-:Y:S01]  /*2570*/  FFMA.FTZ R194, R59, R105, R194 ;  /* 0x000000693bc27223 */ /* 0x000fe200000100c2 */
[----:B----4-:R-:W-:-:S02]  /*2580*/  IMAD.MOV.U32 R150, RZ, RZ, R158 ;  /* 0x000000ffff967224 */ /* 0x010fc400078e009e */
[----:B------:R-:W-:Y:S01]  /*2590*/  IMAD.MOV.U32 R153, RZ, RZ, R159 ;  /* 0x000000ffff997224 */ /* 0x000fe200078e009f */
[--C-:B------:R-:W-:Y:S02]  /*25a0*/  SHF.R.U64 R156, R160, 0x10, R161.reuse ;  /* 0x00000010a09c7819 */ /* 0x100fe400000012a1 */
[----:B------:R-:W-:Y:S02]  /*25b0*/  SHF.R.U32.HI R160, RZ, 0x10, R161 ;  /* 0x00000010ffa07819 */ /* 0x000fe400000116a1 */
[----:B---3--:R-:W-:Y:S01]  /*25c0*/  MOV R151, R154 ;  /* 0x0000009a00977202 */ /* 0x008fe20000000f00 */
[----:B------:R-:W-:-:S03]  /*25d0*/  IMAD.MOV.U32 R104, RZ, RZ, R155 ;  /* 0x000000ffff687224 */ /* 0x000fc600078e009b */
[----:B------:R-:W-:Y:S02]  /*25e0*/  SHF.L.U32 R151, R151, 0x10, RZ ;  /* 0x0000001097977819 */ /* 0x000fe400000006ff */
[--C-:B------:R-:W-:Y:S02]  /*25f0*/  SHF.R.U64 R152, R154, 0x10, R155.reuse ;  /* 0x000000109a987819 */ /* 0x100fe4000000129b */
[----:B------:R-:W-:Y:S02]  /*2600*/  SHF.R.U32.HI R105, RZ, 0x10, R155 ;  /* 0x00000010ff697819 */ /* 0x000fe4000001169b */
[--C-:B------:R-:W-:Y:S02]  /*2610*/  SHF.R.U64 R155, R158, 0x10, R159.reuse ;  /* 0x000000109e9b7819 */ /* 0x100fe4000000129f */
[----:B------:R-:W-:Y:S01]  /*2620*/  SHF.R.U32.HI R154, RZ, 0x10, R159 ;  /* 0x00000010ff9a7819 */ /* 0x000fe2000001169f */
[----:B------:R-:W-:Y:S01]  /*2630*/  FADD.FTZ R159, -R192, R151 ;  /* 0x00000097c09f7221 */ /* 0x000fe20000010100 */
[----:B------:R-:W-:Y:S01]  /*2640*/  SHF.L.U32 R151, R150, 0x10, RZ ;  /* 0x0000001096977819 */ /* 0x000fe200000006ff */
[----:B------:R-:W-:Y:S01]  /*2650*/  IMAD.U32 R152, R152, 0x10000, RZ ;  /* 0x0001000098987824 */ /* 0x000fe200078e00ff */
[----:B------:R-:W-:Y:S01]  /*2660*/  SHF.L.U32 R104, R104, 0x10, RZ ;  /* 0x0000001068687819 */ /* 0x000fe200000006ff */
[----:B------:R-:W-:Y:S01]  /*2670*/  FMUL.FTZ R150, R159, UR16 ;  /* 0x000000109f967c20 */ /* 0x000fe20008410000 */
[----:B------:R-:W-:Y:S01]  /*2680*/  FMUL.FTZ R159, R96, R157 ;  /* 0x0000009d609f7220 */ /* 0x000fe20000410000 */
[----:B------:R-:W-:Y:S01]  /*2690*/  FADD.FTZ R152, -R192, R152 ;  /* 0x00000098c0987221 */ /* 0x000fe20000010100 */
[----:B------:R-:W-:-:S02]  /*26a0*/  IMAD.MOV.U32 R158, RZ, RZ, R161 ;  /* 0x000000ffff9e7224 */ /* 0x000fc400078e00a1 */
[----:B------:R-:W-:Y:S01]  /*26b0*/  FADD.FTZ R195, R151, R195 ;  /* 0x000000c397c37221 */ /* 0x000fe20000010000 */
[-C--:B------:R-:W-:Y:S01]  /*26c0*/  FFMA.FTZ R22, R150, R151.reuse, R22 ;  /* 0x0000009796167223 */ /* 0x080fe20000010016 */
[----:B------:R-:W-:Y:S01]  /*26d0*/  FFMA.FTZ R151, R68, R151, R159 ;  /* 0x0000009744977223 */ /* 0x000fe2000001009f */
[----:B------:R-:W-:Y:S01]  /*26e0*/  FADD.FTZ R104, -R192, R104 ;  /* 0x00000068c0687221 */ /* 0x000fe20000010100 */
[----:B------:R-:W-:Y:S02]  /*26f0*/  IMAD.U32 R105, R105, 0x10000, RZ ;  /* 0x0001000069697824 */ /* 0x000fe400078e00ff */
[----:B------:R-:W-:Y:S02]  /*2700*/  IMAD.U32 R159, R156, 0x10000, RZ ;  /* 0x000100009c9f7824 */ /* 0x000fe400078e00ff */
[----:B------:R-:W-:Y:S01]  /*2710*/  FMUL.FTZ R156, R152, UR16 ;  /* 0x00000010989c7c20 */ /* 0x000fe20008410000 */
[----:B------:R-:W-:Y:S02]  /*2720*/  IMAD.U32 R152, R158, 0x10000, RZ ;  /* 0x000100009e987824 */ /* 0x000fe400078e00ff */
[----:B------:R-:W-:Y:S01]  /*2730*/  FMUL.FTZ R158, R104, UR16 ;  /* 0x00000010689e7c20 */ /* 0x000fe20008410000 */
[----:B------:R-:W-:Y:S01]  /*2740*/  FADD.FTZ R105, -R192, R105 ;  /* 0x00000069c0697221 */ /* 0x000fe20000010100 */
[----:B------:R-:W-:-:S02]  /*2750*/  SHF.L.U32 R104, R160, 0x10, RZ ;  /* 0x00000010a0687819 */ /* 0x000fc400000006ff */
[----:B------:R-:W-:Y:S01]  /*2760*/  FFMA.FTZ R251, R158, R152, R251 ;  /* 0x000000989efb7223 */ /* 0x000fe200000100fb */
[----:B------:R-:W-:Y:S01]  /*2770*/  FMUL.FTZ R160, R105, UR16 ;  /* 0x0000001069a07c20 */ /* 0x000fe20008410000 */
[----:B------:R-:W-:Y:S01]  /*2780*/  FADD.FTZ R168, R152, R168 ;  /* 0x000000a898a87221 */ /* 0x000fe20000010000 */
[----:B------:R-:W-:Y:S01]  /*2790*/  FFMA.FTZ R162, R156, R159, R162 ;  /* 0x0000009f9ca27223 */ /* 0x000fe200000100a2 */
[----:B------:R-:W-:Y:S01]  /*27a0*/  FADD.FTZ R169, R159, R169 ;  /* 0x000000a99fa97221 */ /* 0x000fe20000010000 */
[----:B------:R-:W-:-:S04]  /*27b0*/  FADD.FTZ R16, R104, R16 ;  /* 0x0000001068107221 */ /* 0x000fc80000010000 */
[----:B------:R-:W-:Y:S04]  /*27c0*/  STL [R1+0x40], R169 ;  /* 0x000040a901007387 */ /* 0x000fe80000100800 */
[----:B------:R-:W-:Y:S04]  /*27d0*/  STL [R1], R162 ;  /* 0x000000a201007387 */ /* 0x000fe80000100800 */
[----:B------:R-:W-:Y:S04]  /*27e0*/  STL [R1+0x44], R168 ;  /* 0x000044a801007387 */ /* 0x000fe80000100800 */
[----:B------:R-:W-:Y:S04]  /*27f0*/  STL [R1+0x4], R251 ;  /* 0x000004fb01007387 */ /* 0x000fe80000100800 */
[----:B------:R0:W-:Y:S04]  /*2800*/  STL [R1+0x48], R16 ;  /* 0x0000481001007387 */ /* 0x0001e80000100800 */
[----:B0-----:R-:W3:Y:S01]  /*2810*/  LDL.LU R16, [R1+0x4c] ;  /* 0x00004c0001107983 */ /* 0x001ee20000300800 */
[----:B--2---:R-:W-:-:S05]  /*2820*/  FFMA.FTZ R15, R160, R104, R15 ;  /* 0x00000068a00f7223 */ /* 0x004fca000001000f */
[----:B------:R0:W-:Y:S04]  /*2830*/  STL [R1+0x8], R15 ;  /* 0x0000080f01007387 */ /* 0x0001e80000100800 */
[----:B0-----:R-:W2:Y:S01]  /*2840*/  LDL.LU R15, [R1+0xc] ;  /* 0x00000c00010f7983 */ /* 0x001ea20000300800 */
[----:B------:R-:W-:Y:S01]  /*2850*/  FMUL.FTZ R161, R99, R104 ;  /* 0x0000006863a17220 */ /* 0x000fe20000410000 */
[----:B------:R-:W-:Y:S01]  /*2860*/  FFMA.FTZ R252, R150, R157, R252 ;  /* 0x0000009d96fc7223 */ /* 0x000fe200000100fc */
[----:B------:R-:W-:Y:S01]  /*2870*/  MOV R104, R164 ;  /* 0x000000a400687202 */ /* 0x000fe20000000f00 */
[----:B------:R-:W-:Y:S01]  /*2880*/  IMAD.U32 R155, R155, 0x10000, RZ ;  /* 0x000100009b9b7824 */ /* 0x000fe200078e00ff */
[----:B------:R-:W-:Y:S01]  /*2890*/  SHF.R.U64 R105, R164, 0x10, R165 ;  /* 0x00000010a4697819 */ /* 0x000fe200000012a5 */
[----:B------:R-:W-:Y:S01]  /*28a0*/  FMUL.FTZ R157, R97, R159 ;  /* 0x0000009f619d7220 */ /* 0x000fe20000410000 */
[----:B------:R-:W-:Y:S01]  /*28b0*/  FADD.FTZ R164, RZ, R212 ;  /* 0x000000d4ffa47221 */ /* 0x000fe20000010000 */
[----:B------:R-:W-:Y:S01]  /*28c0*/  FADD.FTZ R196, R155, R196 ;  /* 0x000000c49bc47221 */ /* 0x000fe20000010000 */
[-C--:B------:R-:W-:Y:S01]  /*28d0*/  FFMA.FTZ R21, R156, R155.reuse, R21 ;  /* 0x0000009b9c157223 */ /* 0x080fe20000010015 */
[----:B------:R-:W-:Y:S01]  /*28e0*/  FFMA.FTZ R157, R69, R155, R157 ;  /* 0x0000009b459d7223 */ /* 0x000fe2000001009d */
[----:B------:R-:W-:Y:S01]  /*28f0*/  FMUL.FTZ R159, R98, R152 ;  /* 0x00000098629f7220 */ /* 0x000fe20000410000 */
[----:B------:R-:W-:-:S02]  /*2900*/  IMAD.MOV.U32 R162, RZ, RZ, R106 ;  /* 0x000000ffffa27224 */ /* 0x000fc400078e006a */
[----:B------:R-:W-:Y:S01]  /*2910*/  FADD.FTZ R164, R214, R164 ;  /* 0x000000a4d6a47221 */ /* 0x000fe20000010000 */
[--C-:B------:R-:W-:Y:S01]  /*2920*/  SHF.R.U64 R106, R106, 0x10, R107.reuse ;  /* 0x000000106a6a7819 */ /* 0x100fe2000000126b */
[--C-:B------:R-:W-:Y:S01]  /*2930*/  IMAD.MOV.U32 R155, RZ, RZ, R107.reuse ;  /* 0x000000ffff9b7224 */ /* 0x100fe200078e006b */
[----:B------:R-:W-:Y:S02]  /*2940*/  SHF.R.U32.HI R152, RZ, 0x10, R107 ;  /* 0x00000010ff987819 */ /* 0x000fe4000001166b */
[--C-:B------:R-:W-:Y:S01]  /*2950*/  SHF.R.U64 R107, R166, 0x10, R167.reuse ;  /* 0x00000010a66b7819 */ /* 0x100fe200000012a7 */
[----:B------:R-:W-:Y:S01]  /*2960*/  FADD.FTZ R164, R216, R164 ;  /* 0x000000a4d8a47221 */ /* 0x000fe20000010000 */
[--C-:B------:R-:W-:Y:S01]  /*2970*/  IMAD.MOV.U32 R168, RZ, RZ, R167.reuse ;  /* 0x000000ffffa87224 */ /* 0x100fe200078e00a7 */
[----:B------:R-:W-:Y:S02]  /*2980*/  SHF.R.U32.HI R169, RZ, 0x10, R167 ;  /* 0x00000010ffa97819 */ /* 0x000fe400000116a7 */
[----:B------:R-:W-:-:S02]  /*2990*/  IMAD.U32 R167, R107, 0x10000, RZ ;  /* 0x000100006ba77824 */ /* 0x000fc400078e00ff */
[----:B------:R-:W-:Y:S01]  /*29a0*/  FADD.FTZ R107, R218, R164 ;  /* 0x000000a4da6b7221 */ /* 0x000fe20000010000 */
[----:B------:R-:W-:Y:S01]  /*29b0*/  FADD.FTZ R246, R163, R246 ;  /* 0x000000f6a3f67221 */ /* 0x000fe20000010000 */
[----:B------:R-:W-:Y:S02]  /*29c0*/  FFMA.FTZ R232, R172, R163, R232 ;  /* 0x000000a3ace87223 */ /* 0x000fe400000100e8 */
[----:B------:R-:W-:Y:S01]  /*29d0*/  FADD.FTZ R107, R200, R107 ;  /* 0x0000006bc86b7221 */ /* 0x000fe20000010000 */
[----:B------:R-:W-:-:S03]  /*29e0*/  IMAD.MOV.U32 R163, RZ, RZ, R166 ;  /* 0x000000ffffa37224 */ /* 0x000fc600078e00a6 */
[----:B------:R-:W-:Y:S01]  /*29f0*/  FADD.FTZ R107, R202, R107 ;  /* 0x0000006bca6b7221 */ /* 0x000fe20000010000 */
[----:B------:R-:W-:Y:S01]  /*2a00*/  FFMA.FTZ R164, R211, R212, RZ ;  /* 0x000000d4d3a47223 */ /* 0x000fe200000100ff */
[----:B------:R-:W-:Y:S02]  /*2a10*/  SHF.L.U32 R166, R163, 0x10, RZ ;  /* 0x00000010a3a67819 */ /* 0x000fe400000006ff */
        /* <DEDUP_REMOVED lines=12> */
[----:B------:R-:W-:Y:S02]  /*2ae0*/  FADD.FTZ R166, -R192, R166 ;  /* 0x000000a6c0a67221 */ /* 0x000fe40000010100 */
[----:B------:R-:W-:Y:S01]  /*2af0*/  FADD.FTZ R163, R117, R163 ;  /* 0x000000a375a37221 */ /* 0x000fe20000010000 */
[----:B------:R-:W-:Y:S01]  /*2b00*/  FFMA.FTZ R164, R205, R206, R164 ;  /* 0x000000cecda47223 */ /* 0x000fe200000100a4 */
[----:B------:R-:W-:Y:S02]  /*2b10*/  SHF.L.U32 R104, R104, 0x10, RZ ;  /* 0x0000001068687819 */ /* 0x000fe400000006ff */
[----:B------:R-:W-:Y:S01]  /*2b20*/  FADD.FTZ R163, R121, R163 ;  /* 0x000000a379a37221 */ /* 0x000fe20000010000 */
[----:B------:R-:W-:Y:S01]  /*2b30*/  FMUL.FTZ R166, R166, UR16 ;  /* 0x00000010a6a67c20 */ /* 0x000fe20008410000 */
        /* <DEDUP_REMOVED lines=10> */
[----:B------:R-:W-:Y:S01]  /*2be0*/  SHF.L.U32 R107, R162, 0x10, RZ ;  /* 0x00000010a26b7819 */ /* 0x000fe200000006ff */
[----:B------:R-:W-:Y:S02]  /*2bf0*/  FFMA.FTZ R162, R120, R121, R164 ;  /* 0x0000007978a27223 */ /* 0x000fe400000100a4 */
[----:B------:R-:W-:Y:S01]  /*2c00*/  FADD.FTZ R163, R185, R163 ;  /* 0x000000a3b9a37221 */ /* 0x000fe20000010000 */
[----:B------:R-:W-:Y:S02]  /*2c10*/  IMAD.U32 R168, R168, 0x10000, RZ ;  /* 0x00010000a8a87824 */ /* 0x000fe400078e00ff */
[----:B------:R-:W-:Y:S01]  /*2c20*/  FFMA.FTZ R162, R122, R123, R162 ;  /* 0x0000007b7aa27223 */ /* 0x000fe200000100a2 */
[----:B------:R-:W-:-:S02]  /*2c30*/  IMAD.U32 R169, R169, 0x10000, RZ ;  /* 0x00010000a9a97824 */ /* 0x000fc400078e00ff */
[----:B------:R-:W-:Y:S01]  /*2c40*/  FADD.FTZ R163, R151, R163 ;  /* 0x000000a397a37221 */ /* 0x000fe20000010000 */
[----:B------:R-:W-:Y:S02]  /*2c50*/  IMAD.U32 R153, R153, 0x10000, RZ ;  /* 0x0001000099997824 */ /* 0x000fe400078e00ff */
[C---:B------:R-:W-:Y:S01]  /*2c60*/  FADD.FTZ R167, -R192.reuse, R167 ;  /* 0x000000a7c0a77221 */ /* 0x040fe20000010100 */
[C---:B------:R-:W-:Y:S01]  /*2c70*/  FADD.FTZ R168, -R192.reuse, R168 ;  /* 0x000000a8c0a87221 */ /* 0x040fe20000010100 */
[----:B------:R-:W-:Y:S01]  /*2c80*/  FADD.FTZ R169, -R192, R169 ;  /* 0x000000a9c0a97221 */ /* 0x000fe20000010100 */
[----:B------:R-:W-:Y:S01]  /*2c90*/  FFMA.FTZ R162, R178, R179, R162 ;  /* 0x000000b3b2a27223 */ /* 0x000fe200000100a2 */
[----:B------:R-:W-:Y:S02]  /*2ca0*/  IMAD.U32 R192, R105, 0x10000, RZ ;  /* 0x0001000069c07824 */ /* 0x000fe400078e00ff */
[----:B------:R-:W-:Y:S01]  /*2cb0*/  FFMA.FTZ R159, R70, R153, R159 ;  /* 0x00000099469f7223 */ /* 0x000fe2000001009f */
[----:B------:R-:W-:-:S02]  /*2cc0*/  IMAD.U32 R154, R154, 0x10000, RZ ;  /* 0x000100009a9a7824 */ /* 0x000fc400078e00ff */
[----:B------:R-:W-:Y:S01]  /*2cd0*/  FADD.FTZ R105, R157, R163 ;  /* 0x000000a39d697221 */ /* 0x000fe20000010000 */
[----:B------:R-:W-:Y:S01]  /*2ce0*/  FADD.FTZ R197, R153, R197 ;  /* 0x000000c599c57221 */ /* 0x000fe20000010000 */
[----:B------:R-:W-:Y:S01]  /*2cf0*/  FFMA.FTZ R20, R158, R153, R20 ;  /* 0x000000999e147223 */ /* 0x000fe20000010014 */
[----:B------:R-:W-:Y:S01]  /*2d00*/  FFMA.FTZ R251, R176, R177, R162 ;  /* 0x000000b1b0fb7223 */ /* 0x000fe200000100a2 */
[----:B------:R-:W-:Y:S01]  /*2d10*/  FFMA.FTZ R161, R71, R154, R161 ;  /* 0x0000009a47a17223 */ /* 0x000fe200000100a1 */
[----:B------:R-:W-:Y:S02]  /*2d20*/  IMAD.MOV.U32 R153, RZ, RZ, R165 ;  /* 0x000000ffff997224 */ /* 0x000fe400078e00a5 */
[----:B------:R-:W-:Y:S01]  /*2d30*/  FMUL.FTZ R162, R100, R104 ;  /* 0x0000006864a27220 */ /* 0x000fe20000410000 */
[----:B------:R-:W-:Y:S01]  /*2d40*/  FADD.FTZ R105, R159, R105 ;  /* 0x000000699f697221 */ /* 0x000fe20000010000 */
[----:B------:R-:W-:Y:S01]  /*2d50*/  FADD.FTZ R198, R154, R198 ;  /* 0x000000c69ac67221 */ /* 0x000fe20000010000 */
[----:B------:R-:W-:Y:S01]  /*2d60*/  FFMA.FTZ R19, R160, R154, R19 ;  /* 0x0000009aa0137223 */ /* 0x000fe20000010013 */
[----:B------:R-:W-:Y:S01]  /*2d70*/  SHF.R.U32.HI R154, RZ, 0x10, R165 ;  /* 0x00000010ff9a7819 */ /* 0x000fe200000116a5 */
[----:B------:R-:W-:-:S02]  /*2d80*/  IMAD.U32 R106, R106, 0x10000, RZ ;  /* 0x000100006a6a7824 */ /* 0x000fc400078e00ff */
[----:B------:R-:W-:Y:S01]  /*2d90*/  FFMA.FTZ R162, R72, R107, R162 ;  /* 0x0000006b48a27223 */ /* 0x000fe200000100a2 */
[----:B------:R-:W-:Y:S02]  /*2da0*/  IMAD.U32 R153, R153, 0x10000, RZ ;  /* 0x0001000099997824 */ /* 0x000fe400078e00ff */
[----:B------:R-:W-:Y:S01]  /*2db0*/  FADD.FTZ R105, R161, R105 ;  /* 0x00000069a1697221 */ /* 0x000fe20000010000 */
[----:B------:R-:W-:Y:S01]  /*2dc0*/  FMUL.FTZ R163, R101, R192 ;  /* 0x000000c065a37220 */ /* 0x000fe20000410000 */
[----:B------:R-:W-:Y:S01]  /*2dd0*/  FFMA.FTZ R251, R180, R181, R251 ;  /* 0x000000b5b4fb7223 */ /* 0x000fe200000100fb */
[----:B------:R-:W-:Y:S02]  /*2de0*/  IMAD.U32 R155, R155, 0x10000, RZ ;  /* 0x000100009b9b7824 */ /* 0x000fe400078e00ff */
[----:B------:R-:W-:Y:S01]  /*2df0*/  FMUL.FTZ R164, R102, R153 ;  /* 0x0000009966a47220 */ /* 0x000fe20000410000 */
[----:B------:R-:W-:Y:S02]  /*2e00*/  IMAD.U32 R154, R154, 0x10000, RZ ;  /* 0x000100009a9a7824 */ /* 0x000fe400078e00ff */
[----:B------:R-:W-:Y:S01]  /*2e10*/  FFMA.FTZ R163, R73, R106, R163 ;  /* 0x0000006a49a37223 */ /* 0x000fe200000100a3 */
[----:B------:R-:W-:Y:S01]  /*2e20*/  FADD.FTZ R105, R162, R105 ;  /* 0x00000069a2697221 */ /* 0x000fe20000010000 */
[----:B------:R-:W-:Y:S01]  /*2e30*/  FFMA.FTZ R251, R182, R183, R251 ;  /* 0x000000b7b6fb7223 */ /* 0x000fe200000100fb */
[----:B------:R-:W-:-:S02]  /*2e40*/  IMAD.U32 R152, R152, 0x10000, RZ ;  /* 0x0001000098987824 */ /* 0x000fc400078e00ff */
[----:B------:R-:W-:Y:S01]  /*2e50*/  FFMA.FTZ R164, R74, R155, R164 ;  /* 0x0000009b4aa47223 */ /* 0x000fe200000100a4 */
[----:B------:R-:W-:Y:S01]  /*2e60*/  FMUL.FTZ R165, R103, R154 ;  /* 0x0000009a67a57220 */ /* 0x000fe20000410000 */
[----:B------:R-:W-:Y:S01]  /*2e70*/  FADD.FTZ R105, R105, R163 ;  /* 0x000000a369697221 */ /* 0x000fe20000010000 */
[----:B------:R-:W-:Y:S02]  /*2e80*/  FFMA.FTZ R251, R184, R185, R251 ;  /* 0x000000b9b8fb7223 */ /* 0x000fe400000100fb */
[----:B------:R-:W-:Y:S01]  /*2e90*/  FFMA.FTZ R165, R75, R152, R165 ;  /* 0x000000984ba57223 */ /* 0x000fe200000100a5 */
[----:B------:R-:W-:Y:S01]  /*2ea0*/  FADD.FTZ R105, R105, R164 ;  /* 0x000000a469697221 */ /* 0x000fe20000010000 */
[----:B------:R-:W-:-:S03]  /*2eb0*/  FFMA.FTZ R251, R150, R151, R251 ;  /* 0x0000009796fb7223 */ /* 0x000fc600000100fb */
[----:B------:R-:W-:Y:S01]  /*2ec0*/  FADD.FTZ R105, R105, R165 ;  /* 0x000000a569697221 */ /* 0x000fe20000010000 */
[----:B------:R-:W-:Y:S01]  /*2ed0*/  FFMA.FTZ R251, R156, R157, R251 ;  /* 0x0000009d9cfb7223 */ /* 0x000fe200000100fb */
[----:B------:R-:W-:Y:S01]  /*2ee0*/  FADD.FTZ R207, R107, R207 ;  /* 0x000000cf6bcf7221 */ /* 0x000fe20000010000 */
[----:B------:R-:W-:Y:S02]  /*2ef0*/  FFMA.FTZ R18, R166, R107, R18 ;  /* 0x0000006ba6127223 */ /* 0x000fe40000010012 */
[----:B------:R-:W-:Y:S01]  /*2f00*/  FFMA.FTZ R251, R158, R159, R251 ;  /* 0x0000009f9efb7223 */ /* 0x000fe200000100fb */
[----:B------:R-:W0:Y:S03]  /*2f10*/  SHFL.DOWN PT, R107, R105, 0x10, 0x1f ;  /* 0x0a001f00696b7f89 */ /* 0x000e2600000e0000 */
[----:B------:R-:W-:Y:S01]  /*2f20*/  FFMA.FTZ R251, R160, R161, R251 ;  /* 0x000000a1a0fb7223 */ /* 0x000fe200000100fb */
[----:B---3--:R-:W-:-:S05]  /*2f30*/  FADD.FTZ R16, R104, R16 ;  /* 0x0000001068107221 */ /* 0x008fca0000010000 */
[----:B------:R1:W-:Y:S04]  /*2f40*/  STL [R1+0x4c], R16 ;  /* 0x00004c1001007387 */ /* 0x0003e80000100800 */
[----:B-1----:R1:W5:Y:S01]  /*2f50*/  LDL.LU R16, [R1+0x60] ;  /* 0x0000600001107983 */ /* 0x0023620000300800 */
[----:B------:R-:W-:Y:S01]  /*2f60*/  FMUL.FTZ R167, R167, UR16 ;  /* 0x00000010a7a77c20 */ /* 0x000fe20008410000 */
[----:B------:R-:W-:Y:S01]  /*2f70*/  FFMA.FTZ R251, R166, R162, R251 ;  /* 0x000000a2a6fb7223 */ /* 0x000fe200000100fb */
[----:B------:R-:W-:-:S03]  /*2f80*/  FMUL.FTZ R168, R168, UR16 ;  /* 0x00000010a8a87c20 */ /* 0x000fc60008410000 */
[----:B------:R-:W-:Y:S01]  /*2f90*/  FFMA.FTZ R251, R167, R163, R251 ;  /* 0x000000a3a7fb7223 */ /* 0x000fe200000100fb */
[----:B------:R-:W-:Y:S01]  /*2fa0*/  FMUL.FTZ R169, R169, UR16 ;  /* 0x00000010a9a97c20 */ /* 0x000fe20008410000 */
[----:B--2---:R-:W-:-:S05]  /*2fb0*/  FFMA.FTZ R15, R166, R104, R15 ;  /* 0x00000068a60f7223 */ /* 0x004fca000001000f */
[----:B------:R2:W-:Y:S04]  /*2fc0*/  STL [R1+0xc], R15 ;  /* 0x00000c0f01007387 */ /* 0x0005e80000100800 */
[----:B--2---:R1:W5:Y:S01]  /*2fd0*/  LDL.LU R15, [R1+0x5c] ;  /* 0x00005c00010f7983 */ /* 0x0043620000300800 */
        /* <DEDUP_REMOVED lines=13> */
[----:B------:R-:W0:Y:S02]  /*30b0*/  SHFL.DOWN PT, R251, R107, 0x2, 0x1f ;  /* 0x08401f006bfb7f89 */ /* 0x000e2400000e0000 */
[----:B0-----:R-:W-:-:S02]  /*30c0*/  FADD.FTZ R107, R107, R251 ;  /* 0x000000fb6b6b7221 */ /* 0x001fc40000010000 */
[----:B------:R-:W0:Y:S04]  /*30d0*/  SHFL.DOWN PT, R251, R105, 0x2, 0x1f ;  /* 0x08401f0069fb7f89 */ /* 0x000e2800000e0000 */
[----:B------:R-:W2:Y:S01]  /*30e0*/  SHFL.DOWN PT, R104, R107, 0x1, 0x1f ;  /* 0x08201f006b687f89 */ /* 0x000ea200000e0000 */
[----:B0-----:R-:W-:Y:S02]  /*30f0*/  FADD.FTZ R105, R105, R251 ;  /* 0x000000fb69697221 */ /* 0x001fe40000010000 */
[----:B------:R-:W0:Y:S01]  /*3100*/  S2R R251, SR_TID.X ;  /* 0x0000000000fb7919 */ /* 0x000e220000002100 */
[----:B--2---:R-:W-:Y:S02]  /*3110*/  FADD.FTZ R104, R107, R104 ;  /* 0x000000686b687221 */ /* 0x004fe40000010000 */
[----:B------:R-:W2:Y:S01]  /*3120*/  SHFL.DOWN PT, R107, R105, 0x1, 0x1f ;  /* 0x08201f00696b7f89 */ /* 0x000ea200000e0000 */
[----:B------:R-:W-:Y:S01]  /*3130*/  BSSY.RECONVERGENT B0, `(.L_x_1963) ;  /* 0x000000c000007945 */ /* 0x000fe20003800200 */
[----:B0-----:R-:W-:Y:S01]  /*3140*/  LOP3.LUT P2, RZ, R251, 0x1f, RZ, 0xc0, !PT ;  /* 0x0000001ffbff7812 */ /* 0x001fe2000784c0ff */
[----:B--2---:R-:W-:-:S12]  /*3150*/  FADD.FTZ R105, R105, R107 ;  /* 0x0000006b69697221 */ /* 0x004fd80000010000 */
[----:B-1----:R-:W-:Y:S05]  /*3160*/  @P2 BRA `(.L_x_1964) ;  /* 0x0000000000202947 */ /* 0x002fea0003800000 */
        /* <DEDUP_REMOVED lines=8> */
.L_x_1964:
[----:B------:R-:W-:Y:S05]  /*31f0*/  BSYNC.RECONVERGENT B0 ;  /* 0x0000000000007941 */ /* 0x000fea0003800200 */
.L_x_1963:
[----:B------:R1:W-:Y:S04]  /*3200*/  STL [R1+0x5c], R0 ;  /* 0x00005c0001007387 */ /* 0x0003e80000100800 */
[----:B-1----:R-:W2:Y:S04]  /*3210*/  LDL.LU R0, [R1+0x50] ;  /* 0x0000500001007983 */ /* 0x002ea80000300800 */
[----:B------:R-:W3:Y:S01]  /*3220*/  LDL.LU R251, [R1+0x10] ;  /* 0x0000100001fb7983 */ /* 0x000ee20000300800 */
[----:B------:R-:W1:Y:S01]  /*3230*/  S2UR UR6, SR_CgaCtaId ;  /* 0x00000000000679c3 */ /* 0x000e620000008800 */
[----:B------:R-:W-:Y:S01]  /*3240*/  UMOV UR5, 0x400 ;  /* 0x0000040000057882 */ /* 0x000fe20000000000 */
[----:B------:R-:W-:Y:S01]  /*3250*/  FADD.FTZ R208, R106, R208 ;  /* 0x000000d06ad07221 */ /* 0x000fe20000010000 */
[----:B------:R-:W-:Y:S01]  /*3260*/  FFMA.FTZ R17, R167, R106, R17 ;  /* 0x0000006aa7117223 */ /* 0x000fe20000010011 */
[----:B-1----:R-:W-:-:S04]  /*3270*/  ULEA UR5, UR6, UR5, 0x18 ;  /* 0x0000000506057291 */ /* 0x002fc8000f8ec0ff */
[----:B------:R-:W-:Y:S02]  /*3280*/  UIADD3 UR6, UPT, UPT, UR5, 0x7040, URZ ;  /* 0x0000704005067890 */ /* 0x000fe4000fffe0ff */
[----:B------:R-:W-:Y:S01]  /*3290*/  @!UP1 UIADD3 UR6, UPT, UPT, UR5, 0x7000, URZ ;  /* 0x0000700005069890 */ /* 0x000fe2000fffe0ff */
[----:B------:R-:W-:Y:S08]  /*32a0*/  BAR.SYNC.DEFER_BLOCKING 0x0 ;  /* 0x0000000000007b1d */ /* 0x000ff00000010000 */
[----:B0-----:R-:W0:Y:S01]  /*32b0*/  LDS.128 R104, [UR6] ;  /* 0x00000006ff687984 */ /* 0x001e220008000c00 */
[----:B------:R-:W-:-:S02]  /*32c0*/  UIADD3 UR6, UPT, UPT, UR5, 0x7050, URZ ;  /* 0x0000705005067890 */ /* 0x000fc4000fffe0ff */
[----:B------:R-:W-:Y:S01]  /*32d0*/  @!UP1 UIADD3 UR6, UPT, UPT, UR5, 0x7010, URZ ;  /* 0x0000701005069890 */ /* 0x000fe2000fffe0ff */
[----:B------:R-:W-:Y:S01]  /*32e0*/  FADD.FTZ R225, R155, R225 ;  /* 0x000000e19be17221 */ /* 0x000fe20000010000 */
[----:B-----5:R-:W-:Y:S01]  /*32f0*/  FFMA.FTZ R16, R168, R155, R16 ;  /* 0x0000009ba8107223 */ /* 0x020fe20000010010 */
[----:B0-----:R-:W-:Y:S01]  /*3300*/  FADD.FTZ R104, RZ, R104 ;  /* 0x00000068ff687221 */ /* 0x001fe20000010000 */
[----:B------:R-:W-:-:S03]  /*3310*/  FADD.FTZ R105, RZ, R105 ;  /* 0x00000069ff697221 */ /* 0x000fc60000010000 */
[----:B------:R-:W-:Y:S01]  /*3320*/  FADD.FTZ R155, R106, R104 ;  /* 0x000000686a9b7221 */ /* 0x000fe20000010000 */
[----:B------:R-:W-:Y:S01]  /*3330*/  FADD.FTZ R226, R152, R226 ;  /* 0x000000e298e27221 */ /* 0x000fe20000010000 */
[----:B------:R-:W-:Y:S01]  /*3340*/  FFMA.FTZ R15, R169, R152, R15 ;  /* 0x00000098a90f7223 */ /* 0x000fe2000001000f */
[----:B--2---:R-:W-:Y:S01]  /*3350*/  FADD.FTZ R0, R192, R0 ;  /* 0x00000000c0007221 */ /* 0x004fe20000010000 */
[----:B---3--:R-:W-:Y:S01]  /*3360*/  FFMA.FTZ R251, R167, R192, R251 ;  /* 0x000000c0a7fb7223 */ /* 0x008fe200000100fb */
[----:B------:R-:W-:-:S03]  /*3370*/  FADD.FTZ R192, R107, R105 ;  /* 0x000000696bc07221 */ /* 0x000fc60000010000 */
[----:B------:R0:W-:Y:S04]  /*3380*/  STL [R1+0x50], R0 ;  /* 0x0000500001007387 */ /* 0x0001e80000100800 */
[----:B------:R-:W1:Y:S01]  /*3390*/  LDS.128 R104, [UR6] ;  /* 0x00000006ff687984 */ /* 0x000e620008000c00 */
[----:B------:R-:W-:Y:S02]  /*33a0*/  UIADD3 UR6, UPT, UPT, UR5, 0x7060, URZ ;  /* 0x0000706005067890 */ /* 0x000fe4000fffe0ff */
[----:B------:R-:W-:Y:S01]  /*33b0*/  @!UP1 UIADD3 UR6, UPT, UPT, UR5, 0x7020, URZ ;  /* 0x0000702005069890 */ /* 0x000fe2000fffe0ff */
[----:B0-----:R0:W5:Y:S04]  /*33c0*/  LDL.LU R0, [R1+0x5c] ;  /* 0x00005c0001007983 */ /* 0x0011680000300800 */
[----:B------:R2:W-:Y:S01]  /*33d0*/  STL [R1+0x10], R251 ;  /* 0x000010fb01007387 */ /* 0x0005e20000100800 */
[----:B------:R-:W-:Y:S01]  /*33e0*/  UISETP.NE.U32.AND UP0, UPT, UR24, URZ, UPT ;  /* 0x000000ff1800728c */ /* 0x000fe2000bf05070 */
[----:B--2---:R-:W2:Y:S01]  /*33f0*/  S2R R251, SR_TID.X ;  /* 0x0000000000fb7919 */ /* 0x004ea20000002100 */
[----:B-1----:R-:W-:Y:S01]  /*3400*/  FADD.FTZ R155, R155, R104 ;  /* 0x000000689b9b7221 */ /* 0x002fe20000010000 */
[----:B------:R-:W-:-:S03]  /*3410*/  FADD.FTZ R192, R192, R105 ;  /* 0x00000069c0c07221 */ /* 0x000fc60000010000 */
[----:B------:R-:W-:Y:S01]  /*3420*/  FADD.FTZ R155, R106, R155 ;  /* 0x0000009b6a9b7221 */ /* 0x000fe20000010000 */
[----:B------:R-:W-:Y:S02]  /*3430*/  FADD.FTZ R192, R107, R192 ;  /* 0x000000c06bc07221 */ /* 0x000fe40000010000 */
[----:B------:R-:W1:Y:S01]  /*3440*/  LDS.128 R104, [UR6] ;  /* 0x00000006ff687984 */ /* 0x000e620008000c00 */
[----:B------:R-:W-:Y:S02]  /*3450*/  UIADD3 UR6, UPT, UPT, UR5, 0x7070, URZ ;  /* 0x0000707005067890 */ /* 0x000fe4000fffe0ff */
[----:B------:R-:W-:Y:S01]  /*3460*/  @!UP1 UIADD3 UR6, UPT, UPT, UR5, 0x7030, URZ ;  /* 0x0000703005069890 */ /* 0x000fe2000fffe0ff */
[----:B-1----:R-:W-:Y:S01]  /*3470*/  FADD.FTZ R155, R155, R104 ;  /* 0x000000689b9b7221 */ /* 0x002fe20000010000 */
[----:B------:R-:W-:-:S03]  /*3480*/  FADD.FTZ R192, R192, R105 ;  /* 0x00000069c0c07221 */ /* 0x000fc60000010000 */
[----:B------:R-:W-:Y:S01]  /*3490*/  FADD.FTZ R155, R106, R155 ;  /* 0x0000009b6a9b7221 */ /* 0x000fe20000010000 */
[----:B------:R-:W-:-:S03]  /*34a0*/  FADD.FTZ R192, R107, R192 ;  /* 0x000000c06bc07221 */ /* 0x000fc60000010000 */
[----:B------:R-:W1:Y:S02]  /*34b0*/  LDS.128 R104, [UR6] ;  /* 0x00000006ff687984 */ /* 0x000e640008000c00 */
[----:B-1----:R-:W-:Y:S01]  /*34c0*/  FADD.FTZ R104, R155, R104 ;  /* 0x000000689b687221 */ /* 0x002fe20000010000 */
[----:B------:R-:W-:Y:S01]  /*34d0*/  FADD.FTZ R105, R192, R105 ;  /* 0x00000069c0697221 */ /* 0x000fe20000010000 */
[----:B------:R-:W3:Y:S02]  /*34e0*/  LDL.LU R155, [R1+0x28] ;  /* 0x00002800019b7983 */ /* 0x000ee40000300800 */
[----:B------:R-:W-:Y:S02]  /*34f0*/  FADD.FTZ R104, R106, R104 ;  /* 0x000000686a687221 */ /* 0x000fe40000010000 */
[----:B------:R-:W4:Y:S04]  /*3500*/  LDL.LU R152, [R1+0x24] ;  /* 0x0000240001987983 */ /* 0x000f280000300800 */
[----:B------:R-:W2:Y:S04]  /*3510*/  LDL.LU R192, [R1+0x58] ;  /* 0x0000580001c07983 */ /* 0x000ea80000300800 */
[----:B------:R-:W2:Y:S01]  /*3520*/  LDL.LU R106, [R1+0x54] ;  /* 0x00005400016a7983 */ /* 0x000ea20000300800 */
[----:B------:R-:W-:Y:S01]  /*3530*/  FADD.FTZ R105, R107, R105 ;  /* 0x000000696b697221 */ /* 0x000fe20000010000 */
[----:B------:R-:W-:Y:S01]  /*3540*/  FMUL.FTZ R104, R104, UR26 ;  /* 0x0000001a68687c20 */ /* 0x000fe20008410000 */
[----:B------:R-:W-:-:S02]  /*3550*/  UISETP.NE.AND.EX UP0, UPT, UR25, URZ, UPT, UP0 ;  /* 0x000000ff1900728c */ /* 0x000fc4000bf05300 */
[----:B------:R-:W-:Y:S01]  /*3560*/  FMUL.FTZ R105, R105, UR26 ;  /* 0x0000001a69697c20 */ /* 0x000fe20008410000 */
[----:B------:R-:W-:Y:S01]  /*3570*/  UIADD3 UR4, UPT, UPT, UR4, UR22, URZ ;  /* 0x0000001604047290 */ /* 0x000fe2000fffe0ff */
[----:B------:R-:W-:-:S03]  /*3580*/  FSEL R104, R104, RZ, !P3 ;  /* 0x000000ff68687208 */ /* 0x000fc60005800000 */
[----:B------:R-:W-:Y:S01]  /*3590*/  R2UR UR17, R105 ;  /* 0x00000000691172ca */ /* 0x000fe200000e0000 */
[----:B------:R-:W-:Y:S01]  /*35a0*/  UISETP.GE.AND UP2, UPT, UR4, UR23, UPT ;  /* 0x000000170400728c */ /* 0x000fe2000bf46270 */
[----:B------:R-:W-:Y:S01]  /*35b0*/  R2UR UR27, R104 ;  /* 0x00000000681b72ca */ /* 0x000fe200000e0000 */
[----:B---3--:R-:W-:Y:S01]  /*35c0*/  FFMA.FTZ R155, R169, R154, R155 ;  /* 0x0000009aa99b7223 */ /* 0x008fe2000001009b */
[----:B----4-:R-:W-:Y:S01]  /*35d0*/  FFMA.FTZ R152, R168, R153, R152 ;  /* 0x00000099a8987223 */ /* 0x010fe20000010098 */
[----:B--2---:R-:W-:Y:S01]  /*35e0*/  FADD.FTZ R192, R154, R192 ;  /* 0x000000c09ac07221 */ /* 0x004fe20000010000 */
[----:B------:R-:W-:-:S05]  /*35f0*/  FADD.FTZ R106, R153, R106 ;  /* 0x0000006a996a7221 */ /* 0x000fca0000010000 */
[----:B------:R0:W-:Y:S04]  /*3600*/  STL [R1+0x54], R106 ;  /* 0x0000546a01007387 */ /* 0x0001e80000100800 */
[----:B------:R0:W-:Y:S04]  /*3610*/  STL [R1+0x24], R152 ;  /* 0x0000249801007387 */ /* 0x0001e80000100800 */
[----:B------:R0:W-:Y:S04]  /*3620*/  STL [R1+0x58], R192 ;  /* 0x000058c001007387 */ /* 0x0001e80000100800 */
[----:B------:R0:W-:Y:S01]  /*3630*/  STL [R1+0x28], R155 ;  /* 0x0000289b01007387 */ /* 0x0001e20000100800 */
        /* <DEDUP_REMOVED lines=11> */
[C---:B------:R-:W-:Y:S01]  /*36f0*/  LOP3.LUT P2, RZ, R135.reuse, 0xff, RZ, 0xc0, !PT ;  /* 0x000000ff87ff7812 */ /* 0x040fe2000784c0ff */
[----:B0-----:R-:W-:Y:S01]  /*3700*/  IMAD.U32 R106, RZ, RZ, UR17 ;  /* 0x00000011ff6a7e24 */ /* 0x001fe2000f8e00ff */
        /* <DEDUP_REMOVED lines=30> */
.L_x_1967:
[----:B------:R-:W-:Y:S01]  /*38f0*/  MOV R104, UR17 ;  /* 0x0000001100687c02 */ /* 0x000fe20008000f00 */
[----:B------:R-:W-:Y:S01]  /*3900*/  IMAD.U32 R105, RZ, RZ, UR17 ;  /* 0x00000011ff697e24 */ /* 0x000fe2000f8e00ff */
[C---:B------:R-:W-:Y:S01]  /*3910*/  LOP3.LUT P2, RZ, R135.reuse, 0xff, RZ, 0xc0, !PT ;  /* 0x000000ff87ff7812 */ /* 0x040fe2000784c0ff */
[----:B0-----:R-:W-:Y:S01]  /*3920*/  IMAD.U32 R106, RZ, RZ, UR17 ;  /* 0x00000011ff6a7e24 */ /* 0x001fe2000f8e00ff */
        /* <DEDUP_REMOVED lines=15> */
[----:B------:R-:W-:Y:S01]  /*3a20*/  ISETP.GE.U32.AND P5, PT, R135, 0x1000000, PT ;  /* 0x010000008700780c */ /* 0x000fe20003fa6070 */
[----:B------:R-:W-:Y:S02]  /*3a30*/  FADD.FTZ R218, R218, -R106 ;  /* 0x8000006adada7221 */ /* 0x000fe40000010000 */
[----:B------:R-:W-:Y:S02]  /*3a40*/  FSEL R126, R126, RZ, P2 ;  /* 0x000000ff7e7e7208 */ /* 0x000fe40001000000 */
[----:B------:R-:W-:Y:S01]  /*3a50*/  FSEL R127, R127, RZ, P3 ;  /* 0x000000ff7f7f7208 */ /* 0x000fe20001800000 */
[----:B------:R-:W-:Y:S01]  /*3a60*/  FMUL.FTZ R129, R218, UR16 ;  /* 0x00000010da817c20 */ /* 0x000fe20008410000 */
[----:B------:R-:W-:-:S02]  /*3a70*/  F2FP.BF16.F32.PACK_AB R126, R126, R104 ;  /* 0x000000687e7e723e */ /* 0x000fc400000010ff */
[----:B------:R-:W-:Y:S01]  /*3a80*/  F2FP.BF16.F32.PACK_AB R127, R127, R105 ;  /* 0x000000697f7f723e */ /* 0x000fe200000010ff */
[----:B------:R-:W-:Y:S01]  /*3a90*/  FMUL.FTZ R105, R128, UR7 ;  /* 0x0000000780697c20 */ /* 0x000fe20008410000 */
[----:B------:R-:W-:Y:S01]  /*3aa0*/  FMUL.FTZ R104, R129, UR7 ;  /* 0x0000000781687c20 */ /* 0x000fe20008410000 */
[----:B------:R-:W-:Y:S02]  /*3ab0*/  PRMT R106, R126, 0x7632, R106 ;  /* 0x000076327e6a7816 */ /* 0x000fe4000000006a */
[----:B------:R-:W-:Y:S02]  /*3ac0*/  PRMT R107, R127, 0x7632, R107 ;  /* 0x000076327f6b7816 */ /* 0x000fe4000000006b */
[----:B------:R-:W-:Y:S02]  /*3ad0*/  FSEL R105, R105, RZ, P4 ;  /* 0x000000ff69697208 */ /* 0x000fe40002000000 */
[----:B------:R-:W-:Y:S02]  /*3ae0*/  FSEL R104, R104, RZ, P5 ;  /* 0x000000ff68687208 */ /* 0x000fe40002800000 */
[----:B------:R-:W-:-:S02]  /*3af0*/  F2FP.BF16.F32.PACK_AB R128, R105, R128 ;  /* 0x000000806980723e */ /* 0x000fc400000010ff */
[----:B------:R-:W-:Y:S02]  /*3b00*/  F2FP.BF16.F32.PACK_AB R129, R104, R129 ;  /* 0x000000816881723e */ /* 0x000fe400000010ff */
[----:B------:R-:W-:Y:S02]  /*3b10*/  PRMT R105, R128, 0x7632, R105 ;  /* 0x0000763280697816 */ /* 0x000fe40000000069 */
[----:B------:R-:W-:Y:S01]  /*3b20*/  PRMT R135, R129, 0x7632, R135 ;  /* 0x0000763281877816 */ /* 0x000fe20000000087 */
[----:B------:R-:W-:Y:S06]  /*3b30*/  BRA `(.L_x_1968) ;  /* 0x0000001000dc7947 */ /* 0x000fec0003800000 */
.L_x_1966:
[----:B------:R-:W-:Y:S01]  /*3b40*/  UMOV UR5, UR8 ;  /* 0x0000000800057c82 */ /* 0x000fe20008000000 */
[----:B------:R-:W-:Y:S01]  /*3b50*/  UMOV UR6, UR9 ;  /* 0x0000000900067c82 */ /* 0x000fe20008000000 */
[----:B------:R-:W-:-:S04]  /*3b60*/  UISETP.NE.U32.AND UP0, UPT, UR5, URZ, UPT ;  /* 0x000000ff0500728c */ /* 0x000fc8000bf05070 */
[----:B------:R-:W-:-:S09]  /*3b70*/  UISETP.NE.AND.EX UP0, UPT, UR6, URZ, UPT, UP0 ;  /* 0x000000ff0600728c */ /* 0x000fd2000bf05300 */
[----:B------:R-:W-:Y:S05]  /*3b80*/  BRA.U UP0, `(.L_x_1969) ;  /* 0x0000000100a87547 */ /* 0x000fea000b800000 */
[----:B------:R-:W-:Y:S01]  /*3b90*/  MOV R104, UR17 ;  /* 0x0000001100687c02 */ /* 0x000fe20008000f00 */
[----:B0-----:R-:W-:Y:S01]  /*3ba0*/  IMAD.MOV.U32 R106, RZ, RZ, R146 ;  /* 0x000000ffff6a7224 */ /* 0x001fe200078e0092 */
[C---:B------:R-:W-:Y:S01]  /*3bb0*/  LOP3.LUT P2, RZ, R135.reuse, 0xff, RZ, 0xc0, !PT ;  /* 0x000000ff87ff7812 */ /* 0x040fe2000784c0ff */
[----:B------:R-:W-:Y:S01]  /*3bc0*/  IMAD.U32 R105, RZ, RZ, UR17 ;  /* 0x00000011ff697e24 */ /* 0x000fe2000f8e00ff */
[----:B------:R-:W-:Y:S01]  /*3bd0*/  LOP3.LUT P3, RZ, R135, 0xff00, RZ, 0xc0, !PT ;  /* 0x0000ff0087ff7812 */ /* 0x000fe2000786c0ff */
[----:B------:R-:W-:Y:S01]  /*3be0*/  FFMA.FTZ R104, R211, R104, UR27 ;  /* 0x0000001bd3687e23 */ /* 0x000fe20008010068 */
[----:B------:R-:W-:Y:S02]  /*3bf0*/  IMAD.U32 R106, R106, 0x10000, RZ ;  /* 0x000100006a6a7824 */ /* 0x000fe400078e00ff */
[----:B------:R-:W-:Y:S01]  /*3c00*/  FFMA.FTZ R105, R213, R105, UR27 ;  /* 0x0000001bd5697e23 */ /* 0x000fe20008010069 */
[--C-:B------:R-:W-:Y:S02]  /*3c10*/  IMAD.MOV.U32 R152, RZ, RZ, R147.reuse ;  /* 0x000000ffff987224 */ /* 0x100fe400078e0093 */
[----:B------:R-:W-:Y:S01]  /*3c20*/  FADD.FTZ R104, R212, -R104 ;  /* 0x80000068d4687221 */ /* 0x000fe20000010000 */
[----:B------:R-:W-:Y:S01]  /*3c30*/  SHF.R.U32.HI R107, RZ, 0x10, R147 ;  /* 0x00000010ff6b7819 */ /* 0x000fe20000011693 */
[----:B------:R-:W-:-:S02]  /*3c40*/  FADD.FTZ R105, R214, -R105 ;  /* 0x80000069d6697221 */ /* 0x000fc40000010000 */
[----:B------:R-:W-:Y:S01]  /*3c50*/  FFMA.FTZ R104, R104, UR16, R106 ;  /* 0x0000001068687c23 */ /* 0x000fe2000801006a */
[----:B------:R-:W-:Y:S01]  /*3c60*/  SHF.R.U64 R106, R146, 0x10, R147 ;  /* 0x00000010926a7819 */ /* 0x000fe20000001293 */
[----:B------:R-:W-:Y:S01]  /*3c70*/  IMAD.U32 R107, R107, 0x10000, RZ ;  /* 0x000100006b6b7824 */ /* 0x000fe200078e00ff */
[----:B------:R-:W-:Y:S01]  /*3c80*/  SHF.L.U32 R152, R152, 0x10, RZ ;  /* 0x0000001098987819 */ /* 0x000fe200000006ff */
[----:B------:R-:W-:Y:S01]  /*3c90*/  FMUL.FTZ R104, R104, UR7 ;  /* 0x0000000768687c20 */ /* 0x000fe20008410000 */
[----:B------:R-:W-:-:S04]  /*3ca0*/  SHF.L.U32 R106, R106, 0x10, RZ ;  /* 0x000000106a6a7819 */ /* 0x000fc800000006ff */
        /* <DEDUP_REMOVED lines=11> */
[--C-:B------:R-:W-:Y:S01]  /*3d60*/  FFMA.FTZ R106, R106, UR16, R107.reuse ;  /* 0x000000106a6a7c23 */ /* 0x100fe2000801006b */
        /* <DEDUP_REMOVED lines=12> */
.L_x_1969:
[----:B0-----:R-:W-:Y:S01]  /*3e30*/  MOV R106, UR17 ;  /* 0x00000011006a7c02 */ /* 0x001fe20008000f00 */
[----:B------:R-:W-:Y:S01]  /*3e40*/  IMAD.U32 R104, RZ, RZ, UR17 ;  /* 0x00000011ff687e24 */ /* 0x000fe2000f8e00ff */
[--C-:B------:R-:W-:Y:S01]  /*3e50*/  SHF.R.U64 R107, R146, 0x10, R147.reuse ;  /* 0x00000010926b7819 */ /* 0x100fe20000001293 */
[----:B------:R-:W-:Y:S01]  /*3e60*/  IMAD.U32 R105, RZ, RZ, UR17 ;  /* 0x00000011ff697e24 */ /* 0x000fe2000f8e00ff */
[----:B------:R-:W-:Y:S01]  /*3e70*/  SHF.R.U32.HI R126, RZ, 0x10, R147 ;  /* 0x00000010ff7e7819 */ /* 0x000fe20000011693 */
[----:B------:R-:W-:Y:S01]  /*3e80*/  FFMA.FTZ R106, R215, R106, UR27 ;  /* 0x0000001bd76a7e23 */ /* 0x000fe2000801006a */
[----:B------:R-:W-:Y:S01]  /*3e90*/  FFMA.FTZ R104, R211, R104, UR27 ;  /* 0x0000001bd3687e23 */ /* 0x000fe20008010068 */
[----:B------:R-:W-:Y:S01]  /*3ea0*/  FFMA.FTZ R105, R213, R105, UR27 ;  /* 0x0000001bd5697e23 */ /* 0x000fe20008010069 */
[----:B------:R-:W-:Y:S02]  /*3eb0*/  IMAD.U32 R107, R107, 0x10000, RZ ;  /* 0x000100006b6b7824 */ /* 0x000fe400078e00ff */
[----:B------:R-:W-:Y:S01]  /*3ec0*/  FADD.FTZ R216, R216, -R106 ;  /* 0x8000006ad8d87221 */ /* 0x000fe20000010000 */
[----:B------:R-:W-:-:S02]  /*3ed0*/  IMAD.U32 R106, RZ, RZ, UR17 ;  /* 0x00000011ff6a7e24 */ /* 0x000fc4000f8e00ff */
[----:B------:R-:W-:Y:S01]  /*3ee0*/  FADD.FTZ R104, R212, -R104 ;  /* 0x80000068d4687221 */ /* 0x000fe20000010000 */
[----:B------:R-:W-:Y:S01]  /*3ef0*/  FADD.FTZ R105, R214, -R105 ;  /* 0x80000069d6697221 */ /* 0x000fe20000010000 */
[----:B------:R-:W-:Y:S02]  /*3f00*/  IMAD.U32 R126, R126, 0x10000, RZ ;  /* 0x000100007e7e7824 */ /* 0x000fe400078e00ff */
[----:B------:R-:W-:Y:S01]  /*3f10*/  FFMA.FTZ R217, R217, R106, UR27 ;  /* 0x0000001bd9d97e23 */ /* 0x000fe2000801006a */
[----:B------:R-:W-:Y:S02]  /*3f20*/  IMAD.MOV.U32 R106, RZ, RZ, R146 ;  /* 0x000000ffff6a7224 */ /* 0x000fe400078e0092 */
[----:B------:R-:W-:Y:S01]  /*3f30*/  FFMA.FTZ R105, R105, UR16, R107 ;  /* 0x0000001069697c23 */ /* 0x000fe2000801006b */
[----:B------:R-:W-:Y:S01]  /*3f40*/  LOP3.LUT P2, RZ, R135, 0xff, RZ, 0xc0, !PT ;  /* 0x000000ff87ff7812 */ /* 0x000fe2000784c0ff */
[----:B------:R-:W-:Y:S01]  /*3f50*/  FADD.FTZ R218, R218, -R217 ;  /* 0x800000d9dada7221 */ /* 0x000fe20000010000 */
[----:B------:R-:W-:-:S02]  /*3f60*/  IMAD.U32 R106, R106, 0x10000, RZ ;  /* 0x000100006a6a7824 */ /* 0x000fc400078e00ff */
[----:B------:R-:W-:Y:S01]  /*3f70*/  FMUL.FTZ R127, R105, UR7 ;  /* 0x00000007697f7c20 */ /* 0x000fe20008410000 */
[C---:B------:R-:W-:Y:S01]  /*3f80*/  LOP3.LUT P3, RZ, R135.reuse, 0xff00, RZ, 0xc0, !PT ;  /* 0x0000ff0087ff7812 */ /* 0x040fe2000786c0ff */
[----:B------:R-:W-:Y:S01]  /*3f90*/  FFMA.FTZ R126, R218, UR16, R126 ;  /* 0x00000010da7e7c23 */ /* 0x000fe2000801007e */
[----:B------:R-:W-:Y:S01]  /*3fa0*/  FFMA.FTZ R104, R104, UR16, R106 ;  /* 0x0000001068687c23 */ /* 0x000fe2000801006a */
[----:B------:R-:W-:Y:S02]  /*3fb0*/  MOV R106, R147 ;  /* 0x00000093006a7202 */ /* 0x000fe40000000f00 */
[----:B------:R-:W-:Y:S01]  /*3fc0*/  FMUL.FTZ R129, R126, UR7 ;  /* 0x000000077e817c20 */ /* 0x000fe20008410000 */
[----:B------:R-:W-:Y:S01]  /*3fd0*/  FMUL.FTZ R107, R104, UR7 ;  /* 0x00000007686b7c20 */ /* 0x000fe20008410000 */
[C---:B------:R-:W-:Y:S01]  /*3fe0*/  LOP3.LUT P4, RZ, R135.reuse, 0xff0000, RZ, 0xc0, !PT ;  /* 0x00ff000087ff7812 */ /* 0x040fe2000788c0ff */
[----:B------:R-:W-:Y:S01]  /*3ff0*/  IMAD.U32 R106, R106, 0x10000, RZ ;  /* 0x000100006a6a7824 */ /* 0x000fe200078e00ff */
[----:B------:R-:W-:-:S02]  /*4000*/  ISETP.GE.U32.AND P5, PT, R135, 0x1000000, PT ;  /* 0x010000008700780c */ /* 0x000fc40003fa6070 */
[----:B------:R-:W-:Y:S01]  /*4010*/  FSEL R107, R107, RZ, P2 ;  /* 0x000000ff6b6b7208 */ /* 0x000fe20001000000 */
[----:B------:R-:W-:Y:S01]  /*4020*/  FFMA.FTZ R106, R216, UR16, R106 ;  /* 0x00000010d86a7c23 */ /* 0x000fe2000801006a */
[----:B------:R-:W-:Y:S02]  /*4030*/  FSEL R127, R127, RZ, P3 ;  /* 0x000000ff7f7f7208 */ /* 0x000fe40001800000 */
[----:B------:R-:W-:Y:S01]  /*4040*/  FSEL R129, R129, RZ, P5 ;  /* 0x000000ff81817208 */ /* 0x000fe20002800000 */
[----:B------:R-:W-:Y:S01]  /*4050*/  FMUL.FTZ R128, R106, UR7 ;  /* 0x000000076a807c20 */ /* 0x000fe20008410000 */
[----:B------:R-:W-:Y:S02]  /*4060*/  F2FP.BF16.F32.PACK_AB R104, R107, R104 ;  /* 0x000000686b68723e */ /* 0x000fe400000010ff */
[----:B------:R-:W-:Y:S02]  /*4070*/  F2FP.BF16.F32.PACK_AB R127, R127, R105 ;  /* 0x000000697f7f723e */ /* 0x000fe400000010ff */
[----:B------:R-:W-:-:S02]  /*4080*/  FSEL R128, R128, RZ, P4 ;  /* 0x000000ff80807208 */ /* 0x000fc40002000000 */
[----:B------:R-:W-:Y:S02]  /*4090*/  F2FP.BF16.F32.PACK_AB R129, R129, R126 ;  /* 0x0000007e8181723e */ /* 0x000fe400000010ff */
[----:B------:R-:W-:Y:S02]  /*40a0*/  F2FP.BF16.F32.PACK_AB R128, R128, R106 ;  /* 0x0000006a8080723e */ /* 0x000fe400000010ff */
[C---:B------:R-:W-:Y:S02]  /*40b0*/  PRMT R106, R104.reuse, 0x7632, R106 ;  /* 0x00007632686a7816 */ /* 0x040fe4000000006a */
[----:B------:R-:W-:Y:S02]  /*40c0*/  PRMT R126, R104, 0x7610, R126 ;  /* 0x00007610687e7816 */ /* 0x000fe4000000007e */
[----:B------:R-:W-:Y:S02]  /*40d0*/  PRMT R107, R127, 0x7632, R107 ;  /* 0x000076327f6b7816 */ /* 0x000fe4000000006b */
[----:B------:R-:W-:-:S02]  /*40e0*/  PRMT R105, R128, 0x7632, R105 ;  /* 0x0000763280697816 */ /* 0x000fc40000000069 */
[----:B------:R-:W-:Y:S01]  /*40f0*/  PRMT R135, R129, 0x7632, R135 ;  /* 0x0000763281877816 */ /* 0x000fe20000000087 */
[----:B------:R-:W-:Y:S06]  /*4100*/  BRA `(.L_x_1968) ;  /* 0x0000000c00687947 */ /* 0x000fec0003800000 */
.L_x_1965:
        /* <DEDUP_REMOVED lines=9> */
[----:B------:R-:W-:Y:S02]  /*41a0*/  LOP3.LUT P3, RZ, R135, 0xff, RZ, 0xc0, !PT ;  /* 0x000000ff87ff7812 */ /* 0x000fe4000786c0ff */
[----:B------:R-:W-:Y:S01]  /*41b0*/  LOP3.LUT P2, RZ, R115, 0xff, RZ, 0xc0, !PT ;  /* 0x000000ff73ff7812 */ /* 0x000fe2000784c0ff */
[----:B------:R-:W-:-:S04]  /*41c0*/  FFMA.FTZ R104, R211, R104, UR27 ;  /* 0x0000001bd3687e23 */ /* 0x000fc80008010068 */
[----:B------:R-:W-:-:S04]  /*41d0*/  FADD.FTZ R104, R212, -R104 ;  /* 0x80000068d4687221 */ /* 0x000fc80000010000 */
[----:B------:R-:W-:-:S04]  /*41e0*/  FMUL.FTZ R104, R104, UR16 ;  /* 0x0000001068687c20 */ /* 0x000fc80008410000 */
[----:B------:R-:W-:-:S05]  /*41f0*/  FMUL.FTZ R104, R104, UR7 ;  /* 0x0000000768687c20 */ /* 0x000fca0008410000 */
[C---:B0-----:R-:W-:Y:S02]  /*4200*/  FSEL R106, R104.reuse, RZ, P3 ;  /* 0x000000ff686a7208 */ /* 0x041fe40001800000 */
        /* <DEDUP_REMOVED lines=38> */
.L_x_1971:
[----:B------:R-:W-:Y:S01]  /*4470*/  IMAD.U32 R107, RZ, RZ, UR17 ;  /* 0x00000011ff6b7e24 */ /* 0x000fe2000f8e00ff */
[----:B------:R-:W-:Y:S01]  /*4480*/  MOV R104, UR17 ;  /* 0x0000001100687c02 */ /* 0x000fe20008000f00 */
[----:B------:R-:W-:Y:S01]  /*4490*/  IMAD.U32 R105, RZ, RZ, UR17 ;  /* 0x00000011ff697e24 */ /* 0x000fe2000f8e00ff */
[----:B------:R-:W-:Y:S01]  /*44a0*/  LOP3.LUT P6, RZ, R115, 0xff, RZ, 0xc0, !PT ;  /* 0x000000ff73ff7812 */ /* 0x000fe200078cc0ff */
[----:B------:R-:W-:Y:S01]  /*44b0*/  FFMA.FTZ R107, R211, R107, UR27 ;  /* 0x0000001bd36b7e23 */ /* 0x000fe2000801006b */
[----:B------:R-:W-:Y:S01]  /*44c0*/  LOP3.LUT P5, RZ, R135, 0xff, RZ, 0xc0, !PT ;  /* 0x000000ff87ff7812 */ /* 0x000fe200078ac0ff */
[----:B------:R-:W-:Y:S01]  /*44d0*/  FFMA.FTZ R104, R213, R104, UR27 ;  /* 0x0000001bd5687e23 */ /* 0x000fe20008010068 */
[----:B------:R-:W-:Y:S01]  /*44e0*/  FFMA.FTZ R105, R215, R105, UR27 ;  /* 0x0000001bd7697e23 */ /* 0x000fe20008010069 */
[----:B------:R-:W-:Y:S01]  /*44f0*/  FADD.FTZ R107, R212, -R107 ;  /* 0x8000006bd46b7221 */ /* 0x000fe20000010000 */
[----:B0-----:R-:W-:Y:S02]  /*4500*/  IMAD.U32 R106, RZ, RZ, UR17 ;  /* 0x00000011ff6a7e24 */ /* 0x001fe4000f8e00ff */
[----:B------:R-:W-:Y:S01]  /*4510*/  FADD.FTZ R104, R214, -R104 ;  /* 0x80000068d6687221 */ /* 0x000fe20000010000 */
[----:B------:R-:W-:Y:S01]  /*4520*/  FADD.FTZ R105, R216, -R105 ;  /* 0x80000069d8697221 */ /* 0x000fe20000010000 */
[----:B------:R-:W-:Y:S01]  /*4530*/  FMUL.FTZ R107, R107, UR16 ;  /* 0x000000106b6b7c20 */ /* 0x000fe20008410000 */
[----:B------:R-:W-:Y:S01]  /*4540*/  LOP3.LUT P4, RZ, R135, 0xff00, RZ, 0xc0, !PT ;  /* 0x0000ff0087ff7812 */ /* 0x000fe2000788c0ff */
[----:B------:R-:W-:Y:S01]  /*4550*/  FMUL.FTZ R104, R104, UR16 ;  /* 0x0000001068687c20 */ /* 0x000fe20008410000 */
[----:B------:R-:W-:Y:S01]  /*4560*/  FMUL.FTZ R128, R105, UR16 ;  /* 0x0000001069807c20 */ /* 0x000fe20008410000 */
[----:B------:R-:W-:Y:S01]  /*4570*/  FMUL.FTZ R126, R107, UR7 ;  /* 0x000000076b7e7c20 */ /* 0x000fe20008410000 */
[----:B------:R-:W-:Y:S01]  /*4580*/  FFMA.FTZ R106, R217, R106, UR27 ;  /* 0x0000001bd96a7e23 */ /* 0x000fe2000801006a */
[C---:B------:R-:W-:Y:S01]  /*4590*/  LOP3.LUT P3, RZ, R135.reuse, 0xff0000, RZ, 0xc0, !PT ;  /* 0x00ff000087ff7812 */ /* 0x040fe2000786c0ff */
[----:B------:R-:W-:Y:S01]  /*45a0*/  FMUL.FTZ R105, R128, UR7 ;  /* 0x0000000780697c20 */ /* 0x000fe20008410000 */
[----:B------:R-:W-:Y:S01]  /*45b0*/  ISETP.GE.U32.AND P2, PT, R135, 0x1000000, PT ;  /* 0x010000008700780c */ /* 0x000fe20003f46070 */
[----:B------:R-:W-:Y:S01]  /*45c0*/  FADD.FTZ R106, R218, -R106 ;  /* 0x8000006ada6a7221 */ /* 0x000fe20000010000 */
[----:B------:R-:W-:-:S02]  /*45d0*/  FSEL R130, R126, RZ, P6 ;  /* 0x000000ff7e827208 */ /* 0x000fc40003000000 */
[----:B------:R-:W-:Y:S01]  /*45e0*/  FSEL R127, R126, RZ, P5 ;  /* 0x000000ff7e7f7208 */ /* 0x000fe20002800000 */
[----:B------:R-:W-:Y:S01]  /*45f0*/  FMUL.FTZ R132, R106, UR16 ;  /* 0x000000106a847c20 */ /* 0x000fe20008410000 */
[C---:B------:R-:W-:Y:S01]  /*4600*/  F2FP.BF16.F32.PACK_AB R130, R104.reuse, R130 ;  /* 0x000000826882723e */ /* 0x040fe200000010ff */
[----:B------:R-:W-:Y:S01]  /*4610*/  FMUL.FTZ R104, R104, UR7 ;  /* 0x0000000768687c20 */ /* 0x000fe20008410000 */
[----:B------:R-:W-:Y:S02]  /*4620*/  LOP3.LUT P5, RZ, R115, 0xff00, RZ, 0xc0, !PT ;  /* 0x0000ff0073ff7812 */ /* 0x000fe400078ac0ff */
[----:B------:R-:W-:Y:S02]  /*4630*/  F2FP.BF16.F32.PACK_AB R126, R127, R107 ;  /* 0x0000006b7f7e723e */ /* 0x000fe400000010ff */
[C---:B------:R-:W-:Y:S02]  /*4640*/  FSEL R107, R104.reuse, RZ, P4 ;  /* 0x000000ff686b7208 */ /* 0x040fe40002000000 */
[----:B------:R-:W-:-:S02]  /*4650*/  FSEL R104, R104, RZ, P5 ;  /* 0x000000ff68687208 */ /* 0x000fc40002800000 */
[----:B------:R-:W-:Y:S02]  /*4660*/  ISETP.GE.U32.AND P4, PT, R115, 0x1000000, PT ;  /* 0x010000007300780c */ /* 0x000fe40003f86070 */
[----:B------:R-:W-:Y:S02]  /*4670*/  F2FP.BF16.F32.PACK_AB R107, R104, R107 ;  /* 0x0000006b686b723e */ /* 0x000fe400000010ff */
[----:B------:R-:W-:Y:S02]  /*4680*/  FSEL R104, R105, RZ, P3 ;  /* 0x000000ff69687208 */ /* 0x000fe40001800000 */
[----:B------:R-:W-:Y:S02]  /*4690*/  LOP3.LUT P3, RZ, R115, 0xff0000, RZ, 0xc0, !PT ;  /* 0x00ff000073ff7812 */ /* 0x000fe4000786c0ff */
[----:B------:R-:W-:Y:S01]  /*46a0*/  F2FP.BF16.F32.PACK_AB R128, R104, R128 ;  /* 0x000000806880723e */ /* 0x000fe200000010ff */
[----:B------:R-:W-:Y:S01]  /*46b0*/  FMUL.FTZ R104, R132, UR7 ;  /* 0x0000000784687c20 */ /* 0x000fe20008410000 */
[----:B------:R-:W-:-:S02]  /*46c0*/  FSEL R105, R105, RZ, P3 ;  /* 0x000000ff69697208 */ /* 0x000fc40001800000 */
[----:B------:R-:W-:Y:S02]  /*46d0*/  PRMT R106, R126, 0x7632, R106 ;  /* 0x000076327e6a7816 */ /* 0x000fe4000000006a */
[C---:B------:R-:W-:Y:S02]  /*46e0*/  FSEL R135, R104.reuse, RZ, P2 ;  /* 0x000000ff68877208 */ /* 0x040fe40001000000 */
[----:B------:R-:W-:Y:S02]  /*46f0*/  FSEL R104, R104, RZ, P4 ;  /* 0x000000ff68687208 */ /* 0x000fe40002000000 */
        /* <DEDUP_REMOVED lines=8> */
.L_x_1970:
[----:B------:R-:W-:Y:S01]  /*4780*/  UMOV UR5, UR8 ;  /* 0x0000000800057c82 */ /* 0x000fe20008000000 */
[----:B------:R-:W-:Y:S01]  /*4790*/  UMOV UR6, UR9 ;  /* 0x0000000900067c82 */ /* 0x000fe20008000000 */
[----:B------:R-:W-:-:S04]  /*47a0*/  UISETP.NE.U32.AND UP0, UPT, UR5, URZ, UPT ;  /* 0x000000ff0500728c */ /* 0x000fc8000bf05070 */
[----:B------:R-:W-:-:S09]  /*47b0*/  UISETP.NE.AND.EX UP0, UPT, UR6, URZ, UPT, UP0 ;  /* 0x000000ff0600728c */ /* 0x000fd2000bf05300 */
[----:B------:R-:W-:Y:S05]  /*47c0*/  BRA.U UP0, `(.L_x_1972) ;  /* 0x0000000100d87547 */ /* 0x000fea000b800000 */
[----:B------:R-:W-:Y:S01]  /*47d0*/  MOV R104, UR17 ;  /* 0x0000001100687c02 */ /* 0x000fe20008000f00 */
[----:B------:R-:W-:Y:S01]  /*47e0*/  IMAD.MOV.U32 R105, RZ, RZ, R146 ;  /* 0x000000ffff697224 */ /* 0x000fe200078e0092 */
[----:B------:R-:W-:Y:S01]  /*47f0*/  LOP3.LUT P2, RZ, R135, 0xff, RZ, 0xc0, !PT ;  /* 0x000000ff87ff7812 */ /* 0x000fe2000784c0ff */
[--C-:B------:R-:W-:Y:S01]  /*4800*/  IMAD.MOV.U32 R107, RZ, RZ, R147.reuse ;  /* 0x000000ffff6b7224 */ /* 0x100fe200078e0093 */
[----:B------:R-:W-:Y:S01]  /*4810*/  LOP3.LUT P3, RZ, R115, 0xff, RZ, 0xc0, !PT ;  /* 0x000000ff73ff7812 */ /* 0x000fe2000786c0ff */
[----:B------:R-:W-:Y:S01]  /*4820*/  FFMA.FTZ R104, R211, R104, UR27 ;  /* 0x0000001bd3687e23 */ /* 0x000fe20008010068 */
[----:B------:R-:W-:Y:S01]  /*4830*/  IMAD.U32 R105, R105, 0x10000, RZ ;  /* 0x0001000069697824 */ /* 0x000fe200078e00ff */
[----:B------:R-:W-:Y:S01]  /*4840*/  SHF.R.U32.HI R130, RZ, 0x10, R147 ;  /* 0x00000010ff827819 */ /* 0x000fe20000011693 */
[----:B------:R-:W-:Y:S02]  /*4850*/  IMAD.U32 R107, R107, 0x10000, RZ ;  /* 0x000100006b6b7824 */ /* 0x000fe400078e00ff */
[----:B------:R-:W-:-:S02]  /*4860*/  FADD.FTZ R104, R212, -R104 ;  /* 0x80000068d4687221 */ /* 0x000fc40000010000 */
[----:B------:R-:W-:Y:S02]  /*4870*/  IMAD.U32 R130, R130, 0x10000, RZ ;  /* 0x0001000082827824 */ /* 0x000fe400078e00ff */
[----:B------:R-:W-:Y:S01]  /*4880*/  FFMA.FTZ R104, R104, UR16, R105 ;  /* 0x0000001068687c23 */ /* 0x000fe20008010069 */
[----:B------:R-:W-:-:S03]  /*4890*/  SHF.R.U64 R105, R146, 0x10, R147 ;  /* 0x0000001092697819 */ /* 0x000fc60000001293 */
[----:B------:R-:W-:Y:S01]  /*48a0*/  FMUL.FTZ R104, R104, UR7 ;  /* 0x0000000768687c20 */ /* 0x000fe20008410000 */
[----:B------:R-:W-:-:S04]  /*48b0*/  SHF.L.U32 R105, R105, 0x10, RZ ;  /* 0x0000001069697819 */ /* 0x000fc800000006ff */
[C---:B0-----:R-:W-:Y:S02]  /*48c0*/  FSEL R106, R104.reuse, RZ, P2 ;  /* 0x000000ff686a7208 */ /* 0x041fe40001000000 */
[----:B------:R-:W-:Y:S02]  /*48d0*/  FSEL R104, R104, RZ, P3 ;  /* 0x000000ff68687208 */ /* 0x000fe40001800000 */
[----:B------:R-:W-:Y:S02]  /*48e0*/  LOP3.LUT P2, RZ, R135, 0xff00, RZ, 0xc0, !PT ;  /* 0x0000ff0087ff7812 */ /* 0x000fe4000784c0ff */
[----:B------:R-:W-:Y:S01]  /*48f0*/  F2FP.BF16.F32.PACK_AB R106, R104, R106 ;  /* 0x0000006a686a723e */ /* 0x000fe200000010ff */
        /* <DEDUP_REMOVED lines=35> */
.L_x_1972:
[----:B------:R-:W-:Y:S01]  /*4b30*/  IMAD.U32 R107, RZ, RZ, UR17 ;  /* 0x00000011ff6b7e24 */ /* 0x000fe2000f8e00ff */
[----:B------:R-:W-:Y:S01]  /*4b40*/  MOV R105, UR17 ;  /* 0x0000001100697c02 */ /* 0x000fe20008000f00 */
[----:B------:R-:W-:Y:S01]  /*4b50*/  IMAD.U32 R104, RZ, RZ, UR17 ;  /* 0x00000011ff687e24 */ /* 0x000fe2000f8e00ff */
[--C-:B------:R-:W-:Y:S01]  /*4b60*/  SHF.R.U64 R126, R146, 0x10, R147.reuse ;  /* 0x00000010927e7819 */ /* 0x100fe20000001293 */
[----:B------:R-:W-:Y:S01]  /*4b70*/  FFMA.FTZ R107, R211, R107, UR27 ;  /* 0x0000001bd36b7e23 */ /* 0x000fe2000801006b */
[----:B------:R-:W-:Y:S02]  /*4b80*/  IMAD.MOV.U32 R127, RZ, RZ, R147 ;  /* 0x000000ffff7f7224 */ /* 0x000fe400078e0093 */
[----:B------:R-:W-:Y:S01]  /*4b90*/  FFMA.FTZ R104, R213, R104, UR27 ;  /* 0x0000001bd5687e23 */ /* 0x000fe20008010068 */
[----:B------:R-:W-:Y:S01]  /*4ba0*/  FFMA.FTZ R105, R215, R105, UR27 ;  /* 0x0000001bd7697e23 */ /* 0x000fe20008010069 */
[----:B------:R-:W-:Y:S01]  /*4bb0*/  FADD.FTZ R212, R212, -R107 ;  /* 0x8000006bd4d47221 */ /* 0x000fe20000010000 */
[----:B------:R-:W-:Y:S01]  /*4bc0*/  MOV R107, R146 ;  /* 0x00000092006b7202 */ /* 0x000fe20000000f00 */
[----:B------:R-:W-:Y:S01]  /*4bd0*/  FADD.FTZ R104, R214, -R104 ;  /* 0x80000068d6687221 */ /* 0x000fe20000010000 */
[----:B------:R-:W-:Y:S01]  /*4be0*/  SHF.L.U32 R126, R126, 0x10, RZ ;  /* 0x000000107e7e7819 */ /* 0x000fe200000006ff */
[----:B------:R-:W-:Y:S01]  /*4bf0*/  FADD.FTZ R105, R216, -R105 ;  /* 0x80000069d8697221 */ /* 0x000fe20000010000 */
[----:B------:R-:W-:Y:S01]  /*4c00*/  IMAD.U32 R128, R127, 0x10000, RZ ;  /* 0x000100007f807824 */ /* 0x000fe200078e00ff */
[----:B------:R-:W-:Y:S01]  /*4c10*/  LOP3.LUT P5, RZ, R135, 0xff, RZ, 0xc0, !PT ;  /* 0x000000ff87ff7812 */ /* 0x000fe200078ac0ff */
[----:B------:R-:W-:-:S02]  /*4c20*/  IMAD.U32 R107, R107, 0x10000, RZ ;  /* 0x000100006b6b7824 */ /* 0x000fc400078e00ff */
[----:B------:R-:W-:Y:S01]  /*4c30*/  FFMA.FTZ R104, R104, UR16, R126 ;  /* 0x0000001068687c23 */ /* 0x000fe2000801007e */
[----:B------:R-:W-:Y:S01]  /*4c40*/  FFMA.FTZ R128, R105, UR16, R128 ;  /* 0x0000001069807c23 */ /* 0x000fe20008010080 */
[----:B------:R-:W-:Y:S01]  /*4c50*/  LOP3.LUT P4, RZ, R135, 0xff00, RZ, 0xc0, !PT ;  /* 0x0000ff0087ff7812 */ /* 0x000fe2000788c0ff */
[----:B------:R-:W-:Y:S01]  /*4c60*/  FFMA.FTZ R107, R212, UR16, R107 ;  /* 0x00000010d46b7c23 */ /* 0x000fe2000801006b */
[----:B------:R-:W-:Y:S01]  /*4c70*/  FMUL.FTZ R105, R104, UR7 ;  /* 0x0000000768697c20 */ /* 0x000fe20008410000 */
[----:B------:R-:W-:Y:S01]  /*4c80*/  LOP3.LUT P6, RZ, R115, 0xff00, RZ, 0xc0, !PT ;  /* 0x0000ff0073ff7812 */ /* 0x000fe200078cc0ff */
[----:B0-----:R-:W-:Y:S02]  /*4c90*/  IMAD.U32 R106, RZ, RZ, UR17 ;  /* 0x00000011ff6a7e24 */ /* 0x001fe4000f8e00ff */
[----:B------:R-:W-:Y:S01]  /*4ca0*/  FMUL.FTZ R130, R107, UR7 ;  /* 0x000000076b827c20 */ /* 0x000fe20008410000 */
[----:B------:R-:W-:Y:S01]  /*4cb0*/  SHF.R.U32.HI R132, RZ, 0x10, R147 ;  /* 0x00000010ff847819 */ /* 0x000fe20000011693 */
[----:B------:R-:W-:Y:S01]  /*4cc0*/  FFMA.FTZ R106, R217, R106, UR27 ;  /* 0x0000001bd96a7e23 */ /* 0x000fe2000801006a */
[----:B------:R-:W-:-:S02]  /*4cd0*/  LOP3.LUT P3, RZ, R135, 0xff0000, RZ, 0xc0, !PT ;  /* 0x00ff000087ff7812 */ /* 0x000fc4000786c0ff */
[----:B------:R-:W-:Y:S01]  /*4ce0*/  FSEL R126, R130, RZ, P5 ;  /* 0x000000ff827e7208 */ /* 0x000fe20002800000 */
[----:B------:R-:W-:Y:S01]  /*4cf0*/  FADD.FTZ R106, R218, -R106 ;  /* 0x8000006ada6a7221 */ /* 0x000fe20000010000 */
[----:B------:R-:W-:Y:S01]  /*4d00*/  LOP3.LUT P5, RZ, R115, 0xff, RZ, 0xc0, !PT ;  /* 0x000000ff73ff7812 */ /* 0x000fe200078ac0ff */
[----:B------:R-:W-:Y:S01]  /*4d10*/  IMAD.U32 R132, R132, 0x10000, RZ ;  /* 0x0001000084847824 */ /* 0x000fe200078e00ff */
[----:B------:R-:W-:Y:S02]  /*4d20*/  F2FP.BF16.F32.PACK_AB R126, R126, R107 ;  /* 0x0000006b7e7e723e */ /* 0x000fe400000010ff */
[C---:B------:R-:W-:Y:S01]  /*4d30*/  FSEL R107, R105.reuse, RZ, P4 ;  /* 0x000000ff696b7208 */ /* 0x040fe20002000000 */
[----:B------:R-:W-:Y:S01]  /*4d40*/  FFMA.FTZ R132, R106, UR16, R132 ;  /* 0x000000106a847c23 */ /* 0x000fe20008010084 */
[----:B------:R-:W-:Y:S02]  /*4d50*/  FSEL R105, R105, RZ, P6 ;  /* 0x000000ff69697208 */ /* 0x000fe40003000000 */
[----:B------:R-:W-:-:S02]  /*4d60*/  FSEL R130, R130, RZ, P5 ;  /* 0x000000ff82827208 */ /* 0x000fc40002800000 */
[----:B------:R-:W-:Y:S01]  /*4d70*/  F2FP.BF16.F32.PACK_AB R107, R105, R107 ;  /* 0x0000006b696b723e */ /* 0x000fe200000010ff */
[----:B------:R-:W-:Y:S01]  /*4d80*/  FMUL.FTZ R105, R128, UR7 ;  /* 0x0000000780697c20 */ /* 0x000fe20008410000 */
[----:B------:R-:W-:Y:S02]  /*4d90*/  F2FP.BF16.F32.PACK_AB R130, R104, R130 ;  /* 0x000000826882723e */ /* 0x000fe400000010ff */
[----:B------:R-:W-:Y:S02]  /*4da0*/  ISETP.GE.U32.AND P2, PT, R135, 0x1000000, PT ;  /* 0x010000008700780c */ /* 0x000fe40003f46070 */
[----:B------:R-:W-:Y:S02]  /*4db0*/  FSEL R104, R105, RZ, P3 ;  /* 0x000000ff69687208 */ /* 0x000fe40001800000 */
[C---:B------:R-:W-:Y:S02]  /*4dc0*/  LOP3.LUT P3, RZ, R115.reuse, 0xff0000, RZ, 0xc0, !PT ;  /* 0x00ff000073ff7812 */ /* 0x040fe4000786c0ff */
[----:B------:R-:W-:Y:S01]  /*4dd0*/  F2FP.BF16.F32.PACK_AB R128, R104, R128 ;  /* 0x000000806880723e */ /* 0x000fe200000010ff */
[----:B------:R-:W-:Y:S01]  /*4de0*/  FMUL.FTZ R104, R132, UR7 ;  /* 0x0000000784687c20 */ /* 0x000fe20008410000 */
[----:B------:R-:W-:-:S02]  /*4df0*/  ISETP.GE.U32.AND P4, PT, R115, 0x1000000, PT ;  /* 0x010000007300780c */ /* 0x000fc40003f86070 */
        /* <DEDUP_REMOVED lines=9> */
[----:B------:R-:W-:Y:S02]  /*4e90*/  PRMT R129, R132, 0x7632, R129 ;  /* 0x0000763284817816 */ /* 0x000fe40000000081 */
[----:B------:R-:W-:-:S07]  /*4ea0*/  PRMT R133, R135, 0x7632, R133 ;  /* 0x0000763287857816 */ /* 0x000fce0000000085 */
.L_x_1968:
[----:B------:R-:W-:Y:S01]  /*4eb0*/  LOP3.LUT R104, R107, 0xffff, RZ, 0xc0, !PT ;  /* 0x0000ffff6b687812 */ /* 0x000fe200078ec0ff */
[----:B------:R-:W-:Y:S01]  /*4ec0*/  UISETP.NE.U32.AND UP0, UPT, UR5, URZ, UPT ;  /* 0x000000ff0500728c */ /* 0x000fe2000bf05070 */
[----:B------:R-:W-:-:S03]  /*4ed0*/  PRMT R135, R105, 0x5410, R135 ;  /* 0x0000541069877816 */ /* 0x000fc60000000087 */
[----:B------:R-:W-:Y:S01]  /*4ee0*/  IMAD.WIDE.U32 R104, R104, 0x10000, RZ ;  /* 0x0001000068687825 */ /* 0x000fe200078e00ff */
[----:B------:R-:W-:Y:S02]  /*4ef0*/  UISETP.NE.AND.EX UP0, UPT, UR6, URZ, UPT, UP0 ;  /* 0x000000ff0600728c */ /* 0x000fe4000bf05300 */
[----:B------:R-:W-:Y:S01]  /*4f00*/  LOP3.LUT R104, R104, 0xffff, R106, 0xf8, !PT ;  /* 0x0000ffff68687812 */ /* 0x000fe200078ef86a */
[----:B------:R-:W-:Y:S01]  /*4f10*/  HFMA2 R106, -RZ, RZ, 0, 4.76837158203125e-07 ;  /* 0x00000008ff6a7431 */ /* 0x000fe200000001ff */
[----:B------:R-:W-:-:S04]  /*4f20*/  LOP3.LUT R105, R135, R105, RZ, 0xfc, !PT ;  /* 0x0000006987697212 */ /* 0x000fc800078efcff */
[----:B------:R-:W-:Y:S01]  /*4f30*/  IMAD.WIDE.U32 R106, R43, R106, UR28 ;  /* 0x0000001c2b6a7e25 */ /* 0x000fe2000f8e006a */
        /* <DEDUP_REMOVED lines=9> */
.L_x_1973:
[----:B------:R1:W-:Y:S01]  /*4fd0*/  STG.E.64 desc[UR10][R106.64], R104 ;  /* 0x000000686a007986 */ /* 0x0003e2000c101b0a */
[----:B------:R-:W-:Y:S05]  /*4fe0*/  @!P1 BRA `(.L_x_1974) ;  /* 0x0000000000209947 */ /* 0x000fea0003800000 */
        /* <DEDUP_REMOVED lines=8> */
.L_x_1974:
[----:B------:R-:W-:Y:S05]  /*5070*/  @!P1 BRA `(.L_x_1975) ;  /* 0x0000000c002c9947 */ /* 0x000fea0003800000 */
[----:B------:R-:W-:Y:S05]  /*5080*/  @!P0 BRA `(.L_x_1976) ;  /* 0x0000000400b48947 */ /* 0x000fea0003800000 */
[----:B------:R-:W-:Y:S05]  /*5090*/  BRA.U !UP0, `(.L_x_1977) ;  /* 0x0000000108d87547 */ /* 0x000fea000b800000 */
[----:B-12---:R-:W-:Y:S01]  /*50a0*/  IMAD.U32 R104, RZ, RZ, UR17 ;  /* 0x00000011ff687e24 */ /* 0x006fe2000f8e00ff */
[----:B------:R-:W-:Y:S02]  /*50b0*/  LOP3.LUT P5, RZ, R134, 0xff, RZ, 0xc0, !PT ;  /* 0x000000ff86ff7812 */ /* 0x000fe400078ac0ff */
[----:B------:R-:W-:Y:S01]  /*50c0*/  SHF.R.U32.HI R127, RZ, 0x10, R149 ;  /* 0x00000010ff7f7819 */ /* 0x000fe20000011695 */
[-C--:B------:R-:W-:Y:S01]  /*50d0*/  FFMA.FTZ R201, R201, R104.reuse, UR27 ;  /* 0x0000001bc9c97e23 */ /* 0x080fe20008010068 */
[-C--:B------:R-:W-:Y:S01]  /*50e0*/  FFMA.FTZ R203, R203, R104.reuse, UR27 ;  /* 0x0000001bcbcb7e23 */ /* 0x080fe20008010068 */
[-C--:B------:R-:W-:Y:S01]  /*50f0*/  FFMA.FTZ R205, R205, R104.reuse, UR27 ;  /* 0x0000001bcdcd7e23 */ /* 0x080fe20008010068 */
[----:B------:R-:W-:Y:S01]  /*5100*/  FFMA.FTZ R199, R199, R104, UR27 ;  /* 0x0000001bc7c77e23 */ /* 0x000fe20008010068 */
[----:B------:R-:W-:Y:S02]  /*5110*/  IMAD.MOV.U32 R104, RZ, RZ, R148 ;  /* 0x000000ffff687224 */ /* 0x000fe400078e0094 */
[----:B------:R-:W-:Y:S01]  /*5120*/  FADD.FTZ R202, R202, -R201 ;  /* 0x800000c9caca7221 */ /* 0x000fe20000010000 */
[----:B------:R-:W-:Y:S01]  /*5130*/  FADD.FTZ R128, R204, -R203 ;  /* 0x800000cbcc807221 */ /* 0x000fe20000010000 */
[----:B------:R-:W-:Y:S01]  /*5140*/  FADD.FTZ R126, R200, -R199 ;  /* 0x800000c7c87e7221 */ /* 0x000fe20000010000 */
[----:B------:R-:W-:Y:S01]  /*5150*/  LOP3.LUT P4, RZ, R134, 0xff00, RZ, 0xc0, !PT ;  /* 0x0000ff0086ff7812 */ /* 0x000fe2000788c0ff */
[----:B------:R-:W-:Y:S01]  /*5160*/  FADD.FTZ R132, R206, -R205 ;  /* 0x800000cdce847221 */ /* 0x000fe20000010000 */
[----:B------:R-:W-:Y:S01]  /*5170*/  SHF.L.U32 R105, R104, 0x10, RZ ;  /* 0x0000001068697819 */ /* 0x000fe200000006ff */
[----:B------:R-:W-:Y:S01]  /*5180*/  IMAD.MOV.U32 R104, RZ, RZ, R149 ;  /* 0x000000ffff687224 */ /* 0x000fe200078e0095 */
[----:B------:R-:W-:Y:S01]  /*5190*/  LOP3.LUT P6, RZ, R118, 0xff00, RZ, 0xc0, !PT ;  /* 0x0000ff0076ff7812 */ /* 0x000fe200078cc0ff */
[----:B------:R-:W-:Y:S01]  /*51a0*/  IMAD.U32 R127, R127, 0x10000, RZ ;  /* 0x000100007f7f7824 */ /* 0x000fe200078e00ff */
[----:B------:R-:W-:Y:S01]  /*51b0*/  LOP3.LUT P3, RZ, R134, 0xff0000, RZ, 0xc0, !PT ;  /* 0x00ff000086ff7812 */ /* 0x000fe2000786c0ff */
[----:B------:R-:W-:Y:S01]  /*51c0*/  FFMA.FTZ R126, R126, UR16, R105 ;  /* 0x000000107e7e7c23 */ /* 0x000fe20008010069 */
[----:B------:R-:W-:Y:S01]  /*51d0*/  SHF.R.U64 R105, R148, 0x10, R149 ;  /* 0x0000001094697819 */ /* 0x000fe20000001295 */
[----:B------:R-:W-:Y:S01]  /*51e0*/  FFMA.FTZ R132, R132, UR16, R127 ;  /* 0x0000001084847c23 */ /* 0x000fe2000801007f */
[----:B------:R-:W-:Y:S01]  /*51f0*/  SHF.L.U32 R107, R104, 0x10, RZ ;  /* 0x00000010686b7819 */ /* 0x000fe200000006ff */
[----:B------:R-:W-:Y:S01]  /*5200*/  FMUL.FTZ R104, R126, UR7 ;  /* 0x000000077e687c20 */ /* 0x000fe20008410000 */
[----:B------:R-:W-:Y:S01]  /*5210*/  ISETP.GE.U32.AND P2, PT, R134, 0x1000000, PT ;  /* 0x010000008600780c */ /* 0x000fe20003f46070 */
[----:B------:R-:W-:-:S02]  /*5220*/  IMAD.U32 R105, R105, 0x10000, RZ ;  /* 0x0001000069697824 */ /* 0x000fc400078e00ff */
[----:B------:R-:W-:Y:S02]  /*5230*/  FFMA.FTZ R128, R128, UR16, R107 ;  /* 0x0000001080807c23 */ /* 0x000fe4000801006b */
[----:B------:R-:W-:Y:S01]  /*5240*/  FFMA.FTZ R130, R202, UR16, R105 ;  /* 0x00000010ca827c23 */ /* 0x000fe20008010069 */
[----:B------:R-:W-:Y:S02]  /*5250*/  FSEL R105, R104, RZ, P5 ;  /* 0x000000ff68697208 */ /* 0x000fe40002800000 */
[----:B------:R-:W-:Y:S01]  /*5260*/  LOP3.LUT P5, RZ, R118, 0xff, RZ, 0xc0, !PT ;  /* 0x000000ff76ff7812 */ /* 0x000fe200078ac0ff */
[----:B------:R-:W-:Y:S01]  /*5270*/  FMUL.FTZ R106, R130, UR7 ;  /* 0x00000007826a7c20 */ /* 0x000fe20008410000 */
[----:B------:R-:W-:Y:S02]  /*5280*/  F2FP.BF16.F32.PACK_AB R126, R105, R126 ;  /* 0x0000007e697e723e */ /* 0x000fe400000010ff */
[----:B------:R-:W-:Y:S01]  /*5290*/  FSEL R105, R104, RZ, P5 ;  /* 0x000000ff68697208 */ /* 0x000fe20002800000 */
[----:B------:R-:W-:Y:S01]  /*52a0*/  FMUL.FTZ R104, R128, UR7 ;  /* 0x0000000780687c20 */ /* 0x000fe20008410000 */
[----:B------:R-:W-:-:S02]  /*52b0*/  FSEL R107, R106, RZ, P4 ;  /* 0x000000ff6a6b7208 */ /* 0x000fc40002000000 */
[----:B------:R-:W-:Y:S02]  /*52c0*/  FSEL R106, R106, RZ, P6 ;  /* 0x000000ff6a6a7208 */ /* 0x000fe40003000000 */
[----:B------:R-:W-:Y:S02]  /*52d0*/  F2FP.BF16.F32.PACK_AB R130, R130, R105 ;  /* 0x000000698282723e */ /* 0x000fe400000010ff */
[----:B------:R-:W-:Y:S01]  /*52e0*/  F2FP.BF16.F32.PACK_AB R107, R106, R107 ;  /* 0x0000006b6a6b723e */ /* 0x000fe200000010ff */
[----:B------:R-:W-:Y:S01]  /*52f0*/  FMUL.FTZ R106, R132, UR7 ;  /* 0x00000007846a7c20 */ /* 0x000fe20008410000 */
        /* <DEDUP_REMOVED lines=16> */
.L_x_1977:
[----:B-12---:R-:W-:Y:S01]  /*5400*/  IMAD.U32 R104, RZ, RZ, UR17 ;  /* 0x00000011ff687e24 */ /* 0x006fe2000f8e00ff */
[----:B------:R-:W-:Y:S01]  /*5410*/  MOV R105, R148 ;  /* 0x0000009400697202 */ /* 0x000fe20000000f00 */
[----:B------:R-:W-:Y:S01]  /*5420*/  IMAD.U32 R130, RZ, RZ, UR17 ;  /* 0x00000011ff827e24 */ /* 0x000fe2000f8e00ff */
[----:B------:R-:W-:Y:S01]  /*5430*/  LOP3.LUT P2, RZ, R134, 0xff, RZ, 0xc0, !PT ;  /* 0x000000ff86ff7812 */ /* 0x000fe2000784c0ff */
[----:B------:R-:W-:Y:S01]  /*5440*/  FFMA.FTZ R104, R199, R104, UR27 ;  /* 0x0000001bc7687e23 */ /* 0x000fe20008010068 */
[----:B------:R-:W-:Y:S01]  /*5450*/  LOP3.LUT P3, RZ, R118, 0xff, RZ, 0xc0, !PT ;  /* 0x000000ff76ff7812 */ /* 0x000fe2000786c0ff */
[----:B------:R-:W-:Y:S02]  /*5460*/  IMAD.U32 R105, R105, 0x10000, RZ ;  /* 0x0001000069697824 */ /* 0x000fe400078e00ff */
[----:B------:R-:W-:Y:S01]  /*5470*/  FFMA.FTZ R203, R203, R130, UR27 ;  /* 0x0000001bcbcb7e23 */ /* 0x000fe20008010082 */
[----:B------:R-:W-:Y:S01]  /*5480*/  FADD.FTZ R104, R200, -R104 ;  /* 0x80000068c8687221 */ /* 0x000fe20000010000 */
[----:B------:R-:W-:-:S02]  /*5490*/  SHF.R.U32.HI R107, RZ, 0x10, R149 ;  /* 0x00000010ff6b7819 */ /* 0x000fc40000011695 */
[----:B------:R-:W-:Y:S01]  /*54a0*/  FADD.FTZ R203, R204, -R203 ;  /* 0x800000cbcccb7221 */ /* 0x000fe20000010000 */
[----:B------:R-:W-:-:S04]  /*54b0*/  FFMA.FTZ R104, R104, UR16, R105 ;  /* 0x0000001068687c23 */ /* 0x000fc80008010069 */
[----:B------:R-:W-:-:S05]  /*54c0*/  FMUL.FTZ R104, R104, UR7 ;  /* 0x0000000768687c20 */ /* 0x000fca0008410000 */
[C---:B------:R-:W-:Y:S02]  /*54d0*/  FSEL R106, R104.reuse, RZ, P2 ;  /* 0x000000ff686a7208 */ /* 0x040fe40001000000 */
[----:B------:R-:W-:Y:S02]  /*54e0*/  FSEL R104, R104, RZ, P3 ;  /* 0x000000ff68687208 */ /* 0x000fe40001800000 */
[----:B------:R-:W-:Y:S02]  /*54f0*/  LOP3.LUT P2, RZ, R134, 0xff00, RZ, 0xc0, !PT ;  /* 0x0000ff0086ff7812 */ /* 0x000fe4000784c0ff */
[----:B------:R-:W-:Y:S01]  /*5500*/  F2FP.BF16.F32.PACK_AB R106, R104, R106 ;  /* 0x0000006a686a723e */ /* 0x000fe200000010ff */
[----:B------:R-:W-:Y:S01]  /*5510*/  IMAD.U32 R104, RZ, RZ, UR17 ;  /* 0x00000011ff687e24 */ /* 0x000fe2000f8e00ff */
[----:B------:R-:W-:-:S03]  /*5520*/  LOP3.LUT P3, RZ, R118, 0xff00, RZ, 0xc0, !PT ;  /* 0x0000ff0076ff7812 */ /* 0x000fc6000786c0ff */
[----:B------:R-:W-:Y:S01]  /*5530*/  FFMA.FTZ R201, R201, R104, UR27 ;  /* 0x0000001bc9c97e23 */ /* 0x000fe20008010068 */
[----:B------:R-:W-:-:S03]  /*5540*/  SHF.R.U64 R104, R148, 0x10, R149 ;  /* 0x0000001094687819 */ /* 0x000fc60000001295 */
[----:B------:R-:W-:Y:S01]  /*5550*/  FADD.FTZ R202, R202, -R201 ;  /* 0x800000c9caca7221 */ /* 0x000fe20000010000 */
[----:B------:R-:W-:-:S05]  /*5560*/  SHF.L.U32 R105, R104, 0x10, RZ ;  /* 0x0000001068697819 */ /* 0x000fca00000006ff */
[----:B------:R-:W-:-:S04]  /*5570*/  FFMA.FTZ R105, R202, UR16, R105 ;  /* 0x00000010ca697c23 */ /* 0x000fc80008010069 */
[----:B------:R-:W-:-:S05]  /*5580*/  FMUL.FTZ R105, R105, UR7 ;  /* 0x0000000769697c20 */ /* 0x000fca0008410000 */
[C---:B------:R-:W-:Y:S02]  /*5590*/  FSEL R104, R105.reuse, RZ, P2 ;  /* 0x000000ff69687208 */ /* 0x040fe40001000000 */
[----:B------:R-:W-:Y:S02]  /*55a0*/  FSEL R105, R105, RZ, P3 ;  /* 0x000000ff69697208 */ /* 0x000fe40001800000 */
[----:B------:R-:W-:Y:S02]  /*55b0*/  LOP3.LUT P2, RZ, R134, 0xff0000, RZ, 0xc0, !PT ;  /* 0x00ff000086ff7812 */ /* 0x000fe4000784c0ff */
[----:B------:R-:W-:Y:S01]  /*55c0*/  F2FP.BF16.F32.PACK_AB R104, R105, R104 ;  /* 0x000000686968723e */ /* 0x000fe200000010ff */
[----:B------:R-:W-:Y:S01]  /*55d0*/  IMAD.MOV.U32 R105, RZ, RZ, R149 ;  /* 0x000000ffff697224 */ /* 0x000fe200078e0095 */
[----:B------:R-:W-:Y:S02]  /*55e0*/  LOP3.LUT P3, RZ, R118, 0xff0000, RZ, 0xc0, !PT ;  /* 0x00ff000076ff7812 */ /* 0x000fe4000786c0ff */
[----:B------:R-:W-:-:S02]  /*55f0*/  PRMT R131, R104, 0x7632, R131 ;  /* 0x0000763268837816 */ /* 0x000fc40000000083 */
[----:B------:R-:W-:-:S05]  /*5600*/  SHF.L.U32 R130, R105, 0x10, RZ ;  /* 0x0000001069827819 */ /* 0x000fca00000006ff */
        /* <DEDUP_REMOVED lines=10> */
[----:B------:R-:W-:-:S03]  /*56b0*/  IMAD.U32 R130, R107, 0x10000, RZ ;  /* 0x000100006b827824 */ /* 0x000fc600078e00ff */
[----:B------:R-:W-:-:S04]  /*56c0*/  FADD.FTZ R205, R206, -R205 ;  /* 0x800000cdcecd7221 */ /* 0x000fc80000010000 */
[----:B------:R-:W-:-:S04]  /*56d0*/  FFMA.FTZ R130, R205, UR16, R130 ;  /* 0x00000010cd827c23 */ /* 0x000fc80008010082 */
[----:B------:R-:W-:-:S05]  /*56e0*/  FMUL.FTZ R130, R130, UR7 ;  /* 0x0000000782827c20 */ /* 0x000fca0008410000 */
[C---:B------:R-:W-:Y:S02]  /*56f0*/  FSEL R134, R130.reuse, RZ, P2 ;  /* 0x000000ff82867208 */ /* 0x040fe40001000000 */
[----:B------:R-:W-:Y:S02]  /*5700*/  FSEL R107, R130, RZ, P3 ;  /* 0x000000ff826b7208 */ /* 0x000fe40001800000 */
[----:B------:R-:W-:Y:S02]  /*5710*/  PRMT R130, R106, 0x7632, R130 ;  /* 0x000076326a827816 */ /* 0x000fe40000000082 */
[----:B------:R-:W-:Y:S02]  /*5720*/  F2FP.BF16.F32.PACK_AB R134, R107, R134 ;  /* 0x000000866b86723e */ /* 0x000fe400000010ff */
[----:B------:R-:W-:Y:S02]  /*5730*/  PRMT R107, R104, 0x7610, R107 ;  /* 0x00007610686b7816 */ /* 0x000fe4000000006b */
[----:B------:R-:W-:Y:S01]  /*5740*/  PRMT R133, R134, 0x7632, R133 ;  /* 0x0000763286857816 */ /* 0x000fe20000000085 */
[----:B------:R-:W-:Y:S06]  /*5750*/  BRA `(.L_x_1978) ;  /* 0x0000000c00f07947 */ /* 0x000fec0003800000 */
.L_x_1976:
[----:B------:R-:W-:Y:S05]  /*5760*/  BRA.U !UP0, `(.L_x_1979) ;  /* 0x0000000108b87547 */ /* 0x000fea000b800000 */
[----:B-12---:R-:W-:Y:S02]  /*5770*/  MOV R104, UR17 ;  /* 0x0000001100687c02 */ /* 0x006fe40008000f00 */
        /* <DEDUP_REMOVED lines=8> */
[----:B------:R-:W-:Y:S01]  /*5800*/  LOP3.LUT P4, RZ, R134, 0xff00, RZ, 0xc0, !PT ;  /* 0x0000ff0086ff7812 */ /* 0x000fe2000788c0ff */
[----:B------:R-:W-:Y:S01]  /*5810*/  FADD.FTZ R204, R204, -R203 ;  /* 0x800000cbcccc7221 */ /* 0x000fe20000010000 */
[----:B------:R-:W-:Y:S01]  /*5820*/  FMUL.FTZ R126, R126, UR16 ;  /* 0x000000107e7e7c20 */ /* 0x000fe20008410000 */
[----:B------:R-:W-:Y:S01]  /*5830*/  FMUL.FTZ R107, R202, UR16 ;  /* 0x00000010ca6b7c20 */ /* 0x000fe20008410000 */
[----:B------:R-:W-:Y:S01]  /*5840*/  LOP3.LUT P3, RZ, R134, 0xff0000, RZ, 0xc0, !PT ;  /* 0x00ff000086ff7812 */ /* 0x000fe2000786c0ff */
[----:B------:R-:W-:Y:S01]  /*5850*/  FMUL.FTZ R128, R204, UR16 ;  /* 0x00000010cc807c20 */ /* 0x000fe20008410000 */
[----:B------:R-:W-:Y:S01]  /*5860*/  FMUL.FTZ R104, R126, UR7 ;  /* 0x000000077e687c20 */ /* 0x000fe20008410000 */
[----:B------:R-:W-:Y:S01]  /*5870*/  FADD.FTZ R206, R206, -R205 ;  /* 0x800000cdcece7221 */ /* 0x000fe20000010000 */
[----:B------:R-:W-:-:S03]  /*5880*/  ISETP.GE.U32.AND P2, PT, R134, 0x1000000, PT ;  /* 0x010000008600780c */ /* 0x000fc60003f46070 */
[----:B------:R-:W-:Y:S01]  /*5890*/  FSEL R130, R104, RZ, P6 ;  /* 0x000000ff68827208 */ /* 0x000fe20003000000 */
[----:B------:R-:W-:Y:S01]  /*58a0*/  FMUL.FTZ R127, R206, UR16 ;  /* 0x00000010ce7f7c20 */ /* 0x000fe20008410000 */
[----:B------:R-:W-:Y:S02]  /*58b0*/  FSEL R105, R104, RZ, P5 ;  /* 0x000000ff68697208 */ /* 0x000fe40002800000 */
[C---:B------:R-:W-:Y:S01]  /*58c0*/  F2FP.BF16.F32.PACK_AB R130, R107.reuse, R130 ;  /* 0x000000826b82723e */ /* 0x040fe200000010ff */
[----:B------:R-:W-:Y:S01]  /*58d0*/  FMUL.FTZ R107, R107, UR7 ;  /* 0x000000076b6b7c20 */ /* 0x000fe20008410000 */
[----:B------:R-:W-:Y:S02]  /*58e0*/  LOP3.LUT P5, RZ, R118, 0xff00, RZ, 0xc0, !PT ;  /* 0x0000ff0076ff7812 */ /* 0x000fe400078ac0ff */
        /* <DEDUP_REMOVED lines=17> */
[----:B------:R-:W-:Y:S02]  /*5a00*/  PRMT R127, R130, 0x7632, R127 ;  /* 0x00007632827f7816 */ /* 0x000fe4000000007f */
[----:B------:R-:W-:-:S02]  /*5a10*/  PRMT R105, R128, 0x7632, R105 ;  /* 0x0000763280697816 */ /* 0x000fc40000000069 */
[----:B------:R-:W-:Y:S02]  /*5a20*/  PRMT R129, R132, 0x7632, R129 ;  /* 0x0000763284817816 */ /* 0x000fe40000000081 */
[----:B------:R-:W-:Y:S01]  /*5a30*/  PRMT R133, R134, 0x7632, R133 ;  /* 0x0000763286857816 */ /* 0x000fe20000000085 */
[----:B------:R-:W-:Y:S06]  /*5a40*/  BRA `(.L_x_1978) ;  /* 0x0000000c00347947 */ /* 0x000fec0003800000 */
.L_x_1979:
[----:B-12---:R-:W-:Y:S01]  /*5a50*/  IMAD.U32 R104, RZ, RZ, UR17 ;  /* 0x00000011ff687e24 */ /* 0x006fe2000f8e00ff */
[----:B------:R-:W-:Y:S02]  /*5a60*/  LOP3.LUT P2, RZ, R134, 0xff, RZ, 0xc0, !PT ;  /* 0x000000ff86ff7812 */ /* 0x000fe4000784c0ff */
[----:B------:R-:W-:Y:S01]  /*5a70*/  LOP3.LUT P3, RZ, R118, 0xff, RZ, 0xc0, !PT ;  /* 0x000000ff76ff7812 */ /* 0x000fe2000786c0ff */
[----:B------:R-:W-:Y:S01]  /*5a80*/  FFMA.FTZ R104, R199, R104, UR27 ;  /* 0x0000001bc7687e23 */ /* 0x000fe20008010068 */
[----:B------:R-:W-:-:S03]  /*5a90*/  MOV R130, UR17 ;  /* 0x0000001100827c02 */ /* 0x000fc60008000f00 */
        /* <DEDUP_REMOVED lines=10> */
[----:B------:R-:W-:Y:S01]  /*5b40*/  F2FP.BF16.F32.PACK_AB R106, R104, R106 ;  /* 0x0000006a686a723e */ /* 0x000fe200000010ff */
[----:B------:R-:W-:Y:S01]  /*5b50*/  IMAD.U32 R104, RZ, RZ, UR17 ;  /* 0x00000011ff687e24 */ /* 0x000fe2000f8e00ff */
[----:B------:R-:W-:-:S03]  /*5b60*/  LOP3.LUT P3, RZ, R118, 0xff00, RZ, 0xc0, !PT ;  /* 0x0000ff0076ff7812 */ /* 0x000fc6000786c0ff */
        /* <DEDUP_REMOVED lines=18> */
[----:B------:R-:W-:Y:S01]  /*5c90*/  FADD.FTZ R205, R206, -R205 ;  /* 0x800000cdcecd7221 */ /* 0x000fe20000010000 */
[----:B------:R-:W-:-:S02]  /*5ca0*/  PRMT R107, R104, 0x7610, R107 ;  /* 0x00007610686b7816 */ /* 0x000fc4000000006b */
[----:B------:R-:W-:Y:S01]  /*5cb0*/  PRMT R132, R105, 0x7632, R132 ;  /* 0x0000763269847816 */ /* 0x000fe20000000084 */
[----:B------:R-:W-:-:S04]  /*5cc0*/  FMUL.FTZ R205, R205, UR16 ;  /* 0x00000010cdcd7c20 */ /* 0x000fc80008410000 */
[----:B------:R-:W-:-:S05]  /*5cd0*/  FMUL.FTZ R205, R205, UR7 ;  /* 0x00000007cdcd7c20 */ /* 0x000fca0008410000 */
[C---:B------:R-:W-:Y:S02]  /*5ce0*/  FSEL R134, R205.reuse, RZ, P2 ;  /* 0x000000ffcd867208 */ /* 0x040fe40001000000 */
[----:B------:R-:W-:-:S04]  /*5cf0*/  FSEL R205, R205, RZ, P3 ;  /* 0x000000ffcdcd7208 */ /* 0x000fc80001800000 */
[----:B------:R-:W-:-:S04]  /*5d00*/  F2FP.BF16.F32.PACK_AB R134, R205, R134 ;  /* 0x00000086cd86723e */ /* 0x000fc800000010ff */
[----:B------:R-:W-:Y:S01]  /*5d10*/  PRMT R133, R134, 0x7632, R133 ;  /* 0x0000763286857816 */ /* 0x000fe20000000085 */
[----:B------:R-:W-:Y:S06]  /*5d20*/  BRA `(.L_x_1978) ;  /* 0x00000008007c7947 */ /* 0x000fec0003800000 */
.L_x_1975:
[----:B------:R-:W-:Y:S05]  /*5d30*/  @!P0 BRA `(.L_x_1980) ;  /* 0x0000000400608947 */ /* 0x000fea0003800000 */
[----:B------:R-:W-:Y:S05]  /*5d40*/  BRA.U !UP0, `(.L_x_1981) ;  /* 0x0000000108b47547 */ /* 0x000fea000b800000 */
[----:B-12---:R-:W-:Y:S01]  /*5d50*/  MOV R105, UR17 ;  /* 0x0000001100697c02 */ /* 0x006fe20008000f00 */
[----:B------:R-:W-:Y:S01]  /*5d60*/  IMAD.U32 R104, RZ, RZ, UR17 ;  /* 0x00000011ff687e24 */ /* 0x000fe2000f8e00ff */
[--C-:B------:R-:W-:Y:S01]  /*5d70*/  SHF.R.U64 R127, R148, 0x10, R149.reuse ;  /* 0x00000010947f7819 */ /* 0x100fe20000001295 */
[----:B------:R-:W-:Y:S01]  /*5d80*/  IMAD.U32 R106, RZ, RZ, UR17 ;  /* 0x00000011ff6a7e24 */ /* 0x000fe2000f8e00ff */
[----:B------:R-:W-:Y:S01]  /*5d90*/  SHF.R.U32.HI R107, RZ, 0x10, R149 ;  /* 0x00000010ff6b7819 */ /* 0x000fe20000011695 */
[----:B------:R-:W-:Y:S01]  /*5da0*/  FFMA.FTZ R105, R201, R105, UR27 ;  /* 0x0000001bc9697e23 */ /* 0x000fe20008010069 */
[----:B------:R-:W-:Y:S01]  /*5db0*/  FFMA.FTZ R104, R199, R104, UR27 ;  /* 0x0000001bc7687e23 */ /* 0x000fe20008010068 */
[----:B------:R-:W-:Y:S02]  /*5dc0*/  IMAD.U32 R127, R127, 0x10000, RZ ;  /* 0x000100007f7f7824 */ /* 0x000fe400078e00ff */
[----:B------:R-:W-:Y:S01]  /*5dd0*/  FFMA.FTZ R203, R203, R106, UR27 ;  /* 0x0000001bcbcb7e23 */ /* 0x000fe2000801006a */
[----:B------:R-:W-:Y:S01]  /*5de0*/  FADD.FTZ R202, R202, -R105 ;  /* 0x80000069caca7221 */ /* 0x000fe20000010000 */
[----:B------:R-:W-:-:S02]  /*5df0*/  IMAD.MOV.U32 R105, RZ, RZ, R148 ;  /* 0x000000ffff697224 */ /* 0x000fc400078e0094 */
[----:B------:R-:W-:Y:S01]  /*5e00*/  FADD.FTZ R104, R200, -R104 ;  /* 0x80000068c8687221 */ /* 0x000fe20000010000 */
[----:B------:R-:W-:Y:S01]  /*5e10*/  FFMA.FTZ R205, R205, R106, UR27 ;  /* 0x0000001bcdcd7e23 */ /* 0x000fe2000801006a */
[----:B------:R-:W-:Y:S01]  /*5e20*/  FFMA.FTZ R127, R202, UR16, R127 ;  /* 0x00000010ca7f7c23 */ /* 0x000fe2000801007f */
[----:B------:R-:W-:Y:S01]  /*5e30*/  LOP3.LUT P3, RZ, R134, 0xff00, RZ, 0xc0, !PT ;  /* 0x0000ff0086ff7812 */ /* 0x000fe2000786c0ff */
[----:B------:R-:W-:Y:S01]  /*5e40*/  FADD.FTZ R204, R204, -R203 ;  /* 0x800000cbcccc7221 */ /* 0x000fe20000010000 */
[----:B------:R-:W-:Y:S01]  /*5e50*/  SHF.L.U32 R105, R105, 0x10, RZ ;  /* 0x0000001069697819 */ /* 0x000fe200000006ff */
[----:B------:R-:W-:Y:S01]  /*5e60*/  FMUL.FTZ R126, R127, UR7 ;  /* 0x000000077f7e7c20 */ /* 0x000fe20008410000 */
[----:B------:R-:W-:Y:S01]  /*5e70*/  FADD.FTZ R206, R206, -R205 ;  /* 0x800000cdcece7221 */ /* 0x000fe20000010000 */
[----:B------:R-:W-:Y:S01]  /*5e80*/  IMAD.U32 R107, R107, 0x10000, RZ ;  /* 0x000100006b6b7824 */ /* 0x000fe200078e00ff */
[----:B------:R-:W-:Y:S01]  /*5e90*/  LOP3.LUT P2, RZ, R134, 0xff, RZ, 0xc0, !PT ;  /* 0x000000ff86ff7812 */ /* 0x000fe2000784c0ff */
[----:B------:R-:W-:Y:S01]  /*5ea0*/  FFMA.FTZ R104, R104, UR16, R105 ;  /* 0x0000001068687c23 */ /* 0x000fe20008010069 */
[----:B------:R-:W-:Y:S01]  /*5eb0*/  IMAD.MOV.U32 R105, RZ, RZ, R149 ;  /* 0x000000ffff697224 */ /* 0x000fe200078e0095 */
[----:B------:R-:W-:Y:S01]  /*5ec0*/  FSEL R126, R126, RZ, P3 ;  /* 0x000000ff7e7e7208 */ /* 0x000fe20001800000 */
[----:B------:R-:W-:Y:S01]  /*5ed0*/  FFMA.FTZ R107, R206, UR16, R107 ;  /* 0x00000010ce6b7c23 */ /* 0x000fe2000801006b */
[----:B------:R-:W-:Y:S01]  /*5ee0*/  FMUL.FTZ R106, R104, UR7 ;  /* 0x00000007686a7c20 */ /* 0x000fe20008410000 */
[----:B------:R-:W-:-:S02]  /*5ef0*/  LOP3.LUT P4, RZ, R134, 0xff0000, RZ, 0xc0, !PT ;  /* 0x00ff000086ff7812 */ /* 0x000fc4000788c0ff */
[----:B------:R-:W-:Y:S02]  /*5f00*/  SHF.L.U32 R105, R105, 0x10, RZ ;  /* 0x0000001069697819 */ /* 0x000fe400000006ff */
[----:B------:R-:W-:Y:S02]  /*5f10*/  FSEL R129, R106, RZ, P2 ;  /* 0x000000ff6a817208 */ /* 0x000fe40001000000 */
[----:B------:R-:W-:Y:S01]  /*5f20*/  F2FP.BF16.F32.PACK_AB R127, R126, R127 ;  /* 0x0000007f7e7f723e */ /* 0x000fe200000010ff */
[----:B------:R-:W-:Y:S01]  /*5f30*/  FFMA.FTZ R105, R204, UR16, R105 ;  /* 0x00000010cc697c23 */ /* 0x000fe20008010069 */
[----:B------:R-:W-:Y:S01]  /*5f40*/  FMUL.FTZ R126, R107, UR7 ;  /* 0x000000076b7e7c20 */ /* 0x000fe20008410000 */
[----:B------:R-:W-:Y:S02]  /*5f50*/  ISETP.GE.U32.AND P5, PT, R134, 0x1000000, PT ;  /* 0x010000008600780c */ /* 0x000fe40003fa6070 */
[----:B------:R-:W-:Y:S01]  /*5f60*/  FMUL.FTZ R106, R105, UR7 ;  /* 0x00000007696a7c20 */ /* 0x000fe20008410000 */
        /* <DEDUP_REMOVED lines=8> */
[----:B------:R-:W-:Y:S02]  /*5ff0*/  PRMT R105, R128, 0x7632, R105 ;  /* 0x0000763280697816 */ /* 0x000fe40000000069 */
[----:B------:R-:W-:Y:S01]  /*6000*/  PRMT R134, R129, 0x7632, R134 ;  /* 0x0000763281867816 */ /* 0x000fe20000000086 */
[----:B------:R-:W-:Y:S06]  /*6010*/  BRA `(.L_x_1978) ;  /* 0x0000000400c07947 */ /* 0x000fec0003800000 */
.L_x_1981:
[----:B-12---:R-:W-:Y:S01]  /*6020*/  IMAD.U32 R104, RZ, RZ, UR17 ;  /* 0x00000011ff687e24 */ /* 0x006fe2000f8e00ff */
[----:B------:R-:W-:Y:S01]  /*6030*/  MOV R105, UR17 ;  /* 0x0000001100697c02 */ /* 0x000fe20008000f00 */
        /* <DEDUP_REMOVED lines=40> */
.L_x_1980:
[----:B------:R-:W-:Y:S05]  /*62c0*/  BRA.U !UP0, `(.L_x_1982) ;  /* 0x0000000108907547 */ /* 0x000fea000b800000 */
[----:B-12---:R-:W-:Y:S01]  /*62d0*/  MOV R104, UR17 ;  /* 0x0000001100687c02 */ /* 0x006fe20008000f00 */
[----:B------:R-:W-:Y:S01]  /*62e0*/  IMAD.U32 R105, RZ, RZ, UR17 ;  /* 0x00000011ff697e24 */ /* 0x000fe2000f8e00ff */
[C---:B------:R-:W-:Y:S01]  /*62f0*/  LOP3.LUT P2, RZ, R134.reuse, 0xff, RZ, 0xc0, !PT ;  /* 0x000000ff86ff7812 */ /* 0x040fe2000784c0ff */
[----:B------:R-:W-:Y:S01]  /*6300*/  IMAD.U32 R106, RZ, RZ, UR17 ;  /* 0x00000011ff6a7e24 */ /* 0x000fe2000f8e00ff */
[----:B------:R-:W-:Y:S01]  /*6310*/  LOP3.LUT P3, RZ, R134, 0xff00, RZ, 0xc0, !PT ;  /* 0x0000ff0086ff7812 */ /* 0x000fe2000786c0ff */
[----:B------:R-:W-:Y:S01]  /*6320*/  FFMA.FTZ R104, R199, R104, UR27 ;  /* 0x0000001bc7687e23 */ /* 0x000fe20008010068 */
[----:B------:R-:W-:Y:S01]  /*6330*/  FFMA.FTZ R105, R201, R105, UR27 ;  /* 0x0000001bc9697e23 */ /* 0x000fe20008010069 */
        /* <DEDUP_REMOVED lines=16> */
[----:B------:R-:W-:Y:S01]  /*6440*/  F2FP.BF16.F32.PACK_AB R126, R105, R104 ;  /* 0x00000068697e723e */ /* 0x000fe200000010ff */
[----:B------:R-:W-:Y:S01]  /*6450*/  FMUL.FTZ R104, R128, UR7 ;  /* 0x0000000780687c20 */ /* 0x000fe20008410000 */
[----:B------:R-:W-:Y:S01]  /*6460*/  F2FP.BF16.F32.PACK_AB R127, R106, R127 ;  /* 0x0000007f6a7f723e */ /* 0x000fe200000010ff */
[----:B------:R-:W-:-:S03]  /*6470*/  FMUL.FTZ R106, R129, UR7 ;  /* 0x00000007816a7c20 */ /* 0x000fc60008410000 */
[----:B------:R-:W-:Y:S02]  /*6480*/  FSEL R105, R104, RZ, P4 ;  /* 0x000000ff68697208 */ /* 0x000fe40002000000 */
        /* <DEDUP_REMOVED lines=8> */
.L_x_1982:
[----:B-12---:R-:W-:Y:S01]  /*6510*/  MOV R104, UR17 ;  /* 0x0000001100687c02 */ /* 0x006fe20008000f00 */
[----:B------:R-:W-:Y:S01]  /*6520*/  IMAD.U32 R105, RZ, RZ, UR17 ;  /* 0x00000011ff697e24 */ /* 0x000fe2000f8e00ff */
[C---:B------:R-:W-:Y:S02]  /*6530*/  LOP3.LUT P2, RZ, R134.reuse, 0xff, RZ, 0xc0, !PT ;  /* 0x000000ff86ff7812 */ /* 0x040fe4000784c0ff */
        /* <DEDUP_REMOVED lines=29> */
[----:B------:R-:W-:-:S07]  /*6710*/  PRMT R134, R105, 0x7632, R134 ;  /* 0x0000763269867816 */ /* 0x000fce0000000086 */
.L_x_1978:
[----:B------:R-:W-:Y:S01]  /*6720*/  LOP3.LUT R104, R107, 0xffff, RZ, 0xc0, !PT ;  /* 0x0000ffff6b687812 */ /* 0x000fe200078ec0ff */
[----:B------:R-:W-:Y:S01]  /*6730*/  IMAD.MOV.U32 R107, RZ, RZ, 0x8 ;  /* 0x00000008ff6b7424 */ /* 0x000fe200078e00ff */
[----:B------:R-:W-:-:S03]  /*6740*/  PRMT R134, R105, 0x5410, R134 ;  /* 0x0000541069867816 */ /* 0x000fc60000000086 */
[----:B------:R-:W-:-:S03]  /*6750*/  IMAD.WIDE.U32 R104, R104, 0x10000, RZ ;  /* 0x0001000068687825 */ /* 0x000fc600078e00ff */
[----:B------:R-:W-:Y:S01]  /*6760*/  LOP3.LUT R104, R104, 0xffff, R106, 0xf8, !PT ;  /* 0x0000ffff68687812 */ /* 0x000fe200078ef86a */
[----:B------:R-:W-:Y:S01]  /*6770*/  IMAD.WIDE.U32 R106, R44, R107, UR28 ;  /* 0x0000001c2c6a7e25 */ /* 0x000fe2000f8e006b */
[----:B------:R-:W-:Y:S01]  /*6780*/  LOP3.LUT R105, R134, R105, RZ, 0xfc, !PT ;  /* 0x0000006986697212 */ /* 0x000fe200078efcff */
[----:B------:R-:W-:Y:S06]  /*6790*/  BRA.U !UP0, `(.L_x_1983) ;  /* 0x0000000108207547 */ /* 0x000fec000b800000 */
[----:B------:R-:W-:Y:S02]  /*67a0*/  LOP3.LUT R134, R127, 0xffff, RZ, 0xc0, !PT ;  /* 0x0000ffff7f867812 */ /* 0x000fe400078ec0ff */
[----:B0-----:R-:W-:-:S03]  /*67b0*/  PRMT R152, R128, 0x5410, R129 ;  /* 0x0000541080987816 */ /* 0x001fc60000000081 */
[----:B------:R-:W-:-:S05]  /*67c0*/  IMAD.WIDE.U32 R134, R134, 0x10000, RZ ;  /* 0x0001000086867825 */ /* 0x000fca00078e00ff */
[----:B------:R-:W-:Y:S02]  /*67d0*/  LOP3.LUT R135, R152, R135, RZ, 0xfc, !PT ;  /* 0x0000008798877212 */ /* 0x000fe400078efcff */
[----:B------:R-:W0:Y:S01]  /*67e0*/  LDC.64 R152, c[0x0][0x478] ;  /* 0x00011e00ff987b82 */ /* 0x000e220000000a00 */
[----:B------:R-:W-:Y:S01]  /*67f0*/  LOP3.LUT R134, R134, 0xffff, R126, 0xf8, !PT ;  /* 0x0000ffff86867812 */ /* 0x000fe200078ef87e */
[----:B0-----:R-:W-:-:S05]  /*6800*/  IMAD.WIDE.U32 R152, R44, 0x8, R152 ;  /* 0x000000082c987825 */ /* 0x001fca00078e0098 */
[----:B------:R1:W-:Y:S02]  /*6810*/  STG.E.64 desc[UR10][R152.64], R134 ;  /* 0x0000008698007986 */ /* 0x0003e4000c101b0a */
.L_x_1983:
        /* <DEDUP_REMOVED lines=10> */
.L_x_1984:
[----:B------:R-:W-:Y:S05]  /*68c0*/  @!P1 BRA `(.L_x_1985) ;  /* 0x0000000c00549947 */ /* 0x000fea0003800000 */
[----:B------:R-:W-:Y:S05]  /*68d0*/  @!P0 BRA `(.L_x_1986) ;  /* 0x0000000400c88947 */ /* 0x000fea0003800000 */
[----:B------:R-:W-:Y:S05]  /*68e0*/  BRA.U !UP0, `(.L_x_1987) ;  /* 0x0000000108e47547 */ /* 0x000fea000b800000 */
[----:B------:R-:W-:Y:S01]  /*68f0*/  IMAD.U32 R44, RZ, RZ, UR17 ;  /* 0x00000011ff2c7e24 */ /* 0x000fe2000f8e00ff */
[----:B--23--:R-:W-:Y:S01]  /*6900*/  MOV R105, UR17 ;  /* 0x0000001100697c02 */ /* 0x00cfe20008000f00 */
[----:B------:R-:W-:Y:S01]  /*6910*/  IMAD.U32 R107, RZ, RZ, UR17 ;  /* 0x00000011ff6b7e24 */ /* 0x000fe2000f8e00ff */
[--C-:B------:R-:W-:Y:S01]  /*6920*/  SHF.R.U32.HI R106, RZ, 0x10, R141.reuse ;  /* 0x00000010ff6a7819 */ /* 0x100fe2000001168d */
[----:B------:R-:W-:Y:S01]  /*6930*/  FFMA.FTZ R193, R193, R44, UR27 ;  /* 0x0000001bc1c17e23 */ /* 0x000fe2000801002c */
[----:B------:R-:W-:Y:S02]  /*6940*/  IMAD.MOV.U32 R44, RZ, RZ, R140 ;  /* 0x000000ffff2c7224 */ /* 0x000fe400078e008c */
[-C--:B------:R-:W-:Y:S01]  /*6950*/  FFMA.FTZ R170, R170, R105.reuse, UR27 ;  /* 0x0000001baaaa7e23 */ /* 0x080fe20008010069 */
[----:B------:R-:W-:Y:S01]  /*6960*/  FFMA.FTZ R174, R174, R105, UR27 ;  /* 0x0000001baeae7e23 */ /* 0x000fe20008010069 */
[----:B------:R-:W-:Y:S01]  /*6970*/  FFMA.FTZ R172, R172, R107, UR27 ;  /* 0x0000001bacac7e23 */ /* 0x000fe2000801006b */
[--C-:B------:R-:W-:Y:S01]  /*6980*/  IMAD.MOV.U32 R104, RZ, RZ, R141.reuse ;  /* 0x000000ffff687224 */ /* 0x100fe200078e008d */
[----:B------:R-:W-:Y:S01]  /*6990*/  SHF.L.U32 R105, R44, 0x10, RZ ;  /* 0x000000102c697819 */ /* 0x000fe200000006ff */
[----:B------:R-:W-:Y:S01]  /*69a0*/  FADD.FTZ R170, R171, -R170 ;  /* 0x800000aaabaa7221 */ /* 0x000fe20000010000 */
[----:B------:R-:W-:Y:S01]  /*69b0*/  SHF.R.U64 R44, R140, 0x10, R141 ;  /* 0x000000108c2c7819 */ /* 0x000fe2000000128d */
[----:B------:R-:W-:Y:S01]  /*69c0*/  FADD.FTZ R173, R173, -R172 ;  /* 0x800000acadad7221 */ /* 0x000fe20000010000 */
[----:B------:R-:W-:Y:S01]  /*69d0*/  SHF.L.U32 R107, R104, 0x10, RZ ;  /* 0x00000010686b7819 */ /* 0x000fe200000006ff */
[----:B------:R-:W-:Y:S01]  /*69e0*/  FFMA.FTZ R105, R170, UR16, R105 ;  /* 0x00000010aa697c23 */ /* 0x000fe20008010069 */
[----:B------:R-:W-:Y:S01]  /*69f0*/  FADD.FTZ R193, R194, -R193 ;  /* 0x800000c1c2c17221 */ /* 0x000fe20000010000 */
[----:B------:R-:W-:Y:S01]  /*6a00*/  IMAD.U32 R44, R44, 0x10000, RZ ;  /* 0x000100002c2c7824 */ /* 0x000fe200078e00ff */
[----:B------:R-:W-:Y:S01]  /*6a10*/  LOP3.LUT P5, RZ, R112, 0xff, RZ, 0xc0, !PT ;  /* 0x000000ff70ff7812 */ /* 0x000fe200078ac0ff */
[----:B------:R-:W-:-:S02]  /*6a20*/  IMAD.U32 R104, R106, 0x10000, RZ ;  /* 0x000100006a687824 */ /* 0x000fc400078e00ff */
[----:B------:R-:W-:Y:S01]  /*6a30*/  FADD.FTZ R174, R175, -R174 ;  /* 0x800000aeafae7221 */ /* 0x000fe20000010000 */
[----:B------:R-:W-:Y:S01]  /*6a40*/  FFMA.FTZ R173, R173, UR16, R44 ;  /* 0x00000010adad7c23 */ /* 0x000fe2000801002c */
[----:B------:R-:W-:Y:S01]  /*6a50*/  FMUL.FTZ R44, R105, UR7 ;  /* 0x00000007692c7c20 */ /* 0x000fe20008410000 */
[----:B------:R-:W-:Y:S01]  /*6a60*/  FFMA.FTZ R193, R193, UR16, R104 ;  /* 0x00000010c1c17c23 */ /* 0x000fe20008010068 */
[----:B------:R-:W-:Y:S01]  /*6a70*/  LOP3.LUT P4, RZ, R112, 0xff00, RZ, 0xc0, !PT ;  /* 0x0000ff0070ff7812 */ /* 0x000fe2000788c0ff */
[----:B------:R-:W-:Y:S01]  /*6a80*/  FFMA.FTZ R107, R174, UR16, R107 ;  /* 0x00000010ae6b7c23 */ /* 0x000fe2000801006b */
[C---:B------:R-:W-:Y:S02]  /*6a90*/  LOP3.LUT P6, RZ, R119.reuse, 0xff00, RZ, 0xc0, !PT ;  /* 0x0000ff0077ff7812 */ /* 0x040fe400078cc0ff */
[----:B------:R-:W-:Y:S02]  /*6aa0*/  FSEL R104, R44, RZ, P5 ;  /* 0x000000ff2c687208 */ /* 0x000fe40002800000 */
[----:B------:R-:W-:-:S02]  /*6ab0*/  LOP3.LUT P5, RZ, R119, 0xff, RZ, 0xc0, !PT ;  /* 0x000000ff77ff7812 */ /* 0x000fc400078ac0ff */
[----:B------:R-:W-:Y:S01]  /*6ac0*/  F2FP.BF16.F32.PACK_AB R126, R104, R105 ;  /* 0x00000069687e723e */ /* 0x000fe200000010ff */
[C---:B------:R-:W-:Y:S01]  /*6ad0*/  FMUL.FTZ R104, R173.reuse, UR7 ;  /* 0x00000007ad687c20 */ /* 0x040fe20008410000 */
[----:B------:R-:W-:Y:S02]  /*6ae0*/  FSEL R44, R44, RZ, P5 ;  /* 0x000000ff2c2c7208 */ /* 0x000fe40002800000 */
[----:B------:R-:W-:Y:S02]  /*6af0*/  LOP3.LUT P3, RZ, R112, 0xff0000, RZ, 0xc0, !PT ;  /* 0x00ff000070ff7812 */ /* 0x000fe4000786c0ff */
[C---:B------:R-:W-:Y:S02]  /*6b00*/  FSEL R105, R104.reuse, RZ, P4 ;  /* 0x000000ff68697208 */ /* 0x040fe40002000000 */
[----:B------:R-:W-:Y:S01]  /*6b10*/  F2FP.BF16.F32.PACK_AB R130, R173, R44 ;  /* 0x0000002cad82723e */ /* 0x000fe200000010ff */
[----:B------:R-:W-:Y:S01]  /*6b20*/  FMUL.FTZ R44, R107, UR7 ;  /* 0x000000076b2c7c20 */ /* 0x000fe20008410000 */
[----:B------:R-:W-:-:S02]  /*6b30*/  FSEL R104, R104, RZ, P6 ;  /* 0x000000ff68687208 */ /* 0x000fc40003000000 */
[----:B------:R-:W-:Y:S02]  /*6b40*/  ISETP.GE.U32.AND P2, PT, R112, 0x1000000, PT ;  /* 0x010000007000780c */ /* 0x000fe40003f46070 */
[----:B------:R-:W-:Y:S02]  /*6b50*/  F2FP.BF16.F32.PACK_AB R106, R104, R105 ;  /* 0x00000069686a723e */ /* 0x000fe400000010ff */
[----:B------:R-:W-:Y:S02]  /*6b60*/  FSEL R104, R44, RZ, P3 ;  /* 0x000000ff2c687208 */ /* 0x000fe40001800000 */
[----:B------:R-:W-:Y:S02]  /*6b70*/  LOP3.LUT P3, RZ, R119, 0xff0000, RZ, 0xc0, !PT ;  /* 0x00ff000077ff7812 */ /* 0x000fe4000786c0ff */
        /* <DEDUP_REMOVED lines=16> */
.L_x_1987:
        /* <DEDUP_REMOVED lines=17> */
[----:B------:R-:W-:-:S02]  /*6d90*/  IMAD.U32 R44, R44, 0x10000, RZ ;  /* 0x000100002c2c7824 */ /* 0x000fc400078e00ff */
[----:B------:R-:W-:Y:S01]  /*6da0*/  FADD.FTZ R193, R194, -R193 ;  /* 0x800000c1c2c17221 */ /* 0x000fe20000010000 */
[----:B------:R-:W-:Y:S02]  /*6db0*/  IMAD.U32 R106, R106, 0x10000, RZ ;  /* 0x000100006a6a7824 */ /* 0x000fe400078e00ff */
[----:B------:R-:W-:Y:S01]  /*6dc0*/  FMUL.FTZ R105, R105, UR7 ;  /* 0x0000000769697c20 */ /* 0x000fe20008410000 */
[----:B------:R-:W-:Y:S01]  /*6dd0*/  FFMA.FTZ R44, R173, UR16, R44 ;  /* 0x00000010ad2c7c23 */ /* 0x000fe2000801002c */
[----:B------:R-:W-:Y:S01]  /*6de0*/  LOP3.LUT P6, RZ, R112, 0xff, RZ, 0xc0, !PT ;  /* 0x000000ff70ff7812 */ /* 0x000fe200078cc0ff */
[----:B------:R-:W-:Y:S01]  /*6df0*/  FFMA.FTZ R174, R174, UR16, R107 ;  /* 0x00000010aeae7c23 */ /* 0x000fe2000801006b */
[----:B------:R-:W-:Y:S01]  /*6e00*/  LOP3.LUT P4, RZ, R112, 0xff00, RZ, 0xc0, !PT ;  /* 0x0000ff0070ff7812 */ /* 0x000fe2000788c0ff */
[----:B------:R-:W-:Y:S01]  /*6e10*/  FMUL.FTZ R104, R44, UR7 ;  /* 0x000000072c687c20 */ /* 0x000fe20008410000 */
[----:B------:R-:W-:Y:S01]  /*6e20*/  FFMA.FTZ R193, R193, UR16, R106 ;  /* 0x00000010c1c17c23 */ /* 0x000fe2000801006a */
[----:B------:R-:W-:Y:S01]  /*6e30*/  LOP3.LUT P5, RZ, R119, 0xff, RZ, 0xc0, !PT ;  /* 0x000000ff77ff7812 */ /* 0x000fe200078ac0ff */
[----:B------:R-:W-:Y:S01]  /*6e40*/  FMUL.FTZ R174, R174, UR7 ;  /* 0x00000007aeae7c20 */ /* 0x000fe20008410000 */
[----:B------:R-:W-:Y:S01]  /*6e50*/  FSEL R44, R105, RZ, P6 ;  /* 0x000000ff692c7208 */ /* 0x000fe20003000000 */
[----:B------:R-:W-:Y:S01]  /*6e60*/  FMUL.FTZ R193, R193, UR7 ;  /* 0x00000007c1c17c20 */ /* 0x000fe20008410000 */
[----:B------:R-:W-:-:S02]  /*6e70*/  LOP3.LUT P6, RZ, R119, 0xff00, RZ, 0xc0, !PT ;  /* 0x0000ff0077ff7812 */ /* 0x000fc400078cc0ff */
[----:B------:R-:W-:Y:S02]  /*6e80*/  FSEL R105, R105, RZ, P5 ;  /* 0x000000ff69697208 */ /* 0x000fe40002800000 */
[----:B------:R-:W-:Y:S02]  /*6e90*/  FSEL R106, R104, RZ, P4 ;  /* 0x000000ff686a7208 */ /* 0x000fe40002000000 */
[C---:B------:R-:W-:Y:S02]  /*6ea0*/  LOP3.LUT P2, RZ, R112.reuse, 0xff0000, RZ, 0xc0, !PT ;  /* 0x00ff000070ff7812 */ /* 0x040fe4000784c0ff */
[----:B------:R-:W-:Y:S02]  /*6eb0*/  ISETP.GE.U32.AND P3, PT, R112, 0x1000000, PT ;  /* 0x010000007000780c */ /* 0x000fe40003f66070 */
[C---:B------:R-:W-:Y:S02]  /*6ec0*/  LOP3.LUT P4, RZ, R119.reuse, 0xff0000, RZ, 0xc0, !PT ;  /* 0x00ff000077ff7812 */ /* 0x040fe4000788c0ff */
[----:B------:R-:W-:-:S02]  /*6ed0*/  ISETP.GE.U32.AND P5, PT, R119, 0x1000000, PT ;  /* 0x010000007700780c */ /* 0x000fc40003fa6070 */
[----:B------:R-:W-:Y:S02]  /*6ee0*/  FSEL R107, R104, RZ, P6 ;  /* 0x000000ff686b7208 */ /* 0x000fe40003000000 */
[----:B------:R-:W-:Y:S02]  /*6ef0*/  F2FP.BF16.F32.PACK_AB R112, R105, R44 ;  /* 0x0000002c6970723e */ /* 0x000fe400000010ff */
[C---:B------:R-:W-:Y:S02]  /*6f00*/  FSEL R44, R174.reuse, RZ, P2 ;  /* 0x000000ffae2c7208 */ /* 0x040fe40001000000 */
        /* <DEDUP_REMOVED lines=15> */
.L_x_1986:
[----:B------:R-:W-:Y:S05]  /*7000*/  BRA.U !UP0, `(.L_x_1989) ;  /* 0x0000000108c47547 */ /* 0x000fea000b800000 */
[----:B--23--:R-:W-:Y:S01]  /*7010*/  IMAD.U32 R105, RZ, RZ, UR17 ;  /* 0x00000011ff697e24 */ /* 0x00cfe2000f8e00ff */
        /* <DEDUP_REMOVED lines=16> */
[----:B------:R-:W-:Y:S01]  /*7120*/  LOP3.LUT P3, RZ, R112, 0xff0000, RZ, 0xc0, !PT ;  /* 0x00ff000070ff7812 */ /* 0x000fe2000786c0ff */
[----:B------:R-:W-:Y:S01]  /*7130*/  FADD.FTZ R193, R194, -R193 ;  /* 0x800000c1c2c17221 */ /* 0x000fe20000010000 */
[----:B------:R-:W-:-:S02]  /*7140*/  ISETP.GE.U32.AND P2, PT, R112, 0x1000000, PT ;  /* 0x010000007000780c */ /* 0x000fc40003f46070 */
[C---:B------:R-:W-:Y:S02]  /*7150*/  FSEL R130, R44.reuse, RZ, P6 ;  /* 0x000000ff2c827208 */ /* 0x040fe40003000000 */
        /* <DEDUP_REMOVED lines=26> */
[----:B------:R-:W-:Y:S01]  /*7300*/  PRMT R133, R105, 0x7632, R133 ;  /* 0x0000763269857816 */ /* 0x000fe20000000085 */
[----:B------:R-:W-:Y:S06]  /*7310*/  BRA `(.L_x_1988) ;  /* 0x0000000c003c7947 */ /* 0x000fec0003800000 */
.L_x_1989:
        /* <DEDUP_REMOVED lines=13> */
[----:B------:R-:W-:Y:S01]  /*73f0*/  LOP3.LUT P4, RZ, R112, 0xff00, RZ, 0xc0, !PT ;  /* 0x0000ff0070ff7812 */ /* 0x000fe2000788c0ff */
        /* <DEDUP_REMOVED lines=10> */
[----:B------:R-:W-:-:S02]  /*74a0*/  LOP3.LUT P6, RZ, R119, 0xff00, RZ, 0xc0, !PT ;  /* 0x0000ff0077ff7812 */ /* 0x000fc400078cc0ff */
[----:B------:R-:W-:Y:S02]  /*74b0*/  FSEL R105, R170, RZ, P5 ;  /* 0x000000ffaa697208 */ /* 0x000fe40002800000 */
[C---:B------:R-:W-:Y:S02]  /*74c0*/  FSEL R104, R172.reuse, RZ, P4 ;  /* 0x000000ffac687208 */ /* 0x040fe40002000000 */
[----:B------:R-:W-:Y:S02]  /*74d0*/  FSEL R107, R172, RZ, P6 ;  /* 0x000000ffac6b7208 */ /* 0x000fe40003000000 */
[----:B------:R-:W-:Y:S02]  /*74e0*/  ISETP.GE.U32.AND P3, PT, R112, 0x1000000, PT ;  /* 0x010000007000780c */ /* 0x000fe40003f66070 */
[C---:B------:R-:W-:Y:S02]  /*74f0*/  LOP3.LUT P4, RZ, R119.reuse, 0xff0000, RZ, 0xc0, !PT ;  /* 0x00ff000077ff7812 */ /* 0x040fe4000788c0ff */
[----:B------:R-:W-:-:S02]  /*7500*/  ISETP.GE.U32.AND P5, PT, R119, 0x1000000, PT ;  /* 0x010000007700780c */ /* 0x000fc40003fa6070 */
[----:B------:R-:W-:Y:S02]  /*7510*/  F2FP.BF16.F32.PACK_AB R106, R105, R44 ;  /* 0x0000002c696a723e */ /* 0x000fe400000010ff */
[----:B------:R-:W-:Y:S02]  /*7520*/  F2FP.BF16.F32.PACK_AB R112, R107, R104 ;  /* 0x000000686b70723e */ /* 0x000fe400000010ff */
[C---:B------:R-:W-:Y:S02]  /*7530*/  FSEL R44, R174.reuse, RZ, P2 ;  /* 0x000000ffae2c7208 */ /* 0x040fe40001000000 */
[----:B------:R-:W-:Y:S02]  /*7540*/  FSEL R105, R174, RZ, P4 ;  /* 0x000000ffae697208 */ /* 0x000fe40002000000 */
[C---:B------:R-:W-:Y:S02]  /*7550*/  FSEL R104, R193.reuse, RZ, P3 ;  /* 0x000000ffc1687208 */ /* 0x040fe40001800000 */
[----:B------:R-:W-:-:S02]  /*7560*/  FSEL R193, R193, RZ, P5 ;  /* 0x000000ffc1c17208 */ /* 0x000fc40002800000 */
        /* <DEDUP_REMOVED lines=11> */
.L_x_1985:
        /* <DEDUP_REMOVED lines=18> */
[----:B------:R-:W-:Y:S01]  /*7740*/  LOP3.LUT P2, RZ, R112, 0xff, RZ, 0xc0, !PT ;  /* 0x000000ff70ff7812 */ /* 0x000fe2000784c0ff */
[----:B------:R-:W-:Y:S01]  /*7750*/  IMAD.U32 R44, R44, 0x10000, RZ ;  /* 0x000100002c2c7824 */ /* 0x000fe200078e00ff */
[----:B------:R-:W-:Y:S01]  /*7760*/  LOP3.LUT P3, RZ, R112, 0xff00, RZ, 0xc0, !PT ;  /* 0x0000ff0070ff7812 */ /* 0x000fe2000786c0ff */
[----:B------:R-:W-:Y:S01]  /*7770*/  FADD.FTZ R174, R175, -R174 ;  /* 0x800000aeafae7221 */ /* 0x000fe20000010000 */
[----:B------:R-:W-:Y:S01]  /*7780*/  FADD.FTZ R193, R194, -R193 ;  /* 0x800000c1c2c17221 */ /* 0x000fe20000010000 */
[----:B------:R-:W-:Y:S01]  /*7790*/  FFMA.FTZ R173, R173, UR16, R44 ;  /* 0x00000010adad7c23 */ /* 0x000fe2000801002c */
[----:B------:R-:W-:Y:S01]  /*77a0*/  FMUL.FTZ R44, R105, UR7 ;  /* 0x00000007692c7c20 */ /* 0x000fe20008410000 */
[----:B------:R-:W-:-:S02]  /*77b0*/  IMAD.U32 R106, R106, 0x10000, RZ ;  /* 0x000100006a6a7824 */ /* 0x000fc400078e00ff */
[----:B------:R-:W-:Y:S01]  /*77c0*/  FFMA.FTZ R107, R174, UR16, R107 ;  /* 0x00000010ae6b7c23 */ /* 0x000fe2000801006b */
[----:B------:R-:W-:Y:S01]  /*77d0*/  FMUL.FTZ R104, R173, UR7 ;  /* 0x00000007ad687c20 */ /* 0x000fe20008410000 */
[----:B------:R-:W-:Y:S01]  /*77e0*/  LOP3.LUT P4, RZ, R112, 0xff0000, RZ, 0xc0, !PT ;  /* 0x00ff000070ff7812 */ /* 0x000fe2000788c0ff */
[----:B------:R-:W-:Y:S01]  /*77f0*/  FFMA.FTZ R106, R193, UR16, R106 ;  /* 0x00000010c16a7c23 */ /* 0x000fe2000801006a */
[----:B------:R-:W-:Y:S02]  /*7800*/  FSEL R44, R44, RZ, P2 ;  /* 0x000000ff2c2c7208 */ /* 0x000fe40001000000 */
[----:B------:R-:W-:Y:S02]  /*7810*/  FSEL R104, R104, RZ, P3 ;  /* 0x000000ff68687208 */ /* 0x000fe40001800000 */
[----:B------:R-:W-:Y:S01]  /*7820*/  F2FP.BF16.F32.PACK_AB R126, R44, R105 ;  /* 0x000000692c7e723e */ /* 0x000fe200000010ff */
[----:B------:R-:W-:Y:S01]  /*7830*/  FMUL.FTZ R44, R107, UR7 ;  /* 0x000000076b2c7c20 */ /* 0x000fe20008410000 */
[----:B------:R-:W-:Y:S01]  /*7840*/  F2FP.BF16.F32.PACK_AB R127, R104, R173 ;  /* 0x000000ad687f723e */ /* 0x000fe200000010ff */
[----:B------:R-:W-:Y:S01]  /*7850*/  FMUL.FTZ R104, R106, UR7 ;  /* 0x000000076a687c20 */ /* 0x000fe20008410000 */
[----:B------:R-:W-:-:S02]  /*7860*/  ISETP.GE.U32.AND P5, PT, R112, 0x1000000, PT ;  /* 0x010000007000780c */ /* 0x000fc40003fa6070 */
[----:B------:R-:W-:Y:S02]  /*7870*/  FSEL R44, R44, RZ, P4 ;  /* 0x000000ff2c2c7208 */ /* 0x000fe40002000000 */
[----:B------:R-:W-:Y:S02]  /*7880*/  FSEL R105, R104, RZ, P5 ;  /* 0x000000ff68697208 */ /* 0x000fe40002800000 */
[----:B------:R-:W-:Y:S02]  /*7890*/  F2FP.BF16.F32.PACK_AB R128, R44, R107 ;  /* 0x0000006b2c80723e */ /* 0x000fe400000010ff */
[----:B------:R-:W-:Y:S02]  /*78a0*/  F2FP.BF16.F32.PACK_AB R106, R105, R106 ;  /* 0x0000006a696a723e */ /* 0x000fe400000010ff */
[----:B------:R-:W-:Y:S02]  /*78b0*/  PRMT R107, R126, 0x7632, R107 ;  /* 0x000076327e6b7816 */ /* 0x000fe4000000006b */
[----:B------:R-:W-:-:S02]  /*78c0*/  PRMT R44, R127, 0x7632, R44 ;  /* 0x000076327f2c7816 */ /* 0x000fc4000000002c */
[----:B------:R-:W-:Y:S02]  /*78d0*/  PRMT R104, R128, 0x7632, R104 ;  /* 0x0000763280687816 */ /* 0x000fe40000000068 */
[C---:B------:R-:W-:Y:S02]  /*78e0*/  PRMT R105, R106.reuse, 0x7632, R105 ;  /* 0x000076326a697816 */ /* 0x040fe40000000069 */
[----:B------:R-:W-:Y:S01]  /*78f0*/  PRMT R129, R106, 0x7610, R129 ;  /* 0x000076106a817816 */ /* 0x000fe20000000081 */
[----:B------:R-:W-:Y:S06]  /*7900*/  BRA `(.L_x_1988) ;  /* 0x0000000400c07947 */ /* 0x000fec0003800000 */
.L_x_1991:
[----:B------:R-:W-:Y:S01]  /*7910*/  IMAD.U32 R44, RZ, RZ, UR17 ;  /* 0x00000011ff2c7e24 */ /* 0x000fe2000f8e00ff */
[----:B--23--:R-:W-:Y:S01]  /*7920*/  MOV R107, UR17 ;  /* 0x00000011006b7c02 */ /* 0x00cfe20008000f00 */
[----:B------:R-:W-:Y:S01]  /*7930*/  IMAD.U32 R105, RZ, RZ, UR17 ;  /* 0x00000011ff697e24 */ /* 0x000fe2000f8e00ff */
[--C-:B------:R-:W-:Y:S01]  /*7940*/  SHF.R.U64 R104, R140, 0x10, R141.reuse ;  /* 0x000000108c687819 */ /* 0x100fe2000000128d */
[----:B------:R-:W-:Y:S01]  /*7950*/  FFMA.FTZ R193, R193, R44, UR27 ;  /* 0x0000001bc1c17e23 */ /* 0x000fe2000801002c */
[----:B------:R-:W-:Y:S02]  /*7960*/  IMAD.MOV.U32 R44, RZ, RZ, R140 ;  /* 0x000000ffff2c7224 */ /* 0x000fe400078e008c */
[----:B------:R-:W-:Y:S01]  /*7970*/  FFMA.FTZ R170, R170, R105, UR27 ;  /* 0x0000001baaaa7e23 */ /* 0x000fe20008010069 */
[----:B------:R-:W-:Y:S01]  /*7980*/  FFMA.FTZ R172, R172, R107, UR27 ;  /* 0x0000001bacac7e23 */ /* 0x000fe2000801006b */
[----:B------:R-:W-:Y:S01]  /*7990*/  FFMA.FTZ R174, R174, R105, UR27 ;  /* 0x0000001baeae7e23 */ /* 0x000fe20008010069 */
[--C-:B------:R-:W-:Y:S01]  /*79a0*/  IMAD.MOV.U32 R105, RZ, RZ, R141.reuse ;  /* 0x000000ffff697224 */ /* 0x100fe200078e008d */
[----:B------:R-:W-:Y:S01]  /*79b0*/  SHF.L.U32 R44, R44, 0x10, RZ ;  /* 0x000000102c2c7819 */ /* 0x000fe200000006ff */
[----:B------:R-:W-:Y:S01]  /*79c0*/  FADD.FTZ R171, R171, -R170 ;  /* 0x800000aaabab7221 */ /* 0x000fe20000010000 */
[----:B------:R-:W-:Y:S01]  /*79d0*/  FADD.FTZ R173, R173, -R172 ;  /* 0x800000acadad7221 */ /* 0x000fe20000010000 */
[----:B------:R-:W-:Y:S01]  /*79e0*/  SHF.R.U32.HI R107, RZ, 0x10, R141 ;  /* 0x00000010ff6b7819 */ /* 0x000fe2000001168d */
[----:B------:R-:W-:Y:S01]  /*79f0*/  IMAD.U32 R104, R104, 0x10000, RZ ;  /* 0x0001000068687824 */ /* 0x000fe200078e00ff */
[C---:B------:R-:W-:Y:S01]  /*7a00*/  LOP3.LUT P2, RZ, R112.reuse, 0xff, RZ, 0xc0, !PT ;  /* 0x000000ff70ff7812 */ /* 0x040fe2000784c0ff */
[----:B------:R-:W-:Y:S01]  /*7a10*/  FFMA.FTZ R44, R171, UR16, R44 ;  /* 0x00000010ab2c7c23 */ /* 0x000fe2000801002c */
[C---:B------:R-:W-:Y:S01]  /*7a20*/  LOP3.LUT P3, RZ, R112.reuse, 0xff00, RZ, 0xc0, !PT ;  /* 0x0000ff0070ff7812 */ /* 0x040fe2000786c0ff */
[----:B------:R-:W-:Y:S01]  /*7a30*/  FFMA.FTZ R104, R173, UR16, R104 ;  /* 0x00000010ad687c23 */ /* 0x000fe20008010068 */
[C---:B------:R-:W-:Y:S01]  /*7a40*/  LOP3.LUT P4, RZ, R112.reuse, 0xff0000, RZ, 0xc0, !PT ;  /* 0x00ff000070ff7812 */ /* 0x040fe2000788c0ff */
[----:B------:R-:W-:Y:S01]  /*7a50*/  FADD.FTZ R175, R175, -R174 ;  /* 0x800000aeafaf7221 */ /* 0x000fe20000010000 */
[----:B------:R-:W-:Y:S01]  /*7a60*/  ISETP.GE.U32.AND P5, PT, R112, 0x1000000, PT ;  /* 0x010000007000780c */ /* 0x000fe20003fa6070 */
[----:B------:R-:W-:Y:S01]  /*7a70*/  FADD.FTZ R193, R194, -R193 ;  /* 0x800000c1c2c17221 */ /* 0x000fe20000010000 */
[----:B------:R-:W-:Y:S01]  /*7a80*/  SHF.L.U32 R106, R105, 0x10, RZ ;  /* 0x00000010696a7819 */ /* 0x000fe200000006ff */
[----:B------:R-:W-:-:S02]  /*7a90*/  IMAD.U32 R112, R107, 0x10000, RZ ;  /* 0x000100006b707824 */ /* 0x000fc400078e00ff */
[----:B------:R-:W-:Y:S01]  /*7aa0*/  FMUL.FTZ R44, R44, UR7 ;  /* 0x000000072c2c7c20 */ /* 0x000fe20008410000 */
[----:B------:R-:W-:Y:S01]  /*7ab0*/  FMUL.FTZ R104, R104, UR7 ;  /* 0x0000000768687c20 */ /* 0x000fe20008410000 */
[----:B------:R-:W-:Y:S01]  /*7ac0*/  FFMA.FTZ R106, R175, UR16, R106 ;  /* 0x00000010af6a7c23 */ /* 0x000fe2000801006a */
[----:B------:R-:W-:Y:S02]  /*7ad0*/  FFMA.FTZ R112, R193, UR16, R112 ;  /* 0x00000010c1707c23 */ /* 0x000fe40008010070 */
[----:B------:R-:W-:Y:S01]  /*7ae0*/  FSEL R44, R44, RZ, P2 ;  /* 0x000000ff2c2c7208 */ /* 0x000fe20001000000 */
[----:B------:R-:W-:Y:S01]  /*7af0*/  FMUL.FTZ R106, R106, UR7 ;  /* 0x000000076a6a7c20 */ /* 0x000fe20008410000 */
[----:B------:R-:W-:Y:S01]  /*7b00*/  FSEL R105, R104, RZ, P3 ;  /* 0x000000ff68697208 */ /* 0x000fe20001800000 */
[----:B------:R-:W-:-:S03]  /*7b10*/  FMUL.FTZ R112, R112, UR7 ;  /* 0x0000000770707c20 */ /* 0x000fc60008410000 */
[----:B------:R-:W-:Y:S02]  /*7b20*/  F2FP.BF16.F32.PACK_AB R107, R105, R44 ;  /* 0x0000002c696b723e */ /* 0x000fe400000010ff */
[----:B------:R-:W-:Y:S02]  /*7b30*/  FSEL R106, R106, RZ, P4 ;  /* 0x000000ff6a6a7208 */ /* 0x000fe40002000000 */
[----:B------:R-:W-:Y:S02]  /*7b40*/  FSEL R105, R112, RZ, P5 ;  /* 0x000000ff70697208 */ /* 0x000fe40002800000 */
[----:B------:R-:W-:Y:S02]  /*7b50*/  PRMT R44, R107, 0x7632, R44 ;  /* 0x000076326b2c7816 */ /* 0x000fe4000000002c */
[----:B------:R-:W-:-:S04]  /*7b60*/  F2FP.BF16.F32.PACK_AB R106, R105, R106 ;  /* 0x0000006a696a723e */ /* 0x000fc800000010ff */
[C---:B------:R-:W-:Y:S02]  /*7b70*/  PRMT R105, R106.reuse, 0x7632, R105 ;  /* 0x000076326a697816 */ /* 0x040fe40000000069 */
[----:B------:R-:W-:Y:S01]  /*7b80*/  PRMT R104, R106, 0x7610, R104 ;  /* 0x000076106a687816 */ /* 0x000fe20000000068 */
[----:B------:R-:W-:Y:S06]  /*7b90*/  BRA `(.L_x_1988) ;  /* 0x00000004001c7947 */ /* 0x000fec0003800000 */
.L_x_1990:
        /* <DEDUP_REMOVED lines=36> */
[----:B------:R-:W-:Y:S01]  /*7de0*/  PRMT R105, R129, 0x7632, R105 ;  /* 0x0000763281697816 */ /* 0x000fe20000000069 */
[----:B------:R-:W-:Y:S06]  /*7df0*/  BRA `(.L_x_1988) ;  /* 0x0000000000847947 */ /* 0x000fec0003800000 */
.L_x_1992:
[----:B--23--:R-:W-:Y:S01]  /*7e00*/  MOV R107, UR17 ;  /* 0x00000011006b7c02 */ /* 0x00cfe20008000f00 */
[----:B------:R-:W-:Y:S01]  /*7e10*/  IMAD.U32 R105, RZ, RZ, UR17 ;  /* 0x00000011ff697e24 */ /* 0x000fe2000f8e00ff */
[C---:B------:R-:W-:Y:S01]  /*7e20*/  LOP3.LUT P2, RZ, R112.reuse, 0xff, RZ, 0xc0, !PT ;  /* 0x000000ff70ff7812 */ /* 0x040fe2000784c0ff */
        /* <DEDUP_REMOVED lines=30> */
.L_x_1988:
[----:B------:R-:W-:Y:S02]  /*8010*/  LOP3.LUT R44, R44, 0xffff, RZ, 0xc0, !PT ;  /* 0x0000ffff2c2c7812 */ /* 0x000fe400078ec0ff */
[----:B-1----:R-:W-:-:S03]  /*8020*/  PRMT R135, R104, 0x5410, R105 ;  /* 0x0000541068877816 */ /* 0x002fc60000000069 */
[----:B------:R-:W-:-:S03]  /*8030*/  IMAD.WIDE.U32 R104, R44, 0x10000, RZ ;  /* 0x000100002c687825 */ /* 0x000fc600078e00ff */
[----:B------:R-:W-:Y:S01]  /*8040*/  LOP3.LUT R104, R104, 0xffff, R107, 0xf8, !PT ;  /* 0x0000ffff68687812 */ /* 0x000fe200078ef86b */
[----:B------:R-:W-:Y:S01]  /*8050*/  IMAD.MOV.U32 R107, RZ, RZ, 0x8 ;  /* 0x00000008ff6b7424 */ /* 0x000fe200078e00ff */
[----:B------:R-:W-:-:S03]  /*8060*/  LOP3.LUT R105, R135, R105, RZ, 0xfc, !PT ;  /* 0x0000006987697212 */ /* 0x000fc600078efcff */
        /* <DEDUP_REMOVED lines=10> */
.L_x_1993:
[----:B------:R2:W-:Y:S01]  /*8110*/  STG.E.64 desc[UR10][R106.64], R104 ;  /* 0x000000686a007986 */ /* 0x0005e2000c101b0a */
[----:B------:R-:W-:Y:S05]  /*8120*/  @!P1 BRA `(.L_x_1994) ;  /* 0x0000000000209947 */ /* 0x000fea0003800000 */
        /* <DEDUP_REMOVED lines=8> */
.L_x_1994:
[----:B------:R-:W-:Y:S05]  /*81b0*/  @!P1 BRA `(.L_x_1995) ;  /* 0x0000000c00649947 */ /* 0x000fea0003800000 */
[----:B------:R-:W-:Y:S05]  /*81c0*/  @!P0 BRA `(.L_x_1996) ;  /* 0x0000000400d08947 */ /* 0x000fea0003800000 */
[----:B------:R-:W-:Y:S05]  /*81d0*/  BRA.U !UP0, `(.L_x_1997) ;  /* 0x0000000108f07547 */ /* 0x000fea000b800000 */
[----:B--23--:R-:W-:Y:S01]  /*81e0*/  MOV R105, UR17 ;  /* 0x0000001100697c02 */ /* 0x00cfe20008000f00 */
[----:B------:R-:W-:Y:S01]  /*81f0*/  IMAD.MOV.U32 R44, RZ, RZ, R142 ;  /* 0x000000ffff2c7224 */ /* 0x000fe200078e008e */
[C---:B------:R-:W-:Y:S01]  /*8200*/  LOP3.LUT P5, RZ, R47.reuse, 0xff, RZ, 0xc0, !PT ;  /* 0x000000ff2fff7812 */ /* 0x040fe200078ac0ff */
[--C-:B------:R-:W-:Y:S01]  /*8210*/  IMAD.MOV.U32 R104, RZ, RZ, R143.reuse ;  /* 0x000000ffff687224 */ /* 0x100fe200078e008f */
[C---:B------:R-:W-:Y:S01]  /*8220*/  LOP3.LUT P4, RZ, R47.reuse, 0xff00, RZ, 0xc0, !PT ;  /* 0x0000ff002fff7812 */ /* 0x040fe2000788c0ff */
[-C--:B------:R-:W-:Y:S01]  /*8230*/  FFMA.FTZ R116, R116, R105.reuse, UR27 ;  /* 0x0000001b74747e23 */ /* 0x080fe20008010069 */
[C---:B------:R-:W-:Y:S01]  /*8240*/  LOP3.LUT P2, RZ, R47.reuse, 0xff0000, RZ, 0xc0, !PT ;  /* 0x00ff00002fff7812 */ /* 0x040fe2000784c0ff */
[----:B------:R-:W-:Y:S01]  /*8250*/  FFMA.FTZ R122, R122, R105, UR27 ;  /* 0x0000001b7a7a7e23 */ /* 0x000fe20008010069 */
[----:B------:R-:W-:Y:S01]  /*8260*/  ISETP.GE.U32.AND P3, PT, R47, 0x1000000, PT ;  /* 0x010000002f00780c */ /* 0x000fe20003f66070 */
[----:B------:R-:W-:Y:S02]  /*8270*/  IMAD.U32 R47, RZ, RZ, UR17 ;  /* 0x00000011ff2f7e24 */ /* 0x000fe4000f8e00ff */
[----:B------:R-:W-:Y:S01]  /*8280*/  FADD.FTZ R116, R117, -R116 ;  /* 0x8000007475747221 */ /* 0x000fe20000010000 */
[----:B------:R-:W-:Y:S01]  /*8290*/  MOV R107, UR17 ;  /* 0x00000011006b7c02 */ /* 0x000fe20008000f00 */
[----:B------:R-:W-:Y:S01]  /*82a0*/  FADD.FTZ R122, R123, -R122 ;  /* 0x8000007a7b7a7221 */ /* 0x000fe20000010000 */
[----:B------:R-:W-:Y:S01]  /*82b0*/  FFMA.FTZ R120, R120, R47, UR27 ;  /* 0x0000001b78787e23 */ /* 0x000fe2000801002f */
[----:B------:R-:W-:Y:S01]  /*82c0*/  IMAD.U32 R47, R44, 0x10000, RZ ;  /* 0x000100002c2f7824 */ /* 0x000fe200078e00ff */
[----:B------:R-:W-:Y:S01]  /*82d0*/  SHF.R.U64 R105, R142, 0x10, R143 ;  /* 0x000000108e697819 */ /* 0x000fe2000000128f */
[----:B------:R-:W-:Y:S01]  /*82e0*/  FFMA.FTZ R178, R178, R107, UR27 ;  /* 0x0000001bb2b27e23 */ /* 0x000fe2000801006b */
[----:B------:R-:W-:-:S02]  /*82f0*/  IMAD.U32 R107, R104, 0x10000, RZ ;  /* 0x00010000686b7824 */ /* 0x000fc400078e00ff */
[----:B------:R-:W-:Y:S01]  /*8300*/  FFMA.FTZ R47, R116, UR16, R47 ;  /* 0x00000010742f7c23 */ /* 0x000fe2000801002f */
[----:B------:R-:W-:Y:S01]  /*8310*/  SHF.L.U32 R105, R105, 0x10, RZ ;  /* 0x0000001069697819 */ /* 0x000fe200000006ff */
[----:B------:R-:W-:Y:S01]  /*8320*/  FADD.FTZ R120, R121, -R120 ;  /* 0x8000007879787221 */ /* 0x000fe20000010000 */
[----:B------:R-:W-:Y:S01]  /*8330*/  SHF.R.U32.HI R117, RZ, 0x10, R143 ;  /* 0x00000010ff757819 */ /* 0x000fe2000001168f */
[----:B------:R-:W-:Y:S01]  /*8340*/  FMUL.FTZ R44, R47, UR7 ;  /* 0x000000072f2c7c20 */ /* 0x000fe20008410000 */
[----:B------:R-:W-:Y:S01]  /*8350*/  FADD.FTZ R178, R179, -R178 ;  /* 0x800000b2b3b27221 */ /* 0x000fe20000010000 */
[----:B------:R-:W-:Y:S01]  /*8360*/  FFMA.FTZ R105, R120, UR16, R105 ;  /* 0x0000001078697c23 */ /* 0x000fe20008010069 */
[----:B------:R-:W-:Y:S01]  /*8370*/  FFMA.FTZ R107, R122, UR16, R107 ;  /* 0x000000107a6b7c23 */ /* 0x000fe2000801006b */
[----:B------:R-:W-:Y:S01]  /*8380*/  IMAD.U32 R117, R117, 0x10000, RZ ;  /* 0x0001000075757824 */ /* 0x000fe200078e00ff */
[----:B------:R-:W-:Y:S02]  /*8390*/  FSEL R104, R44, RZ, P5 ;  /* 0x000000ff2c687208 */ /* 0x000fe40002800000 */
[----:B------:R-:W-:Y:S01]  /*83a0*/  LOP3.LUT P5, RZ, R45, 0xff, RZ, 0xc0, !PT ;  /* 0x000000ff2dff7812 */ /* 0x000fe200078ac0ff */
[----:B------:R-:W-:Y:S01]  /*83b0*/  FFMA.FTZ R117, R178, UR16, R117 ;  /* 0x00000010b2757c23 */ /* 0x000fe20008010075 */
[----:B------:R-:W-:-:S02]  /*83c0*/  F2FP.BF16.F32.PACK_AB R104, R104, R47 ;  /* 0x0000002f6868723e */ /* 0x000fc400000010ff */
[----:B------:R-:W-:Y:S01]  /*83d0*/  FSEL R44, R44, RZ, P5 ;  /* 0x000000ff2c2c7208 */ /* 0x000fe20002800000 */
[----:B------:R-:W-:Y:S01]  /*83e0*/  FMUL.FTZ R108, R117, UR7 ;  /* 0x00000007756c7c20 */ /* 0x000fe20008410000 */
[C---:B------:R-:W-:Y:S02]  /*83f0*/  PRMT R47, R104.reuse, 0x7632, R47 ;  /* 0x00007632682f7816 */ /* 0x040fe4000000002f */
[C---:B------:R-:W-:Y:S01]  /*8400*/  F2FP.BF16.F32.PACK_AB R44, R105.reuse, R44 ;  /* 0x0000002c692c723e */ /* 0x040fe200000010ff */
[----:B------:R-:W-:Y:S01]  /*8410*/  FMUL.FTZ R105, R105, UR7 ;  /* 0x0000000769697c20 */ /* 0x000fe20008410000 */
[----:B------:R-:W-:Y:S01]  /*8420*/  PRMT R126, R104, 0x7610, R126 ;  /* 0x00007610687e7816 */ /* 0x000fe2000000007e */
[----:B------:R-:W-:Y:S01]  /*8430*/  FMUL.FTZ R104, R107, UR7 ;  /* 0x000000076b687c20 */ /* 0x000fe20008410000 */
[----:B------:R-:W-:Y:S02]  /*8440*/  LOP3.LUT P5, RZ, R45, 0xff00, RZ, 0xc0, !PT ;  /* 0x0000ff002dff7812 */ /* 0x000fe400078ac0ff */
        /* <DEDUP_REMOVED lines=9> */
[----:B------:R-:W-:Y:S02]  /*84e0*/  FSEL R104, R104, RZ, P4 ;  /* 0x000000ff68687208 */ /* 0x000fe40002000000 */
[----:B------:R-:W-:Y:S02]  /*84f0*/  FSEL R108, R108, RZ, P2 ;  /* 0x000000ff6c6c7208 */ /* 0x000fe40001000000 */
[----:B------:R-:W-:Y:S02]  /*8500*/  F2FP.BF16.F32.PACK_AB R106, R106, R107 ;  /* 0x0000006b6a6a723e */ /* 0x000fe400000010ff */
[----:B------:R-:W-:-:S02]  /*8510*/  F2FP.BF16.F32.PACK_AB R117, R117, R104 ;  /* 0x000000687575723e */ /* 0x000fc400000010ff */
[----:B------:R-:W-:Y:S02]  /*8520*/  F2FP.BF16.F32.PACK_AB R105, R108, R105 ;  /* 0x000000696c69723e */ /* 0x000fe400000010ff */
[----:B------:R-:W-:Y:S02]  /*8530*/  PRMT R131, R44, 0x7632, R131 ;  /* 0x000076322c837816 */ /* 0x000fe40000000083 */
[C---:B------:R-:W-:Y:S02]  /*8540*/  PRMT R104, R106.reuse, 0x7632, R104 ;  /* 0x000076326a687816 */ /* 0x040fe40000000068 */
[----:B------:R-:W-:Y:S02]  /*8550*/  PRMT R128, R106, 0x7610, R128 ;  /* 0x000076106a807816 */ /* 0x000fe40000000080 */
[C---:B------:R-:W-:Y:S02]  /*8560*/  PRMT R129, R117.reuse, 0x7632, R129 ;  /* 0x0000763275817816 */ /* 0x040fe40000000081 */
[----:B------:R-:W-:-:S02]  /*8570*/  PRMT R132, R117, 0x7610, R132 ;  /* 0x0000761075847816 */ /* 0x000fc40000000084 */
[----:B------:R-:W-:Y:S01]  /*8580*/  PRMT R133, R105, 0x7632, R133 ;  /* 0x0000763269857816 */ /* 0x000fe20000000085 */
[----:B------:R-:W-:Y:S06]  /*8590*/  BRA `(.L_x_1998) ;  /* 0x0000001000ec7947 */ /* 0x000fec0003800000 */
.L_x_1997:
[C---:B------:R-:W-:Y:S01]  /*85a0*/  LOP3.LUT P5, RZ, R47.reuse, 0xff, RZ, 0xc0, !PT ;  /* 0x000000ff2fff7812 */ /* 0x040fe200078ac0ff */
[----:B--23--:R-:W-:Y:S01]  /*85b0*/  IMAD.U32 R105, RZ, RZ, UR17 ;  /* 0x00000011ff697e24 */ /* 0x00cfe2000f8e00ff */
[C---:B------:R-:W-:Y:S01]  /*85c0*/  LOP3.LUT P4, RZ, R47.reuse, 0xff00, RZ, 0xc0, !PT ;  /* 0x0000ff002fff7812 */ /* 0x040fe2000788c0ff */
[----:B------:R-:W-:Y:S01]  /*85d0*/  IMAD.U32 R107, RZ, RZ, UR17 ;  /* 0x00000011ff6b7e24 */ /* 0x000fe2000f8e00ff */
[C---:B------:R-:W-:Y:S01]  /*85e0*/  LOP3.LUT P2, RZ, R47.reuse, 0xff0000, RZ, 0xc0, !PT ;  /* 0x00ff00002fff7812 */ /* 0x040fe2000784c0ff */
[----:B------:R-:W-:Y:S01]  /*85f0*/  FFMA.FTZ R120, R120, R105, UR27 ;  /* 0x0000001b78787e23 */ /* 0x000fe20008010069 */
[----:B------:R-:W-:Y:S01]  /*8600*/  ISETP.GE.U32.AND P3, PT, R47, 0x1000000, PT ;  /* 0x010000002f00780c */ /* 0x000fe20003f66070 */
[----:B------:R-:W-:Y:S01]  /*8610*/  FFMA.FTZ R122, R122, R107, UR27 ;  /* 0x0000001b7a7a7e23 */ /* 0x000fe2000801006b */
[----:B------:R-:W-:Y:S01]  /*8620*/  MOV R47, UR17 ;  /* 0x00000011002f7c02 */ /* 0x000fe20008000f00 */
[----:B------:R-:W-:Y:S01]  /*8630*/  FADD.FTZ R120, R121, -R120 ;  /* 0x8000007879787221 */ /* 0x000fe20000010000 */
[----:B------:R-:W-:Y:S01]  /*8640*/  MOV R44, R142 ;  /* 0x0000008e002c7202 */ /* 0x000fe20000000f00 */
[----:B------:R-:W-:Y:S01]  /*8650*/  FADD.FTZ R122, R123, -R122 ;  /* 0x8000007a7b7a7221 */ /* 0x000fe20000010000 */
[--C-:B------:R-:W-:Y:S01]  /*8660*/  SHF.R.U64 R104, R142, 0x10, R143.reuse ;  /* 0x000000108e687819 */ /* 0x100fe2000000128f */
[-C--:B------:R-:W-:Y:S01]  /*8670*/  FFMA.FTZ R116, R116, R47.reuse, UR27 ;  /* 0x0000001b74747e23 */ /* 0x080fe2000801002f */
[----:B------:R-:W-:Y:S01]  /*8680*/  FFMA.FTZ R178, R178, R47, UR27 ;  /* 0x0000001bb2b27e23 */ /* 0x000fe2000801002f */
[----:B------:R-:W-:Y:S01]  /*8690*/  IMAD.U32 R47, R44, 0x10000, RZ ;  /* 0x000100002c2f7824 */ /* 0x000fe200078e00ff */
[----:B------:R-:W-:Y:S01]  /*86a0*/  MOV R44, R143 ;  /* 0x0000008f002c7202 */ /* 0x000fe20000000f00 */
[----:B------:R-:W-:Y:S01]  /*86b0*/  FADD.FTZ R116, R117, -R116 ;  /* 0x8000007475747221 */ /* 0x000fe20000010000 */
[----:B------:R-:W-:Y:S01]  /*86c0*/  IMAD.U32 R105, R104, 0x10000, RZ ;  /* 0x0001000068697824 */ /* 0x000fe200078e00ff */
[----:B------:R-:W-:Y:S01]  /*86d0*/  SHF.R.U32.HI R104, RZ, 0x10, R143 ;  /* 0x00000010ff687819 */ /* 0x000fe2000001168f */
[----:B------:R-:W-:Y:S01]  /*86e0*/  FADD.FTZ R178, R179, -R178 ;  /* 0x800000b2b3b27221 */ /* 0x000fe20000010000 */
[----:B------:R-:W-:Y:S01]  /*86f0*/  FFMA.FTZ R47, R116, UR16, R47 ;  /* 0x00000010742f7c23 */ /* 0x000fe2000801002f */
[----:B------:R-:W-:Y:S01]  /*8700*/  FFMA.FTZ R105, R120, UR16, R105 ;  /* 0x0000001078697c23 */ /* 0x000fe20008010069 */
[----:B------:R-:W-:Y:S01]  /*8710*/  LOP3.LUT P6, RZ, R45, 0xff, RZ, 0xc0, !PT ;  /* 0x000000ff2dff7812 */ /* 0x000fe200078cc0ff */
[----:B------:R-:W-:-:S02]  /*8720*/  IMAD.U32 R107, R44, 0x10000, RZ ;  /* 0x000100002c6b7824 */ /* 0x000fc400078e00ff */
[----:B------:R-:W-:Y:S01]  /*8730*/  FMUL.FTZ R47, R47, UR7 ;  /* 0x000000072f2f7c20 */ /* 0x000fe20008410000 */
[----:B------:R-:W-:Y:S02]  /*8740*/  IMAD.U32 R117, R104, 0x10000, RZ ;  /* 0x0001000068757824 */ /* 0x000fe400078e00ff */
[----:B------:R-:W-:Y:S01]  /*8750*/  FMUL.FTZ R105, R105, UR7 ;  /* 0x0000000769697c20 */ /* 0x000fe20008410000 */
[----:B------:R-:W-:Y:S01]  /*8760*/  FFMA.FTZ R107, R122, UR16, R107 ;  /* 0x000000107a6b7c23 */ /* 0x000fe2000801006b */
[C---:B------:R-:W-:Y:S01]  /*8770*/  FSEL R44, R47.reuse, RZ, P5 ;  /* 0x000000ff2f2c7208 */ /* 0x040fe20002800000 */
[----:B------:R-:W-:Y:S01]  /*8780*/  FFMA.FTZ R117, R178, UR16, R117 ;  /* 0x00000010b2757c23 */ /* 0x000fe20008010075 */
[----:B------:R-:W-:Y:S01]  /*8790*/  FSEL R47, R47, RZ, P6 ;  /* 0x000000ff2f2f7208 */ /* 0x000fe20003000000 */
[----:B------:R-:W-:Y:S01]  /*87a0*/  FMUL.FTZ R107, R107, UR7 ;  /* 0x000000076b6b7c20 */ /* 0x000fe20008410000 */
[----:B------:R-:W-:Y:S01]  /*87b0*/  LOP3.LUT P5, RZ, R45, 0xff00, RZ, 0xc0, !PT ;  /* 0x0000ff002dff7812 */ /* 0x000fe200078ac0ff */
[----:B------:R-:W-:Y:S01]  /*87c0*/  FMUL.FTZ R117, R117, UR7 ;  /* 0x0000000775757c20 */ /* 0x000fe20008410000 */
        /* <DEDUP_REMOVED lines=8> */
[----:B------:R-:W-:Y:S02]  /*8850*/  FSEL R107, R107, RZ, P4 ;  /* 0x000000ff6b6b7208 */ /* 0x000fe40002000000 */
        /* <DEDUP_REMOVED lines=11> */
.L_x_1996:
[----:B------:R-:W-:Y:S05]  /*8910*/  BRA.U !UP0, `(.L_x_1999) ;  /* 0x0000000108cc7547 */ /* 0x000fea000b800000 */
[----:B--23--:R-:W-:Y:S01]  /*8920*/  MOV R105, UR17 ;  /* 0x0000001100697c02 */ /* 0x00cfe20008000f00 */
[----:B------:R-:W-:Y:S01]  /*8930*/  IMAD.U32 R107, RZ, RZ, UR17 ;  /* 0x00000011ff6b7e24 */ /* 0x000fe2000f8e00ff */
[C---:B------:R-:W-:Y:S02]  /*8940*/  LOP3.LUT P5, RZ, R47.reuse, 0xff, RZ, 0xc0, !PT ;  /* 0x000000ff2fff7812 */ /* 0x040fe400078ac0ff */
[C---:B------:R-:W-:Y:S01]  /*8950*/  LOP3.LUT P4, RZ, R47.reuse, 0xff00, RZ, 0xc0, !PT ;  /* 0x0000ff002fff7812 */ /* 0x040fe2000788c0ff */
[-C--:B------:R-:W-:Y:S01]  /*8960*/  FFMA.FTZ R116, R116, R105.reuse, UR27 ;  /* 0x0000001b74747e23 */ /* 0x080fe20008010069 */
[----:B------:R-:W-:Y:S01]  /*8970*/  FFMA.FTZ R120, R120, R105, UR27 ;  /* 0x0000001b78787e23 */ /* 0x000fe20008010069 */
[----:B------:R-:W-:Y:S01]  /*8980*/  LOP3.LUT P2, RZ, R47, 0xff0000, RZ, 0xc0, !PT ;  /* 0x00ff00002fff7812 */ /* 0x000fe2000784c0ff */
[----:B------:R-:W-:Y:S01]  /*8990*/  FFMA.FTZ R122, R122, R107, UR27 ;  /* 0x0000001b7a7a7e23 */ /* 0x000fe2000801006b */
[----:B------:R-:W-:Y:S01]  /*89a0*/  FADD.FTZ R44, R117, -R116 ;  /* 0x80000074752c7221 */ /* 0x000fe20000010000 */
[----:B------:R-:W-:Y:S01]  /*89b0*/  ISETP.GE.U32.AND P3, PT, R47, 0x1000000, PT ;  /* 0x010000002f00780c */ /* 0x000fe20003f66070 */
[----:B------:R-:W-:-:S02]  /*89c0*/  IMAD.U32 R117, RZ, RZ, UR17 ;  /* 0x00000011ff757e24 */ /* 0x000fc4000f8e00ff */
[----:B------:R-:W-:Y:S01]  /*89d0*/  FADD.FTZ R104, R121, -R120 ;  /* 0x8000007879687221 */ /* 0x000fe20000010000 */
        /* <DEDUP_REMOVED lines=11> */
[----:B------:R-:W-:Y:S01]  /*8a90*/  F2FP.BF16.F32.PACK_AB R105, R105, R44 ;  /* 0x0000002c6969723e */ /* 0x000fe200000010ff */
[----:B------:R-:W-:Y:S01]  /*8aa0*/  FMUL.FTZ R107, R106, UR7 ;  /* 0x000000076a6b7c20 */ /* 0x000fe20008410000 */
[C---:B------:R-:W-:Y:S01]  /*8ab0*/  F2FP.BF16.F32.PACK_AB R130, R104.reuse, R47 ;  /* 0x0000002f6882723e */ /* 0x040fe200000010ff */
[----:B------:R-:W-:Y:S01]  /*8ac0*/  FMUL.FTZ R104, R104, UR7 ;  /* 0x0000000768687c20 */ /* 0x000fe20008410000 */
[----:B------:R-:W-:Y:S02]  /*8ad0*/  LOP3.LUT P5, RZ, R45, 0xff00, RZ, 0xc0, !PT ;  /* 0x0000ff002dff7812 */ /* 0x000fe400078ac0ff */
[----:B------:R-:W-:-:S02]  /*8ae0*/  PRMT R47, R105, 0x7632, R47 ;  /* 0x00007632692f7816 */ /* 0x000fc4000000002f */
[----:B------:R-:W-:Y:S02]  /*8af0*/  PRMT R126, R105, 0x7610, R126 ;  /* 0x00007610697e7816 */ /* 0x000fe4000000007e */
[C---:B------:R-:W-:Y:S02]  /*8b00*/  FSEL R44, R104.reuse, RZ, P4 ;  /* 0x000000ff682c7208 */ /* 0x040fe40002000000 */
[----:B------:R-:W-:Y:S01]  /*8b10*/  FSEL R105, R104, RZ, P5 ;  /* 0x000000ff68697208 */ /* 0x000fe20002800000 */
[----:B------:R-:W-:Y:S01]  /*8b20*/  FMUL.FTZ R104, R108, UR7 ;  /* 0x000000076c687c20 */ /* 0x000fe20008410000 */
[----:B------:R-:W-:Y:S02]  /*8b30*/  FSEL R117, R107, RZ, P2 ;  /* 0x000000ff6b757208 */ /* 0x000fe40001000000 */
        /* <DEDUP_REMOVED lines=8> */
[----:B------:R-:W-:Y:S02]  /*8bc0*/  F2FP.BF16.F32.PACK_AB R105, R104, R105 ;  /* 0x000000696869723e */ /* 0x000fe400000010ff */
[----:B------:R-:W-:Y:S02]  /*8bd0*/  PRMT R127, R130, 0x7632, R127 ;  /* 0x00007632827f7816 */ /* 0x000fe4000000007f */
[----:B------:R-:W-:Y:S02]  /*8be0*/  PRMT R131, R44, 0x7632, R131 ;  /* 0x000076322c837816 */ /* 0x000fe40000000083 */
[C---:B------:R-:W-:Y:S02]  /*8bf0*/  PRMT R104, R117.reuse, 0x7632, R104 ;  /* 0x0000763275687816 */ /* 0x040fe40000000068 */
[----:B------:R-:W-:Y:S02]  /*8c00*/  PRMT R128, R117, 0x7610, R128 ;  /* 0x0000761075807816 */ /* 0x000fe40000000080 */
[----:B------:R-:W-:-:S02]  /*8c10*/  PRMT R129, R107, 0x7632, R129 ;  /* 0x000076326b817816 */ /* 0x000fc40000000081 */
[----:B------:R-:W-:Y:S02]  /*8c20*/  PRMT R132, R107, 0x7610, R132 ;  /* 0x000076106b847816 */ /* 0x000fe40000000084 */
[----:B------:R-:W-:Y:S01]  /*8c30*/  PRMT R133, R105, 0x7632, R133 ;  /* 0x0000763269857816 */ /* 0x000fe20000000085 */
[----:B------:R-:W-:Y:S06]  /*8c40*/  BRA `(.L_x_1998) ;  /* 0x0000000c00407947 */ /* 0x000fec0003800000 */
.L_x_1999:
[----:B--23--:R-:W-:Y:S01]  /*8c50*/  MOV R105, UR17 ;  /* 0x0000001100697c02 */ /* 0x00cfe20008000f00 */
[----:B------:R-:W-:Y:S01]  /*8c60*/  IMAD.U32 R107, RZ, RZ, UR17 ;  /* 0x00000011ff6b7e24 */ /* 0x000fe2000f8e00ff */
[C---:B------:R-:W-:Y:S02]  /*8c70*/  LOP3.LUT P5, RZ, R47.reuse, 0xff, RZ, 0xc0, !PT ;  /* 0x000000ff2fff7812 */ /* 0x040fe400078ac0ff */
[C---:B------:R-:W-:Y:S01]  /*8c80*/  LOP3.LUT P4, RZ, R47.reuse, 0xff00, RZ, 0xc0, !PT ;  /* 0x0000ff002fff7812 */ /* 0x040fe2000788c0ff */
[----:B------:R-:W-:Y:S01]  /*8c90*/  FFMA.FTZ R116, R116, R105, UR27 ;  /* 0x0000001b74747e23 */ /* 0x000fe20008010069 */
        /* <DEDUP_REMOVED lines=13> */
[----:B------:R-:W-:Y:S01]  /*8d70*/  FADD.FTZ R178, R179, -R178 ;  /* 0x800000b2b3b27221 */ /* 0x000fe20000010000 */
[----:B------:R-:W-:Y:S02]  /*8d80*/  FMUL.FTZ R120, R120, UR7 ;  /* 0x0000000778787c20 */ /* 0x000fe40008410000 */
        /* <DEDUP_REMOVED lines=28> */
.L_x_1995:
[----:B------:R-:W-:Y:S05]  /*8f50*/  @!P0 BRA `(.L_x_2000) ;  /* 0x0000000400608947 */ /* 0x000fea0003800000 */
[----:B------:R-:W-:Y:S05]  /*8f60*/  BRA.U !UP0, `(.L_x_2001) ;  /* 0x0000000108bc7547 */ /* 0x000fea000b800000 */
[----:B--23--:R-:W-:Y:S01]  /*8f70*/  MOV R105, UR17 ;  /* 0x0000001100697c02 */ /* 0x00cfe20008000f00 */
[----:B------:R-:W-:Y:S01]  /*8f80*/  IMAD.U32 R107, RZ, RZ, UR17 ;  /* 0x00000011ff6b7e24 */ /* 0x000fe2000f8e00ff */
[--C-:B------:R-:W-:Y:S01]  /*8f90*/  SHF.R.U64 R104, R142, 0x10, R143.reuse ;  /* 0x000000108e687819 */ /* 0x100fe2000000128f */
[----:B------:R-:W-:Y:S01]  /*8fa0*/  IMAD.MOV.U32 R44, RZ, RZ, R142 ;  /* 0x000000ffff2c7224 */ /* 0x000fe200078e008e */
[----:B------:R-:W-:Y:S01]  /*8fb0*/  MOV R106, R143 ;  /* 0x0000008f006a7202 */ /* 0x000fe20000000f00 */
[-C--:B------:R-:W-:Y:S01]  /*8fc0*/  FFMA.FTZ R116, R116, R105.reuse, UR27 ;  /* 0x0000001b74747e23 */ /* 0x080fe20008010069 */
[----:B------:R-:W-:Y:S01]  /*8fd0*/  FFMA.FTZ R122, R122, R105, UR27 ;  /* 0x0000001b7a7a7e23 */ /* 0x000fe20008010069 */
[----:B------:R-:W-:Y:S01]  /*8fe0*/  FFMA.FTZ R120, R120, R107, UR27 ;  /* 0x0000001b78787e23 */ /* 0x000fe2000801006b */
[----:B------:R-:W-:Y:S01]  /*8ff0*/  SHF.R.U32.HI R108, RZ, 0x10, R143 ;  /* 0x00000010ff6c7819 */ /* 0x000fe2000001168f */
[----:B------:R-:W-:Y:S01]  /*9000*/  FADD.FTZ R116, R117, -R116 ;  /* 0x8000007475747221 */ /* 0x000fe20000010000 */
[----:B------:R-:W-:-:S02]  /*9010*/  IMAD.U32 R105, R44, 0x10000, RZ ;  /* 0x000100002c697824 */ /* 0x000fc400078e00ff */
[----:B------:R-:W-:Y:S01]  /*9020*/  FFMA.FTZ R178, R178, R107, UR27 ;  /* 0x0000001bb2b27e23 */ /* 0x000fe2000801006b */
[----:B------:R-:W-:Y:S01]  /*9030*/  FADD.FTZ R120, R121, -R120 ;  /* 0x8000007879787221 */ /* 0x000fe20000010000 */
[----:B------:R-:W-:Y:S01]  /*9040*/  IMAD.U32 R107, R104, 0x10000, RZ ;  /* 0x00010000686b7824 */ /* 0x000fe200078e00ff */
[----:B------:R-:W-:Y:S01]  /*9050*/  SHF.L.U32 R117, R106, 0x10, RZ ;  /* 0x000000106a757819 */ /* 0x000fe200000006ff */
[----:B------:R-:W-:Y:S01]  /*9060*/  FFMA.FTZ R105, R116, UR16, R105 ;  /* 0x0000001074697c23 */ /* 0x000fe20008010069 */
[----:B------:R-:W-:Y:S01]  /*9070*/  FADD.FTZ R122, R123, -R122 ;  /* 0x8000007a7b7a7221 */ /* 0x000fe20000010000 */
[----:B------:R-:W-:Y:S01]  /*9080*/  FADD.FTZ R178, R179, -R178 ;  /* 0x800000b2b3b27221 */ /* 0x000fe20000010000 */
[----:B------:R-:W-:Y:S02]  /*9090*/  IMAD.U32 R121, R108, 0x10000, RZ ;  /* 0x000100006c797824 */ /* 0x000fe400078e00ff */
[----:B------:R-:W-:Y:S01]  /*90a0*/  FFMA.FTZ R107, R120, UR16, R107 ;  /* 0x00000010786b7c23 */ /* 0x000fe2000801006b */
[----:B------:R-:W-:Y:S01]  /*90b0*/  FMUL.FTZ R44, R105, UR7 ;  /* 0x00000007692c7c20 */ /* 0x000fe20008410000 */
[----:B------:R-:W-:Y:S01]  /*90c0*/  FFMA.FTZ R117, R122, UR16, R117 ;  /* 0x000000107a757c23 */ /* 0x000fe20008010075 */
[----:B------:R-:W-:Y:S01]  /*90d0*/  FFMA.FTZ R121, R178, UR16, R121 ;  /* 0x00000010b2797c23 */ /* 0x000fe20008010079 */
[----:B------:R-:W-:Y:S01]  /*90e0*/  LOP3.LUT P2, RZ, R47, 0xff, RZ, 0xc0, !PT ;  /* 0x000000ff2fff7812 */ /* 0x000fe2000784c0ff */
        /* <DEDUP_REMOVED lines=23> */
.L_x_2001:
[----:B--23--:R-:W-:Y:S01]  /*9260*/  IMAD.U32 R105, RZ, RZ, UR17 ;  /* 0x00000011ff697e24 */ /* 0x00cfe2000f8e00ff */
[----:B------:R-:W-:Y:S01]  /*9270*/  MOV R107, UR17 ;  /* 0x00000011006b7c02 */ /* 0x000fe20008000f00 */
[----:B------:R-:W-:Y:S01]  /*9280*/  IMAD.MOV.U32 R44, RZ, RZ, R142 ;  /* 0x000000ffff2c7224 */ /* 0x000fe200078e008e */
[----:B------:R-:W-:Y:S01]  /*9290*/  MOV R104, R143 ;  /* 0x0000008f00687202 */ /* 0x000fe20000000f00 */
[-C--:B------:R-:W-:Y:S01]  /*92a0*/  FFMA.FTZ R116, R116, R105.reuse, UR27 ;  /* 0x0000001b74747e23 */ /* 0x080fe20008010069 */
[----:B------:R-:W-:Y:S01]  /*92b0*/  FFMA.FTZ R122, R122, R105, UR27 ;  /* 0x0000001b7a7a7e23 */ /* 0x000fe20008010069 */
[----:B------:R-:W-:Y:S02]  /*92c0*/  IMAD.U32 R105, R44, 0x10000, RZ ;  /* 0x000100002c697824 */ /* 0x000fe400078e00ff */
[-C--:B------:R-:W-:Y:S01]  /*92d0*/  FFMA.FTZ R120, R120, R107.reuse, UR27 ;  /* 0x0000001b78787e23 */ /* 0x080fe2000801006b */
[--C-:B------:R-:W-:Y:S01]  /*92e0*/  SHF.R.U64 R44, R142, 0x10, R143.reuse ;  /* 0x000000108e2c7819 */ /* 0x100fe2000000128f */
[----:B------:R-:W-:Y:S01]  /*92f0*/  FFMA.FTZ R178, R178, R107, UR27 ;  /* 0x0000001bb2b27e23 */ /* 0x000fe2000801006b */
[----:B------:R-:W-:Y:S01]  /*9300*/  SHF.R.U32.HI R106, RZ, 0x10, R143 ;  /* 0x00000010ff6a7819 */ /* 0x000fe2000001168f */
        /* <DEDUP_REMOVED lines=8> */
[----:B------:R-:W-:Y:S01]  /*9390*/  FFMA.FTZ R107, R120, UR16, R107 ;  /* 0x00000010786b7c23 */ /* 0x000fe2000801006b */
[----:B------:R-:W-:Y:S01]  /*93a0*/  FFMA.FTZ R121, R178, UR16, R121 ;  /* 0x00000010b2797c23 */ /* 0x000fe20008010079 */
[----:B------:R-:W-:Y:S01]  /*93b0*/  FFMA.FTZ R117, R122, UR16, R117 ;  /* 0x000000107a757c23 */ /* 0x000fe20008010075 */
        /* <DEDUP_REMOVED lines=18> */
.L_x_2000:
[----:B------:R-:W-:Y:S05]  /*94e0*/  BRA.U !UP0, `(.L_x_2002) ;  /* 0x00000001089c7547 */ /* 0x000fea000b800000 */
[----:B--23--:R-:W-:Y:S01]  /*94f0*/  IMAD.U32 R105, RZ, RZ, UR17 ;  /* 0x00000011ff697e24 */ /* 0x00cfe2000f8e00ff */
[C---:B------:R-:W-:Y:S01]  /*9500*/  LOP3.LUT P2, RZ, R47.reuse, 0xff, RZ, 0xc0, !PT ;  /* 0x000000ff2fff7812 */ /* 0x040fe2000784c0ff */
[----:B------:R-:W-:Y:S01]  /*9510*/  IMAD.U32 R107, RZ, RZ, UR17 ;  /* 0x00000011ff6b7e24 */ /* 0x000fe2000f8e00ff */
[----:B------:R-:W-:Y:S01]  /*9520*/  LOP3.LUT P3, RZ, R47, 0xff00, RZ, 0xc0, !PT ;  /* 0x0000ff002fff7812 */ /* 0x000fe2000786c0ff */
[-C--:B------:R-:W-:Y:S01]  /*9530*/  FFMA.FTZ R116, R116, R105.reuse, UR27 ;  /* 0x0000001b74747e23 */ /* 0x080fe20008010069 */
        /* <DEDUP_REMOVED lines=34> */
.L_x_2002:
[----:B--23--:R-:W-:Y:S01]  /*9760*/  MOV R105, UR17 ;  /* 0x0000001100697c02 */ /* 0x00cfe20008000f00 */
[----:B------:R-:W-:Y:S01]  /*9770*/  IMAD.U32 R107, RZ, RZ, UR17 ;  /* 0x00000011ff6b7e24 */ /* 0x000fe2000f8e00ff */
[C---:B------:R-:W-:Y:S02]  /*9780*/  LOP3.LUT P2, RZ, R47.reuse, 0xff, RZ, 0xc0, !PT ;  /* 0x000000ff2fff7812 */ /* 0x040fe4000784c0ff */
        /* <DEDUP_REMOVED lines=28> */
.L_x_1998:
[----:B------:R-:W-:Y:S01]  /*9950*/  LOP3.LUT R44, R44, 0xffff, RZ, 0xc0, !PT ;  /* 0x0000ffff2c2c7812 */ /* 0x000fe200078ec0ff */
[----:B------:R-:W-:Y:S01]  /*9960*/  HFMA2 R106, -RZ, RZ, 0, 4.76837158203125e-07 ;  /* 0x00000008ff6a7431 */ /* 0x000fe200000001ff */
[----:B------:R-:W-:Y:S01]  /*9970*/  PRMT R107, R104, 0x5410, R105 ;  /* 0x00005410686b7816 */ /* 0x000fe20000000069 */
[----:B------:R-:W-:Y:S02]  /*9980*/  VIADD R123, R43, 0x300 ;  /* 0x000003002b7b7836 */ /* 0x000fe40000000000 */
[----:B------:R-:W-:-:S05]  /*9990*/  IMAD.WIDE.U32 R104, R44, 0x10000, RZ ;  /* 0x000100002c687825 */ /* 0x000fca00078e00ff */
[----:B------:R-:W-:Y:S01]  /*99a0*/  LOP3.LUT R105, R107, R105, RZ, 0xfc, !PT ;  /* 0x000000696b697212 */ /* 0x000fe200078efcff */
[----:B------:R-:W-:Y:S01]  /*99b0*/  IMAD.WIDE.U32 R106, R123, R106, UR28 ;  /* 0x0000001c7b6a7e25 */ /* 0x000fe2000f8e006a */
        /* <DEDUP_REMOVED lines=10> */
.L_x_2003:
        /* <DEDUP_REMOVED lines=10> */
.L_x_2004:
[----:B------:R-:W-:Y:S05]  /*9b00*/  @!P1 BRA `(.L_x_2005) ;  /* 0x0000000c00649947 */ /* 0x000fea0003800000 */
[----:B------:R-:W-:Y:S05]  /*9b10*/  @!P0 BRA `(.L_x_2006) ;  /* 0x0000000400d48947 */ /* 0x000fea0003800000 */
[----:B------:R-:W-:Y:S05]  /*9b20*/  BRA.U !UP0, `(.L_x_2007) ;  /* 0x0000000108f87547 */ /* 0x000fea000b800000 */
[----:B------:R-:W-:Y:S01]  /*9b30*/  IMAD.U32 R47, RZ, RZ, UR17 ;  /* 0x00000011ff2f7e24 */ /* 0x000fe2000f8e00ff */
[----:B------:R-:W-:Y:S01]  /*9b40*/  MOV R44, R144 ;  /* 0x00000090002c7202 */ /* 0x000fe20000000f00 */
[----:B---34-:R-:W-:Y:S01]  /*9b50*/  IMAD.U32 R105, RZ, RZ, UR17 ;  /* 0x00000011ff697e24 */ /* 0x018fe2000f8e00ff */
[----:B------:R-:W-:Y:S01]  /*9b60*/  LOP3.LUT P5, RZ, R111, 0xff, RZ, 0xc0, !PT ;  /* 0x000000ff6fff7812 */ /* 0x000fe200078ac0ff */
[----:B------:R-:W-:Y:S01]  /*9b70*/  FFMA.FTZ R176, R176, R47, UR27 ;  /* 0x0000001bb0b07e23 */ /* 0x000fe2000801002f */
[----:B------:R-:W-:Y:S01]  /*9b80*/  SHF.L.U32 R47, R44, 0x10, RZ ;  /* 0x000000102c2f7819 */ /* 0x000fe200000006ff */
[----:B------:R-:W-:Y:S02]  /*9b90*/  IMAD.U32 R107, RZ, RZ, UR17 ;  /* 0x00000011ff6b7e24 */ /* 0x000fe4000f8e00ff */
[----:B------:R-:W-:Y:S01]  /*9ba0*/  FFMA.FTZ R180, R180, R105, UR27 ;  /* 0x0000001bb4b47e23 */ /* 0x000fe20008010069 */
[----:B------:R-:W-:Y:S01]  /*9bb0*/  FADD.FTZ R176, R177, -R176 ;  /* 0x800000b0b1b07221 */ /* 0x000fe20000010000 */
[--C-:B------:R-:W-:Y:S01]  /*9bc0*/  IMAD.MOV.U32 R104, RZ, RZ, R145.reuse ;  /* 0x000000ffff687224 */ /* 0x100fe200078e0091 */
[----:B------:R-:W-:Y:S01]  /*9bd0*/  SHF.R.U64 R105, R144, 0x10, R145 ;  /* 0x0000001090697819 */ /* 0x000fe20000001291 */
[----:B------:R-:W-:Y:S01]  /*9be0*/  FFMA.FTZ R182, R182, R107, UR27 ;  /* 0x0000001bb6b67e23 */ /* 0x000fe2000801006b */
[----:B------:R-:W-:Y:S01]  /*9bf0*/  FFMA.FTZ R47, R176, UR16, R47 ;  /* 0x00000010b02f7c23 */ /* 0x000fe2000801002f */
[----:B------:R-:W-:Y:S01]  /*9c00*/  LOP3.LUT P4, RZ, R111, 0xff00, RZ, 0xc0, !PT ;  /* 0x0000ff006fff7812 */ /* 0x000fe2000788c0ff */
[----:B------:R-:W-:Y:S01]  /*9c10*/  FADD.FTZ R180, R181, -R180 ;  /* 0x800000b4b5b47221 */ /* 0x000fe20000010000 */
[----:B------:R-:W-:Y:S01]  /*9c20*/  LOP3.LUT P2, RZ, R111, 0xff0000, RZ, 0xc0, !PT ;  /* 0x00ff00006fff7812 */ /* 0x000fe2000784c0ff */
[----:B------:R-:W-:Y:S01]  /*9c30*/  FMUL.FTZ R44, R47, UR7 ;  /* 0x000000072f2c7c20 */ /* 0x000fe20008410000 */
[----:B------:R-:W-:Y:S01]  /*9c40*/  ISETP.GE.U32.AND P3, PT, R111, 0x1000000, PT ;  /* 0x010000006f00780c */ /* 0x000fe20003f66070 */
[----:B------:R-:W-:Y:S01]  /*9c50*/  IMAD.U32 R111, RZ, RZ, UR17 ;  /* 0x00000011ff6f7e24 */ /* 0x000fe2000f8e00ff */
[----:B------:R-:W-:Y:S01]  /*9c60*/  SHF.L.U32 R107, R104, 0x10, RZ ;  /* 0x00000010686b7819 */ /* 0x000fe200000006ff */
[----:B------:R-:W-:Y:S01]  /*9c70*/  IMAD.U32 R105, R105, 0x10000, RZ ;  /* 0x0001000069697824 */ /* 0x000fe200078e00ff */
[----:B------:R-:W-:Y:S01]  /*9c80*/  FSEL R104, R44, RZ, P5 ;  /* 0x000000ff2c687208 */ /* 0x000fe20002800000 */
[----:B------:R-:W-:Y:S01]  /*9c90*/  FFMA.FTZ R184, R184, R111, UR27 ;  /* 0x0000001bb8b87e23 */ /* 0x000fe2000801006f */
[----:B------:R-:W-:Y:S01]  /*9ca0*/  LOP3.LUT P5, RZ, R46, 0xff, RZ, 0xc0, !PT ;  /* 0x000000ff2eff7812 */ /* 0x000fe200078ac0ff */
[----:B------:R-:W-:Y:S01]  /*9cb0*/  FADD.FTZ R182, R183, -R182 ;  /* 0x800000b6b7b67221 */ /* 0x000fe20000010000 */
[----:B------:R-:W-:Y:S01]  /*9cc0*/  SHF.R.U32.HI R111, RZ, 0x10, R145 ;  /* 0x00000010ff6f7819 */ /* 0x000fe20000011691 */
[----:B------:R-:W-:Y:S01]  /*9cd0*/  FFMA.FTZ R105, R180, UR16, R105 ;  /* 0x00000010b4697c23 */ /* 0x000fe20008010069 */
[----:B------:R-:W-:Y:S01]  /*9ce0*/  FSEL R44, R44, RZ, P5 ;  /* 0x000000ff2c2c7208 */ /* 0x000fe20002800000 */
[----:B------:R-:W-:Y:S01]  /*9cf0*/  FFMA.FTZ R107, R182, UR16, R107 ;  /* 0x00000010b66b7c23 */ /* 0x000fe2000801006b */
[----:B------:R-:W-:Y:S01]  /*9d00*/  F2FP.BF16.F32.PACK_AB R104, R104, R47 ;  /* 0x0000002f6868723e */ /* 0x000fe200000010ff */
[----:B------:R-:W-:Y:S01]  /*9d10*/  FADD.FTZ R184, R185, -R184 ;  /* 0x800000b8b9b87221 */ /* 0x000fe20000010000 */
[----:B------:R-:W-:Y:S01]  /*9d20*/  IMAD.U32 R111, R111, 0x10000, RZ ;  /* 0x000100006f6f7824 */ /* 0x000fe200078e00ff */
[C---:B------:R-:W-:Y:S01]  /*9d30*/  F2FP.BF16.F32.PACK_AB R44, R105.reuse, R44 ;  /* 0x0000002c692c723e */ /* 0x040fe200000010ff */
[----:B------:R-:W-:Y:S01]  /*9d40*/  FMUL.FTZ R105, R105, UR7 ;  /* 0x0000000769697c20 */ /* 0x000fe20008410000 */
[----:B------:R-:W-:Y:S01]  /*9d50*/  PRMT R47, R104, 0x7632, R47 ;  /* 0x00007632682f7816 */ /* 0x000fe2000000002f */
[----:B------:R-:W-:Y:S01]  /*9d60*/  FFMA.FTZ R111, R184, UR16, R111 ;  /* 0x00000010b86f7c23 */ /* 0x000fe2000801006f */
[----:B------:R-:W-:Y:S01]  /*9d70*/  PRMT R126, R104, 0x7610, R126 ;  /* 0x00007610687e7816 */ /* 0x000fe2000000007e */
        /* <DEDUP_REMOVED lines=25> */
.L_x_2007:
[----:B------:R-:W-:Y:S01]  /*9f10*/  IMAD.U32 R47, RZ, RZ, UR17 ;  /* 0x00000011ff2f7e24 */ /* 0x000fe2000f8e00ff */
[----:B---34-:R-:W-:Y:S01]  /*9f20*/  MOV R105, UR17 ;  /* 0x0000001100697c02 */ /* 0x018fe20008000f00 */
[----:B------:R-:W-:Y:S01]  /*9f30*/  IMAD.MOV.U32 R44, RZ, RZ, R144 ;  /* 0x000000ffff2c7224 */ /* 0x000fe200078e0090 */
[----:B------:R-:W-:Y:S01]  /*9f40*/  SHF.R.U64 R104, R144, 0x10, R145 ;  /* 0x0000001090687819 */ /* 0x000fe20000001291 */
[-C--:B------:R-:W-:Y:S01]  /*9f50*/  FFMA.FTZ R176, R176, R47.reuse, UR27 ;  /* 0x0000001bb0b07e23 */ /* 0x080fe2000801002f */
[----:B------:R-:W-:Y:S01]  /*9f60*/  FFMA.FTZ R184, R184, R47, UR27 ;  /* 0x0000001bb8b87e23 */ /* 0x000fe2000801002f */
[----:B------:R-:W-:Y:S01]  /*9f70*/  FFMA.FTZ R180, R180, R105, UR27 ;  /* 0x0000001bb4b47e23 */ /* 0x000fe20008010069 */
[----:B------:R-:W-:Y:S01]  /*9f80*/  SHF.L.U32 R47, R44, 0x10, RZ ;  /* 0x000000102c2f7819 */ /* 0x000fe200000006ff */
[----:B------:R-:W-:Y:S01]  /*9f90*/  FADD.FTZ R176, R177, -R176 ;  /* 0x800000b0b1b07221 */ /* 0x000fe20000010000 */
[----:B------:R-:W-:Y:S02]  /*9fa0*/  IMAD.U32 R107, RZ, RZ, UR17 ;  /* 0x00000011ff6b7e24 */ /* 0x000fe4000f8e00ff */
[----:B------:R-:W-:Y:S01]  /*9fb0*/  FADD.FTZ R180, R181, -R180 ;  /* 0x800000b4b5b47221 */ /* 0x000fe20000010000 */
[----:B------:R-:W-:-:S02]  /*9fc0*/  IMAD.U32 R105, R104, 0x10000, RZ ;  /* 0x0001000068697824 */ /* 0x000fc400078e00ff */
[----:B------:R-:W-:Y:S01]  /*9fd0*/  FFMA.FTZ R47, R176, UR16, R47 ;  /* 0x00000010b02f7c23 */ /* 0x000fe2000801002f */
[--C-:B------:R-:W-:Y:S01]  /*9fe0*/  IMAD.MOV.U32 R44, RZ, RZ, R145.reuse ;  /* 0x000000ffff2c7224 */ /* 0x100fe200078e0091 */
[----:B------:R-:W-:Y:S01]  /*9ff0*/  SHF.R.U32.HI R104, RZ, 0x10, R145 ;  /* 0x00000010ff687819 */ /* 0x000fe20000011691 */
[----:B------:R-:W-:Y:S01]  /*a000*/  FFMA.FTZ R182, R182, R107, UR27 ;  /* 0x0000001bb6b67e23 */ /* 0x000fe2000801006b */
[----:B------:R-:W-:Y:S01]  /*a010*/  FMUL.FTZ R47, R47, UR7 ;  /* 0x000000072f2f7c20 */ /* 0x000fe20008410000 */
[----:B------:R-:W-:Y:S01]  /*a020*/  LOP3.LUT P5, RZ, R111, 0xff, RZ, 0xc0, !PT ;  /* 0x000000ff6fff7812 */ /* 0x000fe200078ac0ff */
[----:B------:R-:W-:Y:S01]  /*a030*/  FFMA.FTZ R105, R180, UR16, R105 ;  /* 0x00000010b4697c23 */ /* 0x000fe20008010069 */
[----:B------:R-:W-:Y:S01]  /*a040*/  LOP3.LUT P6, RZ, R46, 0xff, RZ, 0xc0, !PT ;  /* 0x000000ff2eff7812 */ /* 0x000fe200078cc0ff */
[----:B------:R-:W-:Y:S01]  /*a050*/  FADD.FTZ R182, R183, -R182 ;  /* 0x800000b6b7b67221 */ /* 0x000fe20000010000 */
[----:B------:R-:W-:Y:S01]  /*a060*/  LOP3.LUT P4, RZ, R111, 0xff00, RZ, 0xc0, !PT ;  /* 0x0000ff006fff7812 */ /* 0x000fe2000788c0ff */
[----:B------:R-:W-:Y:S01]  /*a070*/  FADD.FTZ R184, R185, -R184 ;  /* 0x800000b8b9b87221 */ /* 0x000fe20000010000 */
[----:B------:R-:W-:Y:S01]  /*a080*/  LOP3.LUT P2, RZ, R111, 0xff0000, RZ, 0xc0, !PT ;  /* 0x00ff00006fff7812 */ /* 0x000fe2000784c0ff */
[----:B------:R-:W-:Y:S01]  /*a090*/  FMUL.FTZ R105, R105, UR7 ;  /* 0x0000000769697c20 */ /* 0x000fe20008410000 */
[----:B------:R-:W-:Y:S01]  /*a0a0*/  ISETP.GE.U32.AND P3, PT, R111, 0x1000000, PT ;  /* 0x010000006f00780c */ /* 0x000fe20003f66070 */
[----:B------:R-:W-:Y:S01]  /*a0b0*/  IMAD.U32 R111, R104, 0x10000, RZ ;  /* 0x00010000686f7824 */ /* 0x000fe200078e00ff */
[----:B------:R-:W-:-:S02]  /*a0c0*/  SHF.L.U32 R107, R44, 0x10, RZ ;  /* 0x000000102c6b7819 */ /* 0x000fc400000006ff */
[C---:B------:R-:W-:Y:S01]  /*a0d0*/  FSEL R44, R47.reuse, RZ, P5 ;  /* 0x000000ff2f2c7208 */ /* 0x040fe20002800000 */
[----:B------:R-:W-:Y:S01]  /*a0e0*/  FFMA.FTZ R111, R184, UR16, R111 ;  /* 0x00000010b86f7c23 */ /* 0x000fe2000801006f */
[----:B------:R-:W-:Y:S01]  /*a0f0*/  FSEL R47, R47, RZ, P6 ;  /* 0x000000ff2f2f7208 */ /* 0x000fe20003000000 */
[----:B------:R-:W-:Y:S01]  /*a100*/  FFMA.FTZ R107, R182, UR16, R107 ;  /* 0x00000010b66b7c23 */ /* 0x000fe2000801006b */
[----:B------:R-:W-:Y:S01]  /*a110*/  LOP3.LUT P5, RZ, R46, 0xff00, RZ, 0xc0, !PT ;  /* 0x0000ff002eff7812 */ /* 0x000fe200078ac0ff */
[----:B------:R-:W-:Y:S01]  /*a120*/  FMUL.FTZ R111, R111, UR7 ;  /* 0x000000076f6f7c20 */ /* 0x000fe20008410000 */
[----:B------:R-:W-:Y:S01]  /*a130*/  F2FP.BF16.F32.PACK_AB R47, R47, R44 ;  /* 0x0000002c2f2f723e */ /* 0x000fe200000010ff */
[----:B------:R-:W-:Y:S01]  /*a140*/  FMUL.FTZ R107, R107, UR7 ;  /* 0x000000076b6b7c20 */ /* 0x000fe20008410000 */
[C---:B------:R-:W-:Y:S02]  /*a150*/  FSEL R44, R105.reuse, RZ, P4 ;  /* 0x000000ff692c7208 */ /* 0x040fe40002000000 */
[----:B------:R-:W-:-:S02]  /*a160*/  FSEL R105, R105, RZ, P5 ;  /* 0x000000ff69697208 */ /* 0x000fc40002800000 */
[C---:B------:R-:W-:Y:S02]  /*a170*/  LOP3.LUT P4, RZ, R46.reuse, 0xff0000, RZ, 0xc0, !PT ;  /* 0x00ff00002eff7812 */ /* 0x040fe4000788c0ff */
[----:B------:R-:W-:Y:S02]  /*a180*/  ISETP.GE.U32.AND P5, PT, R46, 0x1000000, PT ;  /* 0x010000002e00780c */ /* 0x000fe40003fa6070 */
[----:B------:R-:W-:Y:S02]  /*a190*/  F2FP.BF16.F32.PACK_AB R105, R105, R44 ;  /* 0x0000002c6969723e */ /* 0x000fe400000010ff */
        /* <DEDUP_REMOVED lines=13> */
.L_x_2006:
[----:B------:R-:W-:Y:S05]  /*a270*/  BRA.U !UP0, `(.L_x_2009) ;  /* 0x0000000108d07547 */ /* 0x000fea000b800000 */
[----:B------:R-:W-:Y:S01]  /*a280*/  IMAD.U32 R47, RZ, RZ, UR17 ;  /* 0x00000011ff2f7e24 */ /* 0x000fe2000f8e00ff */
[----:B---34-:R-:W-:Y:S01]  /*a290*/  MOV R105, UR17 ;  /* 0x0000001100697c02 */ /* 0x018fe20008000f00 */
        /* <DEDUP_REMOVED lines=13> */
[----:B------:R-:W-:Y:S01]  /*a370*/  FADD.FTZ R108, R185, -R184 ;  /* 0x800000b8b96c7221 */ /* 0x000fe20000010000 */
[----:B------:R-:W-:Y:S01]  /*a380*/  FMUL.FTZ R47, R44, UR7 ;  /* 0x000000072c2f7c20 */ /* 0x000fe20008410000 */
        /* <DEDUP_REMOVED lines=12> */
[----:B------:R-:W-:Y:S02]  /*a450*/  ISETP.GE.U32.AND P3, PT, R111, 0x1000000, PT ;  /* 0x010000006f00780c */ /* 0x000fe40003f66070 */
[C---:B------:R-:W-:Y:S02]  /*a460*/  FSEL R44, R104.reuse, RZ, P4 ;  /* 0x000000ff682c7208 */ /* 0x040fe40002000000 */
[----:B------:R-:W-:Y:S01]  /*a470*/  FSEL R105, R104, RZ, P5 ;  /* 0x000000ff68697208 */ /* 0x000fe20002800000 */
        /* <DEDUP_REMOVED lines=20> */
.L_x_2009:
[----:B------:R-:W-:Y:S01]  /*a5c0*/  IMAD.U32 R47, RZ, RZ, UR17 ;  /* 0x00000011ff2f7e24 */ /* 0x000fe2000f8e00ff */
[----:B---34-:R-:W-:Y:S02]  /*a5d0*/  MOV R105, UR17 ;  /* 0x0000001100697c02 */ /* 0x018fe40008000f00 */
[----:B------:R-:W-:Y:S01]  /*a5e0*/  LOP3.LUT P5, RZ, R111, 0xff, RZ, 0xc0, !PT ;  /* 0x000000ff6fff7812 */ /* 0x000fe200078ac0ff */
[-C--:B------:R-:W-:Y:S01]  /*a5f0*/  FFMA.FTZ R176, R176, R47.reuse, UR27 ;  /* 0x0000001bb0b07e23 */ /* 0x080fe2000801002f */
[----:B------:R-:W-:Y:S01]  /*a600*/  FFMA.FTZ R182, R182, R47, UR27 ;  /* 0x0000001bb6b67e23 */ /* 0x000fe2000801002f */
[-C--:B------:R-:W-:Y:S01]  /*a610*/  FFMA.FTZ R180, R180, R105.reuse, UR27 ;  /* 0x0000001bb4b47e23 */ /* 0x080fe20008010069 */
        /* <DEDUP_REMOVED lines=40> */
.L_x_2005:
[----:B------:R-:W-:Y:S05]  /*a8a0*/  @!P0 BRA `(.L_x_2010) ;  /* 0x0000000400708947 */ /* 0x000fea0003800000 */
[----:B------:R-:W-:Y:S05]  /*a8b0*/  BRA.U !UP0, `(.L_x_2011) ;  /* 0x0000000108c47547 */ /* 0x000fea000b800000 */
[----:B------:R-:W-:Y:S01]  /*a8c0*/  IMAD.U32 R47, RZ, RZ, UR17 ;  /* 0x00000011ff2f7e24 */ /* 0x000fe2000f8e00ff */
[----:B---34-:R-:W-:Y:S01]  /*a8d0*/  MOV R107, UR17 ;  /* 0x00000011006b7c02 */ /* 0x018fe20008000f00 */
[----:B------:R-:W-:Y:S01]  /*a8e0*/  IMAD.MOV.U32 R44, RZ, RZ, R144 ;  /* 0x000000ffff2c7224 */ /* 0x000fe200078e0090 */
[--C-:B------:R-:W-:Y:S01]  /*a8f0*/  SHF.R.U64 R104, R144, 0x10, R145.reuse ;  /* 0x0000001090687819 */ /* 0x100fe20000001291 */
[----:B------:R-:W-:Y:S01]  /*a900*/  FFMA.FTZ R176, R176, R47, UR27 ;  /* 0x0000001bb0b07e23 */ /* 0x000fe2000801002f */
[----:B------:R-:W-:Y:S01]  /*a910*/  IMAD.U32 R105, RZ, RZ, UR17 ;  /* 0x00000011ff697e24 */ /* 0x000fe2000f8e00ff */
[----:B------:R-:W-:Y:S01]  /*a920*/  MOV R106, R145 ;  /* 0x00000091006a7202 */ /* 0x000fe20000000f00 */
[----:B--2---:R-:W-:Y:S02]  /*a930*/  IMAD.U32 R117, RZ, RZ, UR17 ;  /* 0x00000011ff757e24 */ /* 0x004fe4000f8e00ff */
[----:B------:R-:W-:Y:S01]  /*a940*/  FADD.FTZ R176, R177, -R176 ;  /* 0x800000b0b1b07221 */ /* 0x000fe20000010000 */
[----:B------:R-:W-:Y:S01]  /*a950*/  SHF.R.U32.HI R108, RZ, 0x10, R145 ;  /* 0x00000010ff6c7819 */ /* 0x000fe20000011691 */
[----:B------:R-:W-:-:S02]  /*a960*/  IMAD.U32 R47, R44, 0x10000, RZ ;  /* 0x000100002c2f7824 */ /* 0x000fc400078e00ff */
[----:B------:R-:W-:Y:S01]  /*a970*/  FFMA.FTZ R180, R180, R105, UR27 ;  /* 0x0000001bb4b47e23 */ /* 0x000fe20008010069 */
[----:B------:R-:W-:Y:S01]  /*a980*/  FFMA.FTZ R182, R182, R107, UR27 ;  /* 0x0000001bb6b67e23 */ /* 0x000fe2000801006b */
[----:B------:R-:W-:Y:S01]  /*a990*/  FFMA.FTZ R184, R184, R117, UR27 ;  /* 0x0000001bb8b87e23 */ /* 0x000fe20008010075 */
        /* <DEDUP_REMOVED lines=15> */
[----:B------:R-:W-:Y:S02]  /*aa90*/  FSEL R44, R44, RZ, P2 ;  /* 0x000000ff2c2c7208 */ /* 0x000fe40001000000 */
[----:B------:R-:W-:-:S02]  /*aaa0*/  LOP3.LUT P3, RZ, R111, 0xff00, RZ, 0xc0, !PT ;  /* 0x0000ff006fff7812 */ /* 0x000fc4000786c0ff */
        /* <DEDUP_REMOVED lines=18> */
.L_x_2011:
[----:B---34-:R-:W-:Y:S01]  /*abd0*/  MOV R105, UR17 ;  /* 0x0000001100697c02 */ /* 0x018fe20008000f00 */
[----:B------:R-:W-:Y:S01]  /*abe0*/  IMAD.U32 R47, RZ, RZ, UR17 ;  /* 0x00000011ff2f7e24 */ /* 0x000fe2000f8e00ff */
[----:B------:R-:W-:Y:S01]  /*abf0*/  MOV R44, R144 ;  /* 0x00000090002c7202 */ /* 0x000fe20000000f00 */
[----:B------:R-:W-:Y:S01]  /*ac00*/  IMAD.U32 R107, RZ, RZ, UR17 ;  /* 0x00000011ff6b7e24 */ /* 0x000fe2000f8e00ff */
[--C-:B------:R-:W-:Y:S01]  /*ac10*/  SHF.R.U64 R104, R144, 0x10, R145.reuse ;  /* 0x0000001090687819 */ /* 0x100fe20000001291 */
[----:B--2---:R-:W-:Y:S01]  /*ac20*/  IMAD.U32 R117, RZ, RZ, UR17 ;  /* 0x00000011ff757e24 */ /* 0x004fe2000f8e00ff */
[--C-:B------:R-:W-:Y:S01]  /*ac30*/  SHF.R.U32.HI R108, RZ, 0x10, R145.reuse ;  /* 0x00000010ff6c7819 */ /* 0x100fe20000011691 */
[----:B------:R-:W-:Y:S01]  /*ac40*/  FFMA.FTZ R176, R176, R47, UR27 ;  /* 0x0000001bb0b07e23 */ /* 0x000fe2000801002f */
[----:B------:R-:W-:Y:S01]  /*ac50*/  FFMA.FTZ R180, R180, R105, UR27 ;  /* 0x0000001bb4b47e23 */ /* 0x000fe20008010069 */
[----:B------:R-:W-:Y:S01]  /*ac60*/  FFMA.FTZ R182, R182, R107, UR27 ;  /* 0x0000001bb6b67e23 */ /* 0x000fe2000801006b */
[----:B------:R-:W-:Y:S01]  /*ac70*/  FFMA.FTZ R184, R184, R117, UR27 ;  /* 0x0000001bb8b87e23 */ /* 0x000fe20008010075 */
[----:B------:R-:W-:Y:S01]  /*ac80*/  IMAD.MOV.U32 R106, RZ, RZ, R145 ;  /* 0x000000ffff6a7224 */ /* 0x000fe200078e0091 */
[----:B------:R-:W-:Y:S01]  /*ac90*/  SHF.L.U32 R105, R104, 0x10, RZ ;  /* 0x0000001068697819 */ /* 0x000fe200000006ff */
[----:B------:R-:W-:Y:S01]  /*aca0*/  FADD.FTZ R176, R177, -R176 ;  /* 0x800000b0b1b07221 */ /* 0x000fe20000010000 */
[----:B------:R-:W-:Y:S01]  /*acb0*/  FADD.FTZ R180, R181, -R180 ;  /* 0x800000b4b5b47221 */ /* 0x000fe20000010000 */
[----:B------:R-:W-:Y:S01]  /*acc0*/  FADD.FTZ R182, R183, -R182 ;  /* 0x800000b6b7b67221 */ /* 0x000fe20000010000 */
[----:B------:R-:W-:-:S02]  /*acd0*/  IMAD.U32 R47, R44, 0x10000, RZ ;  /* 0x000100002c2f7824 */ /* 0x000fc400078e00ff */
[----:B------:R-:W-:Y:S01]  /*ace0*/  FADD.FTZ R184, R185, -R184 ;  /* 0x800000b8b9b87221 */ /* 0x000fe20000010000 */
[----:B------:R-:W-:Y:S02]  /*acf0*/  IMAD.U32 R107, R106, 0x10000, RZ ;  /* 0x000100006a6b7824 */ /* 0x000fe400078e00ff */
        /* <DEDUP_REMOVED lines=20> */
[C---:B------:R-:W-:Y:S02]  /*ae40*/  PRMT R105, R104.reuse, 0x7632, R105 ;  /* 0x0000763268697816 */ /* 0x040fe40000000069 */
[----:B------:R-:W-:Y:S01]  /*ae50*/  PRMT R44, R104, 0x7610, R44 ;  /* 0x00007610682c7816 */ /* 0x000fe2000000002c */
[----:B------:R-:W-:Y:S06]  /*ae60*/  BRA `(.L_x_2008) ;  /* 0x0000000400247947 */ /* 0x000fec0003800000 */
.L_x_2010:
[----:B------:R-:W-:Y:S05]  /*ae70*/  BRA.U !UP0, `(.L_x_2012) ;  /* 0x00000001089c7547 */ /* 0x000fea000b800000 */
[----:B------:R-:W-:Y:S01]  /*ae80*/  MOV R47, UR17 ;  /* 0x00000011002f7c02 */ /* 0x000fe20008000f00 */
[----:B---34-:R-:W-:Y:S01]  /*ae90*/  IMAD.U32 R105, RZ, RZ, UR17 ;  /* 0x00000011ff697e24 */ /* 0x018fe2000f8e00ff */
[----:B--2---:R-:W-:Y:S01]  /*aea0*/  MOV R117, UR17 ;  /* 0x0000001100757c02 */ /* 0x004fe20008000f00 */
        /* <DEDUP_REMOVED lines=12> */
[C---:B------:R-:W-:Y:S01]  /*af70*/  LOP3.LUT P3, RZ, R111.reuse, 0xff00, RZ, 0xc0, !PT ;  /* 0x0000ff006fff7812 */ /* 0x040fe2000786c0ff */
        /* <DEDUP_REMOVED lines=23> */
.L_x_2012:
[----:B---34-:R-:W-:Y:S01]  /*b0f0*/  MOV R107, UR17 ;  /* 0x00000011006b7c02 */ /* 0x018fe20008000f00 */
[----:B------:R-:W-:Y:S01]  /*b100*/  IMAD.U32 R47, RZ, RZ, UR17 ;  /* 0x00000011ff2f7e24 */ /* 0x000fe2000f8e00ff */
[C---:B------:R-:W-:Y:S01]  /*b110*/  LOP3.LUT P2, RZ, R111.reuse, 0xff, RZ, 0xc0, !PT ;  /* 0x000000ff6fff7812 */ /* 0x040fe2000784c0ff */
[----:B------:R-:W-:Y:S01]  /*b120*/  IMAD.U32 R105, RZ, RZ, UR17 ;  /* 0x00000011ff697e24 */ /* 0x000fe2000f8e00ff */
[----:B------:R-:W-:Y:S01]  /*b130*/  LOP3.LUT P3, RZ, R111, 0xff00, RZ, 0xc0, !PT ;  /* 0x0000ff006fff7812 */ /* 0x000fe2000786c0ff */
[----:B--2---:R-:W-:Y:S02]  /*b140*/  IMAD.U32 R117, RZ, RZ, UR17 ;  /* 0x00000011ff757e24 */ /* 0x004fe4000f8e00ff */
        /* <DEDUP_REMOVED lines=27> */
.L_x_2008:
[----:B------:R-:W-:Y:S01]  /*b300*/  LOP3.LUT R106, R106, 0xffff, RZ, 0xc0, !PT ;  /* 0x0000ffff6a6a7812 */ /* 0x000fe200078ec0ff */
[----:B------:R-:W-:Y:S02]  /*b310*/  VIADD R111, R43, 0x400 ;  /* 0x000004002b6f7836 */ /* 0x000fe40000000000 */
[----:B------:R-:W-:Y:S01]  /*b320*/  HFMA2 R104, -RZ, RZ, 0, 4.76837158203125e-07 ;  /* 0x00000008ff687431 */ /* 0x000fe200000001ff */
[----:B------:R-:W-:Y:S01]  /*b330*/  PRMT R43, R44, 0x5410, R105 ;  /* 0x000054102c2b7816 */ /* 0x000fe20000000069 */
[----:B------:R-:W-:-:S04]  /*b340*/  IMAD.WIDE.U32 R106, R106, 0x10000, RZ ;  /* 0x000100006a6a7825 */ /* 0x000fc800078e00ff */
[----:B------:R-:W-:Y:S01]  /*b350*/  IMAD.WIDE.U32 R104, R111, R104, UR28 ;  /* 0x0000001c6f687e25 */ /* 0x000fe2000f8e0068 */
[----:B------:R-:W-:Y:S02]  /*b360*/  LOP3.LUT R107, R43, R107, RZ, 0xfc, !PT ;  /* 0x0000006b2b6b7212 */ /* 0x000fe400078efcff */
[----:B------:R-:W-:Y:S01]  /*b370*/  LOP3.LUT R106, R106, 0xffff, R47, 0xf8, !PT ;  /* 0x0000ffff6a6a7812 */ /* 0x000fe200078ef82f */
[----:B------:R-:W-:Y:S06]  /*b380*/  BRA.U !UP0, `(.L_x_2013) ;  /* 0x0000000108207547 */ /* 0x000fec000b800000 */
[----:B--2---:R-:W2:Y:S01]  /*b390*/  LDC.64 R120, c[0x0][0x478] ;  /* 0x00011e00ff787b82 */ /* 0x004ea20000000a00 */
[----:B------:R-:W-:Y:S02]  /*b3a0*/  LOP3.LUT R116, R127, 0xffff, RZ, 0xc0, !PT ;  /* 0x0000ffff7f747812 */ /* 0x000fe400078ec0ff */
[----:B------:R-:W-:-:S03]  /*b3b0*/  PRMT R43, R128, 0x5410, R129 ;  /* 0x00005410802b7816 */ /* 0x000fc60000000081 */
[----:B------:R-:W-:-:S05]  /*b3c0*/  IMAD.WIDE.U32 R116, R116, 0x10000, RZ ;  /* 0x0001000074747825 */ /* 0x000fca00078e00ff */
[----:B------:R-:W-:Y:S02]  /*b3d0*/  LOP3.LUT R117, R43, R117, RZ, 0xfc, !PT ;  /* 0x000000752b757212 */ /* 0x000fe400078efcff */
[----:B------:R-:W-:Y:S01]  /*b3e0*/  LOP3.LUT R116, R116, 0xffff, R126, 0xf8, !PT ;  /* 0x0000ffff74747812 */ /* 0x000fe200078ef87e */
[----:B--2---:R-:W-:-:S05]  /*b3f0*/  IMAD.WIDE.U32 R120, R111, 0x8, R120 ;  /* 0x000000086f787825 */ /* 0x004fca00078e0078 */
[----:B------:R3:W-:Y:S02]  /*b400*/  STG.E.64 desc[UR10][R120.64], R116 ;  /* 0x0000007478007986 */ /* 0x0007e4000c101b0a */
.L_x_2013:
[----:B------:R4:W-:Y:S01]  /*b410*/  STG.E.64 desc[UR10][R104.64], R106 ;  /* 0x0000006a68007986 */ /* 0x0009e2000c101b0a */
[----:B------:R-:W-:Y:S05]  /*b420*/  @!P1 BRA `(.L_x_2014) ;  /* 0x0000000000209947 */ /* 0x000fea0003800000 */
[----:B----4-:R-:W4:Y:S01]  /*b430*/  LDC.64 R106, c[0x0][0x470] ;  /* 0x00011c00ff6a7b82 */ /* 0x010f220000000a00 */
[----:B------:R-:W-:Y:S02]  /*b440*/  LOP3.LUT R104, R131, 0xffff, RZ, 0xc0, !PT ;  /* 0x0000ffff83687812 */ /* 0x000fe400078ec0ff */
[----:B------:R-:W-:-:S03]  /*b450*/  PRMT R43, R132, 0x5410, R133 ;  /* 0x00005410842b7816 */ /* 0x000fc60000000085 */
[----:B------:R-:W-:-:S05]  /*b460*/  IMAD.WIDE.U32 R104, R104, 0x10000, RZ ;  /* 0x0001000068687825 */ /* 0x000fca00078e00ff */
[----:B------:R-:W-:Y:S02]  /*b470*/  LOP3.LUT R105, R43, R105, RZ, 0xfc, !PT ;  /* 0x000000692b697212 */ /* 0x000fe400078efcff */
[----:B------:R-:W-:Y:S01]  /*b480*/  LOP3.LUT R104, R104, 0xffff, R130, 0xf8, !PT ;  /* 0x0000ffff68687812 */ /* 0x000fe200078ef882 */
[----:B----4-:R-:W-:-:S05]  /*b490*/  IMAD.WIDE.U32 R106, R111, 0x8, R106 ;  /* 0x000000086f6a7825 */ /* 0x010fca00078e006a */
[----:B------:R4:W-:Y:S02]  /*b4a0*/  STG.E.64 desc[UR10][R106.64], R104 ;  /* 0x000000686a007986 */ /* 0x0009e4000c101b0a */
.L_x_2014:
        /* <DEDUP_REMOVED lines=8> */
[----:B------:R-:W-:Y:S01]  /*b530*/  MOV R43, R138 ;  /* 0x0000008a002b7202 */ /* 0x000fe20000000f00 */
[----:B----4-:R-:W-:Y:S02]  /*b540*/  IMAD.U32 R105, RZ, RZ, UR17 ;  /* 0x00000011ff697e24 */ /* 0x010fe4000f8e00ff */
[----:B------:R-:W-:Y:S01]  /*b550*/  FFMA.FTZ R156, R156, R47, UR27 ;  /* 0x0000001b9c9c7e23 */ /* 0x000fe2000801002f */
[----:B------:R-:W-:Y:S01]  /*b560*/  FADD.FTZ R150, R151, -R150 ;  /* 0x8000009697967221 */ /* 0x000fe20000010000 */
[----:B------:R-:W-:Y:S01]  /*b570*/  SHF.L.U32 R43, R43, 0x10, RZ ;  /* 0x000000102b2b7819 */ /* 0x000fe200000006ff */
[--C-:B------:R-:W-:Y:S01]  /*b580*/  IMAD.MOV.U32 R104, RZ, RZ, R139.reuse ;  /* 0x000000ffff687224 */ /* 0x100fe200078e008b */
[----:B------:R-:W-:Y:S01]  /*b590*/  SHF.R.U64 R47, R138, 0x10, R139 ;  /* 0x000000108a2f7819 */ /* 0x000fe2000000128b */
[----:B------:R-:W-:-:S02]  /*b5a0*/  IMAD.U32 R107, RZ, RZ, UR17 ;  /* 0x00000011ff6b7e24 */ /* 0x000fc4000f8e00ff */
[----:B------:R-:W-:Y:S01]  /*b5b0*/  FFMA.FTZ R158, R158, R105, UR27 ;  /* 0x0000001b9e9e7e23 */ /* 0x000fe20008010069 */
[----:B------:R-:W-:Y:S01]  /*b5c0*/  FFMA.FTZ R43, R150, UR16, R43 ;  /* 0x00000010962b7c23 */ /* 0x000fe2000801002b */
[----:B------:R-:W-:Y:S01]  /*b5d0*/  SHF.L.U32 R105, R104, 0x10, RZ ;  /* 0x0000001068697819 */ /* 0x000fe200000006ff */
[----:B------:R-:W-:Y:S01]  /*b5e0*/  FADD.FTZ R156, R157, -R156 ;  /* 0x8000009c9d9c7221 */ /* 0x000fe20000010000 */
[----:B------:R-:W-:Y:S02]  /*b5f0*/  IMAD.U32 R47, R47, 0x10000, RZ ;  /* 0x000100002f2f7824 */ /* 0x000fe400078e00ff */
[----:B------:R-:W-:Y:S01]  /*b600*/  FMUL.FTZ R44, R43, UR7 ;  /* 0x000000072b2c7c20 */ /* 0x000fe20008410000 */
[----:B------:R-:W-:Y:S01]  /*b610*/  FFMA.FTZ R160, R160, R107, UR27 ;  /* 0x0000001ba0a07e23 */ /* 0x000fe2000801006b */
[----:B------:R-:W-:Y:S01]  /*b620*/  FADD.FTZ R158, R159, -R158 ;  /* 0x8000009e9f9e7221 */ /* 0x000fe20000010000 */
[----:B------:R-:W-:Y:S01]  /*b630*/  SHF.R.U32.HI R107, RZ, 0x10, R139 ;  /* 0x00000010ff6b7819 */ /* 0x000fe2000001168b */
[----:B------:R-:W-:Y:S01]  /*b640*/  FFMA.FTZ R47, R156, UR16, R47 ;  /* 0x000000109c2f7c23 */ /* 0x000fe2000801002f */
[----:B------:R-:W-:Y:S01]  /*b650*/  FSEL R104, R44, RZ, P5 ;  /* 0x000000ff2c687208 */ /* 0x000fe20002800000 */
[----:B------:R-:W-:Y:S01]  /*b660*/  FFMA.FTZ R105, R158, UR16, R105 ;  /* 0x000000109e697c23 */ /* 0x000fe20008010069 */
[----:B------:R-:W-:Y:S01]  /*b670*/  LOP3.LUT P5, RZ, R124, 0xff, RZ, 0xc0, !PT ;  /* 0x000000ff7cff7812 */ /* 0x000fe200078ac0ff */
[----:B------:R-:W-:Y:S01]  /*b680*/  FADD.FTZ R160, R161, -R160 ;  /* 0x800000a0a1a07221 */ /* 0x000fe20000010000 */
[----:B------:R-:W-:Y:S01]  /*b690*/  F2FP.BF16.F32.PACK_AB R104, R104, R43 ;  /* 0x0000002b6868723e */ /* 0x000fe200000010ff */
[----:B------:R-:W-:Y:S01]  /*b6a0*/  IMAD.U32 R107, R107, 0x10000, RZ ;  /* 0x000100006b6b7824 */ /* 0x000fe200078e00ff */
[----:B------:R-:W-:-:S02]  /*b6b0*/  FSEL R44, R44, RZ, P5 ;  /* 0x000000ff2c2c7208 */ /* 0x000fc40002800000 */
[----:B------:R-:W-:Y:S01]  /*b6c0*/  PRMT R43, R104, 0x7632, R43 ;  /* 0x00007632682b7816 */ /* 0x000fe2000000002b */
[----:B------:R-:W-:Y:S01]  /*b6d0*/  FFMA.FTZ R107, R160, UR16, R107 ;  /* 0x00000010a06b7c23 */ /* 0x000fe2000801006b */
[C---:B------:R-:W-:Y:S01]  /*b6e0*/  F2FP.BF16.F32.PACK_AB R44, R47.reuse, R44 ;  /* 0x0000002c2f2c723e */ /* 0x040fe200000010ff */
[----:B------:R-:W-:Y:S01]  /*b6f0*/  FMUL.FTZ R47, R47, UR7 ;  /* 0x000000072f2f7c20 */ /* 0x000fe20008410000 */
[----:B------:R-:W-:Y:S01]  /*b700*/  PRMT R126, R104, 0x7610, R126 ;  /* 0x00007610687e7816 */ /* 0x000fe2000000007e */
[----:B------:R-:W-:Y:S01]  /*b710*/  FMUL.FTZ R104, R105, UR7 ;  /* 0x0000000769687c20 */ /* 0x000fe20008410000 */
[----:B------:R-:W-:Y:S01]  /*b720*/  LOP3.LUT P2, RZ, R113, 0xff0000, RZ, 0xc0, !PT ;  /* 0x00ff000071ff7812 */ /* 0x000fe2000784c0ff */
[----:B------:R-:W-:Y:S01]  /*b730*/  FMUL.FTZ R108, R107, UR7 ;  /* 0x000000076b6c7c20 */ /* 0x000fe20008410000 */
        /* <DEDUP_REMOVED lines=24> */
.L_x_2017:
[----:B------:R-:W-:Y:S01]  /*b8c0*/  IMAD.U32 R43, RZ, RZ, UR17 ;  /* 0x00000011ff2b7e24 */ /* 0x000fe2000f8e00ff */
[----:B------:R-:W-:Y:S01]  /*b8d0*/  MOV R47, UR17 ;  /* 0x00000011002f7c02 */ /* 0x000fe20008000f00 */
[----:B----4-:R-:W-:Y:S01]  /*b8e0*/  IMAD.U32 R105, RZ, RZ, UR17 ;  /* 0x00000011ff697e24 */ /* 0x010fe2000f8e00ff */
[----:B------:R-:W-:Y:S01]  /*b8f0*/  SHF.R.U64 R44, R138, 0x10, R139 ;  /* 0x000000108a2c7819 */ /* 0x000fe2000000128b */
[----:B------:R-:W-:Y:S01]  /*b900*/  FFMA.FTZ R150, R150, R43, UR27 ;  /* 0x0000001b96967e23 */ /* 0x000fe2000801002b */
[----:B------:R-:W-:Y:S01]  /*b910*/  MOV R43, R138 ;  /* 0x0000008a002b7202 */ /* 0x000fe20000000f00 */
[----:B------:R-:W-:Y:S01]  /*b920*/  FFMA.FTZ R156, R156, R47, UR27 ;  /* 0x0000001b9c9c7e23 */ /* 0x000fe2000801002f */
[----:B------:R-:W-:Y:S02]  /*b930*/  IMAD.U32 R107, RZ, RZ, UR17 ;  /* 0x00000011ff6b7e24 */ /* 0x000fe4000f8e00ff */
[----:B------:R-:W-:Y:S01]  /*b940*/  FADD.FTZ R150, R151, -R150 ;  /* 0x8000009697967221 */ /* 0x000fe20000010000 */
[----:B------:R-:W-:-:S02]  /*b950*/  IMAD.U32 R47, R44, 0x10000, RZ ;  /* 0x000100002c2f7824 */ /* 0x000fc400078e00ff */
[----:B------:R-:W-:Y:S01]  /*b960*/  FADD.FTZ R156, R157, -R156 ;  /* 0x8000009c9d9c7221 */ /* 0x000fe20000010000 */
[----:B------:R-:W-:Y:S01]  /*b970*/  IMAD.U32 R43, R43, 0x10000, RZ ;  /* 0x000100002b2b7824 */ /* 0x000fe200078e00ff */
[----:B------:R-:W-:Y:S01]  /*b980*/  MOV R44, R139 ;  /* 0x0000008b002c7202 */ /* 0x000fe20000000f00 */
[----:B------:R-:W-:Y:S01]  /*b990*/  FFMA.FTZ R158, R158, R105, UR27 ;  /* 0x0000001b9e9e7e23 */ /* 0x000fe20008010069 */
[----:B------:R-:W-:Y:S01]  /*b9a0*/  SHF.R.U32.HI R104, RZ, 0x10, R139 ;  /* 0x00000010ff687819 */ /* 0x000fe2000001168b */
[----:B------:R-:W-:Y:S01]  /*b9b0*/  FFMA.FTZ R43, R150, UR16, R43 ;  /* 0x00000010962b7c23 */ /* 0x000fe2000801002b */
[----:B------:R-:W-:Y:S01]  /*b9c0*/  FFMA.FTZ R160, R160, R107, UR27 ;  /* 0x0000001ba0a07e23 */ /* 0x000fe2000801006b */
[----:B------:R-:W-:Y:S01]  /*b9d0*/  LOP3.LUT P5, RZ, R113, 0xff, RZ, 0xc0, !PT ;  /* 0x000000ff71ff7812 */ /* 0x000fe200078ac0ff */
[----:B------:R-:W-:Y:S01]  /*b9e0*/  FFMA.FTZ R47, R156, UR16, R47 ;  /* 0x000000109c2f7c23 */ /* 0x000fe2000801002f */
[----:B------:R-:W-:Y:S01]  /*b9f0*/  FMUL.FTZ R43, R43, UR7 ;  /* 0x000000072b2b7c20 */ /* 0x000fe20008410000 */
[----:B------:R-:W-:Y:S01]  /*ba00*/  LOP3.LUT P6, RZ, R124, 0xff, RZ, 0xc0, !PT ;  /* 0x000000ff7cff7812 */ /* 0x000fe200078cc0ff */
[----:B------:R-:W-:Y:S01]  /*ba10*/  FADD.FTZ R158, R159, -R158 ;  /* 0x8000009e9f9e7221 */ /* 0x000fe20000010000 */
[----:B------:R-:W-:-:S02]  /*ba20*/  IMAD.U32 R105, R44, 0x10000, RZ ;  /* 0x000100002c697824 */ /* 0x000fc400078e00ff */
        /* <DEDUP_REMOVED lines=32> */
.L_x_2016:
[----:B------:R-:W-:Y:S05]  /*bc30*/  BRA.U !UP0, `(.L_x_2019) ;  /* 0x0000000108d47547 */ /* 0x000fea000b800000 */
[----:B------:R-:W-:Y:S01]  /*bc40*/  MOV R43, UR17 ;  /* 0x00000011002b7c02 */ /* 0x000fe20008000f00 */
[----:B------:R-:W-:Y:S01]  /*bc50*/  IMAD.U32 R47, RZ, RZ, UR17 ;  /* 0x00000011ff2f7e24 */ /* 0x000fe2000f8e00ff */
[----:B------:R-:W-:Y:S01]  /*bc60*/  LOP3.LUT P5, RZ, R113, 0xff, RZ, 0xc0, !PT ;  /* 0x000000ff71ff7812 */ /* 0x000fe200078ac0ff */
[----:B----4-:R-:W-:Y:S01]  /*bc70*/  IMAD.U32 R105, RZ, RZ, UR17 ;  /* 0x00000011ff697e24 */ /* 0x010fe2000f8e00ff */
[----:B------:R-:W-:Y:S01]  /*bc80*/  MOV R107, UR17 ;  /* 0x00000011006b7c02 */ /* 0x000fe20008000f00 */
[----:B------:R-:W-:Y:S01]  /*bc90*/  FFMA.FTZ R150, R150, R43, UR27 ;  /* 0x0000001b96967e23 */ /* 0x000fe2000801002b */
[----:B------:R-:W-:Y:S01]  /*bca0*/  FFMA.FTZ R156, R156, R47, UR27 ;  /* 0x0000001b9c9c7e23 */ /* 0x000fe2000801002f */
[----:B------:R-:W-:Y:S01]  /*bcb0*/  FFMA.FTZ R158, R158, R105, UR27 ;  /* 0x0000001b9e9e7e23 */ /* 0x000fe20008010069 */
[----:B------:R-:W-:Y:S01]  /*bcc0*/  LOP3.LUT P6, RZ, R124, 0xff, RZ, 0xc0, !PT ;  /* 0x000000ff7cff7812 */ /* 0x000fe200078cc0ff */
[----:B------:R-:W-:Y:S01]  /*bcd0*/  FADD.FTZ R43, R151, -R150 ;  /* 0x80000096972b7221 */ /* 0x000fe20000010000 */
[----:B------:R-:W-:Y:S01]  /*bce0*/  FADD.FTZ R47, R157, -R156 ;  /* 0x8000009c9d2f7221 */ /* 0x000fe20000010000 */
[----:B------:R-:W-:Y:S01]  /*bcf0*/  FFMA.FTZ R160, R160, R107, UR27 ;  /* 0x0000001ba0a07e23 */ /* 0x000fe2000801006b */
[----:B------:R-:W-:Y:S01]  /*bd00*/  LOP3.LUT P4, RZ, R113, 0xff00, RZ, 0xc0, !PT ;  /* 0x0000ff0071ff7812 */ /* 0x000fe2000788c0ff */
[----:B------:R-:W-:Y:S01]  /*bd10*/  FMUL.FTZ R43, R43, UR16 ;  /* 0x000000102b2b7c20 */ /* 0x000fe20008410000 */
[----:B------:R-:W-:Y:S01]  /*bd20*/  FMUL.FTZ R47, R47, UR16 ;  /* 0x000000102f2f7c20 */ /* 0x000fe20008410000 */
[----:B------:R-:W-:Y:S01]  /*bd30*/  FADD.FTZ R111, R161, -R160 ;  /* 0x800000a0a16f7221 */ /* 0x000fe20000010000 */
[----:B------:R-:W-:Y:S01]  /*bd40*/  LOP3.LUT P2, RZ, R113, 0xff0000, RZ, 0xc0, !PT ;  /* 0x00ff000071ff7812 */ /* 0x000fe2000784c0ff */
[----:B------:R-:W-:Y:S01]  /*bd50*/  FMUL.FTZ R44, R43, UR7 ;  /* 0x000000072b2c7c20 */ /* 0x000fe20008410000 */
[----:B------:R-:W-:Y:S01]  /*bd60*/  ISETP.GE.U32.AND P3, PT, R113, 0x1000000, PT ;  /* 0x010000007100780c */ /* 0x000fe20003f66070 */
[----:B------:R-:W-:-:S03]  /*bd70*/  FMUL.FTZ R111, R111, UR16 ;  /* 0x000000106f6f7c20 */ /* 0x000fc60008410000 */
[C---:B------:R-:W-:Y:S01]  /*bd80*/  FSEL R104, R44.reuse, RZ, P5 ;  /* 0x000000ff2c687208 */ /* 0x040fe20002800000 */
        /* <DEDUP_REMOVED lines=32> */
.L_x_2019:
[----:B------:R-:W-:Y:S01]  /*bf90*/  IMAD.U32 R43, RZ, RZ, UR17 ;  /* 0x00000011ff2b7e24 */ /* 0x000fe2000f8e00ff */
[----:B------:R-:W-:Y:S01]  /*bfa0*/  LOP3.LUT P5, RZ, R113, 0xff, RZ, 0xc0, !PT ;  /* 0x000000ff71ff7812 */ /* 0x000fe200078ac0ff */
        /* <DEDUP_REMOVED lines=11> */
[C---:B------:R-:W-:Y:S01]  /*c060*/  LOP3.LUT P4, RZ, R113.reuse, 0xff00, RZ, 0xc0, !PT ;  /* 0x0000ff0071ff7812 */ /* 0x040fe2000788c0ff */
        /* <DEDUP_REMOVED lines=9> */
[----:B------:R-:W-:Y:S02]  /*c100*/  FSEL R150, R150, RZ, P6 ;  /* 0x000000ff96967208 */ /* 0x000fe40003000000 */
[----:B------:R-:W-:Y:S02]  /*c110*/  LOP3.LUT P5, RZ, R124, 0xff00, RZ, 0xc0, !PT ;  /* 0x0000ff007cff7812 */ /* 0x000fe400078ac0ff */
[----:B------:R-:W-:Y:S02]  /*c120*/  F2FP.BF16.F32.PACK_AB R150, R150, R43 ;  /* 0x0000002b9696723e */ /* 0x000fe400000010ff */
[C---:B------:R-:W-:Y:S02]  /*c130*/  FSEL R43, R156.reuse, RZ, P4 ;  /* 0x000000ff9c2b7208 */ /* 0x040fe40002000000 */
[----:B------:R-:W-:Y:S02]  /*c140*/  FSEL R156, R156, RZ, P5 ;  /* 0x000000ff9c9c7208 */ /* 0x000fe40002800000 */
[----:B------:R-:W-:-:S02]  /*c150*/  ISETP.GE.U32.AND P3, PT, R113, 0x1000000, PT ;  /* 0x010000007100780c */ /* 0x000fc40003f66070 */
[C---:B------:R-:W-:Y:S02]  /*c160*/  LOP3.LUT P4, RZ, R124.reuse, 0xff0000, RZ, 0xc0, !PT ;  /* 0x00ff00007cff7812 */ /* 0x040fe4000788c0ff */
[----:B------:R-:W-:Y:S02]  /*c170*/  ISETP.GE.U32.AND P5, PT, R124, 0x1000000, PT ;  /* 0x010000007c00780c */ /* 0x000fe40003fa6070 */
[C---:B------:R-:W-:Y:S02]  /*c180*/  FSEL R44, R158.reuse, RZ, P2 ;  /* 0x000000ff9e2c7208 */ /* 0x040fe40001000000 */
[----:B------:R-:W-:Y:S02]  /*c190*/  FSEL R47, R158, RZ, P4 ;  /* 0x000000ff9e2f7208 */ /* 0x000fe40002000000 */
[C---:B----4-:R-:W-:Y:S02]  /*c1a0*/  FSEL R104, R160.reuse, RZ, P3 ;  /* 0x000000ffa0687208 */ /* 0x050fe40001800000 */
        /* <DEDUP_REMOVED lines=12> */
.L_x_2015:
[----:B------:R-:W-:Y:S05]  /*c270*/  @!P0 BRA `(.L_x_2020) ;  /* 0x0000000400708947 */ /* 0x000fea0003800000 */
[----:B------:R-:W-:Y:S05]  /*c280*/  BRA.U !UP0, `(.L_x_2021) ;  /* 0x0000000108c47547 */ /* 0x000fea000b800000 */
[----:B------:R-:W-:Y:S01]  /*c290*/  MOV R43, UR17 ;  /* 0x00000011002b7c02 */ /* 0x000fe20008000f00 */
[----:B------:R-:W-:Y:S01]  /*c2a0*/  IMAD.U32 R47, RZ, RZ, UR17 ;  /* 0x00000011ff2f7e24 */ /* 0x000fe2000f8e00ff */
[----:B----4-:R-:W-:Y:S01]  /*c2b0*/  MOV R107, UR17 ;  /* 0x00000011006b7c02 */ /* 0x010fe20008000f00 */
[----:B------:R-:W-:Y:S01]  /*c2c0*/  IMAD.U32 R105, RZ, RZ, UR17 ;  /* 0x00000011ff697e24 */ /* 0x000fe2000f8e00ff */
[--C-:B------:R-:W-:Y:S01]  /*c2d0*/  SHF.R.U64 R44, R138, 0x10, R139.reuse ;  /* 0x000000108a2c7819 */ /* 0x100fe2000000128b */
[----:B------:R-:W-:Y:S01]  /*c2e0*/  FFMA.FTZ R150, R150, R43, UR27 ;  /* 0x0000001b96967e23 */ /* 0x000fe2000801002b */
[----:B------:R-:W-:Y:S01]  /*c2f0*/  IMAD.MOV.U32 R43, RZ, RZ, R138 ;  /* 0x000000ffff2b7224 */ /* 0x000fe200078e008a */
[--C-:B------:R-:W-:Y:S01]  /*c300*/  SHF.R.U32.HI R106, RZ, 0x10, R139.reuse ;  /* 0x00000010ff6a7819 */ /* 0x100fe2000001168b */
[----:B------:R-:W-:Y:S01]  /*c310*/  FFMA.FTZ R156, R156, R47, UR27 ;  /* 0x0000001b9c9c7e23 */ /* 0x000fe2000801002f */
[----:B------:R-:W-:Y:S01]  /*c320*/  FADD.FTZ R150, R151, -R150 ;  /* 0x8000009697967221 */ /* 0x000fe20000010000 */
[----:B------:R-:W-:Y:S01]  /*c330*/  FFMA.FTZ R158, R158, R105, UR27 ;  /* 0x0000001b9e9e7e23 */ /* 0x000fe20008010069 */
[----:B------:R-:W-:Y:S01]  /*c340*/  SHF.L.U32 R43, R43, 0x10, RZ ;  /* 0x000000102b2b7819 */ /* 0x000fe200000006ff */
[----:B------:R-:W-:Y:S01]  /*c350*/  FFMA.FTZ R160, R160, R107, UR27 ;  /* 0x0000001ba0a07e23 */ /* 0x000fe2000801006b */
[----:B------:R-:W-:Y:S01]  /*c360*/  IMAD.MOV.U32 R104, RZ, RZ, R139 ;  /* 0x000000ffff687224 */ /* 0x000fe200078e008b */
[----:B------:R-:W-:Y:S01]  /*c370*/  SHF.L.U32 R107, R106, 0x10, RZ ;  /* 0x000000106a6b7819 */ /* 0x000fe200000006ff */
[----:B------:R-:W-:Y:S01]  /*c380*/  FADD.FTZ R156, R157, -R156 ;  /* 0x8000009c9d9c7221 */ /* 0x000fe20000010000 */
[----:B------:R-:W-:Y:S01]  /*c390*/  FFMA.FTZ R43, R150, UR16, R43 ;  /* 0x00000010962b7c23 */ /* 0x000fe2000801002b */
        /* <DEDUP_REMOVED lines=32> */
.L_x_2021:
[----:B------:R-:W-:Y:S01]  /*c5a0*/  IMAD.U32 R43, RZ, RZ, UR17 ;  /* 0x00000011ff2b7e24 */ /* 0x000fe2000f8e00ff */
[----:B----4-:R-:W-:Y:S01]  /*c5b0*/  MOV R105, UR17 ;  /* 0x0000001100697c02 */ /* 0x010fe20008000f00 */
[----:B------:R-:W-:Y:S01]  /*c5c0*/  IMAD.U32 R47, RZ, RZ, UR17 ;  /* 0x00000011ff2f7e24 */ /* 0x000fe2000f8e00ff */
[--C-:B------:R-:W-:Y:S01]  /*c5d0*/  SHF.R.U64 R44, R138, 0x10, R139.reuse ;  /* 0x000000108a2c7819 */ /* 0x100fe2000000128b */
[----:B------:R-:W-:Y:S02]  /*c5e0*/  IMAD.U32 R107, RZ, RZ, UR17 ;  /* 0x00000011ff6b7e24 */ /* 0x000fe4000f8e00ff */
[----:B------:R-:W-:Y:S01]  /*c5f0*/  FFMA.FTZ R150, R150, R43, UR27 ;  /* 0x0000001b96967e23 */ /* 0x000fe2000801002b */
[----:B------:R-:W-:Y:S01]  /*c600*/  MOV R104, R139 ;  /* 0x0000008b00687202 */ /* 0x000fe20000000f00 */
[----:B------:R-:W-:Y:S01]  /*c610*/  FFMA.FTZ R156, R156, R47, UR27 ;  /* 0x0000001b9c9c7e23 */ /* 0x000fe2000801002f */
[----:B------:R-:W-:Y:S01]  /*c620*/  SHF.R.U32.HI R106, RZ, 0x10, R139 ;  /* 0x00000010ff6a7819 */ /* 0x000fe2000001168b */
        /* <DEDUP_REMOVED lines=33> */
.L_x_2020:
[----:B------:R-:W-:Y:S05]  /*c840*/  BRA.U !UP0, `(.L_x_2022) ;  /* 0x0000000108987547 */ /* 0x000fea000b800000 */
[----:B------:R-:W-:Y:S01]  /*c850*/  MOV R47, UR17 ;  /* 0x00000011002f7c02 */ /* 0x000fe20008000f00 */
[----:B------:R-:W-:Y:S01]  /*c860*/  IMAD.U32 R43, RZ, RZ, UR17 ;  /* 0x00000011ff2b7e24 */ /* 0x000fe2000f8e00ff */
[C---:B------:R-:W-:Y:S01]  /*c870*/  LOP3.LUT P3, RZ, R113.reuse, 0xff00, RZ, 0xc0, !PT ;  /* 0x0000ff0071ff7812 */ /* 0x040fe2000786c0ff */
[----:B----4-:R-:W-:Y:S01]  /*c880*/  IMAD.U32 R105, RZ, RZ, UR17 ;  /* 0x00000011ff697e24 */ /* 0x010fe2000f8e00ff */
[----:B------:R-:W-:Y:S01]  /*c890*/  LOP3.LUT P2, RZ, R113, 0xff, RZ, 0xc0, !PT ;  /* 0x000000ff71ff7812 */ /* 0x000fe2000784c0ff */
[----:B------:R-:W-:Y:S01]  /*c8a0*/  FFMA.FTZ R156, R156, R47, UR27 ;  /* 0x0000001b9c9c7e23 */ /* 0x000fe2000801002f */
[----:B------:R-:W-:Y:S01]  /*c8b0*/  FFMA.FTZ R150, R150, R43, UR27 ;  /* 0x0000001b96967e23 */ /* 0x000fe2000801002b */
[----:B------:R-:W-:Y:S02]  /*c8c0*/  IMAD.U32 R107, RZ, RZ, UR17 ;  /* 0x00000011ff6b7e24 */ /* 0x000fe4000f8e00ff */
[----:B------:R-:W-:Y:S01]  /*c8d0*/  FFMA.FTZ R158, R158, R105, UR27 ;  /* 0x0000001b9e9e7e23 */ /* 0x000fe20008010069 */
[----:B------:R-:W-:Y:S01]  /*c8e0*/  FADD.FTZ R156, R157, -R156 ;  /* 0x8000009c9d9c7221 */ /* 0x000fe20000010000 */
[----:B------:R-:W-:Y:S01]  /*c8f0*/  FADD.FTZ R150, R151, -R150 ;  /* 0x8000009697967221 */ /* 0x000fe20000010000 */
[----:B------:R-:W-:Y:S01]  /*c900*/  FFMA.FTZ R160, R160, R107, UR27 ;  /* 0x0000001ba0a07e23 */ /* 0x000fe2000801006b */
[----:B------:R-:W-:Y:S01]  /*c910*/  FADD.FTZ R158, R159, -R158 ;  /* 0x8000009e9f9e7221 */ /* 0x000fe20000010000 */
[----:B------:R-:W-:Y:S01]  /*c920*/  FMUL.FTZ R156, R156, UR16 ;  /* 0x000000109c9c7c20 */ /* 0x000fe20008410000 */
        /* <DEDUP_REMOVED lines=24> */
.L_x_2022:
[----:B------:R-:W-:Y:S01]  /*cab0*/  MOV R43, UR17 ;  /* 0x00000011002b7c02 */ /* 0x000fe20008000f00 */
[----:B------:R-:W-:Y:S01]  /*cac0*/  IMAD.U32 R47, RZ, RZ, UR17 ;  /* 0x00000011ff2f7e24 */ /* 0x000fe2000f8e00ff */
[----:B----4-:R-:W-:Y:S01]  /*cad0*/  MOV R107, UR17 ;  /* 0x00000011006b7c02 */ /* 0x010fe20008000f00 */
        /* <DEDUP_REMOVED lines=29> */
[----:B------:R-:W-:-:S07]  /*ccb0*/  PRMT R44, R158, 0x7610, R44 ;  /* 0x000076109e2c7816 */ /* 0x000fce000000002c */
.L_x_2018:
[----:B------:R-:W-:Y:S01]  /*ccc0*/  LOP3.LUT R105, R105, 0xffff, RZ, 0xc0, !PT ;  /* 0x0000ffff69697812 */ /* 0x000fe200078ec0ff */
[----:B------:R-:W-:Y:S01]  /*ccd0*/  IMAD.MOV.U32 R104, RZ, RZ, 0x8 ;  /* 0x00000008ff687424 */ /* 0x000fe200078e00ff */
[----:B------:R-:W-:-:S03]  /*cce0*/  PRMT R47, R44, 0x5410, R47 ;  /* 0x000054102c2f7816 */ /* 0x000fc6000000002f */
[----:B------:R-:W-:-:S04]  /*ccf0*/  IMAD.WIDE.U32 R106, R105, 0x10000, RZ ;  /* 0x00010000696a7825 */ /* 0x000fc800078e00ff */
[----:B------:R-:W-:Y:S01]  /*cd00*/  IMAD.WIDE.U32 R104, R109, R104, UR28 ;  /* 0x0000001c6d687e25 */ /* 0x000fe2000f8e0068 */
[----:B------:R-:W-:Y:S02]  /*cd10*/  LOP3.LUT R107, R47, R107, RZ, 0xfc, !PT ;  /* 0x0000006b2f6b7212 */ /* 0x000fe400078efcff */
[----:B------:R-:W-:Y:S01]  /*cd20*/  LOP3.LUT R106, R106, 0xffff, R43, 0xf8, !PT ;  /* 0x0000ffff6a6a7812 */ /* 0x000fe200078ef82b */
[----:B------:R-:W-:Y:S06]  /*cd30*/  BRA.U !UP0, `(.L_x_2023) ;  /* 0x0000000108207547 */ /* 0x000fec000b800000 */
[----:B--23--:R-:W2:Y:S01]  /*cd40*/  LDC.64 R116, c[0x0][0x478] ;  /* 0x00011e00ff747b82 */ /* 0x00cea20000000a00 */
[----:B------:R-:W-:Y:S02]  /*cd50*/  LOP3.LUT R112, R127, 0xffff, RZ, 0xc0, !PT ;  /* 0x0000ffff7f707812 */ /* 0x000fe400078ec0ff */
[----:B------:R-:W-:-:S03]  /*cd60*/  PRMT R43, R128, 0x5410, R129 ;  /* 0x00005410802b7816 */ /* 0x000fc60000000081 */
[----:B------:R-:W-:-:S05]  /*cd70*/  IMAD.WIDE.U32 R112, R112, 0x10000, RZ ;  /* 0x0001000070707825 */ /* 0x000fca00078e00ff */
[----:B------:R-:W-:Y:S02]  /*cd80*/  LOP3.LUT R113, R43, R113, RZ, 0xfc, !PT ;  /* 0x000000712b717212 */ /* 0x000fe400078efcff */
[----:B------:R-:W-:Y:S01]  /*cd90*/  LOP3.LUT R112, R112, 0xffff, R126, 0xf8, !PT ;  /* 0x0000ffff70707812 */ /* 0x000fe200078ef87e */
[----:B--2---:R-:W-:-:S05]  /*cda0*/  IMAD.WIDE.U32 R116, R109, 0x8, R116 ;  /* 0x000000086d747825 */ /* 0x004fca00078e0074 */
[----:B------:R4:W-:Y:S02]  /*cdb0*/  STG.E.64 desc[UR10][R116.64], R112 ;  /* 0x0000007074007986 */ /* 0x0009e4000c101b0a */
.L_x_2023:
[----:B------:R0:W-:Y:S01]  /*cdc0*/  STG.E.64 desc[UR10][R104.64], R106 ;  /* 0x0000006a68007986 */ /* 0x0001e2000c101b0a */
[----:B------:R-:W-:Y:S05]  /*cdd0*/  @!P1 BRA `(.L_x_2024) ;  /* 0x0000000000209947 */ /* 0x000fea0003800000 */
        /* <DEDUP_REMOVED lines=8> */
.L_x_2024:
[----:B------:R-:W-:Y:S05]  /*ce60*/  @!P1 BRA `(.L_x_2025) ;  /* 0x0000000c00749947 */ /* 0x000fea0003800000 */
[----:B------:R-:W-:Y:S05]  /*ce70*/  @!P0 BRA `(.L_x_2026) ;  /* 0x0000000400d88947 */ /* 0x000fea0003800000 */
[----:B------:R-:W-:Y:S05]  /*ce80*/  BRA.U !UP0, `(.L_x_2027) ;  /* 0x0000000108f87547 */ /* 0x000fea000b800000 */
[----:B------:R-:W-:Y:S01]  /*ce90*/  IMAD.U32 R43, RZ, RZ, UR17 ;  /* 0x00000011ff2b7e24 */ /* 0x000fe2000f8e00ff */
[----:B0-----:R-:W-:Y:S01]  /*cea0*/  MOV R104, UR17 ;  /* 0x0000001100687c02 */ /* 0x001fe20008000f00 */
[----:B------:R-:W-:Y:S01]  /*ceb0*/  IMAD.MOV.U32 R44, RZ, RZ, R136 ;  /* 0x000000ffff2c7224 */ /* 0x000fe200078e0088 */
[----:B------:R-:W-:Y:S01]  /*cec0*/  MOV R106, UR17 ;  /* 0x00000011006a7c02 */ /* 0x000fe20008000f00 */
[----:B------:R-:W-:Y:S01]  /*ced0*/  FFMA.FTZ R43, R166, R43, UR27 ;  /* 0x0000001ba62b7e23 */ /* 0x000fe2000801002b */
[----:B------:R-:W-:Y:S01]  /*cee0*/  SHF.R.U64 R105, R136, 0x10, R137 ;  /* 0x0000001088697819 */ /* 0x000fe20000001289 */
[----:B------:R-:W-:Y:S02]  /*cef0*/  IMAD.U32 R44, R44, 0x10000, RZ ;  /* 0x000100002c2c7824 */ /* 0x000fe400078e00ff */
[----:B------:R-:W-:Y:S01]  /*cf00*/  FFMA.FTZ R104, R167, R104, UR27 ;  /* 0x0000001ba7687e23 */ /* 0x000fe20008010068 */
[----:B------:R-:W-:Y:S01]  /*cf10*/  FADD.FTZ R43, R162, -R43 ;  /* 0x8000002ba22b7221 */ /* 0x000fe20000010000 */
[----:B------:R-:W-:Y:S01]  /*cf20*/  FFMA.FTZ R106, R169, R106, UR27 ;  /* 0x0000001ba96a7e23 */ /* 0x000fe2000801006a */
[----:B------:R-:W-:Y:S01]  /*cf30*/  LOP3.LUT P3, RZ, R114, 0xff, RZ, 0xc0, !PT ;  /* 0x000000ff72ff7812 */ /* 0x000fe2000786c0ff */
[----:B------:R-:W-:Y:S01]  /*cf40*/  FADD.FTZ R163, R163, -R104 ;  /* 0x80000068a3a37221 */ /* 0x000fe20000010000 */
[----:B------:R-:W-:Y:S01]  /*cf50*/  FFMA.FTZ R43, R43, UR16, R44 ;  /* 0x000000102b2b7c23 */ /* 0x000fe2000801002c */
[----:B------:R-:W-:-:S02]  /*cf60*/  IMAD.MOV.U32 R104, RZ, RZ, R137 ;  /* 0x000000ffff687224 */ /* 0x000fc400078e0089 */
[----:B------:R-:W-:Y:S01]  /*cf70*/  FADD.FTZ R165, R165, -R106 ;  /* 0x8000006aa5a57221 */ /* 0x000fe20000010000 */
[----:B------:R-:W-:Y:S02]  /*cf80*/  IMAD.U32 R47, RZ, RZ, UR17 ;  /* 0x00000011ff2f7e24 */ /* 0x000fe4000f8e00ff */
[----:B------:R-:W-:Y:S01]  /*cf90*/  FMUL.FTZ R44, R43, UR7 ;  /* 0x000000072b2c7c20 */ /* 0x000fe20008410000 */
[----:B------:R-:W-:Y:S01]  /*cfa0*/  SHF.L.U32 R106, R105, 0x10, RZ ;  /* 0x00000010696a7819 */ /* 0x000fe200000006ff */
[----:B------:R-:W-:Y:S02]  /*cfb0*/  IMAD.U32 R108, R104, 0x10000, RZ ;  /* 0x00010000686c7824 */ /* 0x000fe400078e00ff */
[----:B------:R-:W-:Y:S01]  /*cfc0*/  FFMA.FTZ R47, R168, R47, UR27 ;  /* 0x0000001ba82f7e23 */ /* 0x000fe2000801002f */
[----:B----4-:R-:W-:Y:S02]  /*cfd0*/  SHF.R.U32.HI R112, RZ, 0x10, R137 ;  /* 0x00000010ff707819 */ /* 0x010fe40000011689 */
[----:B------:R-:W-:Y:S01]  /*cfe0*/  FSEL R104, R44, RZ, P3 ;  /* 0x000000ff2c687208 */ /* 0x000fe20001800000 */
[----:B------:R-:W-:Y:S01]  /*cff0*/  FADD.FTZ R47, R164, -R47 ;  /* 0x8000002fa42f7221 */ /* 0x000fe20000010000 */
[----:B------:R-:W-:Y:S01]  /*d000*/  LOP3.LUT P3, RZ, R125, 0xff, RZ, 0xc0, !PT ;  /* 0x000000ff7dff7812 */ /* 0x000fe2000786c0ff */
[----:B------:R-:W-:Y:S01]  /*d010*/  FFMA.FTZ R163, R163, UR16, R106 ;  /* 0x00000010a3a37c23 */ /* 0x000fe2000801006a */
[----:B------:R-:W-:Y:S01]  /*d020*/  F2FP.BF16.F32.PACK_AB R104, R104, R43 ;  /* 0x0000002b6868723e */ /* 0x000fe200000010ff */
[----:B------:R-:W-:Y:S01]  /*d030*/  IMAD.U32 R112, R112, 0x10000, RZ ;  /* 0x0001000070707824 */ /* 0x000fe200078e00ff */
[----:B------:R-:W-:Y:S01]  /*d040*/  FSEL R44, R44, RZ, P3 ;  /* 0x000000ff2c2c7208 */ /* 0x000fe20001800000 */
[----:B------:R-:W-:Y:S01]  /*d050*/  FFMA.FTZ R47, R47, UR16, R108 ;  /* 0x000000102f2f7c23 */ /* 0x000fe2000801006c */
[----:B------:R-:W-:Y:S01]  /*d060*/  LOP3.LUT P4, RZ, R114, 0xff00, RZ, 0xc0, !PT ;  /* 0x0000ff0072ff7812 */ /* 0x000fe2000788c0ff */
[----:B------:R-:W-:Y:S01]  /*d070*/  FFMA.FTZ R165, R165, UR16, R112 ;  /* 0x00000010a5a57c23 */ /* 0x000fe20008010070 */
[C---:B------:R-:W-:Y:S01]  /*d080*/  F2FP.BF16.F32.PACK_AB R44, R163.reuse, R44 ;  /* 0x0000002ca32c723e */ /* 0x040fe200000010ff */
[----:B------:R-:W-:Y:S01]  /*d090*/  FMUL.FTZ R163, R163, UR7 ;  /* 0x00000007a3a37c20 */ /* 0x000fe20008410000 */
[C---:B------:R-:W-:Y:S01]  /*d0a0*/  PRMT R43, R104.reuse, 0x7632, R43 ;  /* 0x00007632682b7816 */ /* 0x040fe2000000002b */
        /* <DEDUP_REMOVED lines=28> */
.L_x_2027:
[----:B------:R-:W-:Y:S01]  /*d270*/  MOV R43, UR17 ;  /* 0x00000011002b7c02 */ /* 0x000fe20008000f00 */
[----:B------:R-:W-:Y:S01]  /*d280*/  IMAD.MOV.U32 R44, RZ, RZ, R136 ;  /* 0x000000ffff2c7224 */ /* 0x000fe200078e0088 */
[----:B------:R-:W-:Y:S01]  /*d290*/  SHF.R.U64 R47, R136, 0x10, R137 ;  /* 0x00000010882f7819 */ /* 0x000fe20000001289 */
[----:B0-----:R-:W-:Y:S01]  /*d2a0*/  IMAD.U32 R104, RZ, RZ, UR17 ;  /* 0x00000011ff687e24 */ /* 0x001fe2000f8e00ff */
[----:B------:R-:W-:Y:S01]  /*d2b0*/  MOV R106, UR17 ;  /* 0x00000011006a7c02 */ /* 0x000fe20008000f00 */
[----:B------:R-:W-:Y:S01]  /*d2c0*/  FFMA.FTZ R43, R166, R43, UR27 ;  /* 0x0000001ba62b7e23 */ /* 0x000fe2000801002b */
[----:B------:R-:W-:Y:S02]  /*d2d0*/  IMAD.U32 R44, R44, 0x10000, RZ ;  /* 0x000100002c2c7824 */ /* 0x000fe400078e00ff */
[----:B------:R-:W-:Y:S01]  /*d2e0*/  FFMA.FTZ R104, R167, R104, UR27 ;  /* 0x0000001ba7687e23 */ /* 0x000fe20008010068 */
[----:B------:R-:W-:Y:S02]  /*d2f0*/  IMAD.U32 R105, RZ, RZ, UR17 ;  /* 0x00000011ff697e24 */ /* 0x000fe4000f8e00ff */
[----:B------:R-:W-:Y:S01]  /*d300*/  FADD.FTZ R43, R162, -R43 ;  /* 0x8000002ba22b7221 */ /* 0x000fe20000010000 */
[----:B------:R-:W-:Y:S01]  /*d310*/  SHF.L.U32 R47, R47, 0x10, RZ ;  /* 0x000000102f2f7819 */ /* 0x000fe200000006ff */
[----:B------:R-:W-:Y:S01]  /*d320*/  FADD.FTZ R104, R163, -R104 ;  /* 0x80000068a3687221 */ /* 0x000fe20000010000 */
[----:B------:R-:W-:Y:S01]  /*d330*/  FFMA.FTZ R105, R168, R105, UR27 ;  /* 0x0000001ba8697e23 */ /* 0x000fe20008010069 */
        /* <DEDUP_REMOVED lines=9> */
[----:B------:R-:W-:Y:S01]  /*d3d0*/  IMAD.U32 R104, R44, 0x10000, RZ ;  /* 0x000100002c687824 */ /* 0x000fe200078e00ff */
[----:B------:R-:W-:Y:S01]  /*d3e0*/  SHF.L.U32 R107, R107, 0x10, RZ ;  /* 0x000000106b6b7819 */ /* 0x000fe200000006ff */
        /* <DEDUP_REMOVED lines=14> */
[C---:B------:R-:W-:Y:S02]  /*d4d0*/  LOP3.LUT P3, RZ, R125.reuse, 0xff0000, RZ, 0xc0, !PT ;  /* 0x00ff00007dff7812 */ /* 0x040fe4000786c0ff */
        /* <DEDUP_REMOVED lines=16> */
.L_x_2026:
[----:B------:R-:W-:Y:S05]  /*d5e0*/  BRA.U !UP0, `(.L_x_2029) ;  /* 0x0000000108d47547 */ /* 0x000fea000b800000 */
[----:B------:R-:W-:Y:S01]  /*d5f0*/  IMAD.U32 R43, RZ, RZ, UR17 ;  /* 0x00000011ff2b7e24 */ /* 0x000fe2000f8e00ff */
[----:B------:R-:W-:Y:S01]  /*d600*/  LOP3.LUT P3, RZ, R114, 0xff, RZ, 0xc0, !PT ;  /* 0x000000ff72ff7812 */ /* 0x000fe2000786c0ff */
[----:B0-----:R-:W-:Y:S01]  /*d610*/  IMAD.U32 R104, RZ, RZ, UR17 ;  /* 0x00000011ff687e24 */ /* 0x001fe2000f8e00ff */
[----:B------:R-:W-:Y:S01]  /*d620*/  MOV R105, UR17 ;  /* 0x0000001100697c02 */ /* 0x000fe20008000f00 */
[----:B------:R-:W-:Y:S01]  /*d630*/  FFMA.FTZ R43, R166, R43, UR27 ;  /* 0x0000001ba62b7e23 */ /* 0x000fe2000801002b */
[----:B------:R-:W-:Y:S02]  /*d640*/  IMAD.U32 R106, RZ, RZ, UR17 ;  /* 0x00000011ff6a7e24 */ /* 0x000fe4000f8e00ff */
[----:B------:R-:W-:Y:S01]  /*d650*/  FFMA.FTZ R104, R167, R104, UR27 ;  /* 0x0000001ba7687e23 */ /* 0x000fe20008010068 */
[----:B------:R-:W-:Y:S01]  /*d660*/  LOP3.LUT P4, RZ, R125, 0xff, RZ, 0xc0, !PT ;  /* 0x000000ff7dff7812 */ /* 0x000fe2000788c0ff */
[----:B------:R-:W-:Y:S01]  /*d670*/  FADD.FTZ R43, R162, -R43 ;  /* 0x8000002ba22b7221 */ /* 0x000fe20000010000 */
[----:B------:R-:W-:Y:S01]  /*d680*/  FFMA.FTZ R105, R168, R105, UR27 ;  /* 0x0000001ba8697e23 */ /* 0x000fe20008010069 */
[----:B------:R-:W-:Y:S01]  /*d690*/  FADD.FTZ R47, R163, -R104 ;  /* 0x80000068a32f7221 */ /* 0x000fe20000010000 */
        /* <DEDUP_REMOVED lines=23> */
[----:B------:R-:W-:Y:S02]  /*d810*/  LOP3.LUT P3, RZ, R125, 0xff0000, RZ, 0xc0, !PT ;  /* 0x00ff00007dff7812 */ /* 0x000fe4000786c0ff */
        /* <DEDUP_REMOVED lines=18> */
.L_x_2029:
[----:B------:R-:W-:Y:S01]  /*d940*/  IMAD.U32 R43, RZ, RZ, UR17 ;  /* 0x00000011ff2b7e24 */ /* 0x000fe2000f8e00ff */
[----:B------:R-:W-:Y:S01]  /*d950*/  MOV R44, UR17 ;  /* 0x00000011002c7c02 */ /* 0x000fe20008000f00 */
[----:B0-----:R-:W-:Y:S01]  /*d960*/  IMAD.U32 R105, RZ, RZ, UR17 ;  /* 0x00000011ff697e24 */ /* 0x001fe2000f8e00ff */
        /* <DEDUP_REMOVED lines=45> */
.L_x_2025:
[----:B------:R-:W-:Y:S05]  /*dc40*/  @!P0 BRA `(.L_x_2030) ;  /* 0x0000000400708947 */ /* 0x000fea0003800000 */
[----:B------:R-:W-:Y:S05]  /*dc50*/  BRA.U !UP0, `(.L_x_2031) ;  /* 0x0000000108c47547 */ /* 0x000fea000b800000 */
[----:B------:R-:W-:Y:S01]  /*dc60*/  IMAD.U32 R44, RZ, RZ, UR17 ;  /* 0x00000011ff2c7e24 */ /* 0x000fe2000f8e00ff */
[----:B------:R-:W-:Y:S01]  /*dc70*/  MOV R43, UR17 ;  /* 0x00000011002b7c02 */ /* 0x000fe20008000f00 */
[----:B------:R-:W-:Y:S01]  /*dc80*/  IMAD.U32 R47, RZ, RZ, UR17 ;  /* 0x00000011ff2f7e24 */ /* 0x000fe2000f8e00ff */
[----:B0-----:R-:W-:Y:S01]  /*dc90*/  MOV R106, UR17 ;  /* 0x00000011006a7c02 */ /* 0x001fe20008000f00 */
[----:B------:R-:W-:Y:S01]  /*dca0*/  FFMA.FTZ R44, R167, R44, UR27 ;  /* 0x0000001ba72c7e23 */ /* 0x000fe2000801002c */
[----:B------:R-:W-:Y:S02]  /*dcb0*/  IMAD.MOV.U32 R105, RZ, RZ, R137 ;  /* 0x000000ffff697224 */ /* 0x000fe400078e0089 */
[----:B------:R-:W-:Y:S01]  /*dcc0*/  FFMA.FTZ R47, R168, R47, UR27 ;  /* 0x0000001ba82f7e23 */ /* 0x000fe2000801002f */
[----:B------:R-:W-:Y:S01]  /*dcd0*/  FFMA.FTZ R43, R166, R43, UR27 ;  /* 0x0000001ba62b7e23 */ /* 0x000fe2000801002b */
[----:B------:R-:W-:Y:S01]  /*dce0*/  FADD.FTZ R163, R163, -R44 ;  /* 0x8000002ca3a37221 */ /* 0x000fe20000010000 */
[----:B------:R-:W-:-:S02]  /*dcf0*/  IMAD.MOV.U32 R44, RZ, RZ, R136 ;  /* 0x000000ffff2c7224 */ /* 0x000fc400078e0088 */
[----:B------:R-:W-:Y:S01]  /*dd00*/  FADD.FTZ R164, R164, -R47 ;  /* 0x8000002fa4a47221 */ /* 0x000fe20000010000 */
[----:B------:R-:W-:Y:S01]  /*dd10*/  SHF.R.U64 R47, R136, 0x10, R137 ;  /* 0x00000010882f7819 */ /* 0x000fe20000001289 */
[----:B------:R-:W-:Y:S01]  /*dd20*/  FADD.FTZ R43, R162, -R43 ;  /* 0x8000002ba22b7221 */ /* 0x000fe20000010000 */
[----:B------:R-:W-:Y:S01]  /*dd30*/  SHF.R.U32.HI R107, RZ, 0x10, R137 ;  /* 0x00000010ff6b7819 */ /* 0x000fe20000011689 */
[----:B------:R-:W-:Y:S01]  /*dd40*/  FFMA.FTZ R106, R169, R106, UR27 ;  /* 0x0000001ba96a7e23 */ /* 0x000fe2000801006a */
[----:B------:R-:W-:Y:S01]  /*dd50*/  SHF.L.U32 R44, R44, 0x10, RZ ;  /* 0x000000102c2c7819 */ /* 0x000fe200000006ff */
[----:B------:R-:W-:Y:S01]  /*dd60*/  IMAD.U32 R104, R47, 0x10000, RZ ;  /* 0x000100002f687824 */ /* 0x000fe200078e00ff */
[----:B------:R-:W-:Y:S01]  /*dd70*/  SHF.L.U32 R107, R107, 0x10, RZ ;  /* 0x000000106b6b7819 */ /* 0x000fe200000006ff */
[----:B------:R-:W-:Y:S02]  /*dd80*/  IMAD.U32 R47, R105, 0x10000, RZ ;  /* 0x00010000692f7824 */ /* 0x000fe400078e00ff */
[----:B------:R-:W-:Y:S01]  /*dd90*/  FADD.FTZ R106, R165, -R106 ;  /* 0x8000006aa56a7221 */ /* 0x000fe20000010000 */
[----:B------:R-:W-:Y:S01]  /*dda0*/  FFMA.FTZ R43, R43, UR16, R44 ;  /* 0x000000102b2b7c23 */ /* 0x000fe2000801002c */
[----:B------:R-:W-:Y:S01]  /*ddb0*/  FFMA.FTZ R104, R163, UR16, R104 ;  /* 0x00000010a3687c23 */ /* 0x000fe20008010068 */
[----:B------:R-:W-:Y:S01]  /*ddc0*/  FFMA.FTZ R164, R164, UR16, R47 ;  /* 0x00000010a4a47c23 */ /* 0x000fe2000801002f */
[----:B------:R-:W-:Y:S01]  /*ddd0*/  FFMA.FTZ R106, R106, UR16, R107 ;  /* 0x000000106a6a7c23 */ /* 0x000fe2000801006b */
[----:B------:R-:W-:Y:S01]  /*dde0*/  FMUL.FTZ R44, R43, UR7 ;  /* 0x000000072b2c7c20 */ /* 0x000fe20008410000 */
[----:B------:R-:W-:Y:S01]  /*ddf0*/  LOP3.LUT P0, RZ, R114, 0xff, RZ, 0xc0, !PT ;  /* 0x000000ff72ff7812 */ /* 0x000fe2000780c0ff */
        /* <DEDUP_REMOVED lines=23> */
.L_x_2031:
[----:B------:R-:W-:Y:S01]  /*df70*/  MOV R47, UR17 ;  /* 0x00000011002f7c02 */ /* 0x000fe20008000f00 */
[----:B------:R-:W-:Y:S01]  /*df80*/  IMAD.U32 R44, RZ, RZ, UR17 ;  /* 0x00000011ff2c7e24 */ /* 0x000fe2000f8e00ff */
[----:B0-----:R-:W-:Y:S01]  /*df90*/  MOV R105, R137 ;  /* 0x0000008900697202 */ /* 0x001fe20000000f00 */
[----:B------:R-:W-:Y:S01]  /*dfa0*/  IMAD.U32 R43, RZ, RZ, UR17 ;  /* 0x00000011ff2b7e24 */ /* 0x000fe2000f8e00ff */
[----:B------:R-:W-:Y:S01]  /*dfb0*/  SHF.R.U32.HI R107, RZ, 0x10, R137 ;  /* 0x00000010ff6b7819 */ /* 0x000fe20000011689 */
[----:B------:R-:W-:Y:S01]  /*dfc0*/  FFMA.FTZ R47, R168, R47, UR27 ;  /* 0x0000001ba82f7e23 */ /* 0x000fe2000801002f */
[----:B------:R-:W-:Y:S01]  /*dfd0*/  FFMA.FTZ R44, R167, R44, UR27 ;  /* 0x0000001ba72c7e23 */ /* 0x000fe2000801002c */
[----:B------:R-:W-:Y:S02]  /*dfe0*/  IMAD.U32 R106, RZ, RZ, UR17 ;  /* 0x00000011ff6a7e24 */ /* 0x000fe4000f8e00ff */
[----:B------:R-:W-:Y:S01]  /*dff0*/  FFMA.FTZ R43, R166, R43, UR27 ;  /* 0x0000001ba62b7e23 */ /* 0x000fe2000801002b */
[----:B------:R-:W-:Y:S01]  /*e000*/  FADD.FTZ R164, R164, -R47 ;  /* 0x8000002fa4a47221 */ /* 0x000fe20000010000 */
[----:B------:R-:W-:Y:S01]  /*e010*/  SHF.R.U64 R47, R136, 0x10, R137 ;  /* 0x00000010882f7819 */ /* 0x000fe20000001289 */
[----:B------:R-:W-:Y:S01]  /*e020*/  FADD.FTZ R163, R163, -R44 ;  /* 0x8000002ca3a37221 */ /* 0x000fe20000010000 */
[----:B------:R-:W-:Y:S01]  /*e030*/  FFMA.FTZ R106, R169, R106, UR27 ;  /* 0x0000001ba96a7e23 */ /* 0x000fe2000801006a */
[----:B------:R-:W-:-:S02]  /*e040*/  IMAD.MOV.U32 R44, RZ, RZ, R136 ;  /* 0x000000ffff2c7224 */ /* 0x000fc400078e0088 */
[----:B------:R-:W-:Y:S01]  /*e050*/  FADD.FTZ R43, R162, -R43 ;  /* 0x8000002ba22b7221 */ /* 0x000fe20000010000 */
[----:B------:R-:W-:Y:S01]  /*e060*/  IMAD.U32 R104, R47, 0x10000, RZ ;  /* 0x000100002f687824 */ /* 0x000fe200078e00ff */
[----:B------:R-:W-:Y:S01]  /*e070*/  SHF.L.U32 R47, R105, 0x10, RZ ;  /* 0x00000010692f7819 */ /* 0x000fe200000006ff */
[----:B------:R-:W-:Y:S02]  /*e080*/  IMAD.U32 R44, R44, 0x10000, RZ ;  /* 0x000100002c2c7824 */ /* 0x000fe400078e00ff */
[----:B------:R-:W-:Y:S01]  /*e090*/  FADD.FTZ R106, R165, -R106 ;  /* 0x8000006aa56a7221 */ /* 0x000fe20000010000 */
[----:B------:R-:W-:Y:S02]  /*e0a0*/  IMAD.U32 R107, R107, 0x10000, RZ ;  /* 0x000100006b6b7824 */ /* 0x000fe400078e00ff */
        /* <DEDUP_REMOVED lines=18> */
[----:B------:R-:W-:Y:S02]  /*e1d0*/  PRMT R47, R43, 0x7632, R47 ;  /* 0x000076322b2f7816 */ /* 0x000fe4000000002f */
[C---:B------:R-:W-:Y:S02]  /*e1e0*/  PRMT R105, R106.reuse, 0x7632, R105 ;  /* 0x000076326a697816 */ /* 0x040fe40000000069 */
[----:B------:R-:W-:Y:S01]  /*e1f0*/  PRMT R44, R106, 0x7610, R44 ;  /* 0x000076106a2c7816 */ /* 0x000fe2000000002c */
[----:B------:R-:W-:Y:S06]  /*e200*/  BRA `(.L_x_2028) ;  /* 0x00000004002c7947 */ /* 0x000fec0003800000 */
.L_x_2030:
[----:B------:R-:W-:Y:S05]  /*e210*/  BRA.U !UP0, `(.L_x_2032) ;  /* 0x0000000108a47547 */ /* 0x000fea000b800000 */
[----:B------:R-:W-:Y:S01]  /*e220*/  IMAD.U32 R43, RZ, RZ, UR17 ;  /* 0x00000011ff2b7e24 */ /* 0x000fe2000f8e00ff */
        /* <DEDUP_REMOVED lines=40> */
.L_x_2032:
[----:B------:R-:W-:Y:S01]  /*e4b0*/  MOV R43, UR17 ;  /* 0x00000011002b7c02 */ /* 0x000fe20008000f00 */
[----:B------:R-:W-:Y:S01]  /*e4c0*/  IMAD.U32 R44, RZ, RZ, UR17 ;  /* 0x00000011ff2c7e24 */ /* 0x000fe2000f8e00ff */
[----:B0-----:R-:W-:Y:S01]  /*e4d0*/  MOV R104, UR17 ;  /* 0x0000001100687c02 */ /* 0x001fe20008000f00 */
        /* <DEDUP_REMOVED lines=30> */
.L_x_2028:
[----:B------:R-:W-:Y:S01]  /*e6c0*/  LOP3.LUT R47, R47, 0xffff, RZ, 0xc0, !PT ;  /* 0x0000ffff2f2f7812 */ /* 0x000fe200078ec0ff */
[----:B------:R-:W-:-:S04]  /*e6d0*/  IMAD.MOV.U32 R109, RZ, RZ, 0x8 ;  /* 0x00000008ff6d7424 */ /* 0x000fc800078e00ff */
[----:B------:R-:W-:Y:S01]  /*e6e0*/  IMAD.WIDE.U32 R106, R47, 0x10000, RZ ;  /* 0x000100002f6a7825 */ /* 0x000fe200078e00ff */
[----:B------:R-:W-:-:S03]  /*e6f0*/  PRMT R47, R44, 0x5410, R105 ;  /* 0x000054102c2f7816 */ /* 0x000fc60000000069 */
[----:B------:R-:W-:Y:S01]  /*e700*/  IMAD.WIDE.U32 R104, R110, R109, UR28 ;  /* 0x0000001c6e687e25 */ /* 0x000fe2000f8e006d */
[----:B------:R-:W-:Y:S02]  /*e710*/  LOP3.LUT R107, R47, R107, RZ, 0xfc, !PT ;  /* 0x0000006b2f6b7212 */ /* 0x000fe400078efcff */
[----:B------:R-:W-:Y:S01]  /*e720*/  LOP3.LUT R106, R106, 0xffff, R43, 0xf8, !PT ;  /* 0x0000ffff6a6a7812 */ /* 0x000fe200078ef82b */
[----:B------:R-:W-:Y:S06]  /*e730*/  BRA.U !UP0, `(.L_x_2033) ;  /* 0x0000000108207547 */ /* 0x000fec000b800000 */
[----:B----4-:R-:W0:Y:S01]  /*e740*/  LDC.64 R112, c[0x0][0x478] ;  /* 0x00011e00ff707b82 */ /* 0x010e220000000a00 */
[----:B------:R-:W-:Y:S02]  /*e750*/  LOP3.LUT R108, R127, 0xffff, RZ, 0xc0, !PT ;  /* 0x0000ffff7f6c7812 */ /* 0x000fe400078ec0ff */
[----:B------:R-:W-:-:S03]  /*e760*/  PRMT R43, R128, 0x5410, R129 ;  /* 0x00005410802b7816 */ /* 0x000fc60000000081 */
[----:B------:R-:W-:-:S05]  /*e770*/  IMAD.WIDE.U32 R108, R108, 0x10000, RZ ;  /* 0x000100006c6c7825 */ /* 0x000fca00078e00ff */
[----:B------:R-:W-:Y:S02]  /*e780*/  LOP3.LUT R109, R43, R109, RZ, 0xfc, !PT ;  /* 0x0000006d2b6d7212 */ /* 0x000fe400078efcff */
[----:B------:R-:W-:Y:S01]  /*e790*/  LOP3.LUT R108, R108, 0xffff, R126, 0xf8, !PT ;  /* 0x0000ffff6c6c7812 */ /* 0x000fe200078ef87e */
[----:B0-----:R-:W-:-:S05]  /*e7a0*/  IMAD.WIDE.U32 R112, R110, 0x8, R112 ;  /* 0x000000086e707825 */ /* 0x001fca00078e0070 */
[----:B------:R0:W-:Y:S02]  /*e7b0*/  STG.E.64 desc[UR10][R112.64], R108 ;  /* 0x0000006c70007986 */ /* 0x0001e4000c101b0a */
.L_x_2033:
        /* <DEDUP_REMOVED lines=10> */
.L_x_2034:
[----:B------:R-:W-:Y:S01]  /*e860*/  UPLOP3.LUT UP1, UPT, UPT, UPT, UP1, 0x40, 0x4 ;  /* 0x000000000004789c */ /* 0x000fe20003f2e810 */
[----:B------:R-:W-:Y:S10]  /*e870*/  BRA.U !UP2, `(.L_x_2035) ;  /* 0xffffff210a747547 */ /* 0x000ff4000b83ffff */
[----:B------:R0:W5:Y:S01]  /*e880*/  LDL.LU R80, [R1+0x14] ;  /* 0x0000140001507983 */ /* 0x0001620000300800 */
[----:B------:R-:W-:Y:S01]  /*e890*/  IMAD.MOV.U32 R44, RZ, RZ, R42 ;  /* 0x000000ffff2c7224 */ /* 0x000fe200078e002a */
[----:B------:R-:W-:Y:S01]  /*e8a0*/  MOV R45, R41 ;  /* 0x00000029002d7202 */ /* 0x000fe20000000f00 */
[----:B------:R-:W-:Y:S01]  /*e8b0*/  IMAD.MOV.U32 R42, RZ, RZ, R36 ;  /* 0x000000ffff2a7224 */ /* 0x000fe200078e0024 */
        /* <DEDUP_REMOVED lines=9> */
[----:B------:R-:W-:Y:S01]  /*e950*/  MOV R28, R26 ;  /* 0x0000001a001c7202 */ /* 0x000fe20000000f00 */
[----:B------:R-:W-:Y:S01]  /*e960*/  IMAD.MOV.U32 R5, RZ, RZ, R29 ;  /* 0x000000ffff057224 */ /* 0x000fe200078e001d */
[----:B------:R-:W-:Y:S01]  /*e970*/  MOV R40, R38 ;  /* 0x0000002600287202 */ /* 0x000fe20000000f00 */
        /* <DEDUP_REMOVED lines=20> */
[----:B------:R0:W5:Y:S01]  /*eac0*/  LDL.LU R97, [R1] ;  /* 0x0000000001617983 */ /* 0x0001620000300800 */
        /* <DEDUP_REMOVED lines=23> */
[----:B0-----:R1:W5:Y:S01]  /*ec40*/  LDL.LU R104, [R1+0xc] ;  /* 0x00000c0001687983 */ /* 0x0013620000300800 */
        /* <DEDUP_REMOVED lines=13> */
[----:B-----5:R-:W-:Y:S01]  /*ed20*/  MOV R185, R0 ;  /* 0x0000000000b97202 */ /* 0x020fe20000000f00 */
        /* <DEDUP_REMOVED lines=25> */
[----:B----4-:R-:W-:Y:S02]  /*eec0*/  IMAD.MOV.U32 R112, RZ, RZ, R18 ;  /* 0x000000ffff707224 */ /* 0x010fe400078e0012 */
[----:B------:R-:W-:Y:S02]  /*eed0*/  IMAD.MOV.U32 R113, RZ, RZ, R17 ;  /* 0x000000ffff717224 */ /* 0x000fe400078e0011 */
[----:B------:R-:W-:Y:S02]  /*eee0*/  IMAD.MOV.U32 R109, RZ, RZ, R208 ;  /* 0x000000ffff6d7224 */ /* 0x000fe400078e00d0 */
[----:B------:R-:W-:-:S02]  /*eef0*/  IMAD.MOV.U32 R110, RZ, RZ, R225 ;  /* 0x000000ffff6e7224 */ /* 0x000fc400078e00e1 */
[----:B------:R-:W-:Y:S02]  /*ef00*/  IMAD.MOV.U32 R115, RZ, RZ, R15 ;  /* 0x000000ffff737224 */ /* 0x000fe400078e000f */
[----:B-1----:R-:W-:-:S07]  /*ef10*/  IMAD.MOV.U32 R23, RZ, RZ, R192 ;  /* 0x000000ffff177224 */ /* 0x002fce00078e00c0 */
.L_x_1962:
[----:B------:R-:W1:Y:S08]  /*ef20*/  S2UR UR4, SR_CTAID.X ;  /* 0x00000000000479c3 */ /* 0x000e700000002500 */
[----:B------:R-:W1:Y:S08]  /*ef30*/  LDC R0, c[0x0][0x388] ;  /* 0x0000e200ff007b82 */ /* 0x000e700000000800 */
[----:B------:R-:W4:Y:S08]  /*ef40*/  LDC.64 R2, c[0x0][0x440] ;  /* 0x00011000ff027b82 */ /* 0x000f300000000a00 */
[----:B------:R-:W2:Y:S08]  /*ef50*/  LDC.64 R12, c[0x0][0x448] ;  /* 0x00011200ff0c7b82 */ /* 0x000eb00000000a00 */
[----:B------:R-:W3:Y:S01]  /*ef60*/  LDC.64 R14, c[0x0][0x450] ;  /* 0x00011400ff0e7b82 */ /* 0x000ee20000000a00 */
[----:B-1----:R-:W-:-:S05]  /*ef70*/  IMAD R0, R0, UR4, RZ ;  /* 0x0000000400007c24 */ /* 0x002fca000f8e02ff */
[----:B------:R-:W-:Y:S02]  /*ef80*/  LEA.HI R251, R0, R251, RZ, 0x1e ;  /* 0x000000fb00fb7211 */ /* 0x000fe400078ff0ff */
[----:B------:R-:W1:Y:S03]  /*ef90*/  LDC.64 R16, c[0x0][0x458] ;  /* 0x00011600ff107b82 */ /* 0x000e660000000a00 */
[----:B----4-:R-:W-:-:S04]  /*efa0*/  IMAD.WIDE.U32 R2, R251, 0x10, R2 ;  /* 0x00000010fb027825 */ /* 0x010fc800078e0002 */
[C---:B--2---:R-:W-:Y:S01]  /*efb0*/  IMAD.WIDE.U32 R12, R251.reuse, 0x10, R12 ;  /* 0x00000010fb0c7825 */ /* 0x044fe200078e000c */
[----:B0-----:R-:W-:Y:S04]  /*efc0*/  STG.E.128 desc[UR10][R2.64], R48 ;  /* 0x0000003002007986 */ /* 0x001fe8000c101d0a */
[----:B------:R-:W-:Y:S01]  /*efd0*/  STG.E.128 desc[UR10][R12.64], R44 ;  /* 0x0000002c0c007986 */ /* 0x000fe2000c101d0a */
[----:B---3--:R-:W-:-:S05]  /*efe0*/  IMAD.WIDE.U32 R14, R251, 0x10, R14 ;  /* 0x00000010fb0e7825 */ /* 0x008fca00078e000e */
        /* <DEDUP_REMOVED lines=26> */
[----:B------:R-:W-:Y:S01]  /*f190*/  STG.E.128 desc[UR10][R16.64+0x6000], R104 ;  /* 0x0060006810007986 */ /* 0x000fe2000c101d0a */
[----:B------:R-:W-:Y:S05]  /*f1a0*/  EXIT ;  /* 0x000000000000794d */ /* 0x000fea0003800000 */
.L_x_2036:
        /* <DEDUP_REMOVED lines=13> */
.L_x_7241:


//--------------------- .text._ZN10layer_norm22ln_bwd_finalize_kernelINS_22Kernel_traits_finalizeILj7168Ef13__nv_bfloat16S2_S2_fjLb0ELj1024ELj4ENS_18Kernel_traits_baseILj7168EfS2_S2_S2_fjLj1024EEEEELb0ELb0EEEvNS_9BwdParamsE --------------------------
	.section	.text._ZN10layer_norm22ln_bwd_finalize_kernelINS_22Kernel_traits_finalizeILj7168Ef13__nv_bfloat16S2_S2_fjLb0ELj1024ELj4ENS_18Kernel_traits_baseILj7168EfS2_S2_S2_fjLj1024EEEEELb0ELb0EEEvNS_9BwdParamsE,"ax",@progbits
	.align	128
        .global         _ZN10layer_norm22ln_bwd_finalize_kernelINS_22Kernel_traits_finalizeILj7168Ef13__nv_bfloat16S2_S2_fjLb0ELj1024ELj4ENS_18Kernel_traits_baseILj7168EfS2_S2_S2_fjLj1024EEEEELb0ELb0EEEvNS_9BwdParamsE
        .type           _ZN10layer_norm22ln_bwd_finalize_kernelINS_22Kernel_traits_finalizeILj7168Ef13__nv_bfloat16S2_S2_fjLb0ELj1024ELj4ENS_18Kernel_traits_baseILj7168EfS2_S2_S2_fjLj1024EEEEELb0ELb0EEEvNS_9BwdParamsE,@function
        .size           _ZN10layer_norm22ln_bwd_finalize_kernelINS_22Kernel_traits_finalizeILj7168Ef13__nv_bfloat16S2_S2_fjLb0ELj1024ELj4ENS_18Kernel_traits_baseILj7168EfS2_S2_S2_fjLj1024EEEEELb0ELb0EEEvNS_9BwdParamsE,(.L_x_7242 - _ZN10layer_norm22ln_bwd_finalize_kernelINS_22Kernel_traits_finalizeILj7168Ef13__nv_bfloat16S2_S2_fjLb0ELj1024ELj4ENS_18Kernel_traits_baseILj7168EfS2_S2_S2_fjLj1024EEEEELb0ELb0EEEvNS_9BwdParamsE)
        .other          _ZN10layer_norm22ln_bwd_finalize_kernelINS_22Kernel_traits_finalizeILj7168Ef13__nv_bfloat16S2_S2_fjLb0ELj1024ELj4ENS_18Kernel_traits_baseILj7168EfS2_S2_S2_fjLj1024EEEEELb0ELb0EEEvNS_9BwdParamsE,@"STO_CUDA_ENTRY STV_DEFAULT"
_ZN10layer_norm22ln_bwd_finalize_kernelINS_22Kernel_traits_finalizeILj7168Ef13__nv_bfloat16S2_S2_fjLb0ELj1024ELj4ENS_18Kernel_traits_baseILj7168EfS2_S2_S2_fjLj1024EEEEELb0ELb0EEEvNS_9BwdParamsE:
.text._ZN10layer_norm22ln_bwd_finalize_kernelINS_22Kernel_traits_finalizeILj7168Ef13__nv_bfloat16S2_S2_fjLb0ELj1024ELj4ENS_18Kernel_traits_baseILj7168EfS2_S2_S2_fjLj1024EEEEELb0ELb0EEEvNS_9BwdParamsE:
        /* <DEDUP_REMOVED lines=13> */
[----:B------:R-:W-:Y:S02]  /*00d0*/  LOP3.LUT R17, R2, 0x1f, RZ, 0xc0, !PT ;  /* 0x0000001f02117812 */ /* 0x000fe400078ec0ff */
[----:B------:R-:W-:Y:S01]  /*00e0*/  LOP3.LUT R2, R0, 0x7ffffff0, RZ, 0xc0, !PT ;  /* 0x7ffffff000027812 */ /* 0x000fe200078ec0ff */
[----:B------:R-:W-:Y:S01]  /*00f0*/  HFMA2 R0, -RZ, RZ, 0, 0 ;  /* 0x00000000ff007431 */ /* 0x000fe200000001ff */
        /* <DEDUP_REMOVED lines=22> */
[C---:B------:R-:W-:Y:S01]  /*0260*/  LOP3.LUT R13, R58.reuse, 0x1c0, RZ, 0xfc, !PT ;  /* 0x000001c03a0d7812 */ /* 0x040fe200078efcff */
[-CC-:B------:R-:W-:Y:S01]  /*0270*/  IMAD R12, R11, R56.reuse, R59.reuse ;  /* 0x000000380b0c7224 */ /* 0x180fe200078e023b */
[----:B------:R-:W-:Y:S01]  /*0280*/  LOP3.LUT R15, R58, 0x1e0, RZ, 0xfc, !PT ;  /* 0x000001e03a0f7812 */ /* 0x000fe200078efcff */
[-CC-:B------:R-:W-:Y:S01]  /*0290*/  IMAD R4, R4, R56.reuse, R59.reuse ;  /* 0x0000003804047224 */ /* 0x180fe200078e023b */
[C---:B------:R-:W-:Y:S01]  /*02a0*/  LOP3.LUT R2, R58.reuse, 0x100, RZ, 0xfc, !PT ;  /* 0x000001003a027812 */ /* 0x040fe200078efcff */
[-CC-:B------:R-:W-:Y:S01]  /*02b0*/  IMAD R14, R13, R56.reuse, R59.reuse ;  /* 0x000000380d0e7224 */ /* 0x180fe200078e023b */
[C---:B------:R-:W-:Y:S01]  /*02c0*/  LOP3.LUT R3, R58.reuse, 0x120, RZ, 0xfc, !PT ;  /* 0x000001203a037812 */ /* 0x040fe200078efcff */
[-CC-:B------:R-:W-:Y:S01]  /*02d0*/  IMAD R18, R15, R56.reuse, R59.reuse ;  /* 0x000000380f127224 */ /* 0x180fe200078e023b */
[----:B------:R-:W-:Y:S01]  /*02e0*/  LOP3.LUT R7, R58, 0x160, RZ, 0xfc, !PT ;  /* 0x000001603a077812 */ /* 0x000fe200078efcff */
[-CC-:B------:R-:W-:Y:S01]  /*02f0*/  IMAD R2, R2, R56.reuse, R59.reuse ;  /* 0x0000003802027224 */ /* 0x180fe200078e023b */
[C---:B------:R-:W-:Y:S01]  /*0300*/  LOP3.LUT R16, R58.reuse, 0x80, RZ, 0xfc, !PT ;  /* 0x000000803a107812 */ /* 0x040fe200078efcff */
[----:B------:R-:W-:Y:S01]  /*0310*/  HFMA2 R36, -RZ, RZ, 0, 0 ;  /* 0x00000000ff247431 */ /* 0x000fe200000001ff */
        /* <DEDUP_REMOVED lines=29> */
[----:B------:R-:W-:Y:S02]  /*04f0*/  IADD3 R17, PT, PT, R17, R30, RZ ;  /* 0x0000001e11117210 */ /* 0x000fe40007ffe0ff */
[----:B------:R-:W-:Y:S02]  /*0500*/  MOV R2, R58 ;  /* 0x0000003a00027202 */ /* 0x000fe40000000f00 */
[----:B------:R-:W-:-:S07]  /*0510*/  IADD3 R19, PT, PT, -R29, RZ, RZ ;  /* 0x000000ff1d137210 */ /* 0x000fce0007ffe1ff */
.L_x_2041:
        /* <DEDUP_REMOVED lines=118> */
.L_x_2040:
[----:B------:R-:W-:Y:S05]  /*0c80*/  BSYNC.RECONVERGENT B1 ;  /* 0x0000000000017941 */ /* 0x000fea0003800200 */
.L_x_2039:
        /* <DEDUP_REMOVED lines=75> */
.L_x_2043:
[----:B------:R-:W-:Y:S05]  /*1140*/  BSYNC.RECONVERGENT B1 ;  /* 0x0000000000017941 */ /* 0x000fea0003800200 */
.L_x_2042:
        /* <DEDUP_REMOVED lines=37> */
.L_x_2045:
[----:B------:R-:W-:Y:S05]  /*13a0*/  BSYNC.RECONVERGENT B1 ;  /* 0x0000000000017941 */ /* 0x000fea0003800200 */
.L_x_2044:
[----:B------:R-:W-:Y:S05]  /*13b0*/  @!P1 BRA `(.L_x_2038) ;  /* 0x0000000000409947 */ /* 0x000fea0003800000 */
[----:B------:R-:W0:Y:S01]  /*13c0*/  LDC.64 R6, c[0x0][0x440] ;  /* 0x00011000ff067b82 */ /* 0x000e220000000a00 */
[----:B------:R-:W-:Y:S01]  /*13d0*/  IMAD R59, R2, R56, R59 ;  /* 0x00000038023b7224 */ /* 0x000fe200078e023b */
[----:B------:R-:W-:Y:S02]  /*13e0*/  LOP3.LUT R8, R8, 0x1f, RZ, 0xc0, !PT ;  /* 0x0000001f08087812 */ /* 0x000fe400078ec0ff */
[----:B------:R-:W-:Y:S02]  /*13f0*/  IADD3 R9, PT, PT, -R9, RZ, RZ ;  /* 0x000000ff09097210 */ /* 0x000fe40007ffe1ff */
[----:B------:R-:W-:Y:S02]  /*1400*/  IADD3 R59, PT, PT, R8, R59, RZ ;  /* 0x0000003b083b7210 */ /* 0x000fe40007ffe0ff */
[----:B------:R-:W1:Y:S05]  /*1410*/  LDC.64 R10, c[0x0][0x448] ;  /* 0x00011200ff0a7b82 */ /* 0x000e6a0000000a00 */
.L_x_2046:
        /* <DEDUP_REMOVED lines=10> */
.L_x_2038:
[----:B------:R-:W-:Y:S05]  /*14c0*/  BSYNC.RECONVERGENT B0 ;  /* 0x0000000000007941 */ /* 0x000fea0003800200 */
.L_x_2037:
        /* <DEDUP_REMOVED lines=47> */
[----:B------:R-:W-:Y:S01]  /*17c0*/  LEA R0, R11, UR4, 0x3 ;  /* 0x000000040b007c11 */ /* 0x000fe2000f8e18ff */
[----:B0-----:R-:W0:Y:S04]  /*17d0*/  LDC.64 R6, c[0x0][0x488] ;  /* 0x00012200ff067b82 */ /* 0x001e280000000a00 */
[----:B------:R-:W1:Y:S04]  /*17e0*/  LDS.64 R4, [R0+0x2000] ;  /* 0x0020000000047984 */ /* 0x000e680000000a00 */
[----:B------:R-:W2:Y:S01]  /*17f0*/  LDS.64 R2, [R0+0x2080] ;  /* 0x0020800000027984 */ /* 0x000ea20000000a00 */
[----:B------:R-:W3:Y:S01]  /*1800*/  LDC.64 R8, c[0x0][0x480] ;  /* 0x00012000ff087b82 */ /* 0x000ee20000000a00 */
[----:B0-----:R-:W-:-:S04]  /*1810*/  IMAD.WIDE.U32 R6, R57, 0x8, R6 ;  /* 0x0000000839067825 */ /* 0x001fc800078e0006 */
[----:B---3--:R-:W-:Y:S01]  /*1820*/  IMAD.WIDE.U32 R8, R57, 0x8, R8 ;  /* 0x0000000839087825 */ /* 0x008fe200078e0008 */
[----:B-1----:R-:W-:Y:S04]  /*1830*/  STG.E.64 desc[UR6][R6.64], R4 ;  /* 0x0000000406007986 */ /* 0x002fe8000c101b06 */
[----:B--2---:R-:W-:Y:S01]  /*1840*/  STG.E.64 desc[UR6][R8.64], R2 ;  /* 0x0000000208007986 */ /* 0x004fe2000c101b06 */
[----:B------:R-:W-:Y:S05]  /*1850*/  EXIT ;  /* 0x000000000000794d */ /* 0x000fea0003800000 */
.L_x_2047:
        /* <DEDUP_REMOVED lines=10> */
.L_x_7242:


//--------------------- .text._ZN10layer_norm40ln_parallel_residual_bwd_finalize_kernelINS_22Kernel_traits_finalizeILj7168Ef13__nv_bfloat16S2_S2_fjLb0ELj1024ELj4ENS_18Kernel_traits_baseILj7168EfS2_S2_S2_fjLj1024EEEEELb0EEEvNS_9BwdParamsE --------------------------
	.section	.text._ZN10layer_norm40ln_parallel_residual_bwd_finalize_kernelINS_22Kernel_traits_finalizeILj7168Ef13__nv_bfloat16S2_S2_fjLb0ELj1024ELj4ENS_18Kernel_traits_baseILj7168EfS2_S2_S2_fjLj1024EEEEELb0EEEvNS_9BwdParamsE,"ax",@progbits
	.align	128
        .global         _ZN10layer_norm40ln_parallel_residual_bwd_finalize_kernelINS_22Kernel_traits_finalizeILj7168Ef13__nv_bfloat16S2_S2_fjLb0ELj1024ELj4ENS_18Kernel_traits_baseILj7168EfS2_S2_S2_fjLj1024EEEEELb0EEEvNS_9BwdParamsE
        .type           _ZN10layer_norm40ln_parallel_residual_bwd_finalize_kernelINS_22Kernel_traits_finalizeILj7168Ef13__nv_bfloat16S2_S2_fjLb0ELj1024ELj4ENS_18Kernel_traits_baseILj7168EfS2_S2_S2_fjLj1024EEEEELb0EEEvNS_9BwdParamsE,@function
        .size           _ZN10layer_norm40ln_parallel_residual_bwd_finalize_kernelINS_22Kernel_traits_finalizeILj7168Ef13__nv_bfloat16S2_S2_fjLb0ELj1024ELj4ENS_18Kernel_traits_baseILj7168EfS2_S2_S2_fjLj1024EEEEELb0EEEvNS_9BwdParamsE,(.L_x_7243 - _ZN10layer_norm40ln_parallel_residual_bwd_finalize_kernelINS_22Kernel_traits_finalizeILj7168Ef13__nv_bfloat16S2_S2_fjLb0ELj1024ELj4ENS_18Kernel_traits_baseILj7168EfS2_S2_S2_fjLj1024EEEEELb0EEEvNS_9BwdParamsE)
        .other          _ZN10layer_norm40ln_parallel_residual_bwd_finalize_kernelINS_22Kernel_traits_finalizeILj7168Ef13__nv_bfloat16S2_S2_fjLb0ELj1024ELj4ENS_18Kernel_traits_baseILj7168EfS2_S2_S2_fjLj1024EEEEELb0EEEvNS_9BwdParamsE,@"STO_CUDA_ENTRY STV_DEFAULT"
_ZN10layer_norm40ln_parallel_residual_bwd_finalize_kernelINS_22Kernel_traits_finalizeILj7168Ef13__nv_bfloat16S2_S2_fjLb0ELj1024ELj4ENS_18Kernel_traits_baseILj7168EfS2_S2_S2_fjLj1024EEEEELb0EEEvNS_9BwdParamsE:
.text._ZN10layer_norm40ln_parallel_residual_bwd_finalize_kernelINS_22Kernel_traits_finalizeILj7168Ef13__nv_bfloat16S2_S2_fjLb0ELj1024ELj4ENS_18Kernel_traits_baseILj7168EfS2_S2_S2_fjLj1024EEEEELb0EEEvNS_9BwdParamsE:
        /* <DEDUP_REMOVED lines=37> */
[C---:B------:R-:W-:Y:S01]  /*0250*/  LOP3.LUT R7, R3.reuse, 0x80, RZ, 0xfc, !PT ;  /* 0x0000008003077812 */ /* 0x040fe200078efcff */
[----:B------:R-:W-:Y:S01]  /*0260*/  HFMA2 R24, -RZ, RZ, 0, 0 ;  /* 0x00000000ff187431 */ /* 0x000fe200000001ff */
[C---:B------:R-:W-:Y:S02]  /*0270*/  LOP3.LUT R13, R3.reuse, 0xc0, RZ, 0xfc, !PT ;  /* 0x000000c0030d7812 */ /* 0x040fe400078efcff */
[----:B------:R-:W-:Y:S01]  /*0280*/  LOP3.LUT R14, R3, 0xe0, RZ, 0xfc, !PT ;  /* 0x000000e0030e7812 */ /* 0x000fe200078efcff */
[-CC-:B------:R-:W-:Y:S01]  /*0290*/  IMAD R21, R7, R2.reuse, R5.reuse ;  /* 0x0000000207157224 */ /* 0x180fe200078e0205 */
[----:B------:R-:W-:Y:S01]  /*02a0*/  LOP3.LUT R16, R3, 0x40, RZ, 0xfc, !PT ;  /* 0x0000004003107812 */ /* 0x000fe200078efcff */
[-CC-:B------:R-:W-:Y:S01]  /*02b0*/  IMAD R19, R13, R2.reuse, R5.reuse ;  /* 0x000000020d137224 */ /* 0x180fe200078e0205 */
[----:B------:R-:W-:Y:S01]  /*02c0*/  LOP3.LUT R18, R3, 0x60, RZ, 0xfc, !PT ;  /* 0x0000006003127812 */ /* 0x000fe200078efcff */
[-CC-:B------:R-:W-:Y:S01]  /*02d0*/  IMAD R15, R14, R2.reuse, R5.reuse ;  /* 0x000000020e0f7224 */ /* 0x180fe200078e0205 */
[----:B------:R-:W-:Y:S01]  /*02e0*/  LOP3.LUT R20, R11, 0xffffff8, RZ, 0xc0, !PT ;  /* 0x0ffffff80b147812 */ /* 0x000fe200078ec0ff */
[-CC-:B------:R-:W-:Y:S01]  /*02f0*/  IMAD R11, R10, R2.reuse, R5.reuse ;  /* 0x000000020a0b7224 */ /* 0x180fe200078e0205 */
[----:B------:R-:W-:Y:S01]  /*0300*/  MOV R7, R3 ;  /* 0x0000000300077202 */ /* 0x000fe20000000f00 */
[-CC-:B------:R-:W-:Y:S01]  /*0310*/  IMAD R17, R16, R2.reuse, R5.reuse ;  /* 0x0000000210117224 */ /* 0x180fe200078e0205 */
[----:B------:R-:W-:Y:S01]  /*0320*/  IADD3 R13, PT, PT, R4, R27, RZ ;  /* 0x0000001b040d7210 */ /* 0x000fe20007ffe0ff */
[----:B------:R-:W-:Y:S01]  /*0330*/  IMAD R23, R18, R2, R5 ;  /* 0x0000000212177224 */ /* 0x000fe200078e0205 */
[----:B------:R-:W-:-:S02]  /*0340*/  IADD3 R5, PT, PT, -R20, RZ, RZ ;  /* 0x000000ff14057210 */ /* 0x000fc40007ffe1ff */
[C---:B------:R-:W-:Y:S02]  /*0350*/  IADD3 R18, PT, PT, R4.reuse, R11, RZ ;  /* 0x0000000b04127210 */ /* 0x040fe40007ffe0ff */
[C---:B------:R-:W-:Y:S02]  /*0360*/  IADD3 R10, PT, PT, R4.reuse, R29, RZ ;  /* 0x0000001d040a7210 */ /* 0x040fe40007ffe0ff */
[C---:B------:R-:W-:Y:S02]  /*0370*/  IADD3 R21, PT, PT, R4.reuse, R21, RZ ;  /* 0x0000001504157210 */ /* 0x040fe40007ffe0ff */
[C---:B------:R-:W-:Y:S02]  /*0380*/  IADD3 R19, PT, PT, R4.reuse, R19, RZ ;  /* 0x0000001304137210 */ /* 0x040fe40007ffe0ff */
[C---:B------:R-:W-:Y:S02]  /*0390*/  IADD3 R20, PT, PT, R4.reuse, R15, RZ ;  /* 0x0000000f04147210 */ /* 0x040fe40007ffe0ff */
[----:B------:R-:W-:-:S02]  /*03a0*/  IADD3 R11, PT, PT, R4, R17, RZ ;  /* 0x00000011040b7210 */ /* 0x000fc40007ffe0ff */
[----:B------:R-:W-:-:S07]  /*03b0*/  IADD3 R22, PT, PT, R4, R23, RZ ;  /* 0x0000001704167210 */ /* 0x000fce0007ffe0ff */
.L_x_2052:
        /* <DEDUP_REMOVED lines=112> */
.L_x_2051:
[----:B------:R-:W-:Y:S05]  /*0ac0*/  BSYNC.RECONVERGENT B1 ;  /* 0x0000000000017941 */ /* 0x000fea0003800200 */
.L_x_2050:
        /* <DEDUP_REMOVED lines=65> */
.L_x_2054:
[----:B------:R-:W-:Y:S05]  /*0ee0*/  BSYNC.RECONVERGENT B1 ;  /* 0x0000000000017941 */ /* 0x000fea0003800200 */
.L_x_2053:
        /* <DEDUP_REMOVED lines=36> */
.L_x_2056:
[----:B------:R-:W-:Y:S05]  /*1130*/  BSYNC.RECONVERGENT B1 ;  /* 0x0000000000017941 */ /* 0x000fea0003800200 */
.L_x_2055:
        /* <DEDUP_REMOVED lines=18> */
.L_x_2049:
[----:B------:R-:W-:Y:S05]  /*1260*/  BSYNC.RECONVERGENT B0 ;  /* 0x0000000000007941 */ /* 0x000fea0003800200 */
.L_x_2048:
        /* <DEDUP_REMOVED lines=84> */
[----:B------:R-:W-:Y:S04]  /*17b0*/  STG.E.64 desc[UR6][R12.64], R10 ;  /* 0x0000000a0c007986 */ /* 0x000fe8000c101b06 */
[----:B--2---:R-:W-:Y:S01]  /*17c0*/  STG.E.64 desc[UR6][R14.64], R6 ;  /* 0x000000060e007986 */ /* 0x004fe2000c101b06 */
[----:B0-----:R-:W-:-:S03]  /*17d0*/  IMAD.WIDE.U32 R8, R8, 0x8, R18 ;  /* 0x0000000808087825 */ /* 0x001fc600078e0012 */
[----:B----4-:R-:W-:Y:S04]  /*17e0*/  STG.E.64 desc[UR6][R16.64], R4 ;  /* 0x0000000410007986 */ /* 0x010fe8000c101b06 */
[----:B-----5:R-:W-:Y:S01]  /*17f0*/  STG.E.64 desc[UR6][R8.64], R2 ;  /* 0x0000000208007986 */ /* 0x020fe2000c101b06 */
[----:B------:R-:W-:Y:S05]  /*1800*/  EXIT ;  /* 0x000000000000794d */ /* 0x000fea0003800000 */
.L_x_2057:
        /* <DEDUP_REMOVED lines=15> */
.L_x_7243:


//--------------------- .text._ZN10layer_norm31ln_parallel_residual_bwd_kernelINS_13Kernel_traitsIf13__nv_bfloat16S2_S2_fjLj7168ELj1ELj1ELj8ELj8ENS_18Kernel_traits_baseILj7168EfS2_S2_S2_fjLj256EEEEELb1ELb1ELb0EEEvNS_9BwdParamsE --------------------------
	.section	.text._ZN10layer_norm31ln_parallel_residual_bwd_kernelINS_13Kernel_traitsIf13__nv_bfloat16S2_S2_fjLj7168ELj1ELj1ELj8ELj8ENS_18Kernel_traits_baseILj7168EfS2_S2_S2_fjLj256EEEEELb1ELb1ELb0EEEvNS_9BwdParamsE,"ax",@progbits
	.align	128
        .global         _ZN10layer_norm31ln_parallel_residual_bwd_kernelINS_13Kernel_traitsIf13__nv_bfloat16S2_S2_fjLj7168ELj1ELj1ELj8ELj8ENS_18Kernel_traits_baseILj7168EfS2_S2_S2_fjLj256EEEEELb1ELb1ELb0EEEvNS_9BwdParamsE
        .type           _ZN10layer_norm31ln_parallel_residual_bwd_kernelINS_13Kernel_traitsIf13__nv_bfloat16S2_S2_fjLj7168ELj1ELj1ELj8ELj8ENS_18Kernel_traits_baseILj7168EfS2_S2_S2_fjLj256EEEEELb1ELb1ELb0EEEvNS_9BwdParamsE,@function
        .size           _ZN10layer_norm31ln_parallel_residual_bwd_kernelINS_13Kernel_traitsIf13__nv_bfloat16S2_S2_fjLj7168ELj1ELj1ELj8ELj8ENS_18Kernel_traits_baseILj7168EfS2_S2_S2_fjLj256EEEEELb1ELb1ELb0EEEvNS_9BwdParamsE,(.L_x_7244 - _ZN10layer_norm31ln_parallel_residual_bwd_kernelINS_13Kernel_traitsIf13__nv_bfloat16S2_S2_fjLj7168ELj1ELj1ELj8ELj8ENS_18Kernel_traits_baseILj7168EfS2_S2_S2_fjLj256EEEEELb1ELb1ELb0EEEvNS_9BwdParamsE)
        .other          _ZN10layer_norm31ln_parallel_residual_bwd_kernelINS_13Kernel_traitsIf13__nv_bfloat16S2_S2_fjLj7168ELj1ELj1ELj8ELj8ENS_18Kernel_traits_baseILj7168EfS2_S2_S2_fjLj256EEEEELb1ELb1ELb0EEEvNS_9BwdParamsE,@"STO_CUDA_ENTRY STV_DEFAULT"
_ZN10layer_norm31ln_parallel_residual_bwd_kernelINS_13Kernel_traitsIf13__nv_bfloat16S2_S2_fjLj7168ELj1ELj1ELj8ELj8ENS_18Kernel_traits_baseILj7168EfS2_S2_S2_fjLj256EEEEELb1ELb1ELb0EEEvNS_9BwdParamsE:
.text._ZN10layer_norm31ln_parallel_residual_bwd_kernelINS_13Kernel_traitsIf13__nv_bfloat16S2_S2_fjLj7168ELj1ELj1ELj8ELj8ENS_18Kernel_traits_baseILj7168EfS2_S2_S2_fjLj256EEEEELb1ELb1ELb0EEEvNS_9BwdParamsE:
        /* <DEDUP_REMOVED lines=27> */
[----:B-1----:R-:W-:-:S04]  /*01b0*/  @P1 IMAD.WIDE.U32 R6, R17, 0x10, R4 ;  /* 0x0000001011061825 */ /* 0x002fc800078e0004 */
[----:B------:R-:W-:Y:S01]  /*01c0*/  @P1 VIADD R17, R17, 0x100 ;  /* 0x0000010011111836 */ /* 0x000fe20000000000 */
[----:B------:R0:W5:Y:S02]  /*01d0*/  @P1 LDG.E.128 R116, desc[UR10][R6.64] ;  /* 0x0000000a06741981 */ /* 0x000164000c1e1d00 */
[----:B------:R-:W1:Y:S01]  /*01e0*/  @P5 LDC.64 R14, c[0x0][0x3d0] ;  /* 0x0000f400ff0e5b82 */ /* 0x000e620000000a00 */
[----:B----4-:R-:W-:-:S04]  /*01f0*/  @P2 IMAD.WIDE.U32 R8, R17, 0x10, R8 ;  /* 0x0000001011082825 */ /* 0x010fc800078e0008 */
[----:B------:R-:W-:Y:S01]  /*0200*/  @P2 VIADD R17, R17, 0x100 ;  /* 0x0000010011112836 */ /* 0x000fe20000000000 */
[----:B------:R0:W5:Y:S02]  /*0210*/  @P2 LDG.E.128 R112, desc[UR10][R8.64] ;  /* 0x0000000a08702981 */ /* 0x000164000c1e1d00 */
[----:B------:R-:W4:Y:S01]  /*0220*/  @P6 LDC.64 R4, c[0x0][0x3d0] ;  /* 0x0000f400ff046b82 */ /* 0x000f220000000a00 */
[----:B---3--:R-:W-:-:S04]  /*0230*/  @P3 IMAD.WIDE.U32 R10, R17, 0x10, R10 ;  /* 0x00000010110a3825 */ /* 0x008fc800078e000a */
[----:B------:R-:W-:Y:S01]  /*0240*/  @P3 VIADD R17, R17, 0x100 ;  /* 0x0000010011113836 */ /* 0x000fe20000000000 */
[----:B------:R0:W5:Y:S03]  /*0250*/  @P3 LDG.E.128 R108, desc[UR10][R10.64] ;  /* 0x0000000a0a6c3981 */ /* 0x000166000c1e1d00 */
[----:B--2---:R-:W-:-:S04]  /*0260*/  @P4 IMAD.WIDE.U32 R12, R17, 0x10, R12 ;  /* 0x00000010110c4825 */ /* 0x004fc800078e000c */
[----:B------:R-:W-:Y:S01]  /*0270*/  @P4 VIADD R17, R17, 0x100 ;  /* 0x0000010011114836 */ /* 0x000fe20000000000 */
[----:B------:R0:W5:Y:S03]  /*0280*/  @P4 LDG.E.128 R104, desc[UR10][R12.64] ;  /* 0x0000000a0c684981 */ /* 0x000166000c1e1d00 */
[C---:B-1----:R-:W-:Y:S01]  /*0290*/  @P5 IMAD.WIDE.U32 R14, R17.reuse, 0x10, R14 ;  /* 0x00000010110e5825 */ /* 0x042fe200078e000e */
[----:B------:R-:W1:Y:S03]  /*02a0*/  S2UR UR4, SR_CTAID.X ;  /* 0x00000000000479c3 */ /* 0x000e660000002500 */
[----:B------:R-:W-:Y:S01]  /*02b0*/  @P5 VIADD R17, R17, 0x100 ;  /* 0x0000010011115836 */ /* 0x000fe20000000000 */
[----:B------:R0:W5:Y:S03]  /*02c0*/  @P5 LDG.E.128 R100, desc[UR10][R14.64] ;  /* 0x0000000a0e645981 */ /* 0x000166000c1e1d00 */
[----:B----4-:R-:W-:-:S05]  /*02d0*/  @P6 IMAD.WIDE.U32 R4, R17, 0x10, R4 ;  /* 0x0000001011046825 */ /* 0x010fca00078e0004 */
[----:B------:R0:W5:Y:S01]  /*02e0*/  @P6 LDG.E.128 R96, desc[UR10][R4.64] ;  /* 0x0000000a04606981 */ /* 0x000162000c1e1d00 */
        /* <DEDUP_REMOVED lines=65> */
[----:B------:R-:W1:Y:S01]  /*0700*/  LDCU UR9, c[0x0][0x400] ;  /* 0x00008000ff0977ac */ /* 0x000e620008000800 */
[----:B------:R-:W2:Y:S01]  /*0710*/  LDCU.64 UR6, c[0x0][0x478] ;  /* 0x00008f00ff0677ac */ /* 0x000ea20008000a00 */
[----:B------:R-:W3:Y:S01]  /*0720*/  LDCU.64 UR16, c[0x0][0x438] ;  /* 0x00008700ff1077ac */ /* 0x000ee20008000a00 */
[----:B------:R-:W4:Y:S06]  /*0730*/  LDCU.64 UR12, c[0x0][0x470] ;  /* 0x00008e00ff0c77ac */ /* 0x000f2c0008000a00 */
.L_x_2158:
[----:B012-4-:R-:W0:Y:S01]  /*0740*/  LDC.64 R124, c[0x0][0x3c0] ;  /* 0x0000f000ff7c7b82 */ /* 0x017e220000000a00 */
[----:B------:R-:W-:-:S07]  /*0750*/  ISETP.NE.AND P6, PT, R132, RZ, PT ;  /* 0x000000ff8400720c */ /* 0x000fce0003fc5270 */
[----:B------:R-:W1:Y:S01]  /*0760*/  LDC R197, c[0x0][0x388] ;  /* 0x0000e200ffc57b82 */ /* 0x000e620000000800 */
[----:B0-----:R-:W-:-:S07]  /*0770*/  IMAD.WIDE R126, R194, 0x4, R124 ;  /* 0x00000004c27e7825 */ /* 0x001fce00078e027c */
[----:B------:R-:W0:Y:S01]  /*0780*/  LDC.64 R124, c[0x0][0x3c8] ;  /* 0x0000f200ff7c7b82 */ /* 0x000e220000000a00 */
[----:B------:R-:W2:Y:S01]  /*0790*/  LDG.E R126, desc[UR10][R126.64] ;  /* 0x0000000a7e7e7981 */ /* 0x000ea2000c1e1900 */
[----:B------:R-:W-:Y:S01]  /*07a0*/  ISETP.GE.U32.AND P1, PT, R196, 0x200, PT ;  /* 0x00000200c400780c */ /* 0x000fe20003f26070 */
        /* <DEDUP_REMOVED lines=11> */
[----:B------:R-:W-:Y:S01]  /*0860*/  CS2R R136, SRZ ;  /* 0x0000000000887805 */ /* 0x000fe2000001ff00 */
[----:B------:R-:W-:Y:S01]  /*0870*/  IMAD.MOV.U32 R135, RZ, RZ, R195 ;  /* 0x000000ffff877224 */ /* 0x000fe200078e00c3 */
[----:B--2---:R-:W-:Y:S01]  /*0880*/  FSEL R134, R126, RZ, !P6 ;  /* 0x000000ff7e867208 */ /* 0x004fe20007000000 */
[----:B0-----:R-:W-:Y:S06]  /*0890*/  @!P0 BRA `(.L_x_2060) ;  /* 0x0000000400008947 */ /* 0x001fec0003800000 */
[----:B------:R-:W0:Y:S08]  /*08a0*/  LDC.64 R124, c[0x0][0x3a8] ;  /* 0x0000ea00ff7c7b82 */ /* 0x000e300000000a00 */
[----:B------:R-:W1:Y:S01]  /*08b0*/  LDC.64 R126, c[0x0][0x428] ;  /* 0x00010a00ff7e7b82 */ /* 0x000e620000000a00 */
[----:B---3--:R-:W-:-:S04]  /*08c0*/  ISETP.NE.U32.AND P0, PT, RZ, UR16, PT ;  /* 0x00000010ff007c0c */ /* 0x008fc8000bf05070 */
[----:B------:R-:W-:Y:S02]  /*08d0*/  ISETP.NE.AND.EX P0, PT, RZ, UR17, PT, P0 ;  /* 0x00000011ff007c0c */ /* 0x000fe4000bf05300 */
[----:B----4-:R-:W-:Y:S01]  /*08e0*/  ISETP.NE.U32.AND P6, PT, RZ, UR12, PT ;  /* 0x0000000cff007c0c */ /* 0x010fe2000bfc5070 */
[----:B------:R-:W2:Y:S01]  /*08f0*/  LDC.64 R130, c[0x0][0x3b0] ;  /* 0x0000ec00ff827b82 */ /* 0x000ea20000000a00 */
[----:B0-----:R-:W-:-:S09]  /*0900*/  IMAD.WIDE.U32 R124, R195, 0x8, R124 ;  /* 0x00000008c37c7825 */ /* 0x001fd200078e007c */
[----:B------:R-:W0:Y:S01]  /*0910*/  @P0 LDC.64 R132, c[0x0][0x438] ;  /* 0x00010e00ff840b82 */ /* 0x000e220000000a00 */
[----:B------:R-:W3:Y:S01]  /*0920*/  LDG.E.64 R124, desc[UR10][R124.64] ;  /* 0x0000000a7c7c7981 */ /* 0x000ee2000c1e1b00 */
[----:B-1----:R-:W-:-:S06]  /*0930*/  IMAD.WIDE.U32 R126, R195, 0x8, R126 ;  /* 0x00000008c37e7825 */ /* 0x002fcc00078e007e */
[----:B------:R-:W4:Y:S01]  /*0940*/  LDG.E.64 R126, desc[UR10][R126.64] ;  /* 0x0000000a7e7e7981 */ /* 0x000f22000c1e1b00 */
[----:B0-----:R-:W-:-:S05]  /*0950*/  @P0 IMAD.WIDE.U32 R132, R195, 0x8, R132 ;  /* 0x00000008c3840825 */ /* 0x001fca00078e0084 */
[----:B------:R-:W5:Y:S01]  /*0960*/  @P0 LDG.E.64 R172, desc[UR10][R132.64] ;  /* 0x0000000a84ac0981 */ /* 0x000f62000c1e1b00 */
[----:B------:R-:W-:-:S13]  /*0970*/  ISETP.NE.AND.EX P6, PT, RZ, UR13, PT, P6 ;  /* 0x0000000dff007c0c */ /* 0x000fda000bfc5360 */
[----:B------:R-:W0:Y:S01]  /*0980*/  @P6 LDC.64 R128, c[0x0][0x3b8] ;  /* 0x0000ee00ff806b82 */ /* 0x000e220000000a00 */
[----:B--2---:R-:W-:-:S05]  /*0990*/  IMAD.WIDE.U32 R130, R195, 0x4, R130 ;  /* 0x00000004c3827825 */ /* 0x004fca00078e0082 */
[----:B------:R-:W5:Y:S01]  /*09a0*/  LDG.E R191, desc[UR10][R130.64] ;  /* 0x0000000a82bf7981 */ /* 0x000f62000c1e1900 */
[----:B0-----:R-:W-:-:S05]  /*09b0*/  @P6 IMAD.WIDE.U32 R128, R195, 0x4, R128 ;  /* 0x00000004c3806825 */ /* 0x001fca00078e0080 */
[----:B------:R0:W5:Y:S01]  /*09c0*/  @P6 LDG.E R192, desc[UR10][R128.64] ;  /* 0x0000000a80c06981 */ /* 0x000162000c1e1900 */
[----:B---3--:R-:W-:Y:S01]  /*09d0*/  IMAD.MOV.U32 R3, RZ, RZ, R124 ;  /* 0x000000ffff037224 */ /* 0x008fe200078e007c */
[----:B------:R-:W-:-:S03]  /*09e0*/  SHF.R.U64 R124, R124, 0x10, R125 ;  /* 0x000000107c7c7819 */ /* 0x000fc6000000127d */
[----:B------:R-:W-:Y:S01]  /*09f0*/  IMAD.U32 R3, R3, 0x10000, RZ ;  /* 0x0001000003037824 */ /* 0x000fe200078e00ff */
[----:B------:R-:W-:Y:S01]  /*0a00*/  SHF.R.U32.HI R138, RZ, 0x10, R125 ;  /* 0x00000010ff8a7819 */ /* 0x000fe2000001167d */
[----:B----4-:R-:W-:Y:S01]  /*0a10*/  IMAD.MOV.U32 R135, RZ, RZ, R126 ;  /* 0x000000ffff877224 */ /* 0x010fe200078e007e */
[--C-:B------:R-:W-:Y:S01]  /*0a20*/  SHF.R.U64 R126, R126, 0x10, R127.reuse ;  /* 0x000000107e7e7819 */ /* 0x100fe2000000127f */
[--C-:B------:R-:W-:Y:S01]  /*0a30*/  IMAD.MOV.U32 R136, RZ, RZ, R127.reuse ;  /* 0x000000ffff887224 */ /* 0x100fe200078e007f */
[----:B------:R-:W-:Y:S01]  /*0a40*/  SHF.R.U32.HI R137, RZ, 0x10, R127 ;  /* 0x00000010ff897819 */ /* 0x000fe2000001167f */
[----:B------:R-:W-:Y:S02]  /*0a50*/  IMAD.MOV.U32 R127, RZ, RZ, R125 ;  /* 0x000000ffff7f7224 */ /* 0x000fe400078e007d */
[----:B------:R-:W-:Y:S02]  /*0a60*/  IMAD.U32 R125, R124, 0x10000, RZ ;  /* 0x000100007c7d7824 */ /* 0x000fe400078e00ff */
[----:B------:R-:W-:Y:S01]  /*0a70*/  FADD.FTZ R124, -R134, R3 ;  /* 0x00000003867c7221 */ /* 0x000fe20000010100 */
[----:B------:R-:W-:-:S02]  /*0a80*/  IMAD.U32 R127, R127, 0x10000, RZ ;  /* 0x000100007f7f7824 */ /* 0x000fc400078e00ff */
[----:B------:R-:W-:Y:S02]  /*0a90*/  IMAD.U32 R135, R135, 0x10000, RZ ;  /* 0x0001000087877824 */ /* 0x000fe400078e00ff */
[C---:B-----5:R-:W-:Y:S01]  /*0aa0*/  FMUL.FTZ R3, R193.reuse, R124 ;  /* 0x0000007cc1037220 */ /* 0x060fe20000410000 */
[----:B------:R-:W-:Y:S01]  /*0ab0*/  FADD.FTZ R124, -R134, R127 ;  /* 0x0000007f867c7221 */ /* 0x000fe20000010100 */
[----:B------:R-:W-:Y:S02]  /*0ac0*/  IMAD.U32 R126, R126, 0x10000, RZ ;  /* 0x000100007e7e7824 */ /* 0x000fe400078e00ff */
[----:B------:R-:W-:Y:S01]  /*0ad0*/  FMUL.FTZ R188, R120, R135 ;  /* 0x0000008778bc7220 */ /* 0x000fe20000410000 */
[----:B------:R-:W-:Y:S01]  /*0ae0*/  FADD.FTZ R190, -R134, R125 ;  /* 0x0000007d86be7221 */ /* 0x000fe20000010100 */
[----:B------:R-:W-:Y:S01]  /*0af0*/  FMUL.FTZ R189, R193, R124 ;  /* 0x0000007cc1bd7220 */ /* 0x000fe20000410000 */
[----:B------:R-:W-:Y:S01]  /*0b00*/  FMUL.FTZ R187, R121, R126 ;  /* 0x0000007e79bb7220 */ /* 0x000fe20000410000 */
[----:B------:R-:W-:Y:S01]  /*0b10*/  FADD.FTZ R124, RZ, R188 ;  /* 0x000000bcff7c7221 */ /* 0x000fe20000010000 */
[----:B0-----:R-:W-:-:S02]  /*0b20*/  IMAD.U32 R129, R136, 0x10000, RZ ;  /* 0x0001000088817824 */ /* 0x001fc400078e00ff */
[----:B------:R-:W-:Y:S01]  /*0b30*/  FMUL.FTZ R190, R193, R190 ;  /* 0x000000bec1be7220 */ /* 0x000fe20000410000 */
[----:B------:R-:W-:Y:S02]  /*0b40*/  IMAD.U32 R131, R138, 0x10000, RZ ;  /* 0x000100008a837824 */ /* 0x000fe400078e00ff */
[----:B------:R-:W-:Y:S01]  /*0b50*/  FFMA.FTZ R125, R3, R188, RZ ;  /* 0x000000bc037d7223 */ /* 0x000fe200000100ff */
[----:B------:R-:W-:Y:S01]  /*0b60*/  FADD.FTZ R127, R124, R187 ;  /* 0x000000bb7c7f7221 */ /* 0x000fe20000010000 */
[----:B------:R-:W-:Y:S02]  /*0b70*/  IMAD.U32 R128, R137, 0x10000, RZ ;  /* 0x0001000089807824 */ /* 0x000fe400078e00ff */
[----:B------:R-:W-:Y:S01]  /*0b80*/  FMUL.FTZ R186, R122, R129 ;  /* 0x000000817aba7220 */ /* 0x000fe20000410000 */
[----:B------:R-:W-:Y:S01]  /*0b90*/  FADD.FTZ R184, -R134, R131 ;  /* 0x0000008386b87221 */ /* 0x000fe20000010100 */
[C---:B------:R-:W-:Y:S01]  /*0ba0*/  FFMA.FTZ R124, R190.reuse, R187, R125 ;  /* 0x000000bbbe7c7223 */ /* 0x040fe2000001007d */
        /* <DEDUP_REMOVED lines=12> */
[----:B------:R-:W-:-:S02]  /*0c70*/  VIADD R135, R195, 0x100 ;  /* 0x00000100c3877836 */ /* 0x000fc40000000000 */
[----:B------:R-:W-:Y:S01]  /*0c80*/  FADD.FTZ R137, R126, R185 ;  /* 0x000000b97e897221 */ /* 0x000fe20000010000 */
[----:B------:R-:W-:-:S07]  /*0c90*/  FFMA.FTZ R136, R184, R185, R124 ;  /* 0x000000b9b8887223 */ /* 0x000fce000001007c */
.L_x_2060:
[----:B---34-:R-:W-:Y:S05]  /*0ca0*/  BSYNC.RECONVERGENT B0 ;  /* 0x0000000000007941 */ /* 0x018fea0003800200 */
.L_x_2059:
        /* <DEDUP_REMOVED lines=21> */
[----:B------:R-:W-:Y:S02]  /*0e00*/  VIADD R135, R135, 0x100 ;  /* 0x0000010087877836 */ /* 0x000fe40000000000 */
[----:B---3--:R-:W-:Y:S01]  /*0e10*/  IMAD.MOV.U32 R138, RZ, RZ, R126 ;  /* 0x000000ffff8a7224 */ /* 0x008fe200078e007e */
[----:B------:R-:W-:Y:S01]  /*0e20*/  SHF.R.U64 R163, R126, 0x10, R127 ;  /* 0x000000107ea37819 */ /* 0x000fe2000000127f */
[----:B----4-:R-:W-:Y:S01]  /*0e30*/  IMAD.MOV.U32 R126, RZ, RZ, R124 ;  /* 0x000000ffff7e7224 */ /* 0x010fe200078e007c */
[--C-:B------:R-:W-:Y:S01]  /*0e40*/  SHF.R.U64 R124, R124, 0x10, R125.reuse ;  /* 0x000000107c7c7819 */ /* 0x100fe2000000127d */
[--C-:B------:R-:W-:Y:S01]  /*0e50*/  IMAD.MOV.U32 R139, RZ, RZ, R125.reuse ;  /* 0x000000ffff8b7224 */ /* 0x100fe200078e007d */
[----:B------:R-:W-:Y:S01]  /*0e60*/  SHF.R.U32.HI R162, RZ, 0x10, R125 ;  /* 0x00000010ffa27819 */ /* 0x000fe2000001167d */
[----:B------:R-:W-:Y:S02]  /*0e70*/  IMAD.U32 R125, R126, 0x10000, RZ ;  /* 0x000100007e7d7824 */ /* 0x000fe400078e00ff */
[----:B0-----:R-:W-:Y:S01]  /*0e80*/  IMAD.U32 R129, R124, 0x10000, RZ ;  /* 0x000100007c817824 */ /* 0x001fe200078e00ff */
[----:B------:R-:W-:Y:S01]  /*0e90*/  SHF.R.U32.HI R161, RZ, 0x10, R127 ;  /* 0x00000010ffa17819 */ /* 0x000fe2000001167f */
[----:B------:R-:W-:Y:S01]  /*0ea0*/  FADD.FTZ R124, -R134, R125 ;  /* 0x0000007d867c7221 */ /* 0x000fe20000010100 */
[----:B------:R-:W-:-:S02]  /*0eb0*/  IMAD.MOV.U32 R160, RZ, RZ, R127 ;  /* 0x000000ffffa07224 */ /* 0x000fc400078e007f */
[----:B------:R-:W-:Y:S02]  /*0ec0*/  IMAD.U32 R139, R139, 0x10000, RZ ;  /* 0x000100008b8b7824 */ /* 0x000fe400078e00ff */
[----:B------:R-:W-:Y:S02]  /*0ed0*/  IMAD.U32 R127, R138, 0x10000, RZ ;  /* 0x000100008a7f7824 */ /* 0x000fe400078e00ff */
[----:B-----5:R-:W-:Y:S01]  /*0ee0*/  FMUL.FTZ R167, R193, R124 ;  /* 0x0000007cc1a77220 */ /* 0x020fe20000410000 */
[----:B------:R-:W-:Y:S01]  /*0ef0*/  FADD.FTZ R124, -R134, R139 ;  /* 0x0000008b867c7221 */ /* 0x000fe20000010100 */
[----:B------:R-:W-:Y:S02]  /*0f00*/  IMAD.U32 R126, R163, 0x10000, RZ ;  /* 0x00010000a37e7824 */ /* 0x000fe400078e00ff */
[----:B------:R-:W-:Y:S01]  /*0f10*/  FMUL.FTZ R164, R116, R127 ;  /* 0x0000007f74a47220 */ /* 0x000fe20000410000 */
[----:B------:R-:W-:Y:S01]  /*0f20*/  FADD.FTZ R166, -R134, R129 ;  /* 0x0000008186a67221 */ /* 0x000fe20000010100 */
[----:B------:R-:W-:Y:S01]  /*0f30*/  FMUL.FTZ R165, R193, R124 ;  /* 0x0000007cc1a57220 */ /* 0x000fe20000410000 */
[----:B------:R-:W-:Y:S01]  /*0f40*/  FMUL.FTZ R163, R117, R126 ;  /* 0x0000007e75a37220 */ /* 0x000fe20000410000 */
[----:B------:R-:W-:Y:S01]  /*0f50*/  FADD.FTZ R124, R137, R164 ;  /* 0x000000a4897c7221 */ /* 0x000fe20000010000 */
[----:B------:R-:W-:-:S02]  /*0f60*/  IMAD.U32 R131, R160, 0x10000, RZ ;  /* 0x00010000a0837824 */ /* 0x000fc400078e00ff */
[----:B------:R-:W-:Y:S01]  /*0f70*/  FMUL.FTZ R166, R193, R166 ;  /* 0x000000a6c1a67220 */ /* 0x000fe20000410000 */
[----:B-1----:R-:W-:Y:S02]  /*0f80*/  IMAD.U32 R133, R162, 0x10000, RZ ;  /* 0x00010000a2857824 */ /* 0x002fe400078e00ff */
[C---:B------:R-:W-:Y:S01]  /*0f90*/  FFMA.FTZ R125, R167.reuse, R164, R136 ;  /* 0x000000a4a77d7223 */ /* 0x040fe20000010088 */
[----:B------:R-:W-:Y:S01]  /*0fa0*/  FADD.FTZ R60, R60, R127 ;  /* 0x0000007f3c3c7221 */ /* 0x000fe20000010000 */
[----:B------:R-:W-:Y:S01]  /*0fb0*/  FFMA.FTZ R88, R167, R127, R88 ;  /* 0x0000007fa7587223 */ /* 0x000fe20000010058 */
        /* <DEDUP_REMOVED lines=17> */
.L_x_2062:
[----:B------:R-:W-:Y:S05]  /*10d0*/  BSYNC.RECONVERGENT B0 ;  /* 0x0000000000007941 */ /* 0x000fea0003800200 */
.L_x_2061:
        /* <DEDUP_REMOVED lines=66> */
.L_x_2064:
[----:B------:R-:W-:Y:S05]  /*1500*/  BSYNC.RECONVERGENT B0 ;  /* 0x0000000000007941 */ /* 0x000fea0003800200 */
.L_x_2063:
        /* <DEDUP_REMOVED lines=66> */
.L_x_2066:
[----:B------:R-:W-:Y:S05]  /*1930*/  BSYNC.RECONVERGENT B0 ;  /* 0x0000000000007941 */ /* 0x000fea0003800200 */
.L_x_2065:
        /* <DEDUP_REMOVED lines=29> */
[----:B0-----:R-:W-:-:S02]  /*1b10*/  IMAD.U32 R35, R30, 0x10000, RZ ;  /* 0x000100001e237824 */ /* 0x001fc400078e00ff */
[C---:B------:R-:W-:Y:S01]  /*1b20*/  FADD.FTZ R30, -R134.reuse, R31 ;  /* 0x0000001f861e7221 */ /* 0x040fe20000010100 */
[----:B------:R-:W-:Y:S02]  /*1b30*/  IMAD.U32 R127, R127, 0x10000, RZ ;  /* 0x000100007f7f7824 */ /* 0x000fe400078e00ff */
[C---:B------:R-:W-:Y:S01]  /*1b40*/  FADD.FTZ R36, -R134.reuse, R35 ;  /* 0x0000002386247221 */ /* 0x040fe20000010100 */
[--C-:B------:R-:W-:Y:S02]  /*1b50*/  IMAD.MOV.U32 R128, RZ, RZ, R33.reuse ;  /* 0x000000ffff807224 */ /* 0x100fe400078e0021 */
[C---:B-----5:R-:W-:Y:S01]  /*1b60*/  FMUL.FTZ R37, R193.reuse, R30 ;  /* 0x0000001ec1257220 */ /* 0x060fe20000410000 */
[----:B------:R-:W-:Y:S01]  /*1b70*/  SHF.R.U32.HI R129, RZ, 0x10, R33 ;  /* 0x00000010ff817819 */ /* 0x000fe20000011621 */
[----:B------:R-:W-:Y:S01]  /*1b80*/  FADD.FTZ R30, -R134, R127 ;  /* 0x0000007f861e7221 */ /* 0x000fe20000010100 */
[----:B------:R-:W-:Y:S02]  /*1b90*/  IMAD.U32 R33, R126, 0x10000, RZ ;  /* 0x000100007e217824 */ /* 0x000fe400078e00ff */
[----:B------:R-:W-:Y:S01]  /*1ba0*/  FMUL.FTZ R36, R193, R36 ;  /* 0x00000024c1247220 */ /* 0x000fe20000410000 */
[----:B------:R-:W-:-:S02]  /*1bb0*/  IMAD.U32 R32, R131, 0x10000, RZ ;  /* 0x0001000083207824 */ /* 0x000fc400078e00ff */
[----:B------:R-:W-:Y:S01]  /*1bc0*/  FMUL.FTZ R35, R193, R30 ;  /* 0x0000001ec1237220 */ /* 0x000fe20000410000 */
[----:B-1----:R-:W-:Y:S02]  /*1bd0*/  IMAD.U32 R125, R128, 0x10000, RZ ;  /* 0x00010000807d7824 */ /* 0x002fe400078e00ff */
[-C--:B------:R-:W-:Y:S01]  /*1be0*/  FMUL.FTZ R34, R104, R33.reuse ;  /* 0x0000002168227220 */ /* 0x080fe20000410000 */
[----:B------:R-:W-:Y:S01]  /*1bf0*/  FADD.FTZ R48, R48, R33 ;  /* 0x0000002130307221 */ /* 0x000fe20000010000 */
[----:B------:R-:W-:Y:S01]  /*1c00*/  FFMA.FTZ R76, R37, R33, R76 ;  /* 0x00000021254c7223 */ /* 0x000fe2000001004c */
[----:B------:R-:W-:Y:S01]  /*1c10*/  FADD.FTZ R49, R49, R32 ;  /* 0x0000002031317221 */ /* 0x000fe20000010000 */
[-C--:B------:R-:W-:Y:S01]  /*1c20*/  FFMA.FTZ R77, R36, R32.reuse, R77 ;  /* 0x00000020244d7223 */ /* 0x080fe2000001004d */
[----:B------:R-:W-:Y:S01]  /*1c30*/  FMUL.FTZ R33, R105, R32 ;  /* 0x0000002069217220 */ /* 0x000fe20000410000 */
[----:B------:R-:W-:Y:S02]  /*1c40*/  IMAD.U32 R31, R130, 0x10000, RZ ;  /* 0x00010000821f7824 */ /* 0x000fe400078e00ff */
[----:B------:R-:W-:Y:S01]  /*1c50*/  FADD.FTZ R50, R50, R125 ;  /* 0x0000007d32327221 */ /* 0x000fe20000010000 */
[-C--:B------:R-:W-:Y:S01]  /*1c60*/  FFMA.FTZ R78, R35, R125.reuse, R78 ;  /* 0x0000007d234e7223 */ /* 0x080fe2000001004e */
[----:B------:R-:W-:Y:S01]  /*1c70*/  FMUL.FTZ R32, R106, R125 ;  /* 0x0000007d6a207220 */ /* 0x000fe20000410000 */
        /* <DEDUP_REMOVED lines=14> */
.L_x_2068:
[----:B------:R-:W-:Y:S05]  /*1d60*/  BSYNC.RECONVERGENT B0 ;  /* 0x0000000000007941 */ /* 0x000fea0003800200 */
.L_x_2067:
        /* <DEDUP_REMOVED lines=19> */
[----:B--2---:R-:W-:-:S05]  /*1ea0*/  IMAD.WIDE.U32 R26, R135, 0x4, R26 ;  /* 0x00000004871a7825 */ /* 0x004fca00078e001a */
[----:B------:R-:W5:Y:S01]  /*1eb0*/  LDG.E R28, desc[UR10][R26.64] ;  /* 0x0000000a1a1c7981 */ /* 0x000f62000c1e1900 */
[----:B-1----:R-:W-:-:S05]  /*1ec0*/  @P0 IMAD.WIDE.U32 R24, R135, 0x4, R24 ;  /* 0x0000000487180825 */ /* 0x002fca00078e0018 */
[----:B------:R1:W5:Y:S01]  /*1ed0*/  @P0 LDG.E R29, desc[UR10][R24.64] ;  /* 0x0000000a181d0981 */ /* 0x000362000c1e1900 */
[----:B------:R-:W-:Y:S02]  /*1ee0*/  VIADD R135, R135, 0x100 ;  /* 0x0000010087877836 */ /* 0x000fe40000000000 */
[----:B---3--:R-:W-:Y:S01]  /*1ef0*/  IMAD.MOV.U32 R126, RZ, RZ, R22 ;  /* 0x000000ffff7e7224 */ /* 0x008fe200078e0016 */
[--C-:B------:R-:W-:Y:S01]  /*1f00*/  SHF.R.U64 R127, R22, 0x10, R23.reuse ;  /* 0x00000010167f7819 */ /* 0x100fe20000001217 */
[----:B0-----:R-:W-:Y:S02]  /*1f10*/  IMAD.MOV.U32 R125, RZ, RZ, R23 ;  /* 0x000000ffff7d7224 */ /* 0x001fe400078e0017 */
[----:B----4-:R-:W-:Y:S01]  /*1f20*/  IMAD.MOV.U32 R22, RZ, RZ, R20 ;  /* 0x000000ffff167224 */ /* 0x010fe200078e0014 */
[--C-:B------:R-:W-:Y:S01]  /*1f30*/  SHF.R.U64 R20, R20, 0x10, R21.reuse ;  /* 0x0000001014147819 */ /* 0x100fe20000001215 */
[--C-:B------:R-:W-:Y:S01]  /*1f40*/  IMAD.MOV.U32 R124, RZ, RZ, R21.reuse ;  /* 0x000000ffff7c7224 */ /* 0x100fe200078e0015 */
[----:B------:R-:W-:Y:S01]  /*1f50*/  SHF.R.U32.HI R129, RZ, 0x10, R21 ;  /* 0x00000010ff817819 */ /* 0x000fe20000011615 */
[----:B------:R-:W-:-:S02]  /*1f60*/  IMAD.U32 R21, R22, 0x10000, RZ ;  /* 0x0001000016157824 */ /* 0x000fc400078e00ff */
[----:B------:R-:W-:Y:S02]  /*1f70*/  IMAD.U32 R22, R127, 0x10000, RZ ;  /* 0x000100007f167824 */ /* 0x000fe400078e00ff */
[----:B-1----:R-:W-:Y:S02]  /*1f80*/  IMAD.U32 R25, R20, 0x10000, RZ ;  /* 0x0001000014197824 */ /* 0x002fe400078e00ff */
[----:B------:R-:W-:Y:S01]  /*1f90*/  FADD.FTZ R20, -R134, R21 ;  /* 0x0000001586147221 */ /* 0x000fe20000010100 */
[----:B------:R-:W-:Y:S01]  /*1fa0*/  IMAD.U32 R127, R125, 0x10000, RZ ;  /* 0x000100007d7f7824 */ /* 0x000fe200078e00ff */
[----:B------:R-:W-:Y:S01]  /*1fb0*/  SHF.R.U32.HI R128, RZ, 0x10, R23 ;  /* 0x00000010ff807819 */ /* 0x000fe20000011617 */
[----:B------:R-:W-:Y:S02]  /*1fc0*/  IMAD.U32 R125, R124, 0x10000, RZ ;  /* 0x000100007c7d7824 */ /* 0x000fe400078e00ff */
[----:B------:R-:W-:Y:S02]  /*1fd0*/  IMAD.U32 R23, R126, 0x10000, RZ ;  /* 0x000100007e177824 */ /* 0x000fe400078e00ff */
[C---:B------:R-:W-:Y:S01]  /*1fe0*/  FADD.FTZ R26, -R134.reuse, R25 ;  /* 0x00000019861a7221 */ /* 0x040fe20000010100 */
[C---:B-----5:R-:W-:Y:S01]  /*1ff0*/  FMUL.FTZ R27, R193.reuse, R20 ;  /* 0x00000014c11b7220 */ /* 0x060fe20000410000 */
[----:B------:R-:W-:Y:S01]  /*2000*/  FADD.FTZ R20, -R134, R125 ;  /* 0x0000007d86147221 */ /* 0x000fe20000010100 */
[----:B------:R-:W-:Y:S01]  /*2010*/  FMUL.FTZ R24, R100, R23 ;  /* 0x0000001764187220 */ /* 0x000fe20000410000 */
[----:B------:R-:W-:Y:S01]  /*2020*/  FMUL.FTZ R26, R193, R26 ;  /* 0x0000001ac11a7220 */ /* 0x000fe20000410000 */
        /* <DEDUP_REMOVED lines=10> */
[-C--:B------:R-:W-:Y:S01]  /*20d0*/  FFMA.FTZ R74, R25, R127.reuse, R74 ;  /* 0x0000007f194a7223 */ /* 0x080fe2000001004a */
[----:B------:R-:W-:Y:S01]  /*20e0*/  FMUL.FTZ R22, R102, R127 ;  /* 0x0000007f66167220 */ /* 0x000fe20000410000 */
        /* <DEDUP_REMOVED lines=12> */
.L_x_2070:
[----:B------:R-:W-:Y:S05]  /*21b0*/  BSYNC.RECONVERGENT B0 ;  /* 0x0000000000007941 */ /* 0x000fea0003800200 */
.L_x_2069:
        /* <DEDUP_REMOVED lines=21> */
[----:B---3--:R-:W-:Y:S01]  /*2310*/  IMAD.MOV.U32 R126, RZ, RZ, R10 ;  /* 0x000000ffff7e7224 */ /* 0x008fe200078e000a */
[--C-:B0-----:R-:W-:Y:S01]  /*2320*/  SHF.R.U64 R125, R10, 0x10, R11.reuse ;  /* 0x000000100a7d7819 */ /* 0x101fe2000000120b */
[--C-:B------:R-:W-:Y:S01]  /*2330*/  IMAD.MOV.U32 R127, RZ, RZ, R11.reuse ;  /* 0x000000ffff7f7224 */ /* 0x100fe200078e000b */
[----:B------:R-:W-:Y:S01]  /*2340*/  SHF.R.U32.HI R10, RZ, 0x10, R11 ;  /* 0x00000010ff0a7819 */ /* 0x000fe2000001160b */
[----:B------:R-:W-:Y:S02]  /*2350*/  IMAD.U32 R11, R126, 0x10000, RZ ;  /* 0x000100007e0b7824 */ /* 0x000fe400078e00ff */
[----:B------:R-:W-:Y:S02]  /*2360*/  IMAD.U32 R125, R125, 0x10000, RZ ;  /* 0x000100007d7d7824 */ /* 0x000fe400078e00ff */
[----:B------:R-:W-:Y:S02]  /*2370*/  IMAD.U32 R127, R127, 0x10000, RZ ;  /* 0x000100007f7f7824 */ /* 0x000fe400078e00ff */
[----:B-1----:R-:W-:-:S02]  /*2380*/  IMAD.U32 R15, R10, 0x10000, RZ ;  /* 0x000100000a0f7824 */ /* 0x002fc400078e00ff */
[----:B------:R-:W-:Y:S01]  /*2390*/  FADD.FTZ R10, -R134, R11 ;  /* 0x0000000b860a7221 */ /* 0x000fe20000010100 */
[----:B----4-:R-:W-:Y:S01]  /*23a0*/  IMAD.MOV.U32 R124, RZ, RZ, R12 ;  /* 0x000000ffff7c7224 */ /* 0x010fe200078e000c */
[----:B------:R-:W-:Y:S01]  /*23b0*/  SHF.R.U64 R129, R12, 0x10, R13 ;  /* 0x000000100c817819 */ /* 0x000fe2000000120d */
[C---:B------:R-:W-:Y:S01]  /*23c0*/  FADD.FTZ R16, -R134.reuse, R125 ;  /* 0x0000007d86107221 */ /* 0x040fe20000010100 */
[C---:B------:R-:W-:Y:S01]  /*23d0*/  FADD.FTZ R12, -R134.reuse, R127 ;  /* 0x0000007f860c7221 */ /* 0x040fe20000010100 */
[----:B------:R-:W-:Y:S01]  /*23e0*/  FADD.FTZ R134, -R134, R15 ;  /* 0x0000000f86867221 */ /* 0x000fe20000010100 */
[----:B------:R-:W-:Y:S02]  /*23f0*/  IMAD.U32 R15, R124, 0x10000, RZ ;  /* 0x000100007c0f7824 */ /* 0x000fe400078e00ff */
[----:B-----5:R-:W-:Y:S01]  /*2400*/  FMUL.FTZ R17, R193, R10 ;  /* 0x0000000ac1117220 */ /* 0x020fe20000410000 */
[----:B------:R-:W-:Y:S02]  /*2410*/  IMAD.U32 R14, R129, 0x10000, RZ ;  /* 0x00010000810e7824 */ /* 0x000fe400078e00ff */
[----:B------:R-:W-:Y:S01]  /*2420*/  FMUL.FTZ R16, R193, R16 ;  /* 0x00000010c1107220 */ /* 0x000fe20000410000 */
[----:B------:R-:W-:Y:S01]  /*2430*/  FADD.FTZ R40, R40, R15 ;  /* 0x0000000f28287221 */ /* 0x000fe20000010000 */
[----:B------:R-:W-:Y:S01]  /*2440*/  FFMA.FTZ R68, R17, R15, R68 ;  /* 0x0000000f11447223 */ /* 0x000fe20000010044 */
[----:B------:R-:W-:-:S02]  /*2450*/  IMAD.MOV.U32 R128, RZ, RZ, R13 ;  /* 0x000000ffff807224 */ /* 0x000fc400078e000d */
[----:B------:R-:W-:Y:S01]  /*2460*/  FMUL.FTZ R15, R96, R15 ;  /* 0x0000000f600f7220 */ /* 0x000fe20000410000 */
[----:B------:R-:W-:Y:S01]  /*2470*/  SHF.R.U32.HI R13, RZ, 0x10, R13 ;  /* 0x00000010ff0d7819 */ /* 0x000fe2000001160d */
[----:B------:R-:W-:Y:S01]  /*2480*/  FADD.FTZ R41, R41, R14 ;  /* 0x0000000e29297221 */ /* 0x000fe20000010000 */
[-C--:B------:R-:W-:Y:S01]  /*2490*/  FFMA.FTZ R69, R16, R14.reuse, R69 ;  /* 0x0000000e10457223 */ /* 0x080fe20000010045 */
[----:B------:R-:W-:Y:S02]  /*24a0*/  IMAD.U32 R125, R128, 0x10000, RZ ;  /* 0x00010000807d7824 */ /* 0x000fe400078e00ff */
[----:B------:R-:W-:Y:S01]  /*24b0*/  FMUL.FTZ R14, R97, R14 ;  /* 0x0000000e610e7220 */ /* 0x000fe20000410000 */
[----:B------:R-:W-:Y:S01]  /*24c0*/  FADD.FTZ R137, R137, R15 ;  /* 0x0000000f89897221 */ /* 0x000fe20000010000 */
[----:B------:R-:W-:Y:S01]  /*24d0*/  FFMA.FTZ R11, R17, R15, R136 ;  /* 0x0000000f110b7223 */ /* 0x000fe20000010088 */
[----:B------:R-:W-:Y:S02]  /*24e0*/  IMAD.U32 R128, R13, 0x10000, RZ ;  /* 0x000100000d807824 */ /* 0x000fe400078e00ff */
[----:B------:R-:W-:Y:S01]  /*24f0*/  FMUL.FTZ R13, R193, R12 ;  /* 0x0000000cc10d7220 */ /* 0x000fe20000410000 */
[-C--:B------:R-:W-:Y:S01]  /*2500*/  FMUL.FTZ R12, R98, R125.reuse ;  /* 0x0000007d620c7220 */ /* 0x080fe20000410000 */
        /* <DEDUP_REMOVED lines=12> */
.L_x_2072:
[----:B------:R-:W-:Y:S05]  /*25d0*/  BSYNC.RECONVERGENT B0 ;  /* 0x0000000000007941 */ /* 0x000fea0003800200 */
.L_x_2071:
        /* <DEDUP_REMOVED lines=32> */
.L_x_2074:
[----:B------:R-:W-:Y:S05]  /*27e0*/  BSYNC.RECONVERGENT B0 ;  /* 0x0000000000007941 */ /* 0x000fea0003800200 */
.L_x_2073:
        /* <DEDUP_REMOVED lines=86> */
.L_x_2079:
        /* <DEDUP_REMOVED lines=35> */
.L_x_2078:
        /* <DEDUP_REMOVED lines=16> */
[----:B------:R-:W-:Y:S01]  /*3080*/  FFMA.FTZ R130, R184, R133, R134 ;  /* 0x00000085b8827223 */ /* 0x000fe20000010086 */
[----:B------:R-:W-:Y:S01]  /*3090*/  FFMA.FTZ R126, R193, R128, R126 ;  /* 0x00000080c17e7223 */ /* 0x000fe2000001007e */
[----:B------:R-:W-:Y:S01]  /*30a0*/  FMUL.FTZ R124, R124, UR14 ;  /* 0x0000000e7c7c7c20 */ /* 0x000fe20008410000 */
[----:B------:R-:W-:Y:S01]  /*30b0*/  FADD.FTZ R127, R186, -R127 ;  /* 0x8000007fba7f7221 */ /* 0x000fe20000010000 */
[----:B------:R-:W-:Y:S01]  /*30c0*/  SHF.R.U32.HI R128, RZ, 0x10, R173 ;  /* 0x00000010ff807819 */ /* 0x000fe200000116ad */
[----:B------:R-:W-:Y:S01]  /*30d0*/  FMUL.FTZ R126, R126, UR14 ;  /* 0x0000000e7e7e7c20 */ /* 0x000fe20008410000 */
[----:B------:R-:W-:Y:S01]  /*30e0*/  FADD.FTZ R130, R185, -R130 ;  /* 0x80000082b9827221 */ /* 0x000fe20000010000 */
[----:B------:R-:W-:-:S02]  /*30f0*/  FSEL R124, R124, RZ, P6 ;  /* 0x000000ff7c7c7208 */ /* 0x000fc40003000000 */
[----:B------:R-:W-:Y:S01]  /*3100*/  LOP3.LUT P6, RZ, R191, 0xff00, RZ, 0xc0, !PT ;  /* 0x0000ff00bfff7812 */ /* 0x000fe200078cc0ff */
[----:B------:R-:W-:-:S03]  /*3110*/  IMAD.U32 R128, R128, 0x10000, RZ ;  /* 0x0001000080807824 */ /* 0x000fc600078e00ff */
[----:B------:R-:W-:Y:S01]  /*3120*/  FSEL R125, R126, RZ, P6 ;  /* 0x000000ff7e7d7208 */ /* 0x000fe20003000000 */
[----:B------:R-:W-:Y:S01]  /*3130*/  IMAD.MOV.U32 R126, RZ, RZ, R173 ;  /* 0x000000ffff7e7224 */ /* 0x000fe200078e00ad */
[----:B------:R-:W-:Y:S01]  /*3140*/  LOP3.LUT P6, RZ, R191, 0xff0000, RZ, 0xc0, !PT ;  /* 0x00ff0000bfff7812 */ /* 0x000fe200078cc0ff */
[----:B------:R-:W-:Y:S01]  /*3150*/  FFMA.FTZ R128, R193, R130, R128 ;  /* 0x00000082c1807223 */ /* 0x000fe20000010080 */
[----:B------:R-:W-:Y:S01]  /*3160*/  F2FP.BF16.F32.PACK_AB R125, R125, R124 ;  /* 0x0000007c7d7d723e */ /* 0x000fe200000010ff */
[----:B------:R-:W-:Y:S02]  /*3170*/  IMAD.U32 R126, R126, 0x10000, RZ ;  /* 0x000100007e7e7824 */ /* 0x000fe400078e00ff */
[----:B------:R-:W-:Y:S01]  /*3180*/  FMUL.FTZ R128, R128, UR14 ;  /* 0x0000000e80807c20 */ /* 0x000fe20008410000 */
        /* <DEDUP_REMOVED lines=10> */
.L_x_2081:
[----:B------:R-:W-:Y:S02]  /*3230*/  IMAD.MOV.U32 R6, RZ, RZ, R172 ;  /* 0x000000ffff067224 */ /* 0x000fe400078e00ac */
[-CC-:B------:R-:W-:Y:S01]  /*3240*/  FFMA.FTZ R7, R3, R133.reuse, R134.reuse ;  /* 0x0000008503077223 */ /* 0x180fe20000010086 */
[----:B------:R-:W-:Y:S01]  /*3250*/  SHF.R.U64 R9, R172, 0x10, R173 ;  /* 0x00000010ac097819 */ /* 0x000fe200000012ad */
[-C--:B------:R-:W-:Y:S01]  /*3260*/  FFMA.FTZ R125, R189, R133.reuse, R134 ;  /* 0x00000085bd7d7223 */ /* 0x080fe20000010086 */
[----:B------:R-:W-:Y:S02]  /*3270*/  IMAD.U32 R8, R6, 0x10000, RZ ;  /* 0x0001000006087824 */ /* 0x000fe400078e00ff */
[----:B------:R-:W-:Y:S01]  /*3280*/  FADD.FTZ R6, R188, -R7 ;  /* 0x80000007bc067221 */ /* 0x000fe20000010000 */
[----:B------:R-:W-:Y:S01]  /*3290*/  LOP3.LUT P6, RZ, R191, 0xff, RZ, 0xc0, !PT ;  /* 0x000000ffbfff7812 */ /* 0x000fe200078cc0ff */
[----:B------:R-:W-:Y:S01]  /*32a0*/  IMAD.U32 R124, R9, 0x10000, RZ ;  /* 0x00010000097c7824 */ /* 0x000fe200078e00ff */
[----:B------:R-:W-:Y:S01]  /*32b0*/  SHF.R.U32.HI R127, RZ, 0x10, R173 ;  /* 0x00000010ff7f7819 */ /* 0x000fe200000116ad */
[----:B-----5:R-:W-:Y:S01]  /*32c0*/  FFMA.FTZ R6, R193, R6, R8 ;  /* 0x00000006c1067223 */ /* 0x020fe20000010008 */
[----:B------:R-:W-:-:S03]  /*32d0*/  FFMA.FTZ R8, R190, R133, R134 ;  /* 0x00000085be087223 */ /* 0x000fc60000010086 */
[----:B------:R-:W-:Y:S01]  /*32e0*/  FMUL.FTZ R7, R6, UR14 ;  /* 0x0000000e06077c20 */ /* 0x000fe20008410000 */
[----:B------:R-:W-:Y:S01]  /*32f0*/  FADD.FTZ R8, R187, -R8 ;  /* 0x80000008bb087221 */ /* 0x000fe20000010000 */
[----:B------:R-:W-:-:S03]  /*3300*/  IMAD.U32 R128, R127, 0x10000, RZ ;  /* 0x000100007f807824 */ /* 0x000fc600078e00ff */
[----:B------:R-:W-:Y:S01]  /*3310*/  FFMA.FTZ R8, R193, R8, R124 ;  /* 0x00000008c1087223 */ /* 0x000fe2000001007c */
[----:B------:R-:W-:Y:S01]  /*3320*/  IMAD.MOV.U32 R124, RZ, RZ, R173 ;  /* 0x000000ffff7c7224 */ /* 0x000fe200078e00ad */
[----:B------:R-:W-:Y:S02]  /*3330*/  FSEL R7, R7, RZ, P6 ;  /* 0x000000ff07077208 */ /* 0x000fe40003000000 */
[----:B------:R-:W-:Y:S01]  /*3340*/  FMUL.FTZ R9, R8, UR14 ;  /* 0x0000000e08097c20 */ /* 0x000fe20008410000 */
[----:B------:R-:W-:Y:S02]  /*3350*/  IMAD.U32 R126, R124, 0x10000, RZ ;  /* 0x000100007c7e7824 */ /* 0x000fe400078e00ff */
[----:B------:R-:W-:Y:S01]  /*3360*/  FADD.FTZ R124, R186, -R125 ;  /* 0x8000007dba7c7221 */ /* 0x000fe20000010000 */
[----:B------:R-:W-:Y:S02]  /*3370*/  LOP3.LUT P6, RZ, R191, 0xff00, RZ, 0xc0, !PT ;  /* 0x0000ff00bfff7812 */ /* 0x000fe400078cc0ff */
[----:B------:R-:W-:Y:S01]  /*3380*/  F2FP.BF16.F32.PACK_AB R7, R7, R6 ;  /* 0x000000060707723e */ /* 0x000fe200000010ff */
[----:B------:R-:W-:Y:S01]  /*3390*/  FFMA.FTZ R124, R193, R124, R126 ;  /* 0x0000007cc17c7223 */ /* 0x000fe2000001007e */
[----:B------:R-:W-:Y:S01]  /*33a0*/  FFMA.FTZ R126, R184, R133, R134 ;  /* 0x00000085b87e7223 */ /* 0x000fe20000010086 */
[----:B------:R-:W-:-:S02]  /*33b0*/  FSEL R9, R9, RZ, P6 ;  /* 0x000000ff09097208 */ /* 0x000fc40003000000 */
[----:B------:R-:W-:Y:S01]  /*33c0*/  FMUL.FTZ R125, R124, UR14 ;  /* 0x0000000e7c7d7c20 */ /* 0x000fe20008410000 */
[----:B------:R-:W-:Y:S01]  /*33d0*/  FADD.FTZ R126, R185, -R126 ;  /* 0x8000007eb97e7221 */ /* 0x000fe20000010000 */
[----:B------:R-:W-:Y:S02]  /*33e0*/  LOP3.LUT P6, RZ, R191, 0xff0000, RZ, 0xc0, !PT ;  /* 0x00ff0000bfff7812 */ /* 0x000fe400078cc0ff */
[----:B------:R-:W-:Y:S01]  /*33f0*/  F2FP.BF16.F32.PACK_AB R8, R9, R8 ;  /* 0x000000080908723e */ /* 0x000fe200000010ff */
[----:B------:R-:W-:Y:S01]  /*3400*/  FFMA.FTZ R126, R193, R126, R128 ;  /* 0x0000007ec17e7223 */ /* 0x000fe20000010080 */
[----:B------:R-:W-:Y:S02]  /*3410*/  FSEL R125, R125, RZ, P6 ;  /* 0x000000ff7d7d7208 */ /* 0x000fe40003000000 */
[----:B------:R-:W-:Y:S01]  /*3420*/  ISETP.GE.U32.AND P6, PT, R191, 0x1000000, PT ;  /* 0x01000000bf00780c */ /* 0x000fe20003fc6070 */
[----:B------:R-:W-:Y:S01]  /*3430*/  FMUL.FTZ R127, R126, UR14 ;  /* 0x0000000e7e7f7c20 */ /* 0x000fe20008410000 */
[----:B------:R-:W-:-:S02]  /*3440*/  F2FP.BF16.F32.PACK_AB R125, R125, R124 ;  /* 0x0000007c7d7d723e */ /* 0x000fc400000010ff */
[----:B------:R-:W-:Y:S02]  /*3450*/  PRMT R129, R7, 0x7632, R129 ;  /* 0x0000763207817816 */ /* 0x000fe40000000081 */
[----:B------:R-:W-:Y:S02]  /*3460*/  FSEL R127, R127, RZ, P6 ;  /* 0x000000ff7f7f7208 */ /* 0x000fe40003000000 */
[----:B------:R-:W-:Y:S02]  /*3470*/  PRMT R9, R7, 0x7610, R9 ;  /* 0x0000761007097816 */ /* 0x000fe40000000009 */
[----:B------:R-:W-:Y:S02]  /*3480*/  F2FP.BF16.F32.PACK_AB R6, R127, R126 ;  /* 0x0000007e7f06723e */ /* 0x000fe400000010ff */
[----:B------:R-:W-:Y:S02]  /*3490*/  PRMT R124, R8, 0x7632, R124 ;  /* 0x00007632087c7816 */ /* 0x000fe4000000007c */
[----:B------:R-:W-:-:S02]  /*34a0*/  PRMT R126, R125, 0x7632, R126 ;  /* 0x000076327d7e7816 */ /* 0x000fc4000000007e */
[----:B------:R-:W-:Y:S02]  /*34b0*/  PRMT R7, R125, 0x7610, R7 ;  /* 0x000076107d077816 */ /* 0x000fe40000000007 */
[----:B------:R-:W-:Y:S01]  /*34c0*/  PRMT R127, R6, 0x7632, R127 ;  /* 0x00007632067f7816 */ /* 0x000fe2000000007f */
[----:B------:R-:W-:Y:S06]  /*34d0*/  BRA `(.L_x_2080) ;  /* 0x0000000c00607947 */ /* 0x000fec0003800000 */
.L_x_2077:
        /* <DEDUP_REMOVED lines=11> */
[-C--:B------:R-:W-:Y:S01]  /*3590*/  FFMA.FTZ R125, R3, R133.reuse, R134 ;  /* 0x00000085037d7223 */ /* 0x080fe20000010086 */
[----:B------:R-:W-:Y:S01]  /*35a0*/  FADD.FTZ R0, R187, -R0 ;  /* 0x80000000bb007221 */ /* 0x000fe20000010000 */
[----:B------:R-:W-:-:S03]  /*35b0*/  FFMA.FTZ R4, R184, R133, R134 ;  /* 0x00000085b8047223 */ /* 0x000fc60000010086 */
[----:B-----5:R-:W-:Y:S01]  /*35c0*/  FMUL.FTZ R0, R193, R0 ;  /* 0x00000000c1007220 */ /* 0x020fe20000410000 */
[----:B------:R-:W-:-:S03]  /*35d0*/  FADD.FTZ R4, R185, -R4 ;  /* 0x80000004b9047221 */ /* 0x000fc60000010000 */
[----:B------:R-:W-:Y:S01]  /*35e0*/  FMUL.FTZ R0, R0, UR14 ;  /* 0x0000000e00007c20 */ /* 0x000fe20008410000 */
[----:B------:R-:W-:-:S04]  /*35f0*/  FMUL.FTZ R4, R193, R4 ;  /* 0x00000004c1047220 */ /* 0x000fc80000410000 */
        /* <DEDUP_REMOVED lines=34> */
.L_x_2083:
        /* <DEDUP_REMOVED lines=50> */
.L_x_2082:
        /* <DEDUP_REMOVED lines=9> */
[----:B------:R-:W-:Y:S01]  /*3bd0*/  FFMA.FTZ R125, R3, R133, R134 ;  /* 0x00000085037d7223 */ /* 0x000fe20000010086 */
[----:B------:R-:W-:Y:S02]  /*3be0*/  IMAD.U32 R2, R2, 0x10000, RZ ;  /* 0x0001000002027824 */ /* 0x000fe400078e00ff */
[----:B------:R-:W-:Y:S01]  /*3bf0*/  FADD.FTZ R0, R187, -R0 ;  /* 0x80000000bb007221 */ /* 0x000fe20000010000 */
[----:B------:R-:W-:-:S03]  /*3c00*/  SHF.R.U32.HI R124, RZ, 0x10, R173 ;  /* 0x00000010ff7c7819 */ /* 0x000fc600000116ad */
[----:B-----5:R-:W-:Y:S02]  /*3c10*/  FFMA.FTZ R0, R193, R0, R2 ;  /* 0x00000000c1007223 */ /* 0x020fe40000010002 */
[----:B------:R-:W-:Y:S02]  /*3c20*/  IMAD.U32 R124, R124, 0x10000, RZ ;  /* 0x000100007c7c7824 */ /* 0x000fe400078e00ff */
        /* <DEDUP_REMOVED lines=42> */
.L_x_2084:
[----:B------:R-:W-:Y:S02]  /*3ed0*/  IMAD.MOV.U32 R0, RZ, RZ, R173 ;  /* 0x000000ffff007224 */ /* 0x000fe400078e00ad */
[-CC-:B------:R-:W-:Y:S01]  /*3ee0*/  FFMA.FTZ R5, R189, R133.reuse, R134.reuse ;  /* 0x00000085bd057223 */ /* 0x180fe20000010086 */
[----:B------:R-:W-:Y:S01]  /*3ef0*/  LOP3.LUT P6, RZ, R191, 0xff0000, RZ, 0xc0, !PT ;  /* 0x00ff0000bfff7812 */ /* 0x000fe200078cc0ff */
[-CC-:B------:R-:W-:Y:S01]  /*3f00*/  FFMA.FTZ R4, R190, R133.reuse, R134.reuse ;  /* 0x00000085be047223 */ /* 0x180fe20000010086 */
[----:B------:R-:W-:Y:S02]  /*3f10*/  IMAD.U32 R2, R0, 0x10000, RZ ;  /* 0x0001000000027824 */ /* 0x000fe400078e00ff */
[----:B------:R-:W-:Y:S01]  /*3f20*/  FADD.FTZ R0, R186, -R5 ;  /* 0x80000005ba007221 */ /* 0x000fe20000010000 */
[----:B------:R-:W-:Y:S01]  /*3f30*/  FFMA.FTZ R5, R3, R133, R134 ;  /* 0x0000008503057223 */ /* 0x000fe20000010086 */
[--C-:B------:R-:W-:Y:S01]  /*3f40*/  SHF.R.U64 R6, R172, 0x10, R173.reuse ;  /* 0x00000010ac067819 */ /* 0x100fe200000012ad */
[----:B------:R-:W-:Y:S01]  /*3f50*/  FADD.FTZ R4, R187, -R4 ;  /* 0x80000004bb047221 */ /* 0x000fe20000010000 */
[----:B-----5:R-:W-:Y:S01]  /*3f60*/  FFMA.FTZ R124, R193, R0, R2 ;  /* 0x00000000c17c7223 */ /* 0x020fe20000010002 */
[----:B------:R-:W-:-:S02]  /*3f70*/  SHF.R.U32.HI R2, RZ, 0x10, R173 ;  /* 0x00000010ff027819 */ /* 0x000fc400000116ad */
[----:B------:R-:W-:Y:S02]  /*3f80*/  IMAD.U32 R6, R6, 0x10000, RZ ;  /* 0x0001000006067824 */ /* 0x000fe400078e00ff */
[----:B------:R-:W-:Y:S01]  /*3f90*/  FMUL.FTZ R0, R124, UR14 ;  /* 0x0000000e7c007c20 */ /* 0x000fe20008410000 */
[----:B------:R-:W-:Y:S02]  /*3fa0*/  IMAD.U32 R2, R2, 0x10000, RZ ;  /* 0x0001000002027824 */ /* 0x000fe400078e00ff */
[----:B------:R-:W-:Y:S02]  /*3fb0*/  FFMA.FTZ R7, R193, R4, R6 ;  /* 0x00000004c1077223 */ /* 0x000fe40000010006 */
[----:B------:R-:W-:Y:S02]  /*3fc0*/  FSEL R127, R0, RZ, P6 ;  /* 0x000000ff007f7208 */ /* 0x000fe40003000000 */
[----:B------:R-:W-:Y:S01]  /*3fd0*/  LOP3.LUT P6, RZ, R192, 0xff0000, RZ, 0xc0, !PT ;  /* 0x00ff0000c0ff7812 */ /* 0x000fe200078cc0ff */
[----:B------:R-:W-:Y:S01]  /*3fe0*/  FMUL.FTZ R4, R7, UR14 ;  /* 0x0000000e07047c20 */ /* 0x000fe20008410000 */
[----:B------:R-:W-:-:S02]  /*3ff0*/  F2FP.BF16.F32.PACK_AB R127, R127, R124 ;  /* 0x0000007c7f7f723e */ /* 0x000fc400000010ff */
        /* <DEDUP_REMOVED lines=38> */
.L_x_2080:
        /* <DEDUP_REMOVED lines=18> */
.L_x_2085:
        /* <DEDUP_REMOVED lines=12> */
.L_x_2086:
[----:B------:R-:W-:-:S07]  /*4440*/  VIADD R195, R195, 0x100 ;  /* 0x00000100c3c37836 */ /* 0x000fce0000000000 */
.L_x_2076:
[----:B------:R-:W-:Y:S05]  /*4450*/  BSYNC.RECONVERGENT B0 ;  /* 0x0000000000007941 */ /* 0x000fea0003800200 */
.L_x_2075:
        /* <DEDUP_REMOVED lines=20> */
[----:B01---5:R-:W-:Y:S01]  /*45a0*/  FFMA.FTZ R124, R193, R0, R2 ;  /* 0x00000000c17c7223 */ /* 0x023fe20000010002 */
[----:B------:R-:W-:-:S02]  /*45b0*/  SHF.R.U32.HI R2, RZ, 0x10, R171 ;  /* 0x00000010ff027819 */ /* 0x000fc400000116ab */
[----:B------:R-:W-:Y:S02]  /*45c0*/  IMAD.U32 R6, R6, 0x10000, RZ ;  /* 0x0001000006067824 */ /* 0x000fe400078e00ff */
[----:B------:R-:W-:Y:S01]  /*45d0*/  FMUL.FTZ R0, R124, UR14 ;  /* 0x0000000e7c007c20 */ /* 0x000fe20008410000 */
[----:B------:R-:W-:Y:S02]  /*45e0*/  IMAD.U32 R2, R2, 0x10000, RZ ;  /* 0x0001000002027824 */ /* 0x000fe400078e00ff */
[----:B------:R-:W-:Y:S02]  /*45f0*/  FFMA.FTZ R7, R193, R4, R6 ;  /* 0x00000004c1077223 */ /* 0x000fe40000010006 */
[----:B------:R-:W-:Y:S02]  /*4600*/  FSEL R127, R0, RZ, P6 ;  /* 0x000000ff007f7208 */ /* 0x000fe40003000000 */
[----:B------:R-:W-:Y:S01]  /*4610*/  LOP3.LUT P6, RZ, R169, 0xff0000, RZ, 0xc0, !PT ;  /* 0x00ff0000a9ff7812 */ /* 0x000fe200078cc0ff */
[----:B------:R-:W-:-:S03]  /*4620*/  FMUL.FTZ R4, R7, UR14 ;  /* 0x0000000e07047c20 */ /* 0x000fc60008410000 */
[----:B------:R-:W-:Y:S01]  /*4630*/  FSEL R126, R0, RZ, P6 ;  /* 0x000000ff007e7208 */ /* 0x000fe20003000000 */
[----:B------:R-:W-:Y:S01]  /*4640*/  FFMA.FTZ R0, R160, R133, R134 ;  /* 0x00000085a0007223 */ /* 0x000fe20000010086 */
[----:B------:R-:W-:-:S03]  /*4650*/  ISETP.GE.U32.AND P6, PT, R168, 0x1000000, PT ;  /* 0x01000000a800780c */ /* 0x000fc60003fc6070 */
[----:B------:R-:W-:-:S04]  /*4660*/  FADD.FTZ R0, R161, -R0 ;  /* 0x80000000a1007221 */ /* 0x000fc80000010000 */
[----:B------:R-:W-:-:S04]  /*4670*/  FFMA.FTZ R131, R193, R0, R2 ;  /* 0x00000000c1837223 */ /* 0x000fc80000010002 */
[C---:B------:R-:W-:Y:S01]  /*4680*/  FMUL.FTZ R0, R131.reuse, UR14 ;  /* 0x0000000e83007c20 */ /* 0x040fe20008410000 */
[----:B------:R-:W-:-:S04]  /*4690*/  F2FP.BF16.F32.PACK_AB R126, R131, R126 ;  /* 0x0000007e837e723e */ /* 0x000fc800000010ff */
[----:B------:R-:W-:Y:S02]  /*46a0*/  FSEL R128, R0, RZ, P6 ;  /* 0x000000ff00807208 */ /* 0x000fe40003000000 */
[----:B------:R-:W-:-:S04]  /*46b0*/  ISETP.GE.U32.AND P6, PT, R169, 0x1000000, PT ;  /* 0x01000000a900780c */ /* 0x000fc80003fc6070 */
        /* <DEDUP_REMOVED lines=31> */
.L_x_2091:
[--C-:B------:R-:W-:Y:S01]  /*48b0*/  SHF.R.U64 R2, R170, 0x10, R171.reuse ;  /* 0x00000010aa027819 */ /* 0x100fe200000012ab */
[-CC-:B------:R-:W-:Y:S01]  /*48c0*/  FFMA.FTZ R0, R166, R133.reuse, R134.reuse ;  /* 0x00000085a6007223 */ /* 0x180fe20000010086 */
[----:B------:R-:W-:Y:S01]  /*48d0*/  LOP3.LUT P6, RZ, R168, 0xff00, RZ, 0xc0, !PT ;  /* 0x0000ff00a8ff7812 */ /* 0x000fe200078cc0ff */
[----:B------:R-:W-:Y:S01]  /*48e0*/  FFMA.FTZ R5, R165, R133, R134 ;  /* 0x00000085a5057223 */ /* 0x000fe20000010086 */
[----:B-1----:R-:W-:Y:S01]  /*48f0*/  SHF.R.U32.HI R126, RZ, 0x10, R171 ;  /* 0x00000010ff7e7819 */ /* 0x002fe200000116ab */
[----:B------:R-:W-:Y:S02]  /*4900*/  IMAD.U32 R2, R2, 0x10000, RZ ;  /* 0x0001000002027824 */ /* 0x000fe400078e00ff */
[----:B------:R-:W-:Y:S02]  /*4910*/  FADD.FTZ R0, R163, -R0 ;  /* 0x80000000a3007221 */ /* 0x000fe40000010000 */
        /* <DEDUP_REMOVED lines=10> */
[----:B------:R-:W-:Y:S01]  /*49c0*/  FADD.FTZ R0, R162, -R5 ;  /* 0x80000005a2007221 */ /* 0x000fe20000010000 */
[----:B------:R-:W-:-:S03]  /*49d0*/  FFMA.FTZ R5, R167, R133, R134 ;  /* 0x00000085a7057223 */ /* 0x000fc60000010086 */
        /* <DEDUP_REMOVED lines=33> */
.L_x_2090:
[----:B------:R-:W-:-:S04]  /*4bf0*/  UISETP.NE.U32.AND UP2, UPT, UR6, URZ, UPT ;  /* 0x000000ff0600728c */ /* 0x000fc8000bf45070 */
[----:B------:R-:W-:-:S09]  /*4c00*/  UISETP.NE.AND.EX UP2, UPT, UR7, URZ, UPT, UP2 ;  /* 0x000000ff0700728c */ /* 0x000fd2000bf45320 */
[----:B------:R-:W-:Y:S05]  /*4c10*/  BRA.U !UP2, `(.L_x_2093) ;  /* 0x000000010ac87547 */ /* 0x000fea000b800000 */
[-CC-:B------:R-:W-:Y:S01]  /*4c20*/  FFMA.FTZ R5, R165, R133.reuse, R134.reuse ;  /* 0x00000085a5057223 */ /* 0x180fe20000010086 */
[----:B------:R-:W-:Y:S01]  /*4c30*/  LOP3.LUT P6, RZ, R168, 0xff0000, RZ, 0xc0, !PT ;  /* 0x00ff0000a8ff7812 */ /* 0x000fe200078cc0ff */
[-CC-:B------:R-:W-:Y:S02]  /*4c40*/  FFMA.FTZ R4, R166, R133.reuse, R134.reuse ;  /* 0x00000085a6047223 */ /* 0x180fe40000010086 */
[----:B01----:R-:W-:Y:S01]  /*4c50*/  FADD.FTZ R124, R162, -R5 ;  /* 0x80000005a27c7221 */ /* 0x003fe20000010000 */
[----:B------:R-:W-:Y:S01]  /*4c60*/  FFMA.FTZ R5, R167, R133, R134 ;  /* 0x00000085a7057223 */ /* 0x000fe20000010086 */
        /* <DEDUP_REMOVED lines=17> */
[----:B------:R-:W-:Y:S01]  /*4d80*/  FADD.FTZ R0, R164, -R5 ;  /* 0x80000005a4007221 */ /* 0x000fe20000010000 */
[----:B------:R-:W-:Y:S02]  /*4d90*/  LOP3.LUT P6, RZ, R168, 0xff, RZ, 0xc0, !PT ;  /* 0x000000ffa8ff7812 */ /* 0x000fe400078cc0ff */
[----:B------:R-:W-:Y:S01]  /*4da0*/  F2FP.BF16.F32.PACK_AB R137, R137, R128 ;  /* 0x000000808989723e */ /* 0x000fe200000010ff */
[----:B------:R-:W-:-:S03]  /*4db0*/  FMUL.FTZ R0, R193, R0 ;  /* 0x00000000c1007220 */ /* 0x000fc60000410000 */
[----:B------:R-:W-:Y:S01]  /*4dc0*/  PRMT R131, R137, 0x7610, R131 ;  /* 0x0000761089837816 */ /* 0x000fe20000000083 */
        /* <DEDUP_REMOVED lines=23> */
.L_x_2093:
[-CC-:B------:R-:W-:Y:S01]  /*4f40*/  FFMA.FTZ R0, R166, R133.reuse, R134.reuse ;  /* 0x00000085a6007223 */ /* 0x180fe20000010086 */
[----:B------:R-:W-:Y:S01]  /*4f50*/  LOP3.LUT P6, RZ, R168, 0xff00, RZ, 0xc0, !PT ;  /* 0x0000ff00a8ff7812 */ /* 0x000fe200078cc0ff */
[----:B------:R-:W-:Y:S02]  /*4f60*/  FFMA.FTZ R5, R165, R133, R134 ;  /* 0x00000085a5057223 */ /* 0x000fe40000010086 */
[----:B------:R-:W-:-:S04]  /*4f70*/  FADD.FTZ R0, R163, -R0 ;  /* 0x80000000a3007221 */ /* 0x000fc80000010000 */
[----:B-----5:R-:W-:-:S04]  /*4f80*/  FMUL.FTZ R0, R193, R0 ;  /* 0x00000000c1007220 */ /* 0x020fc80000410000 */
[----:B------:R-:W-:-:S05]  /*4f90*/  FMUL.FTZ R0, R0, UR14 ;  /* 0x0000000e00007c20 */ /* 0x000fca0008410000 */
[----:B------:R-:W-:Y:S02]  /*4fa0*/  FSEL R4, R0, RZ, P6 ;  /* 0x000000ff00047208 */ /* 0x000fe40003000000 */
[----:B------:R-:W-:-:S04]  /*4fb0*/  LOP3.LUT P6, RZ, R169, 0xff00, RZ, 0xc0, !PT ;  /* 0x0000ff00a9ff7812 */ /* 0x000fc800078cc0ff */
[----:B01----:R-:W-:Y:S01]  /*4fc0*/  FSEL R125, R0, RZ, P6 ;  /* 0x000000ff007d7208 */ /* 0x003fe20003000000 */
[----:B------:R-:W-:Y:S01]  /*4fd0*/  FADD.FTZ R0, R162, -R5 ;  /* 0x80000005a2007221 */ /* 0x000fe20000010000 */
[----:B------:R-:W-:Y:S01]  /*4fe0*/  LOP3.LUT P6, RZ, R168, 0xff0000, RZ, 0xc0, !PT ;  /* 0x00ff0000a8ff7812 */ /* 0x000fe200078cc0ff */
[----:B------:R-:W-:Y:S01]  /*4ff0*/  FFMA.FTZ R5, R167, R133, R134 ;  /* 0x00000085a7057223 */ /* 0x000fe20000010086 */
[----:B------:R-:W-:Y:S01]  /*5000*/  F2FP.BF16.F32.PACK_AB R125, R125, R4 ;  /* 0x000000047d7d723e */ /* 0x000fe200000010ff */
        /* <DEDUP_REMOVED lines=8> */
[----:B------:R-:W-:Y:S01]  /*5090*/  FMUL.FTZ R0, R193, R0 ;  /* 0x00000000c1007220 */ /* 0x000fe20000410000 */
[----:B------:R-:W-:Y:S02]  /*50a0*/  PRMT R127, R125, 0x7610, R127 ;  /* 0x000076107d7f7816 */ /* 0x000fe4000000007f */
[----:B------:R-:W-:Y:S01]  /*50b0*/  PRMT R128, R124, 0x7610, R128 ;  /* 0x000076107c807816 */ /* 0x000fe20000000080 */
        /* <DEDUP_REMOVED lines=20> */
.L_x_2089:
        /* <DEDUP_REMOVED lines=8> */
[----:B------:R-:W-:Y:S01]  /*5280*/  SHF.R.U64 R9, R170, 0x10, R171 ;  /* 0x00000010aa097819 */ /* 0x000fe200000012ab */
[-C--:B01----:R-:W-:Y:S01]  /*5290*/  FFMA.FTZ R125, R165, R133.reuse, R134 ;  /* 0x00000085a57d7223 */ /* 0x083fe20000010086 */
        /* <DEDUP_REMOVED lines=23> */
[C---:B------:R-:W-:Y:S02]  /*5410*/  LOP3.LUT P6, RZ, R168.reuse, 0xff0000, RZ, 0xc0, !PT ;  /* 0x00ff0000a8ff7812 */ /* 0x040fe400078cc0ff */
        /* <DEDUP_REMOVED lines=15> */
.L_x_2095:
[----:B01----:R-:W-:Y:S02]  /*5510*/  IMAD.MOV.U32 R124, RZ, RZ, R170 ;  /* 0x000000ffff7c7224 */ /* 0x003fe400078e00aa */
[-CC-:B------:R-:W-:Y:S01]  /*5520*/  FFMA.FTZ R125, R167, R133.reuse, R134.reuse ;  /* 0x00000085a77d7223 */ /* 0x180fe20000010086 */
[----:B------:R-:W-:Y:S01]  /*5530*/  LOP3.LUT P6, RZ, R168, 0xff, RZ, 0xc0, !PT ;  /* 0x000000ffa8ff7812 */ /* 0x000fe200078cc0ff */
[----:B------:R-:W-:Y:S01]  /*5540*/  FFMA.FTZ R127, R165, R133, R134 ;  /* 0x00000085a57f7223 */ /* 0x000fe20000010086 */
[----:B------:R-:W-:Y:S02]  /*5550*/  IMAD.U32 R126, R124, 0x10000, RZ ;  /* 0x000100007c7e7824 */ /* 0x000fe400078e00ff */
[----:B------:R-:W-:Y:S01]  /*5560*/  FADD.FTZ R124, R164, -R125 ;  /* 0x8000007da47c7221 */ /* 0x000fe20000010000 */
[----:B------:R-:W-:-:S03]  /*5570*/  SHF.R.U64 R125, R170, 0x10, R171 ;  /* 0x00000010aa7d7819 */ /* 0x000fc600000012ab */
[----:B-----5:R-:W-:Y:S01]  /*5580*/  FFMA.FTZ R124, R193, R124, R126 ;  /* 0x0000007cc17c7223 */ /* 0x020fe2000001007e */
[----:B------:R-:W-:Y:S01]  /*5590*/  FFMA.FTZ R126, R166, R133, R134 ;  /* 0x00000085a67e7223 */ /* 0x000fe20000010086 */
[----:B------:R-:W-:Y:S02]  /*55a0*/  IMAD.U32 R128, R125, 0x10000, RZ ;  /* 0x000100007d807824 */ /* 0x000fe400078e00ff */
        /* <DEDUP_REMOVED lines=29> */
.L_x_2094:
        /* <DEDUP_REMOVED lines=38> */
.L_x_2096:
        /* <DEDUP_REMOVED lines=30> */
.L_x_2092:
        /* <DEDUP_REMOVED lines=16> */
.L_x_2097:
        /* <DEDUP_REMOVED lines=10> */
.L_x_2098:
[----:B------:R-:W-:-:S07]  /*5d60*/  VIADD R195, R195, 0x100 ;  /* 0x00000100c3c37836 */ /* 0x000fce0000000000 */
.L_x_2088:
[----:B------:R-:W-:Y:S05]  /*5d70*/  BSYNC.RECONVERGENT B0 ;  /* 0x0000000000007941 */ /* 0x000fea0003800200 */
.L_x_2087:
        /* <DEDUP_REMOVED lines=20> */
[----:B012--5:R-:W-:Y:S01]  /*5ec0*/  FFMA.FTZ R124, R193, R0, R2 ;  /* 0x00000000c17c7223 */ /* 0x027fe20000010002 */
        /* <DEDUP_REMOVED lines=48> */
.L_x_2103:
[--C-:B------:R-:W-:Y:S01]  /*61d0*/  SHF.R.U64 R2, R174, 0x10, R175.reuse ;  /* 0x00000010ae027819 */ /* 0x100fe200000012af */
[-CC-:B------:R-:W-:Y:S01]  /*61e0*/  FFMA.FTZ R0, R156, R133.reuse, R134.reuse ;  /* 0x000000859c007223 */ /* 0x180fe20000010086 */
[----:B------:R-:W-:Y:S01]  /*61f0*/  LOP3.LUT P6, RZ, R158, 0xff00, RZ, 0xc0, !PT ;  /* 0x0000ff009eff7812 */ /* 0x000fe200078cc0ff */
[----:B------:R-:W-:Y:S01]  /*6200*/  FFMA.FTZ R5, R155, R133, R134 ;  /* 0x000000859b057223 */ /* 0x000fe20000010086 */
[----:B012---:R-:W-:Y:S01]  /*6210*/  SHF.R.U32.HI R126, RZ, 0x10, R175 ;  /* 0x00000010ff7e7819 */ /* 0x007fe200000116af */
[----:B------:R-:W-:Y:S02]  /*6220*/  IMAD.U32 R2, R2, 0x10000, RZ ;  /* 0x0001000002027824 */ /* 0x000fe400078e00ff */
[----:B------:R-:W-:Y:S02]  /*6230*/  FADD.FTZ R0, R153, -R0 ;  /* 0x8000000099007221 */ /* 0x000fe40000010000 */
        /* <DEDUP_REMOVED lines=45> */
.L_x_2102:
[----:B------:R-:W-:-:S04]  /*6510*/  UISETP.NE.U32.AND UP2, UPT, UR6, URZ, UPT ;  /* 0x000000ff0600728c */ /* 0x000fc8000bf45070 */
[----:B------:R-:W-:-:S09]  /*6520*/  UISETP.NE.AND.EX UP2, UPT, UR7, URZ, UPT, UP2 ;  /* 0x000000ff0700728c */ /* 0x000fd2000bf45320 */
[----:B------:R-:W-:Y:S05]  /*6530*/  BRA.U !UP2, `(.L_x_2105) ;  /* 0x000000010ac87547 */ /* 0x000fea000b800000 */
[-CC-:B------:R-:W-:Y:S01]  /*6540*/  FFMA.FTZ R5, R155, R133.reuse, R134.reuse ;  /* 0x000000859b057223 */ /* 0x180fe20000010086 */
[----:B------:R-:W-:Y:S01]  /*6550*/  LOP3.LUT P6, RZ, R158, 0xff0000, RZ, 0xc0, !PT ;  /* 0x00ff00009eff7812 */ /* 0x000fe200078cc0ff */
[-CC-:B------:R-:W-:Y:S02]  /*6560*/  FFMA.FTZ R4, R156, R133.reuse, R134.reuse ;  /* 0x000000859c047223 */ /* 0x180fe40000010086 */
[----:B012---:R-:W-:Y:S01]  /*6570*/  FADD.FTZ R124, R152, -R5 ;  /* 0x80000005987c7221 */ /* 0x007fe20000010000 */
        /* <DEDUP_REMOVED lines=46> */
.L_x_2105:
        /* <DEDUP_REMOVED lines=8> */
[----:B012---:R-:W-:Y:S01]  /*68e0*/  FSEL R125, R0, RZ, P6 ;  /* 0x000000ff007d7208 */ /* 0x007fe20003000000 */
        /* <DEDUP_REMOVED lines=35> */
.L_x_2101:
        /* <DEDUP_REMOVED lines=9> */
[-C--:B012---:R-:W-:Y:S01]  /*6bb0*/  FFMA.FTZ R125, R155, R133.reuse, R134 ;  /* 0x000000859b7d7223 */ /* 0x087fe20000010086 */
        /* <DEDUP_REMOVED lines=39> */
.L_x_2107:
[----:B012---:R-:W-:Y:S02]  /*6e30*/  IMAD.MOV.U32 R124, RZ, RZ, R174 ;  /* 0x000000ffff7c7224 */ /* 0x007fe400078e00ae */
        /* <DEDUP_REMOVED lines=38> */
.L_x_2106:
        /* <DEDUP_REMOVED lines=38> */
.L_x_2108:
        /* <DEDUP_REMOVED lines=30> */
.L_x_2104:
        /* <DEDUP_REMOVED lines=16> */
.L_x_2109:
        /* <DEDUP_REMOVED lines=10> */
.L_x_2110:
[----:B------:R-:W-:-:S07]  /*7680*/  VIADD R195, R195, 0x100 ;  /* 0x00000100c3c37836 */ /* 0x000fce0000000000 */
.L_x_2100:
[----:B------:R-:W-:Y:S05]  /*7690*/  BSYNC.RECONVERGENT B0 ;  /* 0x0000000000007941 */ /* 0x000fea0003800200 */
.L_x_2099:
        /* <DEDUP_REMOVED lines=69> */
.L_x_2115:
        /* <DEDUP_REMOVED lines=52> */
.L_x_2114:
        /* <DEDUP_REMOVED lines=53> */
.L_x_2117:
        /* <DEDUP_REMOVED lines=44> */
.L_x_2113:
        /* <DEDUP_REMOVED lines=49> */
.L_x_2119:
        /* <DEDUP_REMOVED lines=39> */
.L_x_2118:
        /* <DEDUP_REMOVED lines=38> */
.L_x_2120:
        /* <DEDUP_REMOVED lines=30> */
.L_x_2116:
        /* <DEDUP_REMOVED lines=16> */
.L_x_2121:
        /* <DEDUP_REMOVED lines=10> */
.L_x_2122:
[----:B------:R-:W-:-:S07]  /*8fa0*/  VIADD R195, R195, 0x100 ;  /* 0x00000100c3c37836 */ /* 0x000fce0000000000 */
.L_x_2112:
[----:B------:R-:W-:Y:S05]  /*8fb0*/  BSYNC.RECONVERGENT B0 ;  /* 0x0000000000007941 */ /* 0x000fea0003800200 */
.L_x_2111:
        /* <DEDUP_REMOVED lines=69> */
.L_x_2127:
        /* <DEDUP_REMOVED lines=52> */
.L_x_2126:
        /* <DEDUP_REMOVED lines=53> */
.L_x_2129:
        /* <DEDUP_REMOVED lines=44> */
.L_x_2125:
        /* <DEDUP_REMOVED lines=49> */
.L_x_2131:
        /* <DEDUP_REMOVED lines=39> */
.L_x_2130:
        /* <DEDUP_REMOVED lines=38> */
.L_x_2132:
        /* <DEDUP_REMOVED lines=30> */
.L_x_2128:
        /* <DEDUP_REMOVED lines=16> */
.L_x_2133:
        /* <DEDUP_REMOVED lines=10> */
.L_x_2134:
[----:B------:R-:W-:-:S07]  /*a8c0*/  VIADD R195, R195, 0x100 ;  /* 0x00000100c3c37836 */ /* 0x000fce0000000000 */
.L_x_2124:
[----:B------:R-:W-:Y:S05]  /*a8d0*/  BSYNC.RECONVERGENT B0 ;  /* 0x0000000000007941 */ /* 0x000fea0003800200 */
.L_x_2123:
        /* <DEDUP_REMOVED lines=69> */
.L_x_2139:
        /* <DEDUP_REMOVED lines=52> */
.L_x_2138:
        /* <DEDUP_REMOVED lines=53> */
.L_x_2141:
        /* <DEDUP_REMOVED lines=44> */
.L_x_2137:
        /* <DEDUP_REMOVED lines=49> */
.L_x_2143:
        /* <DEDUP_REMOVED lines=39> */
.L_x_2142:
        /* <DEDUP_REMOVED lines=38> */
.L_x_2144:
        /* <DEDUP_REMOVED lines=30> */
.L_x_2140:
        /* <DEDUP_REMOVED lines=16> */
.L_x_2145:
        /* <DEDUP_REMOVED lines=10> */
.L_x_2146:
[----:B------:R-:W-:-:S07]  /*c1e0*/  VIADD R195, R195, 0x100 ;  /* 0x00000100c3c37836 */ /* 0x000fce0000000000 */
.L_x_2136:
[----:B------:R-:W-:Y:S05]  /*c1f0*/  BSYNC.RECONVERGENT B0 ;  /* 0x0000000000007941 */ /* 0x000fea0003800200 */
.L_x_2135:
        /* <DEDUP_REMOVED lines=70> */
.L_x_2151:
        /* <DEDUP_REMOVED lines=53> */
.L_x_2150:
        /* <DEDUP_REMOVED lines=53> */
.L_x_2153:
        /* <DEDUP_REMOVED lines=45> */
.L_x_2149:
        /* <DEDUP_REMOVED lines=49> */
.L_x_2155:
        /* <DEDUP_REMOVED lines=38> */
.L_x_2154:
        /* <DEDUP_REMOVED lines=38> */
.L_x_2156:
        /* <DEDUP_REMOVED lines=29> */
.L_x_2152:
        /* <DEDUP_REMOVED lines=16> */
.L_x_2157:
        /* <DEDUP_REMOVED lines=10> */
.L_x_2148:
[----:B------:R-:W-:Y:S05]  /*db10*/  BSYNC.RECONVERGENT B0 ;  /* 0x0000000000007941 */ /* 0x000fea0003800200 */
.L_x_2147:
[----:B------:R-:W-:Y:S01]  /*db20*/  ISETP.NE.AND P6, PT, R135, RZ, PT ;  /* 0x000000ff8700720c */ /* 0x000fe20003fc5270 */
[----:B------:R-:W-:-:S12]  /*db30*/  UPLOP3.LUT UP1, UPT, UPT, UPT, UP1, 0x40, 0x4 ;  /* 0x000000000004789c */ /* 0x000fd80003f2e810 */
[----:B------:R-:W-:Y:S05]  /*db40*/  @!P6 BRA `(.L_x_2158) ;  /* 0xffffff2800fce947 */ /* 0x000fea000383ffff */
.L_x_2058:
[----:B------:R-:W0:Y:S01]  /*db50*/  S2UR UR4, SR_CTAID.X ;  /* 0x00000000000479c3 */ /* 0x000e220000002500 */
[----:B------:R-:W-:-:S07]  /*db60*/  ISETP.NE.AND P6, PT, R199, RZ, PT ;  /* 0x000000ffc700720c */ /* 0x000fce0003fc5270 */
[----:B------:R-:W1:Y:S08]  /*db70*/  LDC.64 R2, c[0x0][0x440] ;  /* 0x00011000ff027b82 */ /* 0x000e700000000a00 */
        /* <DEDUP_REMOVED lines=51> */
.L_x_2159:
        /* <DEDUP_REMOVED lines=13> */
.L_x_7244:


//--------------------- .text._ZN10layer_norm22ln_bwd_finalize_kernelINS_22Kernel_traits_finalizeILj7168Ef13__nv_bfloat16S2_S2_fjLb0ELj1024ELj4ENS_18Kernel_traits_baseILj7168EfS2_S2_S2_fjLj1024EEEEELb0ELb1EEEvNS_9BwdParamsE --------------------------
	.section	.text._ZN10layer_norm22ln_bwd_finalize_kernelINS_22Kernel_traits_finalizeILj7168Ef13__nv_bfloat16S2_S2_fjLb0ELj1024ELj4ENS_18Kernel_traits_baseILj7168EfS2_S2_S2_fjLj1024EEEEELb0ELb1EEEvNS_9BwdParamsE,"ax",@progbits
	.align	128
        .global         _ZN10layer_norm22ln_bwd_finalize_kernelINS_22Kernel_traits_finalizeILj7168Ef13__nv_bfloat16S2_S2_fjLb0ELj1024ELj4ENS_18Kernel_traits_baseILj7168EfS2_S2_S2_fjLj1024EEEEELb0ELb1EEEvNS_9BwdParamsE
        .type           _ZN10layer_norm22ln_bwd_finalize_kernelINS_22Kernel_traits_finalizeILj7168Ef13__nv_bfloat16S2_S2_fjLb0ELj1024ELj4ENS_18Kernel_traits_baseILj7168EfS2_S2_S2_fjLj1024EEEEELb0ELb1EEEvNS_9BwdParamsE,@function
        .size           _ZN10layer_norm22ln_bwd_finalize_kernelINS_22Kernel_traits_finalizeILj7168Ef13__nv_bfloat16S2_S2_fjLb0ELj1024ELj4ENS_18Kernel_traits_baseILj7168EfS2_S2_S2_fjLj1024EEEEELb0ELb1EEEvNS_9BwdParamsE,(.L_x_7245 - _ZN10layer_norm22ln_bwd_finalize_kernelINS_22Kernel_traits_finalizeILj7168Ef13__nv_bfloat16S2_S2_fjLb0ELj1024ELj4ENS_18Kernel_traits_baseILj7168EfS2_S2_S2_fjLj1024EEEEELb0ELb1EEEvNS_9BwdParamsE)
        .other          _ZN10layer_norm22ln_bwd_finalize_kernelINS_22Kernel_traits_finalizeILj7168Ef13__nv_bfloat16S2_S2_fjLb0ELj1024ELj4ENS_18Kernel_traits_baseILj7168EfS2_S2_S2_fjLj1024EEEEELb0ELb1EEEvNS_9BwdParamsE,@"STO_CUDA_ENTRY STV_DEFAULT"
_ZN10layer_norm22ln_bwd_finalize_kernelINS_22Kernel_traits_finalizeILj7168Ef13__nv_bfloat16S2_S2_fjLb0ELj1024ELj4ENS_18Kernel_traits_baseILj7168EfS2_S2_S2_fjLj1024EEEEELb0ELb1EEEvNS_9BwdParamsE:
.text._ZN10layer_norm22ln_bwd_finalize_kernelINS_22Kernel_traits_finalizeILj7168Ef13__nv_bfloat16S2_S2_fjLb0ELj1024ELj4ENS_18Kernel_traits_baseILj7168EfS2_S2_S2_fjLj1024EEEEELb0ELb1EEEvNS_9BwdParamsE:
        /* <DEDUP_REMOVED lines=21> */
[----:B------:R-:W-:Y:S02]  /*0150*/  LOP3.LUT R3, RZ, R0, RZ, 0x33, !PT ;  /* 0x00000000ff037212 */ /* 0x000fe400078e33ff */
[----:B------:R-:W-:Y:S02]  /*0160*/  VIMNMX.U32 R2, PT, PT, R8, UR10, !PT ;  /* 0x0000000a08027c48 */ /* 0x000fe4000ffe0000 */
[----:B------:R-:W-:Y:S02]  /*0170*/  MOV R26, RZ ;  /* 0x000000ff001a7202 */ /* 0x000fe40000000f00 */
[----:B------:R-:W-:Y:S02]  /*0180*/  IADD3 R5, PT, PT, R2, R3, RZ ;  /* 0x0000000302057210 */ /* 0x000fe40007ffe0ff */
[----:B------:R-:W-:-:S02]  /*0190*/  MOV R2, RZ ;  /* 0x000000ff00027202 */ /* 0x000fc40000000f00 */
[C---:B------:R-:W-:Y:S02]  /*01a0*/  ISETP.GE.U32.AND P0, PT, R5.reuse, 0x1e0, PT ;  /* 0x000001e00500780c */ /* 0x040fe40003f06070 */
[----:B------:R-:W-:Y:S02]  /*01b0*/  MOV R3, R0 ;  /* 0x0000000000037202 */ /* 0x000fe40000000f00 */
        /* <DEDUP_REMOVED lines=25> */
[-C--:B------:R-:W-:Y:S01]  /*0350*/  IMAD R29, R28, R5.reuse, UR7 ;  /* 0x000000071c1d7e24 */ /* 0x080fe2000f8e0205 */
[C---:B------:R-:W-:Y:S01]  /*0360*/  IADD3 R8, PT, PT, R4.reuse, R8, RZ ;  /* 0x0000000804087210 */ /* 0x040fe20007ffe0ff */
[-C--:B------:R-:W-:Y:S01]  /*0370*/  IMAD R27, R27, R5.reuse, UR7 ;  /* 0x000000071b1b7e24 */ /* 0x080fe2000f8e0205 */
[C---:B------:R-:W-:Y:S01]  /*0380*/  IADD3 R10, PT, PT, R4.reuse, R10, RZ ;  /* 0x0000000a040a7210 */ /* 0x040fe20007ffe0ff */
[-C--:B------:R-:W-:Y:S01]  /*0390*/  IMAD R23, R23, R5.reuse, UR7 ;  /* 0x0000000717177e24 */ /* 0x080fe2000f8e0205 */
[----:B------:R-:W-:Y:S01]  /*03a0*/  IADD3 R12, PT, PT, R4, R12, RZ ;  /* 0x0000000c040c7210 */ /* 0x000fe20007ffe0ff */
[-C--:B------:R-:W-:Y:S01]  /*03b0*/  IMAD R7, R7, R5.reuse, UR7 ;  /* 0x0000000707077e24 */ /* 0x080fe2000f8e0205 */
[----:B------:R-:W-:Y:S01]  /*03c0*/  IADD3 R24, PT, PT, -R24, RZ, RZ ;  /* 0x000000ff18187210 */ /* 0x000fe20007ffe1ff */
[----:B------:R-:W-:-:S02]  /*03d0*/  IMAD R19, R19, R5, UR7 ;  /* 0x0000000713137e24 */ /* 0x000fc4000f8e0205 */
        /* <DEDUP_REMOVED lines=11> */
[C---:B------:R-:W-:Y:S01]  /*0490*/  IADD3 R9, PT, PT, R4.reuse, R9, RZ ;  /* 0x0000000904097210 */ /* 0x040fe20007ffe0ff */
[----:B------:R-:W-:Y:S01]  /*04a0*/  HFMA2 R2, -RZ, RZ, 0, 0 ;  /* 0x00000000ff027431 */ /* 0x000fe200000001ff */
[----:B------:R-:W-:-:S02]  /*04b0*/  IADD3 R11, PT, PT, R4, R11, RZ ;  /* 0x0000000b040b7210 */ /* 0x000fc40007ffe0ff */
[C---:B------:R-:W-:Y:S02]  /*04c0*/  IADD3 R13, PT, PT, R4.reuse, R13, RZ ;  /* 0x0000000d040d7210 */ /* 0x040fe40007ffe0ff */
[C---:B------:R-:W-:Y:S02]  /*04d0*/  IADD3 R6, PT, PT, R4.reuse, R21, RZ ;  /* 0x0000001504067210 */ /* 0x040fe40007ffe0ff */
[C---:B------:R-:W-:Y:S02]  /*04e0*/  IADD3 R17, PT, PT, R4.reuse, R17, RZ ;  /* 0x0000001104117210 */ /* 0x040fe40007ffe0ff */
[----:B------:R-:W-:Y:S02]  /*04f0*/  IADD3 R4, PT, PT, R4, R3, RZ ;  /* 0x0000000304047210 */ /* 0x000fe40007ffe0ff */
[----:B------:R-:W-:-:S07]  /*0500*/  MOV R3, R0 ;  /* 0x0000000000037202 */ /* 0x000fce0000000f00 */
.L_x_2164:
        /* <DEDUP_REMOVED lines=118> */
.L_x_2163:
[----:B------:R-:W-:Y:S05]  /*0c70*/  BSYNC.RECONVERGENT B1 ;  /* 0x0000000000017941 */ /* 0x000fea0003800200 */
.L_x_2162:
        /* <DEDUP_REMOVED lines=25> */
[----:B--2---:R-:W-:Y:S01]  /*0e10*/  IMAD.WIDE.U32 R20, R19, 0x4, R14 ;  /* 0x0000000413147825 */ /* 0x004fe200078e000e */
[----:B------:R0:W2:Y:S04]  /*0e20*/  LDG.E R22, desc[UR8][R12.64] ;  /* 0x000000080c167981 */ /* 0x0000a8000c1e1900 */
[----:B------:R1:W4:Y:S01]  /*0e30*/  LDG.E R23, desc[UR8][R20.64] ;  /* 0x0000000814177981 */ /* 0x000322000c1e1900 */
[----:B------:R-:W-:-:S04]  /*0e40*/  LEA R17, R18, R19, 0x6 ;  /* 0x0000001312117211 */ /* 0x000fc800078e30ff */
[C---:B------:R-:W-:Y:S02]  /*0e50*/  LEA R27, R18.reuse, R17, 0x5 ;  /* 0x00000011121b7211 */ /* 0x040fe400078e28ff */
[----:B------:R-:W-:Y:S01]  /*0e60*/  LEA R19, R18, R19, 0x7 ;  /* 0x0000001312137211 */ /* 0x000fe200078e38ff */
[----:B------:R-:W-:-:S04]  /*0e70*/  IMAD.WIDE.U32 R24, R25, 0x4, R14 ;  /* 0x0000000419187825 */ /* 0x000fc800078e000e */
[----:B0-----:R-:W-:-:S04]  /*0e80*/  IMAD.WIDE.U32 R12, R27, 0x4, R10 ;  /* 0x000000041b0c7825 */ /* 0x001fc800078e000a */
[--C-:B-1----:R-:W-:Y:S02]  /*0e90*/  IMAD.WIDE.U32 R20, R19, 0x4, R10.reuse ;  /* 0x0000000413147825 */ /* 0x102fe400078e000a */
[----:B------:R-:W5:Y:S02]  /*0ea0*/  LDG.E R13, desc[UR8][R12.64] ;  /* 0x000000080c0d7981 */ /* 0x000f64000c1e1900 */
[----:B------:R-:W-:Y:S02]  /*0eb0*/  IMAD.WIDE.U32 R28, R17, 0x4, R10 ;  /* 0x00000004111c7825 */ /* 0x000fe400078e000a */
[----:B------:R0:W5:Y:S04]  /*0ec0*/  LDG.E R8, desc[UR8][R20.64] ;  /* 0x0000000814087981 */ /* 0x000168000c1e1900 */
[----:B------:R1:W5:Y:S04]  /*0ed0*/  LDG.E R9, desc[UR8][R28.64] ;  /* 0x000000081c097981 */ /* 0x000368000c1e1900 */
[----:B------:R1:W5:Y:S01]  /*0ee0*/  LDG.E R12, desc[UR8][R24.64] ;  /* 0x00000008180c7981 */ /* 0x000362000c1e1900 */
[CC--:B0-----:R-:W-:Y:S01]  /*0ef0*/  LEA R21, R18.reuse, R19.reuse, 0x5 ;  /* 0x0000001312157211 */ /* 0x0c1fe200078e28ff */
[----:B-1----:R-:W-:Y:S01]  /*0f00*/  IMAD.WIDE.U32 R28, R19, 0x4, R14 ;  /* 0x00000004131c7825 */ /* 0x002fe200078e000e */
[----:B------:R-:W-:-:S03]  /*0f10*/  LEA R19, R18, R19, 0x6 ;  /* 0x0000001312137211 */ /* 0x000fc600078e30ff */
[----:B------:R-:W-:-:S04]  /*0f20*/  IMAD.WIDE.U32 R24, R21, 0x4, R10 ;  /* 0x0000000415187825 */ /* 0x000fc800078e000a */
[----:B------:R-:W-:-:S06]  /*0f30*/  IMAD.WIDE.U32 R20, R21, 0x4, R14 ;  /* 0x0000000415147825 */ /* 0x000fcc00078e000e */
[----:B------:R-:W5:Y:S01]  /*0f40*/  LDG.E R20, desc[UR8][R20.64] ;  /* 0x0000000814147981 */ /* 0x000f62000c1e1900 */
[----:B---3--:R-:W-:Y:S01]  /*0f50*/  FADD.FTZ R26, R26, R16 ;  /* 0x000000101a1a7221 */ /* 0x008fe20000010000 */
[----:B------:R-:W-:-:S04]  /*0f60*/  IMAD.WIDE.U32 R16, R17, 0x4, R14 ;  /* 0x0000000411107825 */ /* 0x000fc800078e000e */
[----:B--2---:R-:W-:Y:S01]  /*0f70*/  FADD.FTZ R22, R26, R22 ;  /* 0x000000161a167221 */ /* 0x004fe20000010000 */
[----:B------:R-:W-:Y:S01]  /*0f80*/  IMAD.WIDE.U32 R26, R27, 0x4, R14 ;  /* 0x000000041b1a7825 */ /* 0x000fe200078e000e */
[----:B------:R-:W2:Y:S03]  /*0f90*/  LDG.E R16, desc[UR8][R16.64] ;  /* 0x0000000810107981 */ /* 0x000ea6000c1e1900 */
[----:B----4-:R-:W-:Y:S02]  /*0fa0*/  FADD.FTZ R23, R2, R23 ;  /* 0x0000001702177221 */ /* 0x010fe40000010000 */
[----:B------:R-:W3:Y:S04]  /*0fb0*/  LDG.E R26, desc[UR8][R26.64] ;  /* 0x000000081a1a7981 */ /* 0x000ee8000c1e1900 */
[----:B------:R0:W4:Y:S04]  /*0fc0*/  LDG.E R2, desc[UR8][R24.64] ;  /* 0x0000000818027981 */ /* 0x000128000c1e1900 */
[----:B------:R1:W4:Y:S01]  /*0fd0*/  LDG.E R17, desc[UR8][R28.64] ;  /* 0x000000081c117981 */ /* 0x000322000c1e1900 */
[----:B0-----:R-:W-:Y:S01]  /*0fe0*/  LEA R25, R18, R19, 0x5 ;  /* 0x0000001312197211 */ /* 0x001fe200078e28ff */
[----:B-1----:R-:W-:-:S04]  /*0ff0*/  IMAD.WIDE.U32 R28, R19, 0x4, R10 ;  /* 0x00000004131c7825 */ /* 0x002fc800078e000a */
[----:B------:R-:W-:Y:S01]  /*1000*/  IMAD.WIDE.U32 R18, R19, 0x4, R14 ;  /* 0x0000000413127825 */ /* 0x000fe200078e000e */
[----:B------:R-:W4:Y:S03]  /*1010*/  LDG.E R24, desc[UR8][R28.64] ;  /* 0x000000081c187981 */ /* 0x000f26000c1e1900 */
[C---:B------:R-:W-:Y:S02]  /*1020*/  IMAD.WIDE.U32 R10, R25.reuse, 0x4, R10 ;  /* 0x00000004190a7825 */ /* 0x040fe400078e000a */
[----:B------:R-:W4:Y:S02]  /*1030*/  LDG.E R18, desc[UR8][R18.64] ;  /* 0x0000000812127981 */ /* 0x000f24000c1e1900 */
[----:B------:R-:W-:Y:S02]  /*1040*/  IMAD.WIDE.U32 R14, R25, 0x4, R14 ;  /* 0x00000004190e7825 */ /* 0x000fe400078e000e */
[----:B------:R-:W4:Y:S04]  /*1050*/  LDG.E R10, desc[UR8][R10.64] ;  /* 0x000000080a0a7981 */ /* 0x000f28000c1e1900 */
[----:B------:R-:W4:Y:S01]  /*1060*/  LDG.E R14, desc[UR8][R14.64] ;  /* 0x000000080e0e7981 */ /* 0x000f22000c1e1900 */
[----:B-----5:R-:W-:Y:S01]  /*1070*/  FADD.FTZ R23, R23, R12 ;  /* 0x0000000c17177221 */ /* 0x020fe20000010000 */
[----:B------:R-:W-:-:S04]  /*1080*/  FADD.FTZ R22, R22, R9 ;  /* 0x0000000916167221 */ /* 0x000fc80000010000 */
[----:B------:R-:W-:-:S04]  /*1090*/  FADD.FTZ R13, R22, R13 ;  /* 0x0000000d160d7221 */ /* 0x000fc80000010000 */
[----:B------:R-:W-:Y:S01]  /*10a0*/  FADD.FTZ R13, R13, R8 ;  /* 0x000000080d0d7221 */ /* 0x000fe20000010000 */
[----:B------:R-:W-:Y:S01]  /*10b0*/  IADD3 R3, PT, PT, R3, 0x100, RZ ;  /* 0x0000010003037810 */ /* 0x000fe20007ffe0ff */
[----:B--2---:R-:W-:-:S04]  /*10c0*/  FADD.FTZ R23, R23, R16 ;  /* 0x0000001017177221 */ /* 0x004fc80000010000 */
[----:B---3--:R-:W-:Y:S01]  /*10d0*/  FADD.FTZ R26, R23, R26 ;  /* 0x0000001a171a7221 */ /* 0x008fe20000010000 */
[----:B----4-:R-:W-:-:S03]  /*10e0*/  FADD.FTZ R13, R13, R2 ;  /* 0x000000020d0d7221 */ /* 0x010fc60000010000 */
[----:B------:R-:W-:-:S04]  /*10f0*/  FADD.FTZ R17, R26, R17 ;  /* 0x000000111a117221 */ /* 0x000fc80000010000 */
[----:B------:R-:W-:Y:S01]  /*1100*/  FADD.FTZ R17, R17, R20 ;  /* 0x0000001411117221 */ /* 0x000fe20000010000 */
[----:B------:R-:W-:-:S03]  /*1110*/  FADD.FTZ R13, R13, R24 ;  /* 0x000000180d0d7221 */ /* 0x000fc60000010000 */
[----:B------:R-:W-:Y:S01]  /*1120*/  FADD.FTZ R17, R17, R18 ;  /* 0x0000001211117221 */ /* 0x000fe20000010000 */
[----:B------:R-:W-:-:S03]  /*1130*/  FADD.FTZ R26, R13, R10 ;  /* 0x0000000a0d1a7221 */ /* 0x000fc60000010000 */
[----:B------:R-:W-:-:S07]  /*1140*/  FADD.FTZ R2, R17, R14 ;  /* 0x0000000e11027221 */ /* 0x000fce0000010000 */
.L_x_2166:
[----:B------:R-:W-:Y:S05]  /*1150*/  BSYNC.RECONVERGENT B1 ;  /* 0x0000000000017941 */ /* 0x000fea0003800200 */
.L_x_2165:
        /* <DEDUP_REMOVED lines=16> */
[----:B------:R-:W3:Y:S01]  /*1260*/  LDG.E R7, desc[UR8][R22.64] ;  /* 0x0000000816077981 */ /* 0x000ee2000c1e1900 */
[----:B------:R-:W-:Y:S01]  /*1270*/  LEA R25, R12, R15, 0x5 ;  /* 0x0000000f0c197211 */ /* 0x000fe200078e28ff */
[----:B------:R-:W-:Y:S02]  /*1280*/  IMAD.WIDE.U32 R16, R17, 0x4, R8 ;  /* 0x0000000411107825 */ /* 0x000fe400078e0008 */
        /* <DEDUP_REMOVED lines=19> */
.L_x_2168:
[----:B------:R-:W-:Y:S05]  /*13c0*/  BSYNC.RECONVERGENT B1 ;  /* 0x0000000000017941 */ /* 0x000fea0003800200 */
.L_x_2167:
[----:B------:R-:W-:Y:S05]  /*13d0*/  @!P1 BRA `(.L_x_2161) ;  /* 0x0000000000449947 */ /* 0x000fea0003800000 */
[----:B------:R-:W0:Y:S01]  /*13e0*/  LDC R14, c[0x0][0x388] ;  /* 0x0000e200ff0e7b82 */ /* 0x000e220000000800 */
[----:B------:R-:W-:Y:S02]  /*13f0*/  LOP3.LUT R6, R6, 0x1f, RZ, 0xc0, !PT ;  /* 0x0000001f06067812 */ /* 0x000fe400078ec0ff */
[----:B------:R-:W-:-:S05]  /*1400*/  IADD3 R12, PT, PT, -R5, RZ, RZ ;  /* 0x000000ff050c7210 */ /* 0x000fca0007ffe1ff */
[----:B------:R-:W1:Y:S08]  /*1410*/  LDC.64 R8, c[0x0][0x440] ;  /* 0x00011000ff087b82 */ /* 0x000e700000000a00 */
[----:B------:R-:W2:Y:S01]  /*1420*/  LDC.64 R10, c[0x0][0x448] ;  /* 0x00011200ff0a7b82 */ /* 0x000ea20000000a00 */
[----:B0-----:R-:W-:-:S05]  /*1430*/  IMAD R3, R3, R14, UR7 ;  /* 0x0000000703037e24 */ /* 0x001fca000f8e020e */
[----:B------:R-:W-:-:S07]  /*1440*/  IADD3 R3, PT, PT, R6, R3, RZ ;  /* 0x0000000306037210 */ /* 0x000fce0007ffe0ff */
.L_x_2169:
        /* <DEDUP_REMOVED lines=10> */
.L_x_2161:
[----:B------:R-:W-:Y:S05]  /*14f0*/  BSYNC.RECONVERGENT B0 ;  /* 0x0000000000007941 */ /* 0x000fea0003800200 */
.L_x_2160:
        /* <DEDUP_REMOVED lines=55> */
.L_x_2170:
        /* <DEDUP_REMOVED lines=9> */
.L_x_7245:


//--------------------- .text._ZN10layer_norm40ln_parallel_residual_bwd_finalize_kernelINS_22Kernel_traits_finalizeILj7168Ef13__nv_bfloat16S2_S2_fjLb0ELj1024ELj4ENS_18Kernel_traits_baseILj7168EfS2_S2_S2_fjLj1024EEEEELb1EEEvNS_9BwdParamsE --------------------------
	.section	.text._ZN10layer_norm40ln_parallel_residual_bwd_finalize_kernelINS_22Kernel_traits_finalizeILj7168Ef13__nv_bfloat16S2_S2_fjLb0ELj1024ELj4ENS_18Kernel_traits_baseILj7168EfS2_S2_S2_fjLj1024EEEEELb1EEEvNS_9BwdParamsE,"ax",@progbits
	.align	128
        .global         _ZN10layer_norm40ln_parallel_residual_bwd_finalize_kernelINS_22Kernel_traits_finalizeILj7168Ef13__nv_bfloat16S2_S2_fjLb0ELj1024ELj4ENS_18Kernel_traits_baseILj7168EfS2_S2_S2_fjLj1024EEEEELb1EEEvNS_9BwdParamsE
        .type           _ZN10layer_norm40ln_parallel_residual_bwd_finalize_kernelINS_22Kernel_traits_finalizeILj7168Ef13__nv_bfloat16S2_S2_fjLb0ELj1024ELj4ENS_18Kernel_traits_baseILj7168EfS2_S2_S2_fjLj1024EEEEELb1EEEvNS_9BwdParamsE,@function
        .size           _ZN10layer_norm40ln_parallel_residual_bwd_finalize_kernelINS_22Kernel_traits_finalizeILj7168Ef13__nv_bfloat16S2_S2_fjLb0ELj1024ELj4ENS_18Kernel_traits_baseILj7168EfS2_S2_S2_fjLj1024EEEEELb1EEEvNS_9BwdParamsE,(.L_x_7246 - _ZN10layer_norm40ln_parallel_residual_bwd_finalize_kernelINS_22Kernel_traits_finalizeILj7168Ef13__nv_bfloat16S2_S2_fjLb0ELj1024ELj4ENS_18Kernel_traits_baseILj7168EfS2_S2_S2_fjLj1024EEEEELb1EEEvNS_9BwdParamsE)
        .other          _ZN10layer_norm40ln_parallel_residual_bwd_finalize_kernelINS_22Kernel_traits_finalizeILj7168Ef13__nv_bfloat16S2_S2_fjLb0ELj1024ELj4ENS_18Kernel_traits_baseILj7168EfS2_S2_S2_fjLj1024EEEEELb1EEEvNS_9BwdParamsE,@"STO_CUDA_ENTRY STV_DEFAULT"
_ZN10layer_norm40ln_parallel_residual_bwd_finalize_kernelINS_22Kernel_traits_finalizeILj7168Ef13__nv_bfloat16S2_S2_fjLb0ELj1024ELj4ENS_18Kernel_traits_baseILj7168EfS2_S2_S2_fjLj1024EEEEELb1EEEvNS_9BwdParamsE:
.text._ZN10layer_norm40ln_parallel_residual_bwd_finalize_kernelINS_22Kernel_traits_finalizeILj7168Ef13__nv_bfloat16S2_S2_fjLb0ELj1024ELj4ENS_18Kernel_traits_baseILj7168EfS2_S2_S2_fjLj1024EEEEELb1EEEvNS_9BwdParamsE:
        /* <DEDUP_REMOVED lines=60> */
.L_x_2175:
        /* <DEDUP_REMOVED lines=112> */
.L_x_2174:
[----:B------:R-:W-:Y:S05]  /*0ac0*/  BSYNC.RECONVERGENT B1 ;  /* 0x0000000000017941 */ /* 0x000fea0003800200 */
.L_x_2173:
        /* <DEDUP_REMOVED lines=17> */
[C---:B---3--:R-:W-:Y:S02]  /*0be0*/  IMAD.WIDE.U32 R28, R19.reuse, 0x4, R14 ;  /* 0x00000004131c7825 */ /* 0x048fe400078e000e */
[----:B------:R-:W2:Y:S02]  /*0bf0*/  LDG.E R26, desc[UR6][R26.64] ;  /* 0x000000061a1a7981 */ /* 0x000ea4000c1e1900 */
[----:B0-----:R-:W-:Y:S02]  /*0c00*/  IMAD.WIDE.U32 R24, R19, 0x4, R22 ;  /* 0x0000000413187825 */ /* 0x001fe400078e0016 */
[----:B------:R-:W3:Y:S04]  /*0c10*/  LDG.E R29, desc[UR6][R28.64] ;  /* 0x000000061c1d7981 */ /* 0x000ee8000c1e1900 */
[----:B------:R2:W5:Y:S01]  /*0c20*/  LDG.E R28, desc[UR6][R24.64] ;  /* 0x00000006181c7981 */ /* 0x000562000c1e1900 */
[----:B------:R-:W-:Y:S01]  /*0c30*/  LEA R21, R9, R19, 0x5 ;  /* 0x0000001309157211 */ /* 0x000fe200078e28ff */
[----:B----4-:R-:W-:Y:S01]  /*0c40*/  FADD.FTZ R5, R5, R10 ;  /* 0x0000000a05057221 */ /* 0x010fe20000010000 */
[----:B--2---:R-:W-:-:S03]  /*0c50*/  FADD.FTZ R25, R11, R26 ;  /* 0x0000001a0b197221 */ /* 0x004fc60000010000 */
[----:B------:R-:W-:-:S04]  /*0c60*/  IMAD.WIDE.U32 R10, R21, 0x4, R12 ;  /* 0x00000004150a7825 */ /* 0x000fc800078e000c */
[----:B---3--:R-:W-:Y:S01]  /*0c70*/  FADD.FTZ R24, R20, R29 ;  /* 0x0000001d14187221 */ /* 0x008fe20000010000 */
[----:B-----5:R-:W-:Y:S02]  /*0c80*/  FADD.FTZ R26, R18, R28 ;  /* 0x0000001c121a7221 */ /* 0x020fe40000010000 */
[----:B------:R0:W2:Y:S01]  /*0c90*/  LDG.E R18, desc[UR6][R10.64] ;  /* 0x000000060a127981 */ /* 0x0000a2000c1e1900 */
[----:B------:R-:W-:-:S05]  /*0ca0*/  IMAD.WIDE.U32 R28, R21, 0x4, R14 ;  /* 0x00000004151c7825 */ /* 0x000fca00078e000e */
[----:B------:R1:W3:Y:S01]  /*0cb0*/  LDG.E R27, desc[UR6][R28.64] ;  /* 0x000000061c1b7981 */ /* 0x0002e2000c1e1900 */
[----:B0-----:R-:W-:-:S04]  /*0cc0*/  IMAD.WIDE.U32 R10, R21, 0x4, R16 ;  /* 0x00000004150a7825 */ /* 0x001fc800078e0010 */
[----:B------:R-:W-:Y:S02]  /*0cd0*/  IMAD.WIDE.U32 R20, R21, 0x4, R22 ;  /* 0x0000000415147825 */ /* 0x000fe400078e0016 */
[----:B------:R-:W4:Y:S04]  /*0ce0*/  LDG.E R10, desc[UR6][R10.64] ;  /* 0x000000060a0a7981 */ /* 0x000f28000c1e1900 */
[----:B------:R-:W5:Y:S01]  /*0cf0*/  LDG.E R21, desc[UR6][R20.64] ;  /* 0x0000000614157981 */ /* 0x000f62000c1e1900 */
[----:B-1----:R-:W-:Y:S01]  /*0d00*/  LEA R29, R9, R19, 0x6 ;  /* 0x00000013091d7211 */ /* 0x002fe200078e30ff */
[----:B--2---:R-:W-:-:S04]  /*0d10*/  FADD.FTZ R5, R5, R18 ;  /* 0x0000001205057221 */ /* 0x004fc80000010000 */
[----:B------:R-:W-:-:S04]  /*0d20*/  IMAD.WIDE.U32 R18, R29, 0x4, R12 ;  /* 0x000000041d127825 */ /* 0x000fc800078e000c */
[----:B---3--:R-:W-:Y:S01]  /*0d30*/  FADD.FTZ R24, R24, R27 ;  /* 0x0000001b18187221 */ /* 0x008fe20000010000 */
[----:B------:R-:W-:Y:S01]  /*0d40*/  LEA R27, R9, R29, 0x5 ;  /* 0x0000001d091b7211 */ /* 0x000fe200078e28ff */
[----:B------:R-:W2:Y:S01]  /*0d50*/  LDG.E R18, desc[UR6][R18.64] ;  /* 0x0000000612127981 */ /* 0x000ea2000c1e1900 */
[----:B----4-:R-:W-:Y:S01]  /*0d60*/  FADD.FTZ R25, R25, R10 ;  /* 0x0000000a19197221 */ /* 0x010fe20000010000 */
[----:B------:R-:W-:-:S04]  /*0d70*/  IMAD.WIDE.U32 R10, R29, 0x4, R14 ;  /* 0x000000041d0a7825 */ /* 0x000fc800078e000e */
[----:B-----5:R-:W-:Y:S01]  /*0d80*/  FADD.FTZ R26, R26, R21 ;  /* 0x000000151a1a7221 */ /* 0x020fe20000010000 */
[----:B------:R-:W-:Y:S01]  /*0d90*/  IMAD.WIDE.U32 R20, R29, 0x4, R16 ;  /* 0x000000041d147825 */ /* 0x000fe200078e0010 */
[----:B------:R0:W3:Y:S03]  /*0da0*/  LDG.E R9, desc[UR6][R10.64] ;  /* 0x000000060a097981 */ /* 0x0000e6000c1e1900 */
[C---:B------:R-:W-:Y:S02]  /*0db0*/  IMAD.WIDE.U32 R12, R27.reuse, 0x4, R12 ;  /* 0x000000041b0c7825 */ /* 0x040fe400078e000c */
[----:B------:R-:W4:Y:S02]  /*0dc0*/  LDG.E R20, desc[UR6][R20.64] ;  /* 0x0000000614147981 */ /* 0x000f24000c1e1900 */
[----:B------:R-:W-:Y:S02]  /*0dd0*/  IMAD.WIDE.U32 R14, R27, 0x4, R14 ;  /* 0x000000041b0e7825 */ /* 0x000fe400078e000e */
[----:B------:R-:W5:Y:S02]  /*0de0*/  LDG.E R12, desc[UR6][R12.64] ;  /* 0x000000060c0c7981 */ /* 0x000f64000c1e1900 */
[----:B0-----:R-:W-:-:S02]  /*0df0*/  IMAD.WIDE.U32 R10, R29, 0x4, R22 ;  /* 0x000000041d0a7825 */ /* 0x001fc400078e0016 */
[----:B------:R-:W5:Y:S02]  /*0e00*/  LDG.E R14, desc[UR6][R14.64] ;  /* 0x000000060e0e7981 */ /* 0x000f64000c1e1900 */
[C---:B------:R-:W-:Y:S02]  /*0e10*/  IMAD.WIDE.U32 R16, R27.reuse, 0x4, R16 ;  /* 0x000000041b107825 */ /* 0x040fe400078e0010 */
[----:B------:R-:W5:Y:S02]  /*0e20*/  LDG.E R19, desc[UR6][R10.64] ;  /* 0x000000060a137981 */ /* 0x000f64000c1e1900 */
[----:B------:R-:W-:Y:S02]  /*0e30*/  IMAD.WIDE.U32 R22, R27, 0x4, R22 ;  /* 0x000000041b167825 */ /* 0x000fe400078e0016 */
[----:B------:R-:W5:Y:S04]  /*0e40*/  LDG.E R16, desc[UR6][R16.64] ;  /* 0x0000000610107981 */ /* 0x000f68000c1e1900 */
[----:B------:R-:W5:Y:S01]  /*0e50*/  LDG.E R22, desc[UR6][R22.64] ;  /* 0x0000000616167981 */ /* 0x000f62000c1e1900 */
[----:B------:R-:W-:Y:S01]  /*0e60*/  IADD3 R7, PT, PT, R7, 0x80, RZ ;  /* 0x0000008007077810 */ /* 0x000fe20007ffe0ff */
[----:B--2---:R-:W-:Y:S01]  /*0e70*/  FADD.FTZ R5, R5, R18 ;  /* 0x0000001205057221 */ /* 0x004fe20000010000 */
[----:B---3--:R-:W-:Y:S01]  /*0e80*/  FADD.FTZ R9, R24, R9 ;  /* 0x0000000918097221 */ /* 0x008fe20000010000 */
[----:B----4-:R-:W-:-:S02]  /*0e90*/  FADD.FTZ R25, R25, R20 ;  /* 0x0000001419197221 */ /* 0x010fc40000010000 */
[----:B-----5:R-:W-:Y:S01]  /*0ea0*/  FADD.FTZ R5, R5, R12 ;  /* 0x0000000c05057221 */ /* 0x020fe20000010000 */
[----:B------:R-:W-:Y:S01]  /*0eb0*/  FADD.FTZ R20, R9, R14 ;  /* 0x0000000e09147221 */ /* 0x000fe20000010000 */
[----:B------:R-:W-:Y:S01]  /*0ec0*/  FADD.FTZ R19, R26, R19 ;  /* 0x000000131a137221 */ /* 0x000fe20000010000 */
[----:B------:R-:W-:-:S03]  /*0ed0*/  FADD.FTZ R11, R25, R16 ;  /* 0x00000010190b7221 */ /* 0x000fc60000010000 */
[----:B------:R-:W-:-:S07]  /*0ee0*/  FADD.FTZ R18, R19, R22 ;  /* 0x0000001613127221 */ /* 0x000fce0000010000 */
.L_x_2177:
[----:B------:R-:W-:Y:S05]  /*0ef0*/  BSYNC.RECONVERGENT B1 ;  /* 0x0000000000017941 */ /* 0x000fea0003800200 */
.L_x_2176:
        /* <DEDUP_REMOVED lines=37> */
.L_x_2179:
[----:B------:R-:W-:Y:S05]  /*1150*/  BSYNC.RECONVERGENT B1 ;  /* 0x0000000000017941 */ /* 0x000fea0003800200 */
.L_x_2178:
        /* <DEDUP_REMOVED lines=19> */
.L_x_2172:
[----:B------:R-:W-:Y:S05]  /*1290*/  BSYNC.RECONVERGENT B0 ;  /* 0x0000000000007941 */ /* 0x000fea0003800200 */
.L_x_2171:
[----:B------:R-:W0:Y:S01]  /*12a0*/  S2R R7, SR_TID.X ;  /* 0x0000000000077919 */ /* 0x000e220000002100 */
[----:B------:R-:W1:Y:S01]  /*12b0*/  S2UR UR5, SR_CgaCtaId ;  /* 0x00000000000579c3 */ /* 0x000e620000008800 */
[----:B------:R-:W-:Y:S01]  /*12c0*/  UMOV UR4, 0x400 ;  /* 0x0000040000047882 */ /* 0x000fe20000000000 */
[C---:B------:R-:W-:Y:S02]  /*12d0*/  ISETP.NE.AND P1, PT, R3.reuse, RZ, PT ;  /* 0x000000ff0300720c */ /* 0x040fe40003f25270 */
[----:B------:R-:W-:-:S04]  /*12e0*/  ISETP.GT.U32.AND P0, PT, R3, 0xf, PT ;  /* 0x0000000f0300780c */ /* 0x000fc80003f04070 */
[C---:B------:R-:W-:Y:S01]  /*12f0*/  ISETP.NE.OR P0, PT, R2.reuse, 0x1f, P0 ;  /* 0x0000001f0200780c */ /* 0x040fe20000705670 */
[----:B-1----:R-:W-:Y:S01]  /*1300*/  ULEA UR4, UR5, UR4, 0x18 ;  /* 0x0000000405047291 */ /* 0x002fe2000f8ec0ff */
[----:B0-----:R-:W-:-:S05]  /*1310*/  LOP3.LUT R0, R2, 0x1f, R7, 0x78, !PT ;  /* 0x0000001f02007812 */ /* 0x001fca00078e7807 */
[----:B------:R-:W-:Y:S02]  /*1320*/  @!P1 LEA R2, R2, UR4, 0x2 ;  /* 0x0000000402029c11 */ /* 0x000fe4000f8e10ff */
[----:B------:R-:W-:Y:S02]  /*1330*/  LOP3.LUT R4, R0, 0x3e0, R7, 0xf8, !PT ;  /* 0x000003e000047812 */ /* 0x000fe400078ef807 */
[----:B------:R-:W-:Y:S02]  /*1340*/  SHF.L.U32 R7, R3, 0x7, RZ ;  /* 0x0000000703077819 */ /* 0x000fe400000006ff */
[----:B------:R-:W-:Y:S02]  /*1350*/  LEA R4, R4, UR4, 0x2 ;  /* 0x0000000404047c11 */ /* 0x000fe4000f8e10ff */
[----:B------:R-:W-:-:S03]  /*1360*/  SHF.L.U32 R0, R0, 0x2, RZ ;  /* 0x0000000200007819 */ /* 0x000fc600000006ff */
[----:B------:R-:W-:Y:S01]  /*1370*/  STS [R4], R20 ;  /* 0x0000001404007388 */ /* 0x000fe20000000800 */
[----:B------:R-:W-:-:S03]  /*1380*/  LOP3.LUT R0, R7, R0, RZ, 0xfc, !PT ;  /* 0x0000000007007212 */ /* 0x000fc600078efcff */
        /* <DEDUP_REMOVED lines=73> */
.L_x_2180:
        /* <DEDUP_REMOVED lines=14> */
.L_x_7246:


//--------------------- .text._ZN10layer_norm31ln_parallel_residual_bwd_kernelINS_13Kernel_traitsIf13__nv_bfloat16S2_S2_fjLj7168ELj1ELj1ELj8ELj8ENS_18Kernel_traits_baseILj7168EfS2_S2_S2_fjLj256EEEEELb1ELb1ELb1EEEvNS_9BwdParamsE --------------------------
	.section	.text._ZN10layer_norm31ln_parallel_residual_bwd_kernelINS_13Kernel_traitsIf13__nv_bfloat16S2_S2_fjLj7168ELj1ELj1ELj8ELj8ENS_18Kernel_traits_baseILj7168EfS2_S2_S2_fjLj256EEEEELb1ELb1ELb1EEEvNS_9BwdParamsE,"ax",@progbits
	.align	128
        .global         _ZN10layer_norm31ln_parallel_residual_bwd_kernelINS_13Kernel_traitsIf13__nv_bfloat16S2_S2_fjLj7168ELj1ELj1ELj8ELj8ENS_18Kernel_traits_baseILj7168EfS2_S2_S2_fjLj256EEEEELb1ELb1ELb1EEEvNS_9BwdParamsE
        .type           _ZN10layer_norm31ln_parallel_residual_bwd_kernelINS_13Kernel_traitsIf13__nv_bfloat16S2_S2_fjLj7168ELj1ELj1ELj8ELj8ENS_18Kernel_traits_baseILj7168EfS2_S2_S2_fjLj256EEEEELb1ELb1ELb1EEEvNS_9BwdParamsE,@function
        .size           _ZN10layer_norm31ln_parallel_residual_bwd_kernelINS_13Kernel_traitsIf13__nv_bfloat16S2_S2_fjLj7168ELj1ELj1ELj8ELj8ENS_18Kernel_traits_baseILj7168EfS2_S2_S2_fjLj256EEEEELb1ELb1ELb1EEEvNS_9BwdParamsE,(.L_x_7247 - _ZN10layer_norm31ln_parallel_residual_bwd_kernelINS_13Kernel_traitsIf13__nv_bfloat16S2_S2_fjLj7168ELj1ELj1ELj8ELj8ENS_18Kernel_traits_baseILj7168EfS2_S2_S2_fjLj256EEEEELb1ELb1ELb1EEEvNS_9BwdParamsE)
        .other          _ZN10layer_norm31ln_parallel_residual_bwd_kernelINS_13Kernel_traitsIf13__nv_bfloat16S2_S2_fjLj7168ELj1ELj1ELj8ELj8ENS_18Kernel_traits_baseILj7168EfS2_S2_S2_fjLj256EEEEELb1ELb1ELb1EEEvNS_9BwdParamsE,@"STO_CUDA_ENTRY STV_DEFAULT"
_ZN10layer_norm31ln_parallel_residual_bwd_kernelINS_13Kernel_traitsIf13__nv_bfloat16S2_S2_fjLj7168ELj1ELj1ELj8ELj8ENS_18Kernel_traits_baseILj7168EfS2_S2_S2_fjLj256EEEEELb1ELb1ELb1EEEvNS_9BwdParamsE:
.text._ZN10layer_norm31ln_parallel_residual_bwd_kernelINS_13Kernel_traitsIf13__nv_bfloat16S2_S2_fjLj7168ELj1ELj1ELj8ELj8ENS_18Kernel_traits_baseILj7168EfS2_S2_S2_fjLj256EEEEELb1ELb1ELb1EEEvNS_9BwdParamsE:
        /* <DEDUP_REMOVED lines=36> */
[----:B------:R-:W-:Y:S01]  /*0240*/  IMAD.U32 R2, RZ, RZ, UR4 ;  /* 0x00000004ff027e24 */ /* 0x000fe2000f8e00ff */
[----:B------:R-:W-:Y:S01]  /*0250*/  CS2R R4, SRZ ;  /* 0x0000000000047805 */ /* 0x000fe2000001ff00 */
[----:B------:R-:W-:Y:S01]  /*0260*/  IMAD.MOV.U32 R3, RZ, RZ, RZ ;  /* 0x000000ffff037224 */ /* 0x000fe200078e00ff */
        /* <DEDUP_REMOVED lines=20> */
[----:B-1----:R-:W-:Y:S01]  /*03b0*/  IMAD.WIDE.U32 R8, R0, 0x10, R8 ;  /* 0x0000001000087825 */ /* 0x002fe200078e0008 */
[----:B------:R-:W-:Y:S02]  /*03c0*/  CS2R R48, SRZ ;  /* 0x0000000000307805 */ /* 0x000fe4000001ff00 */
[----:B------:R-:W-:-:S02]  /*03d0*/  CS2R R50, SRZ ;  /* 0x0000000000327805 */ /* 0x000fc4000001ff00 */
[----:B------:R-:W-:Y:S02]  /*03e0*/  CS2R R96, SRZ ;  /* 0x0000000000607805 */ /* 0x000fe4000001ff00 */
[----:B------:R-:W-:Y:S01]  /*03f0*/  CS2R R98, SRZ ;  /* 0x0000000000627805 */ /* 0x000fe2000001ff00 */
[----:B0-----:R-:W5:Y:S01]  /*0400*/  LDG.E.128 R76, desc[UR10][R8.64] ;  /* 0x0000000a084c7981 */ /* 0x001f62000c1e1d00 */
[----:B------:R-:W-:Y:S01]  /*0410*/  CS2R R100, SRZ ;  /* 0x0000000000647805 */ /* 0x000fe2000001ff00 */
[----:B------:R-:W-:Y:S01]  /*0420*/  IMAD.MOV.U32 R102, RZ, RZ, RZ ;  /* 0x000000ffff667224 */ /* 0x000fe200078e00ff */
[----:B------:R-:W-:Y:S01]  /*0430*/  UPLOP3.LUT UP1, UPT, UPT, UPT, UPT, 0x40, 0x4 ;  /* 0x000000000004789c */ /* 0x000fe20003f2e870 */
[----:B------:R-:W5:Y:S01]  /*0440*/  LDG.E.128 R72, desc[UR10][R8.64+0x1000] ;  /* 0x0010000a08487981 */ /* 0x000f62000c1e1d00 */
[----:B------:R-:W0:Y:S03]  /*0450*/  LDCU UR6, c[0x0][0x408] ;  /* 0x00008100ff0677ac */ /* 0x000e260008000800 */
[----:B------:R-:W5:Y:S01]  /*0460*/  LDG.E.128 R68, desc[UR10][R8.64+0x2000] ;  /* 0x0020000a08447981 */ /* 0x000f62000c1e1d00 */
[----:B------:R-:W1:Y:S03]  /*0470*/  LDCU UR13, c[0x0][0x388] ;  /* 0x00007100ff0d77ac */ /* 0x000e660008000800 */
[----:B------:R-:W5:Y:S01]  /*0480*/  LDG.E.128 R64, desc[UR10][R8.64+0x3000] ;  /* 0x0030000a08407981 */ /* 0x000f62000c1e1d00 */
[----:B------:R-:W2:Y:S03]  /*0490*/  LDCU.U8 UR12, c[0x0][0x410] ;  /* 0x00008200ff0c77ac */ /* 0x000ea60008000000 */
[----:B------:R-:W5:Y:S01]  /*04a0*/  LDG.E.128 R60, desc[UR10][R8.64+0x4000] ;  /* 0x0040000a083c7981 */ /* 0x000f62000c1e1d00 */
[----:B------:R-:W3:Y:S03]  /*04b0*/  LDCU UR18, c[0x0][0x400] ;  /* 0x00008000ff1277ac */ /* 0x000ee60008000800 */
[----:B------:R-:W5:Y:S01]  /*04c0*/  LDG.E.128 R56, desc[UR10][R8.64+0x5000] ;  /* 0x0050000a08387981 */ /* 0x000f62000c1e1d00 */
[----:B------:R-:W4:Y:S03]  /*04d0*/  LDCU.64 UR8, c[0x0][0x478] ;  /* 0x00008f00ff0877ac */ /* 0x000f260008000a00 */
[----:B------:R0:W5:Y:S01]  /*04e0*/  LDG.E.128 R52, desc[UR10][R8.64+0x6000] ;  /* 0x0060000a08347981 */ /* 0x000162000c1e1d00 */
[----:B------:R-:W1:Y:S01]  /*04f0*/  LDCU.64 UR14, c[0x0][0x438] ;  /* 0x00008700ff0e77ac */ /* 0x000e620008000a00 */
[----:B------:R-:W1:Y:S01]  /*0500*/  LDCU.64 UR16, c[0x0][0x470] ;  /* 0x00008e00ff1077ac */ /* 0x000e620008000a00 */
[----:B0-2---:R-:W-:-:S07]  /*0510*/  CS2R R8, SRZ ;  /* 0x0000000000087805 */ /* 0x005fce000001ff00 */
.L_x_2254:
[----:B0-----:R-:W0:Y:S01]  /*0520*/  LDC.64 R124, c[0x0][0x3a8] ;  /* 0x0000ea00ff7c7b82 */ /* 0x001e220000000a00 */
[----:B-12---:R-:W-:-:S05]  /*0530*/  IMAD R80, R2, UR13, RZ ;  /* 0x0000000d02507c24 */ /* 0x006fca000f8e02ff */
[----:B------:R-:W-:Y:S02]  /*0540*/  SHF.R.S32.HI R81, RZ, 0x1f, R80 ;  /* 0x0000001fff517819 */ /* 0x000fe40000011450 */
[----:B------:R-:W1:Y:S02]  /*0550*/  LDC.64 R84, c[0x0][0x428] ;  /* 0x00010a00ff547b82 */ /* 0x000e640000000a00 */
[----:B------:R-:W-:-:S04]  /*0560*/  LEA.HI R81, R81, R80, RZ, 0x2 ;  /* 0x0000005051517211 */ /* 0x000fc800078f10ff */
[----:B------:R-:W-:Y:S02]  /*0570*/  LEA.HI.SX32 R179, R81, R0, 0x1e ;  /* 0x0000000051b37211 */ /* 0x000fe400078ff2ff */
[----:B------:R-:W2:Y:S03]  /*0580*/  LDC.64 R80, c[0x0][0x3c0] ;  /* 0x0000f000ff507b82 */ /* 0x000ea60000000a00 */
[C---:B------:R-:W-:Y:S02]  /*0590*/  VIADD R167, R179.reuse, 0x200 ;  /* 0x00000200b3a77836 */ /* 0x040fe40000000000 */
[----:B------:R-:W-:Y:S02]  /*05a0*/  VIADD R169, R179, 0x100 ;  /* 0x00000100b3a97836 */ /* 0x000fe40000000000 */
[----:B0-----:R-:W-:Y:S01]  /*05b0*/  IMAD.WIDE.U32 R120, R167, 0x8, R124 ;  /* 0x00000008a7787825 */ /* 0x001fe200078e007c */
[----:B------:R-:W0:Y:S03]  /*05c0*/  LDC.64 R128, c[0x0][0x3c8] ;  /* 0x0000f200ff807b82 */ /* 0x000e260000000a00 */
[----:B------:R-:W-:-:S02]  /*05d0*/  VIADD R103, R179, 0x300 ;  /* 0x00000300b3677836 */ /* 0x000fc40000000000 */
[----:B------:R-:W3:Y:S01]  /*05e0*/  LDG.E.64 R120, desc[UR10][R120.64] ;  /* 0x0000000a78787981 */ /* 0x000ee2000c1e1b00 */
[C---:B------:R-:W-:Y:S02]  /*05f0*/  VIADD R104, R179.reuse, 0x400 ;  /* 0x00000400b3687836 */ /* 0x040fe40000000000 */
[C---:B------:R-:W-:Y:S02]  /*0600*/  VIADD R105, R179.reuse, 0x500 ;  /* 0x00000500b3697836 */ /* 0x040fe40000000000 */
[C---:B------:R-:W-:Y:S02]  /*0610*/  VIADD R106, R179.reuse, 0x600 ;  /* 0x00000600b36a7836 */ /* 0x040fe40000000000 */
[----:B------:R-:W-:-:S04]  /*0620*/  IMAD.WIDE.U32 R126, R179, 0x8, R124 ;  /* 0x00000008b37e7825 */ /* 0x000fc800078e007c */
        /* <DEDUP_REMOVED lines=11> */
[----:B------:R-:W2:Y:S04]  /*06e0*/  LDG.E.64 R124, desc[UR10][R124.64] ;  /* 0x0000000a7c7c7981 */ /* 0x000ea8000c1e1b00 */
[----:B------:R-:W2:Y:S01]  /*06f0*/  LDG.E R0, desc[UR10][R80.64] ;  /* 0x0000000a50007981 */ /* 0x000ea2000c1e1900 */
[----:B-1----:R-:W-:-:S06]  /*0700*/  IMAD.WIDE.U32 R82, R179, 0x8, R84 ;  /* 0x00000008b3527825 */ /* 0x002fcc00078e0054 */
[----:B------:R-:W2:Y:S01]  /*0710*/  LDG.E.64 R82, desc[UR10][R82.64] ;  /* 0x0000000a52527981 */ /* 0x000ea2000c1e1b00 */
[----:B0-----:R-:W-:-:S04]  /*0720*/  IMAD.WIDE R128, R2, 0x4, R128 ;  /* 0x0000000402807825 */ /* 0x001fc800078e0280 */
[--C-:B------:R-:W-:Y:S01]  /*0730*/  IMAD.WIDE.U32 R86, R103, 0x8, R84.reuse ;  /* 0x0000000867567825 */ /* 0x100fe200078e0054 */
[----:B------:R0:W2:Y:S03]  /*0740*/  LDG.E R107, desc[UR10][R128.64] ;  /* 0x0000000a806b7981 */ /* 0x0000a6000c1e1900 */
[--C-:B------:R-:W-:Y:S02]  /*0750*/  IMAD.WIDE.U32 R130, R104, 0x8, R84.reuse ;  /* 0x0000000868827825 */ /* 0x100fe400078e0054 */
[----:B------:R-:W2:Y:S02]  /*0760*/  LDG.E.64 R86, desc[UR10][R86.64] ;  /* 0x0000000a56567981 */ /* 0x000ea4000c1e1b00 */
[--C-:B------:R-:W-:Y:S02]  /*0770*/  IMAD.WIDE.U32 R88, R169, 0x8, R84.reuse ;  /* 0x00000008a9587825 */ /* 0x100fe400078e0054 */
[----:B------:R1:W2:Y:S02]  /*0780*/  LDG.E.64 R80, desc[UR10][R130.64] ;  /* 0x0000000a82507981 */ /* 0x0002a4000c1e1b00 */
[----:B------:R-:W-:-:S02]  /*0790*/  IMAD.WIDE.U32 R90, R167, 0x8, R84 ;  /* 0x00000008a75a7825 */ /* 0x000fc400078e0054 */
[----:B------:R-:W2:Y:S02]  /*07a0*/  LDG.E.64 R88, desc[UR10][R88.64] ;  /* 0x0000000a58587981 */ /* 0x000ea4000c1e1b00 */
[--C-:B------:R-:W-:Y:S02]  /*07b0*/  IMAD.WIDE.U32 R92, R105, 0x8, R84.reuse ;  /* 0x00000008695c7825 */ /* 0x100fe400078e0054 */
[----:B------:R-:W2:Y:S02]  /*07c0*/  LDG.E.64 R90, desc[UR10][R90.64] ;  /* 0x0000000a5a5a7981 */ /* 0x000ea4000c1e1b00 */
[----:B------:R-:W-:Y:S02]  /*07d0*/  IMAD.WIDE.U32 R84, R106, 0x8, R84 ;  /* 0x000000086a547825 */ /* 0x000fe400078e0054 */
[----:B------:R-:W2:Y:S04]  /*07e0*/  LDG.E.64 R92, desc[UR10][R92.64] ;  /* 0x0000000a5c5c7981 */ /* 0x000ea8000c1e1b00 */
[----:B------:R-:W2:Y:S01]  /*07f0*/  LDG.E.64 R84, desc[UR10][R84.64] ;  /* 0x0000000a54547981 */ /* 0x000ea2000c1e1b00 */
[----:B------:R-:W-:-:S04]  /*0800*/  ISETP.NE.U32.AND P1, PT, RZ, UR16, PT ;  /* 0x00000010ff007c0c */ /* 0x000fc8000bf25070 */
[----:B------:R-:W-:Y:S02]  /*0810*/  ISETP.NE.AND.EX P1, PT, RZ, UR17, PT, P1 ;  /* 0x00000011ff007c0c */ /* 0x000fe4000bf25310 */
[----:B------:R-:W-:-:S04]  /*0820*/  ISETP.NE.U32.AND P0, PT, RZ, UR14, PT ;  /* 0x0000000eff007c0c */ /* 0x000fc8000bf05070 */
[----:B------:R-:W-:-:S07]  /*0830*/  ISETP.NE.AND.EX P0, PT, RZ, UR15, PT, P0 ;  /* 0x0000000fff007c0c */ /* 0x000fce000bf05300 */
[----:B0-----:R-:W0:Y:S08]  /*0840*/  @P1 LDC.64 R128, c[0x0][0x3b8] ;  /* 0x0000ee00ff801b82 */ /* 0x001e300000000a00 */
[----:B------:R-:W0:Y:S08]  /*0850*/  @P0 LDC.64 R138, c[0x0][0x438] ;  /* 0x00010e00ff8a0b82 */ /* 0x000e300000000a00 */
[----:B------:R-:W0:Y:S08]  /*0860*/  @P0 LDC.64 R134, c[0x0][0x438] ;  /* 0x00010e00ff860b82 */ /* 0x000e300000000a00 */
[----:B------:R-:W0:Y:S08]  /*0870*/  @P0 LDC.64 R136, c[0x0][0x438] ;  /* 0x00010e00ff880b82 */ /* 0x000e300000000a00 */
[----:B------:R-:W0:Y:S08]  /*0880*/  @P0 LDC.64 R176, c[0x0][0x438] ;  /* 0x00010e00ffb00b82 */ /* 0x000e300000000a00 */
[----:B------:R-:W0:Y:S08]  /*0890*/  @P1 LDC.64 R172, c[0x0][0x3b8] ;  /* 0x0000ee00ffac1b82 */ /* 0x000e300000000a00 */
[----:B------:R-:W0:Y:S08]  /*08a0*/  @P1 LDC.64 R132, c[0x0][0x3b8] ;  /* 0x0000ee00ff841b82 */ /* 0x000e300000000a00 */
[----:B-1----:R-:W1:Y:S01]  /*08b0*/  @P0 LDC.64 R130, c[0x0][0x438] ;  /* 0x00010e00ff820b82 */ /* 0x002e620000000a00 */
[----:B0-----:R-:W-:-:S05]  /*08c0*/  @P1 IMAD.WIDE.U32 R128, R103, 0x4, R128 ;  /* 0x0000000467801825 */ /* 0x001fca00078e0080 */
[----:B-----5:R3:W5:Y:S02]  /*08d0*/  @P1 LDG.E R111, desc[UR10][R128.64] ;  /* 0x0000000a806f1981 */ /* 0x020764000c1e1900 */
[----:B------:R-:W0:Y:S08]  /*08e0*/  @P1 LDC.64 R174, c[0x0][0x3b8] ;  /* 0x0000ee00ffae1b82 */ /* 0x000e300000000a00 */
[----:B------:R-:W0:Y:S01]  /*08f0*/  @P0 LDC.64 R170, c[0x0][0x438] ;  /* 0x00010e00ffaa0b82 */ /* 0x000e220000000a00 */
[----:B------:R-:W-:-:S04]  /*0900*/  @P0 IMAD.WIDE.U32 R138, R169, 0x8, R138 ;  /* 0x00000008a98a0825 */ /* 0x000fc800078e008a */
[----:B------:R-:W-:Y:S01]  /*0910*/  @P0 IMAD.WIDE.U32 R134, R104, 0x8, R134 ;  /* 0x0000000868860825 */ /* 0x000fe200078e0086 */
[----:B------:R4:W5:Y:S02]  /*0920*/  @P0 LDG.E.64 R152, desc[UR10][R138.64] ;  /* 0x0000000a8a980981 */ /* 0x000964000c1e1b00 */
[----:B------:R-:W0:Y:S01]  /*0930*/  @P1 LDC.64 R164, c[0x0][0x3b8] ;  /* 0x0000ee00ffa41b82 */ /* 0x000e220000000a00 */
[----:B------:R-:W-:Y:S01]  /*0940*/  @P0 IMAD.WIDE.U32 R136, R103, 0x8, R136 ;  /* 0x0000000867880825 */ /* 0x000fe200078e0088 */
[----:B------:R-:W-:Y:S01]  /*0950*/  ISETP.NE.AND P3, PT, RZ, UR12, PT ;  /* 0x0000000cff007c0c */ /* 0x000fe2000bf65270 */
[----:B------:R-:W5:Y:S02]  /*0960*/  @P0 LDG.E.64 R146, desc[UR10][R134.64] ;  /* 0x0000000a86920981 */ /* 0x000f64000c1e1b00 */
[----:B------:R-:W-:Y:S02]  /*0970*/  @P0 IMAD.WIDE.U32 R176, R179, 0x8, R176 ;  /* 0x00000008b3b00825 */ /* 0x000fe400078e00b0 */
[----:B------:R-:W5:Y:S02]  /*0980*/  @P0 LDG.E.64 R148, desc[UR10][R136.64] ;  /* 0x0000000a88940981 */ /* 0x000f64000c1e1b00 */
[----:B------:R-:W-:-:S02]  /*0990*/  @P1 IMAD.WIDE.U32 R172, R169, 0x4, R172 ;  /* 0x00000004a9ac1825 */ /* 0x000fc400078e00ac */
[----:B------:R-:W5:Y:S02]  /*09a0*/  @P0 LDG.E.64 R154, desc[UR10][R176.64] ;  /* 0x0000000ab09a0981 */ /* 0x000f64000c1e1b00 */
[----:B------:R-:W-:Y:S02]  /*09b0*/  @P1 IMAD.WIDE.U32 R132, R104, 0x4, R132 ;  /* 0x0000000468841825 */ /* 0x000fe400078e0084 */
[----:B------:R4:W5:Y:S02]  /*09c0*/  @P1 LDG.E R109, desc[UR10][R172.64] ;  /* 0x0000000aac6d1981 */ /* 0x000964000c1e1900 */
[----:B-1----:R-:W-:Y:S02]  /*09d0*/  @P0 IMAD.WIDE.U32 R130, R105, 0x8, R130 ;  /* 0x0000000869820825 */ /* 0x002fe400078e0082 */
[----:B------:R-:W5:Y:S04]  /*09e0*/  @P1 LDG.E R112, desc[UR10][R132.64] ;  /* 0x0000000a84701981 */ /* 0x000f68000c1e1900 */
[----:B------:R1:W5:Y:S01]  /*09f0*/  @P0 LDG.E.64 R144, desc[UR10][R130.64] ;  /* 0x0000000a82900981 */ /* 0x000362000c1e1b00 */
[----:B0-----:R-:W-:-:S04]  /*0a00*/  @P1 IMAD.WIDE.U32 R174, R179, 0x4, R174 ;  /* 0x00000004b3ae1825 */ /* 0x001fc800078e00ae */
[C---:B------:R-:W-:Y:S01]  /*0a10*/  @P0 IMAD.WIDE.U32 R170, R167.reuse, 0x8, R170 ;  /* 0x00000008a7aa0825 */ /* 0x040fe200078e00aa */
[----:B------:R-:W5:Y:S04]  /*0a20*/  @P1 LDG.E R108, desc[UR10][R174.64] ;  /* 0x0000000aae6c1981 */ /* 0x000f68000c1e1900 */
[----:B------:R0:W5:Y:S01]  /*0a30*/  @P0 LDG.E.64 R150, desc[UR10][R170.64] ;  /* 0x0000000aaa960981 */ /* 0x000162000c1e1b00 */
[----:B------:R-:W-:-:S05]  /*0a40*/  @P1 IMAD.WIDE.U32 R164, R167, 0x4, R164 ;  /* 0x00000004a7a41825 */ /* 0x000fca00078e00a4 */
[----:B------:R0:W5:Y:S01]  /*0a50*/  @P1 LDG.E R110, desc[UR10][R164.64] ;  /* 0x0000000aa46e1981 */ /* 0x000162000c1e1900 */
[----:B---3--:R-:W-:Y:S01]  /*0a60*/  IMAD.MOV.U32 R128, RZ, RZ, R120 ;  /* 0x000000ffff807224 */ /* 0x008fe200078e0078 */
[--C-:B------:R-:W-:Y:S01]  /*0a70*/  SHF.R.U64 R182, R120, 0x10, R121.reuse ;  /* 0x0000001078b67819 */ /* 0x100fe20000001279 */
[--C-:B------:R-:W-:Y:S01]  /*0a80*/  IMAD.MOV.U32 R129, RZ, RZ, R121.reuse ;  /* 0x000000ffff817224 */ /* 0x100fe200078e0079 */
[----:B------:R-:W-:Y:S02]  /*0a90*/  SHF.R.U32.HI R178, RZ, 0x10, R121 ;  /* 0x00000010ffb27819 */ /* 0x000fe40000011679 */
[----:B------:R-:W3:Y:S01]  /*0aa0*/  LDC.64 R120, c[0x0][0x3b0] ;  /* 0x0000ec00ff787b82 */ /* 0x000ee20000000a00 */
[--C-:B----4-:R-:W-:Y:S01]  /*0ab0*/  IMAD.MOV.U32 R138, RZ, RZ, R127.reuse ;  /* 0x000000ffff8a7224 */ /* 0x110fe200078e007f */
[--C-:B------:R-:W-:Y:S01]  /*0ac0*/  SHF.R.U64 R206, R126, 0x10, R127.reuse ;  /* 0x000000107ece7819 */ /* 0x100fe2000000127f */
[----:B------:R-:W-:Y:S01]  /*0ad0*/  IMAD.MOV.U32 R113, RZ, RZ, R126 ;  /* 0x000000ffff717224 */ /* 0x000fe200078e007e */
[----:B------:R-:W-:Y:S01]  /*0ae0*/  SHF.R.U32.HI R210, RZ, 0x10, R127 ;  /* 0x00000010ffd27819 */ /* 0x000fe2000001167f */
[----:B------:R-:W-:Y:S01]  /*0af0*/  IMAD.U32 R138, R138, 0x10000, RZ ;  /* 0x000100008a8a7824 */ /* 0x000fe200078e00ff */
[--C-:B------:R-:W-:Y:S01]  /*0b00*/  SHF.R.U64 R192, R94, 0x10, R95.reuse ;  /* 0x000000105ec07819 */ /* 0x100fe2000000125f */
[----:B------:R-:W-:Y:S01]  /*0b10*/  IMAD.MOV.U32 R126, RZ, RZ, R94 ;  /* 0x000000ffff7e7224 */ /* 0x000fe200078e005e */
[--C-:B------:R-:W-:Y:S01]  /*0b20*/  SHF.R.U32.HI R196, RZ, 0x10, R95.reuse ;  /* 0x00000010ffc47819 */ /* 0x100fe2000001165f */
[----:B------:R-:W-:Y:S01]  /*0b30*/  IMAD.MOV.U32 R127, RZ, RZ, R95 ;  /* 0x000000ffff7f7224 */ /* 0x000fe200078e005f */
[--C-:B------:R-:W-:Y:S01]  /*0b40*/  SHF.R.U64 R172, R118, 0x10, R119.reuse ;  /* 0x0000001076ac7819 */ /* 0x100fe20000001277 */
[----:B-1----:R-:W-:Y:S01]  /*0b50*/  IMAD.MOV.U32 R130, RZ, RZ, R118 ;  /* 0x000000ffff827224 */ /* 0x002fe200078e0076 */
[----:B------:R-:W-:Y:S01]  /*0b60*/  SHF.R.U32.HI R176, RZ, 0x10, R119 ;  /* 0x00000010ffb07819 */ /* 0x000fe20000011677 */
[----:B------:R-:W-:Y:S01]  /*0b70*/  IMAD.MOV.U32 R132, RZ, RZ, R122 ;  /* 0x000000ffff847224 */ /* 0x000fe200078e007a */
[--C-:B------:R-:W-:Y:S01]  /*0b80*/  SHF.R.U64 R232, R122, 0x10, R123.reuse ;  /* 0x000000107ae87819 */ /* 0x100fe2000000127b */
[--C-:B------:R-:W-:Y:S01]  /*0b90*/  IMAD.MOV.U32 R133, RZ, RZ, R123.reuse ;  /* 0x000000ffff857224 */ /* 0x100fe200078e007b */
[----:B------:R-:W-:Y:S01]  /*0ba0*/  SHF.R.U32.HI R202, RZ, 0x10, R123 ;  /* 0x00000010ffca7819 */ /* 0x000fe2000001167b */
[----:B------:R-:W-:Y:S01]  /*0bb0*/  IMAD.MOV.U32 R131, RZ, RZ, R119 ;  /* 0x000000ffff837224 */ /* 0x000fe200078e0077 */
[----:B------:R-:W-:Y:S01]  /*0bc0*/  SHF.R.U64 R198, R114, 0x10, R115 ;  /* 0x0000001072c67819 */ /* 0x000fe20000001273 */
[----:B--2---:R-:W-:Y:S01]  /*0bd0*/  IMAD.MOV.U32 R135, RZ, RZ, R124 ;  /* 0x000000ffff877224 */ /* 0x004fe200078e007c */
[--C-:B------:R-:W-:Y:S01]  /*0be0*/  SHF.R.U64 R124, R124, 0x10, R125.reuse ;  /* 0x000000107c7c7819 */ /* 0x100fe2000000127d */
[--C-:B------:R-:W-:Y:S01]  /*0bf0*/  IMAD.MOV.U32 R136, RZ, RZ, R125.reuse ;  /* 0x000000ffff887224 */ /* 0x100fe200078e007d */
[----:B------:R-:W-:Y:S01]  /*0c00*/  SHF.R.U32.HI R156, RZ, 0x10, R125 ;  /* 0x00000010ff9c7819 */ /* 0x000fe2000001167d */
[----:B------:R-:W-:Y:S01]  /*0c10*/  IMAD.MOV.U32 R122, RZ, RZ, R114 ;  /* 0x000000ffff7a7224 */ /* 0x000fe200078e0072 */
[----:B------:R-:W-:Y:S01]  /*0c20*/  FSEL R125, R0, RZ, !P3 ;  /* 0x000000ff007d7208 */ /* 0x000fe20005800000 */
[--C-:B------:R-:W-:Y:S01]  /*0c30*/  IMAD.MOV.U32 R123, RZ, RZ, R115.reuse ;  /* 0x000000ffff7b7224 */ /* 0x100fe200078e0073 */
[----:B------:R-:W-:Y:S01]  /*0c40*/  SHF.R.U32.HI R134, RZ, 0x10, R115 ;  /* 0x00000010ff867819 */ /* 0x000fe20000011673 */
[----:B------:R-:W-:Y:S01]  /*0c50*/  IMAD.U32 R113, R113, 0x10000, RZ ;  /* 0x0001000071717824 */ /* 0x000fe200078e00ff */
[----:B------:R-:W1:Y:S01]  /*0c60*/  @P1 LDC.64 R118, c[0x0][0x3b8] ;  /* 0x0000ee00ff761b82 */ /* 0x000e620000000a00 */
[----:B------:R-:W-:Y:S01]  /*0c70*/  FADD.FTZ R208, -R125, R138 ;  /* 0x0000008a7dd07221 */ /* 0x000fe20000010100 */
[----:B------:R-:W-:-:S02]  /*0c80*/  IMAD.U32 R206, R206, 0x10000, RZ ;  /* 0x00010000cece7824 */ /* 0x000fc400078e00ff */
[----:B------:R-:W-:Y:S02]  /*0c90*/  IMAD.U32 R210, R210, 0x10000, RZ ;  /* 0x00010000d2d27824 */ /* 0x000fe400078e00ff */
[----:B------:R-:W-:Y:S02]  /*0ca0*/  IMAD.U32 R126, R126, 0x10000, RZ ;  /* 0x000100007e7e7824 */ /* 0x000fe400078e00ff */
[----:B------:R-:W-:Y:S01]  /*0cb0*/  IMAD.U32 R192, R192, 0x10000, RZ ;  /* 0x00010000c0c07824 */ /* 0x000fe200078e00ff */
[----:B------:R-:W2:Y:S01]  /*0cc0*/  @P1 LDC.64 R94, c[0x0][0x3b8] ;  /* 0x0000ee00ff5e1b82 */ /* 0x000ea20000000a00 */
[----:B------:R-:W-:Y:S02]  /*0cd0*/  IMAD.U32 R127, R127, 0x10000, RZ ;  /* 0x000100007f7f7824 */ /* 0x000fe400078e00ff */
[----:B------:R-:W-:Y:S02]  /*0ce0*/  IMAD.U32 R196, R196, 0x10000, RZ ;  /* 0x00010000c4c47824 */ /* 0x000fe400078e00ff */
[----:B------:R-:W-:-:S02]  /*0cf0*/  IMAD.U32 R128, R128, 0x10000, RZ ;  /* 0x0001000080807824 */ /* 0x000fc400078e00ff */
[----:B------:R-:W-:Y:S01]  /*0d00*/  IMAD.U32 R182, R182, 0x10000, RZ ;  /* 0x00010000b6b67824 */ /* 0x000fe200078e00ff */
[----:B------:R-:W4:Y:S01]  /*0d10*/  @P0 LDC.64 R114, c[0x0][0x438] ;  /* 0x00010e00ff720b82 */ /* 0x000f220000000a00 */
        /* <DEDUP_REMOVED lines=29> */
[C---:B0-----:R-:W-:Y:S01]  /*0ef0*/  FADD.FTZ R170, -R125.reuse, R130 ;  /* 0x000000827daa7221 */ /* 0x041fe20000010100 */
        /* <DEDUP_REMOVED lines=15> */
[----:B---3--:R-:W-:-:S04]  /*0ff0*/  IMAD.WIDE.U32 R124, R104, 0x4, R120 ;  /* 0x00000004687c7825 */ /* 0x008fc800078e0078 */
[--C-:B------:R-:W-:Y:S01]  /*1000*/  IMAD.WIDE.U32 R130, R169, 0x4, R120.reuse ;  /* 0x00000004a9827825 */ /* 0x100fe200078e0078 */
[----:B------:R0:W5:Y:S03]  /*1010*/  LDG.E R113, desc[UR10][R124.64] ;  /* 0x0000000a7c717981 */ /* 0x000166000c1e1900 */
[----:B------:R-:W-:Y:S01]  /*1020*/  IMAD.WIDE.U32 R164, R103, 0x4, R120 ;  /* 0x0000000467a47825 */ /* 0x000fe200078e0078 */
[----:B------:R3:W5:Y:S01]  /*1030*/  LDG.E R177, desc[UR10][R130.64] ;  /* 0x0000000a82b17981 */ /* 0x000762000c1e1900 */
[----:B------:R-:W-:Y:S02]  /*1040*/  SHF.R.U64 R228, R86, 0x10, R87 ;  /* 0x0000001056e47819 */ /* 0x000fe40000001257 */
[----:B------:R-:W-:Y:S02]  /*1050*/  IMAD.WIDE.U32 R128, R167, 0x4, R120 ;  /* 0x00000004a7807825 */ /* 0x000fe400078e0078 */
[----:B------:R1:W5:Y:S02]  /*1060*/  LDG.E R164, desc[UR10][R164.64] ;  /* 0x0000000aa4a47981 */ /* 0x000364000c1e1900 */
[----:B0-----:R-:W-:Y:S01]  /*1070*/  IMAD.MOV.U32 R124, RZ, RZ, R82 ;  /* 0x000000ffff7c7224 */ /* 0x001fe200078e0052 */
[--C-:B------:R-:W-:Y:S01]  /*1080*/  SHF.R.U64 R82, R82, 0x10, R83.reuse ;  /* 0x0000001052527819 */ /* 0x100fe20000001253 */
[--C-:B------:R-:W-:Y:S01]  /*1090*/  IMAD.MOV.U32 R125, RZ, RZ, R83.reuse ;  /* 0x000000ffff7d7224 */ /* 0x100fe200078e0053 */
[----:B---3--:R-:W-:Y:S01]  /*10a0*/  SHF.R.U32.HI R130, RZ, 0x10, R83 ;  /* 0x00000010ff827819 */ /* 0x008fe20000011653 */
[----:B------:R-:W-:Y:S01]  /*10b0*/  IMAD.U32 R83, R124, 0x10000, RZ ;  /* 0x000100007c537824 */ /* 0x000fe200078e00ff */
[----:B------:R-:W-:Y:S01]  /*10c0*/  SHF.R.U32.HI R226, RZ, 0x10, R87 ;  /* 0x00000010ffe27819 */ /* 0x000fe20000011657 */
[----:B------:R-:W-:Y:S01]  /*10d0*/  IMAD.U32 R82, R82, 0x10000, RZ ;  /* 0x0001000052527824 */ /* 0x000fe200078e00ff */
[----:B------:R-:W-:Y:S01]  /*10e0*/  SHF.R.U64 R224, R80, 0x10, R81 ;  /* 0x0000001050e07819 */ /* 0x000fe20000001251 */
[----:B------:R-:W-:Y:S01]  /*10f0*/  FMUL.FTZ R204, R76, R83 ;  /* 0x000000534ccc7220 */ /* 0x000fe20000410000 */
[----:B-1----:R-:W-:Y:S01]  /*1100*/  FMUL.FTZ R165, R107, R168 ;  /* 0x000000a86ba57220 */ /* 0x002fe20000410000 */
[----:B------:R-:W-:Y:S01]  /*1110*/  IMAD.MOV.U32 R213, RZ, RZ, R87 ;  /* 0x000000ffffd57224 */ /* 0x000fe200078e0057 */
[----:B------:R-:W-:Y:S01]  /*1120*/  SHF.R.U32.HI R222, RZ, 0x10, R81 ;  /* 0x00000010ffde7819 */ /* 0x000fe20000011651 */
[----:B------:R-:W-:-:S02]  /*1130*/  IMAD.MOV.U32 R211, RZ, RZ, R80 ;  /* 0x000000ffffd37224 */ /* 0x000fc400078e0050 */
[----:B------:R-:W-:Y:S01]  /*1140*/  FMUL.FTZ R195, R77, R82 ;  /* 0x000000524dc37220 */ /* 0x000fe20000410000 */
[----:B------:R-:W-:Y:S02]  /*1150*/  IMAD.MOV.U32 R209, RZ, RZ, R81 ;  /* 0x000000ffffd17224 */ /* 0x000fe400078e0051 */
[----:B------:R-:W-:Y:S01]  /*1160*/  FADD.FTZ R80, RZ, R204 ;  /* 0x000000ccff507221 */ /* 0x000fe20000010000 */
[----:B------:R-:W-:Y:S02]  /*1170*/  IMAD.U32 R87, R125, 0x10000, RZ ;  /* 0x000100007d577824 */ /* 0x000fe400078e00ff */
[----:B------:R-:W-:Y:S01]  /*1180*/  FMUL.FTZ R206, R107, R206 ;  /* 0x000000ce6bce7220 */ /* 0x000fe20000410000 */
[----:B------:R-:W-:Y:S01]  /*1190*/  FFMA.FTZ R81, R165, R204, RZ ;  /* 0x000000cca5517223 */ /* 0x000fe200000100ff */
[----:B------:R0:W5:Y:S01]  /*11a0*/  LDG.E R166, desc[UR10][R128.64] ;  /* 0x0000000a80a67981 */ /* 0x000162000c1e1900 */
[----:B------:R-:W-:Y:S02]  /*11b0*/  IMAD.MOV.U32 R215, RZ, RZ, R86 ;  /* 0x000000ffffd77224 */ /* 0x000fe400078e0056 */
[----:B------:R-:W-:Y:S01]  /*11c0*/  FMUL.FTZ R197, R78, R87 ;  /* 0x000000574ec57220 */ /* 0x000fe20000410000 */
[----:B------:R-:W-:-:S02]  /*11d0*/  IMAD.U32 R86, R130, 0x10000, RZ ;  /* 0x0001000082567824 */ /* 0x000fc400078e00ff */
[----:B------:R-:W-:Y:S01]  /*11e0*/  FADD.FTZ R80, R195, R80 ;  /* 0x00000050c3507221 */ /* 0x000fe20000010000 */
[----:B------:R-:W-:-:S04]  /*11f0*/  @P1 IMAD.WIDE.U32 R118, R105, 0x4, R118 ;  /* 0x0000000469761825 */ /* 0x000fc800078e0076 */
[----:B------:R-:W-:Y:S01]  /*1200*/  FMUL.FTZ R208, R107, R208 ;  /* 0x000000d06bd07220 */ /* 0x000fe20000410000 */
[----:B------:R-:W-:Y:S01]  /*1210*/  FFMA.FTZ R81, R206, R195, R81 ;  /* 0x000000c3ce517223 */ /* 0x000fe20000010051 */
[----:B--2---:R-:W-:Y:S01]  /*1220*/  @P1 IMAD.WIDE.U32 R94, R106, 0x4, R94 ;  /* 0x000000046a5e1825 */ /* 0x004fe200078e005e */
[----:B0-----:R-:W-:-:S03]  /*1230*/  SHF.R.U64 R129, R88, 0x10, R89 ;  /* 0x0000001058817819 */ /* 0x001fc60000001259 */
[----:B------:R-:W-:Y:S01]  /*1240*/  IMAD.MOV.U32 R128, RZ, RZ, R88 ;  /* 0x000000ffff807224 */ /* 0x000fe200078e0058 */
[----:B------:R-:W-:Y:S01]  /*1250*/  SHF.R.U64 R216, R84, 0x10, R85 ;  /* 0x0000001054d87819 */ /* 0x000fe20000001255 */
[----:B------:R-:W-:Y:S01]  /*1260*/  IMAD.WIDE.U32 R122, R105, 0x4, R120 ;  /* 0x00000004697a7825 */ /* 0x000fe200078e0078 */
[----:B------:R-:W-:-:S03]  /*1270*/  SHF.R.U32.HI R214, RZ, 0x10, R85 ;  /* 0x00000010ffd67819 */ /* 0x000fc60000011655 */
[----:B------:R-:W-:Y:S01]  /*1280*/  FMUL.FTZ R199, R79, R86 ;  /* 0x000000564fc77220 */ /* 0x000fe20000410000 */
[----:B------:R-:W-:Y:S01]  /*1290*/  FADD.FTZ R80, R197, R80 ;  /* 0x00000050c5507221 */ /* 0x000fe20000010000 */
[----:B------:R-:W-:Y:S02]  /*12a0*/  IMAD.MOV.U32 R201, RZ, RZ, R85 ;  /* 0x000000ffffc97224 */ /* 0x000fe400078e0055 */
[----:B------:R-:W-:Y:S01]  /*12b0*/  FMUL.FTZ R210, R107, R210 ;  /* 0x000000d26bd27220 */ /* 0x000fe20000410000 */
[----:B------:R-:W-:Y:S02]  /*12c0*/  IMAD.U32 R85, R128, 0x10000, RZ ;  /* 0x0001000080557824 */ /* 0x000fe400078e00ff */
[----:B------:R-:W-:Y:S01]  /*12d0*/  FFMA.FTZ R81, R208, R197, R81 ;  /* 0x000000c5d0517223 */ /* 0x000fe20000010051 */
[----:B----4-:R-:W-:Y:S01]  /*12e0*/  @P0 IMAD.WIDE.U32 R126, R106, 0x8, R114 ;  /* 0x000000086a7e0825 */ /* 0x010fe200078e0072 */
[----:B------:R0:W5:Y:S01]  /*12f0*/  @P1 LDG.E R116, desc[UR10][R118.64] ;  /* 0x0000000a76741981 */ /* 0x000162000c1e1900 */
[----:B------:R-:W-:-:S02]  /*1300*/  SHF.R.U32.HI R230, RZ, 0x10, R91 ;  /* 0x00000010ffe67819 */ /* 0x000fc4000001165b */
[----:B------:R-:W-:Y:S01]  /*1310*/  FMUL.FTZ R188, R72, R85 ;  /* 0x0000005548bc7220 */ /* 0x000fe20000410000 */
[----:B------:R1:W5:Y:S01]  /*1320*/  @P1 LDG.E R117, desc[UR10][R94.64] ;  /* 0x0000000a5e751981 */ /* 0x000362000c1e1900 */
[----:B------:R-:W-:Y:S01]  /*1330*/  FMUL.FTZ R190, R107, R190 ;  /* 0x000000be6bbe7220 */ /* 0x000fe20000410000 */
[----:B------:R-:W-:Y:S02]  /*1340*/  FFMA.FTZ R81, R210, R199, R81 ;  /* 0x000000c7d2517223 */ /* 0x000fe40000010051 */
[----:B------:R2:W5:Y:S01]  /*1350*/  LDG.E R114, desc[UR10][R122.64] ;  /* 0x0000000a7a727981 */ /* 0x000562000c1e1900 */
[----:B0-----:R-:W-:Y:S01]  /*1360*/  IMAD.MOV.U32 R118, RZ, RZ, R90 ;  /* 0x000000ffff767224 */ /* 0x001fe200078e005a */
[----:B------:R-:W-:Y:S01]  /*1370*/  SHF.R.U64 R119, R90, 0x10, R91 ;  /* 0x000000105a777819 */ /* 0x000fe2000000125b */
[----:B------:R-:W-:Y:S01]  /*1380*/  IMAD.U32 R90, R129, 0x10000, RZ ;  /* 0x00010000815a7824 */ /* 0x000fe200078e00ff */
[----:B------:R-:W-:Y:S01]  /*1390*/  SHF.R.U32.HI R88, RZ, 0x10, R89 ;  /* 0x00000010ff587819 */ /* 0x000fe20000011659 */
[----:B-1----:R-:W-:-:S02]  /*13a0*/  IMAD.MOV.U32 R95, RZ, RZ, R91 ;  /* 0x000000ffff5f7224 */ /* 0x002fc400078e005b */
[----:B------:R-:W-:Y:S01]  /*13b0*/  FADD.FTZ R91, R199, R80 ;  /* 0x00000050c75b7221 */ /* 0x000fe20000010000 */
[C---:B------:R-:W-:Y:S01]  /*13c0*/  FMUL.FTZ R192, R107.reuse, R192 ;  /* 0x000000c06bc07220 */ /* 0x040fe20000410000 */
[----:B------:R-:W-:Y:S01]  /*13d0*/  FMUL.FTZ R194, R107, R194 ;  /* 0x000000c26bc27220 */ /* 0x000fe20000410000 */
[----:B--2---:R-:W-:Y:S02]  /*13e0*/  IMAD.MOV.U32 R122, RZ, RZ, R89 ;  /* 0x000000ffff7a7224 */ /* 0x004fe400078e0059 */
[----:B------:R-:W-:Y:S01]  /*13f0*/  FMUL.FTZ R189, R73, R90 ;  /* 0x0000005a49bd7220 */ /* 0x000fe20000410000 */
[----:B------:R-:W-:Y:S01]  /*1400*/  FADD.FTZ R80, R188, R91 ;  /* 0x0000005bbc507221 */ /* 0x000fe20000010000 */
[----:B------:R-:W-:Y:S01]  /*1410*/  FFMA.FTZ R81, R190, R188, R81 ;  /* 0x000000bcbe517223 */ /* 0x000fe20000010051 */
[----:B------:R-:W-:Y:S01]  /*1420*/  IMAD.U32 R89, R122, 0x10000, RZ ;  /* 0x000100007a597824 */ /* 0x000fe200078e00ff */
[----:B------:R-:W-:Y:S01]  /*1430*/  SHF.R.U64 R220, R92, 0x10, R93 ;  /* 0x000000105cdc7819 */ /* 0x000fe2000000125d */
[----:B------:R-:W-:-:S02]  /*1440*/  IMAD.U32 R88, R88, 0x10000, RZ ;  /* 0x0001000058587824 */ /* 0x000fc400078e00ff */
[----:B------:R-:W-:Y:S01]  /*1450*/  FADD.FTZ R80, R189, R80 ;  /* 0x00000050bd507221 */ /* 0x000fe20000010000 */
[----:B------:R-:W-:Y:S01]  /*1460*/  FMUL.FTZ R191, R74, R89 ;  /* 0x000000594abf7220 */ /* 0x000fe20000410000 */
[----:B------:R-:W-:Y:S01]  /*1470*/  FFMA.FTZ R81, R192, R189, R81 ;  /* 0x000000bdc0517223 */ /* 0x000fe20000010051 */
[--C-:B------:R-:W-:Y:S01]  /*1480*/  IMAD.MOV.U32 R205, RZ, RZ, R93.reuse ;  /* 0x000000ffffcd7224 */ /* 0x100fe200078e005d */
[----:B------:R-:W-:Y:S01]  /*1490*/  SHF.R.U32.HI R218, RZ, 0x10, R93 ;  /* 0x00000010ffda7819 */ /* 0x000fe2000001165d */
[----:B------:R-:W-:Y:S02]  /*14a0*/  IMAD.U32 R93, R118, 0x10000, RZ ;  /* 0x00010000765d7824 */ /* 0x000fe400078e00ff */
[----:B------:R-:W-:Y:S01]  /*14b0*/  FMUL.FTZ R193, R75, R88 ;  /* 0x000000584bc17220 */ /* 0x000fe20000410000 */
[----:B------:R-:W-:Y:S01]  /*14c0*/  FADD.FTZ R80, R191, R80 ;  /* 0x00000050bf507221 */ /* 0x000fe20000010000 */
[----:B------:R-:W-:Y:S01]  /*14d0*/  FMUL.FTZ R196, R107, R196 ;  /* 0x000000c46bc47220 */ /* 0x000fe20000410000 */
[----:B------:R-:W-:Y:S01]  /*14e0*/  FFMA.FTZ R81, R194, R191, R81 ;  /* 0x000000bfc2517223 */ /* 0x000fe20000010051 */
[----:B------:R-:W-:-:S02]  /*14f0*/  IMAD.MOV.U32 R207, RZ, RZ, R92 ;  /* 0x000000ffffcf7224 */ /* 0x000fc400078e005c */
[----:B------:R-:W-:Y:S01]  /*1500*/  FMUL.FTZ R187, R68, R93 ;  /* 0x0000005d44bb7220 */ /* 0x000fe20000410000 */
[----:B------:R-:W-:Y:S02]  /*1510*/  IMAD.U32 R92, R119, 0x10000, RZ ;  /* 0x00010000775c7824 */ /* 0x000fe400078e00ff */
[----:B------:R-:W-:Y:S01]  /*1520*/  FADD.FTZ R80, R193, R80 ;  /* 0x00000050c1507221 */ /* 0x000fe20000010000 */
[----:B------:R-:W-:Y:S01]  /*1530*/  FMUL.FTZ R184, R107, R184 ;  /* 0x000000b86bb87220 */ /* 0x000fe20000410000 */
[----:B------:R-:W-:Y:S01]  /*1540*/  FFMA.FTZ R81, R196, R193, R81 ;  /* 0x000000c1c4517223 */ /* 0x000fe20000010051 */
        /* <DEDUP_REMOVED lines=33> */
[----:B------:R-:W-:-:S04]  /*1760*/  IMAD.WIDE.U32 R132, R179, 0x4, R120 ;  /* 0x00000004b3847825 */ /* 0x000fc800078e0078 */
[----:B------:R-:W-:Y:S01]  /*1770*/  FMUL.FTZ R176, R107, R176 ;  /* 0x000000b06bb07220 */ /* 0x000fe20000410000 */
[----:B------:R-:W-:Y:S01]  /*1780*/  FFMA.FTZ R81, R174, R173, R81 ;  /* 0x000000adae517223 */ /* 0x000fe20000010051 */
[----:B------:R-:W5:Y:S01]  /*1790*/  @P0 LDG.E.64 R142, desc[UR10][R126.64] ;  /* 0x0000000a7e8e0981 */ /* 0x000f62000c1e1b00 */
[----:B------:R-:W-:-:S04]  /*17a0*/  IMAD.WIDE.U32 R120, R106, 0x4, R120 ;  /* 0x000000046a787825 */ /* 0x000fc800078e0078 */
[----:B------:R-:W-:Y:S01]  /*17b0*/  FMUL.FTZ R118, R60, R211 ;  /* 0x000000d33c767220 */ /* 0x000fe20000410000 */
[----:B------:R-:W-:Y:S01]  /*17c0*/  FADD.FTZ R91, R175, R80 ;  /* 0x00000050af5b7221 */ /* 0x000fe20000010000 */
[----:B------:R-:W-:Y:S01]  /*17d0*/  FMUL.FTZ R119, R107, R234 ;  /* 0x000000ea6b777220 */ /* 0x000fe20000410000 */
[----:B------:R-:W-:Y:S02]  /*17e0*/  IMAD.U32 R224, R224, 0x10000, RZ ;  /* 0x00010000e0e07824 */ /* 0x000fe400078e00ff */
[----:B------:R-:W-:Y:S01]  /*17f0*/  FFMA.FTZ R80, R176, R175, R81 ;  /* 0x000000afb0507223 */ /* 0x000fe20000010051 */
[----:B------:R0:W5:Y:S01]  /*1800*/  LDG.E R115, desc[UR10][R120.64] ;  /* 0x0000000a78737981 */ /* 0x000162000c1e1900 */
[----:B------:R-:W-:Y:S02]  /*1810*/  IMAD.U32 R209, R209, 0x10000, RZ ;  /* 0x00010000d1d17824 */ /* 0x000fe400078e00ff */
[----:B------:R-:W-:Y:S01]  /*1820*/  FADD.FTZ R91, R118, R91 ;  /* 0x0000005b765b7221 */ /* 0x000fe20000010000 */
[----:B------:R-:W-:Y:S01]  /*1830*/  FMUL.FTZ R122, R107, R232 ;  /* 0x000000e86b7a7220 */ /* 0x000fe20000410000 */
[----:B------:R-:W-:Y:S01]  /*1840*/  FFMA.FTZ R81, R119, R118, R80 ;  /* 0x0000007677517223 */ /* 0x000fe20000010050 */
[----:B------:R-:W-:-:S02]  /*1850*/  IMAD.MOV.U32 R203, RZ, RZ, R84 ;  /* 0x000000ffffcb7224 */ /* 0x000fc400078e0054 */
[C---:B------:R-:W-:Y:S01]  /*1860*/  FMUL.FTZ R123, R107.reuse, R212 ;  /* 0x000000d46b7b7220 */ /* 0x040fe20000410000 */
[----:B------:R-:W-:Y:S02]  /*1870*/  IMAD.U32 R222, R222, 0x10000, RZ ;  /* 0x00010000dede7824 */ /* 0x000fe400078e00ff */
[----:B------:R-:W-:Y:S01]  /*1880*/  FMUL.FTZ R130, R107, R198 ;  /* 0x000000c66b827220 */ /* 0x000fe20000410000 */
[----:B------:R-:W-:Y:S02]  /*1890*/  IMAD.U32 R207, R207, 0x10000, RZ ;  /* 0x00010000cfcf7824 */ /* 0x000fe400078e00ff */
[----:B0-----:R-:W-:Y:S01]  /*18a0*/  FMUL.FTZ R120, R61, R224 ;  /* 0x000000e03d787220 */ /* 0x001fe20000410000 */
        /* <DEDUP_REMOVED lines=12> */
[----:B------:R-:W-:Y:S01]  /*1970*/  FFMA.FTZ R84, R126, R124, R81 ;  /* 0x0000007c7e547223 */ /* 0x000fe20000010051 */
[----:B------:R-:W-:-:S02]  /*1980*/  IMAD.U32 R205, R205, 0x10000, RZ ;  /* 0x00010000cdcd7824 */ /* 0x000fc400078e00ff */
[----:B------:R-:W-:Y:S01]  /*1990*/  FMUL.FTZ R128, R57, R220 ;  /* 0x000000dc39807220 */ /* 0x000fe20000410000 */
[----:B------:R-:W-:Y:S01]  /*19a0*/  FADD.FTZ R91, R125, R80 ;  /* 0x000000507d5b7221 */ /* 0x000fe20000010000 */
[----:B------:R-:W-:Y:S01]  /*19b0*/  FFMA.FTZ R81, R127, R125, R84 ;  /* 0x0000007d7f517223 */ /* 0x000fe20000010054 */
[----:B------:R-:W-:Y:S02]  /*19c0*/  IMAD.U32 R218, R218, 0x10000, RZ ;  /* 0x00010000dada7824 */ /* 0x000fe400078e00ff */
[----:B------:R-:W-:Y:S01]  /*19d0*/  FMUL.FTZ R129, R58, R205 ;  /* 0x000000cd3a817220 */ /* 0x000fe20000410000 */
[----:B------:R-:W-:Y:S01]  /*19e0*/  FADD.FTZ R84, R128, R91 ;  /* 0x0000005b80547221 */ /* 0x000fe20000010000 */
[----:B------:R-:W-:Y:S01]  /*19f0*/  FFMA.FTZ R80, R130, R128, R81 ;  /* 0x0000008082507223 */ /* 0x000fe20000010051 */
[----:B------:R0:W5:Y:S01]  /*1a00*/  LDG.E R186, desc[UR10][R132.64] ;  /* 0x0000000a84ba7981 */ /* 0x000162000c1e1900 */
[----:B------:R-:W-:Y:S02]  /*1a10*/  IMAD.U32 R203, R203, 0x10000, RZ ;  /* 0x00010000cbcb7824 */ /* 0x000fe400078e00ff */
[----:B------:R-:W-:Y:S01]  /*1a20*/  FADD.FTZ R91, R129, R84 ;  /* 0x00000054815b7221 */ /* 0x000fe20000010000 */
[----:B------:R-:W-:Y:S01]  /*1a30*/  FMUL.FTZ R134, R107, R134 ;  /* 0x000000866b867220 */ /* 0x000fe20000410000 */
[----:B------:R-:W-:Y:S01]  /*1a40*/  FFMA.FTZ R81, R131, R129, R80 ;  /* 0x0000008183517223 */ /* 0x000fe20000010050 */
[----:B------:R-:W-:-:S02]  /*1a50*/  IMAD.U32 R216, R216, 0x10000, RZ ;  /* 0x00010000d8d87824 */ /* 0x000fc400078e00ff */
[----:B0-----:R-:W-:Y:S01]  /*1a60*/  FMUL.FTZ R132, R59, R218 ;  /* 0x000000da3b847220 */ /* 0x001fe20000410000 */
[----:B------:R-:W-:Y:S01]  /*1a70*/  FMUL.FTZ R133, R52, R203 ;  /* 0x000000cb34857220 */ /* 0x000fe20000410000 */
[----:B------:R-:W-:Y:S02]  /*1a80*/  FMUL.FTZ R135, R107, R136 ;  /* 0x000000886b877220 */ /* 0x000fe40000410000 */
[----:B------:R-:W-:Y:S01]  /*1a90*/  FADD.FTZ R80, R132, R91 ;  /* 0x0000005b84507221 */ /* 0x000fe20000010000 */
[----:B------:R-:W-:Y:S01]  /*1aa0*/  FFMA.FTZ R84, R134, R132, R81 ;  /* 0x0000008486547223 */ /* 0x000fe20000010051 */
[----:B------:R-:W-:Y:S02]  /*1ab0*/  IMAD.U32 R201, R201, 0x10000, RZ ;  /* 0x00010000c9c97824 */ /* 0x000fe400078e00ff */
[----:B------:R-:W-:Y:S01]  /*1ac0*/  FMUL.FTZ R136, R53, R216 ;  /* 0x000000d835887220 */ /* 0x000fe20000410000 */
[----:B------:R-:W-:Y:S01]  /*1ad0*/  FADD.FTZ R81, R133, R80 ;  /* 0x0000005085517221 */ /* 0x000fe20000010000 */
[----:B------:R-:W-:Y:S01]  /*1ae0*/  FMUL.FTZ R138, R107, R138 ;  /* 0x0000008a6b8a7220 */ /* 0x000fe20000410000 */
[----:B------:R-:W-:Y:S01]  /*1af0*/  FFMA.FTZ R91, R135, R133, R84 ;  /* 0x00000085875b7223 */ /* 0x000fe20000010054 */
[----:B------:R-:W-:Y:S01]  /*1b00*/  FMUL.FTZ R139, R107, R0 ;  /* 0x000000006b8b7220 */ /* 0x000fe20000410000 */
[----:B------:R-:W-:-:S02]  /*1b10*/  IMAD.U32 R214, R214, 0x10000, RZ ;  /* 0x00010000d6d67824 */ /* 0x000fc400078e00ff */
        /* <DEDUP_REMOVED lines=41> */
.L_x_2183:
[----:B------:R-:W-:Y:S05]  /*1db0*/  BSYNC.RECONVERGENT B0 ;  /* 0x0000000000007941 */ /* 0x000fea0003800200 */
.L_x_2182:
        /* <DEDUP_REMOVED lines=136> */
.L_x_2186:
        /* <DEDUP_REMOVED lines=35> */
.L_x_2185:
        /* <DEDUP_REMOVED lines=43> */
.L_x_2188:
        /* <DEDUP_REMOVED lines=44> */
.L_x_2184:
        /* <DEDUP_REMOVED lines=52> */
.L_x_2190:
        /* <DEDUP_REMOVED lines=51> */
.L_x_2189:
        /* <DEDUP_REMOVED lines=58> */
.L_x_2191:
        /* <DEDUP_REMOVED lines=58> */
.L_x_2187:
        /* <DEDUP_REMOVED lines=18> */
.L_x_2192:
        /* <DEDUP_REMOVED lines=10> */
.L_x_2193:
        /* <DEDUP_REMOVED lines=61> */
.L_x_2196:
        /* <DEDUP_REMOVED lines=52> */
.L_x_2195:
        /* <DEDUP_REMOVED lines=51> */
.L_x_2198:
        /* <DEDUP_REMOVED lines=43> */
.L_x_2194:
        /* <DEDUP_REMOVED lines=46> */
.L_x_2200:
        /* <DEDUP_REMOVED lines=39> */
.L_x_2199:
        /* <DEDUP_REMOVED lines=36> */
.L_x_2201:
        /* <DEDUP_REMOVED lines=30> */
.L_x_2197:
        /* <DEDUP_REMOVED lines=15> */
.L_x_2202:
        /* <DEDUP_REMOVED lines=10> */
.L_x_2203:
        /* <DEDUP_REMOVED lines=61> */
.L_x_2206:
        /* <DEDUP_REMOVED lines=51> */
.L_x_2205:
        /* <DEDUP_REMOVED lines=51> */
.L_x_2208:
        /* <DEDUP_REMOVED lines=43> */
.L_x_2204:
        /* <DEDUP_REMOVED lines=47> */
.L_x_2210:
        /* <DEDUP_REMOVED lines=39> */
.L_x_2209:
        /* <DEDUP_REMOVED lines=36> */
.L_x_2211:
        /* <DEDUP_REMOVED lines=30> */
.L_x_2207:
        /* <DEDUP_REMOVED lines=15> */
.L_x_2212:
        /* <DEDUP_REMOVED lines=10> */
.L_x_2213:
        /* <DEDUP_REMOVED lines=61> */
.L_x_2216:
        /* <DEDUP_REMOVED lines=51> */
.L_x_2215:
        /* <DEDUP_REMOVED lines=51> */
.L_x_2218:
        /* <DEDUP_REMOVED lines=43> */
.L_x_2214:
        /* <DEDUP_REMOVED lines=47> */
.L_x_2220:
        /* <DEDUP_REMOVED lines=39> */
.L_x_2219:
        /* <DEDUP_REMOVED lines=13> */
[----:B------:R-:W-:Y:S01]  /*8040*/  FMUL.FTZ R82, R168, UR6 ;  /* 0x00000006a8527c20 */ /* 0x000fe20008410000 */
        /* <DEDUP_REMOVED lines=22> */
.L_x_2221:
        /* <DEDUP_REMOVED lines=30> */
.L_x_2217:
        /* <DEDUP_REMOVED lines=15> */
.L_x_2222:
        /* <DEDUP_REMOVED lines=10> */
.L_x_2223:
        /* <DEDUP_REMOVED lines=25> */
[----:B------:R-:W-:Y:S01]  /*86b0*/  IMAD.U32 R89, R89, 0x10000, RZ ;  /* 0x0001000059597824 */ /* 0x000fe200078e00ff */
[----:B------:R-:W-:-:S02]  /*86c0*/  F2FP.BF16.F32.PACK_AB R85, R85, R82 ;  /* 0x000000525555723e */ /* 0x000fc400000010ff */
[----:B------:R-:W-:Y:S01]  /*86d0*/  FSEL R83, R83, RZ, P6 ;  /* 0x000000ff53537208 */ /* 0x000fe20003000000 */
[--C-:B------:R-:W-:Y:S01]  /*86e0*/  FFMA.FTZ R124, R107, R124, R89.reuse ;  /* 0x0000007c6b7c7223 */ /* 0x100fe20000010059 */
[C---:B------:R-:W-:Y:S02]  /*86f0*/  PRMT R89, R85.reuse, 0x7632, R89 ;  /* 0x0000763255597816 */ /* 0x040fe40000000059 */
[C---:B------:R-:W-:Y:S01]  /*8700*/  F2FP.BF16.F32.PACK_AB R83, R84.reuse, R83 ;  /* 0x000000535453723e */ /* 0x040fe200000010ff */
        /* <DEDUP_REMOVED lines=30> */
.L_x_2226:
        /* <DEDUP_REMOVED lines=52> */
.L_x_2225:
        /* <DEDUP_REMOVED lines=51> */
.L_x_2228:
        /* <DEDUP_REMOVED lines=43> */
.L_x_2224:
        /* <DEDUP_REMOVED lines=47> */
.L_x_2230:
[-CC-:B-12---:R-:W-:Y:S01]  /*9500*/  FFMA.FTZ R83, R122, R90.reuse, R91.reuse ;  /* 0x0000005a7a537223 */ /* 0x186fe2000001005b */
[-CC-:B------:R-:W-:Y:S01]  /*9510*/  FFMA.FTZ R82, R123, R90.reuse, R91.reuse ;  /* 0x0000005a7b527223 */ /* 0x180fe2000001005b */
[-C--:B------:R-:W-:Y:S01]  /*9520*/  FFMA.FTZ R119, R119, R90.reuse, R91 ;  /* 0x0000005a77777223 */ /* 0x080fe2000001005b */
[----:B0-----:R-:W-:Y:S01]  /*9530*/  SHF.R.U32.HI R86, RZ, 0x10, R147 ;  /* 0x00000010ff567819 */ /* 0x001fe20000011693 */
[----:B------:R-:W-:Y:S01]  /*9540*/  FADD.FTZ R120, R120, -R83 ;  /* 0x8000005378787221 */ /* 0x000fe20000010000 */
[----:B------:R-:W-:Y:S01]  /*9550*/  FADD.FTZ R84, R121, -R82 ;  /* 0x8000005279547221 */ /* 0x000fe20000010000 */
[----:B------:R-:W-:Y:S01]  /*9560*/  SHF.R.U64 R83, R146, 0x10, R147 ;  /* 0x0000001092537819 */ /* 0x000fe20000001293 */
[----:B------:R-:W-:Y:S02]  /*9570*/  IMAD.MOV.U32 R82, RZ, RZ, R146 ;  /* 0x000000ffff527224 */ /* 0x000fe400078e0092 */
[----:B------:R-:W-:Y:S01]  /*9580*/  FFMA.FTZ R87, R126, R90, R91 ;  /* 0x0000005a7e577223 */ /* 0x000fe2000001005b */
[----:B------:R-:W-:-:S02]  /*9590*/  IMAD.MOV.U32 R85, RZ, RZ, R147 ;  /* 0x000000ffff557224 */ /* 0x000fc400078e0093 */
[----:B------:R-:W-:Y:S01]  /*95a0*/  FADD.FTZ R118, R118, -R119 ;  /* 0x8000007776767221 */ /* 0x000fe20000010000 */
[----:B------:R-:W-:Y:S02]  /*95b0*/  IMAD.U32 R82, R82, 0x10000, RZ ;  /* 0x0001000052527824 */ /* 0x000fe400078e00ff */
        /* <DEDUP_REMOVED lines=27> */
.L_x_2229:
        /* <DEDUP_REMOVED lines=38> */
.L_x_2231:
        /* <DEDUP_REMOVED lines=28> */
[----:B------:R-:W-:-:S07]  /*9b90*/  PRMT R83, R82, 0x7632, R83 ;  /* 0x0000763252537816 */ /* 0x000fce0000000053 */
.L_x_2227:
        /* <DEDUP_REMOVED lines=15> */
.L_x_2232:
        /* <DEDUP_REMOVED lines=10> */
.L_x_2233:
[----:B------:R-:W-:Y:S05]  /*9d30*/  @!P1 BRA `(.L_x_2234) ;  /* 0x0000000c003c9947 */ /* 0x000fea0003800000 */
[----:B------:R-:W-:Y:S05]  /*9d40*/  @!P0 BRA `(.L_x_2235) ;  /* 0x0000000400c08947 */ /* 0x000fea0003800000 */
[----:B------:R-:W-:Y:S05]  /*9d50*/  BRA.U !UP0, `(.L_x_2236) ;  /* 0x0000000108ec7547 */ /* 0x000fea000b800000 */
[-CC-:B-12---:R-:W-:Y:S01]  /*9d60*/  FFMA.FTZ R82, R127, R90.reuse, R91.reuse ;  /* 0x0000005a7f527223 */ /* 0x186fe2000001005b */
[----:B------:R-:W-:Y:S02]  /*9d70*/  IMAD.MOV.U32 R83, RZ, RZ, R144 ;  /* 0x000000ffff537224 */ /* 0x000fe400078e0090 */
[-CC-:B------:R-:W-:Y:S01]  /*9d80*/  FFMA.FTZ R85, R130, R90.reuse, R91.reuse ;  /* 0x0000005a82557223 */ /* 0x180fe2000001005b */
[----:B0-----:R-:W-:Y:S01]  /*9d90*/  FFMA.FTZ R87, R134, R90, R91 ;  /* 0x0000005a86577223 */ /* 0x001fe2000001005b */
        /* <DEDUP_REMOVED lines=17> */
[----:B------:R-:W-:Y:S01]  /*9eb0*/  IMAD.U32 R89, R89, 0x10000, RZ ;  /* 0x0001000059597824 */ /* 0x000fe200078e00ff */
        /* <DEDUP_REMOVED lines=9> */
[----:B------:R-:W-:Y:S02]  /*9f50*/  LOP3.LUT P5, RZ, R114, 0xff00, RZ, 0xc0, !PT ;  /* 0x0000ff0072ff7812 */ /* 0x000fe400078ac0ff */
[----:B------:R-:W-:Y:S02]  /*9f60*/  LOP3.LUT P6, RZ, R116, 0xff00, RZ, 0xc0, !PT ;  /* 0x0000ff0074ff7812 */ /* 0x000fe400078cc0ff */
[----:B------:R-:W-:Y:S02]  /*9f70*/  LOP3.LUT P3, RZ, R114, 0xff0000, RZ, 0xc0, !PT ;  /* 0x00ff000072ff7812 */ /* 0x000fe4000786c0ff */
[----:B------:R-:W-:-:S02]  /*9f80*/  PRMT R157, R83, 0x7632, R157 ;  /* 0x00007632539d7816 */ /* 0x000fc4000000009d */
[----:B------:R-:W-:Y:S02]  /*9f90*/  PRMT R161, R83, 0x7610, R161 ;  /* 0x0000761053a17816 */ /* 0x000fe400000000a1 */
[C---:B------:R-:W-:Y:S02]  /*9fa0*/  FSEL R82, R84.reuse, RZ, P5 ;  /* 0x000000ff54527208 */ /* 0x040fe40002800000 */
[----:B------:R-:W-:Y:S01]  /*9fb0*/  FSEL R83, R84, RZ, P6 ;  /* 0x000000ff54537208 */ /* 0x000fe20003000000 */
[----:B------:R-:W-:Y:S01]  /*9fc0*/  FMUL.FTZ R84, R132, UR6 ;  /* 0x0000000684547c20 */ /* 0x000fe20008410000 */
        /* <DEDUP_REMOVED lines=20> */
.L_x_2236:
[----:B-1----:R-:W-:Y:S01]  /*a110*/  SHF.R.U64 R84, R144, 0x10, R145 ;  /* 0x0000001090547819 */ /* 0x002fe20000001291 */
[-CC-:B--2---:R-:W-:Y:S01]  /*a120*/  FFMA.FTZ R83, R130, R90.reuse, R91.reuse ;  /* 0x0000005a82537223 */ /* 0x184fe2000001005b */
        /* <DEDUP_REMOVED lines=50> */
.L_x_2235:
[----:B------:R-:W-:Y:S05]  /*a450*/  BRA.U !UP0, `(.L_x_2238) ;  /* 0x0000000108c87547 */ /* 0x000fea000b800000 */
[-CC-:B-12---:R-:W-:Y:S01]  /*a460*/  FFMA.FTZ R82, R127, R90.reuse, R91.reuse ;  /* 0x0000005a7f527223 */ /* 0x186fe2000001005b */
[-CC-:B------:R-:W-:Y:S01]  /*a470*/  FFMA.FTZ R85, R130, R90.reuse, R91.reuse ;  /* 0x0000005a82557223 */ /* 0x180fe2000001005b */
[----:B------:R-:W-:Y:S01]  /*a480*/  LOP3.LUT P6, RZ, R114, 0xff, RZ, 0xc0, !PT ;  /* 0x000000ff72ff7812 */ /* 0x000fe200078cc0ff */
[-C--:B0-----:R-:W-:Y:S01]  /*a490*/  FFMA.FTZ R86, R131, R90.reuse, R91 ;  /* 0x0000005a83567223 */ /* 0x081fe2000001005b */
        /* <DEDUP_REMOVED lines=46> */
.L_x_2238:
        /* <DEDUP_REMOVED lines=29> */
[----:B0-----:R-:W-:Y:S02]  /*a950*/  F2FP.BF16.F32.PACK_AB R89, R82, R83 ;  /* 0x000000535259723e */ /* 0x001fe400000010ff */
        /* <DEDUP_REMOVED lines=9> */
[C---:B------:R-:W-:Y:S02]  /*a9f0*/  PRMT R162, R82.reuse, 0x7632, R162 ;  /* 0x0000763252a27816 */ /* 0x040fe400000000a2 */
[----:B------:R-:W-:Y:S02]  /*aa00*/  PRMT R85, R82, 0x7610, R85 ;  /* 0x0000761052557816 */ /* 0x000fe40000000055 */
[----:B------:R-:W-:Y:S01]  /*aa10*/  PRMT R163, R86, 0x7632, R163 ;  /* 0x0000763256a37816 */ /* 0x000fe200000000a3 */
[----:B------:R-:W-:Y:S06]  /*aa20*/  BRA `(.L_x_2237) ;  /* 0x0000000800647947 */ /* 0x000fec0003800000 */
.L_x_2234:
[----:B------:R-:W-:Y:S05]  /*aa30*/  @!P0 BRA `(.L_x_2239) ;  /* 0x0000000400548947 */ /* 0x000fea0003800000 */
[----:B------:R-:W-:Y:S05]  /*aa40*/  BRA.U !UP0, `(.L_x_2240) ;  /* 0x0000000108b47547 */ /* 0x000fea000b800000 */
[-CC-:B-12---:R-:W-:Y:S01]  /*aa50*/  FFMA.FTZ R83, R130, R90.reuse, R91.reuse ;  /* 0x0000005a82537223 */ /* 0x186fe2000001005b */
[-CC-:B------:R-:W-:Y:S01]  /*aa60*/  FFMA.FTZ R84, R131, R90.reuse, R91.reuse ;  /* 0x0000005a83547223 */ /* 0x180fe2000001005b */
[----:B------:R-:W-:Y:S01]  /*aa70*/  FFMA.FTZ R82, R127, R90, R91 ;  /* 0x0000005a7f527223 */ /* 0x000fe2000001005b */
[----:B------:R-:W-:Y:S01]  /*aa80*/  SHF.R.U64 R85, R144, 0x10, R145 ;  /* 0x0000001090557819 */ /* 0x000fe20000001291 */
[----:B------:R-:W-:Y:S01]  /*aa90*/  FADD.FTZ R128, R128, -R83 ;  /* 0x8000005380807221 */ /* 0x000fe20000010000 */
[----:B------:R-:W-:Y:S02]  /*aaa0*/  IMAD.MOV.U32 R83, RZ, RZ, R144 ;  /* 0x000000ffff537224 */ /* 0x000fe400078e0090 */
[----:B0-----:R-:W-:Y:S01]  /*aab0*/  FADD.FTZ R86, R129, -R84 ;  /* 0x8000005481567221 */ /* 0x001fe20000010000 */
        /* <DEDUP_REMOVED lines=38> */
.L_x_2240:
[-CC-:B-12---:R-:W-:Y:S01]  /*ad20*/  FFMA.FTZ R83, R130, R90.reuse, R91.reuse ;  /* 0x0000005a82537223 */ /* 0x186fe2000001005b */
[-C--:B------:R-:W-:Y:S01]  /*ad30*/  FFMA.FTZ R84, R131, R90.reuse, R91 ;  /* 0x0000005a83547223 */ /* 0x080fe2000001005b */
[--C-:B------:R-:W-:Y:S01]  /*ad40*/  SHF.R.U64 R85, R144, 0x10, R145.reuse ;  /* 0x0000001090557819 */ /* 0x100fe20000001291 */
[----:B0-----:R-:W-:Y:S02]  /*ad50*/  IMAD.MOV.U32 R87, RZ, RZ, R145 ;  /* 0x000000ffff577224 */ /* 0x001fe400078e0091 */
        /* <DEDUP_REMOVED lines=35> */
.L_x_2239:
        /* <DEDUP_REMOVED lines=11> */
[C---:B0-----:R-:W-:Y:S01]  /*b040*/  FMUL.FTZ R86, R107.reuse, R84 ;  /* 0x000000546b567220 */ /* 0x041fe20000410000 */
        /* <DEDUP_REMOVED lines=26> */
.L_x_2241:
        /* <DEDUP_REMOVED lines=27> */
[----:B0-----:R-:W-:Y:S02]  /*b3a0*/  PRMT R89, R82, 0x7610, R89 ;  /* 0x0000761052597816 */ /* 0x001fe40000000059 */
[----:B------:R-:W-:-:S07]  /*b3b0*/  PRMT R86, R85, 0x7632, R86 ;  /* 0x0000763255567816 */ /* 0x000fce0000000056 */
.L_x_2237:
        /* <DEDUP_REMOVED lines=15> */
.L_x_2242:
        /* <DEDUP_REMOVED lines=10> */
.L_x_2243:
[----:B------:R-:W-:Y:S05]  /*b550*/  @!P1 BRA `(.L_x_2244) ;  /* 0x0000000c00349947 */ /* 0x000fea0003800000 */
[----:B------:R-:W-:Y:S05]  /*b560*/  @!P0 BRA `(.L_x_2245) ;  /* 0x0000000400bc8947 */ /* 0x000fea0003800000 */
[----:B------:R-:W-:Y:S05]  /*b570*/  BRA.U !UP0, `(.L_x_2246) ;  /* 0x0000000108e87547 */ /* 0x000fea000b800000 */
[-CC-:B0-2---:R-:W-:Y:S01]  /*b580*/  FFMA.FTZ R82, R135, R90.reuse, R91.reuse ;  /* 0x0000005a87527223 */ /* 0x185fe2000001005b */
[----:B------:R-:W-:Y:S02]  /*b590*/  IMAD.MOV.U32 R83, RZ, RZ, R142 ;  /* 0x000000ffff537224 */ /* 0x000fe400078e008e */
[-C--:B-1----:R-:W-:Y:S01]  /*b5a0*/  FFMA.FTZ R85, R138, R90.reuse, R91 ;  /* 0x0000005a8a557223 */ /* 0x082fe2000001005b */
[----:B------:R-:W-:Y:S01]  /*b5b0*/  SHF.R.U64 R87, R142, 0x10, R143 ;  /* 0x000000108e577819 */ /* 0x000fe2000000128f */
        /* <DEDUP_REMOVED lines=54> */
.L_x_2246:
[----:B-1----:R-:W-:Y:S01]  /*b920*/  SHF.R.U64 R84, R142, 0x10, R143 ;  /* 0x000000108e547819 */ /* 0x002fe2000000128f */
[-CC-:B0-2---:R-:W-:Y:S01]  /*b930*/  FFMA.FTZ R83, R138, R90.reuse, R91.reuse ;  /* 0x0000005a8a537223 */ /* 0x185fe2000001005b */
[-CC-:B------:R-:W-:Y:S01]  /*b940*/  FFMA.FTZ R86, R139, R90.reuse, R91.reuse ;  /* 0x0000005a8b567223 */ /* 0x180fe2000001005b */
        /* <DEDUP_REMOVED lines=49> */
.L_x_2245:
[----:B------:R-:W-:Y:S05]  /*bc60*/  BRA.U !UP0, `(.L_x_2248) ;  /* 0x0000000108c47547 */ /* 0x000fea000b800000 */
[-CC-:B0-2---:R-:W-:Y:S01]  /*bc70*/  FFMA.FTZ R82, R135, R90.reuse, R91.reuse ;  /* 0x0000005a87527223 */ /* 0x185fe2000001005b */
[-CC-:B-1----:R-:W-:Y:S01]  /*bc80*/  FFMA.FTZ R85, R138, R90.reuse, R91.reuse ;  /* 0x0000005a8a557223 */ /* 0x182fe2000001005b */
        /* <DEDUP_REMOVED lines=8> */
[----:B------:R-:W-:Y:S01]  /*bd10*/  FADD.FTZ R86, R140, -R91 ;  /* 0x8000005b8c567221 */ /* 0x000fe20000010000 */
        /* <DEDUP_REMOVED lines=38> */
.L_x_2248:
[-CC-:B0-2---:R-:W-:Y:S01]  /*bf80*/  FFMA.FTZ R83, R138, R90.reuse, R91.reuse ;  /* 0x0000005a8a537223 */ /* 0x185fe2000001005b */
[-CC-:B------:R-:W-:Y:S01]  /*bf90*/  FFMA.FTZ R82, R135, R90.reuse, R91.reuse ;  /* 0x0000005a87527223 */ /* 0x180fe2000001005b */
[-CC-:B-1----:R-:W-:Y:S01]  /*bfa0*/  FFMA.FTZ R84, R139, R90.reuse, R91.reuse ;  /* 0x0000005a8b547223 */ /* 0x182fe2000001005b */
        /* <DEDUP_REMOVED lines=40> */
.L_x_2244:
[----:B------:R-:W-:Y:S05]  /*c230*/  @!P0 BRA `(.L_x_2249) ;  /* 0x0000000400508947 */ /* 0x000fea0003800000 */
[----:B------:R-:W-:Y:S05]  /*c240*/  BRA.U !UP0, `(.L_x_2250) ;  /* 0x0000000108b47547 */ /* 0x000fea000b800000 */
[-CC-:B0-2---:R-:W-:Y:S01]  /*c250*/  FFMA.FTZ R83, R138, R90.reuse, R91.reuse ;  /* 0x0000005a8a537223 */ /* 0x185fe2000001005b */
[-CC-:B-1----:R-:W-:Y:S01]  /*c260*/  FFMA.FTZ R85, R156, R90.reuse, R91.reuse ;  /* 0x0000005a9c557223 */ /* 0x182fe2000001005b */
        /* <DEDUP_REMOVED lines=9> */
[----:B------:R-:W-:Y:S01]  /*c300*/  IMAD.MOV.U32 R86, RZ, RZ, R143 ;  /* 0x000000ffff567224 */ /* 0x000fe200078e008f */
        /* <DEDUP_REMOVED lines=33> */
.L_x_2250:
[-CC-:B0-2---:R-:W-:Y:S01]  /*c520*/  FFMA.FTZ R83, R138, R90.reuse, R91.reuse ;  /* 0x0000005a8a537223 */ /* 0x185fe2000001005b */
[-CC-:B-1----:R-:W-:Y:S01]  /*c530*/  FFMA.FTZ R85, R156, R90.reuse, R91.reuse ;  /* 0x0000005a9c557223 */ /* 0x182fe2000001005b */
[-C--:B------:R-:W-:Y:S01]  /*c540*/  FFMA.FTZ R82, R135, R90.reuse, R91 ;  /* 0x0000005a87527223 */ /* 0x080fe2000001005b */
[----:B------:R-:W-:Y:S01]  /*c550*/  SHF.R.U32.HI R87, RZ, 0x10, R143 ;  /* 0x00000010ff577819 */ /* 0x000fe2000001168f */
        /* <DEDUP_REMOVED lines=34> */
.L_x_2249:
[----:B------:R-:W-:Y:S05]  /*c780*/  BRA.U !UP0, `(.L_x_2251) ;  /* 0x0000000108947547 */ /* 0x000fea000b800000 */
[-CC-:B0-2---:R-:W-:Y:S01]  /*c790*/  FFMA.FTZ R83, R138, R90.reuse, R91.reuse ;  /* 0x0000005a8a537223 */ /* 0x185fe2000001005b */
[-CC-:B------:R-:W-:Y:S01]  /*c7a0*/  FFMA.FTZ R82, R135, R90.reuse, R91.reuse ;  /* 0x0000005a87527223 */ /* 0x180fe2000001005b */
[-CC-:B-1----:R-:W-:Y:S01]  /*c7b0*/  FFMA.FTZ R84, R139, R90.reuse, R91.reuse ;  /* 0x0000005a8b547223 */ /* 0x182fe2000001005b */
[----:B------:R-:W-:Y:S01]  /*c7c0*/  FFMA.FTZ R91, R156, R90, R91 ;  /* 0x0000005a9c5b7223 */ /* 0x000fe2000001005b */
[----:B------:R-:W-:Y:S01]  /*c7d0*/  FADD.FTZ R136, R136, -R83 ;  /* 0x8000005388887221 */ /* 0x000fe20000010000 */
[----:B------:R-:W-:Y:S01]  /*c7e0*/  FADD.FTZ R82, R133, -R82 ;  /* 0x8000005285527221 */ /* 0x000fe20000010000 */
[----:B------:R-:W-:Y:S01]  /*c7f0*/  FADD.FTZ R84, R137, -R84 ;  /* 0x8000005489547221 */ /* 0x000fe20000010000 */
[----:B------:R-:W-:Y:S01]  /*c800*/  FADD.FTZ R140, R140, -R91 ;  /* 0x8000005b8c8c7221 */ /* 0x000fe20000010000 */
[C---:B------:R-:W-:Y:S01]  /*c810*/  FMUL.FTZ R136, R107.reuse, R136 ;  /* 0x000000886b887220 */ /* 0x040fe20000410000 */
[C---:B------:R-:W-:Y:S01]  /*c820*/  FMUL.FTZ R82, R107.reuse, R82 ;  /* 0x000000526b527220 */ /* 0x040fe20000410000 */
[----:B------:R-:W-:Y:S01]  /*c830*/  FMUL.FTZ R86, R107, R84 ;  /* 0x000000546b567220 */ /* 0x000fe20000410000 */
        /* <DEDUP_REMOVED lines=26> */
.L_x_2251:
        /* <DEDUP_REMOVED lines=28> */
[----:B------:R-:W-:-:S07]  /*cba0*/  PRMT R85, R84, 0x7632, R85 ;  /* 0x0000763254557816 */ /* 0x000fce0000000055 */
.L_x_2247:
        /* <DEDUP_REMOVED lines=15> */
.L_x_2252:
        /* <DEDUP_REMOVED lines=10> */
.L_x_2253:
        /* <DEDUP_REMOVED lines=57> */
.L_x_2181:
        /* <DEDUP_REMOVED lines=23> */
.L_x_2255:
        /* <DEDUP_REMOVED lines=12> */
.L_x_7247:


//--------------------- .text._ZN10layer_norm31ln_parallel_residual_bwd_kernelINS_13Kernel_traitsI13__nv_bfloat16S2_fS2_fjLj7168ELj1ELj1ELj8ELj8ENS_18Kernel_traits_baseILj7168ES2_S2_fS2_fjLj256EEEEELb0ELb0ELb0EEEvNS_9BwdParamsE --------------------------
	.section	.text._ZN10layer_norm31ln_parallel_residual_bwd_kernelINS_13Kernel_traitsI13__nv_bfloat16S2_fS2_fjLj7168ELj1ELj1ELj8ELj8ENS_18Kernel_traits_baseILj7168ES2_S2_fS2_fjLj256EEEEELb0ELb0ELb0EEEvNS_9BwdParamsE,"ax",@progbits
	.align	128
        .global         _ZN10layer_norm31ln_parallel_residual_bwd_kernelINS_13Kernel_traitsI13__nv_bfloat16S2_fS2_fjLj7168ELj1ELj1ELj8ELj8ENS_18Kernel_traits_baseILj7168ES2_S2_fS2_fjLj256EEEEELb0ELb0ELb0EEEvNS_9BwdParamsE
        .type           _ZN10layer_norm31ln_parallel_residual_bwd_kernelINS_13Kernel_traitsI13__nv_bfloat16S2_fS2_fjLj7168ELj1ELj1ELj8ELj8ENS_18Kernel_traits_baseILj7168ES2_S2_fS2_fjLj256EEEEELb0ELb0ELb0EEEvNS_9BwdParamsE,@function
        .size           _ZN10layer_norm31ln_parallel_residual_bwd_kernelINS_13Kernel_traitsI13__nv_bfloat16S2_fS2_fjLj7168ELj1ELj1ELj8ELj8ENS_18Kernel_traits_baseILj7168ES2_S2_fS2_fjLj256EEEEELb0ELb0ELb0EEEvNS_9BwdParamsE,(.L_x_7248 - _ZN10layer_norm31ln_parallel_residual_bwd_kernelINS_13Kernel_traitsI13__nv_bfloat16S2_fS2_fjLj7168ELj1ELj1ELj8ELj8ENS_18Kernel_traits_baseILj7168ES2_S2_fS2_fjLj256EEEEELb0ELb0ELb0EEEvNS_9BwdParamsE)
        .other          _ZN10layer_norm31ln_parallel_residual_bwd_kernelINS_13Kernel_traitsI13__nv_bfloat16S2_fS2_fjLj7168ELj1ELj1ELj8ELj8ENS_18Kernel_traits_baseILj7168ES2_S2_fS2_fjLj256EEEEELb0ELb0ELb0EEEvNS_9BwdParamsE,@"STO_CUDA_ENTRY STV_DEFAULT"
_ZN10layer_norm31ln_parallel_residual_bwd_kernelINS_13Kernel_traitsI13__nv_bfloat16S2_fS2_fjLj7168ELj1ELj1ELj8ELj8ENS_18Kernel_traits_baseILj7168ES2_S2_fS2_fjLj256EEEEELb0ELb0ELb0EEEvNS_9BwdParamsE:
.text._ZN10layer_norm31ln_parallel_residual_bwd_kernelINS_13Kernel_traitsI13__nv_bfloat16S2_fS2_fjLj7168ELj1ELj1ELj8ELj8ENS_18Kernel_traits_baseILj7168ES2_S2_fS2_fjLj256EEEEELb0ELb0ELb0EEEvNS_9BwdParamsE:
        /* <DEDUP_REMOVED lines=11> */
[----:B------:R-:W-:Y:S02]  /*00b0*/  MOV R0, UR4 ;  /* 0x0000000400007c02 */ /* 0x000fe40008000f00 */
[----:B-1----:R-:W-:-:S03]  /*00c0*/  LOP3.LUT R209, R208, 0xff, RZ, 0x3c, !PT ;  /* 0x000000ffd0d17812 */ /* 0x002fc600078e3cff */
[----:B------:R-:W1:Y:S01]  /*00d0*/  LDC.64 R36, c[0x0][0x3d0] ;  /* 0x0000f400ff247b82 */ /* 0x000e620000000a00 */
[----:B------:R-:W-:Y:S01]  /*00e0*/  MOV R57, R208 ;  /* 0x000000d000397202 */ /* 0x000fe20000000f00 */
[----:B------:R-:W1:Y:S01]  /*00f0*/  LDCU UR4, c[0x0][0x384] ;  /* 0x00007080ff0477ac */ /* 0x000e620008000800 */
[----:B------:R-:W-:-:S04]  /*0100*/  LEA.HI.SX32 R209, R0, R209, 0x1e ;  /* 0x000000d100d17211 */ /* 0x000fc800078ff2ff */
[C---:B------:R-:W-:Y:S01]  /*0110*/  ISETP.GE.U32.AND P6, PT, R209.reuse, 0x100, PT ;  /* 0x00000100d100780c */ /* 0x040fe20003fc6070 */
[----:B------:R-:W1:Y:S01]  /*0120*/  LDC.64 R38, c[0x0][0x3d8] ;  /* 0x0000f600ff267b82 */ /* 0x000e620000000a00 */
[C---:B------:R-:W-:Y:S02]  /*0130*/  ISETP.GE.U32.AND P0, PT, R209.reuse, 0x200, PT ;  /* 0x00000200d100780c */ /* 0x040fe40003f06070 */
[C---:B------:R-:W-:Y:S02]  /*0140*/  ISETP.GE.U32.AND P1, PT, R209.reuse, 0x300, PT ;  /* 0x00000300d100780c */ /* 0x040fe40003f26070 */
[C---:B------:R-:W-:Y:S02]  /*0150*/  ISETP.GE.U32.AND P2, PT, R209.reuse, 0x400, PT ;  /* 0x00000400d100780c */ /* 0x040fe40003f46070 */
[C---:B------:R-:W-:Y:S01]  /*0160*/  ISETP.GE.U32.AND P3, PT, R209.reuse, 0x500, PT ;  /* 0x00000500d100780c */ /* 0x040fe20003f66070 */
[----:B------:R-:W1:Y:S01]  /*0170*/  LDC.64 R40, c[0x0][0x3d0] ;  /* 0x0000f400ff287b82 */ /* 0x000e620000000a00 */
[----:B------:R-:W-:-:S07]  /*0180*/  ISETP.GE.U32.AND P4, PT, R209, 0x600, PT ;  /* 0x00000600d100780c */ /* 0x000fce0003f86070 */
[----:B------:R-:W1:Y:S01]  /*0190*/  LDC.64 R42, c[0x0][0x3d8] ;  /* 0x0000f600ff2a7b82 */ /* 0x000e620000000a00 */
[----:B---3--:R-:W-:-:S07]  /*01a0*/  @P6 IMAD.WIDE.U32 R20, R57, 0x8, R20 ;  /* 0x0000000839146825 */ /* 0x008fce00078e0014 */
[----:B------:R-:W3:Y:S01]  /*01b0*/  LDC.64 R44, c[0x0][0x3d0] ;  /* 0x0000f400ff2c7b82 */ /* 0x000ee20000000a00 */
[C---:B----4-:R-:W-:Y:S01]  /*01c0*/  @P6 IMAD.WIDE.U32 R24, R57.reuse, 0x8, R24 ;  /* 0x0000000839186825 */ /* 0x050fe200078e0018 */
[----:B------:R-:W-:Y:S01]  /*01d0*/  @P6 LOP3.LUT R57, R57, 0x100, RZ, 0xfc, !PT ;  /* 0x0000010039396812 */ /* 0x000fe200078efcff */
[----:B0-----:R0:W5:Y:S05]  /*01e0*/  @P6 LDG.E.64 R22, desc[UR14][R20.64] ;  /* 0x0000000e14166981 */ /* 0x00116a000c1e1b00 */
[----:B------:R-:W4:Y:S01]  /*01f0*/  LDC.64 R46, c[0x0][0x3d8] ;  /* 0x0000f600ff2e7b82 */ /* 0x000f220000000a00 */
[----:B------:R-:W-:-:S07]  /*0200*/  @P0 IMAD.WIDE.U32 R32, R57, 0x8, R32 ;  /* 0x0000000839200825 */ /* 0x000fce00078e0020 */
[----:B------:R-:W0:Y:S01]  /*0210*/  LDC.64 R48, c[0x0][0x3d0] ;  /* 0x0000f400ff307b82 */ /* 0x000e220000000a00 */
[C---:B--2---:R-:W-:Y:S01]  /*0220*/  @P0 IMAD.WIDE.U32 R34, R57.reuse, 0x8, R34 ;  /* 0x0000000839220825 */ /* 0x044fe200078e0022 */
[----:B------:R-:W-:Y:S01]  /*0230*/  @P0 IADD3 R57, PT, PT, R57, 0x100, RZ ;  /* 0x0000010039390810 */ /* 0x000fe20007ffe0ff */
[----:B------:R2:W5:Y:S05]  /*0240*/  @P6 LDG.E.64 R26, desc[UR14][R24.64] ;  /* 0x0000000e181a6981 */ /* 0x00056a000c1e1b00 */
[----:B------:R-:W2:Y:S01]  /*0250*/  LDC.64 R50, c[0x0][0x3d8] ;  /* 0x0000f600ff327b82 */ /* 0x000ea20000000a00 */
[----:B-1----:R-:W-:-:S07]  /*0260*/  @P1 IMAD.WIDE.U32 R36, R57, 0x8, R36 ;  /* 0x0000000839241825 */ /* 0x002fce00078e0024 */
[----:B------:R-:W1:Y:S01]  /*0270*/  LDC.64 R52, c[0x0][0x3d0] ;  /* 0x0000f400ff347b82 */ /* 0x000e620000000a00 */
[C---:B------:R-:W-:Y:S01]  /*0280*/  @P1 IMAD.WIDE.U32 R38, R57.reuse, 0x8, R38 ;  /* 0x0000000839261825 */ /* 0x040fe200078e0026 */
[----:B------:R-:W-:Y:S01]  /*0290*/  @P1 IADD3 R57, PT, PT, R57, 0x100, RZ ;  /* 0x0000010039391810 */ /* 0x000fe20007ffe0ff */
[----:B------:R-:W5:Y:S05]  /*02a0*/  @P0 LDG.E.64 R28, desc[UR14][R32.64] ;  /* 0x0000000e201c0981 */ /* 0x000f6a000c1e1b00 */
[----:B------:R-:W1:Y:S01]  /*02b0*/  LDC.64 R54, c[0x0][0x3d8] ;  /* 0x0000f600ff367b82 */ /* 0x000e620000000a00 */
[----:B------:R-:W-:Y:S01]  /*02c0*/  @P2 IMAD.WIDE.U32 R40, R57, 0x8, R40 ;  /* 0x0000000839282825 */ /* 0x000fe200078e0028 */
[----:B------:R-:W-:Y:S01]  /*02d0*/  ISETP.GE.U32.AND P5, PT, R209, 0x700, PT ;  /* 0x00000700d100780c */ /* 0x000fe20003fa6070 */
[----:B------:R-:W5:Y:S01]  /*02e0*/  @P0 LDG.E.64 R30, desc[UR14][R34.64] ;  /* 0x0000000e221e0981 */ /* 0x000f62000c1e1b00 */
[----:B------:R-:W-:Y:S01]  /*02f0*/  P2R R202, PR, RZ, 0x40 ;  /* 0x00000040ffca7803 */ /* 0x000fe20000000000 */
[C---:B------:R-:W-:Y:S01]  /*0300*/  @P2 IMAD.WIDE.U32 R42, R57.reuse, 0x8, R42 ;  /* 0x00000008392a2825 */ /* 0x040fe200078e002a */
[----:B------:R-:W-:Y:S01]  /*0310*/  @P2 IADD3 R57, PT, PT, R57, 0x100, RZ ;  /* 0x0000010039392810 */ /* 0x000fe20007ffe0ff */
[----:B------:R1:W5:Y:S04]  /*0320*/  @P1 LDG.E.64 R132, desc[UR14][R36.64] ;  /* 0x0000000e24841981 */ /* 0x000368000c1e1b00 */
[C---:B---3--:R-:W-:Y:S01]  /*0330*/  @P3 IMAD.WIDE.U32 R44, R57.reuse, 0x8, R44 ;  /* 0x00000008392c3825 */ /* 0x048fe200078e002c */
[----:B------:R-:W3:Y:S01]  /*0340*/  S2UR UR9, SR_CTAID.X ;  /* 0x00000000000979c3 */ /* 0x000ee20000002500 */
[----:B------:R3:W5:Y:S02]  /*0350*/  @P1 LDG.E.64 R8, desc[UR14][R38.64] ;  /* 0x0000000e26081981 */ /* 0x000764000c1e1b00 */
[C---:B----4-:R-:W-:Y:S01]  /*0360*/  @P3 IMAD.WIDE.U32 R46, R57.reuse, 0x8, R46 ;  /* 0x00000008392e3825 */ /* 0x050fe200078e002e */
[----:B------:R-:W-:Y:S01]  /*0370*/  @P3 IADD3 R57, PT, PT, R57, 0x100, RZ ;  /* 0x0000010039393810 */ /* 0x000fe20007ffe0ff */
[----:B------:R4:W5:Y:S04]  /*0380*/  @P2 LDG.E.64 R12, desc[UR14][R40.64] ;  /* 0x0000000e280c2981 */ /* 0x000968000c1e1b00 */
[C---:B0-----:R-:W-:Y:S01]  /*0390*/  @P4 IMAD.WIDE.U32 R48, R57.reuse, 0x8, R48 ;  /* 0x0000000839304825 */ /* 0x041fe200078e0030 */
[----:B------:R0:W5:Y:S03]  /*03a0*/  @P2 LDG.E.64 R18, desc[UR14][R42.64] ;  /* 0x0000000e2a122981 */ /* 0x000166000c1e1b00 */
[C---:B--2---:R-:W-:Y:S01]  /*03b0*/  @P4 IMAD.WIDE.U32 R50, R57.reuse, 0x8, R50 ;  /* 0x0000000839324825 */ /* 0x044fe200078e0032 */
[----:B------:R-:W-:Y:S01]  /*03c0*/  @P4 IADD3 R57, PT, PT, R57, 0x100, RZ ;  /* 0x0000010039394810 */ /* 0x000fe20007ffe0ff */
[----:B------:R2:W5:Y:S04]  /*03d0*/  @P3 LDG.E.64 R6, desc[UR14][R44.64] ;  /* 0x0000000e2c063981 */ /* 0x000568000c1e1b00 */
[C---:B-1----:R-:W-:Y:S01]  /*03e0*/  @P5 IMAD.WIDE.U32 R20, R57.reuse, 0x8, R52 ;  /* 0x0000000839145825 */ /* 0x042fe200078e0034 */
[----:B------:R1:W5:Y:S03]  /*03f0*/  @P3 LDG.E.64 R14, desc[UR14][R46.64] ;  /* 0x0000000e2e0e3981 */ /* 0x000366000c1e1b00 */
[----:B------:R-:W-:Y:S01]  /*0400*/  @P5 IMAD.WIDE.U32 R24, R57, 0x8, R54 ;  /* 0x0000000839185825 */ /* 0x000fe200078e0036 */
[----:B------:R-:W5:Y:S04]  /*0410*/  @P5 LDG.E.64 R4, desc[UR14][R20.64] ;  /* 0x0000000e14045981 */ /* 0x000f68000c1e1b00 */
[----:B------:R-:W5:Y:S01]  /*0420*/  @P5 LDG.E.64 R16, desc[UR14][R24.64] ;  /* 0x0000000e18105981 */ /* 0x000f62000c1e1b00 */
[----:B---3--:R-:W-:Y:S01]  /*0430*/  UISETP.GE.AND UP0, UPT, UR9, UR4, UPT ;  /* 0x000000040900728c */ /* 0x008fe2000bf06270 */
[----:B------:R-:W-:-:S02]  /*0440*/  P2R R210, PR, RZ, 0x20 ;  /* 0x00000020ffd27803 */ /* 0x000fc40000000000 */
[----:B------:R-:W-:Y:S01]  /*0450*/  CS2R R212, SRZ ;  /* 0x0000000000d47805 */ /* 0x000fe2000001ff00 */
[----:B------:R3:W5:Y:S01]  /*0460*/  @P4 LDG.E.64 R2, desc[UR14][R48.64] ;  /* 0x0000000e30024981 */ /* 0x000762000c1e1b00 */
[----:B------:R-:W-:Y:S02]  /*0470*/  CS2R R214, SRZ ;  /* 0x0000000000d67805 */ /* 0x000fe4000001ff00 */
[----:B------:R-:W-:Y:S02]  /*0480*/  CS2R R204, SRZ ;  /* 0x0000000000cc7805 */ /* 0x000fe4000001ff00 */
[----:B------:R-:W-:Y:S01]  /*0490*/  CS2R R206, SRZ ;  /* 0x0000000000ce7805 */ /* 0x000fe2000001ff00 */
[----:B------:R3:W5:Y:S01]  /*04a0*/  @P4 LDG.E.64 R10, desc[UR14][R50.64] ;  /* 0x0000000e320a4981 */ /* 0x000762000c1e1b00 */
[----:B------:R-:W-:Y:S02]  /*04b0*/  CS2R R36, SRZ ;  /* 0x0000000000247805 */ /* 0x000fe4000001ff00 */
[----:B------:R-:W-:-:S02]  /*04c0*/  CS2R R38, SRZ ;  /* 0x0000000000267805 */ /* 0x000fc4000001ff00 */
[----:B----4-:R-:W-:Y:S02]  /*04d0*/  CS2R R40, SRZ ;  /* 0x0000000000287805 */ /* 0x010fe4000001ff00 */
[----:B0-----:R-:W-:Y:S02]  /*04e0*/  CS2R R42, SRZ ;  /* 0x00000000002a7805 */ /* 0x001fe4000001ff00 */
[----:B--2---:R-:W-:Y:S02]  /*04f0*/  CS2R R44, SRZ ;  /* 0x00000000002c7805 */ /* 0x004fe4000001ff00 */
[----:B-1----:R-:W-:Y:S02]  /*0500*/  CS2R R46, SRZ ;  /* 0x00000000002e7805 */ /* 0x002fe4000001ff00 */
[----:B---3--:R-:W-:Y:S02]  /*0510*/  CS2R R48, SRZ ;  /* 0x0000000000307805 */ /* 0x008fe4000001ff00 */
        /* <DEDUP_REMOVED lines=45> */
[----:B------:R-:W-:Y:S06]  /*07f0*/  BRA.U UP0, `(.L_x_2256) ;  /* 0x0000009900ec7547 */ /* 0x000fec000b800000 */
[----:B-----5:R-:W-:Y:S01]  /*0800*/  MOV R0, R22 ;  /* 0x0000001600007202 */ /* 0x020fe20000000f00 */
[----:B------:R-:W0:Y:S01]  /*0810*/  LDCU.U8 UR4, c[0x0][0x410] ;  /* 0x00008200ff0477ac */ /* 0x000e220008000000 */
[--C-:B------:R-:W-:Y:S02]  /*0820*/  SHF.R.U64 R21, R22, 0x10, R23.reuse ;  /* 0x0000001016157819 */ /* 0x100fe40000001217 */
[----:B------:R-:W-:Y:S02]  /*0830*/  CS2R R212, SRZ ;  /* 0x0000000000d47805 */ /* 0x000fe4000001ff00 */
[----:B------:R-:W-:Y:S02]  /*0840*/  SHF.R.U32.HI R25, RZ, 0x10, R23 ;  /* 0x00000010ff197819 */ /* 0x000fe40000011617 */
[----:B------:R-:W-:Y:S02]  /*0850*/  CS2R R214, SRZ ;  /* 0x0000000000d67805 */ /* 0x000fe4000001ff00 */
[----:B------:R-:W-:-:S02]  /*0860*/  MOV R20, R26 ;  /* 0x0000001a00147202 */ /* 0x000fc40000000f00 */
[----:B------:R-:W-:Y:S02]  /*0870*/  CS2R R204, SRZ ;  /* 0x0000000000cc7805 */ /* 0x000fe4000001ff00 */
[----:B------:R-:W-:Y:S02]  /*0880*/  PRMT R145, R0, 0x7610, R145 ;  /* 0x0000761000917816 */ /* 0x000fe40000000091 */
[----:B------:R-:W-:Y:S02]  /*0890*/  CS2R R206, SRZ ;  /* 0x0000000000ce7805 */ /* 0x000fe4000001ff00 */
[----:B------:R-:W-:Y:S02]  /*08a0*/  MOV R24, R23 ;  /* 0x0000001700187202 */ /* 0x000fe40000000f00 */
[----:B------:R-:W-:Y:S02]  /*08b0*/  CS2R R36, SRZ ;  /* 0x0000000000247805 */ /* 0x000fe4000001ff00 */
[----:B------:R-:W-:Y:S01]  /*08c0*/  SHF.R.U64 R22, R26, 0x10, R27 ;  /* 0x000000101a167819 */ /* 0x000fe2000000121b */
[----:B------:R1:W-:Y:S01]  /*08d0*/  STL.S16 [R1+0x54], R145 ;  /* 0x0000549101007387 */ /* 0x0003e20000100600 */
[----:B------:R-:W-:-:S02]  /*08e0*/  PRMT R144, R21, 0x7610, R144 ;  /* 0x0000761015907816 */ /* 0x000fc40000000090 */
[----:B------:R-:W-:Y:S02]  /*08f0*/  CS2R R38, SRZ ;  /* 0x0000000000267805 */ /* 0x000fe4000001ff00 */
[----:B------:R-:W-:Y:S02]  /*0900*/  MOV R23, R27 ;  /* 0x0000001b00177202 */ /* 0x000fe40000000f00 */
[----:B------:R-:W-:Y:S02]  /*0910*/  CS2R R40, SRZ ;  /* 0x0000000000287805 */ /* 0x000fe4000001ff00 */
[----:B------:R-:W-:Y:S01]  /*0920*/  SHF.R.U32.HI R26, RZ, 0x10, R27 ;  /* 0x00000010ff1a7819 */ /* 0x000fe2000001161b */
[----:B------:R1:W-:Y:S01]  /*0930*/  STL.S16 [R1+0x4c], R144 ;  /* 0x00004c9001007387 */ /* 0x0003e20000100600 */
[----:B------:R-:W-:Y:S02]  /*0940*/  SHF.R.U64 R243, R18, 0x10, R19 ;  /* 0x0000001012f37819 */ /* 0x000fe40000001213 */
[----:B------:R-:W-:-:S02]  /*0950*/  CS2R R42, SRZ ;  /* 0x00000000002a7805 */ /* 0x000fc4000001ff00 */
[----:B------:R-:W-:Y:S01]  /*0960*/  MOV R241, R19 ;  /* 0x0000001300f17202 */ /* 0x000fe20000000f00 */
[----:B------:R1:W-:Y:S01]  /*0970*/  STL.S16 [R1+0x44], R24 ;  /* 0x0000441801007387 */ /* 0x0003e20000100600 */
[----:B------:R-:W-:Y:S02]  /*0980*/  SHF.R.U32.HI R239, RZ, 0x10, R19 ;  /* 0x00000010ffef7819 */ /* 0x000fe40000011613 */
[----:B------:R-:W-:Y:S02]  /*0990*/  CS2R R44, SRZ ;  /* 0x00000000002c7805 */ /* 0x000fe4000001ff00 */
[----:B------:R-:W-:Y:S02]  /*09a0*/  PRMT R21, R25, 0x7610, R21 ;  /* 0x0000761019157816 */ /* 0x000fe40000000015 */
[----:B------:R-:W-:Y:S02]  /*09b0*/  CS2R R46, SRZ ;  /* 0x00000000002e7805 */ /* 0x000fe4000001ff00 */
[----:B------:R-:W-:-:S02]  /*09c0*/  MOV R27, R28 ;  /* 0x0000001c001b7202 */ /* 0x000fc40000000f00 */
[----:B------:R-:W-:Y:S02]  /*09d0*/  CS2R R48, SRZ ;  /* 0x0000000000307805 */ /* 0x000fe4000001ff00 */
[----:B------:R-:W-:Y:S01]  /*09e0*/  MOV R249, R18 ;  /* 0x0000001200f97202 */ /* 0x000fe20000000f00 */
[----:B------:R1:W-:Y:S01]  /*09f0*/  STL.S16 [R1+0x3c], R21 ;  /* 0x00003c1501007387 */ /* 0x0003e20000100600 */
[----:B------:R-:W-:Y:S02]  /*0a00*/  PRMT R19, R20, 0x7610, R19 ;  /* 0x0000761014137816 */ /* 0x000fe40000000013 */
[----:B------:R-:W-:Y:S02]  /*0a10*/  CS2R R50, SRZ ;  /* 0x0000000000327805 */ /* 0x000fe4000001ff00 */
[----:B------:R-:W-:Y:S02]  /*0a20*/  SHF.R.U64 R134, R28, 0x10, R29 ;  /* 0x000000101c867819 */ /* 0x000fe4000000121d */
[----:B------:R-:W-:-:S02]  /*0a30*/  CS2R R52, SRZ ;  /* 0x0000000000347805 */ /* 0x000fc4000001ff00 */
[--C-:B------:R-:W-:Y:S01]  /*0a40*/  SHF.R.U64 R219, R16, 0x10, R17.reuse ;  /* 0x0000001010db7819 */ /* 0x100fe20000001211 */
[----:B------:R1:W-:Y:S01]  /*0a50*/  STL.S16 [R1+0x50], R19 ;  /* 0x0000501301007387 */ /* 0x0003e20000100600 */
[----:B------:R-:W-:Y:S02]  /*0a60*/  MOV R217, R17 ;  /* 0x0000001100d97202 */ /* 0x000fe40000000f00 */
[----:B------:R-:W-:Y:S02]  /*0a70*/  CS2R R54, SRZ ;  /* 0x0000000000367805 */ /* 0x000fe4000001ff00 */
[----:B------:R-:W-:Y:S02]  /*0a80*/  SHF.R.U32.HI R211, RZ, 0x10, R17 ;  /* 0x00000010ffd37819 */ /* 0x000fe40000011611 */
[----:B------:R-:W-:Y:S02]  /*0a90*/  CS2R R56, SRZ ;  /* 0x0000000000387805 */ /* 0x000fe4000001ff00 */
[----:B------:R-:W-:-:S02]  /*0aa0*/  PRMT R18, R22, 0x7610, R18 ;  /* 0x0000761016127816 */ /* 0x000fc40000000012 */
[----:B------:R-:W-:Y:S02]  /*0ab0*/  CS2R R58, SRZ ;  /* 0x00000000003a7805 */ /* 0x000fe4000001ff00 */
[----:B------:R-:W-:Y:S02]  /*0ac0*/  MOV R135, R29 ;  /* 0x0000001d00877202 */ /* 0x000fe40000000f00 */
[----:B------:R-:W-:Y:S02]  /*0ad0*/  CS2R R136, SRZ ;  /* 0x0000000000887805 */ /* 0x000fe4000001ff00 */
[----:B------:R-:W-:Y:S01]  /*0ae0*/  MOV R221, R16 ;  /* 0x0000001000dd7202 */ /* 0x000fe20000000f00 */
[----:B------:R1:W-:Y:S01]  /*0af0*/  STL.S16 [R1+0x48], R18 ;  /* 0x0000481201007387 */ /* 0x0003e20000100600 */
[----:B------:R-:W-:Y:S02]  /*0b00*/  PRMT R17, R23, 0x7610, R17 ;  /* 0x0000761017117816 */ /* 0x000fe40000000011 */
[----:B------:R-:W-:-:S02]  /*0b10*/  CS2R R138, SRZ ;  /* 0x00000000008a7805 */ /* 0x000fc4000001ff00 */
[----:B------:R-:W-:Y:S02]  /*0b20*/  SHF.R.U32.HI R141, RZ, 0x10, R29 ;  /* 0x00000010ff8d7819 */ /* 0x000fe4000001161d */
[----:B------:R-:W-:Y:S02]  /*0b30*/  CS2R R60, SRZ ;  /* 0x00000000003c7805 */ /* 0x000fe4000001ff00 */
[--C-:B------:R-:W-:Y:S01]  /*0b40*/  SHF.R.U64 R235, R14, 0x10, R15.reuse ;  /* 0x000000100eeb7819 */ /* 0x100fe2000000120f */
[----:B------:R1:W-:Y:S01]  /*0b50*/  STL.S16 [R1+0x40], R17 ;  /* 0x0000401101007387 */ /* 0x0003e20000100600 */
[----:B------:R-:W-:Y:S02]  /*0b60*/  MOV R233, R15 ;  /* 0x0000000f00e97202 */ /* 0x000fe40000000f00 */
[----:B------:R-:W-:Y:S02]  /*0b70*/  CS2R R62, SRZ ;  /* 0x00000000003e7805 */ /* 0x000fe4000001ff00 */
[----:B------:R-:W-:-:S02]  /*0b80*/  SHF.R.U32.HI R231, RZ, 0x10, R15 ;  /* 0x00000010ffe77819 */ /* 0x000fc4000001160f */
[----:B------:R-:W-:Y:S02]  /*0b90*/  CS2R R64, SRZ ;  /* 0x0000000000407805 */ /* 0x000fe4000001ff00 */
[----:B------:R-:W-:Y:S02]  /*0ba0*/  PRMT R16, R26, 0x7610, R16 ;  /* 0x000076101a107816 */ /* 0x000fe40000000010 */
[----:B------:R-:W-:Y:S02]  /*0bb0*/  CS2R R66, SRZ ;  /* 0x0000000000427805 */ /* 0x000fe4000001ff00 */
[----:B------:R-:W-:Y:S02]  /*0bc0*/  MOV R28, R30 ;  /* 0x0000001e001c7202 */ /* 0x000fe40000000f00 */
[----:B------:R-:W-:Y:S02]  /*0bd0*/  CS2R R68, SRZ ;  /* 0x0000000000447805 */ /* 0x000fe4000001ff00 */
[----:B------:R-:W-:Y:S01]  /*0be0*/  MOV R237, R14 ;  /* 0x0000000e00ed7202 */ /* 0x000fe20000000f00 */
[----:B------:R1:W-:Y:S01]  /*0bf0*/  STL.S16 [R1+0x38], R16 ;  /* 0x0000381001007387 */ /* 0x0003e20000100600 */
[----:B------:R-:W-:-:S02]  /*0c00*/  PRMT R15, R27, 0x7610, R15 ;  /* 0x000076101b0f7816 */ /* 0x000fc4000000000f */
[----:B------:R-:W-:Y:S02]  /*0c10*/  CS2R R70, SRZ ;  /* 0x0000000000467805 */ /* 0x000fe4000001ff00 */
[----:B------:R-:W-:Y:S02]  /*0c20*/  SHF.R.U64 R29, R30, 0x10, R31 ;  /* 0x000000101e1d7819 */ /* 0x000fe4000000121f */
[----:B------:R-:W-:Y:S02]  /*0c30*/  CS2R R72, SRZ ;  /* 0x0000000000487805 */ /* 0x000fe4000001ff00 */
[----:B------:R-:W-:Y:S01]  /*0c40*/  SHF.R.U64 R244, R12, 0x10, R13 ;  /* 0x000000100cf47819 */ /* 0x000fe2000000120d */
[----:B------:R1:W-:Y:S01]  /*0c50*/  STL.S16 [R1+0x34], R15 ;  /* 0x0000340f01007387 */ /* 0x0003e20000100600 */
[----:B------:R-:W-:Y:S02]  /*0c60*/  MOV R242, R13 ;  /* 0x0000000d00f27202 */ /* 0x000fe40000000f00 */
[----:B------:R-:W-:-:S02]  /*0c70*/  CS2R R74, SRZ ;  /* 0x00000000004a7805 */ /* 0x000fc4000001ff00 */
[----:B------:R-:W-:Y:S02]  /*0c80*/  SHF.R.U32.HI R240, RZ, 0x10, R13 ;  /* 0x00000010fff07819 */ /* 0x000fe4000001160d */
[----:B------:R-:W-:Y:S02]  /*0c90*/  CS2R R76, SRZ ;  /* 0x00000000004c7805 */ /* 0x000fe4000001ff00 */
[----:B------:R-:W-:Y:S02]  /*0ca0*/  PRMT R14, R134, 0x7610, R14 ;  /* 0x00007610860e7816 */ /* 0x000fe4000000000e */
[----:B------:R-:W-:Y:S02]  /*0cb0*/  CS2R R78, SRZ ;  /* 0x00000000004e7805 */ /* 0x000fe4000001ff00 */
[----:B------:R-:W-:Y:S02]  /*0cc0*/  MOV R140, R31 ;  /* 0x0000001f008c7202 */ /* 0x000fe40000000f00 */
[----:B------:R-:W-:-:S02]  /*0cd0*/  CS2R R80, SRZ ;  /* 0x0000000000507805 */ /* 0x000fc4000001ff00 */
[----:B------:R-:W-:Y:S01]  /*0ce0*/  SHF.R.U32.HI R30, RZ, 0x10, R31 ;  /* 0x00000010ff1e7819 */ /* 0x000fe2000001161f */
[----:B------:R1:W-:Y:S01]  /*0cf0*/  STL.S16 [R1+0x2c], R14 ;  /* 0x00002c0e01007387 */ /* 0x0003e20000100600 */
[----:B------:R-:W-:Y:S02]  /*0d00*/  MOV R250, R12 ;  /* 0x0000000c00fa7202 */ /* 0x000fe40000000f00 */
[----:B------:R-:W-:Y:S02]  /*0d10*/  CS2R R82, SRZ ;  /* 0x0000000000527805 */ /* 0x000fe4000001ff00 */
[----:B------:R-:W-:Y:S02]  /*0d20*/  PRMT R13, R135, 0x7610, R13 ;  /* 0x00007610870d7816 */ /* 0x000fe4000000000d */
[----:B------:R-:W-:Y:S02]  /*0d30*/  CS2R R108, SRZ ;  /* 0x00000000006c7805 */ /* 0x000fe4000001ff00 */
[----:B------:R-:W-:-:S02]  /*0d40*/  MOV R31, R132 ;  /* 0x00000084001f7202 */ /* 0x000fc40000000f00 */
[----:B------:R-:W-:Y:S02]  /*0d50*/  CS2R R110, SRZ ;  /* 0x00000000006e7805 */ /* 0x000fe4000001ff00 */
[----:B------:R-:W-:Y:S01]  /*0d60*/  SHF.R.U64 R142, R132, 0x10, R133 ;  /* 0x00000010848e7819 */ /* 0x000fe20000001285 */
[----:B------:R1:W-:Y:S01]  /*0d70*/  STL.S16 [R1+0x24], R13 ;  /* 0x0000240d01007387 */ /* 0x0003e20000100600 */
[----:B------:R-:W-:Y:S02]  /*0d80*/  SHF.R.U64 R227, R10, 0x10, R11 ;  /* 0x000000100ae37819 */ /* 0x000fe4000000120b */
[----:B------:R-:W-:Y:S02]  /*0d90*/  CS2R R84, SRZ ;  /* 0x0000000000547805 */ /* 0x000fe4000001ff00 */
        /* <DEDUP_REMOVED lines=12> */
[----:B------:R-:W-:Y:S02]  /*0e60*/  MOV R229, R10 ;  /* 0x0000000a00e57202 */ /* 0x000fe40000000f00 */
[----:B------:R-:W-:Y:S02]  /*0e70*/  CS2R R96, SRZ ;  /* 0x0000000000607805 */ /* 0x000fe4000001ff00 */
[----:B------:R-:W-:-:S02]  /*0e80*/  PRMT R11, R28, 0x7610, R11 ;  /* 0x000076101c0b7816 */ /* 0x000fc4000000000b */
[----:B------:R-:W-:Y:S02]  /*0e90*/  CS2R R98, SRZ ;  /* 0x0000000000627805 */ /* 0x000fe4000001ff00 */
[--C-:B------:R-:W-:Y:S02]  /*0ea0*/  SHF.R.U64 R8, R8, 0x10, R9.reuse ;  /* 0x0000001008087819 */ /* 0x100fe40000001209 */
[----:B------:R-:W-:Y:S02]  /*0eb0*/  CS2R R100, SRZ ;  /* 0x0000000000647805 */ /* 0x000fe4000001ff00 */
[----:B------:R-:W-:Y:S01]  /*0ec0*/  MOV R133, R9 ;  /* 0x0000000900857202 */ /* 0x000fe20000000f00 */
[----:B------:R1:W-:Y:S01]  /*0ed0*/  STL.S16 [R1+0x30], R11 ;  /* 0x0000300b01007387 */ /* 0x0003e20000100600 */
[----:B------:R-:W-:Y:S02]  /*0ee0*/  SHF.R.U32.HI R251, RZ, 0x10, R9 ;  /* 0x00000010fffb7819 */ /* 0x000fe40000011609 */
[----:B------:R-:W-:-:S02]  /*0ef0*/  CS2R R102, SRZ ;  /* 0x0000000000667805 */ /* 0x000fc4000001ff00 */
[----:B------:R-:W-:Y:S02]  /*0f00*/  PRMT R10, R29, 0x7610, R10 ;  /* 0x000076101d0a7816 */ /* 0x000fe4000000000a */
[----:B------:R-:W-:Y:S02]  /*0f10*/  CS2R R104, SRZ ;  /* 0x0000000000687805 */ /* 0x000fe4000001ff00 */
        /* <DEDUP_REMOVED lines=8> */
[----:B------:R-:W-:Y:S02]  /*0fa0*/  MOV R238, R6 ;  /* 0x0000000600ee7202 */ /* 0x000fe40000000f00 */
[----:B------:R-:W-:Y:S02]  /*0fb0*/  CS2R R112, SRZ ;  /* 0x0000000000707805 */ /* 0x000fe4000001ff00 */
        /* <DEDUP_REMOVED lines=10> */
[----:B------:R-:W-:Y:S02]  /*1060*/  MOV R222, R4 ;  /* 0x0000000400de7202 */ /* 0x000fe40000000f00 */
        /* <DEDUP_REMOVED lines=15> */
[----:B------:R-:W-:-:S02]  /*1160*/  PRMT R2, R8, 0x7610, R2 ;  /* 0x0000761008027816 */ /* 0x000fc40000000002 */
[----:B------:R-:W-:Y:S02]  /*1170*/  CS2R R130, SRZ ;  /* 0x0000000000827805 */ /* 0x000fe4000001ff00 */
[----:B------:R-:W-:Y:S01]  /*1180*/  PRMT R0, R133, 0x7610, R0 ;  /* 0x0000761085007816 */ /* 0x000fe20000000000 */
[----:B------:R1:W-:Y:S01]  /*1190*/  STL.S16 [R1+0x10], R3 ;  /* 0x0000100301007387 */ /* 0x0003e20000100600 */
[----:B------:R-:W-:Y:S01]  /*11a0*/  UPLOP3.LUT UP1, UPT, UPT, UPT, UPT, 0x40, 0x4 ;  /* 0x000000000004789c */ /* 0x000fe20003f2e870 */
[----:B------:R-:W2:Y:S02]  /*11b0*/  LDCU UR6, c[0x0][0x388] ;  /* 0x00007100ff0677ac */ /* 0x000ea40008000800 */
[----:B------:R1:W-:Y:S01]  /*11c0*/  STL.S16 [R1+0x8], R2 ;  /* 0x0000080201007387 */ /* 0x0003e20000100600 */
[----:B------:R-:W3:Y:S03]  /*11d0*/  LDCU.U8 UR28, c[0x0][0x410] ;  /* 0x00008200ff1c77ac */ /* 0x000ee60008000000 */
[----:B------:R1:W-:Y:S01]  /*11e0*/  STL.S16 [R1], R0 ;  /* 0x0000000001007387 */ /* 0x0003e20000100600 */
[----:B------:R-:W4:Y:S01]  /*11f0*/  LDCU UR24, c[0x0][0x400] ;  /* 0x00008000ff1877ac */ /* 0x000f220008000800 */
[----:B------:R-:W1:Y:S01]  /*1200*/  LDCU.64 UR12, c[0x0][0x470] ;  /* 0x00008e00ff0c77ac */ /* 0x000e620008000a00 */
[----:B------:R-:W1:Y:S01]  /*1210*/  LDCU.64 UR22, c[0x0][0x438] ;  /* 0x00008700ff1677ac */ /* 0x000e620008000a00 */
[----:B------:R-:W1:Y:S01]  /*1220*/  LDCU.64 UR10, c[0x0][0x478] ;  /* 0x00008f00ff0a77ac */ /* 0x000e620008000a00 */
[----:B------:R-:W1:Y:S01]  /*1230*/  LDCU.128 UR16, c[0x0][0x3c0] ;  /* 0x00007800ff1077ac */ /* 0x000e620008000c00 */
[----:B------:R-:W1:Y:S01]  /*1240*/  LDCU.64 UR20, c[0x0][0x380] ;  /* 0x00007000ff1477ac */ /* 0x000e620008000a00 */
[----:B0-----:R-:W-:-:S11]  /*1250*/  UISETP.NE.AND UP2, UPT, UR4, URZ, UPT ;  /* 0x000000ff0400728c */ /* 0x001fd6000bf45270 */
.L_x_2349:
[----:B-1----:R-:W-:Y:S01]  /*1260*/  UIMAD.WIDE UR4, UR9, 0x4, UR16 ;  /* 0x00000004090478a5 */ /* 0x002fe2000f8e0210 */
[----:B------:R-:W-:-:S05]  /*1270*/  ISETP.NE.AND P5, PT, R202, RZ, PT ;  /* 0x000000ffca00720c */ /* 0x000fca0003fa5270 */
[----:B0-23--:R-:W-:Y:S02]  /*1280*/  MOV R164, UR4 ;  /* 0x0000000400a47c02 */ /* 0x00dfe40008000f00 */
[----:B------:R-:W-:Y:S01]  /*1290*/  MOV R165, UR5 ;  /* 0x0000000500a57c02 */ /* 0x000fe20008000f00 */
[----:B------:R-:W-:-:S04]  /*12a0*/  UIMAD.WIDE UR4, UR9, 0x4, UR18 ;  /* 0x00000004090478a5 */ /* 0x000fc8000f8e0212 */
[----:B-----5:R0:W5:Y:S02]  /*12b0*/  LDG.E R3, desc[UR14][R164.64] ;  /* 0x0000000ea4037981 */ /* 0x020164000c1e1900 */
[----:B0-----:R-:W-:Y:S02]  /*12c0*/  MOV R164, UR4 ;  /* 0x0000000400a47c02 */ /* 0x001fe40008000f00 */
[----:B------:R-:W-:-:S05]  /*12d0*/  MOV R165, UR5 ;  /* 0x0000000500a57c02 */ /* 0x000fca0008000f00 */
[----:B------:R-:W3:Y:S01]  /*12e0*/  LDG.E R164, desc[UR14][R164.64] ;  /* 0x0000000ea4a47981 */ /* 0x000ee2000c1e1900 */
[----:B--2---:R-:W-:Y:S01]  /*12f0*/  UIMAD UR4, UR9, UR6, URZ ;  /* 0x00000006090472a4 */ /* 0x004fe2000f8e02ff */
[----:B------:R-:W-:Y:S01]  /*1300*/  PLOP3.LUT P0, PT, PT, PT, UP2, 0x40, 0x4 ;  /* 0x000000000004781c */ /* 0x000fe20003f0e828 */
[----:B------:R-:W-:Y:S01]  /*1310*/  BSSY.RECONVERGENT B0, `(.L_x_2257) ;  /* 0x0000069000007945 */ /* 0x000fe20003800200 */
[C---:B------:R-:W-:Y:S01]  /*1320*/  ISETP.GE.U32.AND P6, PT, R209.reuse, 0x700, PT ;  /* 0x00000700d100780c */ /* 0x040fe20003fc6070 */
[----:B------:R-:W-:Y:S01]  /*1330*/  USHF.R.S32.HI UR5, URZ, 0x1f, UR4 ;  /* 0x0000001fff057899 */ /* 0x000fe20008011404 */
[C---:B------:R-:W-:Y:S02]  /*1340*/  ISETP.GE.U32.AND P1, PT, R209.reuse, 0x300, PT ;  /* 0x00000300d100780c */ /* 0x040fe40003f26070 */
[----:B------:R-:W-:Y:S02]  /*1350*/  CS2R R202, SRZ ;  /* 0x0000000000ca7805 */ /* 0x000fe4000001ff00 */
[C---:B------:R-:W-:Y:S01]  /*1360*/  ISETP.GE.U32.AND P2, PT, R209.reuse, 0x400, PT ;  /* 0x00000400d100780c */ /* 0x040fe20003f46070 */
[----:B------:R-:W-:Y:S01]  /*1370*/  ULEA.HI UR5, UR5, UR4, URZ, 0x2 ;  /* 0x0000000405057291 */ /* 0x000fe2000f8f10ff */
[----:B------:R-:W-:-:S02]  /*1380*/  ISETP.GE.U32.AND P3, PT, R209, 0x500, PT ;  /* 0x00000500d100780c */ /* 0x000fc40003f66070 */
[----:B------:R-:W-:Y:S02]  /*1390*/  ISETP.GE.U32.AND P4, PT, R209, 0x600, PT ;  /* 0x00000600d100780c */ /* 0x000fe40003f86070 */
[----:B------:R-:W-:Y:S02]  /*13a0*/  P2R R210, PR, RZ, 0x40 ;  /* 0x00000040ffd27803 */ /* 0x000fe40000000000 */
[----:B-----5:R-:W-:Y:S02]  /*13b0*/  FSEL R3, R3, RZ, P0 ;  /* 0x000000ff03037208 */ /* 0x020fe40000000000 */
[----:B------:R-:W-:Y:S02]  /*13c0*/  ISETP.GE.U32.AND P0, PT, R209, 0x200, PT ;  /* 0x00000200d100780c */ /* 0x000fe40003f06070 */
[----:B------:R-:W-:Y:S02]  /*13d0*/  R2UR UR7, R3 ;  /* 0x00000000030772ca */ /* 0x000fe400000e0000 */
[----:B------:R-:W-:-:S04]  /*13e0*/  MOV R3, UR5 ;  /* 0x0000000500037c02 */ /* 0x000fc80008000f00 */
[----:B------:R-:W-:-:S04]  /*13f0*/  LEA.HI.SX32 R3, R3, R208, 0x1e ;  /* 0x000000d003037211 */ /* 0x000fc800078ff2ff */
[----:B------:R-:W-:Y:S02]  /*1400*/  MOV R208, R3 ;  /* 0x0000000300d07202 */ /* 0x000fe40000000f00 */
[----:B---3--:R-:W-:Y:S01]  /*1410*/  R2UR UR25, R164 ;  /* 0x00000000a41972ca */ /* 0x008fe200000e0000 */
[----:B------:R-:W-:-:S14]  /*1420*/  @!P5 BRA `(.L_x_2258) ;  /* 0x00000004005cd947 */ /* 0x000fdc0003800000 */
[----:B------:R-:W0:Y:S01]  /*1430*/  LDC.64 R170, c[0x0][0x430] ;  /* 0x00010c00ffaa7b82 */ /* 0x000e220000000a00 */
[----:B------:R-:W2:Y:S04]  /*1440*/  LDL R246, [R1+0x50] ;  /* 0x0000500001f67983 */ /* 0x000ea80000100800 */
[----:B------:R-:W3:Y:S03]  /*1450*/  LDL R245, [R1+0x54] ;  /* 0x0000540001f57983 */ /* 0x000ee60000100800 */
[----:B------:R-:W1:Y:S01]  /*1460*/  LDC.64 R182, c[0x0][0x428] ;  /* 0x00010a00ffb67b82 */ /* 0x000e620000000a00 */
[----:B------:R-:W4:Y:S04]  /*1470*/  LDL R248, [R1+0x4c] ;  /* 0x00004c0001f87983 */ /* 0x000f280000100800 */
[----:B------:R-:W4:Y:S03]  /*1480*/  LDL R247, [R1+0x40] ;  /* 0x0000400001f77983 */ /* 0x000f260000100800 */
[----:B------:R-:W1:Y:S01]  /*1490*/  LDC.64 R164, c[0x0][0x3a8] ;  /* 0x0000ea00ffa47b82 */ /* 0x000e620000000a00 */
[----:B0-----:R-:W-:-:S06]  /*14a0*/  IMAD.WIDE.U32 R170, R3, 0x8, R170 ;  /* 0x0000000803aa7825 */ /* 0x001fcc00078e00aa */
[----:B------:R-:W2:Y:S01]  /*14b0*/  LDG.E.64 R170, desc[UR14][R170.64] ;  /* 0x0000000eaaaa7981 */ /* 0x000ea2000c1e1b00 */
[----:B-1----:R-:W-:-:S06]  /*14c0*/  IMAD.WIDE.U32 R182, R3, 0x8, R182 ;  /* 0x0000000803b67825 */ /* 0x002fcc00078e00b6 */
[----:B------:R-:W3:Y:S01]  /*14d0*/  LDG.E.64 R182, desc[UR14][R182.64] ;  /* 0x0000000eb6b67981 */ /* 0x000ee2000c1e1b00 */
[----:B------:R-:W-:-:S06]  /*14e0*/  IMAD.WIDE.U32 R164, R3, 0x10, R164 ;  /* 0x0000001003a47825 */ /* 0x000fcc00078e00a4 */
[----:B------:R-:W4:Y:S01]  /*14f0*/  LDG.E.128 R164, desc[UR14][R164.64] ;  /* 0x0000000ea4a47981 */ /* 0x000f22000c1e1d00 */
[----:B--2---:R-:W-:-:S04]  /*1500*/  MOV R0, R170 ;  /* 0x000000aa00007202 */ /* 0x004fc80000000f00 */
[----:B------:R-:W-:Y:S02]  /*1510*/  SHF.L.U32 R203, R0, 0x10, RZ ;  /* 0x0000001000cb7819 */ /* 0x000fe400000006ff */
[----:B------:R-:W-:Y:S02]  /*1520*/  SHF.L.U32 R0, R246, 0x10, RZ ;  /* 0x00000010f6007819 */ /* 0x000fe400000006ff */
[----:B------:R-:W2:Y:S01]  /*1530*/  LDL R246, [R1+0x48] ;  /* 0x0000480001f67983 */ /* 0x000ea20000100800 */
[----:B---3--:R-:W-:Y:S02]  /*1540*/  MOV R208, R182 ;  /* 0x000000b600d07202 */ /* 0x008fe40000000f00 */
[----:B------:R-:W-:Y:S01]  /*1550*/  SHF.L.U32 R4, R245, 0x10, RZ ;  /* 0x00000010f5047819 */ /* 0x000fe200000006ff */
[----:B------:R-:W-:Y:S01]  /*1560*/  FMUL.FTZ R0, R0, R203 ;  /* 0x000000cb00007220 */ /* 0x000fe20000410000 */
[----:B------:R-:W-:-:S05]  /*1570*/  SHF.L.U32 R208, R208, 0x10, RZ ;  /* 0x00000010d0d07819 */ /* 0x000fca00000006ff */
[----:B------:R-:W-:Y:S01]  /*1580*/  FFMA.FTZ R4, R4, R208, R0 ;  /* 0x000000d004047223 */ /* 0x000fe20000010000 */
[----:B----4-:R-:W-:-:S04]  /*1590*/  FADD.FTZ R0, R164, -UR7 ;  /* 0x80000007a4007e21 */ /* 0x010fc80008010000 */
[----:B------:R-:W-:Y:S01]  /*15a0*/  FMUL.FTZ R0, R0, UR25 ;  /* 0x0000001900007c20 */ /* 0x000fe20008410000 */
[----:B------:R-:W-:-:S03]  /*15b0*/  FADD.FTZ R56, R56, R208 ;  /* 0x000000d038387221 */ /* 0x000fc60000010000 */
[----:B------:R-:W-:Y:S02]  /*15c0*/  FFMA.FTZ R212, R0, R208, R212 ;  /* 0x000000d000d47223 */ /* 0x000fe400000100d4 */
[----:B------:R-:W3:Y:S01]  /*15d0*/  LDL R208, [R1+0x38] ;  /* 0x0000380001d07983 */ /* 0x000ee20000100800 */
[----:B------:R-:W-:Y:S01]  /*15e0*/  FADD.FTZ R104, R104, R203 ;  /* 0x000000cb68687221 */ /* 0x000fe20000010000 */
[----:B------:R-:W-:Y:S02]  /*15f0*/  FFMA.FTZ R80, R0, R203, R80 ;  /* 0x000000cb00507223 */ /* 0x000fe40000010050 */
[----:B------:R-:W4:Y:S01]  /*1600*/  LDL R203, [R1+0x3c] ;  /* 0x00003c0001cb7983 */ /* 0x000f220000100800 */
[----:B------:R-:W-:-:S04]  /*1610*/  ISETP.NE.U32.AND P5, PT, RZ, UR22, PT ;  /* 0x00000016ff007c0c */ /* 0x000fc8000bfa5070 */
[----:B------:R-:W-:Y:S02]  /*1620*/  ISETP.NE.AND.EX P5, PT, RZ, UR23, PT, P5 ;  /* 0x00000017ff007c0c */ /* 0x000fe4000bfa5350 */
[--C-:B------:R-:W-:Y:S02]  /*1630*/  SHF.R.U64 R182, R182, 0x10, R183.reuse ;  /* 0x00000010b6b67819 */ /* 0x100fe400000012b7 */
[----:B------:R-:W-:Y:S02]  /*1640*/  MOV R196, R183 ;  /* 0x000000b700c47202 */ /* 0x000fe40000000f00 */
[----:B------:R-:W-:Y:S02]  /*1650*/  SHF.R.U32.HI R197, RZ, 0x10, R183 ;  /* 0x00000010ffc57819 */ /* 0x000fe400000116b7 */
[----:B------:R-:W-:Y:S02]  /*1660*/  SHF.R.U64 R245, R170, 0x10, R171 ;  /* 0x00000010aaf57819 */ /* 0x000fe400000012ab */
[----:B------:R-:W-:-:S02]  /*1670*/  MOV R183, R171 ;  /* 0x000000ab00b77202 */ /* 0x000fc40000000f00 */
[----:B--2---:R-:W-:Y:S02]  /*1680*/  SHF.L.U32 R164, R246, 0x10, RZ ;  /* 0x00000010f6a47819 */ /* 0x004fe400000006ff */
[----:B------:R-:W2:Y:S01]  /*1690*/  LDL R246, [R1+0x44] ;  /* 0x0000440001f67983 */ /* 0x000ea20000100800 */
[----:B------:R-:W-:Y:S02]  /*16a0*/  SHF.R.U32.HI R202, RZ, 0x10, R171 ;  /* 0x00000010ffca7819 */ /* 0x000fe400000116ab */
[----:B------:R-:W0:Y:S01]  /*16b0*/  @P5 LDC.64 R170, c[0x0][0x438] ;  /* 0x00010e00ffaa5b82 */ /* 0x000e220000000a00 */
[----:B------:R-:W-:Y:S01]  /*16c0*/  SHF.L.U32 R245, R245, 0x10, RZ ;  /* 0x00000010f5f57819 */ /* 0x000fe200000006ff */
[----:B------:R-:W-:Y:S01]  /*16d0*/  FADD.FTZ R165, R165, -UR7 ;  /* 0x80000007a5a57e21 */ /* 0x000fe20008010000 */
[----:B------:R-:W-:-:S03]  /*16e0*/  SHF.L.U32 R182, R182, 0x10, RZ ;  /* 0x00000010b6b67819 */ /* 0x000fc600000006ff */
[----:B------:R-:W-:Y:S01]  /*16f0*/  FMUL.FTZ R164, R164, R245 ;  /* 0x000000f5a4a47220 */ /* 0x000fe20000410000 */
[----:B------:R-:W-:Y:S01]  /*1700*/  FADD.FTZ R166, R166, -UR7 ;  /* 0x80000007a6a67e21 */ /* 0x000fe20008010000 */
[----:B------:R-:W-:Y:S01]  /*1710*/  SHF.L.U32 R196, R196, 0x10, RZ ;  /* 0x00000010c4c47819 */ /* 0x000fe200000006ff */
[----:B0-----:R-:W-:-:S05]  /*1720*/  @P5 IMAD.WIDE.U32 R170, R3, 0x10, R170 ;  /* 0x0000001003aa5825 */ /* 0x001fca00078e00aa */
[----:B------:R0:W5:Y:S02]  /*1730*/  @P5 LDG.E.128 R132, desc[UR14][R170.64] ;  /* 0x0000000eaa845981 */ /* 0x000164000c1e1d00 */
[----:B0-----:R-:W-:Y:S01]  /*1740*/  SHF.L.U32 R171, R248, 0x10, RZ ;  /* 0x00000010f8ab7819 */ /* 0x001fe200000006ff */
[----:B------:R-:W-:Y:S01]  /*1750*/  FMUL.FTZ R170, R165, UR25 ;  /* 0x00000019a5aa7c20 */ /* 0x000fe20008410000 */
[----:B------:R-:W-:-:S03]  /*1760*/  SHF.L.U32 R165, R247, 0x10, RZ ;  /* 0x00000010f7a57819 */ /* 0x000fc600000006ff */
[-C--:B------:R-:W-:Y:S01]  /*1770*/  FFMA.FTZ R171, R171, R182.reuse, R164 ;  /* 0x000000b6abab7223 */ /* 0x080fe200000100a4 */
[----:B------:R-:W-:Y:S01]  /*1780*/  SHF.L.U32 R164, R183, 0x10, RZ ;  /* 0x00000010b7a47819 */ /* 0x000fe200000006ff */
[----:B------:R-:W-:Y:S01]  /*1790*/  FADD.FTZ R57, R57, R182 ;  /* 0x000000b639397221 */ /* 0x000fe20000010000 */
[----:B------:R-:W-:Y:S01]  /*17a0*/  FFMA.FTZ R213, R170, R182, R213 ;  /* 0x000000b6aad57223 */ /* 0x000fe200000100d5 */
[----:B------:R-:W-:Y:S02]  /*17b0*/  FMUL.FTZ R182, R166, UR25 ;  /* 0x00000019a6b67c20 */ /* 0x000fe40008410000 */
[----:B------:R-:W-:Y:S01]  /*17c0*/  FMUL.FTZ R165, R165, R164 ;  /* 0x000000a4a5a57220 */ /* 0x000fe20000410000 */
[----:B------:R-:W-:Y:S01]  /*17d0*/  FADD.FTZ R167, R167, -UR7 ;  /* 0x80000007a7a77e21 */ /* 0x000fe20008010000 */
[----:B------:R-:W-:Y:S01]  /*17e0*/  FADD.FTZ R58, R58, R196 ;  /* 0x000000c43a3a7221 */ /* 0x000fe20000010000 */
[----:B------:R-:W-:Y:S01]  /*17f0*/  FFMA.FTZ R214, R182, R196, R214 ;  /* 0x000000c4b6d67223 */ /* 0x000fe200000100d6 */
[----:B------:R-:W-:Y:S01]  /*1800*/  SHF.L.U32 R202, R202, 0x10, RZ ;  /* 0x00000010caca7819 */ /* 0x000fe200000006ff */
[----:B------:R-:W-:Y:S01]  /*1810*/  FADD.FTZ R106, R106, R164 ;  /* 0x000000a46a6a7221 */ /* 0x000fe20000010000 */
[----:B------:R-:W-:Y:S01]  /*1820*/  FFMA.FTZ R82, R182, R164, R82 ;  /* 0x000000a4b6527223 */ /* 0x000fe20000010052 */
[----:B------:R-:W-:-:S02]  /*1830*/  SHF.L.U32 R164, R197, 0x10, RZ ;  /* 0x00000010c5a47819 */ /* 0x000fc400000006ff */
[----:B----4-:R-:W-:Y:S01]  /*1840*/  SHF.L.U32 R197, R203, 0x10, RZ ;  /* 0x00000010cbc57819 */ /* 0x010fe200000006ff */
[----:B------:R-:W-:Y:S01]  /*1850*/  FADD.FTZ R107, R107, R202 ;  /* 0x000000ca6b6b7221 */ /* 0x000fe20000010000 */
[----:B------:R-:W-:-:S04]  /*1860*/  FFMA.FTZ R203, R0, R4, RZ ;  /* 0x0000000400cb7223 */ /* 0x000fc800000100ff */
[C---:B------:R-:W-:Y:S01]  /*1870*/  FFMA.FTZ R203, R170.reuse, R171, R203 ;  /* 0x000000abaacb7223 */ /* 0x040fe200000100cb */
[----:B------:R-:W-:Y:S01]  /*1880*/  FADD.FTZ R105, R105, R245 ;  /* 0x000000f569697221 */ /* 0x000fe20000010000 */
[----:B------:R-:W-:Y:S01]  /*1890*/  FFMA.FTZ R81, R170, R245, R81 ;  /* 0x000000f5aa517223 */ /* 0x000fe20000010051 */
[----:B------:R-:W-:Y:S01]  /*18a0*/  FADD.FTZ R59, R59, R164 ;  /* 0x000000a43b3b7221 */ /* 0x000fe20000010000 */
[----:B--2---:R-:W-:-:S05]  /*18b0*/  SHF.L.U32 R183, R246, 0x10, RZ ;  /* 0x00000010f6b77819 */ /* 0x004fca00000006ff */
[----:B------:R-:W-:Y:S01]  /*18c0*/  FFMA.FTZ R183, R183, R196, R165 ;  /* 0x000000c4b7b77223 */ /* 0x000fe200000100a5 */
[----:B---3--:R-:W-:Y:S01]  /*18d0*/  SHF.L.U32 R165, R208, 0x10, RZ ;  /* 0x00000010d0a57819 */ /* 0x008fe200000006ff */
[----:B------:R-:W-:-:S04]  /*18e0*/  FMUL.FTZ R196, R167, UR25 ;  /* 0x00000019a7c47c20 */ /* 0x000fc80008410000 */
[-C--:B------:R-:W-:Y:S01]  /*18f0*/  FMUL.FTZ R165, R165, R202.reuse ;  /* 0x000000caa5a57220 */ /* 0x080fe20000410000 */
[----:B------:R-:W-:Y:S01]  /*1900*/  FFMA.FTZ R83, R196, R202, R83 ;  /* 0x000000cac4537223 */ /* 0x000fe20000010053 */
[----:B------:R-:W-:-:S04]  /*1910*/  FADD.FTZ R202, RZ, R4 ;  /* 0x00000004ffca7221 */ /* 0x000fc80000010000 */
[----:B------:R-:W-:Y:S01]  /*1920*/  FADD.FTZ R202, R202, R171 ;  /* 0x000000abcaca7221 */ /* 0x000fe20000010000 */
[-C--:B------:R-:W-:Y:S01]  /*1930*/  FFMA.FTZ R197, R197, R164.reuse, R165 ;  /* 0x000000a4c5c57223 */ /* 0x080fe200000100a5 */
[----:B------:R-:W-:Y:S02]  /*1940*/  FFMA.FTZ R203, R182, R183, R203 ;  /* 0x000000b7b6cb7223 */ /* 0x000fe400000100cb */
[----:B------:R-:W-:Y:S01]  /*1950*/  FADD.FTZ R202, R202, R183 ;  /* 0x000000b7caca7221 */ /* 0x000fe20000010000 */
[C---:B------:R-:W-:Y:S01]  /*1960*/  FFMA.FTZ R215, R196.reuse, R164, R215 ;  /* 0x000000a4c4d77223 */ /* 0x040fe200000100d7 */
[----:B------:R-:W-:Y:S01]  /*1970*/  FFMA.FTZ R203, R196, R197, R203 ;  /* 0x000000c5c4cb7223 */ /* 0x000fe200000100cb */
[----:B------:R-:W-:Y:S01]  /*1980*/  IADD3 R208, PT, PT, R3, 0x100, RZ ;  /* 0x0000010003d07810 */ /* 0x000fe20007ffe0ff */
[----:B------:R-:W-:-:S07]  /*1990*/  FADD.FTZ R202, R202, R197 ;  /* 0x000000c5caca7221 */ /* 0x000fce0000010000 */
.L_x_2258:
[----:B----4-:R-:W-:Y:S05]  /*19a0*/  BSYNC.RECONVERGENT B0 ;  /* 0x0000000000007941 */ /* 0x010fea0003800200 */
.L_x_2257:
[----:B------:R-:W-:Y:S04]  /*19b0*/  BSSY.RECONVERGENT B0, `(.L_x_2259) ;  /* 0x0000059000007945 */ /* 0x000fe80003800200 */
[----:B------:R-:W-:Y:S05]  /*19c0*/  @!P0 BRA `(.L_x_2260) ;  /* 0x00000004005c8947 */ /* 0x000fea0003800000 */
[----:B------:R-:W0:Y:S01]  /*19d0*/  LDC.64 R172, c[0x0][0x430] ;  /* 0x00010c00ffac7b82 */ /* 0x000e220000000a00 */
[----:B------:R-:W2:Y:S04]  /*19e0*/  LDL R248, [R1+0x30] ;  /* 0x0000300001f87983 */ /* 0x000ea80000100800 */
[----:B------:R-:W3:Y:S03]  /*19f0*/  LDL R245, [R1+0x34] ;  /* 0x0000340001f57983 */ /* 0x000ee60000100800 */
[----:B------:R-:W1:Y:S08]  /*1a00*/  LDC.64 R184, c[0x0][0x428] ;  /* 0x00010a00ffb87b82 */ /* 0x000e700000000a00 */
[----:B------:R-:W4:Y:S01]  /*1a10*/  LDC.64 R164, c[0x0][0x3a8] ;  /* 0x0000ea00ffa47b82 */ /* 0x000f220000000a00 */
[----:B0-----:R-:W-:-:S06]  /*1a20*/  IMAD.WIDE.U32 R172, R208, 0x8, R172 ;  /* 0x00000008d0ac7825 */ /* 0x001fcc00078e00ac */
[----:B------:R-:W2:Y:S01]  /*1a30*/  LDG.E.64 R172, desc[UR14][R172.64] ;  /* 0x0000000eacac7981 */ /* 0x000ea2000c1e1b00 */
[----:B-1----:R-:W-:-:S06]  /*1a40*/  IMAD.WIDE.U32 R184, R208, 0x8, R184 ;  /* 0x00000008d0b87825 */ /* 0x002fcc00078e00b8 */
[----:B------:R-:W2:Y:S01]  /*1a50*/  LDG.E.64 R184, desc[UR14][R184.64] ;  /* 0x0000000eb8b87981 */ /* 0x000ea2000c1e1b00 */
[----:B------:R-:W-:-:S04]  /*1a60*/  ISETP.NE.U32.AND P5, PT, RZ, UR22, PT ;  /* 0x00000016ff007c0c */ /* 0x000fc8000bfa5070 */
[----:B------:R-:W-:Y:S01]  /*1a70*/  ISETP.NE.AND.EX P5, PT, RZ, UR23, PT, P5 ;  /* 0x00000017ff007c0c */ /* 0x000fe2000bfa5350 */
[----:B----4-:R-:W-:-:S06]  /*1a80*/  IMAD.WIDE.U32 R164, R208, 0x10, R164 ;  /* 0x00000010d0a47825 */ /* 0x010fcc00078e00a4 */
[----:B------:R-:W4:Y:S01]  /*1a90*/  LDG.E.128 R164, desc[UR14][R164.64] ;  /* 0x0000000ea4a47981 */ /* 0x000f22000c1e1d00 */
[----:B---3--:R-:W-:Y:S02]  /*1aa0*/  SHF.L.U32 R27, R245, 0x10, RZ ;  /* 0x00000010f51b7819 */ /* 0x008fe400000006ff */
[----:B--2---:R-:W-:Y:S02]  /*1ab0*/  MOV R5, R172 ;  /* 0x000000ac00057202 */ /* 0x004fe40000000f00 */
[----:B------:R-:W-:Y:S02]  /*1ac0*/  SHF.R.U32.HI R245, RZ, 0x10, R173 ;  /* 0x00000010fff57819 */ /* 0x000fe400000116ad */
[----:B------:R-:W-:Y:S02]  /*1ad0*/  SHF.L.U32 R246, R5, 0x10, RZ ;  /* 0x0000001005f67819 */ /* 0x000fe400000006ff */
[----:B------:R-:W-:Y:S02]  /*1ae0*/  SHF.L.U32 R5, R248, 0x10, RZ ;  /* 0x00000010f8057819 */ /* 0x000fe400000006ff */
[----:B------:R-:W-:-:S02]  /*1af0*/  MOV R247, R184 ;  /* 0x000000b800f77202 */ /* 0x000fc40000000f00 */
[--C-:B------:R-:W-:Y:S02]  /*1b00*/  SHF.R.U64 R184, R184, 0x10, R185.reuse ;  /* 0x00000010b8b87819 */ /* 0x100fe400000012b9 */
[----:B------:R-:W-:Y:S02]  /*1b10*/  MOV R198, R185 ;  /* 0x000000b900c67202 */ /* 0x000fe40000000f00 */
[----:B------:R-:W-:Y:S02]  /*1b20*/  SHF.R.U32.HI R199, RZ, 0x10, R185 ;  /* 0x00000010ffc77819 */ /* 0x000fe400000116b9 */
[----:B------:R-:W-:Y:S02]  /*1b30*/  SHF.R.U64 R248, R172, 0x10, R173 ;  /* 0x00000010acf87819 */ /* 0x000fe400000012ad */
[----:B------:R-:W-:Y:S02]  /*1b40*/  MOV R185, R173 ;  /* 0x000000ad00b97202 */ /* 0x000fe40000000f00 */
[----:B------:R-:W0:Y:S02]  /*1b50*/  @P5 LDC.64 R172, c[0x0][0x438] ;  /* 0x00010e00ffac5b82 */ /* 0x000e240000000a00 */
[----:B0-----:R-:W-:-:S05]  /*1b60*/  @P5 IMAD.WIDE.U32 R172, R208, 0x10, R172 ;  /* 0x00000010d0ac5825 */ /* 0x001fca00078e00ac */
[----:B------:R0:W5:Y:S04]  /*1b70*/  @P5 LDG.E.128 R28, desc[UR14][R172.64] ;  /* 0x0000000eac1c5981 */ /* 0x000168000c1e1d00 */
[----:B------:R-:W2:Y:S04]  /*1b80*/  LDL R172, [R1+0x28] ;  /* 0x0000280001ac7983 */ /* 0x000ea80000100800 */
[----:B------:R-:W3:Y:S01]  /*1b90*/  LDL R173, [R1+0x2c] ;  /* 0x00002c0001ad7983 */ /* 0x000ee20000100800 */
[----:B------:R-:W-:Y:S01]  /*1ba0*/  SHF.L.U32 R247, R247, 0x10, RZ ;  /* 0x00000010f7f77819 */ /* 0x000fe200000006ff */
[----:B------:R-:W-:Y:S01]  /*1bb0*/  FMUL.FTZ R5, R5, R246 ;  /* 0x000000f605057220 */ /* 0x000fe20000410000 */
[----:B------:R-:W-:Y:S01]  /*1bc0*/  SHF.L.U32 R248, R248, 0x10, RZ ;  /* 0x00000010f8f87819 */ /* 0x000fe200000006ff */
[----:B----4-:R-:W-:-:S02]  /*1bd0*/  FADD.FTZ R165, R165, -UR7 ;  /* 0x80000007a5a57e21 */ /* 0x010fc40008010000 */
[----:B------:R-:W-:Y:S01]  /*1be0*/  FFMA.FTZ R5, R27, R247, R5 ;  /* 0x000000f71b057223 */ /* 0x000fe20000010005 */
[----:B------:R-:W-:Y:S01]  /*1bf0*/  FADD.FTZ R27, R164, -UR7 ;  /* 0x80000007a41b7e21 */ /* 0x000fe20008010000 */
[----:B------:R-:W-:-:S03]  /*1c00*/  SHF.L.U32 R184, R184, 0x10, RZ ;  /* 0x00000010b8b87819 */ /* 0x000fc600000006ff */
[----:B------:R-:W-:Y:S02]  /*1c10*/  FMUL.FTZ R27, R27, UR25 ;  /* 0x000000191b1b7c20 */ /* 0x000fe40008410000 */
[----:B------:R-:W-:Y:S01]  /*1c20*/  FADD.FTZ R137, R137, R184 ;  /* 0x000000b889897221 */ /* 0x000fe20000010000 */
[----:B------:R-:W-:Y:S01]  /*1c30*/  FADD.FTZ R136, R136, R247 ;  /* 0x000000f788887221 */ /* 0x000fe20000010000 */
[C---:B------:R-:W-:Y:S02]  /*1c40*/  FFMA.FTZ R204, R27.reuse, R247, R204 ;  /* 0x000000f71bcc7223 */ /* 0x040fe400000100cc */
[----:B------:R-:W4:Y:S01]  /*1c50*/  LDL R247, [R1+0x18] ;  /* 0x0000180001f77983 */ /* 0x000f220000100800 */
[----:B------:R-:W-:Y:S01]  /*1c60*/  FADD.FTZ R32, R32, R246 ;  /* 0x000000f620207221 */ /* 0x000fe20000010000 */
[----:B------:R-:W-:Y:S02]  /*1c70*/  FFMA.FTZ R108, R27, R246, R108 ;  /* 0x000000f61b6c7223 */ /* 0x000fe4000001006c */
[----:B------:R-:W4:Y:S01]  /*1c80*/  LDL R246, [R1+0x1c] ;  /* 0x00001c0001f67983 */ /* 0x000f220000100800 */
[----:B--2---:R-:W-:Y:S01]  /*1c90*/  SHF.L.U32 R164, R172, 0x10, RZ ;  /* 0x00000010aca47819 */ /* 0x004fe200000006ff */
[----:B0-----:R-:W-:-:S02]  /*1ca0*/  FMUL.FTZ R172, R165, UR25 ;  /* 0x00000019a5ac7c20 */ /* 0x001fc40008410000 */
[----:B------:R-:W2:Y:S01]  /*1cb0*/  LDL R165, [R1+0x20] ;  /* 0x0000200001a57983 */ /* 0x000ea20000100800 */
[----:B---3--:R-:W-:Y:S01]  /*1cc0*/  SHF.L.U32 R173, R173, 0x10, RZ ;  /* 0x00000010adad7819 */ /* 0x008fe200000006ff */
[----:B------:R-:W-:Y:S01]  /*1cd0*/  FMUL.FTZ R164, R164, R248 ;  /* 0x000000f8a4a47220 */ /* 0x000fe20000410000 */
[----:B------:R-:W-:-:S03]  /*1ce0*/  FFMA.FTZ R205, R172, R184, R205 ;  /* 0x000000b8accd7223 */ /* 0x000fc600000100cd */
[----:B------:R-:W-:Y:S02]  /*1cf0*/  FFMA.FTZ R173, R173, R184, R164 ;  /* 0x000000b8adad7223 */ /* 0x000fe400000100a4 */
[----:B------:R-:W3:Y:S01]  /*1d00*/  LDL R184, [R1+0x24] ;  /* 0x0000240001b87983 */ /* 0x000ee20000100800 */
[----:B------:R-:W-:Y:S01]  /*1d10*/  SHF.L.U32 R164, R185, 0x10, RZ ;  /* 0x00000010b9a47819 */ /* 0x000fe200000006ff */
[----:B------:R-:W-:Y:S01]  /*1d20*/  FADD.FTZ R166, R166, -UR7 ;  /* 0x80000007a6a67e21 */ /* 0x000fe20008010000 */
[----:B------:R-:W-:Y:S01]  /*1d30*/  SHF.L.U32 R198, R198, 0x10, RZ ;  /* 0x00000010c6c67819 */ /* 0x000fe200000006ff */
[----:B------:R-:W-:Y:S01]  /*1d40*/  FADD.FTZ R202, R202, R5 ;  /* 0x00000005caca7221 */ /* 0x000fe20000010000 */
[----:B------:R-:W-:Y:S01]  /*1d50*/  SHF.L.U32 R245, R245, 0x10, RZ ;  /* 0x00000010f5f57819 */ /* 0x000fe200000006ff */
[----:B------:R-:W-:Y:S01]  /*1d60*/  FFMA.FTZ R203, R27, R5, R203 ;  /* 0x000000051bcb7223 */ /* 0x000fe200000100cb */
[----:B------:R-:W-:Y:S01]  /*1d70*/  FADD.FTZ R34, R34, R164 ;  /* 0x000000a422227221 */ /* 0x000fe20000010000 */
[----:B------:R-:W-:Y:S01]  /*1d80*/  FADD.FTZ R167, R167, -UR7 ;  /* 0x80000007a7a77e21 */ /* 0x000fe20008010000 */
[----:B------:R-:W-:Y:S01]  /*1d90*/  FADD.FTZ R202, R202, R173 ;  /* 0x000000adcaca7221 */ /* 0x000fe20000010000 */
[----:B------:R-:W-:Y:S01]  /*1da0*/  FFMA.FTZ R203, R172, R173, R203 ;  /* 0x000000adaccb7223 */ /* 0x000fe200000100cb */
[----:B------:R-:W-:Y:S01]  /*1db0*/  FADD.FTZ R138, R138, R198 ;  /* 0x000000c68a8a7221 */ /* 0x000fe20000010000 */
[----:B------:R-:W-:Y:S01]  /*1dc0*/  FADD.FTZ R33, R33, R248 ;  /* 0x000000f821217221 */ /* 0x000fe20000010000 */
[----:B------:R-:W-:Y:S01]  /*1dd0*/  FFMA.FTZ R109, R172, R248, R109 ;  /* 0x000000f8ac6d7223 */ /* 0x000fe2000001006d */
[----:B------:R-:W-:Y:S01]  /*1de0*/  FADD.FTZ R35, R35, R245 ;  /* 0x000000f523237221 */ /* 0x000fe20000010000 */
[----:B------:R-:W-:-:S02]  /*1df0*/  IADD3 R208, PT, PT, R208, 0x100, RZ ;  /* 0x00000100d0d07810 */ /* 0x000fc40007ffe0ff */
[----:B--2---:R-:W-:-:S05]  /*1e00*/  SHF.L.U32 R165, R165, 0x10, RZ ;  /* 0x00000010a5a57819 */ /* 0x004fca00000006ff */
[----:B------:R-:W-:Y:S01]  /*1e10*/  FMUL.FTZ R165, R165, R164 ;  /* 0x000000a4a5a57220 */ /* 0x000fe20000410000 */
[----:B---3--:R-:W-:Y:S01]  /*1e20*/  SHF.L.U32 R185, R184, 0x10, RZ ;  /* 0x00000010b8b97819 */ /* 0x008fe200000006ff */
[----:B------:R-:W-:-:S04]  /*1e30*/  FMUL.FTZ R184, R166, UR25 ;  /* 0x00000019a6b87c20 */ /* 0x000fc80008410000 */
[----:B------:R-:W-:Y:S01]  /*1e40*/  FFMA.FTZ R185, R185, R198, R165 ;  /* 0x000000c6b9b97223 */ /* 0x000fe200000100a5 */
[----:B----4-:R-:W-:Y:S01]  /*1e50*/  SHF.L.U32 R165, R247, 0x10, RZ ;  /* 0x00000010f7a57819 */ /* 0x010fe200000006ff */
[----:B------:R-:W-:Y:S01]  /*1e60*/  FFMA.FTZ R110, R184, R164, R110 ;  /* 0x000000a4b86e7223 */ /* 0x000fe2000001006e */
[----:B------:R-:W-:Y:S02]  /*1e70*/  SHF.L.U32 R164, R199, 0x10, RZ ;  /* 0x00000010c7a47819 */ /* 0x000fe400000006ff */
[----:B------:R-:W-:Y:S01]  /*1e80*/  SHF.L.U32 R199, R246, 0x10, RZ ;  /* 0x00000010f6c77819 */ /* 0x000fe200000006ff */
[----:B------:R-:W-:Y:S01]  /*1e90*/  FMUL.FTZ R165, R165, R245 ;  /* 0x000000f5a5a57220 */ /* 0x000fe20000410000 */
[----:B------:R-:W-:Y:S01]  /*1ea0*/  FFMA.FTZ R206, R184, R198, R206 ;  /* 0x000000c6b8ce7223 */ /* 0x000fe200000100ce */
[----:B------:R-:W-:Y:S01]  /*1eb0*/  FMUL.FTZ R198, R167, UR25 ;  /* 0x00000019a7c67c20 */ /* 0x000fe20008410000 */
[----:B------:R-:W-:Y:S01]  /*1ec0*/  FADD.FTZ R202, R202, R185 ;  /* 0x000000b9caca7221 */ /* 0x000fe20000010000 */
[-C--:B------:R-:W-:Y:S01]  /*1ed0*/  FFMA.FTZ R199, R199, R164.reuse, R165 ;  /* 0x000000a4c7c77223 */ /* 0x080fe200000100a5 */
[----:B------:R-:W-:Y:S01]  /*1ee0*/  FFMA.FTZ R203, R184, R185, R203 ;  /* 0x000000b9b8cb7223 */ /* 0x000fe200000100cb */
[----:B------:R-:W-:Y:S01]  /*1ef0*/  FADD.FTZ R139, R139, R164 ;  /* 0x000000a48b8b7221 */ /* 0x000fe20000010000 */
[C---:B------:R-:W-:Y:S01]  /*1f00*/  FFMA.FTZ R207, R198.reuse, R164, R207 ;  /* 0x000000a4c6cf7223 */ /* 0x040fe200000100cf */
[----:B------:R-:W-:Y:S01]  /*1f10*/  FFMA.FTZ R111, R198, R245, R111 ;  /* 0x000000f5c66f7223 */ /* 0x000fe2000001006f */
[----:B------:R-:W-:Y:S01]  /*1f20*/  FADD.FTZ R202, R202, R199 ;  /* 0x000000c7caca7221 */ /* 0x000fe20000010000 */
[----:B------:R-:W-:-:S07]  /*1f30*/  FFMA.FTZ R203, R198, R199, R203 ;  /* 0x000000c7c6cb7223 */ /* 0x000fce00000100cb */
.L_x_2260:
[----:B------:R-:W-:Y:S05]  /*1f40*/  BSYNC.RECONVERGENT B0 ;  /* 0x0000000000007941 */ /* 0x000fea0003800200 */
.L_x_2259:
        /* <DEDUP_REMOVED lines=11> */
[----:B----4-:R-:W-:-:S06]  /*2000*/  IMAD.WIDE.U32 R164, R208, 0x10, R164 ;  /* 0x00000010d0a47825 */ /* 0x010fcc00078e00a4 */
[----:B------:R-:W4:Y:S01]  /*2010*/  LDG.E.128 R164, desc[UR14][R164.64] ;  /* 0x0000000ea4a47981 */ /* 0x000f22000c1e1d00 */
[----:B------:R-:W-:-:S04]  /*2020*/  ISETP.NE.U32.AND P5, PT, RZ, UR22, PT ;  /* 0x00000016ff007c0c */ /* 0x000fc8000bfa5070 */
[----:B------:R-:W-:Y:S02]  /*2030*/  ISETP.NE.AND.EX P5, PT, RZ, UR23, PT, P5 ;  /* 0x00000017ff007c0c */ /* 0x000fe4000bfa5350 */
[----:B---3--:R-:W-:Y:S02]  /*2040*/  SHF.L.U32 R17, R245, 0x10, RZ ;  /* 0x00000010f5117819 */ /* 0x008fe400000006ff */
[----:B--2---:R-:W-:Y:S02]  /*2050*/  MOV R6, R18 ;  /* 0x0000001200067202 */ /* 0x004fe40000000f00 */
[----:B------:R-:W-:Y:S02]  /*2060*/  SHF.R.U32.HI R245, RZ, 0x10, R19 ;  /* 0x00000010fff57819 */ /* 0x000fe40000011613 */
[----:B------:R-:W-:Y:S02]  /*2070*/  SHF.L.U32 R246, R6, 0x10, RZ ;  /* 0x0000001006f67819 */ /* 0x000fe400000006ff */
[----:B------:R-:W-:-:S02]  /*2080*/  SHF.L.U32 R6, R248, 0x10, RZ ;  /* 0x00000010f8067819 */ /* 0x000fc400000006ff */
[----:B------:R-:W-:Y:S02]  /*2090*/  MOV R247, R186 ;  /* 0x000000ba00f77202 */ /* 0x000fe40000000f00 */
[--C-:B------:R-:W-:Y:S02]  /*20a0*/  SHF.R.U64 R186, R186, 0x10, R187.reuse ;  /* 0x00000010baba7819 */ /* 0x100fe400000012bb */
[----:B------:R-:W-:Y:S02]  /*20b0*/  MOV R200, R187 ;  /* 0x000000bb00c87202 */ /* 0x000fe40000000f00 */
[----:B------:R-:W-:Y:S02]  /*20c0*/  SHF.R.U32.HI R201, RZ, 0x10, R187 ;  /* 0x00000010ffc97819 */ /* 0x000fe400000116bb */
[----:B------:R-:W-:Y:S02]  /*20d0*/  SHF.R.U64 R248, R18, 0x10, R19 ;  /* 0x0000001012f87819 */ /* 0x000fe40000001213 */
[----:B------:R-:W-:-:S02]  /*20e0*/  MOV R187, R19 ;  /* 0x0000001300bb7202 */ /* 0x000fc40000000f00 */
[----:B------:R-:W0:Y:S01]  /*20f0*/  @P5 LDC.64 R18, c[0x0][0x438] ;  /* 0x00010e00ff125b82 */ /* 0x000e220000000a00 */
[----:B------:R-:W-:Y:S01]  /*2100*/  SHF.L.U32 R247, R247, 0x10, RZ ;  /* 0x00000010f7f77819 */ /* 0x000fe200000006ff */
[----:B------:R-:W-:-:S04]  /*2110*/  FMUL.FTZ R6, R6, R246 ;  /* 0x000000f606067220 */ /* 0x000fc80000410000 */
[----:B------:R-:W-:Y:S01]  /*2120*/  FFMA.FTZ R6, R17, R247, R6 ;  /* 0x000000f711067223 */ /* 0x000fe20000010006 */
[----:B----4-:R-:W-:Y:S02]  /*2130*/  FADD.FTZ R17, R164, -UR7 ;  /* 0x80000007a4117e21 */ /* 0x010fe40008010000 */
[----:B------:R-:W2:Y:S02]  /*2140*/  LDL R164, [R1+0xc] ;  /* 0x00000c0001a47983 */ /* 0x000ea40000100800 */
[----:B------:R-:W-:Y:S01]  /*2150*/  FMUL.FTZ R17, R17, UR25 ;  /* 0x0000001911117c20 */ /* 0x000fe20008410000 */
[----:B0-----:R-:W-:-:S05]  /*2160*/  @P5 IMAD.WIDE.U32 R18, R208, 0x10, R18 ;  /* 0x00000010d0125825 */ /* 0x001fca00078e0012 */
[----:B------:R0:W5:Y:S01]  /*2170*/  @P5 LDG.E.128 R140, desc[UR14][R18.64] ;  /* 0x0000000e128c5981 */ /* 0x000162000c1e1d00 */
[----:B------:R-:W-:-:S03]  /*2180*/  FADD.FTZ R112, R112, R246 ;  /* 0x000000f670707221 */ /* 0x000fc60000010000 */
[----:B------:R-:W0:Y:S01]  /*2190*/  LDL R19, [R1+0x8] ;  /* 0x0000080001137983 */ /* 0x000e220000100800 */
[----:B------:R-:W-:-:S03]  /*21a0*/  FFMA.FTZ R84, R17, R246, R84 ;  /* 0x000000f611547223 */ /* 0x000fc60000010054 */
[----:B------:R-:W3:Y:S01]  /*21b0*/  LDL R246, [R1] ;  /* 0x0000000001f67983 */ /* 0x000ee20000100800 */
[----:B------:R-:W-:Y:S01]  /*21c0*/  FADD.FTZ R60, R60, R247 ;  /* 0x000000f73c3c7221 */ /* 0x000fe20000010000 */
[----:B------:R-:W-:Y:S02]  /*21d0*/  FFMA.FTZ R36, R17, R247, R36 ;  /* 0x000000f711247223 */ /* 0x000fe40000010024 */
[----:B------:R-:W4:Y:S01]  /*21e0*/  LDL R247, [R1+0x4] ;  /* 0x0000040001f77983 */ /* 0x000f220000100800 */
[----:B------:R-:W-:Y:S01]  /*21f0*/  SHF.L.U32 R248, R248, 0x10, RZ ;  /* 0x00000010f8f87819 */ /* 0x000fe200000006ff */
[----:B------:R-:W-:Y:S01]  /*2200*/  FADD.FTZ R165, R165, -UR7 ;  /* 0x80000007a5a57e21 */ /* 0x000fe20008010000 */
[----:B------:R-:W-:Y:S01]  /*2210*/  SHF.L.U32 R186, R186, 0x10, RZ ;  /* 0x00000010baba7819 */ /* 0x000fe200000006ff */
[----:B------:R-:W-:Y:S01]  /*2220*/  FADD.FTZ R166, R166, -UR7 ;  /* 0x80000007a6a67e21 */ /* 0x000fe20008010000 */
[----:B------:R-:W-:-:S03]  /*2230*/  SHF.L.U32 R200, R200, 0x10, RZ ;  /* 0x00000010c8c87819 */ /* 0x000fc600000006ff */
[----:B------:R-:W-:Y:S01]  /*2240*/  FADD.FTZ R61, R61, R186 ;  /* 0x000000ba3d3d7221 */ /* 0x000fe20000010000 */
[----:B------:R-:W-:Y:S01]  /*2250*/  SHF.L.U32 R245, R245, 0x10, RZ ;  /* 0x00000010f5f57819 */ /* 0x000fe200000006ff */
[----:B------:R-:W-:Y:S01]  /*2260*/  FADD.FTZ R202, R202, R6 ;  /* 0x00000006caca7221 */ /* 0x000fe20000010000 */
[----:B------:R-:W-:Y:S01]  /*2270*/  FFMA.FTZ R203, R17, R6, R203 ;  /* 0x0000000611cb7223 */ /* 0x000fe200000100cb */
[----:B------:R-:W-:Y:S01]  /*2280*/  FADD.FTZ R167, R167, -UR7 ;  /* 0x80000007a7a77e21 */ /* 0x000fe20008010000 */
[----:B------:R-:W-:Y:S01]  /*2290*/  FADD.FTZ R62, R62, R200 ;  /* 0x000000c83e3e7221 */ /* 0x000fe20000010000 */
[----:B------:R-:W-:Y:S01]  /*22a0*/  FADD.FTZ R113, R113, R248 ;  /* 0x000000f871717221 */ /* 0x000fe20000010000 */
[----:B------:R-:W-:Y:S01]  /*22b0*/  FADD.FTZ R115, R115, R245 ;  /* 0x000000f573737221 */ /* 0x000fe20000010000 */
[----:B------:R-:W-:Y:S02]  /*22c0*/  IADD3 R208, PT, PT, R208, 0x100, RZ ;  /* 0x00000100d0d07810 */ /* 0x000fe40007ffe0ff */
[----:B--2---:R-:W-:-:S02]  /*22d0*/  SHF.L.U32 R164, R164, 0x10, RZ ;  /* 0x00000010a4a47819 */ /* 0x004fc400000006ff */
[----:B0-----:R-:W-:-:S05]  /*22e0*/  SHF.L.U32 R18, R19, 0x10, RZ ;  /* 0x0000001013127819 */ /* 0x001fca00000006ff */
[----:B------:R-:W-:Y:S01]  /*22f0*/  FMUL.FTZ R19, R18, R248 ;  /* 0x000000f812137220 */ /* 0x000fe20000410000 */
[----:B------:R-:W-:Y:S01]  /*2300*/  FMUL.FTZ R18, R165, UR25 ;  /* 0x00000019a5127c20 */ /* 0x000fe20008410000 */
[----:B---3--:R-:W-:Y:S02]  /*2310*/  SHF.L.U32 R165, R246, 0x10, RZ ;  /* 0x00000010f6a57819 */ /* 0x008fe400000006ff */
[-C--:B------:R-:W-:Y:S01]  /*2320*/  FFMA.FTZ R19, R164, R186.reuse, R19 ;  /* 0x000000baa4137223 */ /* 0x080fe20000010013 */
[----:B------:R-:W-:Y:S02]  /*2330*/  SHF.L.U32 R164, R187, 0x10, RZ ;  /* 0x00000010bba47819 */ /* 0x000fe400000006ff */
[----:B----4-:R-:W-:Y:S01]  /*2340*/  SHF.L.U32 R187, R247, 0x10, RZ ;  /* 0x00000010f7bb7819 */ /* 0x010fe200000006ff */
[----:B------:R-:W-:Y:S02]  /*2350*/  FFMA.FTZ R37, R18, R186, R37 ;  /* 0x000000ba12257223 */ /* 0x000fe40000010025 */
[----:B------:R-:W-:Y:S01]  /*2360*/  FMUL.FTZ R165, R165, R164 ;  /* 0x000000a4a5a57220 */ /* 0x000fe20000410000 */
[----:B------:R-:W-:-:S03]  /*2370*/  FMUL.FTZ R186, R166, UR25 ;  /* 0x00000019a6ba7c20 */ /* 0x000fc60008410000 */
[----:B------:R-:W-:Y:S01]  /*2380*/  FFMA.FTZ R187, R187, R200, R165 ;  /* 0x000000c8bbbb7223 */ /* 0x000fe200000100a5 */
[----:B------:R-:W-:Y:S01]  /*2390*/  SHF.L.U32 R165, R251, 0x10, RZ ;  /* 0x00000010fba57819 */ /* 0x000fe200000006ff */
[----:B------:R-:W-:Y:S01]  /*23a0*/  FADD.FTZ R114, R114, R164 ;  /* 0x000000a472727221 */ /* 0x000fe20000010000 */
[----:B------:R-:W-:Y:S01]  /*23b0*/  FFMA.FTZ R86, R186, R164, R86 ;  /* 0x000000a4ba567223 */ /* 0x000fe20000010056 */
[----:B------:R-:W-:Y:S01]  /*23c0*/  SHF.L.U32 R164, R201, 0x10, RZ ;  /* 0x00000010c9a47819 */ /* 0x000fe200000006ff */
[----:B------:R-:W-:Y:S01]  /*23d0*/  FADD.FTZ R202, R202, R19 ;  /* 0x00000013caca7221 */ /* 0x000fe20000010000 */
[----:B------:R-:W-:Y:S01]  /*23e0*/  SHF.L.U32 R201, R252, 0x10, RZ ;  /* 0x00000010fcc97819 */ /* 0x000fe200000006ff */
[----:B------:R-:W-:Y:S01]  /*23f0*/  FMUL.FTZ R165, R165, R245 ;  /* 0x000000f5a5a57220 */ /* 0x000fe20000410000 */
[----:B------:R-:W-:Y:S01]  /*2400*/  FFMA.FTZ R203, R18, R19, R203 ;  /* 0x0000001312cb7223 */ /* 0x000fe200000100cb */
[----:B------:R-:W-:Y:S01]  /*2410*/  FFMA.FTZ R38, R186, R200, R38 ;  /* 0x000000c8ba267223 */ /* 0x000fe20000010026 */
[----:B------:R-:W-:Y:S01]  /*2420*/  FMUL.FTZ R200, R167, UR25 ;  /* 0x00000019a7c87c20 */ /* 0x000fe20008410000 */
[----:B------:R-:W-:Y:S01]  /*2430*/  FFMA.FTZ R201, R201, R164, R165 ;  /* 0x000000a4c9c97223 */ /* 0x000fe200000100a5 */
[----:B------:R-:W-:Y:S01]  /*2440*/  FADD.FTZ R202, R202, R187 ;  /* 0x000000bbcaca7221 */ /* 0x000fe20000010000 */
[----:B------:R-:W-:Y:S01]  /*2450*/  FFMA.FTZ R203, R186, R187, R203 ;  /* 0x000000bbbacb7223 */ /* 0x000fe200000100cb */
[----:B------:R-:W-:Y:S01]  /*2460*/  FFMA.FTZ R85, R18, R248, R85 ;  /* 0x000000f812557223 */ /* 0x000fe20000010055 */
[----:B------:R-:W-:Y:S01]  /*2470*/  FADD.FTZ R63, R63, R164 ;  /* 0x000000a43f3f7221 */ /* 0x000fe20000010000 */
[C---:B------:R-:W-:Y:S01]  /*2480*/  FFMA.FTZ R39, R200.reuse, R164, R39 ;  /* 0x000000a4c8277223 */ /* 0x040fe20000010027 */
[----:B------:R-:W-:Y:S01]  /*2490*/  FFMA.FTZ R87, R200, R245, R87 ;  /* 0x000000f5c8577223 */ /* 0x000fe20000010057 */
[----:B------:R-:W-:Y:S01]  /*24a0*/  FADD.FTZ R202, R202, R201 ;  /* 0x000000c9caca7221 */ /* 0x000fe20000010000 */
[----:B------:R-:W-:-:S07]  /*24b0*/  FFMA.FTZ R203, R200, R201, R203 ;  /* 0x000000c9c8cb7223 */ /* 0x000fce00000100cb */
.L_x_2262:
[----:B------:R-:W-:Y:S05]  /*24c0*/  BSYNC.RECONVERGENT B0 ;  /* 0x0000000000007941 */ /* 0x000fea0003800200 */
.L_x_2261:
        /* <DEDUP_REMOVED lines=10> */
[----:B------:R-:W2:Y:S01]  /*2570*/  LDG.E.128 R164, desc[UR14][R164.64] ;  /* 0x0000000ea4a47981 */ /* 0x000ea2000c1e1d00 */
[----:B------:R-:W-:-:S04]  /*2580*/  ISETP.NE.U32.AND P5, PT, RZ, UR22, PT ;  /* 0x00000016ff007c0c */ /* 0x000fc8000bfa5070 */
[----:B------:R-:W-:Y:S02]  /*2590*/  ISETP.NE.AND.EX P5, PT, RZ, UR23, PT, P5 ;  /* 0x00000017ff007c0c */ /* 0x000fe4000bfa5350 */
[----:B---3--:R-:W-:Y:S02]  /*25a0*/  MOV R7, R20 ;  /* 0x0000001400077202 */ /* 0x008fe40000000f00 */
[--C-:B----4-:R-:W-:Y:S02]  /*25b0*/  SHF.R.U64 R22, R176, 0x10, R177.reuse ;  /* 0x00000010b0167819 */ /* 0x110fe400000012b1 */
[----:B------:R-:W-:Y:S02]  /*25c0*/  MOV R190, R177 ;  /* 0x000000b100be7202 */ /* 0x000fe40000000f00 */
[----:B------:R-:W-:Y:S02]  /*25d0*/  SHF.R.U32.HI R191, RZ, 0x10, R177 ;  /* 0x00000010ffbf7819 */ /* 0x000fe400000116b1 */
[----:B------:R-:W-:-:S02]  /*25e0*/  SHF.L.U32 R177, R7, 0x10, RZ ;  /* 0x0000001007b17819 */ /* 0x000fc400000006ff */
[----:B------:R-:W-:Y:S02]  /*25f0*/  MOV R246, R176 ;  /* 0x000000b000f67202 */ /* 0x000fe40000000f00 */
[----:B------:R-:W-:Y:S02]  /*2600*/  SHF.L.U32 R7, R249, 0x10, RZ ;  /* 0x00000010f9077819 */ /* 0x000fe400000006ff */
[----:B------:R-:W-:Y:S02]  /*2610*/  SHF.L.U32 R246, R246, 0x10, RZ ;  /* 0x00000010f6f67819 */ /* 0x000fe400000006ff */
[----:B------:R-:W-:Y:S01]  /*2620*/  SHF.L.U32 R176, R250, 0x10, RZ ;  /* 0x00000010fab07819 */ /* 0x000fe200000006ff */
[----:B------:R-:W-:Y:S01]  /*2630*/  FMUL.FTZ R7, R7, R177 ;  /* 0x000000b107077220 */ /* 0x000fe20000410000 */
[--C-:B------:R-:W-:Y:S02]  /*2640*/  SHF.R.U64 R247, R20, 0x10, R21.reuse ;  /* 0x0000001014f77819 */ /* 0x100fe40000001215 */
[----:B------:R-:W-:Y:S01]  /*2650*/  SHF.R.U32.HI R245, RZ, 0x10, R21 ;  /* 0x00000010fff57819 */ /* 0x000fe20000011615 */
[----:B------:R-:W-:Y:S01]  /*2660*/  FFMA.FTZ R7, R176, R246, R7 ;  /* 0x000000f6b0077223 */ /* 0x000fe20000010007 */
[----:B------:R-:W-:-:S02]  /*2670*/  MOV R176, R21 ;  /* 0x0000001500b07202 */ /* 0x000fc40000000f00 */
[----:B------:R-:W0:Y:S01]  /*2680*/  @P5 LDC.64 R20, c[0x0][0x438] ;  /* 0x00010e00ff145b82 */ /* 0x000e220000000a00 */
[----:B------:R-:W-:Y:S01]  /*2690*/  SHF.L.U32 R247, R247, 0x10, RZ ;  /* 0x00000010f7f77819 */ /* 0x000fe200000006ff */
[----:B--2---:R-:W-:Y:S01]  /*26a0*/  FADD.FTZ R165, R165, -UR7 ;  /* 0x80000007a5a57e21 */ /* 0x004fe20008010000 */
[----:B------:R-:W-:Y:S01]  /*26b0*/  FADD.FTZ R116, R116, R177 ;  /* 0x000000b174747221 */ /* 0x000fe20000010000 */
[----:B0-----:R-:W-:-:S05]  /*26c0*/  @P5 IMAD.WIDE.U32 R20, R208, 0x10, R20 ;  /* 0x00000010d0145825 */ /* 0x001fca00078e0014 */
[----:B------:R0:W5:Y:S02]  /*26d0*/  @P5 LDG.E.128 R144, desc[UR14][R20.64] ;  /* 0x0000000e14905981 */ /* 0x000164000c1e1d00 */
[----:B0-----:R-:W-:Y:S01]  /*26e0*/  FADD.FTZ R20, R164, -UR7 ;  /* 0x80000007a4147e21 */ /* 0x001fe20008010000 */
[----:B------:R-:W-:-:S03]  /*26f0*/  SHF.L.U32 R21, R243, 0x10, RZ ;  /* 0x00000010f3157819 */ /* 0x000fc600000006ff */
[----:B------:R-:W-:Y:S01]  /*2700*/  FMUL.FTZ R20, R20, UR25 ;  /* 0x0000001914147c20 */ /* 0x000fe20008410000 */
[----:B------:R-:W-:Y:S01]  /*2710*/  SHF.L.U32 R164, R22, 0x10, RZ ;  /* 0x0000001016a47819 */ /* 0x000fe200000006ff */
[----:B------:R-:W-:Y:S02]  /*2720*/  FMUL.FTZ R22, R21, R247 ;  /* 0x000000f715167220 */ /* 0x000fe40000410000 */
[----:B------:R-:W-:Y:S01]  /*2730*/  FFMA.FTZ R88, R20, R177, R88 ;  /* 0x000000b114587223 */ /* 0x000fe20000010058 */
[----:B------:R-:W-:Y:S01]  /*2740*/  SHF.L.U32 R177, R244, 0x10, RZ ;  /* 0x00000010f4b17819 */ /* 0x000fe200000006ff */
[----:B------:R-:W-:Y:S01]  /*2750*/  FMUL.FTZ R21, R165, UR25 ;  /* 0x00000019a5157c20 */ /* 0x000fe20008410000 */
[----:B------:R-:W-:Y:S01]  /*2760*/  FADD.FTZ R65, R65, R164 ;  /* 0x000000a441417221 */ /* 0x000fe20000010000 */
[----:B------:R-:W-:Y:S02]  /*2770*/  SHF.L.U32 R165, R241, 0x10, RZ ;  /* 0x00000010f1a57819 */ /* 0x000fe400000006ff */
[-C--:B------:R-:W-:Y:S01]  /*2780*/  FFMA.FTZ R22, R177, R164.reuse, R22 ;  /* 0x000000a4b1167223 */ /* 0x080fe20000010016 */
[----:B------:R-:W-:Y:S01]  /*2790*/  FFMA.FTZ R41, R21, R164, R41 ;  /* 0x000000a415297223 */ /* 0x000fe20000010029 */
[----:B------:R-:W-:Y:S01]  /*27a0*/  SHF.L.U32 R164, R176, 0x10, RZ ;  /* 0x00000010b0a47819 */ /* 0x000fe200000006ff */
[----:B------:R-:W-:Y:S01]  /*27b0*/  FADD.FTZ R166, R166, -UR7 ;  /* 0x80000007a6a67e21 */ /* 0x000fe20008010000 */
[----:B------:R-:W-:-:S02]  /*27c0*/  SHF.L.U32 R190, R190, 0x10, RZ ;  /* 0x00000010bebe7819 */ /* 0x000fc400000006ff */
[----:B------:R-:W-:Y:S01]  /*27d0*/  SHF.L.U32 R177, R242, 0x10, RZ ;  /* 0x00000010f2b17819 */ /* 0x000fe200000006ff */
[----:B------:R-:W-:Y:S01]  /*27e0*/  FMUL.FTZ R165, R165, R164 ;  /* 0x000000a4a5a57220 */ /* 0x000fe20000410000 */
[----:B------:R-:W-:Y:S01]  /*27f0*/  FMUL.FTZ R176, R166, UR25 ;  /* 0x00000019a6b07c20 */ /* 0x000fe20008410000 */
[----:B------:R-:W-:Y:S02]  /*2800*/  SHF.L.U32 R245, R245, 0x10, RZ ;  /* 0x00000010f5f57819 */ /* 0x000fe400000006ff */
[----:B------:R-:W-:Y:S01]  /*2810*/  FFMA.FTZ R177, R177, R190, R165 ;  /* 0x000000beb1b17223 */ /* 0x000fe200000100a5 */
[----:B------:R-:W-:Y:S01]  /*2820*/  SHF.L.U32 R165, R239, 0x10, RZ ;  /* 0x00000010efa57819 */ /* 0x000fe200000006ff */
[----:B------:R-:W-:Y:S01]  /*2830*/  FADD.FTZ R202, R202, R7 ;  /* 0x00000007caca7221 */ /* 0x000fe20000010000 */
[----:B------:R-:W-:Y:S01]  /*2840*/  FFMA.FTZ R203, R20, R7, R203 ;  /* 0x0000000714cb7223 */ /* 0x000fe200000100cb */
[----:B------:R-:W-:Y:S01]  /*2850*/  FADD.FTZ R118, R118, R164 ;  /* 0x000000a476767221 */ /* 0x000fe20000010000 */
[----:B------:R-:W-:Y:S01]  /*2860*/  FFMA.FTZ R90, R176, R164, R90 ;  /* 0x000000a4b05a7223 */ /* 0x000fe2000001005a */
[----:B------:R-:W-:Y:S01]  /*2870*/  SHF.L.U32 R164, R191, 0x10, RZ ;  /* 0x00000010bfa47819 */ /* 0x000fe200000006ff */
[----:B------:R-:W-:Y:S01]  /*2880*/  FADD.FTZ R167, R167, -UR7 ;  /* 0x80000007a7a77e21 */ /* 0x000fe20008010000 */
[----:B------:R-:W-:Y:S01]  /*2890*/  SHF.L.U32 R191, R240, 0x10, RZ ;  /* 0x00000010f0bf7819 */ /* 0x000fe200000006ff */
[----:B------:R-:W-:Y:S01]  /*28a0*/  FMUL.FTZ R165, R165, R245 ;  /* 0x000000f5a5a57220 */ /* 0x000fe20000410000 */
[----:B------:R-:W-:Y:S01]  /*28b0*/  FADD.FTZ R202, R202, R22 ;  /* 0x00000016caca7221 */ /* 0x000fe20000010000 */
        /* <DEDUP_REMOVED lines=15> */
[----:B------:R-:W-:Y:S01]  /*29b0*/  IADD3 R208, PT, PT, R208, 0x100, RZ ;  /* 0x00000100d0d07810 */ /* 0x000fe20007ffe0ff */
[----:B------:R-:W-:Y:S01]  /*29c0*/  FADD.FTZ R202, R202, R191 ;  /* 0x000000bfcaca7221 */ /* 0x000fe20000010000 */
[----:B------:R-:W-:-:S07]  /*29d0*/  FFMA.FTZ R203, R190, R191, R203 ;  /* 0x000000bfbecb7223 */ /* 0x000fce00000100cb */
.L_x_2264:
[----:B------:R-:W-:Y:S05]  /*29e0*/  BSYNC.RECONVERGENT B0 ;  /* 0x0000000000007941 */ /* 0x000fea0003800200 */
.L_x_2263:
        /* <DEDUP_REMOVED lines=13> */
[----:B------:R-:W-:Y:S02]  /*2ac0*/  SHF.L.U32 R23, R238, 0x10, RZ ;  /* 0x00000010ee177819 */ /* 0x000fe400000006ff */
[----:B---3--:R-:W-:Y:S02]  /*2ad0*/  MOV R247, R178 ;  /* 0x000000b200f77202 */ /* 0x008fe40000000f00 */
[--C-:B------:R-:W-:Y:S02]  /*2ae0*/  SHF.R.U64 R178, R178, 0x10, R179.reuse ;  /* 0x00000010b2b27819 */ /* 0x100fe400000012b3 */
[----:B------:R-:W-:Y:S02]  /*2af0*/  MOV R192, R179 ;  /* 0x000000b300c07202 */ /* 0x000fe40000000f00 */
[----:B------:R-:W-:-:S02]  /*2b00*/  SHF.R.U32.HI R193, RZ, 0x10, R179 ;  /* 0x00000010ffc17819 */ /* 0x000fc400000116b3 */
[----:B----4-:R-:W-:Y:S02]  /*2b10*/  MOV R8, R24 ;  /* 0x0000001800087202 */ /* 0x010fe40000000f00 */
[--C-:B------:R-:W-:Y:S02]  /*2b20*/  SHF.R.U64 R248, R24, 0x10, R25.reuse ;  /* 0x0000001018f87819 */ /* 0x100fe40000001219 */
[----:B------:R-:W-:Y:S02]  /*2b30*/  MOV R179, R25 ;  /* 0x0000001900b37202 */ /* 0x000fe40000000f00 */
[----:B------:R-:W-:Y:S02]  /*2b40*/  SHF.R.U32.HI R245, RZ, 0x10, R25 ;  /* 0x00000010fff57819 */ /* 0x000fe40000011619 */
[----:B------:R-:W0:Y:S01]  /*2b50*/  @P5 LDC.64 R24, c[0x0][0x438] ;  /* 0x00010e00ff185b82 */ /* 0x000e220000000a00 */
[----:B------:R-:W-:Y:S02]  /*2b60*/  SHF.L.U32 R246, R8, 0x10, RZ ;  /* 0x0000001008f67819 */ /* 0x000fe400000006ff */
[----:B------:R-:W-:-:S02]  /*2b70*/  SHF.L.U32 R8, R237, 0x10, RZ ;  /* 0x00000010ed087819 */ /* 0x000fc400000006ff */
[----:B------:R-:W-:-:S03]  /*2b80*/  SHF.L.U32 R247, R247, 0x10, RZ ;  /* 0x00000010f7f77819 */ /* 0x000fc600000006ff */
[----:B------:R-:W-:Y:S01]  /*2b90*/  FMUL.FTZ R8, R8, R246 ;  /* 0x000000f608087220 */ /* 0x000fe20000410000 */
[----:B------:R-:W-:-:S03]  /*2ba0*/  SHF.L.U32 R248, R248, 0x10, RZ ;  /* 0x00000010f8f87819 */ /* 0x000fc600000006ff */
[----:B------:R-:W-:Y:S01]  /*2bb0*/  FFMA.FTZ R8, R23, R247, R8 ;  /* 0x000000f717087223 */ /* 0x000fe20000010008 */
[----:B--2---:R-:W-:Y:S01]  /*2bc0*/  FADD.FTZ R23, R164, -UR7 ;  /* 0x80000007a4177e21 */ /* 0x004fe20008010000 */
[----:B------:R-:W-:Y:S01]  /*2bd0*/  SHF.L.U32 R178, R178, 0x10, RZ ;  /* 0x00000010b2b27819 */ /* 0x000fe200000006ff */
[----:B0-----:R-:W-:-:S05]  /*2be0*/  @P5 IMAD.WIDE.U32 R24, R208, 0x10, R24 ;  /* 0x00000010d0185825 */ /* 0x001fca00078e0018 */
[----:B------:R0:W5:Y:S01]  /*2bf0*/  @P5 LDG.E.128 R148, desc[UR14][R24.64] ;  /* 0x0000000e18945981 */ /* 0x000162000c1e1d00 */
[----:B------:R-:W-:Y:S01]  /*2c00*/  SHF.L.U32 R164, R236, 0x10, RZ ;  /* 0x00000010eca47819 */ /* 0x000fe200000006ff */
[----:B------:R-:W-:Y:S01]  /*2c10*/  FADD.FTZ R165, R165, -UR7 ;  /* 0x80000007a5a57e21 */ /* 0x000fe20008010000 */
[----:B0-----:R-:W-:-:S05]  /*2c20*/  SHF.L.U32 R24, R235, 0x10, RZ ;  /* 0x00000010eb187819 */ /* 0x001fca00000006ff */
[----:B------:R-:W-:Y:S01]  /*2c30*/  FMUL.FTZ R25, R24, R248 ;  /* 0x000000f818197220 */ /* 0x000fe20000410000 */
[----:B------:R-:W-:Y:S01]  /*2c40*/  FMUL.FTZ R24, R165, UR25 ;  /* 0x00000019a5187c20 */ /* 0x000fe20008410000 */
[----:B------:R-:W-:Y:S02]  /*2c50*/  SHF.L.U32 R165, R233, 0x10, RZ ;  /* 0x00000010e9a57819 */ /* 0x000fe400000006ff */
[----:B------:R-:W-:Y:S01]  /*2c60*/  FFMA.FTZ R25, R164, R178, R25 ;  /* 0x000000b2a4197223 */ /* 0x000fe20000010019 */
[----:B------:R-:W-:Y:S01]  /*2c70*/  SHF.L.U32 R164, R179, 0x10, RZ ;  /* 0x00000010b3a47819 */ /* 0x000fe200000006ff */
[----:B------:R-:W-:Y:S01]  /*2c80*/  FADD.FTZ R166, R166, -UR7 ;  /* 0x80000007a6a67e21 */ /* 0x000fe20008010000 */
[----:B------:R-:W-:Y:S02]  /*2c90*/  SHF.L.U32 R192, R192, 0x10, RZ ;  /* 0x00000010c0c07819 */ /* 0x000fe400000006ff */
[----:B------:R-:W-:Y:S01]  /*2ca0*/  SHF.L.U32 R179, R234, 0x10, RZ ;  /* 0x00000010eab37819 */ /* 0x000fe200000006ff */
[----:B------:R-:W-:Y:S01]  /*2cb0*/  FMUL.FTZ R165, R165, R164 ;  /* 0x000000a4a5a57220 */ /* 0x000fe20000410000 */
[----:B------:R-:W-:Y:S01]  /*2cc0*/  FMUL.FTZ R23, R23, UR25 ;  /* 0x0000001917177c20 */ /* 0x000fe20008410000 */
[----:B------:R-:W-:Y:S01]  /*2cd0*/  FADD.FTZ R69, R69, R178 ;  /* 0x000000b245457221 */ /* 0x000fe20000010000 */
[----:B------:R-:W-:Y:S01]  /*2ce0*/  FFMA.FTZ R45, R24, R178, R45 ;  /* 0x000000b2182d7223 */ /* 0x000fe2000001002d */
[----:B------:R-:W-:Y:S01]  /*2cf0*/  FMUL.FTZ R178, R166, UR25 ;  /* 0x00000019a6b27c20 */ /* 0x000fe20008410000 */
[----:B------:R-:W-:Y:S01]  /*2d00*/  FFMA.FTZ R179, R179, R192, R165 ;  /* 0x000000c0b3b37223 */ /* 0x000fe200000100a5 */
[----:B------:R-:W-:Y:S01]  /*2d10*/  SHF.L.U32 R245, R245, 0x10, RZ ;  /* 0x00000010f5f57819 */ /* 0x000fe200000006ff */
[----:B------:R-:W-:Y:S01]  /*2d20*/  FADD.FTZ R202, R202, R8 ;  /* 0x00000008caca7221 */ /* 0x000fe20000010000 */
[----:B------:R-:W-:Y:S01]  /*2d30*/  SHF.L.U32 R165, R231, 0x10, RZ ;  /* 0x00000010e7a57819 */ /* 0x000fe200000006ff */
        /* <DEDUP_REMOVED lines=28> */
.L_x_2266:
[----:B------:R-:W-:Y:S05]  /*2f00*/  BSYNC.RECONVERGENT B0 ;  /* 0x0000000000007941 */ /* 0x000fea0003800200 */
.L_x_2265:
        /* <DEDUP_REMOVED lines=31> */
[----:B------:R-:W-:Y:S01]  /*3100*/  FADD.FTZ R165, R165, -UR7 ;  /* 0x80000007a5a57e21 */ /* 0x000fe20008010000 */
[----:B------:R-:W-:Y:S01]  /*3110*/  SHF.L.U32 R180, R180, 0x10, RZ ;  /* 0x00000010b4b47819 */ /* 0x000fe200000006ff */
[----:B0-----:R-:W-:-:S04]  /*3120*/  @P5 IMAD.WIDE.U32 R168, R208, 0x10, R168 ;  /* 0x00000010d0a85825 */ /* 0x001fc800078e00a8 */
[----:B------:R-:W-:Y:S01]  /*3130*/  FMUL.FTZ R164, R164, R248 ;  /* 0x000000f8a4a47220 */ /* 0x000fe20000410000 */
[----:B------:R0:W5:Y:S02]  /*3140*/  @P5 LDG.E.128 R152, desc[UR14][R168.64] ;  /* 0x0000000ea8985981 */ /* 0x000164000c1e1d00 */
[----:B0-----:R-:W-:Y:S01]  /*3150*/  SHF.L.U32 R169, R228, 0x10, RZ ;  /* 0x00000010e4a97819 */ /* 0x001fe200000006ff */
[----:B------:R-:W-:Y:S01]  /*3160*/  FMUL.FTZ R168, R165, UR25 ;  /* 0x00000019a5a87c20 */ /* 0x000fe20008410000 */
[----:B------:R-:W-:-:S03]  /*3170*/  SHF.L.U32 R165, R225, 0x10, RZ ;  /* 0x00000010e1a57819 */ /* 0x000fc600000006ff */
        /* <DEDUP_REMOVED lines=42> */
.L_x_2268:
[----:B------:R-:W-:Y:S05]  /*3420*/  BSYNC.RECONVERGENT B0 ;  /* 0x0000000000007941 */ /* 0x000fea0003800200 */
.L_x_2267:
[----:B------:R-:W-:Y:S01]  /*3430*/  ISETP.NE.AND P5, PT, R210, RZ, PT ;  /* 0x000000ffd200720c */ /* 0x000fe20003fa5270 */
[----:B------:R-:W-:-:S12]  /*3440*/  BSSY.RECONVERGENT B0, `(.L_x_2269) ;  /* 0x0000050000007945 */ /* 0x000fd80003800200 */
        /* <DEDUP_REMOVED lines=11> */
[----:B------:R-:W-:-:S13]  /*3500*/  ISETP.NE.AND.EX P5, PT, RZ, UR23, PT, P5 ;  /* 0x00000017ff007c0c */ /* 0x000fda000bfa5350 */
[----:B------:R-:W0:Y:S01]  /*3510*/  @P5 LDC.64 R188, c[0x0][0x438] ;  /* 0x00010e00ffbc5b82 */ /* 0x000e220000000a00 */
[----:B------:R-:W-:Y:S01]  /*3520*/  SHF.L.U32 R246, R222, 0x10, RZ ;  /* 0x00000010def67819 */ /* 0x000fe200000006ff */
[----:B0-----:R-:W-:-:S05]  /*3530*/  @P5 IMAD.WIDE.U32 R188, R208, 0x10, R188 ;  /* 0x00000010d0bc5825 */ /* 0x001fca00078e00bc */
[----:B------:R0:W5:Y:S01]  /*3540*/  @P5 LDG.E.128 R156, desc[UR14][R188.64] ;  /* 0x0000000ebc9c5981 */ /* 0x000162000c1e1d00 */
[----:B---3--:R-:W-:Y:S02]  /*3550*/  MOV R13, R14 ;  /* 0x0000000e000d7202 */ /* 0x008fe40000000f00 */
[--C-:B------:R-:W-:Y:S02]  /*3560*/  SHF.R.U64 R16, R14, 0x10, R15.reuse ;  /* 0x000000100e107819 */ /* 0x100fe4000000120f */
[----:B0-----:R-:W-:Y:S02]  /*3570*/  MOV R188, R15 ;  /* 0x0000000f00bc7202 */ /* 0x001fe40000000f00 */
[----:B------:R-:W-:Y:S02]  /*3580*/  SHF.R.U32.HI R189, RZ, 0x10, R15 ;  /* 0x00000010ffbd7819 */ /* 0x000fe4000001160f */
[----:B----4-:R-:W-:Y:S02]  /*3590*/  MOV R14, R174 ;  /* 0x000000ae000e7202 */ /* 0x010fe40000000f00 */
[----:B------:R-:W-:-:S02]  /*35a0*/  SHF.R.U64 R15, R174, 0x10, R175 ;  /* 0x00000010ae0f7819 */ /* 0x000fc400000012af */
[----:B------:R-:W-:Y:S02]  /*35b0*/  MOV R174, R175 ;  /* 0x000000af00ae7202 */ /* 0x000fe40000000f00 */
[----:B------:R-:W-:Y:S02]  /*35c0*/  SHF.R.U32.HI R208, RZ, 0x10, R175 ;  /* 0x00000010ffd07819 */ /* 0x000fe400000116af */
[----:B------:R-:W-:Y:S01]  /*35d0*/  SHF.L.U32 R175, R14, 0x10, RZ ;  /* 0x000000100eaf7819 */ /* 0x000fe200000006ff */
[----:B--2---:R-:W-:Y:S01]  /*35e0*/  FADD.FTZ R245, R164, -UR7 ;  /* 0x80000007a4f57e21 */ /* 0x004fe20008010000 */
[----:B------:R-:W-:Y:S02]  /*35f0*/  SHF.L.U32 R14, R221, 0x10, RZ ;  /* 0x00000010dd0e7819 */ /* 0x000fe400000006ff */
[----:B------:R-:W-:Y:S01]  /*3600*/  SHF.L.U32 R164, R13, 0x10, RZ ;  /* 0x000000100da47819 */ /* 0x000fe200000006ff */
[----:B------:R-:W-:Y:S02]  /*3610*/  FMUL.FTZ R13, R245, UR25 ;  /* 0x00000019f50d7c20 */ /* 0x000fe40008410000 */
[----:B------:R-:W-:-:S02]  /*3620*/  FMUL.FTZ R14, R14, R175 ;  /* 0x000000af0e0e7220 */ /* 0x000fc40000410000 */
[----:B------:R-:W-:Y:S01]  /*3630*/  FADD.FTZ R76, R76, R164 ;  /* 0x000000a44c4c7221 */ /* 0x000fe20000010000 */
[-C--:B------:R-:W-:Y:S01]  /*3640*/  FFMA.FTZ R52, R13, R164.reuse, R52 ;  /* 0x000000a40d347223 */ /* 0x080fe20000010034 */
[----:B------:R-:W-:Y:S01]  /*3650*/  FFMA.FTZ R14, R246, R164, R14 ;  /* 0x000000a4f60e7223 */ /* 0x000fe2000001000e */
[----:B------:R-:W-:Y:S01]  /*3660*/  SHF.L.U32 R164, R15, 0x10, RZ ;  /* 0x000000100fa47819 */ /* 0x000fe200000006ff */
[----:B------:R-:W-:Y:S01]  /*3670*/  FADD.FTZ R128, R128, R175 ;  /* 0x000000af80807221 */ /* 0x000fe20000010000 */
[----:B------:R-:W-:Y:S01]  /*3680*/  SHF.L.U32 R15, R219, 0x10, RZ ;  /* 0x00000010db0f7819 */ /* 0x000fe200000006ff */
[----:B------:R-:W-:Y:S01]  /*3690*/  FFMA.FTZ R100, R13, R175, R100 ;  /* 0x000000af0d647223 */ /* 0x000fe20000010064 */
[----:B------:R-:W-:Y:S01]  /*36a0*/  FADD.FTZ R175, R165, -UR7 ;  /* 0x80000007a5af7e21 */ /* 0x000fe20008010000 */
[----:B------:R-:W-:Y:S02]  /*36b0*/  SHF.L.U32 R165, R16, 0x10, RZ ;  /* 0x0000001010a57819 */ /* 0x000fe400000006ff */
[----:B------:R-:W-:Y:S01]  /*36c0*/  FMUL.FTZ R16, R15, R164 ;  /* 0x000000a40f107220 */ /* 0x000fe20000410000 */
[----:B------:R-:W-:Y:S01]  /*36d0*/  SHF.L.U32 R245, R220, 0x10, RZ ;  /* 0x00000010dcf57819 */ /* 0x000fe200000006ff */
[----:B------:R-:W-:Y:S01]  /*36e0*/  FMUL.FTZ R15, R175, UR25 ;  /* 0x00000019af0f7c20 */ /* 0x000fe20008410000 */
[----:B------:R-:W-:Y:S01]  /*36f0*/  FADD.FTZ R77, R77, R165 ;  /* 0x000000a54d4d7221 */ /* 0x000fe20000010000 */
[----:B------:R-:W-:-:S02]  /*3700*/  FADD.FTZ R129, R129, R164 ;  /* 0x000000a481817221 */ /* 0x000fc40000010000 */
[-C--:B------:R-:W-:Y:S01]  /*3710*/  FFMA.FTZ R16, R245, R165.reuse, R16 ;  /* 0x000000a5f5107223 */ /* 0x080fe20000010010 */
[C---:B------:R-:W-:Y:S01]  /*3720*/  FFMA.FTZ R53, R15.reuse, R165, R53 ;  /* 0x000000a50f357223 */ /* 0x040fe20000010035 */
[----:B------:R-:W-:Y:S01]  /*3730*/  FFMA.FTZ R101, R15, R164, R101 ;  /* 0x000000a40f657223 */ /* 0x000fe20000010065 */
[----:B------:R-:W-:Y:S02]  /*3740*/  SHF.L.U32 R164, R174, 0x10, RZ ;  /* 0x00000010aea47819 */ /* 0x000fe400000006ff */
[----:B------:R-:W-:Y:S01]  /*3750*/  SHF.L.U32 R165, R217, 0x10, RZ ;  /* 0x00000010d9a57819 */ /* 0x000fe200000006ff */
[----:B------:R-:W-:Y:S01]  /*3760*/  FADD.FTZ R166, R166, -UR7 ;  /* 0x80000007a6a67e21 */ /* 0x000fe20008010000 */
[----:B------:R-:W-:Y:S02]  /*3770*/  SHF.L.U32 R188, R188, 0x10, RZ ;  /* 0x00000010bcbc7819 */ /* 0x000fe400000006ff */
[----:B------:R-:W-:Y:S01]  /*3780*/  SHF.L.U32 R175, R218, 0x10, RZ ;  /* 0x00000010daaf7819 */ /* 0x000fe200000006ff */
[----:B------:R-:W-:Y:S01]  /*3790*/  FMUL.FTZ R165, R165, R164 ;  /* 0x000000a4a5a57220 */ /* 0x000fe20000410000 */
[----:B------:R-:W-:Y:S01]  /*37a0*/  FMUL.FTZ R174, R166, UR25 ;  /* 0x00000019a6ae7c20 */ /* 0x000fe20008410000 */
[----:B------:R-:W-:-:S02]  /*37b0*/  SHF.L.U32 R208, R208, 0x10, RZ ;  /* 0x00000010d0d07819 */ /* 0x000fc400000006ff */
        /* <DEDUP_REMOVED lines=15> */
[-C--:B------:R-:W-:Y:S01]  /*38b0*/  FFMA.FTZ R189, R189, R164.reuse, R165 ;  /* 0x000000a4bdbd7223 */ /* 0x080fe200000100a5 */
        /* <DEDUP_REMOVED lines=8> */
.L_x_2270:
[----:B------:R-:W-:Y:S05]  /*3940*/  BSYNC.RECONVERGENT B0 ;  /* 0x0000000000007941 */ /* 0x000fea0003800200 */
.L_x_2269:
        /* <DEDUP_REMOVED lines=32> */
.L_x_2272:
[----:B------:R-:W-:Y:S05]  /*3b50*/  BSYNC.RECONVERGENT B0 ;  /* 0x0000000000007941 */ /* 0x000fea0003800200 */
.L_x_2271:
[----:B------:R-:W1:Y:S08]  /*3b60*/  S2UR UR5, SR_CgaCtaId ;  /* 0x00000000000579c3 */ /* 0x000e700000008800 */
[----:B------:R-:W-:Y:S01]  /*3b70*/  BAR.SYNC.DEFER_BLOCKING 0x0 ;  /* 0x0000000000007b1d */ /* 0x000fe20000010000 */
[----:B------:R-:W-:Y:S01]  /*3b80*/  UISETP.NE.AND UP2, UPT, UR28, URZ, UPT ;  /* 0x000000ff1c00728c */ /* 0x000fe2000bf45270 */
[----:B------:R-:W-:Y:S01]  /*3b90*/  ISETP.GE.U32.AND P6, PT, R209, 0x100, PT ;  /* 0x00000100d100780c */ /* 0x000fe20003fc6070 */
        /* <DEDUP_REMOVED lines=32> */
[----:B------:R-:W-:Y:S02]  /*3da0*/  P2R R202, PR, RZ, 0x40 ;  /* 0x00000040ffca7803 */ /* 0x000fe40000000000 */
[----:B------:R-:W-:Y:S01]  /*3db0*/  FADD.FTZ R164, R166, R164 ;  /* 0x000000a4a6a47221 */ /* 0x000fe20000010000 */
[----:B------:R-:W-:-:S03]  /*3dc0*/  FADD.FTZ R165, R167, R165 ;  /* 0x000000a5a7a57221 */ /* 0x000fc60000010000 */
[----:B------:R-:W-:Y:S01]  /*3dd0*/  FMUL.FTZ R164, R164, UR24 ;  /* 0x00000018a4a47c20 */ /* 0x000fe20008410000 */
[----:B------:R-:W-:-:S04]  /*3de0*/  FMUL.FTZ R165, R165, UR24 ;  /* 0x00000018a5a57c20 */ /* 0x000fc80008410000 */
[----:B------:R-:W-:Y:S02]  /*3df0*/  FSEL R164, R164, RZ, P5 ;  /* 0x000000ffa4a47208 */ /* 0x000fe40002800000 */
[----:B------:R-:W-:Y:S02]  /*3e00*/  R2UR UR26, R165 ;  /* 0x00000000a51a72ca */ /* 0x000fe400000e0000 */
[----:B------:R-:W-:Y:S01]  /*3e10*/  R2UR UR27, R164 ;  /* 0x00000000a41b72ca */ /* 0x000fe200000e0000 */
[----:B------:R-:W-:-:S14]  /*3e20*/  @!P6 BRA `(.L_x_2274) ;  /* 0x0000000c00c4e947 */ /* 0x000fdc0003800000 */
        /* <DEDUP_REMOVED lines=14> */
[----:B------:R-:W-:-:S03]  /*3f10*/  MOV R164, UR26 ;  /* 0x0000001a00a47c02 */ /* 0x000fc60008000f00 */
[----:B------:R-:W-:Y:S02]  /*3f20*/  FFMA.FTZ R165, R0, R165, UR27 ;  /* 0x0000001b00a57e23 */ /* 0x000fe400080100a5 */
[----:B------:R-:W-:Y:S02]  /*3f30*/  FFMA.FTZ R164, R170, R164, UR27 ;  /* 0x0000001baaa47e23 */ /* 0x000fe400080100a4 */
[----:B------:R-:W-:Y:S02]  /*3f40*/  FADD.FTZ R165, R4, -R165 ;  /* 0x800000a504a57221 */ /* 0x000fe40000010000 */
[----:B------:R-:W-:Y:S02]  /*3f50*/  FADD.FTZ R164, R171, -R164 ;  /* 0x800000a4aba47221 */ /* 0x000fe40000010000 */
[----:B------:R-:W-:Y:S01]  /*3f60*/  FMUL.FTZ R166, R165, UR25 ;  /* 0x00000019a5a67c20 */ /* 0x000fe20008410000 */
[----:B------:R-:W-:Y:S01]  /*3f70*/  MOV R165, UR26 ;  /* 0x0000001a00a57c02 */ /* 0x000fe20008000f00 */
[----:B------:R-:W-:-:S04]  /*3f80*/  FMUL.FTZ R164, R164, UR25 ;  /* 0x00000019a4a47c20 */ /* 0x000fc80008410000 */
[----:B------:R-:W-:Y:S01]  /*3f90*/  FFMA.FTZ R165, R182, R165, UR27 ;  /* 0x0000001bb6a57e23 */ /* 0x000fe200080100a5 */
[----:B------:R-:W-:Y:S02]  /*3fa0*/  F2FP.BF16.F32.PACK_AB R166, R164, R166 ;  /* 0x000000a6a4a6723e */ /* 0x000fe400000010ff */
[----:B------:R-:W-:Y:S01]  /*3fb0*/  MOV R164, UR26 ;  /* 0x0000001a00a47c02 */ /* 0x000fe20008000f00 */
[----:B------:R-:W-:-:S04]  /*3fc0*/  FADD.FTZ R165, R183, -R165 ;  /* 0x800000a5b7a57221 */ /* 0x000fc80000010000 */
[----:B------:R-:W-:Y:S01]  /*3fd0*/  FFMA.FTZ R164, R196, R164, UR27 ;  /* 0x0000001bc4a47e23 */ /* 0x000fe200080100a4 */
[----:B------:R-:W-:-:S03]  /*3fe0*/  FMUL.FTZ R165, R165, UR25 ;  /* 0x00000019a5a57c20 */ /* 0x000fc60008410000 */
[----:B------:R-:W-:-:S04]  /*3ff0*/  FADD.FTZ R164, R197, -R164 ;  /* 0x800000a4c5a47221 */ /* 0x000fc80000010000 */
[----:B------:R-:W-:-:S05]  /*4000*/  FMUL.FTZ R164, R164, UR25 ;  /* 0x00000019a4a47c20 */ /* 0x000fca0008410000 */
[----:B------:R-:W-:Y:S02]  /*4010*/  F2FP.BF16.F32.PACK_AB R165, R164, R165 ;  /* 0x000000a5a4a5723e */ /* 0x000fe400000010ff */
[----:B------:R-:W-:Y:S02]  /*4020*/  PRMT R164, R166, 0x7632, R164 ;  /* 0x00007632a6a47816 */ /* 0x000fe400000000a4 */
[----:B------:R-:W-:Y:S01]  /*4030*/  PRMT R167, R165, 0x7632, R167 ;  /* 0x00007632a5a77816 */ /* 0x000fe200000000a7 */
[----:B------:R-:W-:Y:S06]  /*4040*/  BRA `(.L_x_2278) ;  /* 0x0000000800d87947 */ /* 0x000fec0003800000 */
.L_x_2277:
        /* <DEDUP_REMOVED lines=25> */
.L_x_2276:
        /* <DEDUP_REMOVED lines=24> */
[----:B------:R-:W-:Y:S01]  /*4360*/  PRMT R167, R165, 0x7632, R167 ;  /* 0x00007632a5a77816 */ /* 0x000fe200000000a7 */
[----:B------:R-:W-:Y:S06]  /*4370*/  BRA `(.L_x_2278) ;  /* 0x00000008000c7947 */ /* 0x000fec0003800000 */
.L_x_2279:
        /* <DEDUP_REMOVED lines=25> */
.L_x_2275:
        /* <DEDUP_REMOVED lines=16> */
[----:B-----5:R-:W-:Y:S01]  /*4610*/  FFMA.FTZ R166, R165, UR25, R132 ;  /* 0x00000019a5a67c23 */ /* 0x020fe20008010084 */
[----:B------:R-:W-:Y:S01]  /*4620*/  MOV R165, UR26 ;  /* 0x0000001a00a57c02 */ /* 0x000fe20008000f00 */
[----:B------:R-:W-:-:S04]  /*4630*/  FFMA.FTZ R164, R164, UR25, R133 ;  /* 0x00000019a4a47c23 */ /* 0x000fc80008010085 */
[----:B------:R-:W-:Y:S01]  /*4640*/  FFMA.FTZ R165, R182, R165, UR27 ;  /* 0x0000001bb6a57e23 */ /* 0x000fe200080100a5 */
[----:B------:R-:W-:Y:S02]  /*4650*/  F2FP.BF16.F32.PACK_AB R166, R164, R166 ;  /* 0x000000a6a4a6723e */ /* 0x000fe400000010ff */
[----:B------:R-:W-:Y:S01]  /*4660*/  MOV R164, UR26 ;  /* 0x0000001a00a47c02 */ /* 0x000fe20008000f00 */
[----:B------:R-:W-:-:S04]  /*4670*/  FADD.FTZ R165, R183, -R165 ;  /* 0x800000a5b7a57221 */ /* 0x000fc80000010000 */
[----:B------:R-:W-:Y:S01]  /*4680*/  FFMA.FTZ R164, R196, R164, UR27 ;  /* 0x0000001bc4a47e23 */ /* 0x000fe200080100a4 */
[----:B------:R-:W-:-:S03]  /*4690*/  FFMA.FTZ R165, R165, UR25, R134 ;  /* 0x00000019a5a57c23 */ /* 0x000fc60008010086 */
[----:B------:R-:W-:-:S04]  /*46a0*/  FADD.FTZ R164, R197, -R164 ;  /* 0x800000a4c5a47221 */ /* 0x000fc80000010000 */
[----:B------:R-:W-:-:S05]  /*46b0*/  FFMA.FTZ R164, R164, UR25, R135 ;  /* 0x00000019a4a47c23 */ /* 0x000fca0008010087 */
[----:B------:R-:W-:Y:S02]  /*46c0*/  F2FP.BF16.F32.PACK_AB R165, R164, R165 ;  /* 0x000000a5a4a5723e */ /* 0x000fe400000010ff */
[----:B------:R-:W-:Y:S02]  /*46d0*/  PRMT R164, R166, 0x7632, R164 ;  /* 0x00007632a6a47816 */ /* 0x000fe400000000a4 */
[----:B------:R-:W-:Y:S01]  /*46e0*/  PRMT R167, R165, 0x7632, R167 ;  /* 0x00007632a5a77816 */ /* 0x000fe200000000a7 */
[----:B------:R-:W-:Y:S06]  /*46f0*/  BRA `(.L_x_2278) ;  /* 0x00000004002c7947 */ /* 0x000fec0003800000 */
.L_x_2281:
        /* <DEDUP_REMOVED lines=11> */
[----:B-----5:R-:W-:Y:S01]  /*47b0*/  FFMA.FTZ R165, R165, UR25, R134 ;  /* 0x00000019a5a57c23 */ /* 0x020fe20008010086 */
[----:B------:R-:W-:Y:S01]  /*47c0*/  FADD.FTZ R9, R171, -R9 ;  /* 0x80000009ab097221 */ /* 0x000fe20000010000 */
[----:B------:R-:W-:Y:S01]  /*47d0*/  FFMA.FTZ R10, R10, UR25, R135 ;  /* 0x000000190a0a7c23 */ /* 0x000fe20008010087 */
[----:B------:R-:W-:-:S02]  /*47e0*/  FFMA.FTZ R166, R166, UR25, R132 ;  /* 0x00000019a6a67c23 */ /* 0x000fc40008010084 */
[----:B------:R-:W-:Y:S02]  /*47f0*/  FFMA.FTZ R9, R9, UR25, R133 ;  /* 0x0000001909097c23 */ /* 0x000fe40008010085 */
        /* <DEDUP_REMOVED lines=9> */
.L_x_2280:
        /* <DEDUP_REMOVED lines=24> */
[----:B------:R-:W-:Y:S01]  /*4a10*/  PRMT R167, R165, 0x7632, R167 ;  /* 0x00007632a5a77816 */ /* 0x000fe200000000a7 */
[----:B------:R-:W-:Y:S06]  /*4a20*/  BRA `(.L_x_2278) ;  /* 0x0000000000607947 */ /* 0x000fec0003800000 */
.L_x_2282:
        /* <DEDUP_REMOVED lines=23> */
[----:B------:R-:W-:-:S07]  /*4ba0*/  PRMT R10, R166, 0x7610, R10 ;  /* 0x00007610a60a7816 */ /* 0x000fce000000000a */
.L_x_2278:
[----:B------:R-:W-:Y:S01]  /*4bb0*/  ISETP.NE.U32.AND P5, PT, RZ, UR4, PT ;  /* 0x00000004ff007c0c */ /* 0x000fe2000bfa5070 */
[----:B------:R-:W-:Y:S01]  /*4bc0*/  UISETP.NE.U32.AND UP0, UPT, UR7, URZ, UPT ;  /* 0x000000ff0700728c */ /* 0x000fe2000bf05070 */
[----:B------:R-:W-:Y:S02]  /*4bd0*/  LOP3.LUT R164, R164, 0xffff, RZ, 0xc0, !PT ;  /* 0x0000ffffa4a47812 */ /* 0x000fe400078ec0ff */
[----:B------:R-:W-:Y:S01]  /*4be0*/  ISETP.NE.AND.EX P5, PT, RZ, UR5, PT, P5 ;  /* 0x00000005ff007c0c */ /* 0x000fe2000bfa5350 */
[----:B------:R-:W-:Y:S01]  /*4bf0*/  UISETP.NE.AND.EX UP0, UPT, UR8, URZ, UPT, UP0 ;  /* 0x000000ff0800728c */ /* 0x000fe2000bf05300 */
[----:B------:R-:W-:Y:S01]  /*4c00*/  PRMT R167, R165, 0x5410, R167 ;  /* 0x00005410a5a77816 */ /* 0x000fe200000000a7 */
[----:B------:R-:W-:-:S05]  /*4c10*/  IMAD.WIDE.U32 R164, R164, 0x10000, RZ ;  /* 0x00010000a4a47825 */ /* 0x000fca00078e00ff */
[----:B------:R-:W-:Y:S02]  /*4c20*/  LOP3.LUT R165, R167, R165, RZ, 0xfc, !PT ;  /* 0x000000a5a7a57212 */ /* 0x000fe400078efcff */
[----:B------:R-:W-:-:S03]  /*4c30*/  LOP3.LUT R164, R164, 0xffff, R166, 0xf8, !PT ;  /* 0x0000ffffa4a47812 */ /* 0x000fc600078ef8a6 */
[----:B------:R-:W0:Y:S02]  /*4c40*/  @P5 LDC.64 R166, c[0x0][0x478] ;  /* 0x00011e00ffa65b82 */ /* 0x000e240000000a00 */
[----:B0-----:R-:W-:-:S05]  /*4c50*/  @P5 IMAD.WIDE.U32 R166, R3, 0x10, R166 ;  /* 0x0000001003a65825 */ /* 0x001fca00078e00a6 */
[----:B------:R0:W-:Y:S02]  /*4c60*/  @P5 STG.E.128 desc[UR14][R166.64], R160 ;  /* 0x000000a0a6005986 */ /* 0x0001e4000c101d0e */
[----:B0-----:R-:W0:Y:S02]  /*4c70*/  LDC.64 R166, c[0x0][0x468] ;  /* 0x00011a00ffa67b82 */ /* 0x001e240000000a00 */
[----:B0-----:R-:W-:-:S05]  /*4c80*/  IMAD.WIDE.U32 R166, R3, 0x8, R166 ;  /* 0x0000000803a67825 */ /* 0x001fca00078e00a6 */
[----:B------:R0:W-:Y:S01]  /*4c90*/  STG.E.64 desc[UR14][R166.64], R164 ;  /* 0x000000a4a6007986 */ /* 0x0001e2000c101b0e */
[----:B------:R-:W-:Y:S05]  /*4ca0*/  BRA.U !UP0, `(.L_x_2283) ;  /* 0x0000000108207547 */ /* 0x000fea000b800000 */
        /* <DEDUP_REMOVED lines=8> */
.L_x_2283:
[----:B------:R-:W-:-:S07]  /*4d30*/  IADD3 R3, PT, PT, R3, 0x100, RZ ;  /* 0x0000010003037810 */ /* 0x000fce0007ffe0ff */
.L_x_2274:
[----:B------:R-:W-:Y:S05]  /*4d40*/  BSYNC.RECONVERGENT B0 ;  /* 0x0000000000007941 */ /* 0x000fea0003800200 */
.L_x_2273:
[----:B------:R-:W-:Y:S04]  /*4d50*/  BSSY.RECONVERGENT B0, `(.L_x_2284) ;  /* 0x00000e5000007945 */ /* 0x000fe80003800200 */
[----:B------:R-:W-:Y:S05]  /*4d60*/  @!P0 BRA `(.L_x_2285) ;  /* 0x0000000c008c8947 */ /* 0x000fea0003800000 */
[----:B------:R-:W-:-:S04]  /*4d70*/  UISETP.NE.U32.AND UP0, UPT, UR22, URZ, UPT ;  /* 0x000000ff1600728c */ /* 0x000fc8000bf05070 */
[----:B------:R-:W-:-:S09]  /*4d80*/  UISETP.NE.AND.EX UP0, UPT, UR23, URZ, UPT, UP0 ;  /* 0x000000ff1700728c */ /* 0x000fd2000bf05300 */
[----:B------:R-:W-:Y:S05]  /*4d90*/  BRA.U !UP0, `(.L_x_2286) ;  /* 0x0000000508987547 */ /* 0x000fea000b800000 */
[----:B------:R-:W-:-:S04]  /*4da0*/  UISETP.NE.U32.AND UP0, UPT, UR10, URZ, UPT ;  /* 0x000000ff0a00728c */ /* 0x000fc8000bf05070 */
[----:B------:R-:W-:-:S06]  /*4db0*/  UISETP.NE.AND.EX UP0, UPT, UR11, URZ, UPT, UP0 ;  /* 0x000000ff0b00728c */ /* 0x000fcc000bf05300 */
[----:B------:R-:W-:-:S13]  /*4dc0*/  PLOP3.LUT P5, PT, PT, PT, UP0, 0x80, 0x8 ;  /* 0x000000000008781c */ /* 0x000fda0003faf008 */
[----:B------:R-:W-:Y:S05]  /*4dd0*/  @!P5 BRA `(.L_x_2287) ;  /* 0x0000000000c4d947 */ /* 0x000fea0003800000 */
[----:B------:R-:W-:-:S04]  /*4de0*/  UISETP.NE.U32.AND UP0, UPT, UR12, URZ, UPT ;  /* 0x000000ff0c00728c */ /* 0x000fc8000bf05070 */
[----:B------:R-:W-:-:S09]  /*4df0*/  UISETP.NE.AND.EX UP0, UPT, UR13, URZ, UPT, UP0 ;  /* 0x000000ff0d00728c */ /* 0x000fd2000bf05300 */
[----:B------:R-:W-:Y:S05]  /*4e00*/  BRA.U !UP0, `(.L_x_2288) ;  /* 0x0000000108647547 */ /* 0x000fea000b800000 */
        /* <DEDUP_REMOVED lines=16> */
[----:B01----:R-:W-:-:S03]  /*4f10*/  F2FP.BF16.F32.PACK_AB R165, R163, R162 ;  /* 0x000000a2a3a5723e */ /* 0x003fc600000010ff */
        /* <DEDUP_REMOVED lines=8> */
.L_x_2288:
        /* <DEDUP_REMOVED lines=19> */
[----:B------:R-:W-:Y:S01]  /*50d0*/  PRMT R167, R165, 0x7632, R167 ;  /* 0x00007632a5a77816 */ /* 0x000fe200000000a7 */
[----:B------:R-:W-:Y:S06]  /*50e0*/  BRA `(.L_x_2289) ;  /* 0x0000000800587947 */ /* 0x000fec0003800000 */
.L_x_2287:
        /* <DEDUP_REMOVED lines=28> */
.L_x_2290:
[----:B01----:R-:W-:Y:S02]  /*52b0*/  MOV R165, UR26 ;  /* 0x0000001a00a57c02 */ /* 0x003fe40008000f00 */
        /* <DEDUP_REMOVED lines=20> */
.L_x_2286:
[----:B01----:R-:W0:Y:S02]  /*5400*/  LDC.64 R164, c[0x0][0x478] ;  /* 0x00011e00ffa47b82 */ /* 0x003e240000000a00 */
[----:B0-----:R-:W-:-:S04]  /*5410*/  ISETP.NE.U32.AND P5, PT, R164, RZ, PT ;  /* 0x000000ffa400720c */ /* 0x001fc80003fa5070 */
[----:B------:R-:W-:-:S13]  /*5420*/  ISETP.NE.AND.EX P5, PT, R165, RZ, PT, P5 ;  /* 0x000000ffa500720c */ /* 0x000fda0003fa5350 */
        /* <DEDUP_REMOVED lines=29> */
.L_x_2292:
        /* <DEDUP_REMOVED lines=21> */
.L_x_2291:
        /* <DEDUP_REMOVED lines=28> */
.L_x_2293:
        /* <DEDUP_REMOVED lines=19> */
[----:B------:R-:W-:-:S07]  /*5a40*/  PRMT R167, R165, 0x7632, R167 ;  /* 0x00007632a5a77816 */ /* 0x000fce00000000a7 */
.L_x_2289:
[----:B------:R-:W-:Y:S02]  /*5a50*/  LOP3.LUT R164, R164, 0xffff, RZ, 0xc0, !PT ;  /* 0x0000ffffa4a47812 */ /* 0x000fe400078ec0ff */
[----:B------:R-:W-:-:S03]  /*5a60*/  PRMT R167, R165, 0x5410, R167 ;  /* 0x00005410a5a77816 */ /* 0x000fc600000000a7 */
[----:B------:R-:W-:-:S05]  /*5a70*/  IMAD.WIDE.U32 R164, R164, 0x10000, RZ ;  /* 0x00010000a4a47825 */ /* 0x000fca00078e00ff */
[----:B------:R-:W-:Y:S02]  /*5a80*/  LOP3.LUT R165, R167, R165, RZ, 0xfc, !PT ;  /* 0x000000a5a7a57212 */ /* 0x000fe400078efcff */
[----:B------:R-:W-:Y:S02]  /*5a90*/  LOP3.LUT R164, R164, 0xffff, R166, 0xf8, !PT ;  /* 0x0000ffffa4a47812 */ /* 0x000fe400078ef8a6 */
        /* <DEDUP_REMOVED lines=15> */
.L_x_2294:
[----:B------:R-:W-:-:S07]  /*5b90*/  IADD3 R3, PT, PT, R3, 0x100, RZ ;  /* 0x0000010003037810 */ /* 0x000fce0007ffe0ff */
.L_x_2285:
[----:B------:R-:W-:Y:S05]  /*5ba0*/  BSYNC.RECONVERGENT B0 ;  /* 0x0000000000007941 */ /* 0x000fea0003800200 */
.L_x_2284:
        /* <DEDUP_REMOVED lines=37> */
.L_x_2299:
        /* <DEDUP_REMOVED lines=21> */
.L_x_2298:
        /* <DEDUP_REMOVED lines=28> */
.L_x_2301:
        /* <DEDUP_REMOVED lines=21> */
.L_x_2297:
        /* <DEDUP_REMOVED lines=32> */
.L_x_2303:
        /* <DEDUP_REMOVED lines=21> */
.L_x_2302:
        /* <DEDUP_REMOVED lines=28> */
.L_x_2304:
        /* <DEDUP_REMOVED lines=20> */
.L_x_2300:
        /* <DEDUP_REMOVED lines=20> */
.L_x_2305:
[----:B------:R-:W-:-:S07]  /*69f0*/  IADD3 R3, PT, PT, R3, 0x100, RZ ;  /* 0x0000010003037810 */ /* 0x000fce0007ffe0ff */
.L_x_2296:
[----:B------:R-:W-:Y:S05]  /*6a00*/  BSYNC.RECONVERGENT B0 ;  /* 0x0000000000007941 */ /* 0x000fea0003800200 */
.L_x_2295:
        /* <DEDUP_REMOVED lines=37> */
.L_x_2310:
        /* <DEDUP_REMOVED lines=21> */
.L_x_2309:
        /* <DEDUP_REMOVED lines=28> */
.L_x_2312:
        /* <DEDUP_REMOVED lines=21> */
.L_x_2308:
        /* <DEDUP_REMOVED lines=32> */
.L_x_2314:
        /* <DEDUP_REMOVED lines=21> */
.L_x_2313:
        /* <DEDUP_REMOVED lines=28> */
.L_x_2315:
        /* <DEDUP_REMOVED lines=20> */
.L_x_2311:
        /* <DEDUP_REMOVED lines=20> */
.L_x_2316:
[----:B------:R-:W-:-:S07]  /*7850*/  IADD3 R3, PT, PT, R3, 0x100, RZ ;  /* 0x0000010003037810 */ /* 0x000fce0007ffe0ff */
.L_x_2307:
[----:B------:R-:W-:Y:S05]  /*7860*/  BSYNC.RECONVERGENT B0 ;  /* 0x0000000000007941 */ /* 0x000fea0003800200 */
.L_x_2306:
        /* <DEDUP_REMOVED lines=37> */
.L_x_2321:
        /* <DEDUP_REMOVED lines=21> */
.L_x_2320:
        /* <DEDUP_REMOVED lines=28> */
.L_x_2323:
        /* <DEDUP_REMOVED lines=21> */
.L_x_2319:
        /* <DEDUP_REMOVED lines=32> */
.L_x_2325:
        /* <DEDUP_REMOVED lines=21> */
.L_x_2324:
        /* <DEDUP_REMOVED lines=28> */
.L_x_2326:
        /* <DEDUP_REMOVED lines=20> */
.L_x_2322:
        /* <DEDUP_REMOVED lines=20> */
.L_x_2327:
[----:B------:R-:W-:-:S07]  /*86b0*/  IADD3 R3, PT, PT, R3, 0x100, RZ ;  /* 0x0000010003037810 */ /* 0x000fce0007ffe0ff */
.L_x_2318:
[----:B------:R-:W-:Y:S05]  /*86c0*/  BSYNC.RECONVERGENT B0 ;  /* 0x0000000000007941 */ /* 0x000fea0003800200 */
.L_x_2317:
        /* <DEDUP_REMOVED lines=37> */
.L_x_2332:
        /* <DEDUP_REMOVED lines=21> */
.L_x_2331:
        /* <DEDUP_REMOVED lines=28> */
.L_x_2334:
        /* <DEDUP_REMOVED lines=21> */
.L_x_2330:
        /* <DEDUP_REMOVED lines=32> */
.L_x_2336:
        /* <DEDUP_REMOVED lines=21> */
.L_x_2335:
        /* <DEDUP_REMOVED lines=28> */
.L_x_2337:
        /* <DEDUP_REMOVED lines=20> */
.L_x_2333:
        /* <DEDUP_REMOVED lines=20> */
.L_x_2338:
[----:B------:R-:W-:-:S07]  /*9510*/  IADD3 R3, PT, PT, R3, 0x100, RZ ;  /* 0x0000010003037810 */ /* 0x000fce0007ffe0ff */
.L_x_2329:
[----:B------:R-:W-:Y:S05]  /*9520*/  BSYNC.RECONVERGENT B0 ;  /* 0x0000000000007941 */ /* 0x000fea0003800200 */
.L_x_2328:
[----:B------:R-:W-:Y:S01]  /*9530*/  ISETP.NE.AND P5, PT, R210, RZ, PT ;  /* 0x000000ffd200720c */ /* 0x000fe20003fa5270 */
[----:B------:R-:W-:-:S12]  /*9540*/  BSSY.RECONVERGENT B0, `(.L_x_2339) ;  /* 0x00000e4000007945 */ /* 0x000fd80003800200 */
        /* <DEDUP_REMOVED lines=36> */
.L_x_2343:
        /* <DEDUP_REMOVED lines=21> */
.L_x_2342:
        /* <DEDUP_REMOVED lines=28> */
.L_x_2345:
        /* <DEDUP_REMOVED lines=21> */
.L_x_2341:
        /* <DEDUP_REMOVED lines=32> */
.L_x_2347:
        /* <DEDUP_REMOVED lines=21> */
.L_x_2346:
        /* <DEDUP_REMOVED lines=28> */
.L_x_2348:
        /* <DEDUP_REMOVED lines=20> */
.L_x_2344:
        /* <DEDUP_REMOVED lines=12> */
[----:B--2---:R-:W-:Y:S02]  /*a300*/  LOP3.LUT R164, R9, 0xffff, RZ, 0xc0, !PT ;  /* 0x0000ffff09a47812 */ /* 0x004fe400078ec0ff */
[----:B------:R-:W-:-:S03]  /*a310*/  PRMT R166, R12, 0x5410, R11 ;  /* 0x000054100ca67816 */ /* 0x000fc6000000000b */
[----:B------:R-:W-:-:S05]  /*a320*/  IMAD.WIDE.U32 R164, R164, 0x10000, RZ ;  /* 0x00010000a4a47825 */ /* 0x000fca00078e00ff */
[----:B------:R-:W-:Y:S02]  /*a330*/  LOP3.LUT R165, R166, R165, RZ, 0xfc, !PT ;  /* 0x000000a5a6a57212 */ /* 0x000fe400078efcff */
[----:B------:R-:W0:Y:S01]  /*a340*/  LDC.64 R166, c[0x0][0x470] ;  /* 0x00011c00ffa67b82 */ /* 0x000e220000000a00 */
[----:B------:R-:W-:Y:S01]  /*a350*/  LOP3.LUT R164, R164, 0xffff, R10, 0xf8, !PT ;  /* 0x0000ffffa4a47812 */ /* 0x000fe200078ef80a */
[----:B0-----:R-:W-:-:S05]  /*a360*/  IMAD.WIDE.U32 R166, R3, 0x8, R166 ;  /* 0x0000000803a67825 */ /* 0x001fca00078e00a6 */
[----:B------:R3:W-:Y:S02]  /*a370*/  STG.E.64 desc[UR14][R166.64], R164 ;  /* 0x000000a4a6007986 */ /* 0x0007e4000c101b0e */
.L_x_2340:
[----:B------:R-:W-:Y:S05]  /*a380*/  BSYNC.RECONVERGENT B0 ;  /* 0x0000000000007941 */ /* 0x000fea0003800200 */
.L_x_2339:
[----:B------:R-:W-:Y:S01]  /*a390*/  UPLOP3.LUT UP1, UPT, UPT, UPT, UP1, 0x40, 0x4 ;  /* 0x000000000004789c */ /* 0x000fe20003f2e810 */
[----:B------:R-:W-:Y:S10]  /*a3a0*/  BRA.U !UP3, `(.L_x_2349) ;  /* 0xffffff6d0bac7547 */ /* 0x000ff4000b83ffff */
.L_x_2256:
[----:B------:R-:W4:Y:S01]  /*a3b0*/  S2UR UR4, SR_CTAID.X ;  /* 0x00000000000479c3 */ /* 0x000f220000002500 */
[----:B------:R-:W-:Y:S01]  /*a3c0*/  ISETP.NE.AND P5, PT, R202, RZ, PT ;  /* 0x000000ffca00720c */ /* 0x000fe20003fa5270 */
[----:B------:R-:W-:Y:S01]  /*a3d0*/  BSSY.RECONVERGENT B0, `(.L_x_2350) ;  /* 0x0000012000007945 */ /* 0x000fe20003800200 */
[----:B----4-:R-:W-:-:S06]  /*a3e0*/  UIMAD UR4, UR4, UR6, URZ ;  /* 0x00000006040472a4 */ /* 0x010fcc000f8e02ff */
[----:B-----5:R-:W-:-:S04]  /*a3f0*/  MOV R11, UR4 ;  /* 0x00000004000b7c02 */ /* 0x020fc80008000f00 */
[----:B------:R-:W-:Y:S01]  /*a400*/  LEA.HI R11, R11, R208, RZ, 0x1e ;  /* 0x000000d00b0b7211 */ /* 0x000fe200078ff0ff */
[----:B------:R-:W-:Y:S06]  /*a410*/  @!P5 BRA `(.L_x_2351) ;  /* 0x000000000034d947 */ /* 0x000fec0003800000 */
[----:B------:R-:W4:Y:S08]  /*a420*/  LDC.64 R2, c[0x0][0x440] ;  /* 0x00011000ff027b82 */ /* 0x000f300000000a00 */
[----:B------:R-:W5:Y:S08]  /*a430*/  LDC.64 R4, c[0x0][0x448] ;  /* 0x00011200ff047b82 */ /* 0x000f700000000a00 */
[----:B------:R-:W0:Y:S08]  /*a440*/  LDC.64 R6, c[0x0][0x450] ;  /* 0x00011400ff067b82 */ /* 0x000e300000000a00 */
[----:B------:R-:W1:Y:S01]  /*a450*/  LDC.64 R8, c[0x0][0x458] ;  /* 0x00011600ff087b82 */ /* 0x000e620000000a00 */
[----:B----4-:R-:W-:-:S05]  /*a460*/  IMAD.WIDE.U32 R2, R11, 0x10, R2 ;  /* 0x000000100b027825 */ /* 0x010fca00078e0002 */
[----:B------:R4:W-:Y:S01]  /*a470*/  STG.E.128 desc[UR14][R2.64], R56 ;  /* 0x0000003802007986 */ /* 0x0009e2000c101d0e */
[----:B-----5:R-:W-:-:S05]  /*a480*/  IMAD.WIDE.U32 R4, R11, 0x10, R4 ;  /* 0x000000100b047825 */ /* 0x020fca00078e0004 */
[----:B------:R4:W-:Y:S01]  /*a490*/  STG.E.128 desc[UR14][R4.64], R212 ;  /* 0x000000d404007986 */ /* 0x0009e2000c101d0e */
[----:B0-----:R-:W-:-:S05]  /*a4a0*/  IMAD.WIDE.U32 R6, R11, 0x10, R6 ;  /* 0x000000100b067825 */ /* 0x001fca00078e0006 */
[----:B------:R4:W-:Y:S01]  /*a4b0*/  STG.E.128 desc[UR14][R6.64], R104 ;  /* 0x0000006806007986 */ /* 0x0009e2000c101d0e */
[C---:B-1----:R-:W-:Y:S01]  /*a4c0*/  IMAD.WIDE.U32 R8, R11.reuse, 0x10, R8 ;  /* 0x000000100b087825 */ /* 0x042fe200078e0008 */
[----:B------:R-:W-:-:S04]  /*a4d0*/  IADD3 R11, PT, PT, R11, 0x100, RZ ;  /* 0x000001000b0b7810 */ /* 0x000fc80007ffe0ff */
[----:B------:R4:W-:Y:S03]  /*a4e0*/  STG.E.128 desc[UR14][R8.64], R80 ;  /* 0x0000005008007986 */ /* 0x0009e6000c101d0e */
.L_x_2351:
[----:B------:R-:W-:Y:S05]  /*a4f0*/  BSYNC.RECONVERGENT B0 ;  /* 0x0000000000007941 */ /* 0x000fea0003800200 */
.L_x_2350:
[----:B------:R-:W-:Y:S04]  /*a500*/  BSSY.RECONVERGENT B0, `(.L_x_2352) ;  /* 0x000000f000007945 */ /* 0x000fe80003800200 */
[----:B------:R-:W-:Y:S05]  /*a510*/  @!P0 BRA `(.L_x_2353) ;  /* 0x0000000000348947 */ /* 0x000fea0003800000 */
[----:B----4-:R-:W4:Y:S08]  /*a520*/  LDC.64 R2, c[0x0][0x440] ;  /* 0x00011000ff027b82 */ /* 0x010f300000000a00 */
        /* <DEDUP_REMOVED lines=12> */
.L_x_2353:
[----:B------:R-:W-:Y:S05]  /*a5f0*/  BSYNC.RECONVERGENT B0 ;  /* 0x0000000000007941 */ /* 0x000fea0003800200 */
.L_x_2352:
        /* <DEDUP_REMOVED lines=15> */
.L_x_2355:
[----:B------:R-:W-:Y:S05]  /*a6f0*/  BSYNC.RECONVERGENT B0 ;  /* 0x0000000000007941 */ /* 0x000fea0003800200 */
.L_x_2354:
        /* <DEDUP_REMOVED lines=15> */
.L_x_2357:
[----:B------:R-:W-:Y:S05]  /*a7f0*/  BSYNC.RECONVERGENT B0 ;  /* 0x0000000000007941 */ /* 0x000fea0003800200 */
.L_x_2356:
        /* <DEDUP_REMOVED lines=15> */
.L_x_2359:
[----:B------:R-:W-:Y:S05]  /*a8f0*/  BSYNC.RECONVERGENT B0 ;  /* 0x0000000000007941 */ /* 0x000fea0003800200 */
.L_x_2358:
        /* <DEDUP_REMOVED lines=15> */
.L_x_2361:
[----:B------:R-:W-:Y:S05]  /*a9f0*/  BSYNC.RECONVERGENT B0 ;  /* 0x0000000000007941 */ /* 0x000fea0003800200 */
.L_x_2360:
[----:B------:R-:W-:-:S13]  /*aa00*/  ISETP.NE.AND P0, PT, R210, RZ, PT ;  /* 0x000000ffd200720c */ /* 0x000fda0003f05270 */
[----:B------:R-:W-:Y:S05]  /*aa10*/  @!P0 EXIT ;  /* 0x000000000000894d */ /* 0x000fea0003800000 */
[----:B----4-:R-:W4:Y:S08]  /*aa20*/  LDC.64 R2, c[0x0][0x440] ;  /* 0x00011000ff027b82 */ /* 0x010f300000000a00 */
[----:B------:R-:W5:Y:S08]  /*aa30*/  LDC.64 R4, c[0x0][0x448] ;  /* 0x00011200ff047b82 */ /* 0x000f700000000a00 */
[----:B------:R-:W0:Y:S08]  /*aa40*/  LDC.64 R6, c[0x0][0x450] ;  /* 0x00011400ff067b82 */ /* 0x000e300000000a00 */
[----:B------:R-:W1:Y:S01]  /*aa50*/  LDC.64 R8, c[0x0][0x458] ;  /* 0x00011600ff087b82 */ /* 0x000e620000000a00 */
[----:B----4-:R-:W-:-:S05]  /*aa60*/  IMAD.WIDE.U32 R2, R11, 0x10, R2 ;  /* 0x000000100b027825 */ /* 0x010fca00078e0002 */
[----:B------:R-:W-:Y:S01]  /*aa70*/  STG.E.128 desc[UR14][R2.64], R76 ;  /* 0x0000004c02007986 */ /* 0x000fe2000c101d0e */
[----:B-----5:R-:W-:-:S05]  /*aa80*/  IMAD.WIDE.U32 R4, R11, 0x10, R4 ;  /* 0x000000100b047825 */ /* 0x020fca00078e0004 */
[----:B------:R-:W-:Y:S01]  /*aa90*/  STG.E.128 desc[UR14][R4.64], R52 ;  /* 0x0000003404007986 */ /* 0x000fe2000c101d0e */
[----:B0-----:R-:W-:-:S05]  /*aaa0*/  IMAD.WIDE.U32 R6, R11, 0x10, R6 ;  /* 0x000000100b067825 */ /* 0x001fca00078e0006 */
[----:B------:R-:W-:Y:S01]  /*aab0*/  STG.E.128 desc[UR14][R6.64], R128 ;  /* 0x0000008006007986 */ /* 0x000fe2000c101d0e */
[----:B-1----:R-:W-:-:S05]  /*aac0*/  IMAD.WIDE.U32 R8, R11, 0x10, R8 ;  /* 0x000000100b087825 */ /* 0x002fca00078e0008 */
[----:B------:R-:W-:Y:S01]  /*aad0*/  STG.E.128 desc[UR14][R8.64], R100 ;  /* 0x0000006408007986 */ /* 0x000fe2000c101d0e */
[----:B------:R-:W-:Y:S05]  /*aae0*/  EXIT ;  /* 0x000000000000794d */ /* 0x000fea0003800000 */
.L_x_2362:
        /* <DEDUP_REMOVED lines=9> */
.L_x_7248:


//--------------------- .text._ZN10layer_norm31ln_parallel_residual_bwd_kernelINS_13Kernel_traitsI13__nv_bfloat16S2_fS2_fjLj7168ELj1ELj1ELj8ELj8ENS_18Kernel_traits_baseILj7168ES2_S2_fS2_fjLj256EEEEELb0ELb0ELb1EEEvNS_9BwdParamsE --------------------------
	.section	.text._ZN10layer_norm31ln_parallel_residual_bwd_kernelINS_13Kernel_traitsI13__nv_bfloat16S2_fS2_fjLj7168ELj1ELj1ELj8ELj8ENS_18Kernel_traits_baseILj7168ES2_S2_fS2_fjLj256EEEEELb0ELb0ELb1EEEvNS_9BwdParamsE,"ax",@progbits
	.align	128
        .global         _ZN10layer_norm31ln_parallel_residual_bwd_kernelINS_13Kernel_traitsI13__nv_bfloat16S2_fS2_fjLj7168ELj1ELj1ELj8ELj8ENS_18Kernel_traits_baseILj7168ES2_S2_fS2_fjLj256EEEEELb0ELb0ELb1EEEvNS_9BwdParamsE
        .type           _ZN10layer_norm31ln_parallel_residual_bwd_kernelINS_13Kernel_traitsI13__nv_bfloat16S2_fS2_fjLj7168ELj1ELj1ELj8ELj8ENS_18Kernel_traits_baseILj7168ES2_S2_fS2_fjLj256EEEEELb0ELb0ELb1EEEvNS_9BwdParamsE,@function
        .size           _ZN10layer_norm31ln_parallel_residual_bwd_kernelINS_13Kernel_traitsI13__nv_bfloat16S2_fS2_fjLj7168ELj1ELj1ELj8ELj8ENS_18Kernel_traits_baseILj7168ES2_S2_fS2_fjLj256EEEEELb0ELb0ELb1EEEvNS_9BwdParamsE,(.L_x_7249 - _ZN10layer_norm31ln_parallel_residual_bwd_kernelINS_13Kernel_traitsI13__nv_bfloat16S2_fS2_fjLj7168ELj1ELj1ELj8ELj8ENS_18Kernel_traits_baseILj7168ES2_S2_fS2_fjLj256EEEEELb0ELb0ELb1EEEvNS_9BwdParamsE)
        .other          _ZN10layer_norm31ln_parallel_residual_bwd_kernelINS_13Kernel_traitsI13__nv_bfloat16S2_fS2_fjLj7168ELj1ELj1ELj8ELj8ENS_18Kernel_traits_baseILj7168ES2_S2_fS2_fjLj256EEEEELb0ELb0ELb1EEEvNS_9BwdParamsE,@"STO_CUDA_ENTRY STV_DEFAULT"
_ZN10layer_norm31ln_parallel_residual_bwd_kernelINS_13Kernel_traitsI13__nv_bfloat16S2_fS2_fjLj7168ELj1ELj1ELj8ELj8ENS_18Kernel_traits_baseILj7168ES2_S2_fS2_fjLj256EEEEELb0ELb0ELb1EEEvNS_9BwdParamsE:
.text._ZN10layer_norm31ln_parallel_residual_bwd_kernelINS_13Kernel_traitsI13__nv_bfloat16S2_fS2_fjLj7168ELj1ELj1ELj8ELj8ENS_18Kernel_traits_baseILj7168ES2_S2_fS2_fjLj256EEEEELb0ELb0ELb1EEEvNS_9BwdParamsE:
        /* <DEDUP_REMOVED lines=80> */
[----:B------:R-:W-:Y:S01]  /*0500*/  MOV R189, RZ ;  /* 0x000000ff00bd7202 */ /* 0x000fe20000000f00 */
[----:B-1----:R-:W-:Y:S01]  /*0510*/  IMAD.WIDE.U32 R4, R251, 0x8, R4 ;  /* 0x00000008fb047825 */ /* 0x002fe200078e0004 */
[----:B------:R-:W-:Y:S02]  /*0520*/  CS2R R202, SRZ ;  /* 0x0000000000ca7805 */ /* 0x000fe4000001ff00 */
[----:B------:R-:W-:Y:S02]  /*0530*/  MOV R185, RZ ;  /* 0x000000ff00b97202 */ /* 0x000fe40000000f00 */
[----:B------:R-:W-:Y:S02]  /*0540*/  CS2R R180, SRZ ;  /* 0x0000000000b47805 */ /* 0x000fe4000001ff00 */
[----:B------:R-:W-:Y:S01]  /*0550*/  CS2R R20, SRZ ;  /* 0x0000000000147805 */ /* 0x000fe2000001ff00 */
        /* <DEDUP_REMOVED lines=40> */
[----:B------:R0:W2:Y:S01]  /*07e0*/  LDG.E.64 R234, desc[UR14][R4.64+0x2000] ;  /* 0x0020000e04ea7981 */ /* 0x0000a2000c1e1b00 */
[----:B------:R-:W-:Y:S01]  /*07f0*/  UPLOP3.LUT UP1, UPT, UPT, UPT, UPT, 0x40, 0x4 ;  /* 0x000000000004789c */ /* 0x000fe20003f2e870 */
[----:B------:R-:W1:Y:S02]  /*0800*/  LDCU UR21, c[0x0][0x388] ;  /* 0x00007100ff1577ac */ /* 0x000e640008000800 */
[----:B------:R-:W2:Y:S01]  /*0810*/  LDG.E.64 R238, desc[UR14][R2.64+0x2000] ;  /* 0x0020000e02ee7981 */ /* 0x000ea2000c1e1b00 */
[----:B------:R-:W1:Y:S03]  /*0820*/  LDCU.U8 UR20, c[0x0][0x410] ;  /* 0x00008200ff1477ac */ /* 0x000e660008000000 */
[----:B------:R-:W2:Y:S01]  /*0830*/  LDG.E.64 R6, desc[UR14][R2.64+0x3000] ;  /* 0x0030000e02067981 */ /* 0x000ea2000c1e1b00 */
[----:B------:R-:W1:Y:S03]  /*0840*/  LDCU UR26, c[0x0][0x400] ;  /* 0x00008000ff1a77ac */ /* 0x000e660008000800 */
[----:B------:R4:W2:Y:S01]  /*0850*/  LDG.E.64 R8, desc[UR14][R2.64+0x2800] ;  /* 0x0028000e02087981 */ /* 0x0008a2000c1e1b00 */
[----:B0-----:R-:W-:Y:S01]  /*0860*/  CS2R R4, SRZ ;  /* 0x0000000000047805 */ /* 0x001fe2000001ff00 */
[----:B------:R-:W0:Y:S01]  /*0870*/  LDCU.64 UR28, c[0x0][0x468] ;  /* 0x00008d00ff1c77ac */ /* 0x000e220008000a00 */
[----:B------:R-:W0:Y:S01]  /*0880*/  LDCU.64 UR12, c[0x0][0x470] ;  /* 0x00008e00ff0c77ac */ /* 0x000e220008000a00 */
[----:B------:R-:W0:Y:S01]  /*0890*/  LDCU.64 UR10, c[0x0][0x478] ;  /* 0x00008f00ff0a77ac */ /* 0x000e220008000a00 */
[----:B------:R-:W0:Y:S01]  /*08a0*/  LDCU.128 UR16, c[0x0][0x3c0] ;  /* 0x00007800ff1077ac */ /* 0x000e220008000c00 */
[----:B------:R-:W0:Y:S01]  /*08b0*/  LDCU.64 UR22, c[0x0][0x438] ;  /* 0x00008700ff1677ac */ /* 0x000e220008000a00 */
[----:B------:R-:W0:Y:S01]  /*08c0*/  LDCU.64 UR24, c[0x0][0x380] ;  /* 0x00007000ff1877ac */ /* 0x000e220008000a00 */
[----:B---3--:R-:W-:-:S02]  /*08d0*/  SHF.L.U32 R0, R10, 0x10, RZ ;  /* 0x000000100a007819 */ /* 0x008fc400000006ff */
[----:B----4-:R-:W-:-:S03]  /*08e0*/  SHF.L.U32 R2, R54, 0x10, RZ ;  /* 0x0000001036027819 */ /* 0x010fc600000006ff */
[----:B------:R3:W-:Y:S04]  /*08f0*/  STL [R1+0x4], R0 ;  /* 0x0000040001007387 */ /* 0x0007e80000100800 */
[----:B------:R5:W-:Y:S01]  /*0900*/  STL [R1+0x24], R2 ;  /* 0x0000240201007387 */ /* 0x000be20000100800 */
[----:B---3--:R-:W-:Y:S02]  /*0910*/  SHF.L.U32 R0, R55, 0x10, RZ ;  /* 0x0000001037007819 */ /* 0x008fe400000006ff */
[----:B-----5:R-:W-:-:S03]  /*0920*/  SHF.L.U32 R2, R58, 0x10, RZ ;  /* 0x000000103a027819 */ /* 0x020fc600000006ff */
[----:B------:R3:W-:Y:S04]  /*0930*/  STL [R1+0x14], R0 ;  /* 0x0000140001007387 */ /* 0x0007e80000100800 */
[----:B------:R2:W-:Y:S01]  /*0940*/  STL [R1+0x44], R2 ;  /* 0x0000440201007387 */ /* 0x0005e20000100800 */
[----:B---3--:R-:W-:Y:S02]  /*0950*/  SHF.L.U32 R0, R59, 0x10, RZ ;  /* 0x000000103b007819 */ /* 0x008fe400000006ff */
[----:B--2---:R-:W-:-:S03]  /*0960*/  SHF.L.U32 R2, R62, 0x10, RZ ;  /* 0x000000103e027819 */ /* 0x004fc600000006ff */
[----:B------:R2:W-:Y:S04]  /*0970*/  STL [R1+0x34], R0 ;  /* 0x0000340001007387 */ /* 0x0005e80000100800 */
[----:B------:R3:W-:Y:S01]  /*0980*/  STL [R1+0x64], R2 ;  /* 0x0000640201007387 */ /* 0x0007e20000100800 */
[----:B--2---:R-:W-:Y:S02]  /*0990*/  SHF.L.U32 R0, R63, 0x10, RZ ;  /* 0x000000103f007819 */ /* 0x004fe400000006ff */
[----:B---3--:R-:W-:-:S03]  /*09a0*/  SHF.L.U32 R2, R12, 0x10, RZ ;  /* 0x000000100c027819 */ /* 0x008fc600000006ff */
[----:B------:R-:W-:Y:S01]  /*09b0*/  STL [R1+0x54], R0 ;  /* 0x0000540001007387 */ /* 0x000fe20000100800 */
[----:B------:R-:W-:-:S03]  /*09c0*/  IMAD.U32 R3, R14, 0x10000, RZ ;  /* 0x000100000e037824 */ /* 0x000fc600078e00ff */
[----:B------:R2:W-:Y:S04]  /*09d0*/  STL [R1+0x8], R2 ;  /* 0x0000080201007387 */ /* 0x0005e80000100800 */
[----:B------:R3:W-:Y:S01]  /*09e0*/  STL [R1+0x28], R3 ;  /* 0x0000280301007387 */ /* 0x0007e20000100800 */
[----:B--2---:R-:W-:Y:S02]  /*09f0*/  SHF.L.U32 R2, R15, 0x10, RZ ;  /* 0x000000100f027819 */ /* 0x004fe400000006ff */
[----:B---3--:R-:W-:-:S03]  /*0a00*/  SHF.L.U32 R3, R16, 0x10, RZ ;  /* 0x0000001010037819 */ /* 0x008fc600000006ff */
[----:B------:R2:W-:Y:S01]  /*0a10*/  STL [R1+0x18], R2 ;  /* 0x0000180201007387 */ /* 0x0005e20000100800 */
[--C-:B------:R-:W-:Y:S02]  /*0a20*/  SHF.R.U64 R54, R54, 0x10, R55.reuse ;  /* 0x0000001036367819 */ /* 0x100fe40000001237 */
[----:B------:R-:W-:Y:S01]  /*0a30*/  SHF.R.U32.HI R52, RZ, 0x10, R55 ;  /* 0x00000010ff347819 */ /* 0x000fe20000011637 */
[----:B------:R3:W-:Y:S01]  /*0a40*/  STL [R1+0x48], R3 ;  /* 0x0000480301007387 */ /* 0x0007e20000100800 */
[----:B------:R-:W-:Y:S02]  /*0a50*/  SHF.R.U64 R58, R58, 0x10, R59 ;  /* 0x000000103a3a7819 */ /* 0x000fe4000000123b */
[----:B--2---:R-:W-:Y:S02]  /*0a60*/  SHF.L.U32 R2, R17, 0x10, RZ ;  /* 0x0000001011027819 */ /* 0x004fe400000006ff */
[----:B------:R-:W-:Y:S02]  /*0a70*/  SHF.L.U32 R64, R54, 0x10, RZ ;  /* 0x0000001036407819 */ /* 0x000fe400000006ff */
[----:B---3--:R-:W-:Y:S01]  /*0a80*/  SHF.L.U32 R3, R18, 0x10, RZ ;  /* 0x0000001012037819 */ /* 0x008fe200000006ff */
[----:B------:R2:W-:Y:S01]  /*0a90*/  STL [R1+0x38], R2 ;  /* 0x0000380201007387 */ /* 0x0005e20000100800 */
[----:B------:R-:W-:-:S02]  /*0aa0*/  SHF.L.U32 R54, R52, 0x10, RZ ;  /* 0x0000001034367819 */ /* 0x000fc400000006ff */
[----:B------:R-:W-:Y:S01]  /*0ab0*/  SHF.R.U32.HI R56, RZ, 0x10, R59 ;  /* 0x00000010ff387819 */ /* 0x000fe2000001163b */
[----:B------:R-:W-:Y:S01]  /*0ac0*/  STL [R1+0x68], R3 ;  /* 0x0000680301007387 */ /* 0x000fe20000100800 */
[----:B------:R-:W-:Y:S02]  /*0ad0*/  SHF.L.U32 R52, R58, 0x10, RZ ;  /* 0x000000103a347819 */ /* 0x000fe400000006ff */
[----:B--2---:R-:W-:Y:S02]  /*0ae0*/  SHF.L.U32 R2, R19, 0x10, RZ ;  /* 0x0000001013027819 */ /* 0x004fe400000006ff */
[--C-:B------:R-:W-:Y:S02]  /*0af0*/  SHF.R.U64 R62, R62, 0x10, R63.reuse ;  /* 0x000000103e3e7819 */ /* 0x100fe4000000123f */
[----:B------:R-:W-:Y:S01]  /*0b00*/  SHF.R.U32.HI R60, RZ, 0x10, R63 ;  /* 0x00000010ff3c7819 */ /* 0x000fe2000001163f */
[----:B------:R-:W-:Y:S01]  /*0b10*/  STL [R1+0x58], R2 ;  /* 0x0000580201007387 */ /* 0x000fe20000100800 */
[----:B------:R-:W-:-:S02]  /*0b20*/  SHF.R.U64 R0, R12, 0x10, R13 ;  /* 0x000000100c007819 */ /* 0x000fc4000000120d */
[----:B------:R-:W-:Y:S01]  /*0b30*/  SHF.L.U32 R56, R56, 0x10, RZ ;  /* 0x0000001038387819 */ /* 0x000fe200000006ff */
[----:B------:R-:W-:Y:S01]  /*0b40*/  STL [R1+0x1c], R64 ;  /* 0x00001c4001007387 */ /* 0x000fe20000100800 */
[----:B------:R-:W-:-:S03]  /*0b50*/  SHF.R.U64 R55, R14, 0x10, R15 ;  /* 0x000000100e377819 */ /* 0x000fc6000000120f */
[----:B------:R2:W-:Y:S01]  /*0b60*/  STL [R1+0xc], R54 ;  /* 0x00000c3601007387 */ /* 0x0005e20000100800 */
[----:B------:R-:W-:-:S03]  /*0b70*/  SHF.L.U32 R0, R0, 0x10, RZ ;  /* 0x0000001000007819 */ /* 0x000fc600000006ff */
[----:B------:R3:W-:Y:S01]  /*0b80*/  STL [R1+0x3c], R52 ;  /* 0x00003c3401007387 */ /* 0x0007e20000100800 */
[----:B------:R-:W-:Y:S02]  /*0b90*/  SHF.R.U32.HI R53, RZ, 0x10, R15 ;  /* 0x00000010ff357819 */ /* 0x000fe4000001160f */
[----:B--2---:R-:W-:Y:S01]  /*0ba0*/  SHF.L.U32 R54, R62, 0x10, RZ ;  /* 0x000000103e367819 */ /* 0x004fe200000006ff */
[----:B------:R-:W-:Y:S01]  /*0bb0*/  STL [R1+0x2c], R56 ;  /* 0x00002c3801007387 */ /* 0x000fe20000100800 */
[----:B---3--:R-:W-:Y:S01]  /*0bc0*/  IMAD.U32 R52, R60, 0x10000, RZ ;  /* 0x000100003c347824 */ /* 0x008fe200078e00ff */
[--C-:B------:R-:W-:Y:S02]  /*0bd0*/  SHF.R.U64 R59, R16, 0x10, R17.reuse ;  /* 0x00000010103b7819 */ /* 0x100fe40000001211 */
[----:B------:R2:W-:Y:S01]  /*0be0*/  STL [R1+0x5c], R54 ;  /* 0x00005c3601007387 */ /* 0x0005e20000100800 */
[----:B------:R-:W-:-:S03]  /*0bf0*/  SHF.R.U32.HI R57, RZ, 0x10, R17 ;  /* 0x00000010ff397819 */ /* 0x000fc60000011611 */
[----:B------:R3:W-:Y:S01]  /*0c00*/  STL [R1+0x4c], R52 ;  /* 0x00004c3401007387 */ /* 0x0007e20000100800 */
[----:B------:R-:W-:-:S03]  /*0c10*/  SHF.R.U64 R63, R18, 0x10, R19 ;  /* 0x00000010123f7819 */ /* 0x000fc60000001213 */
[----:B------:R4:W-:Y:S01]  /*0c20*/  STL [R1], R0 ;  /* 0x0000000001007387 */ /* 0x0009e20000100800 */
[----:B--2---:R-:W-:Y:S02]  /*0c30*/  SHF.L.U32 R54, R55, 0x10, RZ ;  /* 0x0000001037367819 */ /* 0x004fe400000006ff */
[----:B---3--:R-:W-:-:S03]  /*0c40*/  SHF.L.U32 R52, R53, 0x10, RZ ;  /* 0x0000001035347819 */ /* 0x008fc600000006ff */
[----:B------:R-:W-:Y:S01]  /*0c50*/  STL [R1+0x20], R54 ;  /* 0x0000203601007387 */ /* 0x000fe20000100800 */
[----:B------:R-:W-:Y:S02]  /*0c60*/  SHF.R.U32.HI R61, RZ, 0x10, R19 ;  /* 0x00000010ff3d7819 */ /* 0x000fe40000011613 */
[----:B----4-:R-:W-:Y:S01]  /*0c70*/  SHF.L.U32 R0, R59, 0x10, RZ ;  /* 0x000000103b007819 */ /* 0x010fe200000006ff */
[----:B------:R2:W-:Y:S01]  /*0c80*/  STL [R1+0x10], R52 ;  /* 0x0000103401007387 */ /* 0x0005e20000100800 */
[----:B------:R-:W-:-:S03]  /*0c90*/  SHF.L.U32 R53, R57, 0x10, RZ ;  /* 0x0000001039357819 */ /* 0x000fc600000006ff */
[----:B------:R3:W-:Y:S01]  /*0ca0*/  STL [R1+0x40], R0 ;  /* 0x0000400001007387 */ /* 0x0007e20000100800 */
[----:B--2---:R-:W-:-:S03]  /*0cb0*/  SHF.L.U32 R52, R63, 0x10, RZ ;  /* 0x000000103f347819 */ /* 0x004fc600000006ff */
[----:B------:R2:W-:Y:S01]  /*0cc0*/  STL [R1+0x30], R53 ;  /* 0x0000303501007387 */ /* 0x0005e20000100800 */
[----:B---3--:R-:W-:-:S03]  /*0cd0*/  SHF.L.U32 R0, R61, 0x10, RZ ;  /* 0x000000103d007819 */ /* 0x008fc600000006ff */
[----:B------:R2:W-:Y:S04]  /*0ce0*/  STL [R1+0x60], R52 ;  /* 0x0000603401007387 */ /* 0x0005e80000100800 */
[----:B------:R2:W-:Y:S01]  /*0cf0*/  STL [R1+0x50], R0 ;  /* 0x0000500001007387 */ /* 0x0005e20000100800 */
[----:B------:R-:W-:Y:S02]  /*0d00*/  SHF.R.U64 R223, R218, 0x10, R219 ;  /* 0x00000010dadf7819 */ /* 0x000fe400000012db */
[----:B------:R-:W-:Y:S02]  /*0d10*/  SHF.L.U32 R221, R219, 0x10, RZ ;  /* 0x00000010dbdd7819 */ /* 0x000fe400000006ff */
[----:B------:R-:W-:Y:S02]  /*0d20*/  SHF.R.U64 R231, R226, 0x10, R227 ;  /* 0x00000010e2e77819 */ /* 0x000fe400000012e3 */
[----:B------:R-:W-:-:S02]  /*0d30*/  SHF.L.U32 R229, R227, 0x10, RZ ;  /* 0x00000010e3e57819 */ /* 0x000fc400000006ff */
[----:B------:R-:W-:Y:S02]  /*0d40*/  SHF.R.U64 R242, R234, 0x10, R235 ;  /* 0x00000010eaf27819 */ /* 0x000fe400000012eb */
[----:B------:R-:W-:Y:S02]  /*0d50*/  SHF.L.U32 R240, R235, 0x10, RZ ;  /* 0x00000010ebf07819 */ /* 0x000fe400000006ff */
[----:B------:R-:W-:Y:S02]  /*0d60*/  SHF.R.U64 R243, R238, 0x10, R239 ;  /* 0x00000010eef37819 */ /* 0x000fe400000012ef */
[----:B------:R-:W-:Y:S02]  /*0d70*/  SHF.L.U32 R241, R239, 0x10, RZ ;  /* 0x00000010eff17819 */ /* 0x000fe400000006ff */
[----:B------:R-:W-:Y:S02]  /*0d80*/  SHF.R.U32.HI R219, RZ, 0x10, R219 ;  /* 0x00000010ffdb7819 */ /* 0x000fe400000116db */
[----:B------:R-:W-:-:S02]  /*0d90*/  SHF.R.U32.HI R227, RZ, 0x10, R227 ;  /* 0x00000010ffe37819 */ /* 0x000fc400000116e3 */
[----:B------:R-:W-:Y:S02]  /*0da0*/  SHF.R.U32.HI R235, RZ, 0x10, R235 ;  /* 0x00000010ffeb7819 */ /* 0x000fe400000116eb */
[--C-:B------:R-:W-:Y:S02]  /*0db0*/  SHF.R.U64 R250, R10, 0x10, R11.reuse ;  /* 0x000000100afa7819 */ /* 0x100fe4000000120b */
[----:B------:R-:W-:Y:S02]  /*0dc0*/  SHF.R.U32.HI R246, RZ, 0x10, R11 ;  /* 0x00000010fff67819 */ /* 0x000fe4000001160b */
[--C-:B------:R-:W-:Y:S02]  /*0dd0*/  SHF.R.U64 R224, R6, 0x10, R7.reuse ;  /* 0x0000001006e07819 */ /* 0x100fe40000001207 */
[----:B------:R-:W-:Y:S02]  /*0de0*/  SHF.R.U32.HI R220, RZ, 0x10, R7 ;  /* 0x00000010ffdc7819 */ /* 0x000fe40000011607 */
[----:B------:R-:W-:-:S02]  /*0df0*/  SHF.R.U64 R232, R8, 0x10, R9 ;  /* 0x0000001008e87819 */ /* 0x000fc40000001209 */
[----:B------:R-:W-:Y:S02]  /*0e00*/  SHF.R.U32.HI R228, RZ, 0x10, R9 ;  /* 0x00000010ffe47819 */ /* 0x000fe40000011609 */
[----:B------:R-:W-:Y:S02]  /*0e10*/  SHF.R.U32.HI R239, RZ, 0x10, R239 ;  /* 0x00000010ffef7819 */ /* 0x000fe400000116ef */
[----:B------:R-:W-:Y:S02]  /*0e20*/  SHF.R.U32.HI R247, RZ, 0x10, R13 ;  /* 0x00000010fff77819 */ /* 0x000fe4000001160d */
[----:B------:R-:W-:Y:S01]  /*0e30*/  SHF.L.U32 R225, R218, 0x10, RZ ;  /* 0x00000010dae17819 */ /* 0x000fe200000006ff */
[----:B------:R-:W-:Y:S01]  /*0e40*/  HFMA2 R218, -RZ, RZ, 0, 0 ;  /* 0x00000000ffda7431 */ /* 0x000fe200000001ff */
[----:B------:R-:W-:Y:S02]  /*0e50*/  SHF.L.U32 R233, R226, 0x10, RZ ;  /* 0x00000010e2e97819 */ /* 0x000fe400000006ff */
        /* <DEDUP_REMOVED lines=30> */
[----:B012---:R-:W-:-:S07]  /*1040*/  SHF.L.U32 R247, R247, 0x10, RZ ;  /* 0x00000010f7f77819 */ /* 0x007fce00000006ff */
.L_x_2429:
[----:B------:R-:W-:Y:S01]  /*1050*/  UIMAD.WIDE UR6, UR4, 0x4, UR16 ;  /* 0x00000004040678a5 */ /* 0x000fe2000f8e0210 */
[----:B0-----:R-:W0:Y:S01]  /*1060*/  LDC.64 R176, c[0x0][0x430] ;  /* 0x00010c00ffb07b82 */ /* 0x001e220000000a00 */
[----:B------:R-:W-:Y:S01]  /*1070*/  UIMAD UR5, UR4, UR21, URZ ;  /* 0x00000015040572a4 */ /* 0x000fe2000f8e02ff */
[----:B------:R-:W2:Y:S03]  /*1080*/  LDL R168, [R1+0x5c] ;  /* 0x00005c0001a87983 */ /* 0x000ea60000100800 */
[----:B-1----:R-:W-:Y:S01]  /*1090*/  MOV R52, UR6 ;  /* 0x0000000600347c02 */ /* 0x002fe20008000f00 */
[----:B------:R-:W3:Y:S02]  /*10a0*/  LDL R170, [R1+0x60] ;  /* 0x0000600001aa7983 */ /* 0x000ee40000100800 */
[----:B------:R-:W1:Y:S01]  /*10b0*/  LDC.64 R236, c[0x0][0x3a8] ;  /* 0x0000ea00ffec7b82 */ /* 0x000e620000000a00 */
[----:B------:R-:W-:Y:S01]  /*10c0*/  USHF.R.S32.HI UR6, URZ, 0x1f, UR5 ;  /* 0x0000001fff067899 */ /* 0x000fe20008011405 */
[----:B------:R-:W-:Y:S01]  /*10d0*/  MOV R53, UR7 ;  /* 0x0000000700357c02 */ /* 0x000fe20008000f00 */
[----:B------:R-:W-:Y:S01]  /*10e0*/  UIMAD.WIDE UR8, UR4, 0x4, UR18 ;  /* 0x00000004040878a5 */ /* 0x000fe2000f8e0212 */
[----:B------:R-:W-:Y:S01]  /*10f0*/  ISETP.NE.U32.AND P0, PT, RZ, UR22, PT ;  /* 0x00000016ff007c0c */ /* 0x000fe2000bf05070 */
[----:B------:R-:W-:Y:S01]  /*1100*/  ULEA.HI UR6, UR6, UR5, URZ, 0x2 ;  /* 0x0000000506067291 */ /* 0x000fe2000f8f10ff */
[----:B------:R-:W4:Y:S02]  /*1110*/  LDL R171, [R1+0x54] ;  /* 0x0000540001ab7983 */ /* 0x000f240000100800 */
[----:B------:R-:W1:Y:S02]  /*1120*/  LDC.64 R174, c[0x0][0x428] ;  /* 0x00010a00ffae7b82 */ /* 0x000e640000000a00 */
[----:B------:R0:W2:Y:S01]  /*1130*/  LDG.E R135, desc[UR14][R52.64] ;  /* 0x0000000e34877981 */ /* 0x0000a2000c1e1900 */
[----:B------:R-:W-:-:S02]  /*1140*/  MOV R132, UR6 ;  /* 0x0000000600847c02 */ /* 0x000fc40008000f00 */
[----:B------:R-:W-:Y:S01]  /*1150*/  ISETP.NE.AND P2, PT, RZ, UR20, PT ;  /* 0x00000014ff007c0c */ /* 0x000fe2000bf45270 */
[----:B------:R-:W4:Y:S01]  /*1160*/  LDL R169, [R1+0x58] ;  /* 0x0000580001a97983 */ /* 0x000f220000100800 */
[----:B------:R-:W-:-:S03]  /*1170*/  LEA.HI.SX32 R132, R132, R251, 0x1e ;  /* 0x000000fb84847211 */ /* 0x000fc600078ff2ff */
[----:B------:R-:W4:Y:S01]  /*1180*/  LDL R173, [R1+0x64] ;  /* 0x0000640001ad7983 */ /* 0x000f220000100800 */
[----:B0-----:R-:W-:Y:S02]  /*1190*/  MOV R52, UR8 ;  /* 0x0000000800347c02 */ /* 0x001fe40008000f00 */
[----:B------:R-:W-:Y:S01]  /*11a0*/  MOV R53, UR9 ;  /* 0x0000000900357c02 */ /* 0x000fe20008000f00 */
[C---:B------:R-:W-:Y:S01]  /*11b0*/  IMAD.WIDE.U32 R144, R132.reuse, 0x8, R176 ;  /* 0x0000000884907825 */ /* 0x040fe200078e00b0 */
[----:B------:R-:W4:Y:S04]  /*11c0*/  LDL R172, [R1+0x68] ;  /* 0x0000680001ac7983 */ /* 0x000f280000100800 */
[----:B------:R-:W3:Y:S01]  /*11d0*/  LDG.E R0, desc[UR14][R52.64] ;  /* 0x0000000e34007981 */ /* 0x000ee2000c1e1900 */
[----:B-1----:R-:W-:-:S03]  /*11e0*/  IMAD.WIDE.U32 R100, R132, 0x10, R236 ;  /* 0x0000001084647825 */ /* 0x002fc600078e00ec */
[----:B------:R-:W4:Y:S04]  /*11f0*/  LDG.E.64 R144, desc[UR14][R144.64] ;  /* 0x0000000e90907981 */ /* 0x000f28000c1e1b00 */
[----:B------:R-:W4:Y:S01]  /*1200*/  LDG.E.128 R100, desc[UR14][R100.64] ;  /* 0x0000000e64647981 */ /* 0x000f22000c1e1d00 */
[----:B------:R-:W-:Y:S01]  /*1210*/  ISETP.NE.AND.EX P0, PT, RZ, UR23, PT, P0 ;  /* 0x00000017ff007c0c */ /* 0x000fe2000bf05300 */
[C---:B------:R-:W-:Y:S02]  /*1220*/  IMAD.WIDE.U32 R146, R132.reuse, 0x8, R174 ;  /* 0x0000000884927825 */ /* 0x040fe400078e00ae */
[----:B------:R-:W4:Y:S04]  /*1230*/  LDL R183, [R1+0x44] ;  /* 0x0000440001b77983 */ /* 0x000f280000100800 */
[----:B------:R-:W4:Y:S04]  /*1240*/  LDG.E.64 R146, desc[UR14][R146.64] ;  /* 0x0000000e92927981 */ /* 0x000f28000c1e1b00 */
[----:B------:R-:W4:Y:S02]  /*1250*/  LDL R179, [R1+0x40] ;  /* 0x0000400001b37983 */ /* 0x000f240000100800 */
[----:B------:R-:W0:Y:S02]  /*1260*/  @P0 LDC.64 R140, c[0x0][0x438] ;  /* 0x00010e00ff8c0b82 */ /* 0x000e240000000a00 */
[----:B------:R-:W4:Y:S04]  /*1270*/  LDL R182, [R1+0x34] ;  /* 0x0000340001b67983 */ /* 0x000f280000100800 */
[----:B------:R-:W4:Y:S02]  /*1280*/  LDL R238, [R1+0x24] ;  /* 0x0000240001ee7983 */ /* 0x000f240000100800 */
[----:B------:R-:W1:Y:S01]  /*1290*/  @P0 LDC.64 R162, c[0x0][0x438] ;  /* 0x00010e00ffa20b82 */ /* 0x000e620000000a00 */
[----:B------:R-:W-:-:S05]  /*12a0*/  IADD3 R136, PT, PT, R132, 0x300, RZ ;  /* 0x0000030084887810 */ /* 0x000fca0007ffe0ff */
[----:B------:R-:W-:Y:S01]  /*12b0*/  IMAD.WIDE.U32 R156, R136, 0x8, R174 ;  /* 0x00000008889c7825 */ /* 0x000fe200078e00ae */
[----:B--2---:R-:W-:-:S03]  /*12c0*/  FSEL R135, R135, RZ, !P2 ;  /* 0x000000ff87877208 */ /* 0x004fc60005000000 */
[----:B------:R-:W-:Y:S01]  /*12d0*/  IMAD.WIDE.U32 R158, R136, 0x8, R176 ;  /* 0x00000008889e7825 */ /* 0x000fe200078e00b0 */
[----:B------:R-:W-:Y:S01]  /*12e0*/  IADD3 R133, PT, PT, R132, 0x100, RZ ;  /* 0x0000010084857810 */ /* 0x000fe20007ffe0ff */
[----:B------:R-:W2:Y:S01]  /*12f0*/  @P0 LDC.64 R164, c[0x0][0x438] ;  /* 0x00010e00ffa40b82 */ /* 0x000ea20000000a00 */
[----:B------:R-:W-:Y:S01]  /*1300*/  R2UR UR5, R135 ;  /* 0x00000000870572ca */ /* 0x000fe200000e0000 */
[----:B------:R-:W-:Y:S01]  /*1310*/  IMAD.WIDE.U32 R60, R136, 0x10, R236 ;  /* 0x00000010883c7825 */ /* 0x000fe200078e00ec */
[----:B------:R-:W-:Y:S01]  /*1320*/  IADD3 R134, PT, PT, R132, 0x200, RZ ;  /* 0x0000020084867810 */ /* 0x000fe20007ffe0ff */
[----:B------:R-:W2:Y:S02]  /*1330*/  LDG.E.64 R156, desc[UR14][R156.64] ;  /* 0x0000000e9c9c7981 */ /* 0x000ea4000c1e1b00 */
[----:B0-----:R-:W-:Y:S01]  /*1340*/  @P0 IMAD.WIDE.U32 R140, R136, 0x10, R140 ;  /* 0x00000010888c0825 */ /* 0x001fe200078e008c */
[----:B------:R-:W-:Y:S01]  /*1350*/  IADD3 R136, PT, PT, R132, 0x500, RZ ;  /* 0x0000050084887810 */ /* 0x000fe20007ffe0ff */
[----:B------:R-:W0:Y:S01]  /*1360*/  @P0 LDC.64 R142, c[0x0][0x438] ;  /* 0x00010e00ff8e0b82 */ /* 0x000e220000000a00 */
[----:B------:R-:W2:Y:S03]  /*1370*/  LDG.E.64 R158, desc[UR14][R158.64] ;  /* 0x0000000e9e9e7981 */ /* 0x000ea6000c1e1b00 */
[----:B-1----:R-:W-:Y:S01]  /*1380*/  @P0 IMAD.WIDE.U32 R162, R136, 0x10, R162 ;  /* 0x0000001088a20825 */ /* 0x002fe200078e00a2 */
[----:B-----5:R-:W5:Y:S01]  /*1390*/  @P0 LDG.E.128 R68, desc[UR14][R140.64] ;  /* 0x0000000e8c440981 */ /* 0x020f62000c1e1d00 */
[----:B---3--:R-:W-:-:S02]  /*13a0*/  R2UR UR9, R0 ;  /* 0x00000000000972ca */ /* 0x008fc400000e0000 */
[----:B------:R-:W1:Y:S01]  /*13b0*/  @P0 LDC.64 R64, c[0x0][0x438] ;  /* 0x00010e00ff400b82 */ /* 0x000e620000000a00 */
[----:B------:R3:W5:Y:S01]  /*13c0*/  @P0 LDG.E.128 R88, desc[UR14][R162.64] ;  /* 0x0000000ea2580981 */ /* 0x000762000c1e1d00 */
[----:B------:R-:W-:Y:S01]  /*13d0*/  IMAD.WIDE.U32 R150, R133, 0x8, R176 ;  /* 0x0000000885967825 */ /* 0x000fe200078e00b0 */
[----:B----4-:R-:W-:Y:S02]  /*13e0*/  SHF.R.U32.HI R167, RZ, 0x10, R145 ;  /* 0x00000010ffa77819 */ /* 0x010fe40000011691 */
[----:B------:R-:W4:Y:S01]  /*13f0*/  LDG.E.128 R60, desc[UR14][R60.64] ;  /* 0x0000000e3c3c7981 */ /* 0x000f22000c1e1d00 */
[----:B------:R-:W-:Y:S01]  /*1400*/  FADD.FTZ R101, R101, -UR5 ;  /* 0x8000000565657e21 */ /* 0x000fe20008010000 */
[C---:B------:R-:W-:Y:S01]  /*1410*/  IMAD.WIDE.U32 R148, R133.reuse, 0x8, R174 ;  /* 0x0000000885947825 */ /* 0x040fe200078e00ae */
[----:B------:R-:W1:Y:S01]  /*1420*/  @P0 LDC.64 R66, c[0x0][0x438] ;  /* 0x00010e00ff420b82 */ /* 0x000e620000000a00 */
[----:B------:R-:W-:Y:S02]  /*1430*/  MOV R161, R146 ;  /* 0x0000009200a17202 */ /* 0x000fe40000000f00 */
[----:B------:R-:W-:Y:S01]  /*1440*/  IMAD.WIDE.U32 R52, R133, 0x10, R236 ;  /* 0x0000001085347825 */ /* 0x000fe200078e00ec */
[----:B---3--:R-:W-:-:S03]  /*1450*/  MOV R163, R144 ;  /* 0x0000009000a37202 */ /* 0x008fc60000000f00 */
[----:B------:R-:W-:Y:S01]  /*1460*/  FADD.FTZ R0, R100, -UR5 ;  /* 0x8000000564007e21 */ /* 0x000fe20008010000 */
[----:B------:R-:W-:Y:S01]  /*1470*/  SHF.R.U64 R162, R144, 0x10, R145 ;  /* 0x0000001090a27819 */ /* 0x000fe20000001291 */
[----:B------:R-:W3:Y:S01]  /*1480*/  LDG.E.64 R150, desc[UR14][R150.64] ;  /* 0x0000000e96967981 */ /* 0x000ee2000c1e1b00 */
[----:B------:R-:W-:Y:S01]  /*1490*/  SHF.L.U32 R144, R163, 0x10, RZ ;  /* 0x00000010a3907819 */ /* 0x000fe200000006ff */
[----:B------:R-:W-:Y:S01]  /*14a0*/  FMUL.FTZ R163, R101, UR9 ;  /* 0x0000000965a37c20 */ /* 0x000fe20008410000 */
[----:B------:R-:W-:Y:S01]  /*14b0*/  SHF.L.U32 R162, R162, 0x10, RZ ;  /* 0x00000010a2a27819 */ /* 0x000fe200000006ff */
[----:B------:R-:W2:Y:S04]  /*14c0*/  LDG.E.64 R148, desc[UR14][R148.64] ;  /* 0x0000000e94947981 */ /* 0x000ea8000c1e1b00 */
[-C--:B------:R-:W-:Y:S01]  /*14d0*/  FFMA.FTZ R22, R163, R162.reuse, R22 ;  /* 0x000000a2a3167223 */ /* 0x080fe20000010016 */
[----:B------:R-:W-:Y:S01]  /*14e0*/  FADD.FTZ R199, R162, R199 ;  /* 0x000000c7a2c77221 */ /* 0x000fe20000010000 */
[----:B------:R-:W-:Y:S01]  /*14f0*/  FMUL.FTZ R162, R168, R162 ;  /* 0x000000a2a8a27220 */ /* 0x000fe20000410000 */
[----:B------:R-:W-:Y:S01]  /*1500*/  SHF.R.U64 R146, R146, 0x10, R147 ;  /* 0x0000001092927819 */ /* 0x000fe20000001293 */
[----:B------:R-:W4:Y:S03]  /*1510*/  LDL R168, [R1+0x4c] ;  /* 0x00004c0001a87983 */ /* 0x000f260000100800 */
[----:B------:R-:W-:Y:S01]  /*1520*/  SHF.L.U32 R146, R146, 0x10, RZ ;  /* 0x0000001092927819 */ /* 0x000fe200000006ff */
[----:B------:R-:W2:Y:S01]  /*1530*/  LDG.E.128 R52, desc[UR14][R52.64] ;  /* 0x0000000e34347981 */ /* 0x000ea2000c1e1d00 */
[----:B------:R-:W-:-:S02]  /*1540*/  MOV R100, R147 ;  /* 0x0000009300647202 */ /* 0x000fc40000000f00 */
[----:B------:R-:W-:Y:S01]  /*1550*/  SHF.R.U32.HI R166, RZ, 0x10, R147 ;  /* 0x00000010ffa67819 */ /* 0x000fe20000011693 */
[----:B------:R-:W-:Y:S01]  /*1560*/  FFMA.FTZ R162, R170, R146, R162 ;  /* 0x00000092aaa27223 */ /* 0x000fe200000100a2 */
[----:B------:R-:W-:Y:S01]  /*1570*/  MOV R147, R145 ;  /* 0x0000009100937202 */ /* 0x000fe20000000f00 */
[----:B------:R-:W3:Y:S03]  /*1580*/  LDL R170, [R1+0x50] ;  /* 0x0000500001aa7983 */ /* 0x000ee60000100800 */
[----:B------:R-:W-:Y:S02]  /*1590*/  SHF.L.U32 R147, R147, 0x10, RZ ;  /* 0x0000001093937819 */ /* 0x000fe400000006ff */
[----:B------:R-:W-:-:S03]  /*15a0*/  SHF.L.U32 R100, R100, 0x10, RZ ;  /* 0x0000001064647819 */ /* 0x000fc600000006ff */
[----:B------:R-:W-:-:S04]  /*15b0*/  FMUL.FTZ R178, R171, R147 ;  /* 0x00000093abb27220 */ /* 0x000fc80000410000 */
[----:B------:R-:W-:Y:S02]  /*15c0*/  FFMA.FTZ R178, R169, R100, R178 ;  /* 0x00000064a9b27223 */ /* 0x000fe400000100b2 */
[----:B------:R-:W2:Y:S01]  /*15d0*/  LDL R169, [R1+0x48] ;  /* 0x0000480001a97983 */ /* 0x000ea20000100800 */
[----:B------:R-:W-:Y:S01]  /*15e0*/  SHF.L.U32 R167, R167, 0x10, RZ ;  /* 0x00000010a7a77819 */ /* 0x000fe200000006ff */
[----:B------:R-:W-:Y:S01]  /*15f0*/  FMUL.FTZ R0, R0, UR9 ;  /* 0x0000000900007c20 */ /* 0x000fe20008410000 */
[----:B------:R-:W-:Y:S01]  /*1600*/  FADD.FTZ R187, R103, -UR5 ;  /* 0x8000000567bb7e21 */ /* 0x000fe20008010000 */
[----:B------:R-:W-:Y:S01]  /*1610*/  SHF.L.U32 R161, R161, 0x10, RZ ;  /* 0x00000010a1a17819 */ /* 0x000fe200000006ff */
[----:B------:R-:W-:Y:S01]  /*1620*/  FADD.FTZ R200, R144, R200 ;  /* 0x000000c890c87221 */ /* 0x000fe20000010000 */
[-C--:B------:R-:W-:Y:S01]  /*1630*/  FFMA.FTZ R23, R0, R144.reuse, R23 ;  /* 0x0000009000177223 */ /* 0x080fe20000010017 */
[----:B----4-:R-:W-:Y:S02]  /*1640*/  FMUL.FTZ R188, R168, R167 ;  /* 0x000000a7a8bc7220 */ /* 0x010fe40000410000 */
[----:B------:R-:W4:Y:S01]  /*1650*/  LDL R168, [R1+0x3c] ;  /* 0x00003c0001a87983 */ /* 0x000f220000100800 */
[----:B------:R-:W-:Y:S01]  /*1660*/  FMUL.FTZ R144, R173, R144 ;  /* 0x00000090ad907220 */ /* 0x000fe20000410000 */
[----:B------:R-:W-:Y:S01]  /*1670*/  SHF.L.U32 R166, R166, 0x10, RZ ;  /* 0x00000010a6a67819 */ /* 0x000fe200000006ff */
[----:B------:R-:W-:Y:S01]  /*1680*/  FMUL.FTZ R187, R187, UR9 ;  /* 0x00000009bbbb7c20 */ /* 0x000fe20008410000 */
[-C--:B------:R-:W-:Y:S01]  /*1690*/  FFMA.FTZ R131, R0, R161.reuse, R131 ;  /* 0x000000a100837223 */ /* 0x080fe20000010083 */
[----:B------:R-:W-:Y:S01]  /*16a0*/  FADD.FTZ R51, R161, R51 ;  /* 0x00000033a1337221 */ /* 0x000fe20000010000 */
[----:B------:R-:W-:Y:S01]  /*16b0*/  FFMA.FTZ R161, R172, R161, R144 ;  /* 0x000000a1aca17223 */ /* 0x000fe20000010090 */
[CC--:B------:R-:W-:Y:S01]  /*16c0*/  FFMA.FTZ R128, R187.reuse, R166.reuse, R128 ;  /* 0x000000a6bb807223 */ /* 0x0c0fe20000010080 */
[----:B------:R-:W-:Y:S01]  /*16d0*/  FADD.FTZ R48, R166, R48 ;  /* 0x00000030a6307221 */ /* 0x000fe20000010000 */
[----:B---3--:R-:W-:Y:S01]  /*16e0*/  FFMA.FTZ R188, R170, R166, R188 ;  /* 0x000000a6aabc7223 */ /* 0x008fe200000100bc */
[----:B------:R-:W3:Y:S01]  /*16f0*/  @P0 LDC.64 R144, c[0x0][0x438] ;  /* 0x00010e00ff900b82 */ /* 0x000ee20000000a00 */
[----:B------:R-:W-:Y:S01]  /*1700*/  FFMA.FTZ R20, R187, R167, R20 ;  /* 0x000000a7bb147223 */ /* 0x000fe20000010014 */
[----:B------:R-:W-:Y:S01]  /*1710*/  FADD.FTZ R197, R167, R197 ;  /* 0x000000c5a7c57221 */ /* 0x000fe20000010000 */
[----:B------:R-:W-:Y:S01]  /*1720*/  MOV R166, R150 ;  /* 0x0000009600a67202 */ /* 0x000fe20000000f00 */
[----:B--2---:R-:W-:Y:S01]  /*1730*/  FADD.FTZ R52, R52, -UR5 ;  /* 0x8000000534347e21 */ /* 0x004fe20008010000 */
[----:B------:R-:W-:-:S02]  /*1740*/  MOV R167, R148 ;  /* 0x0000009400a77202 */ /* 0x000fc40000000f00 */
[--C-:B------:R-:W-:Y:S02]  /*1750*/  SHF.R.U64 R148, R148, 0x10, R149.reuse ;  /* 0x0000001094947819 */ /* 0x100fe40000001295 */
[----:B------:R-:W-:Y:S02]  /*1760*/  MOV R170, R149 ;  /* 0x0000009500aa7202 */ /* 0x000fe40000000f00 */
[----:B------:R-:W-:Y:S02]  /*1770*/  SHF.R.U32.HI R171, RZ, 0x10, R149 ;  /* 0x00000010ffab7819 */ /* 0x000fe40000011695 */
[----:B------:R-:W-:Y:S02]  /*1780*/  SHF.R.U64 R149, R150, 0x10, R151 ;  /* 0x0000001096957819 */ /* 0x000fe40000001297 */
[----:B------:R-:W-:Y:S01]  /*1790*/  SHF.L.U32 R150, R166, 0x10, RZ ;  /* 0x00000010a6967819 */ /* 0x000fe200000006ff */
[----:B------:R-:W-:Y:S01]  /*17a0*/  FMUL.FTZ R166, R52, UR9 ;  /* 0x0000000934a67c20 */ /* 0x000fe20008410000 */
[----:B------:R-:W-:Y:S01]  /*17b0*/  SHF.L.U32 R167, R167, 0x10, RZ ;  /* 0x00000010a7a77819 */ /* 0x000fe200000006ff */
[----:B------:R-:W-:-:S02]  /*17c0*/  VIADD R135, R132, 0x400 ;  /* 0x0000040084877836 */ /* 0x000fc40000000000 */
[----:B------:R-:W-:Y:S01]  /*17d0*/  FADD.FTZ R53, R53, -UR5 ;  /* 0x8000000535357e21 */ /* 0x000fe20008010000 */
[----:B------:R-:W-:Y:S01]  /*17e0*/  FFMA.FTZ R19, R166, R150, R19 ;  /* 0x00000096a6137223 */ /* 0x000fe20000010013 */
[----:B------:R-:W-:Y:S01]  /*17f0*/  FADD.FTZ R196, R150, R196 ;  /* 0x000000c496c47221 */ /* 0x000fe20000010000 */
[----:B------:R-:W-:-:S04]  /*1800*/  IMAD.WIDE.U32 R152, R134, 0x8, R174 ;  /* 0x0000000886987825 */ /* 0x000fc800078e00ae */
[----:B------:R-:W-:Y:S01]  /*1810*/  FMUL.FTZ R150, R183, R150 ;  /* 0x00000096b7967220 */ /* 0x000fe20000410000 */
[----:B------:R-:W-:Y:S01]  /*1820*/  FFMA.FTZ R127, R166, R167, R127 ;  /* 0x000000a7a67f7223 */ /* 0x000fe2000001007f */
[----:B------:R-:W-:-:S04]  /*1830*/  IMAD.WIDE.U32 R154, R134, 0x8, R176 ;  /* 0x00000008869a7825 */ /* 0x000fc800078e00b0 */
[----:B------:R-:W-:Y:S01]  /*1840*/  FADD.FTZ R47, R167, R47 ;  /* 0x0000002fa72f7221 */ /* 0x000fe20000010000 */
[----:B------:R-:W-:Y:S01]  /*1850*/  FFMA.FTZ R167, R169, R167, R150 ;  /* 0x000000a7a9a77223 */ /* 0x000fe20000010096 */
[----:B------:R-:W2:Y:S01]  /*1860*/  LDL R183, [R1+0x38] ;  /* 0x0000380001b77983 */ /* 0x000ea20000100800 */
[----:B------:R-:W-:-:S04]  /*1870*/  IMAD.WIDE.U32 R56, R134, 0x10, R236 ;  /* 0x0000001086387825 */ /* 0x000fc800078e00ec */
[----:B------:R-:W-:Y:S01]  /*1880*/  FMUL.FTZ R169, R53, UR9 ;  /* 0x0000000935a97c20 */ /* 0x000fe20008410000 */
[----:B------:R-:W2:Y:S01]  /*1890*/  LDG.E.64 R152, desc[UR14][R152.64] ;  /* 0x0000000e98987981 */ /* 0x000ea2000c1e1b00 */
[----:B------:R-:W-:-:S03]  /*18a0*/  @P0 IMAD.WIDE.U32 R164, R135, 0x10, R164 ;  /* 0x0000001087a40825 */ /* 0x000fc600078e00a4 */
[----:B------:R-:W2:Y:S01]  /*18b0*/  LDL R53, [R1+0x2c] ;  /* 0x00002c0001357983 */ /* 0x000ea20000100800 */
[----:B------:R-:W-:-:S03]  /*18c0*/  SHF.L.U32 R149, R149, 0x10, RZ ;  /* 0x0000001095957819 */ /* 0x000fc600000006ff */
[----:B------:R-:W2:Y:S04]  /*18d0*/  LDG.E.64 R154, desc[UR14][R154.64] ;  /* 0x0000000e9a9a7981 */ /* 0x000ea8000c1e1b00 */
[----:B------:R-:W2:Y:S04]  /*18e0*/  LDG.E.128 R56, desc[UR14][R56.64] ;  /* 0x0000000e38387981 */ /* 0x000ea8000c1e1d00 */
[----:B------:R0:W5:Y:S04]  /*18f0*/  @P0 LDG.E.128 R84, desc[UR14][R164.64] ;  /* 0x0000000ea4540981 */ /* 0x000168000c1e1d00 */
[----:B------:R-:W2:Y:S01]  /*1900*/  LDL R52, [R1+0x30] ;  /* 0x0000300001347983 */ /* 0x000ea20000100800 */
[----:B------:R-:W-:-:S02]  /*1910*/  SHF.L.U32 R148, R148, 0x10, RZ ;  /* 0x0000001094947819 */ /* 0x000fc400000006ff */
[----:B0-----:R-:W-:-:S05]  /*1920*/  IADD3 R164, PT, PT, R132, 0x600, RZ ;  /* 0x0000060084a47810 */ /* 0x001fca0007ffe0ff */
[----:B---3--:R-:W-:-:S04]  /*1930*/  @P0 IMAD.WIDE.U32 R144, R164, 0x10, R144 ;  /* 0x00000010a4900825 */ /* 0x008fc800078e0090 */
[----:B------:R-:W-:Y:S01]  /*1940*/  FFMA.FTZ R18, R169, R149, R18 ;  /* 0x00000095a9127223 */ /* 0x000fe20000010012 */
[----:B------:R-:W-:Y:S01]  /*1950*/  FADD.FTZ R195, R149, R195 ;  /* 0x000000c395c37221 */ /* 0x000fe20000010000 */
[----:B------:R-:W-:Y:S01]  /*1960*/  FFMA.FTZ R126, R169, R148, R126 ;  /* 0x00000094a97e7223 */ /* 0x000fe2000001007e */
[----:B------:R-:W-:Y:S01]  /*1970*/  FADD.FTZ R46, R148, R46 ;  /* 0x0000002e942e7221 */ /* 0x000fe20000010000 */
[----:B------:R0:W5:Y:S01]  /*1980*/  @P0 LDG.E.128 R92, desc[UR14][R144.64] ;  /* 0x0000000e905c0981 */ /* 0x000162000c1e1d00 */
[----:B------:R-:W-:-:S04]  /*1990*/  IMAD.WIDE.U32 R140, R135, 0x8, R174 ;  /* 0x00000008878c7825 */ /* 0x000fc800078e00ae */
[----:B------:R-:W-:Y:S01]  /*19a0*/  FADD.FTZ R102, R102, -UR5 ;  /* 0x8000000566667e21 */ /* 0x000fe20008010000 */
[----:B0-----:R-:W-:-:S04]  /*19b0*/  IMAD.WIDE.U32 R144, R136, 0x8, R174 ;  /* 0x0000000888907825 */ /* 0x001fc800078e00ae */
[----:B------:R-:W-:Y:S01]  /*19c0*/  FMUL.FTZ R165, R102, UR9 ;  /* 0x0000000966a57c20 */ /* 0x000fe20008410000 */
[----:B------:R-:W-:-:S04]  /*19d0*/  @P0 IMAD.WIDE.U32 R142, R132, 0x10, R142 ;  /* 0x00000010848e0825 */ /* 0x000fc800078e008e */
[----:B------:R-:W-:Y:S01]  /*19e0*/  FFMA.FTZ R130, R163, R146, R130 ;  /* 0x00000092a3827223 */ /* 0x000fe20000010082 */
[----:B------:R-:W-:Y:S01]  /*19f0*/  FADD.FTZ R50, R146, R50 ;  /* 0x0000003292327221 */ /* 0x000fe20000010000 */
[----:B------:R-:W-:Y:S01]  /*1a00*/  FFMA.FTZ R21, R165, R147, R21 ;  /* 0x00000093a5157223 */ /* 0x000fe20000010015 */
[----:B------:R-:W-:Y:S01]  /*1a10*/  FADD.FTZ R198, R147, R198 ;  /* 0x000000c693c67221 */ /* 0x000fe20000010000 */
[----:B------:R0:W5:Y:S01]  /*1a20*/  @P0 LDG.E.128 R72, desc[UR14][R142.64] ;  /* 0x0000000e8e480981 */ /* 0x000162000c1e1d00 */
[----:B------:R-:W-:Y:S01]  /*1a30*/  MOV R173, R151 ;  /* 0x0000009700ad7202 */ /* 0x000fe20000000f00 */
[----:B------:R-:W-:Y:S01]  /*1a40*/  IMAD.WIDE.U32 R146, R136, 0x8, R176 ;  /* 0x0000000888927825 */ /* 0x000fe200078e00b0 */
[----:B------:R-:W-:-:S03]  /*1a50*/  SHF.R.U32.HI R172, RZ, 0x10, R151 ;  /* 0x00000010ffac7819 */ /* 0x000fc60000011697 */
[----:B------:R-:W-:Y:S01]  /*1a60*/  FADD.FTZ R54, R54, -UR5 ;  /* 0x8000000536367e21 */ /* 0x000fe20008010000 */
[----:B------:R-:W-:Y:S01]  /*1a70*/  SHF.L.U32 R170, R170, 0x10, RZ ;  /* 0x00000010aaaa7819 */ /* 0x000fe200000006ff */
[----:B------:R-:W-:Y:S01]  /*1a80*/  IMAD.WIDE.U32 R150, R164, 0x8, R176 ;  /* 0x00000008a4967825 */ /* 0x000fe200078e00b0 */
[----:B------:R-:W-:-:S03]  /*1a90*/  SHF.L.U32 R171, R171, 0x10, RZ ;  /* 0x00000010abab7819 */ /* 0x000fc600000006ff */
[----:B------:R-:W-:Y:S01]  /*1aa0*/  FADD.FTZ R55, R55, -UR5 ;  /* 0x8000000537377e21 */ /* 0x000fe20008010000 */
[----:B------:R-:W3:Y:S01]  /*1ab0*/  LDG.E.64 R140, desc[UR14][R140.64] ;  /* 0x0000000e8c8c7981 */ /* 0x000ee2000c1e1b00 */
[----:B0-----:R-:W-:-:S03]  /*1ac0*/  IMAD.WIDE.U32 R142, R135, 0x8, R176 ;  /* 0x00000008878e7825 */ /* 0x001fc600078e00b0 */
[----:B------:R-:W3:Y:S04]  /*1ad0*/  LDL R177, [R1+0x1c] ;  /* 0x00001c0001b17983 */ /* 0x000ee80000100800 */
[----:B------:R-:W3:Y:S01]  /*1ae0*/  LDL R176, [R1+0x20] ;  /* 0x0000200001b07983 */ /* 0x000ee20000100800 */
[----:B----4-:R-:W-:Y:S01]  /*1af0*/  FMUL.FTZ R168, R168, R149 ;  /* 0x00000095a8a87220 */ /* 0x010fe20000410000 */
[----:B------:R-:W-:Y:S01]  /*1b00*/  IMAD.U32 R173, R173, 0x10000, RZ ;  /* 0x00010000adad7824 */ /* 0x000fe200078e00ff */
[----:B------:R-:W-:Y:S01]  /*1b10*/  SHF.L.U32 R172, R172, 0x10, RZ ;  /* 0x00000010acac7819 */ /* 0x000fe200000006ff */
[----:B------:R-:W-:Y:S01]  /*1b20*/  FADD.FTZ R45, R170, R45 ;  /* 0x0000002daa2d7221 */ /* 0x000fe20000010000 */
[----:B------:R-:W-:Y:S01]  /*1b30*/  FFMA.FTZ R168, R179, R148, R168 ;  /* 0x00000094b3a87223 */ /* 0x000fe200000100a8 */
[----:B------:R-:W-:Y:S01]  /*1b40*/  IMAD.WIDE.U32 R148, R164, 0x8, R174 ;  /* 0x00000008a4947825 */ /* 0x000fe200078e00ae */
[----:B------:R-:W4:Y:S04]  /*1b50*/  LDG.E.64 R142, desc[UR14][R142.64] ;  /* 0x0000000e8e8e7981 */ /* 0x000f28000c1e1b00 */
[----:B------:R-:W4:Y:S04]  /*1b60*/  LDL R174, [R1+0x28] ;  /* 0x0000280001ae7983 */ /* 0x000f280000100800 */
[----:B------:R-:W4:Y:S01]  /*1b70*/  LDL R175, [R1+0x14] ;  /* 0x0000140001af7983 */ /* 0x000f220000100800 */
[----:B------:R-:W-:Y:S01]  /*1b80*/  FMUL.FTZ R179, R54, UR9 ;  /* 0x0000000936b37c20 */ /* 0x000fe20008410000 */
[----:B------:R-:W-:Y:S01]  /*1b90*/  FMUL.FTZ R182, R182, R173 ;  /* 0x000000adb6b67220 */ /* 0x000fe20000410000 */
[----:B------:R-:W-:Y:S01]  /*1ba0*/  FADD.FTZ R194, R173, R194 ;  /* 0x000000c2adc27221 */ /* 0x000fe20000010000 */
[----:B--2---:R-:W-:Y:S01]  /*1bb0*/  FADD.FTZ R56, R56, -UR5 ;  /* 0x8000000538387e21 */ /* 0x004fe20008010000 */
[-C--:B------:R-:W-:Y:S01]  /*1bc0*/  FFMA.FTZ R125, R179, R170.reuse, R125 ;  /* 0x000000aab37d7223 */ /* 0x080fe2000001007d */
[----:B------:R-:W-:Y:S01]  /*1bd0*/  FFMA.FTZ R182, R183, R170, R182 ;  /* 0x000000aab7b67223 */ /* 0x000fe200000100b6 */
[----:B------:R-:W-:Y:S01]  /*1be0*/  FMUL.FTZ R184, R53, R172 ;  /* 0x000000ac35b87220 */ /* 0x000fe20000410000 */
[----:B------:R-:W-:Y:S01]  /*1bf0*/  MOV R170, R152 ;  /* 0x0000009800aa7202 */ /* 0x000fe20000000f00 */
[----:B------:R-:W-:Y:S01]  /*1c00*/  FADD.FTZ R57, R57, -UR5 ;  /* 0x8000000539397e21 */ /* 0x000fe20008010000 */
[----:B------:R-:W-:Y:S01]  /*1c10*/  SHF.R.U64 R54, R152, 0x10, R153 ;  /* 0x0000001098367819 */ /* 0x000fe20000001299 */
[----:B------:R-:W-:Y:S01]  /*1c20*/  FADD.FTZ R193, R172, R193 ;  /* 0x000000c1acc17221 */ /* 0x000fe20000010000 */
[----:B------:R-:W-:Y:S01]  /*1c30*/  MOV R152, R154 ;  /* 0x0000009a00987202 */ /* 0x000fe20000000f00 */
[----:B------:R-:W-:Y:S01]  /*1c40*/  FFMA.FTZ R184, R52, R171, R184 ;  /* 0x000000ab34b87223 */ /* 0x000fe200000100b8 */
[----:B------:R-:W-:Y:S01]  /*1c50*/  MOV R52, R153 ;  /* 0x0000009900347202 */ /* 0x000fe20000000f00 */
[----:B-1----:R-:W-:Y:S01]  /*1c60*/  @P0 IMAD.WIDE.U32 R64, R133, 0x10, R64 ;  /* 0x0000001085400825 */ /* 0x002fe200078e0040 */
[----:B------:R-:W-:-:S03]  /*1c70*/  SHF.R.U32.HI R53, RZ, 0x10, R153 ;  /* 0x00000010ff357819 */ /* 0x000fc60000011699 */
[----:B------:R-:W-:Y:S01]  /*1c80*/  FMUL.FTZ R153, R56, UR9 ;  /* 0x0000000938997c20 */ /* 0x000fe20008410000 */
[----:B------:R-:W-:Y:S01]  /*1c90*/  SHF.L.U32 R152, R152, 0x10, RZ ;  /* 0x0000001098987819 */ /* 0x000fe200000006ff */
[----:B------:R-:W-:Y:S01]  /*1ca0*/  FFMA.FTZ R17, R179, R173, R17 ;  /* 0x000000adb3117223 */ /* 0x000fe20000010011 */
[----:B------:R-:W-:Y:S01]  /*1cb0*/  SHF.L.U32 R170, R170, 0x10, RZ ;  /* 0x00000010aaaa7819 */ /* 0x000fe200000006ff */
[----:B------:R-:W2:Y:S02]  /*1cc0*/  LDL R173, [R1+0x18] ;  /* 0x0000180001ad7983 */ /* 0x000ea40000100800 */
[-C--:B------:R-:W-:Y:S01]  /*1cd0*/  FFMA.FTZ R15, R153, R152.reuse, R15 ;  /* 0x00000098990f7223 */ /* 0x080fe2000001000f */
[----:B------:R-:W-:Y:S01]  /*1ce0*/  FADD.FTZ R192, R152, R192 ;  /* 0x000000c098c07221 */ /* 0x000fe20000010000 */
[----:B------:R-:W-:Y:S01]  /*1cf0*/  FMUL.FTZ R152, R238, R152 ;  /* 0x00000098ee987220 */ /* 0x000fe20000410000 */
[----:B------:R-:W2:Y:S01]  /*1d00*/  LDL R56, [R1+0x10] ;  /* 0x0000100001387983 */ /* 0x000ea20000100800 */
[----:B------:R-:W-:Y:S01]  /*1d10*/  FMUL.FTZ R183, R55, UR9 ;  /* 0x0000000937b77c20 */ /* 0x000fe20008410000 */
[----:B------:R-:W-:-:S02]  /*1d20*/  SHF.R.U64 R154, R154, 0x10, R155 ;  /* 0x000000109a9a7819 */ /* 0x000fc4000000129b */
[----:B------:R-:W-:Y:S01]  /*1d30*/  MOV R55, R155 ;  /* 0x0000009b00377202 */ /* 0x000fe20000000f00 */
[----:B------:R-:W-:Y:S01]  /*1d40*/  FFMA.FTZ R16, R183, R172, R16 ;  /* 0x000000acb7107223 */ /* 0x000fe20000010010 */
[----:B------:R-:W-:Y:S01]  /*1d50*/  SHF.R.U32.HI R172, RZ, 0x10, R155 ;  /* 0x00000010ffac7819 */ /* 0x000fe2000001169b */
[----:B------:R-:W-:Y:S01]  /*1d60*/  FMUL.FTZ R155, R57, UR9 ;  /* 0x00000009399b7c20 */ /* 0x000fe20008410000 */
[----:B------:R-:W-:Y:S01]  /*1d70*/  SHF.L.U32 R154, R154, 0x10, RZ ;  /* 0x000000109a9a7819 */ /* 0x000fe200000006ff */
[----:B------:R0:W5:Y:S04]  /*1d80*/  @P0 LDG.E.128 R76, desc[UR14][R64.64] ;  /* 0x0000000e404c0981 */ /* 0x000168000c1e1d00 */
[----:B------:R-:W-:Y:S01]  /*1d90*/  FFMA.FTZ R14, R155, R154, R14 ;  /* 0x0000009a9b0e7223 */ /* 0x000fe2000001000e */
[----:B------:R-:W-:Y:S01]  /*1da0*/  FADD.FTZ R191, R154, R191 ;  /* 0x000000bf9abf7221 */ /* 0x000fe20000010000 */
[----:B------:R-:W-:Y:S01]  /*1db0*/  SHF.L.U32 R55, R55, 0x10, RZ ;  /* 0x0000001037377819 */ /* 0x000fe200000006ff */
[----:B------:R-:W-:Y:S01]  /*1dc0*/  @P0 IMAD.WIDE.U32 R66, R134, 0x10, R66 ;  /* 0x0000001086420825 */ /* 0x000fe200078e0042 */
[----:B------:R-:W-:-:S03]  /*1dd0*/  SHF.L.U32 R54, R54, 0x10, RZ ;  /* 0x0000001036367819 */ /* 0x000fc600000006ff */
[----:B------:R-:W-:Y:S01]  /*1de0*/  FFMA.FTZ R123, R153, R170, R123 ;  /* 0x000000aa997b7223 */ /* 0x000fe2000001007b */
[----:B------:R-:W-:Y:S01]  /*1df0*/  FADD.FTZ R43, R170, R43 ;  /* 0x0000002baa2b7221 */ /* 0x000fe20000010000 */
[----:B0-----:R-:W-:Y:S01]  /*1e00*/  IMAD.WIDE.U32 R64, R135, 0x10, R236 ;  /* 0x0000001087407825 */ /* 0x001fe200078e00ec */
[----:B------:R0:W5:Y:S03]  /*1e10*/  @P0 LDG.E.128 R80, desc[UR14][R66.64] ;  /* 0x0000000e42500981 */ /* 0x000166000c1e1d00 */
[----:B------:R-:W-:Y:S01]  /*1e20*/  FFMA.FTZ R129, R165, R100, R129 ;  /* 0x00000064a5817223 */ /* 0x000fe20000010081 */
[----:B------:R-:W-:Y:S01]  /*1e30*/  FADD.FTZ R49, R100, R49 ;  /* 0x0000003164317221 */ /* 0x000fe20000010000 */
[----:B------:R-:W2:Y:S04]  /*1e40*/  LDG.E.64 R144, desc[UR14][R144.64] ;  /* 0x0000000e90907981 */ /* 0x000ea8000c1e1b00 */
[----:B------:R-:W2:Y:S04]  /*1e50*/  LDG.E.64 R146, desc[UR14][R146.64] ;  /* 0x0000000e92927981 */ /* 0x000ea8000c1e1b00 */
[----:B------:R-:W2:Y:S01]  /*1e60*/  LDG.E.128 R64, desc[UR14][R64.64] ;  /* 0x0000000e40407981 */ /* 0x000ea2000c1e1d00 */
[----:B---3--:R-:W-:-:S03]  /*1e70*/  FMUL.FTZ R154, R177, R154 ;  /* 0x0000009ab19a7220 */ /* 0x008fc60000410000 */
[----:B------:R-:W3:Y:S01]  /*1e80*/  LDL R177, [R1+0x4] ;  /* 0x0000040001b17983 */ /* 0x000ee20000100800 */
[----:B------:R-:W-:-:S03]  /*1e90*/  FFMA.FTZ R154, R176, R54, R154 ;  /* 0x00000036b09a7223 */ /* 0x000fc6000001009a */
[----:B------:R-:W3:Y:S01]  /*1ea0*/  LDL R176, [R1+0x8] ;  /* 0x0000080001b07983 */ /* 0x000ee20000100800 */
[----:B------:R-:W-:-:S03]  /*1eb0*/  IMAD.WIDE.U32 R100, R136, 0x10, R236 ;  /* 0x0000001088647825 */ /* 0x000fc600078e00ec */
[----:B------:R-:W3:Y:S04]  /*1ec0*/  LDG.E.64 R148, desc[UR14][R148.64] ;  /* 0x0000000e94947981 */ /* 0x000ee8000c1e1b00 */
[----:B------:R-:W3:Y:S01]  /*1ed0*/  LDG.E.128 R100, desc[UR14][R100.64] ;  /* 0x0000000e64647981 */ /* 0x000ee2000c1e1d00 */
[----:B------:R-:W-:Y:S01]  /*1ee0*/  FADD.FTZ R59, R59, -UR5 ;  /* 0x800000053b3b7e21 */ /* 0x000fe20008010000 */
[----:B------:R-:W-:Y:S02]  /*1ef0*/  FADD.FTZ R58, R58, -UR5 ;  /* 0x800000053a3a7e21 */ /* 0x000fe40008010000 */
[----:B------:R-:W3:Y:S01]  /*1f00*/  LDG.E.64 R150, desc[UR14][R150.64] ;  /* 0x0000000e96967981 */ /* 0x000ee2000c1e1b00 */
[----:B----4-:R-:W-:-:S03]  /*1f10*/  FFMA.FTZ R152, R174, R170, R152 ;  /* 0x000000aaae987223 */ /* 0x010fc60000010098 */
[----:B------:R-:W4:Y:S01]  /*1f20*/  LDL R174, [R1+0xc] ;  /* 0x00000c0001ae7983 */ /* 0x000f220000100800 */
[----:B------:R-:W-:-:S03]  /*1f30*/  FMUL.FTZ R170, R175, R55 ;  /* 0x00000037afaa7220 */ /* 0x000fc60000410000 */
[----:B------:R-:W4:Y:S01]  /*1f40*/  LDL R175, [R1] ;  /* 0x0000000001af7983 */ /* 0x000f220000100800 */
[----:B------:R-:W-:Y:S02]  /*1f50*/  SHF.L.U32 R52, R52, 0x10, RZ ;  /* 0x0000001034347819 */ /* 0x000fe400000006ff */
[----:B------:R-:W-:Y:S01]  /*1f60*/  SHF.L.U32 R172, R172, 0x10, RZ ;  /* 0x00000010acac7819 */ /* 0x000fe200000006ff */
[----:B------:R-:W-:Y:S01]  /*1f70*/  FFMA.FTZ R124, R183, R171, R124 ;  /* 0x000000abb77c7223 */ /* 0x000fe2000001007c */
[----:B------:R-:W-:Y:S01]  /*1f80*/  FADD.FTZ R44, R171, R44 ;  /* 0x0000002cab2c7221 */ /* 0x000fe20000010000 */
[----:B------:R-:W-:Y:S01]  /*1f90*/  SHF.L.U32 R53, R53, 0x10, RZ ;  /* 0x0000001035357819 */ /* 0x000fe200000006ff */
[----:B------:R-:W-:Y:S01]  /*1fa0*/  FMUL.FTZ R171, R58, UR9 ;  /* 0x000000093aab7c20 */ /* 0x000fe20008410000 */
[----:B------:R-:W-:Y:S01]  /*1fb0*/  FADD.FTZ R189, R172, R189 ;  /* 0x000000bdacbd7221 */ /* 0x000fe20000010000 */
[----:B------:R-:W-:Y:S02]  /*1fc0*/  FADD.FTZ R41, R52, R41 ;  /* 0x0000002934297221 */ /* 0x000fe40000010000 */
[----:B------:R-:W-:Y:S01]  /*1fd0*/  FFMA.FTZ R121, R171, R52, R121 ;  /* 0x00000034ab797223 */ /* 0x000fe20000010079 */
[----:B------:R-:W-:Y:S01]  /*1fe0*/  FADD.FTZ R40, R53, R40 ;  /* 0x0000002835287221 */ /* 0x000fe20000010000 */
[----:B------:R-:W-:Y:S01]  /*1ff0*/  FFMA.FTZ R122, R155, R54, R122 ;  /* 0x000000369b7a7223 */ /* 0x000fe2000001007a */
[----:B------:R-:W-:Y:S01]  /*2000*/  FADD.FTZ R42, R54, R42 ;  /* 0x0000002a362a7221 */ /* 0x000fe20000010000 */
[----:B------:R-:W-:Y:S01]  /*2010*/  FFMA.FTZ R13, R171, R55, R13 ;  /* 0x00000037ab0d7223 */ /* 0x000fe2000001000d */
[----:B------:R-:W-:Y:S01]  /*2020*/  FADD.FTZ R190, R55, R190 ;  /* 0x000000be37be7221 */ /* 0x000fe20000010000 */
[----:B--2---:R-:W-:Y:S01]  /*2030*/  FFMA.FTZ R170, R173, R52, R170 ;  /* 0x00000034adaa7223 */ /* 0x004fe200000100aa */
[----:B------:R-:W-:-:S04]  /*2040*/  FMUL.FTZ R173, R59, UR9 ;  /* 0x000000093bad7c20 */ /* 0x000fc80008410000 */
[C---:B------:R-:W-:Y:S01]  /*2050*/  FFMA.FTZ R12, R173.reuse, R172, R12 ;  /* 0x000000acad0c7223 */ /* 0x040fe2000001000c */
[----:B------:R-:W-:Y:S01]  /*2060*/  FFMA.FTZ R120, R173, R53, R120 ;  /* 0x00000035ad787223 */ /* 0x000fe20000010078 */
[--C-:B------:R-:W-:Y:S01]  /*2070*/  SHF.R.U64 R58, R156, 0x10, R157.reuse ;  /* 0x000000109c3a7819 */ /* 0x100fe2000000129d */
[----:B------:R-:W-:Y:S01]  /*2080*/  FADD.FTZ R60, R60, -UR5 ;  /* 0x800000053c3c7e21 */ /* 0x000fe20008010000 */
[----:B------:R-:W-:Y:S01]  /*2090*/  SHF.R.U32.HI R57, RZ, 0x10, R157 ;  /* 0x00000010ff397819 */ /* 0x000fe2000001169d */
[----:B------:R-:W-:Y:S01]  /*20a0*/  FADD.FTZ R61, R61, -UR5 ;  /* 0x800000053d3d7e21 */ /* 0x000fe20008010000 */
[----:B------:R-:W-:Y:S01]  /*20b0*/  MOV R59, R159 ;  /* 0x0000009f003b7202 */ /* 0x000fe20000000f00 */
[----:B------:R-:W-:-:S03]  /*20c0*/  FADD.FTZ R62, R62, -UR5 ;  /* 0x800000053e3e7e21 */ /* 0x000fc60008010000 */
[----:B------:R-:W-:Y:S01]  /*20d0*/  SHF.L.U32 R59, R59, 0x10, RZ ;  /* 0x000000103b3b7819 */ /* 0x000fe200000006ff */
[----:B------:R-:W-:Y:S01]  /*20e0*/  FADD.FTZ R63, R63, -UR5 ;  /* 0x800000053f3f7e21 */ /* 0x000fe20008010000 */
[----:B------:R-:W-:Y:S01]  /*20f0*/  SHF.L.U32 R57, R57, 0x10, RZ ;  /* 0x0000001039397819 */ /* 0x000fe200000006ff */
[----:B------:R-:W-:Y:S02]  /*2100*/  IMAD.U32 R58, R58, 0x10000, RZ ;  /* 0x000100003a3a7824 */ /* 0x000fe400078e00ff */
[----:B------:R-:W-:Y:S02]  /*2110*/  FADD.FTZ R202, R59, R202 ;  /* 0x000000ca3bca7221 */ /* 0x000fe40000010000 */
[----:B------:R-:W-:Y:S01]  /*2120*/  FADD.FTZ R38, R58, R38 ;  /* 0x000000263a267221 */ /* 0x000fe20000010000 */
[----:B------:R-:W-:Y:S01]  /*2130*/  FADD.FTZ R36, R57, R36 ;  /* 0x0000002439247221 */ /* 0x000fe20000010000 */
[----:B------:R-:W-:Y:S01]  /*2140*/  FADD.FTZ R65, R65, -UR5 ;  /* 0x8000000541417e21 */ /* 0x000fe20008010000 */
[----:B0-----:R-:W-:Y:S01]  /*2150*/  FADD.FTZ R67, R67, -UR5 ;  /* 0x8000000543437e21 */ /* 0x001fe20008010000 */
[----:B------:R-:W-:Y:S01]  /*2160*/  FADD.FTZ R64, R64, -UR5 ;  /* 0x8000000540407e21 */ /* 0x000fe20008010000 */
[----:B------:R-:W-:Y:S01]  /*2170*/  FADD.FTZ R66, R66, -UR5 ;  /* 0x8000000542427e21 */ /* 0x000fe20008010000 */
[----:B------:R-:W-:Y:S01]  /*2180*/  FMUL.FTZ R65, R65, UR9 ;  /* 0x0000000941417c20 */ /* 0x000fe20008410000 */
[----:B------:R-:W-:Y:S01]  /*2190*/  FMUL.FTZ R67, R67, UR9 ;  /* 0x0000000943437c20 */ /* 0x000fe20008410000 */
[----:B------:R-:W-:Y:S01]  /*21a0*/  FMUL.FTZ R64, R64, UR9 ;  /* 0x0000000940407c20 */ /* 0x000fe20008410000 */
[----:B------:R-:W-:Y:S01]  /*21b0*/  FMUL.FTZ R66, R66, UR9 ;  /* 0x0000000942427c20 */ /* 0x000fe20008410000 */
[----:B---3--:R-:W-:Y:S01]  /*21c0*/  FADD.FTZ R101, R101, -UR5 ;  /* 0x8000000565657e21 */ /* 0x008fe20008010000 */
[----:B----4-:R-:W-:-:S04]  /*21d0*/  FMUL.FTZ R172, R174, R172 ;  /* 0x000000acaeac7220 */ /* 0x010fc80000410000 */
[----:B------:R-:W-:Y:S01]  /*21e0*/  FFMA.FTZ R172, R56, R53, R172 ;  /* 0x0000003538ac7223 */ /* 0x000fe200000100ac */
[----:B------:R-:W-:-:S06]  /*21f0*/  IMAD.WIDE.U32 R52, R164, 0x10, R236 ;  /* 0x00000010a4347825 */ /* 0x000fcc00078e00ec */
[----:B------:R-:W2:Y:S01]  /*2200*/  LDG.E.128 R52, desc[UR14][R52.64] ;  /* 0x0000000e34347981 */ /* 0x000ea2000c1e1d00 */
[----:B------:R-:W-:Y:S02]  /*2210*/  MOV R174, R156 ;  /* 0x0000009c00ae7202 */ /* 0x000fe40000000f00 */
[----:B------:R-:W-:Y:S02]  /*2220*/  MOV R156, R158 ;  /* 0x0000009e009c7202 */ /* 0x000fe40000000f00 */
[----:B------:R-:W-:Y:S02]  /*2230*/  MOV R56, R157 ;  /* 0x0000009d00387202 */ /* 0x000fe40000000f00 */
[----:B------:R-:W-:Y:S02]  /*2240*/  SHF.R.U64 R157, R158, 0x10, R159 ;  /* 0x000000109e9d7819 */ /* 0x000fe4000000129f */
[----:B------:R-:W-:Y:S01]  /*2250*/  SHF.L.U32 R158, R156, 0x10, RZ ;  /* 0x000000109c9e7819 */ /* 0x000fe200000006ff */
[----:B------:R-:W-:-:S04]  /*2260*/  FMUL.FTZ R156, R60, UR9 ;  /* 0x000000093c9c7c20 */ /* 0x000fc80008410000 */
[-C--:B------:R-:W-:Y:S01]  /*2270*/  FFMA.FTZ R11, R156, R158.reuse, R11 ;  /* 0x0000009e9c0b7223 */ /* 0x080fe2000001000b */
[----:B------:R-:W-:Y:S01]  /*2280*/  FADD.FTZ R204, R158, R204 ;  /* 0x000000cc9ecc7221 */ /* 0x000fe20000010000 */
[----:B------:R-:W-:Y:S01]  /*2290*/  FMUL.FTZ R60, R177, R158 ;  /* 0x0000009eb13c7220 */ /* 0x000fe20000410000 */
[----:B------:R-:W-:Y:S01]  /*22a0*/  SHF.L.U32 R158, R157, 0x10, RZ ;  /* 0x000000109d9e7819 */ /* 0x000fe200000006ff */
[----:B------:R-:W-:Y:S01]  /*22b0*/  FMUL.FTZ R157, R61, UR9 ;  /* 0x000000093d9d7c20 */ /* 0x000fe20008410000 */
[----:B------:R-:W-:-:S03]  /*22c0*/  SHF.L.U32 R56, R56, 0x10, RZ ;  /* 0x0000001038387819 */ /* 0x000fc600000006ff */
[-C--:B------:R-:W-:Y:S01]  /*22d0*/  FFMA.FTZ R10, R157, R158.reuse, R10 ;  /* 0x0000009e9d0a7223 */ /* 0x080fe2000001000a */
[----:B------:R-:W-:Y:S01]  /*22e0*/  FADD.FTZ R203, R158, R203 ;  /* 0x000000cb9ecb7221 */ /* 0x000fe20000010000 */
[----:B------:R-:W-:Y:S01]  /*22f0*/  FMUL.FTZ R61, R250, R158 ;  /* 0x0000009efa3d7220 */ /* 0x000fe20000410000 */
[----:B------:R-:W-:Y:S01]  /*2300*/  FMUL.FTZ R158, R62, UR9 ;  /* 0x000000093e9e7c20 */ /* 0x000fe20008410000 */
[----:B------:R-:W-:Y:S01]  /*2310*/  FMUL.FTZ R62, R248, R59 ;  /* 0x0000003bf83e7220 */ /* 0x000fe20000410000 */
[----:B------:R-:W-:Y:S01]  /*2320*/  SHF.R.U32.HI R159, RZ, 0x10, R159 ;  /* 0x00000010ff9f7819 */ /* 0x000fe2000001169f */
[----:B------:R-:W-:Y:S01]  /*2330*/  FADD.FTZ R37, R56, R37 ;  /* 0x0000002538257221 */ /* 0x000fe20000010000 */
[-C--:B------:R-:W-:Y:S01]  /*2340*/  FFMA.FTZ R117, R158, R56.reuse, R117 ;  /* 0x000000389e757223 */ /* 0x080fe20000010075 */
[----:B------:R-:W-:Y:S01]  /*2350*/  FFMA.FTZ R62, R249, R56, R62 ;  /* 0x00000038f93e7223 */ /* 0x000fe2000001003e */
[----:B------:R-:W-:Y:S01]  /*2360*/  SHF.L.U32 R56, R159, 0x10, RZ ;  /* 0x000000109f387819 */ /* 0x000fe200000006ff */
[----:B------:R-:W-:Y:S01]  /*2370*/  FMUL.FTZ R159, R63, UR9 ;  /* 0x000000093f9f7c20 */ /* 0x000fe20008410000 */
[----:B------:R-:W-:-:S03]  /*2380*/  SHF.L.U32 R174, R174, 0x10, RZ ;  /* 0x00000010aeae7819 */ /* 0x000fc600000006ff */
[----:B------:R-:W-:Y:S01]  /*2390*/  FMUL.FTZ R63, R246, R56 ;  /* 0x00000038f63f7220 */ /* 0x000fe20000410000 */
[-C--:B------:R-:W-:Y:S01]  /*23a0*/  FFMA.FTZ R118, R157, R58.reuse, R118 ;  /* 0x0000003a9d767223 */ /* 0x080fe20000010076 */
[----:B------:R-:W-:Y:S01]  /*23b0*/  FFMA.FTZ R61, R175, R58, R61 ;  /* 0x0000003aaf3d7223 */ /* 0x000fe2000001003d */
[C---:B------:R-:W-:Y:S01]  /*23c0*/  FFMA.FTZ R211, R159.reuse, R56, R211 ;  /* 0x000000389fd37223 */ /* 0x040fe200000100d3 */
[----:B------:R-:W-:Y:S01]  /*23d0*/  FADD.FTZ R201, R56, R201 ;  /* 0x000000c938c97221 */ /* 0x000fe20000010000 */
[-C--:B------:R-:W-:Y:S01]  /*23e0*/  FFMA.FTZ R116, R159, R57.reuse, R116 ;  /* 0x000000399f747223 */ /* 0x080fe20000010074 */
[----:B------:R-:W-:Y:S01]  /*23f0*/  FFMA.FTZ R63, R247, R57, R63 ;  /* 0x00000039f73f7223 */ /* 0x000fe2000001003f */
[----:B------:R-:W-:Y:S01]  /*2400*/  FFMA.FTZ R212, R158, R59, R212 ;  /* 0x0000003b9ed47223 */ /* 0x000fe200000100d4 */
[----:B------:R-:W-:Y:S01]  /*2410*/  SHF.R.U64 R58, R140, 0x10, R141 ;  /* 0x000000108c3a7819 */ /* 0x000fe2000000128d */
[-C--:B------:R-:W-:Y:S01]  /*2420*/  FFMA.FTZ R119, R156, R174.reuse, R119 ;  /* 0x000000ae9c777223 */ /* 0x080fe20000010077 */
[----:B------:R-:W-:Y:S01]  /*2430*/  MOV R56, R141 ;  /* 0x0000008d00387202 */ /* 0x000fe20000000f00 */
[----:B------:R-:W-:Y:S01]  /*2440*/  FADD.FTZ R39, R174, R39 ;  /* 0x00000027ae277221 */ /* 0x000fe20000010000 */
[----:B------:R-:W-:Y:S01]  /*2450*/  SHF.R.U32.HI R57, RZ, 0x10, R141 ;  /* 0x00000010ff397819 */ /* 0x000fe2000001168d */
[----:B------:R-:W-:Y:S01]  /*2460*/  FFMA.FTZ R60, R176, R174, R60 ;  /* 0x000000aeb03c7223 */ /* 0x000fe2000001003c */
[----:B------:R-:W-:-:S02]  /*2470*/  SHF.R.U64 R141, R142, 0x10, R143 ;  /* 0x000000108e8d7819 */ /* 0x000fc4000000128f */
[----:B------:R-:W-:Y:S02]  /*2480*/  MOV R59, R143 ;  /* 0x0000008f003b7202 */ /* 0x000fe40000000f00 */
[----:B------:R-:W-:Y:S02]  /*2490*/  MOV R174, R140 ;  /* 0x0000008c00ae7202 */ /* 0x000fe40000000f00 */
[----:B------:R-:W-:Y:S02]  /*24a0*/  SHF.R.U32.HI R143, RZ, 0x10, R143 ;  /* 0x00000010ff8f7819 */ /* 0x000fe4000001168f */
[----:B------:R-:W-:Y:S02]  /*24b0*/  MOV R140, R142 ;  /* 0x0000008e008c7202 */ /* 0x000fe40000000f00 */
[----:B------:R-:W-:Y:S02]  /*24c0*/  SHF.L.U32 R141, R141, 0x10, RZ ;  /* 0x000000108d8d7819 */ /* 0x000fe400000006ff */
[----:B------:R-:W-:-:S02]  /*24d0*/  SHF.L.U32 R143, R143, 0x10, RZ ;  /* 0x000000108f8f7819 */ /* 0x000fc400000006ff */
[----:B------:R-:W-:Y:S02]  /*24e0*/  SHF.L.U32 R140, R140, 0x10, RZ ;  /* 0x000000108c8c7819 */ /* 0x000fe400000006ff */
[----:B------:R-:W-:Y:S01]  /*24f0*/  SHF.L.U32 R59, R59, 0x10, RZ ;  /* 0x000000103b3b7819 */ /* 0x000fe200000006ff */
[----:B------:R-:W-:Y:S01]  /*2500*/  FFMA.FTZ R217, R65, R141, R217 ;  /* 0x0000008d41d97223 */ /* 0x000fe200000100d9 */
[----:B------:R-:W-:Y:S01]  /*2510*/  SHF.L.U32 R58, R58, 0x10, RZ ;  /* 0x000000103a3a7819 */ /* 0x000fe200000006ff */
[----:B------:R-:W-:Y:S01]  /*2520*/  FADD.FTZ R185, R141, R185 ;  /* 0x000000b98db97221 */ /* 0x000fe20000010000 */
[----:B------:R-:W-:Y:S01]  /*2530*/  SHF.L.U32 R56, R56, 0x10, RZ ;  /* 0x0000001038387819 */ /* 0x000fe200000006ff */
[----:B------:R-:W-:Y:S01]  /*2540*/  FFMA.FTZ R215, R67, R143, R215 ;  /* 0x0000008f43d77223 */ /* 0x000fe200000100d7 */
[----:B------:R-:W-:Y:S01]  /*2550*/  SHF.L.U32 R57, R57, 0x10, RZ ;  /* 0x0000001039397819 */ /* 0x000fe200000006ff */
[----:B------:R-:W-:Y:S01]  /*2560*/  FADD.FTZ R180, R143, R180 ;  /* 0x000000b48fb47221 */ /* 0x000fe20000010000 */
[----:B------:R-:W-:Y:S01]  /*2570*/  SHF.L.U32 R174, R174, 0x10, RZ ;  /* 0x00000010aeae7819 */ /* 0x000fe200000006ff */
[-C--:B------:R-:W-:Y:S01]  /*2580*/  FFMA.FTZ R218, R64, R140.reuse, R218 ;  /* 0x0000008c40da7223 */ /* 0x080fe200000100da */
[----:B------:R-:W-:Y:S01]  /*2590*/  FADD.FTZ R186, R140, R186 ;  /* 0x000000ba8cba7221 */ /* 0x000fe20000010000 */
[----:B------:R-:W-:Y:S01]  /*25a0*/  FMUL.FTZ R141, R242, R141 ;  /* 0x0000008df28d7220 */ /* 0x000fe20000410000 */
[----:B------:R-:W-:Y:S01]  /*25b0*/  FMUL.FTZ R142, R240, R59 ;  /* 0x0000003bf08e7220 */ /* 0x000fe20000410000 */
[----:B------:R-:W-:Y:S01]  /*25c0*/  FMUL.FTZ R143, R235, R143 ;  /* 0x0000008feb8f7220 */ /* 0x000fe20000410000 */
[----:B------:R-:W-:Y:S01]  /*25d0*/  FMUL.FTZ R140, R244, R140 ;  /* 0x0000008cf48c7220 */ /* 0x000fe20000410000 */
[-C--:B------:R-:W-:Y:S01]  /*25e0*/  FFMA.FTZ R114, R65, R58.reuse, R114 ;  /* 0x0000003a41727223 */ /* 0x080fe20000010072 */
[----:B------:R-:W-:Y:S01]  /*25f0*/  FADD.FTZ R34, R58, R34 ;  /* 0x000000223a227221 */ /* 0x000fe20000010000 */
[----:B------:R-:W-:Y:S01]  /*2600*/  FFMA.FTZ R141, R243, R58, R141 ;  /* 0x0000003af38d7223 */ /* 0x000fe2000001008d */
        /* <DEDUP_REMOVED lines=9> */
[----:B------:R-:W-:-:S02]  /*26a0*/  SHF.R.U64 R58, R144, 0x10, R145 ;  /* 0x00000010903a7819 */ /* 0x000fc40000001291 */
[----:B------:R-:W-:Y:S02]  /*26b0*/  MOV R56, R145 ;  /* 0x0000009100387202 */ /* 0x000fe40000000f00 */
[----:B------:R-:W-:Y:S02]  /*26c0*/  SHF.R.U32.HI R57, RZ, 0x10, R145 ;  /* 0x00000010ff397819 */ /* 0x000fe40000011691 */
[----:B------:R-:W-:Y:S02]  /*26d0*/  MOV R174, R144 ;  /* 0x0000009000ae7202 */ /* 0x000fe40000000f00 */
[----:B------:R-:W-:Y:S02]  /*26e0*/  SHF.R.U64 R145, R146, 0x10, R147 ;  /* 0x0000001092917819 */ /* 0x000fe40000001293 */
[----:B------:R-:W-:Y:S01]  /*26f0*/  MOV R144, R146 ;  /* 0x0000009200907202 */ /* 0x000fe20000000f00 */
[----:B------:R-:W-:Y:S01]  /*2700*/  FADD.FTZ R102, R102, -UR5 ;  /* 0x8000000566667e21 */ /* 0x000fe20008010000 */
[----:B------:R-:W-:Y:S01]  /*2710*/  MOV R146, R147 ;  /* 0x0000009300927202 */ /* 0x000fe20000000f00 */
[----:B------:R-:W-:-:S02]  /*2720*/  IMAD.U32 R145, R145, 0x10000, RZ ;  /* 0x0001000091917824 */ /* 0x000fc400078e00ff */
[----:B------:R-:W-:Y:S01]  /*2730*/  FMUL.FTZ R101, R101, UR9 ;  /* 0x0000000965657c20 */ /* 0x000fe20008410000 */
[----:B------:R-:W-:Y:S01]  /*2740*/  FMUL.FTZ R102, R102, UR9 ;  /* 0x0000000966667c20 */ /* 0x000fe20008410000 */
[----:B------:R-:W-:Y:S01]  /*2750*/  SHF.L.U32 R146, R146, 0x10, RZ ;  /* 0x0000001092927819 */ /* 0x000fe200000006ff */
[----:B------:R-:W-:Y:S01]  /*2760*/  FADD.FTZ R3, R145, R3 ;  /* 0x0000000391037221 */ /* 0x000fe20000010000 */
[----:B------:R-:W-:Y:S01]  /*2770*/  SHF.L.U32 R58, R58, 0x10, RZ ;  /* 0x000000103a3a7819 */ /* 0x000fe200000006ff */
[-C--:B------:R-:W-:Y:S01]  /*2780*/  FFMA.FTZ R213, R101, R145.reuse, R213 ;  /* 0x0000009165d57223 */ /* 0x080fe200000100d5 */
[----:B------:R-:W-:Y:S01]  /*2790*/  FMUL.FTZ R145, R231, R145 ;  /* 0x00000091e7917220 */ /* 0x000fe20000410000 */
[----:B------:R-:W-:Y:S01]  /*27a0*/  SHF.L.U32 R56, R56, 0x10, RZ ;  /* 0x0000001038387819 */ /* 0x000fe200000006ff */
[-C--:B------:R-:W-:Y:S01]  /*27b0*/  FFMA.FTZ R210, R102, R146.reuse, R210 ;  /* 0x0000009266d27223 */ /* 0x080fe200000100d2 */
[----:B------:R-:W-:Y:S01]  /*27c0*/  FADD.FTZ R4, R146, R4 ;  /* 0x0000000492047221 */ /* 0x000fe20000010000 */
[----:B------:R-:W-:Y:S01]  /*27d0*/  FMUL.FTZ R146, R229, R146 ;  /* 0x00000092e5927220 */ /* 0x000fe20000410000 */
[-C--:B------:R-:W-:Y:S01]  /*27e0*/  FFMA.FTZ R110, R101, R58.reuse, R110 ;  /* 0x0000003a656e7223 */ /* 0x080fe2000001006e */
[----:B------:R-:W-:Y:S01]  /*27f0*/  FADD.FTZ R30, R58, R30 ;  /* 0x0000001e3a1e7221 */ /* 0x000fe20000010000 */
[----:B------:R-:W-:Y:S01]  /*2800*/  FFMA.FTZ R145, R232, R58, R145 ;  /* 0x0000003ae8917223 */ /* 0x000fe20000010091 */
[----:B------:R-:W-:Y:S01]  /*2810*/  FADD.FTZ R58, R103, -UR5 ;  /* 0x80000005673a7e21 */ /* 0x000fe20008010000 */
[-C--:B------:R-:W-:Y:S01]  /*2820*/  FFMA.FTZ R109, R102, R56.reuse, R109 ;  /* 0x00000038666d7223 */ /* 0x080fe2000001006d */
[----:B------:R-:W-:Y:S01]  /*2830*/  FADD.FTZ R29, R56, R29 ;  /* 0x0000001d381d7221 */ /* 0x000fe20000010000 */
[----:B------:R-:W-:Y:S01]  /*2840*/  FFMA.FTZ R103, R230, R56, R146 ;  /* 0x00000038e6677223 */ /* 0x000fe20000010092 */
[----:B------:R-:W-:Y:S01]  /*2850*/  FFMA.FTZ R216, R66, R59, R216 ;  /* 0x0000003b42d87223 */ /* 0x000fe200000100d8 */
[----:B------:R-:W-:Y:S01]  /*2860*/  FADD.FTZ R181, R59, R181 ;  /* 0x000000b53bb57221 */ /* 0x000fe20000010000 */
[----:B------:R-:W-:Y:S01]  /*2870*/  FADD.FTZ R56, RZ, R161 ;  /* 0x000000a1ff387221 */ /* 0x000fe20000010000 */
[----:B------:R-:W-:-:S03]  /*2880*/  SHF.R.U32.HI R59, RZ, 0x10, R147 ;  /* 0x00000010ff3b7819 */ /* 0x000fc60000011693 */
[----:B------:R-:W-:Y:S01]  /*2890*/  FADD.FTZ R56, R162, R56 ;  /* 0x00000038a2387221 */ /* 0x000fe20000010000 */
[----:B------:R-:W-:Y:S01]  /*28a0*/  SHF.L.U32 R59, R59, 0x10, RZ ;  /* 0x000000103b3b7819 */ /* 0x000fe200000006ff */
[----:B------:R-:W-:Y:S01]  /*28b0*/  FMUL.FTZ R146, R58, UR9 ;  /* 0x000000093a927c20 */ /* 0x000fe20008410000 */
[----:B------:R-:W-:Y:S01]  /*28c0*/  SHF.L.U32 R57, R57, 0x10, RZ ;  /* 0x0000001039397819 */ /* 0x000fe200000006ff */
[----:B------:R-:W-:Y:S02]  /*28d0*/  FADD.FTZ R56, R178, R56 ;  /* 0x00000038b2387221 */ /* 0x000fe40000010000 */
[----:B------:R-:W-:Y:S02]  /*28e0*/  FMUL.FTZ R147, R227, R59 ;  /* 0x0000003be3937220 */ /* 0x000fe40000410000 */
[----:B------:R-:W-:Y:S01]  /*28f0*/  FADD.FTZ R58, R188, R56 ;  /* 0x00000038bc3a7221 */ /* 0x000fe20000010000 */
[-C--:B------:R-:W-:Y:S01]  /*2900*/  FFMA.FTZ R108, R146, R57.reuse, R108 ;  /* 0x00000039926c7223 */ /* 0x080fe2000001006c */
[----:B------:R-:W-:Y:S01]  /*2910*/  FADD.FTZ R28, R57, R28 ;  /* 0x0000001c391c7221 */ /* 0x000fe20000010000 */
[----:B------:R-:W-:Y:S01]  /*2920*/  FFMA.FTZ R147, R228, R57, R147 ;  /* 0x00000039e4937223 */ /* 0x000fe20000010093 */
[----:B------:R-:W-:-:S02]  /*2930*/  MOV R251, R148 ;  /* 0x0000009400fb7202 */ /* 0x000fc40000000f00 */
[--C-:B------:R-:W-:Y:S01]  /*2940*/  SHF.R.U64 R57, R148, 0x10, R149.reuse ;  /* 0x0000001094397819 */ /* 0x100fe20000001295 */
[----:B------:R-:W-:Y:S01]  /*2950*/  FADD.FTZ R148, R167, R58 ;  /* 0x0000003aa7947221 */ /* 0x000fe20000010000 */
[----:B------:R-:W-:Y:S02]  /*2960*/  MOV R56, R149 ;  /* 0x0000009500387202 */ /* 0x000fe40000000f00 */
[----:B------:R-:W-:Y:S01]  /*2970*/  SHF.R.U32.HI R236, RZ, 0x10, R149 ;  /* 0x00000010ffec7819 */ /* 0x000fe20000011695 */
[----:B------:R-:W-:Y:S01]  /*2980*/  FADD.FTZ R149, R168, R148 ;  /* 0x00000094a8957221 */ /* 0x000fe20000010000 */
[----:B------:R-:W-:-:S04]  /*2990*/  FFMA.FTZ R148, R0, R161, RZ ;  /* 0x000000a100947223 */ /* 0x000fc800000100ff */
[----:B------:R-:W-:-:S04]  /*29a0*/  FFMA.FTZ R148, R163, R162, R148 ;  /* 0x000000a2a3947223 */ /* 0x000fc80000010094 */
[----:B------:R-:W-:-:S04]  /*29b0*/  FFMA.FTZ R148, R165, R178, R148 ;  /* 0x000000b2a5947223 */ /* 0x000fc80000010094 */
[----:B------:R-:W-:-:S04]  /*29c0*/  FFMA.FTZ R148, R187, R188, R148 ;  /* 0x000000bcbb947223 */ /* 0x000fc80000010094 */
        /* <DEDUP_REMOVED lines=21> */
[----:B------:R-:W-:Y:S01]  /*2b20*/  FADD.FTZ R100, R100, -UR5 ;  /* 0x8000000564647e21 */ /* 0x000fe20008010000 */
[----:B------:R-:W-:Y:S02]  /*2b30*/  FADD.FTZ R149, R140, R149 ;  /* 0x000000958c957221 */ /* 0x000fe40000010000 */
[----:B------:R-:W-:Y:S01]  /*2b40*/  FFMA.FTZ R148, R159, R63, R148 ;  /* 0x0000003f9f947223 */ /* 0x000fe20000010094 */
[----:B------:R-:W-:Y:S01]  /*2b50*/  SHF.L.U32 R144, R144, 0x10, RZ ;  /* 0x0000001090907819 */ /* 0x000fe200000006ff */
[----:B------:R-:W-:Y:S01]  /*2b60*/  FMUL.FTZ R100, R100, UR9 ;  /* 0x0000000964647c20 */ /* 0x000fe20008410000 */
[----:B------:R-:W-:Y:S01]  /*2b70*/  FADD.FTZ R149, R141, R149 ;  /* 0x000000958d957221 */ /* 0x000fe20000010000 */
[----:B------:R-:W-:Y:S01]  /*2b80*/  FFMA.FTZ R176, R64, R140, R148 ;  /* 0x0000008c40b07223 */ /* 0x000fe20000010094 */
[----:B------:R-:W-:Y:S01]  /*2b90*/  SHF.L.U32 R174, R174, 0x10, RZ ;  /* 0x00000010aeae7819 */ /* 0x000fe200000006ff */
[-C--:B------:R-:W-:Y:S01]  /*2ba0*/  FFMA.FTZ R214, R100, R144.reuse, R214 ;  /* 0x0000009064d67223 */ /* 0x080fe200000100d6 */
[----:B------:R-:W-:Y:S01]  /*2bb0*/  FADD.FTZ R2, R144, R2 ;  /* 0x0000000290027221 */ /* 0x000fe20000010000 */
[----:B------:R-:W-:Y:S01]  /*2bc0*/  FMUL.FTZ R144, R233, R144 ;  /* 0x00000090e9907220 */ /* 0x000fe20000410000 */
[----:B------:R-:W-:Y:S01]  /*2bd0*/  FADD.FTZ R149, R142, R149 ;  /* 0x000000958e957221 */ /* 0x000fe20000010000 */
[----:B------:R-:W-:-:S02]  /*2be0*/  FFMA.FTZ R176, R65, R141, R176 ;  /* 0x0000008d41b07223 */ /* 0x000fc400000100b0 */
[----:B------:R-:W-:Y:S01]  /*2bf0*/  FFMA.FTZ R144, R234, R174, R144 ;  /* 0x000000aeea907223 */ /* 0x000fe20000010090 */
[----:B------:R-:W-:Y:S01]  /*2c00*/  FADD.FTZ R149, R143, R149 ;  /* 0x000000958f957221 */ /* 0x000fe20000010000 */
[----:B------:R-:W-:Y:S01]  /*2c10*/  FFMA.FTZ R176, R66, R142, R176 ;  /* 0x0000008e42b07223 */ /* 0x000fe200000100b0 */
[----:B------:R-:W-:Y:S01]  /*2c20*/  FFMA.FTZ R209, R146, R59, R209 ;  /* 0x0000003b92d17223 */ /* 0x000fe200000100d1 */
[----:B------:R-:W-:Y:S01]  /*2c30*/  FADD.FTZ R5, R59, R5 ;  /* 0x000000053b057221 */ /* 0x000fe20000010000 */
[----:B------:R-:W-:Y:S01]  /*2c40*/  MOV R59, R150 ;  /* 0x00000096003b7202 */ /* 0x000fe20000000f00 */
[----:B------:R-:W-:Y:S01]  /*2c50*/  FADD.FTZ R149, R144, R149 ;  /* 0x0000009590957221 */ /* 0x000fe20000010000 */
[----:B------:R-:W-:Y:S01]  /*2c60*/  FFMA.FTZ R176, R67, R143, R176 ;  /* 0x0000008f43b07223 */ /* 0x000fe200000100b0 */
[----:B------:R-:W-:Y:S02]  /*2c70*/  SHF.R.U64 R58, R150, 0x10, R151 ;  /* 0x00000010963a7819 */ /* 0x000fe40000001297 */
[----:B------:R-:W-:Y:S01]  /*2c80*/  SHF.L.U32 R59, R59, 0x10, RZ ;  /* 0x000000103b3b7819 */ /* 0x000fe200000006ff */
[----:B------:R-:W-:Y:S01]  /*2c90*/  FADD.FTZ R149, R145, R149 ;  /* 0x0000009591957221 */ /* 0x000fe20000010000 */
[----:B------:R-:W-:Y:S01]  /*2ca0*/  FFMA.FTZ R176, R100, R144, R176 ;  /* 0x0000009064b07223 */ /* 0x000fe200000100b0 */
[----:B------:R-:W-:-:S02]  /*2cb0*/  MOV R237, R151 ;  /* 0x0000009700ed7202 */ /* 0x000fc40000000f00 */
[----:B------:R-:W-:Y:S01]  /*2cc0*/  SHF.L.U32 R251, R251, 0x10, RZ ;  /* 0x00000010fbfb7819 */ /* 0x000fe200000006ff */
[----:B------:R-:W-:Y:S01]  /*2cd0*/  FMUL.FTZ R148, R225, R59 ;  /* 0x0000003be1947220 */ /* 0x000fe20000410000 */
[----:B------:R-:W-:Y:S01]  /*2ce0*/  SHF.L.U32 R58, R58, 0x10, RZ ;  /* 0x000000103a3a7819 */ /* 0x000fe200000006ff */
[----:B------:R-:W-:Y:S01]  /*2cf0*/  FADD.FTZ R252, R103, R149 ;  /* 0x0000009567fc7221 */ /* 0x000fe20000010000 */
[----:B------:R-:W-:Y:S01]  /*2d00*/  FFMA.FTZ R176, R101, R145, R176 ;  /* 0x0000009165b07223 */ /* 0x000fe200000100b0 */
[----:B------:R-:W-:Y:S01]  /*2d10*/  FFMA.FTZ R111, R100, R174, R111 ;  /* 0x000000ae646f7223 */ /* 0x000fe2000001006f */
[----:B------:R-:W-:Y:S01]  /*2d20*/  FADD.FTZ R31, R174, R31 ;  /* 0x0000001fae1f7221 */ /* 0x000fe20000010000 */
[----:B------:R-:W-:Y:S01]  /*2d30*/  SHF.R.U32.HI R238, RZ, 0x10, R151 ;  /* 0x00000010ffee7819 */ /* 0x000fe20000011697 */
[----:B------:R-:W-:Y:S01]  /*2d40*/  FFMA.FTZ R148, R226, R251, R148 ;  /* 0x000000fbe2947223 */ /* 0x000fe20000010094 */
[----:B------:R-:W-:Y:S01]  /*2d50*/  SHF.L.U32 R57, R57, 0x10, RZ ;  /* 0x0000001039397819 */ /* 0x000fe200000006ff */
[----:B------:R-:W-:Y:S01]  /*2d60*/  FADD.FTZ R252, R147, R252 ;  /* 0x000000fc93fc7221 */ /* 0x000fe20000010000 */
[----:B------:R-:W-:Y:S01]  /*2d70*/  SHF.L.U32 R237, R237, 0x10, RZ ;  /* 0x00000010eded7819 */ /* 0x000fe200000006ff */
[----:B------:R-:W-:Y:S01]  /*2d80*/  FMUL.FTZ R149, R223, R58 ;  /* 0x0000003adf957220 */ /* 0x000fe20000410000 */
[----:B------:R-:W-:Y:S01]  /*2d90*/  FFMA.FTZ R176, R102, R103, R176 ;  /* 0x0000006766b07223 */ /* 0x000fe200000100b0 */
[----:B------:R-:W-:Y:S01]  /*2da0*/  SHF.L.U32 R56, R56, 0x10, RZ ;  /* 0x0000001038387819 */ /* 0x000fe200000006ff */
[----:B------:R-:W-:Y:S01]  /*2db0*/  FADD.FTZ R252, R148, R252 ;  /* 0x000000fc94fc7221 */ /* 0x000fe20000010000 */
[----:B------:R-:W-:Y:S01]  /*2dc0*/  SHF.L.U32 R238, R238, 0x10, RZ ;  /* 0x00000010eeee7819 */ /* 0x000fe200000006ff */
[----:B------:R-:W-:Y:S01]  /*2dd0*/  FMUL.FTZ R150, R221, R237 ;  /* 0x000000eddd967220 */ /* 0x000fe20000410000 */
[----:B------:R-:W-:Y:S01]  /*2de0*/  FFMA.FTZ R149, R224, R57, R149 ;  /* 0x00000039e0957223 */ /* 0x000fe20000010095 */
[----:B------:R-:W-:-:S02]  /*2df0*/  SHF.L.U32 R236, R236, 0x10, RZ ;  /* 0x00000010ecec7819 */ /* 0x000fc400000006ff */
[----:B------:R-:W-:Y:S01]  /*2e00*/  FFMA.FTZ R150, R222, R56, R150 ;  /* 0x00000038de967223 */ /* 0x000fe20000010096 */
[----:B------:R-:W-:Y:S01]  /*2e10*/  FMUL.FTZ R151, R219, R238 ;  /* 0x000000eedb977220 */ /* 0x000fe20000410000 */
[----:B------:R-:W-:-:S03]  /*2e20*/  FADD.FTZ R252, R252, R149 ;  /* 0x00000095fcfc7221 */ /* 0x000fc60000010000 */
[----:B------:R-:W-:Y:S01]  /*2e30*/  FFMA.FTZ R151, R220, R236, R151 ;  /* 0x000000ecdc977223 */ /* 0x000fe20000010097 */
[----:B------:R-:W-:-:S04]  /*2e40*/  FADD.FTZ R252, R252, R150 ;  /* 0x00000096fcfc7221 */ /* 0x000fc80000010000 */
[----:B------:R-:W-:Y:S01]  /*2e50*/  FADD.FTZ R252, R252, R151 ;  /* 0x00000097fcfc7221 */ /* 0x000fe20000010000 */
[----:B--2---:R-:W-:Y:S01]  /*2e60*/  FADD.FTZ R174, R52, -UR5 ;  /* 0x8000000534ae7e21 */ /* 0x004fe20008010000 */
[----:B------:R-:W-:Y:S01]  /*2e70*/  FADD.FTZ R175, R53, -UR5 ;  /* 0x8000000535af7e21 */ /* 0x000fe20008010000 */
[----:B------:R-:W-:Y:S02]  /*2e80*/  FFMA.FTZ R53, R146, R147, R176 ;  /* 0x0000009392357223 */ /* 0x000fe400000100b0 */
[----:B------:R-:W-:Y:S01]  /*2e90*/  FMUL.FTZ R174, R174, UR9 ;  /* 0x00000009aeae7c20 */ /* 0x000fe20008410000 */
[----:B------:R-:W-:Y:S01]  /*2ea0*/  FADD.FTZ R54, R54, -UR5 ;  /* 0x8000000536367e21 */ /* 0x000fe20008010000 */
[----:B------:R-:W-:Y:S02]  /*2eb0*/  FMUL.FTZ R175, R175, UR9 ;  /* 0x00000009afaf7c20 */ /* 0x000fe40008410000 */
[----:B------:R-:W-:Y:S01]  /*2ec0*/  FFMA.FTZ R53, R174, R148, R53 ;  /* 0x00000094ae357223 */ /* 0x000fe20000010035 */
[----:B------:R-:W-:Y:S01]  /*2ed0*/  FADD.FTZ R55, R55, -UR5 ;  /* 0x8000000537377e21 */ /* 0x000fe20008010000 */
[----:B------:R-:W-:-:S02]  /*2ee0*/  FMUL.FTZ R176, R54, UR9 ;  /* 0x0000000936b07c20 */ /* 0x000fc40008410000 */
[----:B------:R-:W-:Y:S01]  /*2ef0*/  FFMA.FTZ R53, R175, R149, R53 ;  /* 0x00000095af357223 */ /* 0x000fe20000010035 */
[----:B------:R-:W-:-:S03]  /*2f00*/  FMUL.FTZ R177, R55, UR9 ;  /* 0x0000000937b17c20 */ /* 0x000fc60008410000 */
[----:B------:R-:W-:Y:S01]  /*2f10*/  FFMA.FTZ R53, R176, R150, R53 ;  /* 0x00000096b0357223 */ /* 0x000fe20000010035 */
[----:B------:R-:W0:Y:S03]  /*2f20*/  SHFL.DOWN PT, R52, R252, 0x10, 0x1f ;  /* 0x0a001f00fc347f89 */ /* 0x000e2600000e0000 */
[----:B------:R-:W-:-:S05]  /*2f30*/  FFMA.FTZ R53, R177, R151, R53 ;  /* 0x00000097b1357223 */ /* 0x000fca0000010035 */
[----:B------:R-:W1:Y:S01]  /*2f40*/  SHFL.DOWN PT, R54, R53, 0x10, 0x1f ;  /* 0x0a001f0035367f89 */ /* 0x000e6200000e0000 */
[----:B0-----:R-:W-:Y:S01]  /*2f50*/  FADD.FTZ R52, R252, R52 ;  /* 0x00000034fc347221 */ /* 0x001fe20000010000 */
[----:B-1----:R-:W-:-:S04]  /*2f60*/  FADD.FTZ R53, R53, R54 ;  /* 0x0000003635357221 */ /* 0x002fc80000010000 */
        /* <DEDUP_REMOVED lines=8> */
[----:B------:R-:W0:Y:S01]  /*2ff0*/  SHFL.DOWN PT, R53, R54, 0x2, 0x1f ;  /* 0x08401f0036357f89 */ /* 0x000e2200000e0000 */
[----:B------:R-:W-:Y:S01]  /*3000*/  FADD.FTZ R27, R251, R27 ;  /* 0x0000001bfb1b7221 */ /* 0x000fe20000010000 */
[----:B------:R-:W-:Y:S02]  /*3010*/  FFMA.FTZ R107, R174, R251, R107 ;  /* 0x000000fbae6b7223 */ /* 0x000fe4000001006b */
[----:B------:R-:W1:Y:S01]  /*3020*/  S2R R251, SR_TID.X ;  /* 0x0000000000fb7919 */ /* 0x000e620000002100 */
[----:B0-----:R-:W-:Y:S02]  /*3030*/  FADD.FTZ R53, R54, R53 ;  /* 0x0000003536357221 */ /* 0x001fe40000010000 */
        /* <DEDUP_REMOVED lines=17> */
.L_x_2365:
[----:B------:R-:W-:Y:S05]  /*3150*/  BSYNC.RECONVERGENT B0 ;  /* 0x0000000000007941 */ /* 0x000fea0003800200 */
.L_x_2364:
        /* <DEDUP_REMOVED lines=9> */
[----:B------:R-:W-:Y:S01]  /*31f0*/  FADD.FTZ R25, R56, R25 ;  /* 0x0000001938197221 */ /* 0x000fe20000010000 */
        /* <DEDUP_REMOVED lines=32> */
[----:B------:R-:W-:-:S07]  /*3400*/  FADD.FTZ R53, R58, R53 ;  /* 0x000000353a357221 */ /* 0x000fce0000010000 */
[----:B------:R-:W0:Y:S01]  /*3410*/  LDS.128 R56, [UR6] ;  /* 0x00000006ff387984 */ /* 0x000e220008000c00 */
[----:B------:R-:W-:Y:S01]  /*3420*/  FADD.FTZ R52, R54, R52 ;  /* 0x0000003436347221 */ /* 0x000fe20000010000 */
[----:B------:R-:W-:-:S03]  /*3430*/  FADD.FTZ R53, R55, R53 ;  /* 0x0000003537357221 */ /* 0x000fc60000010000 */
        /* <DEDUP_REMOVED lines=22> */
[----:B------:R-:W-:Y:S01]  /*35a0*/  FFMA.FTZ R52, R0, R52, UR30 ;  /* 0x0000001e00347e23 */ /* 0x000fe20008010034 */
[----:B------:R-:W-:Y:S01]  /*35b0*/  MOV R0, UR27 ;  /* 0x0000001b00007c02 */ /* 0x000fe20008000f00 */
[----:B------:R-:W-:Y:S02]  /*35c0*/  FFMA.FTZ R53, R187, R53, UR30 ;  /* 0x0000001ebb357e23 */ /* 0x000fe40008010035 */
[----:B------:R-:W-:Y:S02]  /*35d0*/  FADD.FTZ R52, R161, -R52 ;  /* 0x80000034a1347221 */ /* 0x000fe40000010000 */
[----:B------:R-:W-:Y:S01]  /*35e0*/  FFMA.FTZ R0, R163, R0, UR30 ;  /* 0x0000001ea3007e23 */ /* 0x000fe20008010000 */
[----:B------:R-:W-:Y:S01]  /*35f0*/  FADD.FTZ R53, R188, -R53 ;  /* 0x80000035bc357221 */ /* 0x000fe20000010000 */
[----:B------:R-:W-:Y:S02]  /*3600*/  FMUL.FTZ R52, R52, UR9 ;  /* 0x0000000934347c20 */ /* 0x000fe40008410000 */
[----:B------:R-:W-:Y:S01]  /*3610*/  FADD.FTZ R0, R162, -R0 ;  /* 0x80000000a2007221 */ /* 0x000fe20000010000 */
[----:B------:R-:W-:-:S03]  /*3620*/  FMUL.FTZ R53, R53, UR9 ;  /* 0x0000000935357c20 */ /* 0x000fc60008410000 */
[----:B------:R-:W-:-:S05]  /*3630*/  FMUL.FTZ R0, R0, UR9 ;  /* 0x0000000900007c20 */ /* 0x000fca0008410000 */
[----:B------:R-:W-:Y:S02]  /*3640*/  F2FP.BF16.F32.PACK_AB R0, R0, R52 ;  /* 0x000000340000723e */ /* 0x000fe400000010ff */
[----:B------:R-:W-:-:S05]  /*3650*/  MOV R52, UR27 ;  /* 0x0000001b00347c02 */ /* 0x000fca0008000f00 */
[----:B------:R-:W-:-:S04]  /*3660*/  FFMA.FTZ R52, R165, R52, UR30 ;  /* 0x0000001ea5347e23 */ /* 0x000fc80008010034 */
[----:B------:R-:W-:-:S04]  /*3670*/  FADD.FTZ R52, R178, -R52 ;  /* 0x80000034b2347221 */ /* 0x000fc80000010000 */
[----:B------:R-:W-:-:S05]  /*3680*/  FMUL.FTZ R52, R52, UR9 ;  /* 0x0000000934347c20 */ /* 0x000fca0008410000 */
[----:B------:R-:W-:Y:S02]  /*3690*/  F2FP.BF16.F32.PACK_AB R53, R53, R52 ;  /* 0x000000343535723e */ /* 0x000fe400000010ff */
[----:B------:R-:W-:Y:S02]  /*36a0*/  PRMT R52, R0, 0x7632, R52 ;  /* 0x0000763200347816 */ /* 0x000fe40000000034 */
[----:B------:R-:W-:Y:S01]  /*36b0*/  PRMT R54, R53, 0x7632, R54 ;  /* 0x0000763235367816 */ /* 0x000fe20000000036 */
[----:B------:R-:W-:Y:S06]  /*36c0*/  BRA `(.L_x_2369) ;  /* 0x0000000800d87947 */ /* 0x000fec0003800000 */
.L_x_2368:
[----:B------:R-:W-:Y:S02]  /*36d0*/  MOV R52, UR27 ;  /* 0x0000001b00347c02 */ /* 0x000fe40008000f00 */
[----:B------:R-:W-:-:S03]  /*36e0*/  MOV R53, UR27 ;  /* 0x0000001b00357c02 */ /* 0x000fc60008000f00 */
[----:B------:R-:W-:Y:S01]  /*36f0*/  FFMA.FTZ R52, R0, R52, UR30 ;  /* 0x0000001e00347e23 */ /* 0x000fe20008010034 */
[----:B------:R-:W-:Y:S02]  /*3700*/  IMAD.U32 R0, RZ, RZ, UR27 ;  /* 0x0000001bff007e24 */ /* 0x000fe4000f8e00ff */
[----:B------:R-:W-:Y:S01]  /*3710*/  FFMA.FTZ R53, R187, R53, UR30 ;  /* 0x0000001ebb357e23 */ /* 0x000fe20008010035 */
[----:B------:R-:W-:Y:S01]  /*3720*/  FADD.FTZ R52, R161, -R52 ;  /* 0x80000034a1347221 */ /* 0x000fe20000010000 */
[----:B------:R-:W-:Y:S02]  /*3730*/  FFMA.FTZ R0, R163, R0, UR30 ;  /* 0x0000001ea3007e23 */ /* 0x000fe40008010000 */
[----:B------:R-:W-:Y:S01]  /*3740*/  FADD.FTZ R53, R188, -R53 ;  /* 0x80000035bc357221 */ /* 0x000fe20000010000 */
[----:B------:R-:W-:Y:S01]  /*3750*/  FMUL.FTZ R52, R52, UR9 ;  /* 0x0000000934347c20 */ /* 0x000fe20008410000 */
[----:B------:R-:W-:Y:S02]  /*3760*/  FADD.FTZ R0, R162, -R0 ;  /* 0x80000000a2007221 */ /* 0x000fe40000010000 */
[----:B------:R-:W-:-:S02]  /*3770*/  FMUL.FTZ R53, R53, UR9 ;  /* 0x0000000935357c20 */ /* 0x000fc40008410000 */
[----:B------:R-:W-:-:S05]  /*3780*/  FMUL.FTZ R0, R0, UR9 ;  /* 0x0000000900007c20 */ /* 0x000fca0008410000 */
[----:B------:R-:W-:Y:S02]  /*3790*/  F2FP.BF16.F32.PACK_AB R0, R0, R52 ;  /* 0x000000340000723e */ /* 0x000fe400000010ff */
[----:B------:R-:W-:Y:S02]  /*37a0*/  MOV R52, UR27 ;  /* 0x0000001b00347c02 */ /* 0x000fe40008000f00 */
[----:B------:R-:W-:-:S03]  /*37b0*/  PRMT R160, R0, 0x7610, R160 ;  /* 0x0000761000a07816 */ /* 0x000fc600000000a0 */
[----:B------:R-:W-:-:S04]  /*37c0*/  FFMA.FTZ R52, R165, R52, UR30 ;  /* 0x0000001ea5347e23 */ /* 0x000fc80008010034 */
[----:B------:R-:W-:-:S04]  /*37d0*/  FADD.FTZ R52, R178, -R52 ;  /* 0x80000034b2347221 */ /* 0x000fc80000010000 */
[----:B------:R-:W-:-:S05]  /*37e0*/  FMUL.FTZ R52, R52, UR9 ;  /* 0x0000000934347c20 */ /* 0x000fca0008410000 */
[----:B------:R-:W-:Y:S02]  /*37f0*/  F2FP.BF16.F32.PACK_AB R53, R53, R52 ;  /* 0x000000343535723e */ /* 0x000fe400000010ff */
[----:B------:R-:W-:Y:S02]  /*3800*/  PRMT R52, R0, 0x7632, R52 ;  /* 0x0000763200347816 */ /* 0x000fe40000000034 */
[C---:B------:R-:W-:Y:S02]  /*3810*/  PRMT R54, R53.reuse, 0x7632, R54 ;  /* 0x0000763235367816 */ /* 0x040fe40000000036 */
[----:B------:R-:W-:Y:S02]  /*3820*/  PRMT R138, R53, 0x7610, R138 ;  /* 0x00007610358a7816 */ /* 0x000fe4000000008a */
[----:B------:R-:W-:Y:S02]  /*3830*/  PRMT R137, R54, 0x7610, R137 ;  /* 0x0000761036897816 */ /* 0x000fe40000000089 */
[----:B------:R-:W-:Y:S01]  /*3840*/  PRMT R139, R52, 0x7610, R139 ;  /* 0x00007610348b7816 */ /* 0x000fe2000000008b */
[----:B------:R-:W-:Y:S06]  /*3850*/  BRA `(.L_x_2369) ;  /* 0x0000000800747947 */ /* 0x000fec0003800000 */
.L_x_2367:
[----:B------:R-:W-:Y:S01]  /*3860*/  UMOV UR7, UR12 ;  /* 0x0000000c00077c82 */ /* 0x000fe20008000000 */
[----:B------:R-:W-:Y:S01]  /*3870*/  UMOV UR8, UR13 ;  /* 0x0000000d00087c82 */ /* 0x000fe20008000000 */
[----:B------:R-:W-:-:S04]  /*3880*/  UISETP.NE.U32.AND UP0, UPT, UR7, URZ, UPT ;  /* 0x000000ff0700728c */ /* 0x000fc8000bf05070 */
[----:B------:R-:W-:-:S09]  /*3890*/  UISETP.NE.AND.EX UP0, UPT, UR8, URZ, UPT, UP0 ;  /* 0x000000ff0800728c */ /* 0x000fd2000bf05300 */
[----:B------:R-:W-:Y:S05]  /*38a0*/  BRA.U UP0, `(.L_x_2370) ;  /* 0x0000000100547547 */ /* 0x000fea000b800000 */
[----:B------:R-:W-:-:S05]  /*38b0*/  MOV R52, UR27 ;  /* 0x0000001b00347c02 */ /* 0x000fca0008000f00 */
[----:B------:R-:W-:Y:S01]  /*38c0*/  FFMA.FTZ R52, R0, R52, UR30 ;  /* 0x0000001e00347e23 */ /* 0x000fe20008010034 */
[----:B------:R-:W-:-:S03]  /*38d0*/  MOV R0, UR27 ;  /* 0x0000001b00007c02 */ /* 0x000fc60008000f00 */
[----:B------:R-:W-:Y:S02]  /*38e0*/  FADD.FTZ R52, R161, -R52 ;  /* 0x80000034a1347221 */ /* 0x000fe40000010000 */
[----:B------:R-:W-:Y:S02]  /*38f0*/  FFMA.FTZ R0, R163, R0, UR30 ;  /* 0x0000001ea3007e23 */ /* 0x000fe40008010000 */
[----:B------:R-:W-:Y:S02]  /*3900*/  FMUL.FTZ R96, R52, UR9 ;  /* 0x0000000934607c20 */ /* 0x000fe40008410000 */
[----:B------:R-:W-:Y:S01]  /*3910*/  FADD.FTZ R97, R162, -R0 ;  /* 0x80000000a2617221 */ /* 0x000fe20000010000 */
[----:B------:R-:W-:-:S03]  /*3920*/  MOV R0, UR27 ;  /* 0x0000001b00007c02 */ /* 0x000fc60008000f00 */
[----:B------:R-:W-:Y:S02]  /*3930*/  FMUL.FTZ R97, R97, UR9 ;  /* 0x0000000961617c20 */ /* 0x000fe40008410000 */
[----:B------:R-:W-:-:S04]  /*3940*/  FFMA.FTZ R0, R165, R0, UR30 ;  /* 0x0000001ea5007e23 */ /* 0x000fc80008010000 */
[----:B------:R-:W-:Y:S01]  /*3950*/  FADD.FTZ R98, R178, -R0 ;  /* 0x80000000b2627221 */ /* 0x000fe20000010000 */
[----:B------:R-:W-:-:S03]  /*3960*/  MOV R0, UR27 ;  /* 0x0000001b00007c02 */ /* 0x000fc60008000f00 */
[----:B------:R-:W-:Y:S02]  /*3970*/  FMUL.FTZ R98, R98, UR9 ;  /* 0x0000000962627c20 */ /* 0x000fe40008410000 */
[----:B------:R-:W-:-:S04]  /*3980*/  FFMA.FTZ R0, R187, R0, UR30 ;  /* 0x0000001ebb007e23 */ /* 0x000fc80008010000 */
[----:B------:R-:W-:Y:S01]  /*3990*/  FADD.FTZ R99, R188, -R0 ;  /* 0x80000000bc637221 */ /* 0x000fe20000010000 */
[----:B------:R-:W-:-:S03]  /*39a0*/  F2FP.BF16.F32.PACK_AB R0, R97, R96 ;  /* 0x000000606100723e */ /* 0x000fc600000010ff */
[----:B------:R-:W-:Y:S01]  /*39b0*/  FMUL.FTZ R99, R99, UR9 ;  /* 0x0000000963637c20 */ /* 0x000fe20008410000 */
[----:B------:R-:W-:-:S04]  /*39c0*/  PRMT R52, R0, 0x7632, R52 ;  /* 0x0000763200347816 */ /* 0x000fc80000000034 */
[----:B------:R-:W-:-:S04]  /*39d0*/  F2FP.BF16.F32.PACK_AB R53, R99, R98 ;  /* 0x000000626335723e */ /* 0x000fc800000010ff */
[----:B------:R-:W-:Y:S01]  /*39e0*/  PRMT R54, R53, 0x7632, R54 ;  /* 0x0000763235367816 */ /* 0x000fe20000000036 */
[----:B------:R-:W-:Y:S06]  /*39f0*/  BRA `(.L_x_2369) ;  /* 0x00000008000c7947 */ /* 0x000fec0003800000 */
.L_x_2370:
        /* <DEDUP_REMOVED lines=25> */
.L_x_2366:
        /* <DEDUP_REMOVED lines=18> */
[----:B-----5:R-:W-:Y:S02]  /*3cb0*/  FFMA.FTZ R52, R52, UR9, R72 ;  /* 0x0000000934347c23 */ /* 0x020fe40008010048 */
[----:B------:R-:W-:Y:S01]  /*3cc0*/  FADD.FTZ R0, R162, -R0 ;  /* 0x80000000a2007221 */ /* 0x000fe20000010000 */
[----:B------:R-:W-:-:S03]  /*3cd0*/  FFMA.FTZ R53, R53, UR9, R75 ;  /* 0x0000000935357c23 */ /* 0x000fc6000801004b */
[----:B------:R-:W-:-:S05]  /*3ce0*/  FFMA.FTZ R0, R0, UR9, R73 ;  /* 0x0000000900007c23 */ /* 0x000fca0008010049 */
[----:B------:R-:W-:Y:S02]  /*3cf0*/  F2FP.BF16.F32.PACK_AB R0, R0, R52 ;  /* 0x000000340000723e */ /* 0x000fe400000010ff */
[----:B------:R-:W-:-:S05]  /*3d00*/  MOV R52, UR27 ;  /* 0x0000001b00347c02 */ /* 0x000fca0008000f00 */
[----:B------:R-:W-:-:S04]  /*3d10*/  FFMA.FTZ R52, R165, R52, UR30 ;  /* 0x0000001ea5347e23 */ /* 0x000fc80008010034 */
[----:B------:R-:W-:-:S04]  /*3d20*/  FADD.FTZ R52, R178, -R52 ;  /* 0x80000034b2347221 */ /* 0x000fc80000010000 */
[----:B------:R-:W-:-:S05]  /*3d30*/  FFMA.FTZ R52, R52, UR9, R74 ;  /* 0x0000000934347c23 */ /* 0x000fca000801004a */
[----:B------:R-:W-:Y:S02]  /*3d40*/  F2FP.BF16.F32.PACK_AB R53, R53, R52 ;  /* 0x000000343535723e */ /* 0x000fe400000010ff */
[----:B------:R-:W-:Y:S02]  /*3d50*/  PRMT R52, R0, 0x7632, R52 ;  /* 0x0000763200347816 */ /* 0x000fe40000000034 */
[----:B------:R-:W-:Y:S01]  /*3d60*/  PRMT R54, R53, 0x7632, R54 ;  /* 0x0000763235367816 */ /* 0x000fe20000000036 */
[----:B------:R-:W-:Y:S06]  /*3d70*/  BRA `(.L_x_2369) ;  /* 0x00000004002c7947 */ /* 0x000fec0003800000 */
.L_x_2372:
        /* <DEDUP_REMOVED lines=13> */
[----:B------:R-:W-:Y:S02]  /*3e50*/  MOV R52, UR27 ;  /* 0x0000001b00347c02 */ /* 0x000fe40008000f00 */
[----:B------:R-:W-:-:S03]  /*3e60*/  PRMT R160, R0, 0x7610, R160 ;  /* 0x0000761000a07816 */ /* 0x000fc600000000a0 */
[----:B------:R-:W-:-:S04]  /*3e70*/  FFMA.FTZ R52, R165, R52, UR30 ;  /* 0x0000001ea5347e23 */ /* 0x000fc80008010034 */
[----:B------:R-:W-:-:S04]  /*3e80*/  FADD.FTZ R52, R178, -R52 ;  /* 0x80000034b2347221 */ /* 0x000fc80000010000 */
[----:B------:R-:W-:-:S05]  /*3e90*/  FFMA.FTZ R52, R52, UR9, R74 ;  /* 0x0000000934347c23 */ /* 0x000fca000801004a */
[----:B------:R-:W-:Y:S02]  /*3ea0*/  F2FP.BF16.F32.PACK_AB R53, R53, R52 ;  /* 0x000000343535723e */ /* 0x000fe400000010ff */
[----:B------:R-:W-:Y:S02]  /*3eb0*/  PRMT R52, R0, 0x7632, R52 ;  /* 0x0000763200347816 */ /* 0x000fe40000000034 */
[C---:B------:R-:W-:Y:S02]  /*3ec0*/  PRMT R54, R53.reuse, 0x7632, R54 ;  /* 0x0000763235367816 */ /* 0x040fe40000000036 */
[----:B------:R-:W-:Y:S02]  /*3ed0*/  PRMT R138, R53, 0x7610, R138 ;  /* 0x00007610358a7816 */ /* 0x000fe4000000008a */
[----:B------:R-:W-:Y:S02]  /*3ee0*/  PRMT R137, R54, 0x7610, R137 ;  /* 0x0000761036897816 */ /* 0x000fe40000000089 */
[----:B------:R-:W-:Y:S01]  /*3ef0*/  PRMT R139, R52, 0x7610, R139 ;  /* 0x00007610348b7816 */ /* 0x000fe2000000008b */
[----:B------:R-:W-:Y:S06]  /*3f00*/  BRA `(.L_x_2369) ;  /* 0x0000000000c87947 */ /* 0x000fec0003800000 */
.L_x_2371:
        /* <DEDUP_REMOVED lines=10> */
[----:B-----5:R-:W-:Y:S02]  /*3fb0*/  FFMA.FTZ R96, R52, UR9, R72 ;  /* 0x0000000934607c23 */ /* 0x020fe40008010048 */
[----:B------:R-:W-:Y:S01]  /*3fc0*/  FADD.FTZ R97, R162, -R0 ;  /* 0x80000000a2617221 */ /* 0x000fe20000010000 */
[----:B------:R-:W-:-:S03]  /*3fd0*/  MOV R0, UR27 ;  /* 0x0000001b00007c02 */ /* 0x000fc60008000f00 */
[----:B------:R-:W-:Y:S02]  /*3fe0*/  FFMA.FTZ R97, R97, UR9, R73 ;  /* 0x0000000961617c23 */ /* 0x000fe40008010049 */
[----:B------:R-:W-:-:S04]  /*3ff0*/  FFMA.FTZ R0, R165, R0, UR30 ;  /* 0x0000001ea5007e23 */ /* 0x000fc80008010000 */
[----:B------:R-:W-:Y:S01]  /*4000*/  FADD.FTZ R98, R178, -R0 ;  /* 0x80000000b2627221 */ /* 0x000fe20000010000 */
[----:B------:R-:W-:-:S03]  /*4010*/  MOV R0, UR27 ;  /* 0x0000001b00007c02 */ /* 0x000fc60008000f00 */
[----:B------:R-:W-:Y:S02]  /*4020*/  FFMA.FTZ R98, R98, UR9, R74 ;  /* 0x0000000962627c23 */ /* 0x000fe4000801004a */
[----:B------:R-:W-:-:S04]  /*4030*/  FFMA.FTZ R0, R187, R0, UR30 ;  /* 0x0000001ebb007e23 */ /* 0x000fc80008010000 */
[----:B------:R-:W-:Y:S01]  /*4040*/  FADD.FTZ R99, R188, -R0 ;  /* 0x80000000bc637221 */ /* 0x000fe20000010000 */
[----:B------:R-:W-:-:S03]  /*4050*/  F2FP.BF16.F32.PACK_AB R0, R97, R96 ;  /* 0x000000606100723e */ /* 0x000fc600000010ff */
[----:B------:R-:W-:Y:S01]  /*4060*/  FFMA.FTZ R99, R99, UR9, R75 ;  /* 0x0000000963637c23 */ /* 0x000fe2000801004b */
[----:B------:R-:W-:-:S04]  /*4070*/  PRMT R52, R0, 0x7632, R52 ;  /* 0x0000763200347816 */ /* 0x000fc80000000034 */
[----:B------:R-:W-:-:S04]  /*4080*/  F2FP.BF16.F32.PACK_AB R53, R99, R98 ;  /* 0x000000626335723e */ /* 0x000fc800000010ff */
[----:B------:R-:W-:Y:S01]  /*4090*/  PRMT R54, R53, 0x7632, R54 ;  /* 0x0000763235367816 */ /* 0x000fe20000000036 */
[----:B------:R-:W-:Y:S06]  /*40a0*/  BRA `(.L_x_2369) ;  /* 0x0000000000607947 */ /* 0x000fec0003800000 */
.L_x_2373:
[----:B------:R-:W-:Y:S02]  /*40b0*/  MOV R52, UR27 ;  /* 0x0000001b00347c02 */ /* 0x000fe40008000f00 */
[----:B------:R-:W-:Y:S02]  /*40c0*/  MOV R53, UR27 ;  /* 0x0000001b00357c02 */ /* 0x000fe40008000f00 */
[----:B------:R-:W-:Y:S01]  /*40d0*/  MOV R54, UR27 ;  /* 0x0000001b00367c02 */ /* 0x000fe20008000f00 */
[----:B------:R-:W-:Y:S01]  /*40e0*/  FFMA.FTZ R52, R0, R52, UR30 ;  /* 0x0000001e00347e23 */ /* 0x000fe20008010034 */
[----:B------:R-:W-:Y:S02]  /*40f0*/  IMAD.U32 R0, RZ, RZ, UR27 ;  /* 0x0000001bff007e24 */ /* 0x000fe4000f8e00ff */
[----:B------:R-:W-:Y:S01]  /*4100*/  FFMA.FTZ R53, R165, R53, UR30 ;  /* 0x0000001ea5357e23 */ /* 0x000fe20008010035 */
[----:B------:R-:W-:Y:S01]  /*4110*/  FFMA.FTZ R54, R187, R54, UR30 ;  /* 0x0000001ebb367e23 */ /* 0x000fe20008010036 */
[----:B------:R-:W-:-:S02]  /*4120*/  FFMA.FTZ R0, R163, R0, UR30 ;  /* 0x0000001ea3007e23 */ /* 0x000fc40008010000 */
[----:B------:R-:W-:Y:S01]  /*4130*/  FADD.FTZ R53, R178, -R53 ;  /* 0x80000035b2357221 */ /* 0x000fe20000010000 */
[----:B------:R-:W-:Y:S01]  /*4140*/  FADD.FTZ R52, R161, -R52 ;  /* 0x80000034a1347221 */ /* 0x000fe20000010000 */
[----:B------:R-:W-:Y:S01]  /*4150*/  FADD.FTZ R54, R188, -R54 ;  /* 0x80000036bc367221 */ /* 0x000fe20000010000 */
[----:B------:R-:W-:Y:S01]  /*4160*/  FADD.FTZ R0, R162, -R0 ;  /* 0x80000000a2007221 */ /* 0x000fe20000010000 */
[----:B-----5:R-:W-:Y:S01]  /*4170*/  FFMA.FTZ R98, R53, UR9, R74 ;  /* 0x0000000935627c23 */ /* 0x020fe2000801004a */
[----:B------:R-:W-:Y:S01]  /*4180*/  FFMA.FTZ R96, R52, UR9, R72 ;  /* 0x0000000934607c23 */ /* 0x000fe20008010048 */
[----:B------:R-:W-:Y:S01]  /*4190*/  FFMA.FTZ R99, R54, UR9, R75 ;  /* 0x0000000936637c23 */ /* 0x000fe2000801004b */
[----:B------:R-:W-:-:S04]  /*41a0*/  FFMA.FTZ R97, R0, UR9, R73 ;  /* 0x0000000900617c23 */ /* 0x000fc80008010049 */
[----:B------:R-:W-:Y:S02]  /*41b0*/  F2FP.BF16.F32.PACK_AB R53, R99, R98 ;  /* 0x000000626335723e */ /* 0x000fe400000010ff */
[----:B------:R-:W-:Y:S02]  /*41c0*/  F2FP.BF16.F32.PACK_AB R0, R97, R96 ;  /* 0x000000606100723e */ /* 0x000fe400000010ff */
[C---:B------:R-:W-:Y:S02]  /*41d0*/  PRMT R54, R53.reuse, 0x7632, R54 ;  /* 0x0000763235367816 */ /* 0x040fe40000000036 */
[----:B------:R-:W-:Y:S02]  /*41e0*/  PRMT R52, R0, 0x7632, R52 ;  /* 0x0000763200347816 */ /* 0x000fe40000000034 */
[----:B------:R-:W-:Y:S02]  /*41f0*/  PRMT R137, R54, 0x7610, R137 ;  /* 0x0000761036897816 */ /* 0x000fe40000000089 */
[----:B------:R-:W-:-:S02]  /*4200*/  PRMT R138, R53, 0x7610, R138 ;  /* 0x00007610358a7816 */ /* 0x000fc4000000008a */
[----:B------:R-:W-:Y:S02]  /*4210*/  PRMT R139, R52, 0x7610, R139 ;  /* 0x00007610348b7816 */ /* 0x000fe4000000008b */
[----:B------:R-:W-:-:S07]  /*4220*/  PRMT R160, R0, 0x7610, R160 ;  /* 0x0000761000a07816 */ /* 0x000fce00000000a0 */
.L_x_2369:
[----:B------:R-:W-:Y:S01]  /*4230*/  ISETP.NE.U32.AND P1, PT, RZ, UR5, PT ;  /* 0x00000005ff007c0c */ /* 0x000fe2000bf25070 */
[----:B------:R-:W-:Y:S01]  /*4240*/  HFMA2 R57, -RZ, RZ, 0, 4.76837158203125e-07 ;  /* 0x00000008ff397431 */ /* 0x000fe200000001ff */
[----:B------:R-:W-:Y:S01]  /*4250*/  LOP3.LUT R52, R52, 0xffff, RZ, 0xc0, !PT ;  /* 0x0000ffff34347812 */ /* 0x000fe200078ec0ff */
[----:B------:R-:W-:Y:S01]  /*4260*/  UISETP.NE.U32.AND UP0, UPT, UR7, URZ, UPT ;  /* 0x000000ff0700728c */ /* 0x000fe2000bf05070 */
[----:B------:R-:W-:Y:S02]  /*4270*/  ISETP.NE.AND.EX P1, PT, RZ, UR6, PT, P1 ;  /* 0x00000006ff007c0c */ /* 0x000fe4000bf25310 */
[----:B------:R-:W-:Y:S01]  /*4280*/  PRMT R54, R53, 0x5410, R54 ;  /* 0x0000541035367816 */ /* 0x000fe20000000036 */
[----:B------:R-:W-:Y:S01]  /*4290*/  IMAD.WIDE.U32 R52, R52, 0x10000, RZ ;  /* 0x0001000034347825 */ /* 0x000fe200078e00ff */
[----:B------:R-:W-:-:S04]  /*42a0*/  UISETP.NE.AND.EX UP0, UPT, UR8, URZ, UPT, UP0 ;  /* 0x000000ff0800728c */ /* 0x000fc8000bf05300 */
[----:B------:R-:W-:Y:S02]  /*42b0*/  LOP3.LUT R53, R54, R53, RZ, 0xfc, !PT ;  /* 0x0000003536357212 */ /* 0x000fe400078efcff */
[----:B------:R-:W-:-:S03]  /*42c0*/  LOP3.LUT R52, R52, 0xffff, R0, 0xf8, !PT ;  /* 0x0000ffff34347812 */ /* 0x000fc600078ef800 */
[----:B------:R-:W0:Y:S02]  /*42d0*/  @P1 LDC.64 R54, c[0x0][0x478] ;  /* 0x00011e00ff361b82 */ /* 0x000e240000000a00 */
[----:B0-----:R-:W-:-:S05]  /*42e0*/  @P1 IMAD.WIDE.U32 R54, R132, 0x10, R54 ;  /* 0x0000001084361825 */ /* 0x001fca00078e0036 */
[----:B------:R0:W-:Y:S02]  /*42f0*/  @P1 STG.E.128 desc[UR14][R54.64], R96 ;  /* 0x0000006036001986 */ /* 0x0001e4000c101d0e */
[----:B0-----:R-:W-:-:S05]  /*4300*/  IMAD.WIDE.U32 R54, R132, R57, UR28 ;  /* 0x0000001c84367e25 */ /* 0x001fca000f8e0039 */
        /* <DEDUP_REMOVED lines=10> */
.L_x_2374:
[----:B------:R-:W-:Y:S05]  /*43b0*/  @!P0 BRA `(.L_x_2375) ;  /* 0x0000000400788947 */ /* 0x000fea0003800000 */
[----:B------:R-:W-:Y:S05]  /*43c0*/  @!P1 BRA `(.L_x_2376) ;  /* 0x0000000000b49947 */ /* 0x000fea0003800000 */
[----:B------:R-:W-:Y:S05]  /*43d0*/  BRA.U !UP0, `(.L_x_2377) ;  /* 0x00000001085c7547 */ /* 0x000fea000b800000 */
[----:B01----:R-:W-:Y:S02]  /*43e0*/  MOV R53, UR27 ;  /* 0x0000001b00357c02 */ /* 0x003fe40008000f00 */
[----:B------:R-:W-:-:S03]  /*43f0*/  MOV R0, UR27 ;  /* 0x0000001b00007c02 */ /* 0x000fc60008000f00 */
[----:B------:R-:W-:Y:S02]  /*4400*/  FFMA.FTZ R166, R166, R53, UR30 ;  /* 0x0000001ea6a67e23 */ /* 0x000fe40008010035 */
[-C--:B------:R-:W-:Y:S01]  /*4410*/  FFMA.FTZ R169, R169, R0.reuse, UR30 ;  /* 0x0000001ea9a97e23 */ /* 0x080fe20008010000 */
[-C--:B------:R-:W-:Y:S01]  /*4420*/  FFMA.FTZ R53, R179, R0.reuse, UR30 ;  /* 0x0000001eb3357e23 */ /* 0x080fe20008010000 */
[----:B------:R-:W-:Y:S01]  /*4430*/  FFMA.FTZ R183, R183, R0, UR30 ;  /* 0x0000001eb7b77e23 */ /* 0x000fe20008010000 */
[----:B------:R-:W-:Y:S01]  /*4440*/  FADD.FTZ R167, R167, -R166 ;  /* 0x800000a6a7a77221 */ /* 0x000fe20000010000 */
[----:B------:R-:W-:Y:S01]  /*4450*/  FADD.FTZ R168, R168, -R169 ;  /* 0x800000a9a8a87221 */ /* 0x000fe20000010000 */
[----:B------:R-:W-:Y:S01]  /*4460*/  FADD.FTZ R53, R182, -R53 ;  /* 0x80000035b6357221 */ /* 0x000fe20000010000 */
[----:B------:R-:W-:Y:S01]  /*4470*/  FADD.FTZ R184, R184, -R183 ;  /* 0x800000b7b8b87221 */ /* 0x000fe20000010000 */
[----:B-----5:R-:W-:Y:S01]  /*4480*/  FFMA.FTZ R96, R167, UR9, R76 ;  /* 0x00000009a7607c23 */ /* 0x020fe2000801004c */
[----:B------:R-:W-:Y:S01]  /*4490*/  FFMA.FTZ R97, R168, UR9, R77 ;  /* 0x00000009a8617c23 */ /* 0x000fe2000801004d */
[----:B------:R-:W-:Y:S01]  /*44a0*/  FFMA.FTZ R98, R53, UR9, R78 ;  /* 0x0000000935627c23 */ /* 0x000fe2000801004e */
[----:B------:R-:W-:-:S03]  /*44b0*/  FFMA.FTZ R99, R184, UR9, R79 ;  /* 0x00000009b8637c23 */ /* 0x000fc6000801004f */
[----:B------:R-:W-:Y:S02]  /*44c0*/  F2FP.BF16.F32.PACK_AB R0, R97, R96 ;  /* 0x000000606100723e */ /* 0x000fe400000010ff */
[----:B------:R-:W-:Y:S02]  /*44d0*/  F2FP.BF16.F32.PACK_AB R53, R99, R98 ;  /* 0x000000626335723e */ /* 0x000fe400000010ff */
[----:B------:R-:W-:Y:S02]  /*44e0*/  PRMT R52, R0, 0x7632, R52 ;  /* 0x0000763200347816 */ /* 0x000fe40000000034 */
[C---:B------:R-:W-:Y:S02]  /*44f0*/  PRMT R54, R53.reuse, 0x7632, R54 ;  /* 0x0000763235367816 */ /* 0x040fe40000000036 */
[----:B------:R-:W-:Y:S02]  /*4500*/  PRMT R138, R53, 0x7610, R138 ;  /* 0x00007610358a7816 */ /* 0x000fe4000000008a */
[----:B------:R-:W-:-:S02]  /*4510*/  PRMT R137, R54, 0x7610, R137 ;  /* 0x0000761036897816 */ /* 0x000fc40000000089 */
[----:B------:R-:W-:Y:S02]  /*4520*/  PRMT R139, R52, 0x7610, R139 ;  /* 0x00007610348b7816 */ /* 0x000fe4000000008b */
[----:B------:R-:W-:Y:S01]  /*4530*/  PRMT R160, R0, 0x7610, R160 ;  /* 0x0000761000a07816 */ /* 0x000fe200000000a0 */
[----:B------:R-:W-:Y:S06]  /*4540*/  BRA `(.L_x_2378) ;  /* 0x0000000800847947 */ /* 0x000fec0003800000 */
.L_x_2377:
[----:B01----:R-:W-:Y:S02]  /*4550*/  MOV R52, UR27 ;  /* 0x0000001b00347c02 */ /* 0x003fe40008000f00 */
[----:B------:R-:W-:-:S03]  /*4560*/  MOV R0, UR27 ;  /* 0x0000001b00007c02 */ /* 0x000fc60008000f00 */
[----:B------:R-:W-:Y:S02]  /*4570*/  FFMA.FTZ R52, R169, R52, UR30 ;  /* 0x0000001ea9347e23 */ /* 0x000fe40008010034 */
[----:B------:R-:W-:Y:S02]  /*4580*/  FFMA.FTZ R0, R166, R0, UR30 ;  /* 0x0000001ea6007e23 */ /* 0x000fe40008010000 */
[----:B------:R-:W-:Y:S01]  /*4590*/  FADD.FTZ R97, R168, -R52 ;  /* 0x80000034a8617221 */ /* 0x000fe20000010000 */
[----:B------:R-:W-:Y:S01]  /*45a0*/  MOV R52, UR27 ;  /* 0x0000001b00347c02 */ /* 0x000fe20008000f00 */
[----:B------:R-:W-:Y:S02]  /*45b0*/  FADD.FTZ R0, R167, -R0 ;  /* 0x80000000a7007221 */ /* 0x000fe40000010000 */
[----:B-----5:R-:W-:Y:S02]  /*45c0*/  FFMA.FTZ R97, R97, UR9, R77 ;  /* 0x0000000961617c23 */ /* 0x020fe4000801004d */
[----:B------:R-:W-:Y:S01]  /*45d0*/  FFMA.FTZ R52, R179, R52, UR30 ;  /* 0x0000001eb3347e23 */ /* 0x000fe20008010034 */
[----:B------:R-:W-:-:S03]  /*45e0*/  FFMA.FTZ R96, R0, UR9, R76 ;  /* 0x0000000900607c23 */ /* 0x000fc6000801004c */
[----:B------:R-:W-:Y:S01]  /*45f0*/  FADD.FTZ R98, R182, -R52 ;  /* 0x80000034b6627221 */ /* 0x000fe20000010000 */
[----:B------:R-:W-:Y:S02]  /*4600*/  MOV R52, UR27 ;  /* 0x0000001b00347c02 */ /* 0x000fe40008000f00 */
[----:B------:R-:W-:Y:S01]  /*4610*/  F2FP.BF16.F32.PACK_AB R0, R97, R96 ;  /* 0x000000606100723e */ /* 0x000fe200000010ff */
[----:B------:R-:W-:Y:S02]  /*4620*/  FFMA.FTZ R98, R98, UR9, R78 ;  /* 0x0000000962627c23 */ /* 0x000fe4000801004e */
[----:B------:R-:W-:Y:S01]  /*4630*/  FFMA.FTZ R99, R183, R52, UR30 ;  /* 0x0000001eb7637e23 */ /* 0x000fe20008010034 */
[----:B------:R-:W-:-:S03]  /*4640*/  PRMT R52, R0, 0x7632, R52 ;  /* 0x0000763200347816 */ /* 0x000fc60000000034 */
[----:B------:R-:W-:-:S04]  /*4650*/  FADD.FTZ R99, R184, -R99 ;  /* 0x80000063b8637221 */ /* 0x000fc80000010000 */
[----:B------:R-:W-:-:S05]  /*4660*/  FFMA.FTZ R99, R99, UR9, R79 ;  /* 0x0000000963637c23 */ /* 0x000fca000801004f */
[----:B------:R-:W-:-:S04]  /*4670*/  F2FP.BF16.F32.PACK_AB R53, R99, R98 ;  /* 0x000000626335723e */ /* 0x000fc800000010ff */
[----:B------:R-:W-:Y:S01]  /*4680*/  PRMT R54, R53, 0x7632, R54 ;  /* 0x0000763235367816 */ /* 0x000fe20000000036 */
[----:B------:R-:W-:Y:S06]  /*4690*/  BRA `(.L_x_2378) ;  /* 0x0000000800307947 */ /* 0x000fec0003800000 */
.L_x_2376:
[----:B------:R-:W-:Y:S05]  /*46a0*/  BRA.U !UP0, `(.L_x_2379) ;  /* 0x0000000108687547 */ /* 0x000fea000b800000 */
[----:B------:R-:W-:Y:S02]  /*46b0*/  MOV R0, UR27 ;  /* 0x0000001b00007c02 */ /* 0x000fe40008000f00 */
[----:B01----:R-:W-:Y:S02]  /*46c0*/  MOV R52, UR27 ;  /* 0x0000001b00347c02 */ /* 0x003fe40008000f00 */
[----:B------:R-:W-:Y:S01]  /*46d0*/  MOV R53, UR27 ;  /* 0x0000001b00357c02 */ /* 0x000fe20008000f00 */
[----:B------:R-:W-:Y:S02]  /*46e0*/  FFMA.FTZ R0, R166, R0, UR30 ;  /* 0x0000001ea6007e23 */ /* 0x000fe40008010000 */
[----:B------:R-:W-:Y:S02]  /*46f0*/  FFMA.FTZ R52, R169, R52, UR30 ;  /* 0x0000001ea9347e23 */ /* 0x000fe40008010034 */
[----:B------:R-:W-:Y:S01]  /*4700*/  FADD.FTZ R0, R167, -R0 ;  /* 0x80000000a7007221 */ /* 0x000fe20000010000 */
[----:B------:R-:W-:Y:S01]  /*4710*/  FFMA.FTZ R53, R183, R53, UR30 ;  /* 0x0000001eb7357e23 */ /* 0x000fe20008010035 */
[----:B------:R-:W-:-:S02]  /*4720*/  FADD.FTZ R52, R168, -R52 ;  /* 0x80000034a8347221 */ /* 0x000fc40000010000 */
[----:B-----5:R-:W-:Y:S01]  /*4730*/  FFMA.FTZ R0, R0, UR9, R76 ;  /* 0x0000000900007c23 */ /* 0x020fe2000801004c */
[----:B------:R-:W-:Y:S01]  /*4740*/  FADD.FTZ R184, R184, -R53 ;  /* 0x80000035b8b87221 */ /* 0x000fe20000010000 */
[----:B------:R-:W-:-:S03]  /*4750*/  FFMA.FTZ R52, R52, UR9, R77 ;  /* 0x0000000934347c23 */ /* 0x000fc6000801004d */
[----:B------:R-:W-:Y:S02]  /*4760*/  FFMA.FTZ R184, R184, UR9, R79 ;  /* 0x00000009b8b87c23 */ /* 0x000fe4000801004f */
[----:B------:R-:W-:Y:S02]  /*4770*/  F2FP.BF16.F32.PACK_AB R0, R52, R0 ;  /* 0x000000003400723e */ /* 0x000fe400000010ff */
[----:B------:R-:W-:Y:S02]  /*4780*/  MOV R52, UR27 ;  /* 0x0000001b00347c02 */ /* 0x000fe40008000f00 */
[----:B------:R-:W-:-:S03]  /*4790*/  PRMT R160, R0, 0x7610, R160 ;  /* 0x0000761000a07816 */ /* 0x000fc600000000a0 */
[----:B------:R-:W-:-:S04]  /*47a0*/  FFMA.FTZ R52, R179, R52, UR30 ;  /* 0x0000001eb3347e23 */ /* 0x000fc80008010034 */
[--C-:B------:R-:W-:Y:S01]  /*47b0*/  FADD.FTZ R55, R182, -R52.reuse ;  /* 0x80000034b6377221 */ /* 0x100fe20000010000 */
[----:B------:R-:W-:-:S03]  /*47c0*/  PRMT R52, R0, 0x7632, R52 ;  /* 0x0000763200347816 */ /* 0x000fc60000000034 */
[----:B------:R-:W-:Y:S01]  /*47d0*/  FFMA.FTZ R55, R55, UR9, R78 ;  /* 0x0000000937377c23 */ /* 0x000fe2000801004e */
[----:B------:R-:W-:-:S04]  /*47e0*/  PRMT R139, R52, 0x7610, R139 ;  /* 0x00007610348b7816 */ /* 0x000fc8000000008b */
[----:B------:R-:W-:-:S04]  /*47f0*/  F2FP.BF16.F32.PACK_AB R55, R184, R55 ;  /* 0x00000037b837723e */ /* 0x000fc800000010ff */
[C---:B------:R-:W-:Y:S02]  /*4800*/  PRMT R54, R55.reuse, 0x7632, R54 ;  /* 0x0000763237367816 */ /* 0x040fe40000000036 */
[----:B------:R-:W-:Y:S02]  /*4810*/  PRMT R53, R55, 0x7610, R53 ;  /* 0x0000761037357816 */ /* 0x000fe40000000035 */
[----:B------:R-:W-:Y:S02]  /*4820*/  PRMT R137, R54, 0x7610, R137 ;  /* 0x0000761036897816 */ /* 0x000fe40000000089 */
[----:B------:R-:W-:Y:S01]  /*4830*/  PRMT R138, R53, 0x7610, R138 ;  /* 0x00007610358a7816 */ /* 0x000fe2000000008a */
[----:B------:R-:W-:Y:S06]  /*4840*/  BRA `(.L_x_2378) ;  /* 0x0000000400c47947 */ /* 0x000fec0003800000 */
.L_x_2379:
        /* <DEDUP_REMOVED lines=21> */
.L_x_2375:
        /* <DEDUP_REMOVED lines=25> */
.L_x_2381:
[----:B01----:R-:W-:Y:S02]  /*4b30*/  MOV R52, UR27 ;  /* 0x0000001b00347c02 */ /* 0x003fe40008000f00 */
[----:B------:R-:W-:-:S03]  /*4b40*/  MOV R0, UR27 ;  /* 0x0000001b00007c02 */ /* 0x000fc60008000f00 */
[----:B------:R-:W-:Y:S02]  /*4b50*/  FFMA.FTZ R52, R169, R52, UR30 ;  /* 0x0000001ea9347e23 */ /* 0x000fe40008010034 */
[----:B------:R-:W-:Y:S02]  /*4b60*/  FFMA.FTZ R0, R166, R0, UR30 ;  /* 0x0000001ea6007e23 */ /* 0x000fe40008010000 */
[----:B------:R-:W-:Y:S01]  /*4b70*/  FADD.FTZ R97, R168, -R52 ;  /* 0x80000034a8617221 */ /* 0x000fe20000010000 */
[----:B------:R-:W-:Y:S01]  /*4b80*/  MOV R52, UR27 ;  /* 0x0000001b00347c02 */ /* 0x000fe20008000f00 */
[----:B------:R-:W-:Y:S02]  /*4b90*/  FADD.FTZ R0, R167, -R0 ;  /* 0x80000000a7007221 */ /* 0x000fe40000010000 */
[----:B------:R-:W-:Y:S02]  /*4ba0*/  FMUL.FTZ R97, R97, UR9 ;  /* 0x0000000961617c20 */ /* 0x000fe40008410000 */
[----:B------:R-:W-:Y:S01]  /*4bb0*/  FFMA.FTZ R52, R179, R52, UR30 ;  /* 0x0000001eb3347e23 */ /* 0x000fe20008010034 */
[----:B------:R-:W-:-:S03]  /*4bc0*/  FMUL.FTZ R96, R0, UR9 ;  /* 0x0000000900607c20 */ /* 0x000fc60008410000 */
[----:B------:R-:W-:Y:S01]  /*4bd0*/  FADD.FTZ R98, R182, -R52 ;  /* 0x80000034b6627221 */ /* 0x000fe20000010000 */
[----:B------:R-:W-:Y:S02]  /*4be0*/  MOV R52, UR27 ;  /* 0x0000001b00347c02 */ /* 0x000fe40008000f00 */
[----:B------:R-:W-:Y:S01]  /*4bf0*/  F2FP.BF16.F32.PACK_AB R0, R97, R96 ;  /* 0x000000606100723e */ /* 0x000fe200000010ff */
[----:B------:R-:W-:Y:S02]  /*4c00*/  FMUL.FTZ R98, R98, UR9 ;  /* 0x0000000962627c20 */ /* 0x000fe40008410000 */
[----:B------:R-:W-:Y:S01]  /*4c10*/  FFMA.FTZ R99, R183, R52, UR30 ;  /* 0x0000001eb7637e23 */ /* 0x000fe20008010034 */
[----:B------:R-:W-:-:S03]  /*4c20*/  PRMT R52, R0, 0x7632, R52 ;  /* 0x0000763200347816 */ /* 0x000fc60000000034 */
[----:B------:R-:W-:-:S04]  /*4c30*/  FADD.FTZ R99, R184, -R99 ;  /* 0x80000063b8637221 */ /* 0x000fc80000010000 */
[----:B------:R-:W-:-:S05]  /*4c40*/  FMUL.FTZ R99, R99, UR9 ;  /* 0x0000000963637c20 */ /* 0x000fca0008410000 */
[----:B------:R-:W-:-:S04]  /*4c50*/  F2FP.BF16.F32.PACK_AB R53, R99, R98 ;  /* 0x000000626335723e */ /* 0x000fc800000010ff */
[----:B------:R-:W-:Y:S01]  /*4c60*/  PRMT R54, R53, 0x7632, R54 ;  /* 0x0000763235367816 */ /* 0x000fe20000000036 */
[----:B------:R-:W-:Y:S06]  /*4c70*/  BRA `(.L_x_2378) ;  /* 0x0000000000b87947 */ /* 0x000fec0003800000 */
.L_x_2380:
[----:B------:R-:W-:Y:S05]  /*4c80*/  BRA.U !UP0, `(.L_x_2382) ;  /* 0x0000000108647547 */ /* 0x000fea000b800000 */
[----:B01----:R-:W-:Y:S01]  /*4c90*/  MOV R52, UR27 ;  /* 0x0000001b00347c02 */ /* 0x003fe20008000f00 */
[----:B------:R-:W-:Y:S01]  /*4ca0*/  IMAD.U32 R0, RZ, RZ, UR27 ;  /* 0x0000001bff007e24 */ /* 0x000fe2000f8e00ff */
[----:B------:R-:W-:-:S03]  /*4cb0*/  MOV R53, UR27 ;  /* 0x0000001b00357c02 */ /* 0x000fc60008000f00 */
[----:B------:R-:W-:Y:S01]  /*4cc0*/  FFMA.FTZ R0, R166, R0, UR30 ;  /* 0x0000001ea6007e23 */ /* 0x000fe20008010000 */
[----:B------:R-:W-:Y:S01]  /*4cd0*/  FFMA.FTZ R52, R169, R52, UR30 ;  /* 0x0000001ea9347e23 */ /* 0x000fe20008010034 */
[----:B------:R-:W-:Y:S02]  /*4ce0*/  FFMA.FTZ R53, R183, R53, UR30 ;  /* 0x0000001eb7357e23 */ /* 0x000fe40008010035 */
[----:B------:R-:W-:Y:S01]  /*4cf0*/  FADD.FTZ R0, R167, -R0 ;  /* 0x80000000a7007221 */ /* 0x000fe20000010000 */
[----:B------:R-:W-:Y:S01]  /*4d00*/  FADD.FTZ R52, R168, -R52 ;  /* 0x80000034a8347221 */ /* 0x000fe20000010000 */
[----:B------:R-:W-:Y:S02]  /*4d10*/  FADD.FTZ R53, R184, -R53 ;  /* 0x80000035b8357221 */ /* 0x000fe40000010000 */
[----:B------:R-:W-:Y:S01]  /*4d20*/  FMUL.FTZ R0, R0, UR9 ;  /* 0x0000000900007c20 */ /* 0x000fe20008410000 */
[----:B------:R-:W-:Y:S01]  /*4d30*/  FMUL.FTZ R52, R52, UR9 ;  /* 0x0000000934347c20 */ /* 0x000fe20008410000 */
[----:B------:R-:W-:-:S04]  /*4d40*/  FMUL.FTZ R53, R53, UR9 ;  /* 0x0000000935357c20 */ /* 0x000fc80008410000 */
        /* <DEDUP_REMOVED lines=13> */
.L_x_2382:
        /* <DEDUP_REMOVED lines=10> */
[----:B------:R-:W-:-:S03]  /*4ec0*/  FMUL.FTZ R52, R52, UR9 ;  /* 0x0000000934347c20 */ /* 0x000fc60008410000 */
[----:B------:R-:W-:Y:S02]  /*4ed0*/  FMUL.FTZ R53, R53, UR9 ;  /* 0x0000000935357c20 */ /* 0x000fe40008410000 */
[----:B------:R-:W-:Y:S02]  /*4ee0*/  F2FP.BF16.F32.PACK_AB R0, R52, R0 ;  /* 0x000000003400723e */ /* 0x000fe400000010ff */
[----:B------:R-:W-:-:S05]  /*4ef0*/  MOV R52, UR27 ;  /* 0x0000001b00347c02 */ /* 0x000fca0008000f00 */
[----:B------:R-:W-:-:S04]  /*4f00*/  FFMA.FTZ R52, R179, R52, UR30 ;  /* 0x0000001eb3347e23 */ /* 0x000fc80008010034 */
[----:B------:R-:W-:-:S04]  /*4f10*/  FADD.FTZ R52, R182, -R52 ;  /* 0x80000034b6347221 */ /* 0x000fc80000010000 */
[----:B------:R-:W-:-:S05]  /*4f20*/  FMUL.FTZ R52, R52, UR9 ;  /* 0x0000000934347c20 */ /* 0x000fca0008410000 */
[----:B------:R-:W-:Y:S02]  /*4f30*/  F2FP.BF16.F32.PACK_AB R53, R53, R52 ;  /* 0x000000343535723e */ /* 0x000fe400000010ff */
[----:B------:R-:W-:Y:S02]  /*4f40*/  PRMT R52, R0, 0x7632, R52 ;  /* 0x0000763200347816 */ /* 0x000fe40000000034 */
[----:B------:R-:W-:-:S07]  /*4f50*/  PRMT R54, R53, 0x7632, R54 ;  /* 0x0000763235367816 */ /* 0x000fce0000000036 */
.L_x_2378:
[----:B------:R-:W-:Y:S02]  /*4f60*/  LOP3.LUT R52, R52, 0xffff, RZ, 0xc0, !PT ;  /* 0x0000ffff34347812 */ /* 0x000fe400078ec0ff */
[----:B------:R-:W-:-:S03]  /*4f70*/  PRMT R54, R53, 0x5410, R54 ;  /* 0x0000541035367816 */ /* 0x000fc60000000036 */
[----:B------:R-:W-:-:S05]  /*4f80*/  IMAD.WIDE.U32 R52, R52, 0x10000, RZ ;  /* 0x0001000034347825 */ /* 0x000fca00078e00ff */
[----:B------:R-:W-:Y:S02]  /*4f90*/  LOP3.LUT R53, R54, R53, RZ, 0xfc, !PT ;  /* 0x0000003536357212 */ /* 0x000fe400078efcff */
[----:B------:R-:W0:Y:S01]  /*4fa0*/  @P1 LDC.64 R54, c[0x0][0x478] ;  /* 0x00011e00ff361b82 */ /* 0x000e220000000a00 */
[----:B------:R-:W-:Y:S01]  /*4fb0*/  LOP3.LUT R52, R52, 0xffff, R0, 0xf8, !PT ;  /* 0x0000ffff34347812 */ /* 0x000fe200078ef800 */
[----:B0-----:R-:W-:-:S05]  /*4fc0*/  @P1 IMAD.WIDE.U32 R54, R133, 0x10, R54 ;  /* 0x0000001085361825 */ /* 0x001fca00078e0036 */
[----:B------:R0:W-:Y:S02]  /*4fd0*/  @P1 STG.E.128 desc[UR14][R54.64], R96 ;  /* 0x0000006036001986 */ /* 0x0001e4000c101d0e */
[----:B0-----:R-:W-:-:S05]  /*4fe0*/  MOV R54, 0x8 ;  /* 0x0000000800367802 */ /* 0x001fca0000000f00 */
[----:B------:R-:W-:-:S05]  /*4ff0*/  IMAD.WIDE.U32 R54, R133, R54, UR28 ;  /* 0x0000001c85367e25 */ /* 0x000fca000f8e0036 */
        /* <DEDUP_REMOVED lines=10> */
.L_x_2383:
[----:B------:R-:W-:Y:S05]  /*50a0*/  @!P0 BRA `(.L_x_2384) ;  /* 0x0000000400688947 */ /* 0x000fea0003800000 */
[----:B------:R-:W-:Y:S05]  /*50b0*/  @!P1 BRA `(.L_x_2385) ;  /* 0x0000000000ac9947 */ /* 0x000fea0003800000 */
[----:B------:R-:W-:Y:S05]  /*50c0*/  BRA.U !UP0, `(.L_x_2386) ;  /* 0x00000001085c7547 */ /* 0x000fea000b800000 */
[----:B------:R-:W-:Y:S02]  /*50d0*/  MOV R0, UR27 ;  /* 0x0000001b00007c02 */ /* 0x000fe40008000f00 */
[----:B01----:R-:W-:-:S03]  /*50e0*/  MOV R52, UR27 ;  /* 0x0000001b00347c02 */ /* 0x003fc60008000f00 */
        /* <DEDUP_REMOVED lines=14> */
[----:B------:R-:W-:Y:S02]  /*51d0*/  PRMT R0, R55, 0x7632, R0 ;  /* 0x0000763237007816 */ /* 0x000fe40000000000 */
[----:B------:R-:W-:Y:S02]  /*51e0*/  PRMT R54, R57, 0x7632, R54 ;  /* 0x0000763239367816 */ /* 0x000fe40000000036 */
[----:B------:R-:W-:Y:S02]  /*51f0*/  PRMT R137, R0, 0x7610, R137 ;  /* 0x0000761000897816 */ /* 0x000fe40000000089 */
[----:B------:R-:W-:-:S02]  /*5200*/  PRMT R138, R55, 0x7610, R138 ;  /* 0x00007610378a7816 */ /* 0x000fc4000000008a */
[----:B------:R-:W-:Y:S02]  /*5210*/  PRMT R139, R54, 0x7610, R139 ;  /* 0x00007610368b7816 */ /* 0x000fe4000000008b */
[----:B------:R-:W-:Y:S01]  /*5220*/  PRMT R160, R57, 0x7610, R160 ;  /* 0x0000761039a07816 */ /* 0x000fe200000000a0 */
[----:B------:R-:W-:Y:S06]  /*5230*/  BRA `(.L_x_2387) ;  /* 0x0000000800687947 */ /* 0x000fec0003800000 */
.L_x_2386:
        /* <DEDUP_REMOVED lines=17> */
[----:B------:R-:W-:Y:S01]  /*5350*/  PRMT R0, R55, 0x7632, R0 ;  /* 0x0000763237007816 */ /* 0x000fe20000000000 */
[----:B------:R-:W-:Y:S06]  /*5360*/  BRA `(.L_x_2387) ;  /* 0x00000008001c7947 */ /* 0x000fec0003800000 */
.L_x_2385:
        /* <DEDUP_REMOVED lines=26> */
.L_x_2388:
[----:B------:R-:W-:-:S05]  /*5510*/  MOV R0, UR27 ;  /* 0x0000001b00007c02 */ /* 0x000fca0008000f00 */
[-C--:B01----:R-:W-:Y:S01]  /*5520*/  FFMA.FTZ R53, R153, R0.reuse, UR30 ;  /* 0x0000001e99357e23 */ /* 0x083fe20008010000 */
        /* <DEDUP_REMOVED lines=13> */
[C---:B------:R-:W-:Y:S02]  /*5600*/  PRMT R54, R53.reuse, 0x7632, R54 ;  /* 0x0000763235367816 */ /* 0x040fe40000000036 */
[----:B------:R-:W-:Y:S02]  /*5610*/  PRMT R57, R53, 0x7610, R57 ;  /* 0x0000761035397816 */ /* 0x000fe40000000039 */
[C---:B------:R-:W-:Y:S02]  /*5620*/  PRMT R0, R171.reuse, 0x7632, R0 ;  /* 0x00007632ab007816 */ /* 0x040fe40000000000 */
[----:B------:R-:W-:Y:S01]  /*5630*/  PRMT R55, R171, 0x7610, R55 ;  /* 0x00007610ab377816 */ /* 0x000fe20000000037 */
[----:B------:R-:W-:Y:S06]  /*5640*/  BRA `(.L_x_2387) ;  /* 0x0000000400647947 */ /* 0x000fec0003800000 */
.L_x_2384:
        /* <DEDUP_REMOVED lines=25> */
.L_x_2390:
        /* <DEDUP_REMOVED lines=17> */
[----:B------:R-:W-:Y:S01]  /*58f0*/  PRMT R0, R55, 0x7632, R0 ;  /* 0x0000763237007816 */ /* 0x000fe20000000000 */
[----:B------:R-:W-:Y:S06]  /*5900*/  BRA `(.L_x_2387) ;  /* 0x0000000000b47947 */ /* 0x000fec0003800000 */
.L_x_2389:
        /* <DEDUP_REMOVED lines=26> */
.L_x_2391:
[----:B------:R-:W-:-:S05]  /*5ab0*/  MOV R0, UR27 ;  /* 0x0000001b00007c02 */ /* 0x000fca0008000f00 */
[-C--:B------:R-:W-:Y:S01]  /*5ac0*/  FFMA.FTZ R153, R153, R0.reuse, UR30 ;  /* 0x0000001e99997e23 */ /* 0x080fe20008010000 */
        /* <DEDUP_REMOVED lines=8> */
[----:B01----:R-:W-:Y:S01]  /*5b50*/  FMUL.FTZ R53, R154, UR9 ;  /* 0x000000099a357c20 */ /* 0x003fe20008410000 */
        /* <DEDUP_REMOVED lines=8> */
.L_x_2387:
[----:B------:R-:W0:Y:S01]  /*5be0*/  @P1 LDC.64 R52, c[0x0][0x478] ;  /* 0x00011e00ff341b82 */ /* 0x000e220000000a00 */
[----:B------:R-:W-:Y:S02]  /*5bf0*/  LOP3.LUT R54, R54, 0xffff, RZ, 0xc0, !PT ;  /* 0x0000ffff36367812 */ /* 0x000fe400078ec0ff */
[----:B------:R-:W-:-:S03]  /*5c00*/  PRMT R59, R55, 0x5410, R0 ;  /* 0x00005410373b7816 */ /* 0x000fc60000000000 */
[----:B------:R-:W-:-:S03]  /*5c10*/  IMAD.WIDE.U32 R54, R54, 0x10000, RZ ;  /* 0x0001000036367825 */ /* 0x000fc600078e00ff */
[----:B------:R-:W-:Y:S01]  /*5c20*/  LOP3.LUT R54, R54, 0xffff, R57, 0xf8, !PT ;  /* 0x0000ffff36367812 */ /* 0x000fe200078ef839 */
[----:B------:R-:W-:Y:S01]  /*5c30*/  HFMA2 R57, -RZ, RZ, 0, 4.76837158203125e-07 ;  /* 0x00000008ff397431 */ /* 0x000fe200000001ff */
[----:B------:R-:W-:Y:S01]  /*5c40*/  LOP3.LUT R55, R59, R55, RZ, 0xfc, !PT ;  /* 0x000000373b377212 */ /* 0x000fe200078efcff */
        /* <DEDUP_REMOVED lines=13> */
.L_x_2392:
[----:B------:R-:W-:Y:S05]  /*5d20*/  @!P0 BRA `(.L_x_2393) ;  /* 0x00000004008c8947 */ /* 0x000fea0003800000 */
[----:B------:R-:W-:Y:S05]  /*5d30*/  @!P1 BRA `(.L_x_2394) ;  /* 0x0000000000bc9947 */ /* 0x000fea0003800000 */
[----:B------:R-:W-:Y:S05]  /*5d40*/  BRA.U !UP0, `(.L_x_2395) ;  /* 0x0000000108647547 */ /* 0x000fea000b800000 */
[----:B01----:R-:W-:Y:S01]  /*5d50*/  MOV R52, UR27 ;  /* 0x0000001b00347c02 */ /* 0x003fe20008000f00 */
        /* <DEDUP_REMOVED lines=24> */
.L_x_2395:
        /* <DEDUP_REMOVED lines=21> */
.L_x_2394:
        /* <DEDUP_REMOVED lines=28> */
.L_x_2397:
        /* <DEDUP_REMOVED lines=21> */
[----:B------:R-:W-:Y:S01]  /*6340*/  PRMT R54, R52, 0x7610, R54 ;  /* 0x0000761034367816 */ /* 0x000fe20000000036 */
[----:B------:R-:W-:Y:S06]  /*6350*/  BRA `(.L_x_2396) ;  /* 0x0000000400887947 */ /* 0x000fec0003800000 */
.L_x_2393:
[----:B------:R-:W-:Y:S05]  /*6360*/  @!P1 BRA `(.L_x_2398) ;  /* 0x0000000000bc9947 */ /* 0x000fea0003800000 */
        /* <DEDUP_REMOVED lines=19> */
[C---:B------:R-:W-:Y:S02]  /*64a0*/  PRMT R55, R54.reuse, 0x7632, R55 ;  /* 0x0000763236377816 */ /* 0x040fe40000000037 */
[----:B------:R-:W-:Y:S02]  /*64b0*/  PRMT R0, R57, 0x7632, R0 ;  /* 0x0000763239007816 */ /* 0x000fe40000000000 */
[----:B------:R-:W-:Y:S02]  /*64c0*/  PRMT R137, R55, 0x7610, R137 ;  /* 0x0000761037897816 */ /* 0x000fe40000000089 */
[----:B------:R-:W-:Y:S02]  /*64d0*/  PRMT R138, R54, 0x7610, R138 ;  /* 0x00007610368a7816 */ /* 0x000fe4000000008a */
[----:B------:R-:W-:-:S02]  /*64e0*/  PRMT R139, R0, 0x7610, R139 ;  /* 0x00007610008b7816 */ /* 0x000fc4000000008b */
[----:B------:R-:W-:Y:S01]  /*64f0*/  PRMT R160, R57, 0x7610, R160 ;  /* 0x0000761039a07816 */ /* 0x000fe200000000a0 */
[----:B------:R-:W-:Y:S06]  /*6500*/  BRA `(.L_x_2396) ;  /* 0x00000004001c7947 */ /* 0x000fec0003800000 */
.L_x_2399:
        /* <DEDUP_REMOVED lines=21> */
.L_x_2398:
        /* <DEDUP_REMOVED lines=28> */
.L_x_2400:
        /* <DEDUP_REMOVED lines=20> */
[C---:B------:R-:W-:Y:S02]  /*6960*/  PRMT R55, R52.reuse, 0x7632, R55 ;  /* 0x0000763234377816 */ /* 0x040fe40000000037 */
[----:B------:R-:W-:-:S07]  /*6970*/  PRMT R54, R52, 0x7610, R54 ;  /* 0x0000761034367816 */ /* 0x000fce0000000036 */
.L_x_2396:
[----:B------:R-:W0:Y:S01]  /*6980*/  @P1 LDC.64 R52, c[0x0][0x478] ;  /* 0x00011e00ff341b82 */ /* 0x000e220000000a00 */
[----:B------:R-:W-:Y:S02]  /*6990*/  LOP3.LUT R0, R0, 0xffff, RZ, 0xc0, !PT ;  /* 0x0000ffff00007812 */ /* 0x000fe400078ec0ff */
[----:B------:R-:W-:-:S03]  /*69a0*/  PRMT R59, R54, 0x5410, R55 ;  /* 0x00005410363b7816 */ /* 0x000fc60000000037 */
[----:B------:R-:W-:Y:S01]  /*69b0*/  IMAD.WIDE.U32 R54, R0, 0x10000, RZ ;  /* 0x0001000000367825 */ /* 0x000fe200078e00ff */
[----:B------:R-:W-:-:S04]  /*69c0*/  MOV R0, 0x8 ;  /* 0x0000000800007802 */ /* 0x000fc80000000f00 */
[----:B------:R-:W-:Y:S02]  /*69d0*/  LOP3.LUT R55, R59, R55, RZ, 0xfc, !PT ;  /* 0x000000373b377212 */ /* 0x000fe400078efcff */
[----:B------:R-:W-:Y:S02]  /*69e0*/  IADD3 R59, PT, PT, R132, 0x300, RZ ;  /* 0x00000300843b7810 */ /* 0x000fe40007ffe0ff */
[----:B------:R-:W-:-:S03]  /*69f0*/  LOP3.LUT R54, R54, 0xffff, R57, 0xf8, !PT ;  /* 0x0000ffff36367812 */ /* 0x000fc600078ef839 */
        /* <DEDUP_REMOVED lines=13> */
.L_x_2401:
[----:B------:R-:W-:Y:S05]  /*6ad0*/  @!P0 BRA `(.L_x_2402) ;  /* 0x00000004008c8947 */ /* 0x000fea0003800000 */
        /* <DEDUP_REMOVED lines=27> */
.L_x_2404:
        /* <DEDUP_REMOVED lines=21> */
.L_x_2403:
        /* <DEDUP_REMOVED lines=28> */
.L_x_2406:
        /* <DEDUP_REMOVED lines=23> */
.L_x_2402:
        /* <DEDUP_REMOVED lines=27> */
.L_x_2408:
        /* <DEDUP_REMOVED lines=21> */
.L_x_2407:
        /* <DEDUP_REMOVED lines=28> */
.L_x_2409:
        /* <DEDUP_REMOVED lines=22> */
.L_x_2405:
[----:B------:R-:W0:Y:S01]  /*7730*/  @P1 LDC.64 R52, c[0x0][0x478] ;  /* 0x00011e00ff341b82 */ /* 0x000e220000000a00 */
[----:B------:R-:W-:Y:S02]  /*7740*/  LOP3.LUT R54, R0, 0xffff, RZ, 0xc0, !PT ;  /* 0x0000ffff00367812 */ /* 0x000fe400078ec0ff */
[----:B------:R-:W-:Y:S01]  /*7750*/  PRMT R59, R56, 0x5410, R59 ;  /* 0x00005410383b7816 */ /* 0x000fe2000000003b */
[----:B------:R-:W-:Y:S02]  /*7760*/  HFMA2 R56, -RZ, RZ, 0, 4.76837158203125e-07 ;  /* 0x00000008ff387431 */ /* 0x000fe400000001ff */
[----:B------:R-:W-:-:S03]  /*7770*/  IMAD.WIDE.U32 R54, R54, 0x10000, RZ ;  /* 0x0001000036367825 */ /* 0x000fc600078e00ff */
[----:B------:R-:W-:Y:S01]  /*7780*/  LOP3.LUT R54, R54, 0xffff, R57, 0xf8, !PT ;  /* 0x0000ffff36367812 */ /* 0x000fe200078ef839 */
[----:B------:R-:W-:Y:S01]  /*7790*/  IMAD.WIDE.U32 R56, R135, R56, UR28 ;  /* 0x0000001c87387e25 */ /* 0x000fe2000f8e0038 */
[----:B------:R-:W-:-:S03]  /*77a0*/  LOP3.LUT R55, R59, R55, RZ, 0xfc, !PT ;  /* 0x000000373b377212 */ /* 0x000fc600078efcff */
[----:B0-----:R-:W-:-:S05]  /*77b0*/  @P1 IMAD.WIDE.U32 R52, R135, 0x10, R52 ;  /* 0x0000001087341825 */ /* 0x001fca00078e0034 */
[----:B------:R0:W-:Y:S04]  /*77c0*/  @P1 STG.E.128 desc[UR14][R52.64], R96 ;  /* 0x0000006034001986 */ /* 0x0001e8000c101d0e */
        /* <DEDUP_REMOVED lines=10> */
.L_x_2410:
        /* <DEDUP_REMOVED lines=28> */
.L_x_2413:
        /* <DEDUP_REMOVED lines=19> */
[----:B------:R-:W-:Y:S01]  /*7b60*/  PRMT R59, R56, 0x7632, R59 ;  /* 0x00007632383b7816 */ /* 0x000fe2000000003b */
[----:B------:R-:W-:Y:S06]  /*7b70*/  BRA `(.L_x_2414) ;  /* 0x0000000800547947 */ /* 0x000fec0003800000 */
.L_x_2412:
        /* <DEDUP_REMOVED lines=28> */
.L_x_2415:
        /* <DEDUP_REMOVED lines=23> */
.L_x_2411:
        /* <DEDUP_REMOVED lines=27> */
.L_x_2417:
        /* <DEDUP_REMOVED lines=21> */
.L_x_2416:
        /* <DEDUP_REMOVED lines=28> */
.L_x_2418:
        /* <DEDUP_REMOVED lines=22> */
.L_x_2414:
[----:B------:R-:W0:Y:S01]  /*84d0*/  @P1 LDC.64 R52, c[0x0][0x478] ;  /* 0x00011e00ff341b82 */ /* 0x000e220000000a00 */
[----:B------:R-:W-:Y:S02]  /*84e0*/  LOP3.LUT R54, R0, 0xffff, RZ, 0xc0, !PT ;  /* 0x0000ffff00367812 */ /* 0x000fe400078ec0ff */
[----:B------:R-:W-:Y:S02]  /*84f0*/  MOV R61, 0x8 ;  /* 0x00000008003d7802 */ /* 0x000fe40000000f00 */
[----:B------:R-:W-:Y:S01]  /*8500*/  PRMT R59, R56, 0x5410, R59 ;  /* 0x00005410383b7816 */ /* 0x000fe2000000003b */
        /* <DEDUP_REMOVED lines=16> */
.L_x_2419:
        /* <DEDUP_REMOVED lines=28> */
.L_x_2422:
        /* <DEDUP_REMOVED lines=21> */
.L_x_2421:
        /* <DEDUP_REMOVED lines=28> */
.L_x_2424:
        /* <DEDUP_REMOVED lines=23> */
.L_x_2420:
        /* <DEDUP_REMOVED lines=27> */
.L_x_2426:
        /* <DEDUP_REMOVED lines=19> */
[----:B------:R-:W-:Y:S01]  /*8f30*/  PRMT R59, R56, 0x7632, R59 ;  /* 0x00007632383b7816 */ /* 0x000fe2000000003b */
[----:B------:R-:W-:Y:S06]  /*8f40*/  BRA `(.L_x_2423) ;  /* 0x0000000000c87947 */ /* 0x000fec0003800000 */
.L_x_2425:
        /* <DEDUP_REMOVED lines=28> */
.L_x_2427:
        /* <DEDUP_REMOVED lines=22> */
.L_x_2423:
[----:B------:R-:W0:Y:S01]  /*9270*/  @P1 LDC.64 R52, c[0x0][0x478] ;  /* 0x00011e00ff341b82 */ /* 0x000e220000000a00 */
[----:B------:R-:W-:Y:S01]  /*9280*/  LOP3.LUT R54, R0, 0xffff, RZ, 0xc0, !PT ;  /* 0x0000ffff00367812 */ /* 0x000fe200078ec0ff */
[----:B------:R-:W-:Y:S01]  /*9290*/  HFMA2 R61, -RZ, RZ, 0, 4.76837158203125e-07 ;  /* 0x00000008ff3d7431 */ /* 0x000fe200000001ff */
[----:B------:R-:W-:-:S03]  /*92a0*/  PRMT R59, R56, 0x5410, R59 ;  /* 0x00005410383b7816 */ /* 0x000fc6000000003b */
        /* <DEDUP_REMOVED lines=16> */
.L_x_2428:
[----:B------:R-:W-:Y:S01]  /*93b0*/  UPLOP3.LUT UP1, UPT, UPT, UPT, UP1, 0x40, 0x4 ;  /* 0x000000000004789c */ /* 0x000fe20003f2e810 */
[----:B------:R-:W-:Y:S10]  /*93c0*/  BRA.U !UP2, `(.L_x_2429) ;  /* 0xffffff7d0a207547 */ /* 0x000ff4000b83ffff */
[----:B-----5:R-:W-:Y:S01]  /*93d0*/  MOV R85, R50 ;  /* 0x0000003200557202 */ /* 0x020fe20000000f00 */
[----:B------:R-:W-:Y:S01]  /*93e0*/  IMAD.MOV.U32 R70, RZ, RZ, R198 ;  /* 0x000000ffff467224 */ /* 0x000fe200078e00c6 */
[----:B------:R-:W-:Y:S01]  /*93f0*/  MOV R72, R23 ;  /* 0x0000001700487202 */ /* 0x000fe20000000f00 */
[----:B0-----:R-:W-:Y:S01]  /*9400*/  IMAD.MOV.U32 R97, RZ, RZ, R3 ;  /* 0x000000ffff617224 */ /* 0x001fe200078e0003 */
[----:B------:R-:W-:Y:S02]  /*9410*/  MOV R73, R22 ;  /* 0x0000001600497202 */ /* 0x000fe40000000f00 */
[----:B------:R-:W-:Y:S01]  /*9420*/  MOV R74, R21 ;  /* 0x00000015004a7202 */ /* 0x000fe20000000f00 */
[----:B------:R-:W-:Y:S01]  /*9430*/  IMAD.MOV.U32 R21, RZ, RZ, R42 ;  /* 0x000000ffff157224 */ /* 0x000fe200078e002a */
        /* <DEDUP_REMOVED lines=100> */
.L_x_2363:
        /* <DEDUP_REMOVED lines=41> */
.L_x_2430:
        /* <DEDUP_REMOVED lines=15> */
.L_x_7249:


//--------------------- .text._ZN10layer_norm31ln_parallel_residual_bwd_kernelINS_13Kernel_traitsI13__nv_bfloat16S2_fS2_fjLj7168ELj1ELj1ELj8ELj8ENS_18Kernel_traits_baseILj7168ES2_S2_fS2_fjLj256EEEEELb0ELb1ELb0EEEvNS_9BwdParamsE --------------------------
	.section	.text._ZN10layer_norm31ln_parallel_residual_bwd_kernelINS_13Kernel_traitsI13__nv_bfloat16S2_fS2_fjLj7168ELj1ELj1ELj8ELj8ENS_18Kernel_traits_baseILj7168ES2_S2_fS2_fjLj256EEEEELb0ELb1ELb0EEEvNS_9BwdParamsE,"ax",@progbits
	.align	128
        .global         _ZN10layer_norm31ln_parallel_residual_bwd_kernelINS_13Kernel_traitsI13__nv_bfloat16S2_fS2_fjLj7168ELj1ELj1ELj8ELj8ENS_18Kernel_traits_baseILj7168ES2_S2_fS2_fjLj256EEEEELb0ELb1ELb0EEEvNS_9BwdParamsE
        .type           _ZN10layer_norm31ln_parallel_residual_bwd_kernelINS_13Kernel_traitsI13__nv_bfloat16S2_fS2_fjLj7168ELj1ELj1ELj8ELj8ENS_18Kernel_traits_baseILj7168ES2_S2_fS2_fjLj256EEEEELb0ELb1ELb0EEEvNS_9BwdParamsE,@function
        .size           _ZN10layer_norm31ln_parallel_residual_bwd_kernelINS_13Kernel_traitsI13__nv_bfloat16S2_fS2_fjLj7168ELj1ELj1ELj8ELj8ENS_18Kernel_traits_baseILj7168ES2_S2_fS2_fjLj256EEEEELb0ELb1ELb0EEEvNS_9BwdParamsE,(.L_x_7250 - _ZN10layer_norm31ln_parallel_residual_bwd_kernelINS_13Kernel_traitsI13__nv_bfloat16S2_fS2_fjLj7168ELj1ELj1ELj8ELj8ENS_18Kernel_traits_baseILj7168ES2_S2_fS2_fjLj256EEEEELb0ELb1ELb0EEEvNS_9BwdParamsE)
        .other          _ZN10layer_norm31ln_parallel_residual_bwd_kernelINS_13Kernel_traitsI13__nv_bfloat16S2_fS2_fjLj7168ELj1ELj1ELj8ELj8ENS_18Kernel_traits_baseILj7168ES2_S2_fS2_fjLj256EEEEELb0ELb1ELb0EEEvNS_9BwdParamsE,@"STO_CUDA_ENTRY STV_DEFAULT"
_ZN10layer_norm31ln_parallel_residual_bwd_kernelINS_13Kernel_traitsI13__nv_bfloat16S2_fS2_fjLj7168ELj1ELj1ELj8ELj8ENS_18Kernel_traits_baseILj7168ES2_S2_fS2_fjLj256EEEEELb0ELb1ELb0EEEvNS_9BwdParamsE:
.text._ZN10layer_norm31ln_parallel_residual_bwd_kernelINS_13Kernel_traitsI13__nv_bfloat16S2_fS2_fjLj7168ELj1ELj1ELj8ELj8ENS_18Kernel_traits_baseILj7168ES2_S2_fS2_fjLj256EEEEELb0ELb1ELb0EEEvNS_9BwdParamsE:
        /* <DEDUP_REMOVED lines=18> */
[----:B------:R-:W0:Y:S01]  /*0120*/  @P6 LDC.64 R2, c[0x0][0x3d0] ;  /* 0x0000f400ff026b82 */ /* 0x000e220000000a00 */
[----:B------:R-:W-:Y:S02]  /*0130*/  P2R R135, PR, RZ, 0x40 ;  /* 0x00000040ff877803 */ /* 0x000fe40000000000 */
        /* <DEDUP_REMOVED lines=8> */
[C---:B-1----:R-:W-:Y:S01]  /*01c0*/  @P0 IMAD.WIDE.U32 R20, R31.reuse, 0x8, R16 ;  /* 0x000000081f140825 */ /* 0x042fe200078e0010 */
[----:B------:R-:W-:-:S04]  /*01d0*/  @P0 IADD3 R31, PT, PT, R31, 0x100, RZ ;  /* 0x000001001f1f0810 */ /* 0x000fc80007ffe0ff */
[----:B------:R0:W5:Y:S02]  /*01e0*/  @P0 LDG.E.64 R6, desc[UR12][R20.64] ;  /* 0x0000000c14060981 */ /* 0x000164000c1e1b00 */
[----:B------:R-:W1:Y:S01]  /*01f0*/  @P4 LDC.64 R28, c[0x0][0x3d0] ;  /* 0x0000f400ff1c4b82 */ /* 0x000e620000000a00 */
[C---:B----4-:R-:W-:Y:S01]  /*0200*/  @P1 IMAD.WIDE.U32 R22, R31.reuse, 0x8, R22 ;  /* 0x000000081f161825 */ /* 0x050fe200078e0016 */
[----:B------:R-:W-:-:S04]  /*0210*/  @P1 IADD3 R31, PT, PT, R31, 0x100, RZ ;  /* 0x000001001f1f1810 */ /* 0x000fc80007ffe0ff */
[----:B------:R0:W5:Y:S01]  /*0220*/  @P1 LDG.E.64 R8, desc[UR12][R22.64] ;  /* 0x0000000c16081981 */ /* 0x000162000c1e1b00 */
[C---:B---3--:R-:W-:Y:S01]  /*0230*/  @P2 IMAD.WIDE.U32 R24, R31.reuse, 0x8, R24 ;  /* 0x000000081f182825 */ /* 0x048fe200078e0018 */
[----:B------:R-:W-:Y:S01]  /*0240*/  @P2 IADD3 R31, PT, PT, R31, 0x100, RZ ;  /* 0x000001001f1f2810 */ /* 0x000fe20007ffe0ff */
[----:B------:R-:W3:Y:S03]  /*0250*/  @P5 LDC.64 R16, c[0x0][0x3d0] ;  /* 0x0000f400ff105b82 */ /* 0x000ee60000000a00 */
[----:B------:R0:W5:Y:S01]  /*0260*/  @P2 LDG.E.64 R10, desc[UR12][R24.64] ;  /* 0x0000000c180a2981 */ /* 0x000162000c1e1b00 */
[C---:B--2---:R-:W-:Y:S01]  /*0270*/  @P3 IMAD.WIDE.U32 R26, R31.reuse, 0x8, R26 ;  /* 0x000000081f1a3825 */ /* 0x044fe200078e001a */
[----:B------:R-:W-:-:S04]  /*0280*/  @P3 IADD3 R31, PT, PT, R31, 0x100, RZ ;  /* 0x000001001f1f3810 */ /* 0x000fc80007ffe0ff */
[----:B------:R0:W5:Y:S01]  /*0290*/  @P3 LDG.E.64 R12, desc[UR12][R26.64] ;  /* 0x0000000c1a0c3981 */ /* 0x000162000c1e1b00 */
[C---:B-1----:R-:W-:Y:S01]  /*02a0*/  @P4 IMAD.WIDE.U32 R28, R31.reuse, 0x8, R28 ;  /* 0x000000081f1c4825 */ /* 0x042fe200078e001c */
[----:B------:R-:W1:Y:S01]  /*02b0*/  S2UR UR4, SR_CTAID.X ;  /* 0x00000000000479c3 */ /* 0x000e620000002500 */
[----:B------:R-:W-:-:S03]  /*02c0*/  @P4 IADD3 R31, PT, PT, R31, 0x100, RZ ;  /* 0x000001001f1f4810 */ /* 0x000fc60007ffe0ff */
[----:B------:R0:W5:Y:S02]  /*02d0*/  @P4 LDG.E.64 R14, desc[UR12][R28.64] ;  /* 0x0000000c1c0e4981 */ /* 0x000164000c1e1b00 */
[----:B---3--:R-:W-:-:S05]  /*02e0*/  @P5 IMAD.WIDE.U32 R16, R31, 0x8, R16 ;  /* 0x000000081f105825 */ /* 0x008fca00078e0010 */
[----:B------:R0:W5:Y:S01]  /*02f0*/  @P5 LDG.E.64 R18, desc[UR12][R16.64] ;  /* 0x0000000c10125981 */ /* 0x000162000c1e1b00 */
        /* <DEDUP_REMOVED lines=46> */
[----:B------:R-:W-:Y:S02]  /*05e0*/  SHF.R.U64 R3, R12, 0x10, R13 ;  /* 0x000000100c037819 */ /* 0x000fe4000000120d */
[----:B------:R-:W-:Y:S02]  /*05f0*/  CS2R R110, SRZ ;  /* 0x00000000006e7805 */ /* 0x000fe4000001ff00 */
[----:B------:R-:W-:Y:S01]  /*0600*/  SHF.R.U32.HI R5, RZ, 0x10, R19 ;  /* 0x00000010ff057819 */ /* 0x000fe20000011613 */
[----:B0-----:R-:W-:Y:S01]  /*0610*/  UISETP.NE.AND UP0, UPT, UR4, URZ, UPT ;  /* 0x000000ff0400728c */ /* 0x001fe2000bf05270 */
[----:B------:R-:W-:-:S02]  /*0620*/  SHF.R.U32.HI R17, RZ, 0x10, R11 ;  /* 0x00000010ff117819 */ /* 0x000fc4000001160b */
[----:B------:R-:W-:Y:S02]  /*0630*/  CS2R R104, SRZ ;  /* 0x0000000000687805 */ /* 0x000fe4000001ff00 */
[----:B------:R-:W-:Y:S02]  /*0640*/  MOV R16, R12 ;  /* 0x0000000c00107202 */ /* 0x000fe40000000f00 */
[----:B------:R-:W-:Y:S02]  /*0650*/  CS2R R106, SRZ ;  /* 0x00000000006a7805 */ /* 0x000fe4000001ff00 */
[----:B------:R-:W-:Y:S02]  /*0660*/  MOV R28, R6 ;  /* 0x00000006001c7202 */ /* 0x000fe40000000f00 */
[----:B------:R-:W-:Y:S02]  /*0670*/  CS2R R100, SRZ ;  /* 0x0000000000647805 */ /* 0x000fe4000001ff00 */
[----:B------:R-:W-:-:S02]  /*0680*/  PLOP3.LUT P0, PT, PT, PT, UP0, 0x80, 0x8 ;  /* 0x000000000008781c */ /* 0x000fc40003f0f008 */
        /* <DEDUP_REMOVED lines=31> */
[----:B------:R-:W-:Y:S02]  /*0880*/  PRMT R14, R4, 0x7610, R14 ;  /* 0x00007610040e7816 */ /* 0x000fe4000000000e */
[----:B------:R-:W-:Y:S02]  /*0890*/  CS2R R70, SRZ ;  /* 0x0000000000467805 */ /* 0x000fe4000001ff00 */
[----:B------:R-:W-:Y:S01]  /*08a0*/  SHF.R.U32.HI R13, RZ, 0x10, R13 ;  /* 0x00000010ff0d7819 */ /* 0x000fe2000001160d */
[----:B------:R-:W-:Y:S01]  /*08b0*/  UPLOP3.LUT UP1, UPT, UPT, UPT, UPT, 0x40, 0x4 ;  /* 0x000000000004789c */ /* 0x000fe20003f2e870 */
[----:B------:R-:W-:Y:S01]  /*08c0*/  PRMT R19, R0, 0x7610, R19 ;  /* 0x0000761000137816 */ /* 0x000fe20000000013 */
[----:B------:R-:W0:Y:S01]  /*08d0*/  LDCU UR11, c[0x0][0x400] ;  /* 0x00008000ff0b77ac */ /* 0x000e220008000800 */
[----:B------:R-:W-:-:S02]  /*08e0*/  PRMT R18, R2, 0x7610, R18 ;  /* 0x0000761002127816 */ /* 0x000fc40000000012 */
[----:B------:R-:W-:Y:S01]  /*08f0*/  PRMT R15, R3, 0x7610, R15 ;  /* 0x00007610030f7816 */ /* 0x000fe2000000000f */
[----:B------:R-:W1:Y:S01]  /*0900*/  LDCU.64 UR6, c[0x0][0x470] ;  /* 0x00008e00ff0677ac */ /* 0x000e620008000a00 */
[----:B------:R-:W-:Y:S02]  /*0910*/  P2R R134, PR, RZ, 0x1 ;  /* 0x00000001ff867803 */ /* 0x000fe40000000000 */
[----:B------:R-:W-:Y:S01]  /*0920*/  PRMT R4, R5, 0x7610, R4 ;  /* 0x0000761005047816 */ /* 0x000fe20000000004 */
[----:B------:R-:W2:Y:S01]  /*0930*/  LDCU.64 UR14, c[0x0][0x438] ;  /* 0x00008700ff0e77ac */ /* 0x000ea20008000a00 */
[----:B------:R-:W3:Y:S05]  /*0940*/  LDCU.64 UR8, c[0x0][0x478] ;  /* 0x00008f00ff0877ac */ /* 0x000eea0008000a00 */
.L_x_2524:
[----:B0123--:R-:W4:Y:S01]  /*0950*/  LDC.64 R128, c[0x0][0x3c0] ;  /* 0x0000f000ff807b82 */ /* 0x00ff220000000a00 */
[----:B------:R-:W-:Y:S02]  /*0960*/  ISETP.NE.AND P5, PT, R135, RZ, PT ;  /* 0x000000ff8700720c */ /* 0x000fe40003fa5270 */
[----:B------:R-:W-:-:S05]  /*0970*/  ISETP.NE.AND P6, PT, R134, RZ, PT ;  /* 0x000000ff8600720c */ /* 0x000fca0003fc5270 */
[----:B------:R-:W0:Y:S01]  /*0980*/  LDC R36, c[0x0][0x388] ;  /* 0x0000e200ff247b82 */ /* 0x000e220000000800 */
[----:B----4-:R-:W-:-:S07]  /*0990*/  IMAD.WIDE R130, R33, 0x4, R128 ;  /* 0x0000000421827825 */ /* 0x010fce00078e0280 */
[----:B------:R-:W4:Y:S01]  /*09a0*/  LDC.64 R128, c[0x0][0x3c8] ;  /* 0x0000f200ff807b82 */ /* 0x000f220000000a00 */
[----:B------:R-:W2:Y:S01]  /*09b0*/  LDG.E R130, desc[UR12][R130.64] ;  /* 0x0000000c82827981 */ /* 0x000ea2000c1e1900 */
[C---:B------:R-:W-:Y:S01]  /*09c0*/  ISETP.GE.U32.AND P0, PT, R34.reuse, 0x200, PT ;  /* 0x000002002200780c */ /* 0x040fe20003f06070 */
[----:B0-----:R-:W-:Y:S01]  /*09d0*/  IMAD R0, R33, R36, RZ ;  /* 0x0000002421007224 */ /* 0x001fe200078e02ff */
[C---:B------:R-:W-:Y:S02]  /*09e0*/  ISETP.GE.U32.AND P1, PT, R34.reuse, 0x300, PT ;  /* 0x000003002200780c */ /* 0x040fe40003f26070 */
[C---:B------:R-:W-:Y:S02]  /*09f0*/  ISETP.GE.U32.AND P2, PT, R34.reuse, 0x400, PT ;  /* 0x000004002200780c */ /* 0x040fe40003f46070 */
[----:B-----5:R-:W-:Y:S02]  /*0a00*/  SHF.R.S32.HI R5, RZ, 0x1f, R0 ;  /* 0x0000001fff057819 */ /* 0x020fe40000011400 */
[----:B------:R-:W-:-:S02]  /*0a10*/  ISETP.GE.U32.AND P3, PT, R34, 0x500, PT ;  /* 0x000005002200780c */ /* 0x000fc40003f66070 */
[----:B------:R-:W-:Y:S01]  /*0a20*/  LEA.HI R0, R5, R0, RZ, 0x2 ;  /* 0x0000000005007211 */ /* 0x000fe200078f10ff */
[----:B------:R-:W-:Y:S01]  /*0a30*/  BSSY.RECONVERGENT B0, `(.L_x_2432) ;  /* 0x0000040000007945 */ /* 0x000fe20003800200 */
[----:B------:R-:W-:Y:S01]  /*0a40*/  HFMA2 R137, -RZ, RZ, 0, 0 ;  /* 0x00000000ff897431 */ /* 0x000fe200000001ff */
[----:B------:R-:W-:Y:S02]  /*0a50*/  ISETP.GE.U32.AND P4, PT, R34, 0x600, PT ;  /* 0x000006002200780c */ /* 0x000fe40003f86070 */
[----:B------:R-:W-:Y:S01]  /*0a60*/  LEA.HI.SX32 R2, R0, R199, 0x1e ;  /* 0x000000c700027211 */ /* 0x000fe200078ff2ff */
[----:B----4-:R-:W-:-:S05]  /*0a70*/  IMAD.WIDE R128, R33, 0x4, R128 ;  /* 0x0000000421807825 */ /* 0x010fca00078e0280 */
[----:B------:R0:W5:Y:S01]  /*0a80*/  LDG.E R5, desc[UR12][R128.64] ;  /* 0x0000000c80057981 */ /* 0x000162000c1e1900 */
[----:B------:R-:W-:Y:S02]  /*0a90*/  MOV R138, RZ ;  /* 0x000000ff008a7202 */ /* 0x000fe40000000f00 */
[----:B------:R-:W-:Y:S02]  /*0aa0*/  MOV R139, R2 ;  /* 0x00000002008b7202 */ /* 0x000fe40000000f00 */
[----:B--2---:R-:W-:Y:S02]  /*0ab0*/  FSEL R136, R130, RZ, !P6 ;  /* 0x000000ff82887208 */ /* 0x004fe40007000000 */
[----:B------:R-:W-:-:S04]  /*0ac0*/  ISETP.GE.U32.AND P6, PT, R34, 0x700, PT ;  /* 0x000007002200780c */ /* 0x000fc80003fc6070 */
[----:B------:R-:W-:Y:S01]  /*0ad0*/  P2R R0, PR, RZ, 0x40 ;  /* 0x00000040ff007803 */ /* 0x000fe20000000000 */
[----:B0-----:R-:W-:Y:S08]  /*0ae0*/  @!P5 BRA `(.L_x_2433) ;  /* 0x0000000000d0d947 */ /* 0x001ff00003800000 */
[----:B------:R-:W0:Y:S01]  /*0af0*/  LDC.64 R132, c[0x0][0x428] ;  /* 0x00010a00ff847b82 */ /* 0x000e220000000a00 */
[----:B------:R-:W-:-:S07]  /*0b00*/  ISETP.NE.U32.AND P5, PT, RZ, UR14, PT ;  /* 0x0000000eff007c0c */ /* 0x000fce000bfa5070 */
[----:B------:R-:W2:Y:S01]  /*0b10*/  LDC.64 R128, c[0x0][0x3a8] ;  /* 0x0000ea00ff807b82 */ /* 0x000ea20000000a00 */
[----:B------:R-:W-:-:S13]  /*0b20*/  ISETP.NE.AND.EX P5, PT, RZ, UR15, PT, P5 ;  /* 0x0000000fff007c0c */ /* 0x000fda000bfa5350 */
[----:B------:R-:W4:Y:S01]  /*0b30*/  @P5 LDC.64 R134, c[0x0][0x438] ;  /* 0x00010e00ff865b82 */ /* 0x000f220000000a00 */
[----:B0-----:R-:W-:-:S06]  /*0b40*/  IMAD.WIDE.U32 R132, R2, 0x8, R132 ;  /* 0x0000000802847825 */ /* 0x001fcc00078e0084 */
[----:B------:R-:W3:Y:S01]  /*0b50*/  LDG.E.64 R132, desc[UR12][R132.64] ;  /* 0x0000000c84847981 */ /* 0x000ee2000c1e1b00 */
[----:B--2---:R-:W-:-:S06]  /*0b60*/  IMAD.WIDE.U32 R128, R2, 0x10, R128 ;  /* 0x0000001002807825 */ /* 0x004fcc00078e0080 */
[----:B------:R-:W2:Y:S01]  /*0b70*/  LDG.E.128 R128, desc[UR12][R128.64] ;  /* 0x0000000c80807981 */ /* 0x000ea2000c1e1d00 */
[----:B----4-:R-:W-:-:S05]  /*0b80*/  @P5 IMAD.WIDE.U32 R134, R2, 0x10, R134 ;  /* 0x0000001002865825 */ /* 0x010fca00078e0086 */
[----:B------:R0:W5:Y:S01]  /*0b90*/  @P5 LDG.E.128 R64, desc[UR12][R134.64] ;  /* 0x0000000c86405981 */ /* 0x000162000c1e1d00 */
[----:B------:R-:W-:Y:S02]  /*0ba0*/  SHF.L.U32 R144, R32, 0x10, RZ ;  /* 0x0000001020907819 */ /* 0x000fe400000006ff */
[----:B------:R-:W-:Y:S02]  /*0bb0*/  SHF.L.U32 R145, R31, 0x10, RZ ;  /* 0x000000101f917819 */ /* 0x000fe400000006ff */
[----:B------:R-:W-:Y:S02]  /*0bc0*/  SHF.L.U32 R148, R30, 0x10, RZ ;  /* 0x000000101e947819 */ /* 0x000fe400000006ff */
[----:B------:R-:W-:Y:S02]  /*0bd0*/  SHF.L.U32 R149, R29, 0x10, RZ ;  /* 0x000000101d957819 */ /* 0x000fe400000006ff */
[----:B---3--:R-:W-:Y:S02]  /*0be0*/  MOV R3, R132 ;  /* 0x0000008400037202 */ /* 0x008fe40000000f00 */
[----:B------:R-:W-:Y:S01]  /*0bf0*/  SHF.R.U64 R139, R132, 0x10, R133 ;  /* 0x00000010848b7819 */ /* 0x000fe20000001285 */
[C---:B--2---:R-:W-:Y:S01]  /*0c00*/  FADD.FTZ R146, -R136.reuse, R129 ;  /* 0x0000008188927221 */ /* 0x044fe20000010100 */
[----:B------:R-:W-:Y:S01]  /*0c10*/  SHF.L.U32 R129, R3, 0x10, RZ ;  /* 0x0000001003817819 */ /* 0x000fe200000006ff */
[----:B------:R-:W-:Y:S01]  /*0c20*/  FADD.FTZ R132, -R136, R128 ;  /* 0x0000008088847221 */ /* 0x000fe20000010100 */
[----:B------:R-:W-:Y:S01]  /*0c30*/  SHF.L.U32 R128, R139, 0x10, RZ ;  /* 0x000000108b807819 */ /* 0x000fe200000006ff */
[C---:B-----5:R-:W-:Y:S01]  /*0c40*/  FMUL.FTZ R146, R5.reuse, R146 ;  /* 0x0000009205927220 */ /* 0x060fe20000410000 */
[----:B------:R-:W-:Y:S01]  /*0c50*/  MOV R137, R133 ;  /* 0x0000008500897202 */ /* 0x000fe20000000f00 */
[----:B------:R-:W-:Y:S01]  /*0c60*/  FMUL.FTZ R3, R5, R132 ;  /* 0x0000008405037220 */ /* 0x000fe20000410000 */
[-C--:B------:R-:W-:Y:S01]  /*0c70*/  FMUL.FTZ R144, R144, R129.reuse ;  /* 0x0000008190907220 */ /* 0x080fe20000410000 */
[-C--:B------:R-:W-:Y:S01]  /*0c80*/  FMUL.FTZ R145, R145, R128.reuse ;  /* 0x0000008091917220 */ /* 0x080fe20000410000 */
[----:B------:R-:W-:Y:S01]  /*0c90*/  FADD.FTZ R93, R93, R128 ;  /* 0x000000805d5d7221 */ /* 0x000fe20000010000 */
[----:B------:R-:W-:Y:S01]  /*0ca0*/  FFMA.FTZ R121, R146, R128, R121 ;  /* 0x0000008092797223 */ /* 0x000fe20000010079 */
[----:B------:R-:W-:Y:S01]  /*0cb0*/  SHF.R.U32.HI R138, RZ, 0x10, R133 ;  /* 0x00000010ff8a7819 */ /* 0x000fe20000011685 */
[----:B------:R-:W-:Y:S01]  /*0cc0*/  FADD.FTZ R92, R92, R129 ;  /* 0x000000815c5c7221 */ /* 0x000fe20000010000 */
[----:B------:R-:W-:Y:S01]  /*0cd0*/  FFMA.FTZ R120, R3, R129, R120 ;  /* 0x0000008103787223 */ /* 0x000fe20000010078 */
[----:B------:R-:W-:Y:S01]  /*0ce0*/  SHF.L.U32 R137, R137, 0x10, RZ ;  /* 0x0000001089897819 */ /* 0x000fe200000006ff */
[----:B------:R-:W-:Y:S01]  /*0cf0*/  FADD.FTZ R128, RZ, R144 ;  /* 0x00000090ff807221 */ /* 0x000fe20000010000 */
[C---:B------:R-:W-:Y:S01]  /*0d00*/  FADD.FTZ R130, -R136.reuse, R130 ;  /* 0x0000008288827221 */ /* 0x040fe20000010100 */
[----:B------:R-:W-:Y:S01]  /*0d10*/  FFMA.FTZ R129, R3, R144, RZ ;  /* 0x0000009003817223 */ /* 0x000fe200000100ff */
[----:B------:R-:W-:Y:S01]  /*0d20*/  FADD.FTZ R150, -R136, R131 ;  /* 0x0000008388967221 */ /* 0x000fe20000010100 */
[----:B------:R-:W-:Y:S01]  /*0d30*/  SHF.L.U32 R132, R138, 0x10, RZ ;  /* 0x000000108a847819 */ /* 0x000fe200000006ff */
[----:B------:R-:W-:Y:S01]  /*0d40*/  FADD.FTZ R131, R128, R145 ;  /* 0x0000009180837221 */ /* 0x000fe20000010000 */
[C---:B------:R-:W-:Y:S01]  /*0d50*/  FMUL.FTZ R147, R5.reuse, R130 ;  /* 0x0000008205937220 */ /* 0x040fe20000410000 */
[----:B------:R-:W-:Y:S01]  /*0d60*/  FMUL.FTZ R148, R148, R137 ;  /* 0x0000008994947220 */ /* 0x000fe20000410000 */
        /* <DEDUP_REMOVED lines=9> */
[----:B------:R-:W-:Y:S01]  /*0e00*/  IADD3 R139, PT, PT, R2, 0x100, RZ ;  /* 0x00000100028b7810 */ /* 0x000fe20007ffe0ff */
[----:B------:R-:W-:Y:S01]  /*0e10*/  FADD.FTZ R137, R130, R149 ;  /* 0x0000009582897221 */ /* 0x000fe20000010000 */
[----:B0-----:R-:W-:-:S07]  /*0e20*/  FFMA.FTZ R138, R150, R149, R128 ;  /* 0x00000095968a7223 */ /* 0x001fce0000010080 */
.L_x_2433:
[----:B-1-3--:R-:W-:Y:S05]  /*0e30*/  BSYNC.RECONVERGENT B0 ;  /* 0x0000000000007941 */ /* 0x00afea0003800200 */
.L_x_2432:
[----:B------:R-:W-:Y:S04]  /*0e40*/  BSSY.RECONVERGENT B0, `(.L_x_2434) ;  /* 0x0000036000007945 */ /* 0x000fe80003800200 */
[----:B------:R-:W-:Y:S05]  /*0e50*/  @!P0 BRA `(.L_x_2435) ;  /* 0x0000000000d08947 */ /* 0x000fea0003800000 */
[----:B------:R-:W0:Y:S01]  /*0e60*/  LDC.64 R134, c[0x0][0x428] ;  /* 0x00010a00ff867b82 */ /* 0x000e220000000a00 */
[----:B------:R-:W-:-:S07]  /*0e70*/  ISETP.NE.U32.AND P5, PT, RZ, UR14, PT ;  /* 0x0000000eff007c0c */ /* 0x000fce000bfa5070 */
[----:B------:R-:W1:Y:S01]  /*0e80*/  LDC.64 R128, c[0x0][0x3a8] ;  /* 0x0000ea00ff807b82 */ /* 0x000e620000000a00 */
[----:B0-----:R-:W-:-:S06]  /*0e90*/  IMAD.WIDE.U32 R134, R139, 0x8, R134 ;  /* 0x000000088b867825 */ /* 0x001fcc00078e0086 */
[----:B------:R-:W2:Y:S01]  /*0ea0*/  LDG.E.64 R134, desc[UR12][R134.64] ;  /* 0x0000000c86867981 */ /* 0x000ea2000c1e1b00 */
[----:B-1----:R-:W-:-:S06]  /*0eb0*/  IMAD.WIDE.U32 R128, R139, 0x10, R128 ;  /* 0x000000108b807825 */ /* 0x002fcc00078e0080 */
[----:B------:R-:W3:Y:S01]  /*0ec0*/  LDG.E.128 R128, desc[UR12][R128.64] ;  /* 0x0000000c80807981 */ /* 0x000ee2000c1e1d00 */
[----:B------:R-:W-:-:S13]  /*0ed0*/  ISETP.NE.AND.EX P5, PT, RZ, UR15, PT, P5 ;  /* 0x0000000fff007c0c */ /* 0x000fda000bfa5350 */
[----:B------:R-:W0:Y:S01]  /*0ee0*/  @P5 LDC.64 R132, c[0x0][0x438] ;  /* 0x00010e00ff845b82 */ /* 0x000e220000000a00 */
[----:B------:R-:W-:Y:S02]  /*0ef0*/  SHF.L.U32 R152, R28, 0x10, RZ ;  /* 0x000000101c987819 */ /* 0x000fe400000006ff */
[----:B------:R-:W-:Y:S02]  /*0f00*/  SHF.L.U32 R153, R27, 0x10, RZ ;  /* 0x000000101b997819 */ /* 0x000fe400000006ff */
[----:B------:R-:W-:Y:S02]  /*0f10*/  SHF.L.U32 R156, R26, 0x10, RZ ;  /* 0x000000101a9c7819 */ /* 0x000fe400000006ff */
[----:B------:R-:W-:Y:S01]  /*0f20*/  SHF.L.U32 R157, R25, 0x10, RZ ;  /* 0x00000010199d7819 */ /* 0x000fe200000006ff */
[----:B0-----:R-:W-:-:S05]  /*0f30*/  @P5 IMAD.WIDE.U32 R132, R139, 0x10, R132 ;  /* 0x000000108b845825 */ /* 0x001fca00078e0084 */
[----:B------:R0:W5:Y:S01]  /*0f40*/  @P5 LDG.E.128 R60, desc[UR12][R132.64] ;  /* 0x0000000c843c5981 */ /* 0x000162000c1e1d00 */
[----:B------:R-:W-:Y:S02]  /*0f50*/  IADD3 R139, PT, PT, R139, 0x100, RZ ;  /* 0x000001008b8b7810 */ /* 0x000fe40007ffe0ff */
[----:B--2---:R-:W-:Y:S02]  /*0f60*/  MOV R140, R134 ;  /* 0x00000086008c7202 */ /* 0x004fe40000000f00 */
[----:B------:R-:W-:Y:S01]  /*0f70*/  SHF.R.U64 R143, R134, 0x10, R135 ;  /* 0x00000010868f7819 */ /* 0x000fe20000001287 */
[----:B---3--:R-:W-:Y:S01]  /*0f80*/  FADD.FTZ R154, -R136, R129 ;  /* 0x00000081889a7221 */ /* 0x008fe20000010100 */
        /* <DEDUP_REMOVED lines=14> */
[----:B------:R-:W-:Y:S01]  /*1070*/  FADD.FTZ R128, R137, R152 ;  /* 0x0000009889807221 */ /* 0x000fe20000010000 */
[C---:B------:R-:W-:Y:S01]  /*1080*/  FADD.FTZ R130, -R136.reuse, R130 ;  /* 0x0000008288827221 */ /* 0x040fe20000010100 */
[----:B------:R-:W-:Y:S01]  /*1090*/  FFMA.FTZ R129, R151, R152, R138 ;  /* 0x0000009897817223 */ /* 0x000fe2000001008a */
[----:B------:R-:W-:Y:S01]  /*10a0*/  FADD.FTZ R158, -R136, R131 ;  /* 0x00000083889e7221 */ /* 0x000fe20000010100 */
[----:B0-----:R-:W-:Y:S01]  /*10b0*/  SHF.L.U32 R132, R142, 0x10, RZ ;  /* 0x000000108e847819 */ /* 0x001fe200000006ff */
        /* <DEDUP_REMOVED lines=14> */
.L_x_2435:
[----:B------:R-:W-:Y:S05]  /*11a0*/  BSYNC.RECONVERGENT B0 ;  /* 0x0000000000007941 */ /* 0x000fea0003800200 */
.L_x_2434:
        /* <DEDUP_REMOVED lines=54> */
.L_x_2437:
[----:B------:R-:W-:Y:S05]  /*1510*/  BSYNC.RECONVERGENT B0 ;  /* 0x0000000000007941 */ /* 0x000fea0003800200 */
.L_x_2436:
        /* <DEDUP_REMOVED lines=54> */
.L_x_2439:
[----:B------:R-:W-:Y:S05]  /*1880*/  BSYNC.RECONVERGENT B0 ;  /* 0x0000000000007941 */ /* 0x000fea0003800200 */
.L_x_2438:
        /* <DEDUP_REMOVED lines=54> */
.L_x_2441:
[----:B------:R-:W-:Y:S05]  /*1bf0*/  BSYNC.RECONVERGENT B0 ;  /* 0x0000000000007941 */ /* 0x000fea0003800200 */
.L_x_2440:
        /* <DEDUP_REMOVED lines=54> */
.L_x_2443:
[----:B------:R-:W-:Y:S05]  /*1f60*/  BSYNC.RECONVERGENT B0 ;  /* 0x0000000000007941 */ /* 0x000fea0003800200 */
.L_x_2442:
[----:B------:R-:W-:Y:S01]  /*1f70*/  ISETP.NE.AND P5, PT, R0, RZ, PT ;  /* 0x000000ff0000720c */ /* 0x000fe20003fa5270 */
[----:B------:R-:W-:-:S12]  /*1f80*/  BSSY.RECONVERGENT B0, `(.L_x_2444) ;  /* 0x0000035000007945 */ /* 0x000fd80003800200 */
        /* <DEDUP_REMOVED lines=12> */
[----:B------:R-:W-:Y:S01]  /*2050*/  SHF.L.U32 R196, R6, 0x10, RZ ;  /* 0x0000001006c47819 */ /* 0x000fe200000006ff */
[----:B0-----:R-:W-:Y:S01]  /*2060*/  @P5 IMAD.WIDE.U32 R132, R139, 0x10, R132 ;  /* 0x000000108b845825 */ /* 0x001fe200078e0084 */
[----:B------:R-:W-:-:S04]  /*2070*/  SHF.L.U32 R197, R4, 0x10, RZ ;  /* 0x0000001004c57819 */ /* 0x000fc800000006ff */
[----:B------:R0:W5:Y:S01]  /*2080*/  @P5 LDG.E.128 R40, desc[UR12][R132.64] ;  /* 0x0000000c84285981 */ /* 0x000162000c1e1d00 */
[----:B--2---:R-:W-:Y:S02]  /*2090*/  MOV R139, R134 ;  /* 0x00000086008b7202 */ /* 0x004fe40000000f00 */
[----:B------:R-:W-:Y:S02]  /*20a0*/  SHF.R.U64 R142, R134, 0x10, R135 ;  /* 0x00000010868e7819 */ /* 0x000fe40000001287 */
[----:B------:R-:W-:Y:S01]  /*20b0*/  SHF.L.U32 R139, R139, 0x10, RZ ;  /* 0x000000108b8b7819 */ /* 0x000fe200000006ff */
[C---:B---3--:R-:W-:Y:S01]  /*20c0*/  FADD.FTZ R194, -R136.reuse, R129 ;  /* 0x0000008188c27221 */ /* 0x048fe20000010100 */
[C---:B------:R-:W-:Y:S01]  /*20d0*/  FADD.FTZ R134, -R136.reuse, R128 ;  /* 0x0000008088867221 */ /* 0x040fe20000010100 */
[----:B------:R-:W-:Y:S01]  /*20e0*/  MOV R140, R135 ;  /* 0x00000087008c7202 */ /* 0x000fe20000000f00 */
[----:B------:R-:W-:Y:S01]  /*20f0*/  FADD.FTZ R130, -R136, R130 ;  /* 0x0000008288827221 */ /* 0x000fe20000010100 */
[----:B------:R-:W-:Y:S01]  /*2100*/  SHF.L.U32 R128, R142, 0x10, RZ ;  /* 0x000000108e807819 */ /* 0x000fe200000006ff */
[C---:B-----5:R-:W-:Y:S01]  /*2110*/  FMUL.FTZ R194, R5.reuse, R194 ;  /* 0x000000c205c27220 */ /* 0x060fe20000410000 */
[----:B------:R-:W-:Y:S01]  /*2120*/  FMUL.FTZ R192, R192, R139 ;  /* 0x0000008bc0c07220 */ /* 0x000fe20000410000 */
[----:B------:R-:W-:Y:S01]  /*2130*/  FADD.FTZ R198, -R136, R131 ;  /* 0x0000008388c67221 */ /* 0x000fe20000010100 */
[----:B------:R-:W-:Y:S01]  /*2140*/  FMUL.FTZ R191, R5, R134 ;  /* 0x0000008605bf7220 */ /* 0x000fe20000410000 */
[----:B------:R-:W-:Y:S01]  /*2150*/  SHF.L.U32 R131, R140, 0x10, RZ ;  /* 0x000000108c837819 */ /* 0x000fe200000006ff */
[-C--:B------:R-:W-:Y:S01]  /*2160*/  FMUL.FTZ R193, R193, R128.reuse ;  /* 0x00000080c1c17220 */ /* 0x080fe20000410000 */
[----:B------:R-:W-:Y:S01]  /*2170*/  FADD.FTZ R69, R69, R128 ;  /* 0x0000008045457221 */ /* 0x000fe20000010000 */
[----:B------:R-:W-:Y:S01]  /*2180*/  FFMA.FTZ R97, R194, R128, R97 ;  /* 0x00000080c2617223 */ /* 0x000fe20000010061 */
[----:B------:R-:W-:Y:S01]  /*2190*/  FMUL.FTZ R195, R5, R130 ;  /* 0x0000008205c37220 */ /* 0x000fe20000410000 */
[----:B------:R-:W-:Y:S01]  /*21a0*/  SHF.R.U32.HI R141, RZ, 0x10, R135 ;  /* 0x00000010ff8d7819 */ /* 0x000fe20000011687 */
[----:B------:R-:W-:Y:S01]  /*21b0*/  FADD.FTZ R128, R137, R192 ;  /* 0x000000c089807221 */ /* 0x000fe20000010000 */
[----:B------:R-:W-:Y:S01]  /*21c0*/  FFMA.FTZ R129, R191, R192, R138 ;  /* 0x000000c0bf817223 */ /* 0x000fe2000001008a */
[-C--:B------:R-:W-:Y:S01]  /*21d0*/  FMUL.FTZ R196, R196, R131.reuse ;  /* 0x00000083c4c47220 */ /* 0x080fe20000410000 */
[----:B------:R-:W-:Y:S01]  /*21e0*/  FADD.FTZ R70, R70, R131 ;  /* 0x0000008346467221 */ /* 0x000fe20000010000 */
[----:B------:R-:W-:Y:S01]  /*21f0*/  FFMA.FTZ R98, R195, R131, R98 ;  /* 0x00000083c3627223 */ /* 0x000fe20000010062 */
[----:B0-----:R-:W-:Y:S01]  /*2200*/  SHF.L.U32 R132, R141, 0x10, RZ ;  /* 0x000000108d847819 */ /* 0x001fe200000006ff */
        /* <DEDUP_REMOVED lines=12> */
.L_x_2445:
[----:B------:R-:W-:Y:S05]  /*22d0*/  BSYNC.RECONVERGENT B0 ;  /* 0x0000000000007941 */ /* 0x000fea0003800200 */
.L_x_2444:
        /* <DEDUP_REMOVED lines=32> */
.L_x_2447:
[----:B------:R-:W-:Y:S05]  /*24e0*/  BSYNC.RECONVERGENT B0 ;  /* 0x0000000000007941 */ /* 0x000fea0003800200 */
.L_x_2446:
        /* <DEDUP_REMOVED lines=40> */
[----:B------:R-:W-:Y:S02]  /*2770*/  ISETP.GE.U32.AND P5, PT, R34, 0x100, PT ;  /* 0x000001002200780c */ /* 0x000fe40003fa6070 */
[----:B-1----:R-:W-:Y:S02]  /*2780*/  IADD3 R33, PT, PT, R33, R128, RZ ;  /* 0x0000008021217210 */ /* 0x002fe40007ffe0ff */
[----:B------:R-:W-:Y:S02]  /*2790*/  P2R R135, PR, RZ, 0x20 ;  /* 0x00000020ff877803 */ /* 0x000fe40000000000 */
[----:B------:R-:W-:-:S04]  /*27a0*/  ISETP.GE.AND P6, PT, R33, R129, PT ;  /* 0x000000812100720c */ /* 0x000fc80003fc6270 */
[----:B------:R-:W-:-:S03]  /*27b0*/  P2R R136, PR, RZ, 0x40 ;  /* 0x00000040ff887803 */ /* 0x000fc60000000000 */
        /* <DEDUP_REMOVED lines=31> */
.L_x_2452:
        /* <DEDUP_REMOVED lines=23> */
.L_x_2451:
        /* <DEDUP_REMOVED lines=18> */
[----:B------:R-:W-:Y:S01]  /*2c40*/  PRMT R141, R140, 0x7632, R141 ;  /* 0x000076328c8d7816 */ /* 0x000fe2000000008d */
[----:B------:R-:W-:Y:S06]  /*2c50*/  BRA `(.L_x_2453) ;  /* 0x0000000400bc7947 */ /* 0x000fec0003800000 */
.L_x_2454:
        /* <DEDUP_REMOVED lines=21> */
.L_x_2450:
        /* <DEDUP_REMOVED lines=25> */
[----:B------:R-:W-:Y:S01]  /*2f40*/  PRMT R140, R131, 0x7610, R140 ;  /* 0x00007610838c7816 */ /* 0x000fe2000000008c */
[----:B------:R-:W-:Y:S06]  /*2f50*/  BRA `(.L_x_2453) ;  /* 0x0000000000fc7947 */ /* 0x000fec0003800000 */
.L_x_2456:
        /* <DEDUP_REMOVED lines=23> */
.L_x_2455:
        /* <DEDUP_REMOVED lines=17> */
[----:B------:R-:W-:Y:S02]  /*31e0*/  PRMT R130, R137, 0x7632, R130 ;  /* 0x0000763289827816 */ /* 0x000fe40000000082 */
[----:B------:R-:W-:Y:S01]  /*31f0*/  PRMT R141, R140, 0x7632, R141 ;  /* 0x000076328c8d7816 */ /* 0x000fe2000000008d */
[----:B------:R-:W-:Y:S06]  /*3200*/  BRA `(.L_x_2453) ;  /* 0x0000000000507947 */ /* 0x000fec0003800000 */
.L_x_2457:
        /* <DEDUP_REMOVED lines=20> */
.L_x_2453:
        /* <DEDUP_REMOVED lines=10> */
[----:B0-----:R-:W-:-:S06]  /*33f0*/  @P5 IMAD.WIDE.U32 R138, R2, 0x10, R128 ;  /* 0x00000010028a5825 */ /* 0x001fcc00078e0080 */
[----:B------:R-:W0:Y:S01]  /*3400*/  LDC.64 R128, c[0x0][0x468] ;  /* 0x00011a00ff807b82 */ /* 0x000e220000000a00 */
[----:B------:R1:W-:Y:S01]  /*3410*/  @P5 STG.E.128 desc[UR12][R138.64], R124 ;  /* 0x0000007c8a005986 */ /* 0x0003e2000c101d0c */
[----:B0-----:R-:W-:-:S05]  /*3420*/  IMAD.WIDE.U32 R128, R2, 0x8, R128 ;  /* 0x0000000802807825 */ /* 0x001fca00078e0080 */
[----:B------:R1:W-:Y:S01]  /*3430*/  STG.E.64 desc[UR12][R128.64], R130 ;  /* 0x0000008280007986 */ /* 0x0003e2000c101b0c */
[----:B------:R-:W-:Y:S05]  /*3440*/  BRA.U !UP0, `(.L_x_2458) ;  /* 0x0000000108207547 */ /* 0x000fea000b800000 */
[----:B-1----:R-:W0:Y:S01]  /*3450*/  LDC.64 R128, c[0x0][0x470] ;  /* 0x00011c00ff807b82 */ /* 0x002e220000000a00 */
[----:B------:R-:W-:Y:S02]  /*3460*/  LOP3.LUT R130, R37, 0xffff, RZ, 0xc0, !PT ;  /* 0x0000ffff25827812 */ /* 0x000fe400078ec0ff */
[----:B------:R-:W-:-:S03]  /*3470*/  PRMT R137, R38, 0x5410, R35 ;  /* 0x0000541026897816 */ /* 0x000fc60000000023 */
[----:B------:R-:W-:-:S05]  /*3480*/  IMAD.WIDE.U32 R130, R130, 0x10000, RZ ;  /* 0x0001000082827825 */ /* 0x000fca00078e00ff */
[----:B------:R-:W-:Y:S02]  /*3490*/  LOP3.LUT R131, R137, R131, RZ, 0xfc, !PT ;  /* 0x0000008389837212 */ /* 0x000fe400078efcff */
[----:B------:R-:W-:Y:S01]  /*34a0*/  LOP3.LUT R130, R130, 0xffff, R39, 0xf8, !PT ;  /* 0x0000ffff82827812 */ /* 0x000fe200078ef827 */
[----:B0-----:R-:W-:-:S05]  /*34b0*/  IMAD.WIDE.U32 R128, R2, 0x8, R128 ;  /* 0x0000000802807825 */ /* 0x001fca00078e0080 */
[----:B------:R0:W-:Y:S02]  /*34c0*/  STG.E.64 desc[UR12][R128.64], R130 ;  /* 0x0000008280007986 */ /* 0x0001e4000c101b0c */
.L_x_2458:
[----:B------:R-:W-:-:S07]  /*34d0*/  IADD3 R2, PT, PT, R2, 0x100, RZ ;  /* 0x0000010002027810 */ /* 0x000fce0007ffe0ff */
.L_x_2449:
[----:B------:R-:W-:Y:S05]  /*34e0*/  BSYNC.RECONVERGENT B0 ;  /* 0x0000000000007941 */ /* 0x000fea0003800200 */
.L_x_2448:
        /* <DEDUP_REMOVED lines=12> */
[-CC-:B-1----:R-:W-:Y:S01]  /*35b0*/  FFMA.FTZ R124, R158, R133.reuse, R132.reuse ;  /* 0x000000859e7c7223 */ /* 0x182fe20000010084 */
        /* <DEDUP_REMOVED lines=14> */
[----:B0-----:R-:W-:Y:S02]  /*36a0*/  PRMT R130, R137, 0x7632, R130 ;  /* 0x0000763289827816 */ /* 0x001fe40000000082 */
[----:B------:R-:W-:Y:S02]  /*36b0*/  PRMT R35, R141, 0x7610, R35 ;  /* 0x000076108d237816 */ /* 0x000fe40000000023 */
[----:B------:R-:W-:-:S02]  /*36c0*/  PRMT R38, R140, 0x7610, R38 ;  /* 0x000076108c267816 */ /* 0x000fc40000000026 */
[----:B------:R-:W-:Y:S02]  /*36d0*/  PRMT R37, R130, 0x7610, R37 ;  /* 0x0000761082257816 */ /* 0x000fe40000000025 */
[----:B------:R-:W-:Y:S01]  /*36e0*/  PRMT R39, R137, 0x7610, R39 ;  /* 0x0000761089277816 */ /* 0x000fe20000000027 */
[----:B------:R-:W-:Y:S06]  /*36f0*/  BRA `(.L_x_2464) ;  /* 0x00000008005c7947 */ /* 0x000fec0003800000 */
.L_x_2463:
        /* <DEDUP_REMOVED lines=17> */
.L_x_2462:
[----:B------:R-:W-:-:S04]  /*3810*/  UISETP.NE.U32.AND UP0, UPT, UR6, URZ, UPT ;  /* 0x000000ff0600728c */ /* 0x000fc8000bf05070 */
[----:B------:R-:W-:-:S09]  /*3820*/  UISETP.NE.AND.EX UP0, UPT, UR7, URZ, UPT, UP0 ;  /* 0x000000ff0700728c */ /* 0x000fd2000bf05300 */
[----:B------:R-:W-:Y:S05]  /*3830*/  BRA.U !UP0, `(.L_x_2465) ;  /* 0x00000001085c7547 */ /* 0x000fea000b800000 */
[-CC-:B------:R-:W-:Y:S01]  /*3840*/  FFMA.FTZ R37, R155, R133.reuse, R132.reuse ;  /* 0x000000859b257223 */ /* 0x180fe20000010084 */
[-CC-:B01----:R-:W-:Y:S01]  /*3850*/  FFMA.FTZ R128, R158, R133.reuse, R132.reuse ;  /* 0x000000859e807223 */ /* 0x183fe20000010084 */
        /* <DEDUP_REMOVED lines=21> */
.L_x_2465:
        /* <DEDUP_REMOVED lines=19> */
.L_x_2461:
[----:B01----:R-:W0:Y:S02]  /*3ae0*/  LDC.64 R128, c[0x0][0x478] ;  /* 0x00011e00ff807b82 */ /* 0x003e240000000a00 */
[----:B0-----:R-:W-:-:S04]  /*3af0*/  ISETP.NE.U32.AND P5, PT, R128, RZ, PT ;  /* 0x000000ff8000720c */ /* 0x001fc80003fa5070 */
[----:B------:R-:W-:-:S13]  /*3b00*/  ISETP.NE.AND.EX P5, PT, R129, RZ, PT, P5 ;  /* 0x000000ff8100720c */ /* 0x000fda0003fa5350 */
[----:B------:R-:W-:Y:S05]  /*3b10*/  @!P5 BRA `(.L_x_2466) ;  /* 0x0000000000a4d947 */ /* 0x000fea0003800000 */
        /* <DEDUP_REMOVED lines=24> */
.L_x_2467:
        /* <DEDUP_REMOVED lines=17> */
.L_x_2466:
        /* <DEDUP_REMOVED lines=26> */
.L_x_2468:
        /* <DEDUP_REMOVED lines=18> */
.L_x_2464:
[----:B------:R-:W0:Y:S01]  /*4070*/  @P5 LDC.64 R138, c[0x0][0x478] ;  /* 0x00011e00ff8a5b82 */ /* 0x000e220000000a00 */
[----:B------:R-:W-:Y:S02]  /*4080*/  LOP3.LUT R130, R130, 0xffff, RZ, 0xc0, !PT ;  /* 0x0000ffff82827812 */ /* 0x000fe400078ec0ff */
[----:B------:R-:W-:-:S03]  /*4090*/  PRMT R141, R140, 0x5410, R141 ;  /* 0x000054108c8d7816 */ /* 0x000fc6000000008d */
[----:B------:R-:W-:Y:S02]  /*40a0*/  IMAD.WIDE.U32 R130, R130, 0x10000, RZ ;  /* 0x0001000082827825 */ /* 0x000fe400078e00ff */
[----:B------:R-:W1:Y:S03]  /*40b0*/  LDC.64 R128, c[0x0][0x468] ;  /* 0x00011a00ff807b82 */ /* 0x000e660000000a00 */
[----:B------:R-:W-:Y:S02]  /*40c0*/  LOP3.LUT R131, R141, R131, RZ, 0xfc, !PT ;  /* 0x000000838d837212 */ /* 0x000fe400078efcff */
[----:B------:R-:W-:Y:S01]  /*40d0*/  LOP3.LUT R130, R130, 0xffff, R137, 0xf8, !PT ;  /* 0x0000ffff82827812 */ /* 0x000fe200078ef889 */
[----:B0-----:R-:W-:-:S05]  /*40e0*/  @P5 IMAD.WIDE.U32 R138, R2, 0x10, R138 ;  /* 0x00000010028a5825 */ /* 0x001fca00078e008a */
[----:B------:R0:W-:Y:S01]  /*40f0*/  @P5 STG.E.128 desc[UR12][R138.64], R124 ;  /* 0x0000007c8a005986 */ /* 0x0001e2000c101d0c */
[----:B-1----:R-:W-:-:S05]  /*4100*/  IMAD.WIDE.U32 R128, R2, 0x8, R128 ;  /* 0x0000000802807825 */ /* 0x002fca00078e0080 */
        /* <DEDUP_REMOVED lines=10> */
.L_x_2469:
[----:B------:R-:W-:-:S07]  /*41b0*/  IADD3 R2, PT, PT, R2, 0x100, RZ ;  /* 0x0000010002027810 */ /* 0x000fce0007ffe0ff */
.L_x_2460:
[----:B------:R-:W-:Y:S05]  /*41c0*/  BSYNC.RECONVERGENT B0 ;  /* 0x0000000000007941 */ /* 0x000fea0003800200 */
.L_x_2459:
        /* <DEDUP_REMOVED lines=33> */
.L_x_2474:
        /* <DEDUP_REMOVED lines=17> */
.L_x_2473:
        /* <DEDUP_REMOVED lines=26> */
.L_x_2476:
        /* <DEDUP_REMOVED lines=19> */
.L_x_2472:
        /* <DEDUP_REMOVED lines=28> */
.L_x_2478:
        /* <DEDUP_REMOVED lines=17> */
.L_x_2477:
        /* <DEDUP_REMOVED lines=26> */
.L_x_2479:
        /* <DEDUP_REMOVED lines=18> */
.L_x_2475:
        /* <DEDUP_REMOVED lines=20> */
.L_x_2480:
[----:B------:R-:W-:-:S07]  /*4e90*/  IADD3 R2, PT, PT, R2, 0x100, RZ ;  /* 0x0000010002027810 */ /* 0x000fce0007ffe0ff */
.L_x_2471:
[----:B------:R-:W-:Y:S05]  /*4ea0*/  BSYNC.RECONVERGENT B0 ;  /* 0x0000000000007941 */ /* 0x000fea0003800200 */
.L_x_2470:
        /* <DEDUP_REMOVED lines=33> */
.L_x_2485:
        /* <DEDUP_REMOVED lines=17> */
.L_x_2484:
        /* <DEDUP_REMOVED lines=26> */
.L_x_2487:
        /* <DEDUP_REMOVED lines=19> */
.L_x_2483:
        /* <DEDUP_REMOVED lines=28> */
.L_x_2489:
        /* <DEDUP_REMOVED lines=17> */
.L_x_2488:
        /* <DEDUP_REMOVED lines=26> */
.L_x_2490:
        /* <DEDUP_REMOVED lines=18> */
.L_x_2486:
        /* <DEDUP_REMOVED lines=20> */
.L_x_2491:
[----:B------:R-:W-:-:S07]  /*5b70*/  IADD3 R2, PT, PT, R2, 0x100, RZ ;  /* 0x0000010002027810 */ /* 0x000fce0007ffe0ff */
.L_x_2482:
[----:B------:R-:W-:Y:S05]  /*5b80*/  BSYNC.RECONVERGENT B0 ;  /* 0x0000000000007941 */ /* 0x000fea0003800200 */
.L_x_2481:
        /* <DEDUP_REMOVED lines=33> */
.L_x_2496:
        /* <DEDUP_REMOVED lines=17> */
.L_x_2495:
        /* <DEDUP_REMOVED lines=26> */
.L_x_2498:
        /* <DEDUP_REMOVED lines=19> */
.L_x_2494:
        /* <DEDUP_REMOVED lines=28> */
.L_x_2500:
        /* <DEDUP_REMOVED lines=17> */
.L_x_2499:
        /* <DEDUP_REMOVED lines=26> */
.L_x_2501:
        /* <DEDUP_REMOVED lines=18> */
.L_x_2497:
        /* <DEDUP_REMOVED lines=20> */
.L_x_2502:
[----:B------:R-:W-:-:S07]  /*6850*/  IADD3 R2, PT, PT, R2, 0x100, RZ ;  /* 0x0000010002027810 */ /* 0x000fce0007ffe0ff */
.L_x_2493:
[----:B------:R-:W-:Y:S05]  /*6860*/  BSYNC.RECONVERGENT B0 ;  /* 0x0000000000007941 */ /* 0x000fea0003800200 */
.L_x_2492:
        /* <DEDUP_REMOVED lines=33> */
.L_x_2507:
        /* <DEDUP_REMOVED lines=17> */
.L_x_2506:
        /* <DEDUP_REMOVED lines=26> */
.L_x_2509:
        /* <DEDUP_REMOVED lines=19> */
.L_x_2505:
        /* <DEDUP_REMOVED lines=28> */
.L_x_2511:
        /* <DEDUP_REMOVED lines=17> */
.L_x_2510:
        /* <DEDUP_REMOVED lines=26> */
.L_x_2512:
        /* <DEDUP_REMOVED lines=18> */
.L_x_2508:
        /* <DEDUP_REMOVED lines=20> */
.L_x_2513:
[----:B------:R-:W-:-:S07]  /*7530*/  IADD3 R2, PT, PT, R2, 0x100, RZ ;  /* 0x0000010002027810 */ /* 0x000fce0007ffe0ff */
.L_x_2504:
[----:B------:R-:W-:Y:S05]  /*7540*/  BSYNC.RECONVERGENT B0 ;  /* 0x0000000000007941 */ /* 0x000fea0003800200 */
.L_x_2503:
        /* <DEDUP_REMOVED lines=21> */
[C---:B01---5:R-:W-:Y:S01]  /*76a0*/  FFMA.FTZ R127, R5.reuse, R38, R43 ;  /* 0x00000026057f7223 */ /* 0x063fe2000001002b */
[C---:B------:R-:W-:Y:S01]  /*76b0*/  FFMA.FTZ R126, R5.reuse, R37, R42 ;  /* 0x00000025057e7223 */ /* 0x040fe2000001002a */
[C---:B------:R-:W-:Y:S01]  /*76c0*/  FFMA.FTZ R124, R5.reuse, R35, R40 ;  /* 0x00000023057c7223 */ /* 0x040fe20000010028 */
[----:B------:R-:W-:-:S03]  /*76d0*/  FFMA.FTZ R125, R5, R132, R41 ;  /* 0x00000084057d7223 */ /* 0x000fc60000010029 */
        /* <DEDUP_REMOVED lines=9> */
.L_x_2518:
        /* <DEDUP_REMOVED lines=17> */
.L_x_2517:
        /* <DEDUP_REMOVED lines=17> */
[C---:B01----:R-:W-:Y:S02]  /*7990*/  PRMT R138, R37.reuse, 0x7632, R138 ;  /* 0x00007632258a7816 */ /* 0x043fe4000000008a */
        /* <DEDUP_REMOVED lines=8> */
.L_x_2520:
        /* <DEDUP_REMOVED lines=19> */
.L_x_2516:
        /* <DEDUP_REMOVED lines=28> */
.L_x_2522:
        /* <DEDUP_REMOVED lines=17> */
.L_x_2521:
        /* <DEDUP_REMOVED lines=25> */
.L_x_2523:
        /* <DEDUP_REMOVED lines=18> */
.L_x_2519:
[----:B------:R-:W0:Y:S01]  /*80d0*/  @P5 LDC.64 R128, c[0x0][0x478] ;  /* 0x00011e00ff805b82 */ /* 0x000e220000000a00 */
[----:B------:R-:W-:Y:S02]  /*80e0*/  LOP3.LUT R130, R130, 0xffff, RZ, 0xc0, !PT ;  /* 0x0000ffff82827812 */ /* 0x000fe400078ec0ff */
[----:B------:R-:W-:-:S03]  /*80f0*/  PRMT R137, R137, 0x5410, R138 ;  /* 0x0000541089897816 */ /* 0x000fc6000000008a */
[----:B------:R-:W-:-:S05]  /*8100*/  IMAD.WIDE.U32 R130, R130, 0x10000, RZ ;  /* 0x0001000082827825 */ /* 0x000fca00078e00ff */
[----:B------:R-:W-:Y:S02]  /*8110*/  LOP3.LUT R131, R137, R131, RZ, 0xfc, !PT ;  /* 0x0000008389837212 */ /* 0x000fe400078efcff */
[----:B------:R-:W-:Y:S01]  /*8120*/  LOP3.LUT R130, R130, 0xffff, R5, 0xf8, !PT ;  /* 0x0000ffff82827812 */ /* 0x000fe200078ef805 */
[C---:B0-----:R-:W-:Y:S02]  /*8130*/  @P5 IMAD.WIDE.U32 R132, R2.reuse, 0x10, R128 ;  /* 0x0000001002845825 */ /* 0x041fe400078e0080 */
[----:B------:R-:W0:Y:S03]  /*8140*/  LDC.64 R128, c[0x0][0x468] ;  /* 0x00011a00ff807b82 */ /* 0x000e260000000a00 */
[----:B------:R2:W-:Y:S01]  /*8150*/  @P5 STG.E.128 desc[UR12][R132.64], R124 ;  /* 0x0000007c84005986 */ /* 0x0005e2000c101d0c */
[----:B0-----:R-:W-:-:S05]  /*8160*/  IMAD.WIDE.U32 R128, R2, 0x8, R128 ;  /* 0x0000000802807825 */ /* 0x001fca00078e0080 */
[----:B------:R2:W-:Y:S01]  /*8170*/  STG.E.64 desc[UR12][R128.64], R130 ;  /* 0x0000008280007986 */ /* 0x0005e2000c101b0c */
[----:B------:R-:W-:Y:S05]  /*8180*/  BRA.U !UP0, `(.L_x_2515) ;  /* 0x0000000108207547 */ /* 0x000fea000b800000 */
[----:B--2---:R-:W0:Y:S01]  /*8190*/  LDC.64 R130, c[0x0][0x470] ;  /* 0x00011c00ff827b82 */ /* 0x004e220000000a00 */
[----:B------:R-:W-:Y:S02]  /*81a0*/  LOP3.LUT R128, R37, 0xffff, RZ, 0xc0, !PT ;  /* 0x0000ffff25807812 */ /* 0x000fe400078ec0ff */
[----:B------:R-:W-:-:S03]  /*81b0*/  PRMT R5, R38, 0x5410, R35 ;  /* 0x0000541026057816 */ /* 0x000fc60000000023 */
[----:B------:R-:W-:-:S05]  /*81c0*/  IMAD.WIDE.U32 R128, R128, 0x10000, RZ ;  /* 0x0001000080807825 */ /* 0x000fca00078e00ff */
[----:B------:R-:W-:Y:S02]  /*81d0*/  LOP3.LUT R129, R5, R129, RZ, 0xfc, !PT ;  /* 0x0000008105817212 */ /* 0x000fe400078efcff */
[----:B------:R-:W-:Y:S01]  /*81e0*/  LOP3.LUT R128, R128, 0xffff, R39, 0xf8, !PT ;  /* 0x0000ffff80807812 */ /* 0x000fe200078ef827 */
[----:B0-----:R-:W-:-:S05]  /*81f0*/  IMAD.WIDE.U32 R130, R2, 0x8, R130 ;  /* 0x0000000802827825 */ /* 0x001fca00078e0082 */
[----:B------:R3:W-:Y:S02]  /*8200*/  STG.E.64 desc[UR12][R130.64], R128 ;  /* 0x0000008082007986 */ /* 0x0007e4000c101b0c */
.L_x_2515:
[----:B------:R-:W-:Y:S05]  /*8210*/  BSYNC.RECONVERGENT B0 ;  /* 0x0000000000007941 */ /* 0x000fea0003800200 */
.L_x_2514:
[----:B------:R-:W-:Y:S01]  /*8220*/  ISETP.NE.AND P5, PT, R136, RZ, PT ;  /* 0x000000ff8800720c */ /* 0x000fe20003fa5270 */
[----:B------:R-:W-:-:S12]  /*8230*/  UPLOP3.LUT UP1, UPT, UPT, UPT, UP1, 0x40, 0x4 ;  /* 0x000000000004789c */ /* 0x000fd80003f2e810 */
[----:B------:R-:W-:Y:S05]  /*8240*/  @!P5 BRA `(.L_x_2524) ;  /* 0xffffff8400c0d947 */ /* 0x000fea000383ffff */
.L_x_2431:
[----:B------:R-:W4:Y:S01]  /*8250*/  S2UR UR4, SR_CTAID.X ;  /* 0x00000000000479c3 */ /* 0x000f220000002500 */
[----:B------:R-:W-:Y:S02]  /*8260*/  ISETP.NE.AND P6, PT, R135, RZ, PT ;  /* 0x000000ff8700720c */ /* 0x000fe40003fc5270 */
[----:B------:R-:W-:-:S05]  /*8270*/  ISETP.NE.AND P5, PT, R0, RZ, PT ;  /* 0x000000ff0000720c */ /* 0x000fca0003fa5270 */
[----:B------:R-:W0:Y:S08]  /*8280*/  LDC.64 R2, c[0x0][0x440] ;  /* 0x00011000ff027b82 */ /* 0x000e300000000a00 */
[----:B-----5:R-:W1:Y:S08]  /*8290*/  LDC.64 R4, c[0x0][0x448] ;  /* 0x00011200ff047b82 */ /* 0x020e700000000a00 */
[----:B------:R-:W2:Y:S01]  /*82a0*/  LDC.64 R6, c[0x0][0x440] ;  /* 0x00011000ff067b82 */ /* 0x000ea20000000a00 */
[----:B----4-:R-:W-:-:S05]  /*82b0*/  IMAD R36, R36, UR4, RZ ;  /* 0x0000000424247c24 */ /* 0x010fca000f8e02ff */
[----:B------:R-:W-:Y:S02]  /*82c0*/  LEA.HI R199, R36, R199, RZ, 0x1e ;  /* 0x000000c724c77211 */ /* 0x000fe400078ff0ff */
[----:B------:R-:W4:Y:S03]  /*82d0*/  LDC.64 R8, c[0x0][0x448] ;  /* 0x00011200ff087b82 */ /* 0x000f260000000a00 */
[----:B0-----:R-:W-:-:S05]  /*82e0*/  @P6 IMAD.WIDE.U32 R2, R199, 0x10, R2 ;  /* 0x00000010c7026825 */ /* 0x001fca00078e0002 */
[----:B------:R-:W0:Y:S01]  /*82f0*/  LDC.64 R10, c[0x0][0x440] ;  /* 0x00011000ff0a7b82 */ /* 0x000e220000000a00 */
[C---:B-1----:R-:W-:Y:S01]  /*8300*/  @P6 IMAD.WIDE.U32 R4, R199.reuse, 0x10, R4 ;  /* 0x00000010c7046825 */ /* 0x042fe200078e0004 */
[----:B------:R-:W-:Y:S01]  /*8310*/  @P6 IADD3 R199, PT, PT, R199, 0x100, RZ ;  /* 0x00000100c7c76810 */ /* 0x000fe20007ffe0ff */
[----:B------:R1:W-:Y:S04]  /*8320*/  @P6 STG.E.128 desc[UR12][R2.64], R92 ;  /* 0x0000005c02006986 */ /* 0x0003e8000c101d0c */
[----:B------:R1:W-:Y:S01]  /*8330*/  @P6 STG.E.128 desc[UR12][R4.64], R120 ;  /* 0x0000007804006986 */ /* 0x0003e2000c101d0c */
[----:B------:R-:W3:Y:S01]  /*8340*/  LDC.64 R12, c[0x0][0x448] ;  /* 0x00011200ff0c7b82 */ /* 0x000ee20000000a00 */
[----:B--2---:R-:W-:-:S05]  /*8350*/  @P0 IMAD.WIDE.U32 R6, R199, 0x10, R6 ;  /* 0x00000010c7060825 */ /* 0x004fca00078e0006 */
[----:B------:R1:W-:Y:S02]  /*8360*/  @P0 STG.E.128 desc[UR12][R6.64], R88 ;  /* 0x0000005806000986 */ /* 0x0003e4000c101d0c */
[----:B------:R-:W2:Y:S01]  /*8370*/  LDC.64 R14, c[0x0][0x440] ;  /* 0x00011000ff0e7b82 */ /* 0x000ea20000000a00 */
[C---:B----4-:R-:W-:Y:S01]  /*8380*/  @P0 IMAD.WIDE.U32 R8, R199.reuse, 0x10, R8 ;  /* 0x00000010c7080825 */ /* 0x050fe200078e0008 */
[----:B------:R-:W-:-:S04]  /*8390*/  @P0 IADD3 R199, PT, PT, R199, 0x100, RZ ;  /* 0x00000100c7c70810 */ /* 0x000fc80007ffe0ff */
[----:B------:R1:W-:Y:S02]  /*83a0*/  @P0 STG.E.128 desc[UR12][R8.64], R116 ;  /* 0x0000007408000986 */ /* 0x0003e4000c101d0c */
[----:B------:R-:W4:Y:S01]  /*83b0*/  LDC.64 R16, c[0x0][0x448] ;  /* 0x00011200ff107b82 */ /* 0x000f220000000a00 */
[----:B0-----:R-:W-:-:S05]  /*83c0*/  @P1 IMAD.WIDE.U32 R10, R199, 0x10, R10 ;  /* 0x00000010c70a1825 */ /* 0x001fca00078e000a */
[----:B------:R1:W-:Y:S02]  /*83d0*/  @P1 STG.E.128 desc[UR12][R10.64], R84 ;  /* 0x000000540a001986 */ /* 0x0003e4000c101d0c */
[----:B------:R-:W0:Y:S01]  /*83e0*/  LDC.64 R18, c[0x0][0x440] ;  /* 0x00011000ff127b82 */ /* 0x000e220000000a00 */
[C---:B---3--:R-:W-:Y:S01]  /*83f0*/  @P1 IMAD.WIDE.U32 R12, R199.reuse, 0x10, R12 ;  /* 0x00000010c70c1825 */ /* 0x048fe200078e000c */
[----:B------:R-:W-:-:S04]  /*8400*/  @P1 IADD3 R199, PT, PT, R199, 0x100, RZ ;  /* 0x00000100c7c71810 */ /* 0x000fc80007ffe0ff */
[----:B------:R1:W-:Y:S02]  /*8410*/  @P1 STG.E.128 desc[UR12][R12.64], R112 ;  /* 0x000000700c001986 */ /* 0x0003e4000c101d0c */
        /* <DEDUP_REMOVED lines=9> */
[----:B------:R1:W-:Y:S01]  /*84b0*/  @P3 STG.E.128 desc[UR12][R18.64], R76 ;  /* 0x0000004c12003986 */ /* 0x0003e2000c101d0c */
[C---:B---3--:R-:W-:Y:S01]  /*84c0*/  @P3 IMAD.WIDE.U32 R20, R199.reuse, 0x10, R20 ;  /* 0x00000010c7143825 */ /* 0x048fe200078e0014 */
[----:B------:R-:W-:-:S04]  /*84d0*/  @P3 IADD3 R199, PT, PT, R199, 0x100, RZ ;  /* 0x00000100c7c73810 */ /* 0x000fc80007ffe0ff */
[----:B------:R1:W-:Y:S01]  /*84e0*/  @P3 STG.E.128 desc[UR12][R20.64], R104 ;  /* 0x0000006814003986 */ /* 0x0003e2000c101d0c */
[----:B--2---:R-:W-:-:S05]  /*84f0*/  @P4 IMAD.WIDE.U32 R22, R199, 0x10, R22 ;  /* 0x00000010c7164825 */ /* 0x004fca00078e0016 */
[----:B------:R1:W-:Y:S01]  /*8500*/  @P4 STG.E.128 desc[UR12][R22.64], R72 ;  /* 0x0000004816004986 */ /* 0x0003e2000c101d0c */
[----:B----4-:R-:W-:-:S05]  /*8510*/  @P4 IMAD.WIDE.U32 R24, R199, 0x10, R24 ;  /* 0x00000010c7184825 */ /* 0x010fca00078e0018 */
[----:B------:R1:W-:Y:S01]  /*8520*/  @P4 STG.E.128 desc[UR12][R24.64], R100 ;  /* 0x0000006418004986 */ /* 0x0003e2000c101d0c */
[----:B------:R-:W-:Y:S05]  /*8530*/  @!P5 EXIT ;  /* 0x000000000000d94d */ /* 0x000fea0003800000 */
[----:B-1----:R-:W0:Y:S01]  /*8540*/  LDC.64 R2, c[0x0][0x440] ;  /* 0x00011000ff027b82 */ /* 0x002e220000000a00 */
[----:B------:R-:W-:-:S07]  /*8550*/  @P4 IADD3 R199, PT, PT, R199, 0x100, RZ ;  /* 0x00000100c7c74810 */ /* 0x000fce0007ffe0ff */
[----:B------:R-:W1:Y:S01]  /*8560*/  LDC.64 R4, c[0x0][0x448] ;  /* 0x00011200ff047b82 */ /* 0x000e620000000a00 */
[----:B0-----:R-:W-:-:S05]  /*8570*/  IMAD.WIDE.U32 R2, R199, 0x10, R2 ;  /* 0x00000010c7027825 */ /* 0x001fca00078e0002 */
[----:B------:R-:W-:Y:S01]  /*8580*/  STG.E.128 desc[UR12][R2.64], R68 ;  /* 0x0000004402007986 */ /* 0x000fe2000c101d0c */
[----:B-1----:R-:W-:-:S05]  /*8590*/  IMAD.WIDE.U32 R4, R199, 0x10, R4 ;  /* 0x00000010c7047825 */ /* 0x002fca00078e0004 */
[----:B------:R-:W-:Y:S01]  /*85a0*/  STG.E.128 desc[UR12][R4.64], R96 ;  /* 0x0000006004007986 */ /* 0x000fe2000c101d0c */
[----:B------:R-:W-:Y:S05]  /*85b0*/  EXIT ;  /* 0x000000000000794d */ /* 0x000fea0003800000 */
.L_x_2525:
        /* <DEDUP_REMOVED lines=12> */
.L_x_7250:


//--------------------- .text._ZN10layer_norm31ln_parallel_residual_bwd_kernelINS_13Kernel_traitsI13__nv_bfloat16S2_fS2_fjLj7168ELj1ELj1ELj8ELj8ENS_18Kernel_traits_baseILj7168ES2_S2_fS2_fjLj256EEEEELb0ELb1ELb1EEEvNS_9BwdParamsE --------------------------
	.section	.text._ZN10layer_norm31ln_parallel_residual_bwd_kernelINS_13Kernel_traitsI13__nv_bfloat16S2_fS2_fjLj7168ELj1ELj1ELj8ELj8ENS_18Kernel_traits_baseILj7168ES2_S2_fS2_fjLj256EEEEELb0ELb1ELb1EEEvNS_9BwdParamsE,"ax",@progbits
	.align	128
        .global         _ZN10layer_norm31ln_parallel_residual_bwd_kernelINS_13Kernel_traitsI13__nv_bfloat16S2_fS2_fjLj7168ELj1ELj1ELj8ELj8ENS_18Kernel_traits_baseILj7168ES2_S2_fS2_fjLj256EEEEELb0ELb1ELb1EEEvNS_9BwdParamsE
        .type           _ZN10layer_norm31ln_parallel_residual_bwd_kernelINS_13Kernel_traitsI13__nv_bfloat16S2_fS2_fjLj7168ELj1ELj1ELj8ELj8ENS_18Kernel_traits_baseILj7168ES2_S2_fS2_fjLj256EEEEELb0ELb1ELb1EEEvNS_9BwdParamsE,@function
        .size           _ZN10layer_norm31ln_parallel_residual_bwd_kernelINS_13Kernel_traitsI13__nv_bfloat16S2_fS2_fjLj7168ELj1ELj1ELj8ELj8ENS_18Kernel_traits_baseILj7168ES2_S2_fS2_fjLj256EEEEELb0ELb1ELb1EEEvNS_9BwdParamsE,(.L_x_7251 - _ZN10layer_norm31ln_parallel_residual_bwd_kernelINS_13Kernel_traitsI13__nv_bfloat16S2_fS2_fjLj7168ELj1ELj1ELj8ELj8ENS_18Kernel_traits_baseILj7168ES2_S2_fS2_fjLj256EEEEELb0ELb1ELb1EEEvNS_9BwdParamsE)
        .other          _ZN10layer_norm31ln_parallel_residual_bwd_kernelINS_13Kernel_traitsI13__nv_bfloat16S2_fS2_fjLj7168ELj1ELj1ELj8ELj8ENS_18Kernel_traits_baseILj7168ES2_S2_fS2_fjLj256EEEEELb0ELb1ELb1EEEvNS_9BwdParamsE,@"STO_CUDA_ENTRY STV_DEFAULT"
_ZN10layer_norm31ln_parallel_residual_bwd_kernelINS_13Kernel_traitsI13__nv_bfloat16S2_fS2_fjLj7168ELj1ELj1ELj8ELj8ENS_18Kernel_traits_baseILj7168ES2_S2_fS2_fjLj256EEEEELb0ELb1ELb1EEEvNS_9BwdParamsE:
.text._ZN10layer_norm31ln_parallel_residual_bwd_kernelINS_13Kernel_traitsI13__nv_bfloat16S2_fS2_fjLj7168ELj1ELj1ELj8ELj8ENS_18Kernel_traits_baseILj7168ES2_S2_fS2_fjLj256EEEEELb0ELb1ELb1EEEvNS_9BwdParamsE:
        /* <DEDUP_REMOVED lines=36> */
[----:B------:R-:W-:Y:S02]  /*0240*/  MOV R15, UR4 ;  /* 0x00000004000f7c02 */ /* 0x000fe40008000f00 */
        /* <DEDUP_REMOVED lines=27> */
[----:B0-----:R-:W2:Y:S01]  /*0400*/  LDG.E.64 R132, desc[UR12][R6.64+0x3000] ;  /* 0x0030000c06847981 */ /* 0x001ea2000c1e1b00 */
[----:B------:R-:W-:Y:S02]  /*0410*/  CS2R R128, SRZ ;  /* 0x0000000000807805 */ /* 0x000fe4000001ff00 */
[----:B------:R-:W-:Y:S01]  /*0420*/  CS2R R130, SRZ ;  /* 0x0000000000827805 */ /* 0x000fe2000001ff00 */
[----:B------:R-:W-:Y:S01]  /*0430*/  UPLOP3.LUT UP1, UPT, UPT, UPT, UPT, 0x40, 0x4 ;  /* 0x000000000004789c */ /* 0x000fe20003f2e870 */
[----:B------:R-:W3:Y:S01]  /*0440*/  LDG.E.64 R134, desc[UR12][R6.64+0x2800] ;  /* 0x0028000c06867981 */ /* 0x000ee2000c1e1b00 */
[----:B------:R-:W0:Y:S03]  /*0450*/  LDCU UR16, c[0x0][0x388] ;  /* 0x00007100ff1077ac */ /* 0x000e260008000800 */
[----:B------:R-:W4:Y:S01]  /*0460*/  LDG.E.64 R136, desc[UR12][R6.64+0x2000] ;  /* 0x0020000c06887981 */ /* 0x000f22000c1e1b00 */
[----:B------:R-:W1:Y:S03]  /*0470*/  LDCU.U8 UR11, c[0x0][0x410] ;  /* 0x00008200ff0b77ac */ /* 0x000e660008000000 */
        /* <DEDUP_REMOVED lines=8> */
[----:B--2---:R-:W-:-:S02]  /*0500*/  SHF.L.U32 R0, R132, 0x10, RZ ;  /* 0x0000001084007819 */ /* 0x004fc400000006ff */
[----:B------:R-:W-:Y:S02]  /*0510*/  SHF.R.U64 R132, R132, 0x10, R133 ;  /* 0x0000001084847819 */ /* 0x000fe40000001285 */
[----:B---3--:R-:W-:Y:S02]  /*0520*/  SHF.L.U32 R3, R134, 0x10, RZ ;  /* 0x0000001086037819 */ /* 0x008fe400000006ff */
[----:B------:R-:W-:Y:S02]  /*0530*/  SHF.L.U32 R2, R133, 0x10, RZ ;  /* 0x0000001085027819 */ /* 0x000fe400000006ff */
[----:B----4-:R-:W-:Y:S02]  /*0540*/  SHF.L.U32 R5, R136, 0x10, RZ ;  /* 0x0000001088057819 */ /* 0x010fe400000006ff */
[----:B------:R-:W-:Y:S02]  /*0550*/  SHF.R.U64 R134, R134, 0x10, R135 ;  /* 0x0000001086867819 */ /* 0x000fe40000001287 */
[----:B-----5:R-:W-:-:S02]  /*0560*/  SHF.L.U32 R7, R138, 0x10, RZ ;  /* 0x000000108a077819 */ /* 0x020fc400000006ff */
[----:B------:R-:W-:Y:S02]  /*0570*/  SHF.L.U32 R4, R135, 0x10, RZ ;  /* 0x0000001087047819 */ /* 0x000fe400000006ff */
[----:B------:R-:W-:Y:S02]  /*0580*/  SHF.L.U32 R9, R140, 0x10, RZ ;  /* 0x000000108c097819 */ /* 0x000fe400000006ff */
[----:B------:R-:W-:Y:S02]  /*0590*/  SHF.R.U64 R136, R136, 0x10, R137 ;  /* 0x0000001088887819 */ /* 0x000fe40000001289 */
[----:B------:R-:W-:Y:S02]  /*05a0*/  SHF.L.U32 R11, R142, 0x10, RZ ;  /* 0x000000108e0b7819 */ /* 0x000fe400000006ff */
[----:B------:R-:W-:Y:S02]  /*05b0*/  SHF.L.U32 R6, R137, 0x10, RZ ;  /* 0x0000001089067819 */ /* 0x000fe400000006ff */
[----:B------:R-:W-:-:S02]  /*05c0*/  SHF.L.U32 R13, R144, 0x10, RZ ;  /* 0x00000010900d7819 */ /* 0x000fc400000006ff */
[----:B------:R-:W-:Y:S02]  /*05d0*/  SHF.R.U64 R138, R138, 0x10, R139 ;  /* 0x000000108a8a7819 */ /* 0x000fe4000000128b */
[----:B------:R-:W-:Y:S02]  /*05e0*/  SHF.L.U32 R8, R139, 0x10, RZ ;  /* 0x000000108b087819 */ /* 0x000fe400000006ff */
[----:B------:R-:W-:Y:S02]  /*05f0*/  SHF.R.U64 R140, R140, 0x10, R141 ;  /* 0x000000108c8c7819 */ /* 0x000fe4000000128d */
[----:B------:R-:W-:Y:S02]  /*0600*/  SHF.L.U32 R10, R141, 0x10, RZ ;  /* 0x000000108d0a7819 */ /* 0x000fe400000006ff */
[----:B------:R-:W-:Y:S02]  /*0610*/  SHF.R.U64 R142, R142, 0x10, R143 ;  /* 0x000000108e8e7819 */ /* 0x000fe4000000128f */
[----:B------:R-:W-:-:S02]  /*0620*/  SHF.L.U32 R12, R143, 0x10, RZ ;  /* 0x000000108f0c7819 */ /* 0x000fc400000006ff */
[----:B------:R-:W-:Y:S02]  /*0630*/  SHF.R.U64 R144, R144, 0x10, R145 ;  /* 0x0000001090907819 */ /* 0x000fe40000001291 */
[----:B------:R-:W-:Y:S02]  /*0640*/  SHF.L.U32 R14, R145, 0x10, RZ ;  /* 0x00000010910e7819 */ /* 0x000fe400000006ff */
[----:B------:R-:W-:Y:S02]  /*0650*/  SHF.R.U32.HI R133, RZ, 0x10, R133 ;  /* 0x00000010ff857819 */ /* 0x000fe40000011685 */
[----:B------:R-:W-:Y:S02]  /*0660*/  SHF.R.U32.HI R135, RZ, 0x10, R135 ;  /* 0x00000010ff877819 */ /* 0x000fe40000011687 */
[----:B------:R-:W-:Y:S02]  /*0670*/  SHF.R.U32.HI R137, RZ, 0x10, R137 ;  /* 0x00000010ff897819 */ /* 0x000fe40000011689 */
[----:B------:R-:W-:-:S02]  /*0680*/  SHF.R.U32.HI R139, RZ, 0x10, R139 ;  /* 0x00000010ff8b7819 */ /* 0x000fc4000001168b */
[----:B------:R-:W-:Y:S02]  /*0690*/  SHF.R.U32.HI R141, RZ, 0x10, R141 ;  /* 0x00000010ff8d7819 */ /* 0x000fe4000001168d */
[----:B------:R-:W-:Y:S02]  /*06a0*/  SHF.R.U32.HI R143, RZ, 0x10, R143 ;  /* 0x00000010ff8f7819 */ /* 0x000fe4000001168f */
[----:B------:R-:W-:Y:S02]  /*06b0*/  SHF.R.U32.HI R145, RZ, 0x10, R145 ;  /* 0x00000010ff917819 */ /* 0x000fe40000011691 */
        /* <DEDUP_REMOVED lines=13> */
[----:B01----:R-:W-:-:S07]  /*0790*/  SHF.L.U32 R145, R145, 0x10, RZ ;  /* 0x0000001091917819 */ /* 0x003fce00000006ff */
.L_x_2592:
[----:B0-----:R-:W0:Y:S01]  /*07a0*/  LDC.64 R88, c[0x0][0x3c0] ;  /* 0x0000f000ff587b82 */ /* 0x001e220000000a00 */
[----:B-1----:R-:W-:-:S05]  /*07b0*/  IMAD R80, R15, UR16, RZ ;  /* 0x000000100f507c24 */ /* 0x002fca000f8e02ff */
[----:B------:R-:W-:Y:S02]  /*07c0*/  SHF.R.S32.HI R81, RZ, 0x1f, R80 ;  /* 0x0000001fff517819 */ /* 0x000fe40000011450 */
[----:B------:R-:W1:Y:S02]  /*07d0*/  LDC.64 R104, c[0x0][0x3a8] ;  /* 0x0000ea00ff687b82 */ /* 0x000e640000000a00 */
[----:B------:R-:W-:-:S04]  /*07e0*/  LEA.HI R81, R81, R80, RZ, 0x2 ;  /* 0x0000005051517211 */ /* 0x000fc800078f10ff */
[----:B------:R-:W-:Y:S02]  /*07f0*/  LEA.HI.SX32 R173, R81, R96, 0x1e ;  /* 0x0000006051ad7211 */ /* 0x000fe400078ff2ff */
[----:B------:R-:W2:Y:S01]  /*0800*/  LDC.64 R100, c[0x0][0x428] ;  /* 0x00010a00ff647b82 */ /* 0x000ea20000000a00 */
[----:B0-----:R-:W-:Y:S01]  /*0810*/  IMAD.WIDE R88, R15, 0x4, R88 ;  /* 0x000000040f587825 */ /* 0x001fe200078e0258 */
[----:B------:R-:W-:-:S06]  /*0820*/  IADD3 R171, PT, PT, R173, 0x100, RZ ;  /* 0x00000100adab7810 */ /* 0x000fcc0007ffe0ff */
[----:B------:R-:W0:Y:S01]  /*0830*/  LDC.64 R162, c[0x0][0x3c8] ;  /* 0x0000f200ffa27b82 */ /* 0x000e220000000a00 */
[----:B------:R-:W3:Y:S01]  /*0840*/  LDG.E R189, desc[UR12][R88.64] ;  /* 0x0000000c58bd7981 */ /* 0x000ee2000c1e1900 */
[----:B-1----:R-:W-:-:S04]  /*0850*/  IMAD.WIDE.U32 R80, R173, 0x10, R104 ;  /* 0x00000010ad507825 */ /* 0x002fc800078e0068 */
[----:B------:R-:W-:Y:S02]  /*0860*/  IMAD.WIDE.U32 R84, R171, 0x10, R104 ;  /* 0x00000010ab547825 */ /* 0x000fe400078e0068 */
[----:B------:R-:W4:Y:S01]  /*0870*/  LDG.E.128 R80, desc[UR12][R80.64] ;  /* 0x0000000c50507981 */ /* 0x000f22000c1e1d00 */
[C---:B------:R-:W-:Y:S01]  /*0880*/  IADD3 R146, PT, PT, R173.reuse, 0x200, RZ ;  /* 0x00000200ad927810 */ /* 0x040fe20007ffe0ff */
[C---:B--2---:R-:W-:Y:S02]  /*0890*/  IMAD.WIDE.U32 R148, R173.reuse, 0x8, R100 ;  /* 0x00000008ad947825 */ /* 0x044fe400078e0064 */
[----:B------:R-:W2:Y:S02]  /*08a0*/  LDG.E.128 R84, desc[UR12][R84.64] ;  /* 0x0000000c54547981 */ /* 0x000ea4000c1e1d00 */
[--C-:B------:R-:W-:Y:S01]  /*08b0*/  IMAD.WIDE.U32 R90, R146, 0x10, R104.reuse ;  /* 0x00000010925a7825 */ /* 0x100fe200078e0068 */
[----:B------:R-:W-:Y:S01]  /*08c0*/  IADD3 R147, PT, PT, R173, 0x300, RZ ;  /* 0x00000300ad937810 */ /* 0x000fe20007ffe0ff */
[----:B------:R-:W2:Y:S04]  /*08d0*/  LDG.E.64 R148, desc[UR12][R148.64] ;  /* 0x0000000c94947981 */ /* 0x000ea8000c1e1b00 */
[----:B------:R-:W2:Y:S01]  /*08e0*/  LDG.E.128 R88, desc[UR12][R90.64] ;  /* 0x0000000c5a587981 */ /* 0x000ea2000c1e1d00 */
[----:B------:R-:W-:Y:S01]  /*08f0*/  IMAD.WIDE.U32 R92, R147, 0x10, R104 ;  /* 0x00000010935c7825 */ /* 0x000fe200078e0068 */
[----:B------:R-:W-:-:S02]  /*0900*/  IADD3 R164, PT, PT, R173, 0x400, RZ ;  /* 0x00000400ada47810 */ /* 0x000fc40007ffe0ff */
[C---:B------:R-:W-:Y:S02]  /*0910*/  IADD3 R165, PT, PT, R173.reuse, 0x500, RZ ;  /* 0x00000500ada57810 */ /* 0x040fe40007ffe0ff */
[----:B------:R-:W-:Y:S01]  /*0920*/  IADD3 R167, PT, PT, R173, 0x600, RZ ;  /* 0x00000600ada77810 */ /* 0x000fe20007ffe0ff */
[----:B------:R-:W-:Y:S01]  /*0930*/  IMAD.WIDE.U32 R154, R147, 0x8, R100 ;  /* 0x00000008939a7825 */ /* 0x000fe200078e0064 */
[----:B------:R-:W2:Y:S03]  /*0940*/  LDG.E.128 R92, desc[UR12][R92.64] ;  /* 0x0000000c5c5c7981 */ /* 0x000ea6000c1e1d00 */
[----:B0-----:R-:W-:Y:S02]  /*0950*/  IMAD.WIDE R162, R15, 0x4, R162 ;  /* 0x000000040fa27825 */ /* 0x001fe400078e02a2 */
[----:B------:R-:W2:Y:S02]  /*0960*/  LDG.E.64 R154, desc[UR12][R154.64] ;  /* 0x0000000c9a9a7981 */ /* 0x000ea4000c1e1b00 */
[----:B------:R-:W-:-:S02]  /*0970*/  IMAD.WIDE.U32 R150, R171, 0x8, R100 ;  /* 0x00000008ab967825 */ /* 0x000fc400078e0064 */
[----:B------:R-:W2:Y:S02]  /*0980*/  LDG.E R163, desc[UR12][R162.64] ;  /* 0x0000000ca2a37981 */ /* 0x000ea4000c1e1900 */
[--C-:B------:R-:W-:Y:S02]  /*0990*/  IMAD.WIDE.U32 R152, R146, 0x8, R100.reuse ;  /* 0x0000000892987825 */ /* 0x100fe400078e0064 */
[----:B------:R-:W2:Y:S02]  /*09a0*/  LDG.E.64 R150, desc[UR12][R150.64] ;  /* 0x0000000c96967981 */ /* 0x000ea4000c1e1b00 */
[--C-:B------:R-:W-:Y:S02]  /*09b0*/  IMAD.WIDE.U32 R156, R164, 0x8, R100.reuse ;  /* 0x00000008a49c7825 */ /* 0x100fe400078e0064 */
[----:B------:R-:W2:Y:S02]  /*09c0*/  LDG.E.64 R152, desc[UR12][R152.64] ;  /* 0x0000000c98987981 */ /* 0x000ea4000c1e1b00 */
[----:B------:R-:W-:-:S02]  /*09d0*/  IMAD.WIDE.U32 R158, R165, 0x8, R100 ;  /* 0x00000008a59e7825 */ /* 0x000fc400078e0064 */
[----:B------:R-:W2:Y:S02]  /*09e0*/  LDG.E.64 R156, desc[UR12][R156.64] ;  /* 0x0000000c9c9c7981 */ /* 0x000ea4000c1e1b00 */
[----:B------:R-:W-:Y:S02]  /*09f0*/  IMAD.WIDE.U32 R160, R167, 0x8, R100 ;  /* 0x00000008a7a07825 */ /* 0x000fe400078e0064 */
[----:B------:R-:W2:Y:S02]  /*0a00*/  LDG.E.64 R158, desc[UR12][R158.64] ;  /* 0x0000000c9e9e7981 */ /* 0x000ea4000c1e1b00 */
[--C-:B------:R-:W-:Y:S02]  /*0a10*/  IMAD.WIDE.U32 R96, R164, 0x10, R104.reuse ;  /* 0x00000010a4607825 */ /* 0x100fe400078e0068 */
[----:B------:R-:W2:Y:S02]  /*0a20*/  LDG.E.64 R160, desc[UR12][R160.64] ;  /* 0x0000000ca0a07981 */ /* 0x000ea4000c1e1b00 */
[----:B------:R-:W-:-:S02]  /*0a30*/  IMAD.WIDE.U32 R100, R165, 0x10, R104 ;  /* 0x00000010a5647825 */ /* 0x000fc400078e0068 */
[----:B------:R-:W2:Y:S02]  /*0a40*/  LDG.E.128 R96, desc[UR12][R96.64] ;  /* 0x0000000c60607981 */ /* 0x000ea4000c1e1d00 */
[----:B------:R-:W-:Y:S02]  /*0a50*/  IMAD.WIDE.U32 R104, R167, 0x10, R104 ;  /* 0x00000010a7687825 */ /* 0x000fe400078e0068 */
[----:B------:R-:W2:Y:S04]  /*0a60*/  LDG.E.128 R100, desc[UR12][R100.64] ;  /* 0x0000000c64647981 */ /* 0x000ea8000c1e1d00 */
[----:B------:R-:W2:Y:S01]  /*0a70*/  LDG.E.128 R104, desc[UR12][R104.64] ;  /* 0x0000000c68687981 */ /* 0x000ea2000c1e1d00 */
[----:B------:R-:W-:-:S04]  /*0a80*/  ISETP.NE.U32.AND P0, PT, RZ, UR14, PT ;  /* 0x0000000eff007c0c */ /* 0x000fc8000bf05070 */
[----:B------:R-:W-:Y:S02]  /*0a90*/  ISETP.NE.AND.EX P0, PT, RZ, UR15, PT, P0 ;  /* 0x0000000fff007c0c */ /* 0x000fe4000bf05300 */
[----:B------:R-:W-:-:S04]  /*0aa0*/  ISETP.NE.AND P1, PT, RZ, UR11, PT ;  /* 0x0000000bff007c0c */ /* 0x000fc8000bf25270 */
[----:B---3--:R-:W-:-:S05]  /*0ab0*/  FSEL R189, R189, RZ, !P1 ;  /* 0x000000ffbdbd7208 */ /* 0x008fca0004800000 */
[C---:B----4-:R-:W-:Y:S01]  /*0ac0*/  FADD.FTZ R194, -R189.reuse, R82 ;  /* 0x00000052bdc27221 */ /* 0x050fe20000010100 */
[C---:B------:R-:W-:Y:S02]  /*0ad0*/  FADD.FTZ R190, -R189.reuse, R83 ;  /* 0x00000053bdbe7221 */ /* 0x040fe40000010100 */
[----:B------:R-:W0:Y:S01]  /*0ae0*/  @P0 LDC.64 R82, c[0x0][0x438] ;  /* 0x00010e00ff520b82 */ /* 0x000e220000000a00 */
[C---:B--2---:R-:W-:Y:S01]  /*0af0*/  FADD.FTZ R176, -R189.reuse, R86 ;  /* 0x00000056bdb07221 */ /* 0x044fe20000010100 */
[C---:B------:R-:W-:Y:S01]  /*0b00*/  FADD.FTZ R178, -R189.reuse, R87 ;  /* 0x00000057bdb27221 */ /* 0x040fe20000010100 */
[C---:B------:R-:W-:Y:S01]  /*0b10*/  FADD.FTZ R222, -R189.reuse, R80 ;  /* 0x00000050bdde7221 */ /* 0x040fe20000010100 */
[C---:B------:R-:W-:Y:S01]  /*0b20*/  FADD.FTZ R192, -R189.reuse, R81 ;  /* 0x00000051bdc07221 */ /* 0x040fe20000010100 */
[----:B------:R-:W-:-:S03]  /*0b30*/  FADD.FTZ R172, -R189, R84 ;  /* 0x00000054bdac7221 */ /* 0x000fc60000010100 */
[----:B------:R-:W1:Y:S01]  /*0b40*/  @P0 LDC.64 R86, c[0x0][0x438] ;  /* 0x00010e00ff560b82 */ /* 0x000e620000000a00 */
[----:B------:R-:W-:-:S07]  /*0b50*/  FADD.FTZ R174, -R189, R85 ;  /* 0x00000055bdae7221 */ /* 0x000fce0000010100 */
[----:B------:R-:W2:Y:S01]  /*0b60*/  @P0 LDC.64 R80, c[0x0][0x438] ;  /* 0x00010e00ff500b82 */ /* 0x000ea20000000a00 */
[----:B------:R-:W-:-:S07]  /*0b70*/  FADD.FTZ R184, -R189, R88 ;  /* 0x00000058bdb87221 */ /* 0x000fce0000010100 */
[----:B------:R-:W3:Y:S01]  /*0b80*/  @P0 LDC.64 R84, c[0x0][0x438] ;  /* 0x00010e00ff540b82 */ /* 0x000ee20000000a00 */
[C---:B------:R-:W-:Y:S01]  /*0b90*/  FADD.FTZ R186, -R189.reuse, R89 ;  /* 0x00000059bdba7221 */ /* 0x040fe20000010100 */
[C---:B------:R-:W-:Y:S01]  /*0ba0*/  FADD.FTZ R196, -R189.reuse, R90 ;  /* 0x0000005abdc47221 */ /* 0x040fe20000010100 */
[----:B------:R-:W-:Y:S01]  /*0bb0*/  FADD.FTZ R198, -R189, R91 ;  /* 0x0000005bbdc67221 */ /* 0x000fe20000010100 */
[----:B0-----:R-:W-:-:S04]  /*0bc0*/  @P0 IMAD.WIDE.U32 R82, R173, 0x10, R82 ;  /* 0x00000010ad520825 */ /* 0x001fc800078e0052 */
[----:B------:R-:W0:Y:S01]  /*0bd0*/  @P0 LDC.64 R88, c[0x0][0x438] ;  /* 0x00010e00ff580b82 */ /* 0x000e220000000a00 */
[----:B------:R-:W-:Y:S01]  /*0be0*/  MOV R187, R148 ;  /* 0x0000009400bb7202 */ /* 0x000fe20000000f00 */
[C---:B------:R-:W-:Y:S01]  /*0bf0*/  FADD.FTZ R208, -R189.reuse, R92 ;  /* 0x0000005cbdd07221 */ /* 0x040fe20000010100 */
[----:B------:R-:W-:Y:S01]  /*0c00*/  FADD.FTZ R210, -R189, R93 ;  /* 0x0000005dbdd27221 */ /* 0x000fe20000010100 */
[----:B-----5:R4:W5:Y:S04]  /*0c10*/  @P0 LDG.E.128 R48, desc[UR12][R82.64] ;  /* 0x0000000c52300981 */ /* 0x020968000c1e1d00 */
[----:B------:R-:W0:Y:S01]  /*0c20*/  @P0 LDC.64 R90, c[0x0][0x438] ;  /* 0x00010e00ff5a0b82 */ /* 0x000e220000000a00 */
[----:B------:R-:W-:Y:S01]  /*0c30*/  SHF.R.U64 R183, R148, 0x10, R149 ;  /* 0x0000001094b77819 */ /* 0x000fe20000001295 */
[----:B-1----:R-:W-:Y:S01]  /*0c40*/  @P0 IMAD.WIDE.U32 R86, R167, 0x10, R86 ;  /* 0x00000010a7560825 */ /* 0x002fe200078e0056 */
[----:B----4-:R-:W-:-:S03]  /*0c50*/  SHF.L.U32 R82, R187, 0x10, RZ ;  /* 0x00000010bb527819 */ /* 0x010fc600000006ff */
[----:B--2---:R-:W-:Y:S02]  /*0c60*/  @P0 IMAD.WIDE.U32 R80, R171, 0x10, R80 ;  /* 0x00000010ab500825 */ /* 0x004fe400078e0050 */
[----:B------:R-:W1:Y:S01]  /*0c70*/  @P0 LDC.64 R92, c[0x0][0x438] ;  /* 0x00010e00ff5c0b82 */ /* 0x000e620000000a00 */
[----:B------:R-:W-:Y:S01]  /*0c80*/  MOV R181, R149 ;  /* 0x0000009500b57202 */ /* 0x000fe20000000f00 */
[----:B------:R2:W5:Y:S01]  /*0c90*/  @P0 LDG.E.128 R72, desc[UR12][R86.64] ;  /* 0x0000000c56480981 */ /* 0x000562000c1e1d00 */
[----:B------:R-:W-:Y:S01]  /*0ca0*/  SHF.L.U32 R83, R183, 0x10, RZ ;  /* 0x00000010b7537819 */ /* 0x000fe200000006ff */
[----:B------:R-:W-:Y:S01]  /*0cb0*/  FMUL.FTZ R203, R13, R82 ;  /* 0x000000520dcb7220 */ /* 0x000fe20000410000 */
[----:B------:R-:W-:Y:S01]  /*0cc0*/  MOV R202, R154 ;  /* 0x0000009a00ca7202 */ /* 0x000fe20000000f00 */
[----:B---3--:R-:W-:Y:S01]  /*0cd0*/  @P0 IMAD.WIDE.U32 R84, R165, 0x10, R84 ;  /* 0x00000010a5540825 */ /* 0x008fe200078e0054 */
[----:B------:R-:W-:-:S03]  /*0ce0*/  SHF.R.U64 R200, R154, 0x10, R155 ;  /* 0x000000109ac87819 */ /* 0x000fc6000000129b */
[C---:B------:R-:W-:Y:S01]  /*0cf0*/  FMUL.FTZ R154, R163.reuse, R222 ;  /* 0x000000dea39a7220 */ /* 0x040fe20000410000 */
[----:B------:R-:W-:Y:S01]  /*0d00*/  SHF.R.U32.HI R185, RZ, 0x10, R149 ;  /* 0x00000010ffb97819 */ /* 0x000fe20000011695 */
[----:B------:R3:W5:Y:S01]  /*0d10*/  @P0 LDG.E.128 R52, desc[UR12][R80.64] ;  /* 0x0000000c50340981 */ /* 0x000762000c1e1d00 */
[----:B------:R-:W-:Y:S01]  /*0d20*/  FMUL.FTZ R201, R163, R190 ;  /* 0x000000bea3c97220 */ /* 0x000fe20000410000 */
[----:B--2---:R-:W-:Y:S01]  /*0d30*/  SHF.L.U32 R86, R181, 0x10, RZ ;  /* 0x00000010b5567819 */ /* 0x004fe200000006ff */
[----:B------:R-:W-:Y:S01]  /*0d40*/  FADD.FTZ R226, -R189, R104 ;  /* 0x00000068bde27221 */ /* 0x000fe20000010100 */
[----:B------:R-:W-:Y:S01]  /*0d50*/  FMUL.FTZ R190, R144, R83 ;  /* 0x0000005390be7220 */ /* 0x000fe20000410000 */
[----:B------:R-:W-:Y:S01]  /*0d60*/  FMUL.FTZ R199, R163, R192 ;  /* 0x000000c0a3c77220 */ /* 0x000fe20000410000 */
[----:B------:R-:W-:Y:S01]  /*0d70*/  FFMA.FTZ R104, R154, R203, RZ ;  /* 0x000000cb9a687223 */ /* 0x000fe200000100ff */
[----:B------:R2:W5:Y:S01]  /*0d80*/  @P0 LDG.E.128 R68, desc[UR12][R84.64] ;  /* 0x0000000c54440981 */ /* 0x000562000c1e1d00 */
[----:B---3--:R-:W-:Y:S01]  /*0d90*/  FADD.FTZ R81, RZ, R203 ;  /* 0x000000cbff517221 */ /* 0x008fe20000010000 */
[----:B------:R-:W-:Y:S01]  /*0da0*/  MOV R148, R150 ;  /* 0x0000009600947202 */ /* 0x000fe20000000f00 */
[----:B------:R-:W-:Y:S01]  /*0db0*/  FMUL.FTZ R192, R14, R86 ;  /* 0x000000560ec07220 */ /* 0x000fe20000410000 */
[----:B0-----:R-:W-:-:S04]  /*0dc0*/  @P0 IMAD.WIDE.U32 R88, R164, 0x10, R88 ;  /* 0x00000010a4580825 */ /* 0x001fc800078e0058 */
[----:B------:R-:W-:Y:S01]  /*0dd0*/  FADD.FTZ R81, R190, R81 ;  /* 0x00000051be517221 */ /* 0x000fe20000010000 */
[----:B------:R-:W-:Y:S01]  /*0de0*/  FMUL.FTZ R197, R163, R194 ;  /* 0x000000c2a3c57220 */ /* 0x000fe20000410000 */
[----:B--2---:R-:W-:Y:S01]  /*0df0*/  SHF.L.U32 R84, R185, 0x10, RZ ;  /* 0x00000010b9547819 */ /* 0x004fe200000006ff */
[----:B------:R-:W-:Y:S01]  /*0e00*/  FFMA.FTZ R104, R199, R190, R104 ;  /* 0x000000bec7687223 */ /* 0x000fe20000010068 */
[----:B------:R-:W-:Y:S01]  /*0e10*/  @P0 IMAD.WIDE.U32 R90, R147, 0x10, R90 ;  /* 0x00000010935a0825 */ /* 0x000fe200078e005a */
[----:B------:R-:W-:-:S03]  /*0e20*/  SHF.R.U64 R149, R150, 0x10, R151 ;  /* 0x0000001096957819 */ /* 0x000fc60000001297 */
[----:B------:R-:W-:Y:S01]  /*0e30*/  FADD.FTZ R81, R192, R81 ;  /* 0x00000051c0517221 */ /* 0x000fe20000010000 */
[----:B------:R-:W-:Y:S01]  /*0e40*/  SHF.L.U32 R222, R148, 0x10, RZ ;  /* 0x0000001094de7819 */ /* 0x000fe200000006ff */
[----:B------:R-:W-:Y:S01]  /*0e50*/  FMUL.FTZ R194, R145, R84 ;  /* 0x0000005491c27220 */ /* 0x000fe20000410000 */
[----:B------:R-:W-:Y:S01]  /*0e60*/  FFMA.FTZ R104, R197, R192, R104 ;  /* 0x000000c0c5687223 */ /* 0x000fe20000010068 */
[----:B------:R0:W5:Y:S01]  /*0e70*/  @P0 LDG.E.128 R64, desc[UR12][R88.64] ;  /* 0x0000000c58400981 */ /* 0x000162000c1e1d00 */
[----:B------:R-:W-:Y:S01]  /*0e80*/  MOV R162, R151 ;  /* 0x0000009700a27202 */ /* 0x000fe20000000f00 */
[----:B------:R-:W-:Y:S01]  /*0e90*/  FADD.FTZ R232, -R189, R100 ;  /* 0x00000064bde87221 */ /* 0x000fe20000010100 */
[----:B------:R-:W-:Y:S01]  /*0ea0*/  FMUL.FTZ R183, R163, R196 ;  /* 0x000000c4a3b77220 */ /* 0x000fe20000410000 */
[----:B------:R2:W5:Y:S01]  /*0eb0*/  @P0 LDG.E.128 R60, desc[UR12][R90.64] ;  /* 0x0000000c5a3c0981 */ /* 0x000562000c1e1d00 */
[C---:B------:R-:W-:Y:S01]  /*0ec0*/  FADD.FTZ R212, -R189.reuse, R94 ;  /* 0x0000005ebdd47221 */ /* 0x040fe20000010100 */
[C---:B------:R-:W-:Y:S01]  /*0ed0*/  FADD.FTZ R214, -R189.reuse, R95 ;  /* 0x0000005fbdd67221 */ /* 0x040fe20000010100 */
[C---:B------:R-:W-:Y:S01]  /*0ee0*/  FADD.FTZ R220, -R189.reuse, R96 ;  /* 0x00000060bddc7221 */ /* 0x040fe20000010100 */
[C---:B------:R-:W-:Y:S01]  /*0ef0*/  FADD.FTZ R218, -R189.reuse, R97 ;  /* 0x00000061bdda7221 */ /* 0x040fe20000010100 */
[----:B------:R-:W-:Y:S01]  /*0f00*/  FADD.FTZ R216, -R189, R98 ;  /* 0x00000062bdd87221 */ /* 0x000fe20000010100 */
[----:B0-----:R-:W-:Y:S01]  /*0f10*/  SHF.L.U32 R89, R149, 0x10, RZ ;  /* 0x0000001095597819 */ /* 0x001fe200000006ff */
[C---:B------:R-:W-:Y:S01]  /*0f20*/  FADD.FTZ R206, -R189.reuse, R99 ;  /* 0x00000063bdce7221 */ /* 0x040fe20000010100 */
[C---:B------:R-:W-:Y:S01]  /*0f30*/  FADD.FTZ R100, -R189.reuse, R101 ;  /* 0x00000065bd647221 */ /* 0x040fe20000010100 */
[C---:B------:R-:W-:Y:S01]  /*0f40*/  FADD.FTZ R102, -R189.reuse, R102 ;  /* 0x00000066bd667221 */ /* 0x040fe20000010100 */
[C---:B------:R-:W-:Y:S01]  /*0f50*/  FADD.FTZ R228, -R189.reuse, R103 ;  /* 0x00000067bde47221 */ /* 0x040fe20000010100 */
[C---:B------:R-:W-:Y:S01]  /*0f60*/  FADD.FTZ R224, -R189.reuse, R105 ;  /* 0x00000069bde07221 */ /* 0x040fe20000010100 */
[C---:B------:R-:W-:Y:S01]  /*0f70*/  FADD.FTZ R80, -R189.reuse, R106 ;  /* 0x0000006abd507221 */ /* 0x040fe20000010100 */
[----:B--2---:R-:W-:Y:S01]  /*0f80*/  FADD.FTZ R90, -R189, R107 ;  /* 0x0000006bbd5a7221 */ /* 0x004fe20000010100 */
[----:B------:R-:W-:Y:S01]  /*0f90*/  FMUL.FTZ R196, R11, R222 ;  /* 0x000000de0bc47220 */ /* 0x000fe20000410000 */
[----:B------:R-:W-:Y:S01]  /*0fa0*/  FADD.FTZ R81, R194, R81 ;  /* 0x00000051c2517221 */ /* 0x000fe20000010000 */
[----:B------:R-:W-:Y:S01]  /*0fb0*/  FMUL.FTZ R189, R163, R172 ;  /* 0x000000aca3bd7220 */ /* 0x000fe20000410000 */
[----:B------:R-:W-:Y:S01]  /*0fc0*/  FFMA.FTZ R104, R201, R194, R104 ;  /* 0x000000c2c9687223 */ /* 0x000fe20000010068 */
[----:B------:R-:W-:Y:S01]  /*0fd0*/  SHF.R.U32.HI R175, RZ, 0x10, R151 ;  /* 0x00000010ffaf7819 */ /* 0x000fe20000011697 */
[----:B-1----:R-:W-:Y:S01]  /*0fe0*/  @P0 IMAD.WIDE.U32 R92, R146, 0x10, R92 ;  /* 0x00000010925c0825 */ /* 0x002fe200078e005c */
[----:B------:R-:W-:-:S03]  /*0ff0*/  SHF.L.U32 R88, R162, 0x10, RZ ;  /* 0x00000010a2587819 */ /* 0x000fc600000006ff */
[C---:B------:R-:W-:Y:S01]  /*1000*/  FMUL.FTZ R181, R163.reuse, R198 ;  /* 0x000000c6a3b57220 */ /* 0x040fe20000410000 */
[----:B------:R-:W-:Y:S01]  /*1010*/  FMUL.FTZ R198, R142, R89 ;  /* 0x000000598ec67220 */ /* 0x000fe20000410000 */
[----:B------:R-:W-:Y:S01]  /*1020*/  FADD.FTZ R81, R196, R81 ;  /* 0x00000051c4517221 */ /* 0x000fe20000010000 */
[----:B------:R-:W-:Y:S01]  /*1030*/  SHF.R.U64 R179, R152, 0x10, R153 ;  /* 0x0000001098b37819 */ /* 0x000fe20000001299 */
[----:B------:R-:W-:Y:S01]  /*1040*/  FMUL.FTZ R191, R163, R174 ;  /* 0x000000aea3bf7220 */ /* 0x000fe20000410000 */
[----:B------:R-:W-:Y:S01]  /*1050*/  FFMA.FTZ R104, R189, R196, R104 ;  /* 0x000000c4bd687223 */ /* 0x000fe20000010068 */
[----:B------:R-:W-:Y:S01]  /*1060*/  MOV R177, R152 ;  /* 0x0000009800b17202 */ /* 0x000fe20000000f00 */
[----:B------:R0:W5:Y:S01]  /*1070*/  @P0 LDG.E.128 R56, desc[UR12][R92.64] ;  /* 0x0000000c5c380981 */ /* 0x000162000c1e1d00 */
[----:B------:R-:W-:Y:S01]  /*1080*/  SHF.L.U32 R91, R175, 0x10, RZ ;  /* 0x00000010af5b7819 */ /* 0x000fe200000006ff */
[----:B------:R-:W-:Y:S01]  /*1090*/  FADD.FTZ R81, R198, R81 ;  /* 0x00000051c6517221 */ /* 0x000fe20000010000 */
[----:B------:R-:W-:Y:S01]  /*10a0*/  SHF.L.U32 R207, R200, 0x10, RZ ;  /* 0x00000010c8cf7819 */ /* 0x000fe200000006ff */
[----:B------:R-:W-:Y:S01]  /*10b0*/  FMUL.FTZ R200, R12, R88 ;  /* 0x000000580cc87220 */ /* 0x000fe20000410000 */
[----:B------:R-:W-:Y:S01]  /*10c0*/  FMUL.FTZ R193, R163, R176 ;  /* 0x000000b0a3c17220 */ /* 0x000fe20000410000 */
[----:B------:R-:W-:Y:S01]  /*10d0*/  FFMA.FTZ R104, R191, R198, R104 ;  /* 0x000000c6bf687223 */ /* 0x000fe20000010068 */
[----:B------:R-:W-:-:S02]  /*10e0*/  MOV R180, R153 ;  /* 0x0000009900b47202 */ /* 0x000fc40000000f00 */
[----:B0-----:R-:W-:Y:S01]  /*10f0*/  SHF.L.U32 R93, R179, 0x10, RZ ;  /* 0x00000010b35d7819 */ /* 0x001fe200000006ff */
[----:B------:R-:W-:Y:S01]  /*1100*/  FMUL.FTZ R179, R163, R208 ;  /* 0x000000d0a3b37220 */ /* 0x000fe20000410000 */
[----:B------:R-:W-:Y:S01]  /*1110*/  SHF.L.U32 R92, R177, 0x10, RZ ;  /* 0x00000010b15c7819 */ /* 0x000fe200000006ff */
[----:B------:R-:W-:Y:S01]  /*1120*/  FADD.FTZ R81, R200, R81 ;  /* 0x00000051c8517221 */ /* 0x000fe20000010000 */
[----:B------:R-:W-:Y:S01]  /*1130*/  SHF.L.U32 R208, R202, 0x10, RZ ;  /* 0x00000010cad07819 */ /* 0x000fe200000006ff */
[----:B------:R-:W-:Y:S01]  /*1140*/  FMUL.FTZ R202, R143, R91 ;  /* 0x0000005b8fca7220 */ /* 0x000fe20000410000 */
[----:B------:R-:W-:Y:S01]  /*1150*/  MOV R204, R155 ;  /* 0x0000009b00cc7202 */ /* 0x000fe20000000f00 */
[----:B------:R-:W-:Y:S01]  /*1160*/  FMUL.FTZ R195, R163, R178 ;  /* 0x000000b2a3c37220 */ /* 0x000fe20000410000 */
[----:B------:R-:W-:Y:S01]  /*1170*/  SHF.R.U32.HI R155, RZ, 0x10, R155 ;  /* 0x00000010ff9b7819 */ /* 0x000fe2000001169b */
[----:B------:R-:W-:Y:S01]  /*1180*/  FFMA.FTZ R104, R193, R200, R104 ;  /* 0x000000c8c1687223 */ /* 0x000fe20000010068 */
[----:B------:R-:W-:Y:S01]  /*1190*/  MOV R182, R156 ;  /* 0x0000009c00b67202 */ /* 0x000fe20000000f00 */
[----:B------:R-:W-:Y:S01]  /*11a0*/  FADD.FTZ R81, R202, R81 ;  /* 0x00000051ca517221 */ /* 0x000fe20000010000 */
[----:B------:R-:W-:Y:S01]  /*11b0*/  SHF.L.U32 R230, R180, 0x10, RZ ;  /* 0x00000010b4e67819 */ /* 0x000fe200000006ff */
[----:B------:R-:W-:Y:S01]  /*11c0*/  FMUL.FTZ R180, R9, R92 ;  /* 0x0000005c09b47220 */ /* 0x000fe20000410000 */
[----:B------:R-:W-:Y:S01]  /*11d0*/  FMUL.FTZ R187, R163, R184 ;  /* 0x000000b8a3bb7220 */ /* 0x000fe20000410000 */
[----:B------:R-:W-:Y:S01]  /*11e0*/  SHF.L.U32 R209, R155, 0x10, RZ ;  /* 0x000000109bd17819 */ /* 0x000fe200000006ff */
[----:B------:R-:W-:Y:S01]  /*11f0*/  FFMA.FTZ R104, R195, R202, R104 ;  /* 0x000000cac3687223 */ /* 0x000fe20000010068 */
[C---:B------:R-:W-:Y:S01]  /*1200*/  FMUL.FTZ R155, R163.reuse, R206 ;  /* 0x000000cea39b7220 */ /* 0x040fe20000410000 */
        /* <DEDUP_REMOVED lines=9> */
[----:B------:R-:W-:-:S02]  /*12a0*/  FFMA.FTZ R104, R185, R182, R104 ;  /* 0x000000b6b9687223 */ /* 0x000fc40000010068 */
[----:B------:R-:W-:Y:S01]  /*12b0*/  FMUL.FTZ R186, R141, R205 ;  /* 0x000000cd8dba7220 */ /* 0x000fe20000410000 */
[----:B------:R-:W-:Y:S01]  /*12c0*/  FADD.FTZ R81, R184, R81 ;  /* 0x00000051b8517221 */ /* 0x000fe20000010000 */
[----:B------:R-:W-:Y:S01]  /*12d0*/  FFMA.FTZ R104, R183, R184, R104 ;  /* 0x000000b8b7687223 */ /* 0x000fe20000010068 */
[----:B------:R-:W-:Y:S02]  /*12e0*/  FMUL.FTZ R172, R7, R208 ;  /* 0x000000d007ac7220 */ /* 0x000fe40000410000 */
[----:B------:R-:W-:Y:S01]  /*12f0*/  FADD.FTZ R81, R186, R81 ;  /* 0x00000051ba517221 */ /* 0x000fe20000010000 */
        /* <DEDUP_REMOVED lines=10> */
[----:B------:R-:W-:-:S02]  /*13a0*/  SHF.R.U64 R150, R156, 0x10, R157 ;  /* 0x000000109c967819 */ /* 0x000fc4000000129d */
[----:B------:R-:W-:Y:S02]  /*13b0*/  MOV R97, R157 ;  /* 0x0000009d00617202 */ /* 0x000fe40000000f00 */
[----:B------:R-:W-:Y:S01]  /*13c0*/  SHF.R.U32.HI R151, RZ, 0x10, R157 ;  /* 0x00000010ff977819 */ /* 0x000fe2000001169d */
[----:B------:R-:W-:Y:S01]  /*13d0*/  FMUL.FTZ R178, R139, R209 ;  /* 0x000000d18bb27220 */ /* 0x000fe20000410000 */
[----:B------:R-:W-:Y:S01]  /*13e0*/  MOV R94, R159 ;  /* 0x0000009f005e7202 */ /* 0x000fe20000000f00 */
[----:B------:R-:W-:Y:S01]  /*13f0*/  FADD.FTZ R81, R176, R81 ;  /* 0x00000051b0517221 */ /* 0x000fe20000010000 */
[----:B------:R-:W-:Y:S01]  /*1400*/  MOV R157, R160 ;  /* 0x000000a0009d7202 */ /* 0x000fe20000000f00 */
[----:B------:R-:W-:Y:S01]  /*1410*/  FFMA.FTZ R104, R175, R176, R104 ;  /* 0x000000b0af687223 */ /* 0x000fe20000010068 */
[----:B------:R-:W-:Y:S02]  /*1420*/  SHF.R.U64 R152, R160, 0x10, R161 ;  /* 0x00000010a0987819 */ /* 0x000fe400000012a1 */
[----:B------:R-:W-:-:S02]  /*1430*/  MOV R99, R161 ;  /* 0x000000a100637202 */ /* 0x000fc40000000f00 */
[----:B------:R-:W-:Y:S01]  /*1440*/  SHF.R.U32.HI R188, RZ, 0x10, R161 ;  /* 0x00000010ffbc7819 */ /* 0x000fe200000116a1 */
[----:B------:R-:W-:Y:S01]  /*1450*/  FMUL.FTZ R161, R163, R214 ;  /* 0x000000d6a3a17220 */ /* 0x000fe20000410000 */
[----:B------:R-:W-:Y:S02]  /*1460*/  SHF.L.U32 R211, R150, 0x10, RZ ;  /* 0x0000001096d37819 */ /* 0x000fe400000006ff */
[----:B------:R-:W-:Y:S01]  /*1470*/  SHF.L.U32 R215, R94, 0x10, RZ ;  /* 0x000000105ed77819 */ /* 0x000fe200000006ff */
[----:B------:R-:W-:Y:S01]  /*1480*/  FADD.FTZ R94, R178, R81 ;  /* 0x00000051b25e7221 */ /* 0x000fe20000010000 */
[----:B------:R-:W-:Y:S01]  /*1490*/  SHF.L.U32 R217, R157, 0x10, RZ ;  /* 0x000000109dd97819 */ /* 0x000fe200000006ff */
[----:B------:R-:W-:Y:S01]  /*14a0*/  FMUL.FTZ R157, R5, R206 ;  /* 0x000000ce059d7220 */ /* 0x000fe20000410000 */
[----:B------:R-:W-:Y:S01]  /*14b0*/  FMUL.FTZ R156, R163, R220 ;  /* 0x000000dca39c7220 */ /* 0x000fe20000410000 */
[----:B------:R-:W-:Y:S01]  /*14c0*/  FFMA.FTZ R85, R161, R178, R104 ;  /* 0x000000b2a1557223 */ /* 0x000fe20000010068 */
[--C-:B------:R-:W-:Y:S01]  /*14d0*/  SHF.R.U32.HI R96, RZ, 0x10, R159.reuse ;  /* 0x00000010ff607819 */ /* 0x100fe2000001169f */
[----:B------:R-:W-:Y:S01]  /*14e0*/  FMUL.FTZ R160, R136, R211 ;  /* 0x000000d388a07220 */ /* 0x000fe20000410000 */
[----:B------:R-:W-:Y:S01]  /*14f0*/  SHF.L.U32 R210, R97, 0x10, RZ ;  /* 0x0000001061d27819 */ /* 0x000fe200000006ff */
[----:B------:R-:W-:Y:S01]  /*1500*/  FADD.FTZ R81, R157, R94 ;  /* 0x0000005e9d517221 */ /* 0x000fe20000010000 */
[----:B------:R-:W-:Y:S01]  /*1510*/  MOV R98, R158 ;  /* 0x0000009e00627202 */ /* 0x000fe20000000f00 */
[C---:B------:R-:W-:Y:S01]  /*1520*/  FMUL.FTZ R153, R163.reuse, R218 ;  /* 0x000000daa3997220 */ /* 0x040fe20000410000 */
[----:B------:R-:W-:Y:S01]  /*1530*/  SHF.R.U64 R95, R158, 0x10, R159 ;  /* 0x000000109e5f7819 */ /* 0x000fe2000000129f */
[----:B------:R-:W-:Y:S01]  /*1540*/  FFMA.FTZ R94, R156, R157, R85 ;  /* 0x0000009d9c5e7223 */ /* 0x000fe20000010055 */
[----:B------:R-:W-:Y:S01]  /*1550*/  FMUL.FTZ R158, R163, R216 ;  /* 0x000000d8a39e7220 */ /* 0x000fe20000410000 */
[----:B------:R-:W-:Y:S01]  /*1560*/  SHF.L.U32 R212, R151, 0x10, RZ ;  /* 0x0000001097d47819 */ /* 0x000fe200000006ff */
[----:B------:R-:W-:Y:S01]  /*1570*/  FMUL.FTZ R159, R6, R210 ;  /* 0x000000d2069f7220 */ /* 0x000fe20000410000 */
[----:B------:R-:W-:Y:S01]  /*1580*/  SHF.L.U32 R216, R96, 0x10, RZ ;  /* 0x0000001060d87819 */ /* 0x000fe200000006ff */
        /* <DEDUP_REMOVED lines=31> */
[C---:B------:R-:W-:Y:S01]  /*1780*/  FMUL.FTZ R107, R163.reuse, R224 ;  /* 0x000000e0a36b7220 */ /* 0x040fe20000410000 */
[----:B------:R-:W-:Y:S01]  /*1790*/  FFMA.FTZ R94, R106, R105, R85 ;  /* 0x000000696a5e7223 */ /* 0x000fe20000010055 */
[----:B------:R-:W-:Y:S01]  /*17a0*/  FMUL.FTZ R150, R163, R80 ;  /* 0x00000050a3967220 */ /* 0x000fe20000410000 */
[----:B------:R-:W-:Y:S01]  /*17b0*/  SHF.L.U32 R188, R188, 0x10, RZ ;  /* 0x00000010bcbc7819 */ /* 0x000fe200000006ff */
        /* <DEDUP_REMOVED lines=41> */
.L_x_2528:
[----:B------:R-:W-:Y:S05]  /*1a50*/  BSYNC.RECONVERGENT B0 ;  /* 0x0000000000007941 */ /* 0x000fea0003800200 */
.L_x_2527:
[----:B------:R-:W1:Y:S08]  /*1a60*/  S2UR UR5, SR_CgaCtaId ;  /* 0x00000000000579c3 */ /* 0x000e700000008800 */
[----:B------:R-:W-:Y:S01]  /*1a70*/  BAR.SYNC.DEFER_BLOCKING 0x0 ;  /* 0x0000000000007b1d */ /* 0x000fe20000010000 */
[----:B------:R-:W-:Y:S01]  /*1a80*/  FFMA.FTZ R131, R154, R82, R131 ;  /* 0x000000529a837223 */ /* 0x000fe20000010083 */
[----:B------:R-:W-:Y:S01]  /*1a90*/  FADD.FTZ R43, R82, R43 ;  /* 0x0000002b522b7221 */ /* 0x000fe20000010000 */
[----:B------:R-:W-:Y:S01]  /*1aa0*/  FFMA.FTZ R130, R199, R83, R130 ;  /* 0x00000053c7827223 */ /* 0x000fe20000010082 */
[----:B------:R-:W-:Y:S01]  /*1ab0*/  FADD.FTZ R42, R83, R42 ;  /* 0x0000002a532a7221 */ /* 0x000fe20000010000 */
[----:B------:R-:W-:Y:S01]  /*1ac0*/  FFMA.FTZ R129, R197, R86, R129 ;  /* 0x00000056c5817223 */ /* 0x000fe20000010081 */
[----:B------:R-:W-:-:S02]  /*1ad0*/  UMOV UR4, 0x400 ;  /* 0x0000040000047882 */ /* 0x000fc40000000000 */
[----:B0-----:R-:W0:Y:S01]  /*1ae0*/  LDC.64 R80, c[0x0][0x380] ;  /* 0x0000e000ff507b82 */ /* 0x001e220000000a00 */
        /* <DEDUP_REMOVED lines=15> */
[----:B-1----:R-:W-:Y:S01]  /*1be0*/  ULEA UR4, UR5, UR4, 0x18 ;  /* 0x0000000405047291 */ /* 0x002fe2000f8ec0ff */
[----:B------:R-:W-:Y:S01]  /*1bf0*/  FFMA.FTZ R127, R189, R222, R127 ;  /* 0x000000debd7f7223 */ /* 0x000fe2000001007f */
[----:B------:R-:W-:Y:S01]  /*1c00*/  UISETP.NE.U32.AND UP0, UPT, UR14, URZ, UPT ;  /* 0x000000ff0e00728c */ /* 0x000fe2000bf05070 */
[----:B------:R-:W-:Y:S01]  /*1c10*/  FADD.FTZ R39, R222, R39 ;  /* 0x00000027de277221 */ /* 0x000fe20000010000 */
[----:B------:R-:W-:Y:S01]  /*1c20*/  UIADD3 UR5, UPT, UPT, UR4, 0x7040, URZ ;  /* 0x0000704004057890 */ /* 0x000fe2000fffe0ff */
[----:B------:R-:W-:Y:S01]  /*1c30*/  FFMA.FTZ R121, R183, R230, R121 ;  /* 0x000000e6b7797223 */ /* 0x000fe20000010079 */
[----:B------:R-:W-:Y:S01]  /*1c40*/  @!UP1 UIADD3 UR5, UPT, UPT, UR4, 0x7000, URZ ;  /* 0x0000700004059890 */ /* 0x000fe2000fffe0ff */
[----:B------:R-:W-:Y:S01]  /*1c50*/  FADD.FTZ R33, R230, R33 ;  /* 0x00000021e6217221 */ /* 0x000fe20000010000 */
[----:B0-----:R-:W-:Y:S01]  /*1c60*/  IADD3 R15, PT, PT, R15, R80, RZ ;  /* 0x000000500f0f7210 */ /* 0x001fe20007ffe0ff */
[----:B------:R-:W-:Y:S01]  /*1c70*/  UIADD3 UR10, UPT, UPT, UR4, 0x7050, URZ ;  /* 0x00007050040a7890 */ /* 0x000fe2000fffe0ff */
[----:B------:R-:W-:Y:S01]  /*1c80*/  FFMA.FTZ R119, R179, R208, R119 ;  /* 0x000000d0b3777223 */ /* 0x000fe20000010077 */
[----:B------:R-:W-:Y:S01]  /*1c90*/  @!UP1 UIADD3 UR10, UPT, UPT, UR4, 0x7010, URZ ;  /* 0x00007010040a9890 */ /* 0x000fe2000fffe0ff */
[----:B------:R-:W-:Y:S01]  /*1ca0*/  ISETP.GE.AND P2, PT, R15, R81, PT ;  /* 0x000000510f00720c */ /* 0x000fe20003f46270 */
[----:B------:R-:W-:Y:S01]  /*1cb0*/  UISETP.NE.AND.EX UP0, UPT, UR15, URZ, UPT, UP0 ;  /* 0x000000ff0f00728c */ /* 0x000fe2000bf05300 */
[----:B------:R-:W-:Y:S01]  /*1cc0*/  FADD.FTZ R31, R208, R31 ;  /* 0x0000001fd01f7221 */ /* 0x000fe20000010000 */
        /* <DEDUP_REMOVED lines=10> */
[----:B------:R-:W-:Y:S01]  /*1d70*/  FFMA.FTZ R116, R161, R209, R116 ;  /* 0x000000d1a1747223 */ /* 0x000fe20000010074 */
[----:B------:R-:W-:Y:S01]  /*1d80*/  FADD.FTZ R28, R209, R28 ;  /* 0x0000001cd11c7221 */ /* 0x000fe20000010000 */
[----:B------:R-:W2:Y:S01]  /*1d90*/  LDS.128 R88, [UR5] ;  /* 0x00000005ff587984 */ /* 0x000ea20008000c00 */
[----:B------:R-:W-:Y:S01]  /*1da0*/  FFMA.FTZ R115, R156, R206, R115 ;  /* 0x000000ce9c737223 */ /* 0x000fe20000010073 */
[----:B------:R-:W-:Y:S01]  /*1db0*/  FADD.FTZ R27, R206, R27 ;  /* 0x0000001bce1b7221 */ /* 0x000fe20000010000 */
[----:B------:R-:W-:Y:S01]  /*1dc0*/  FFMA.FTZ R114, R153, R211, R114 ;  /* 0x000000d399727223 */ /* 0x000fe20000010072 */
[----:B------:R-:W-:Y:S01]  /*1dd0*/  FADD.FTZ R26, R211, R26 ;  /* 0x0000001ad31a7221 */ /* 0x000fe20000010000 */
[----:B------:R-:W3:Y:S01]  /*1de0*/  LDS.128 R92, [UR10] ;  /* 0x0000000aff5c7984 */ /* 0x000ee20008000c00 */
[----:B------:R-:W-:Y:S01]  /*1df0*/  FFMA.FTZ R113, R158, R210, R113 ;  /* 0x000000d29e717223 */ /* 0x000fe20000010071 */
[----:B------:R-:W-:Y:S01]  /*1e00*/  FADD.FTZ R25, R210, R25 ;  /* 0x00000019d2197221 */ /* 0x000fe20000010000 */
[----:B------:R-:W-:Y:S01]  /*1e10*/  FFMA.FTZ R112, R155, R212, R112 ;  /* 0x000000d49b707223 */ /* 0x000fe20000010070 */
[----:B------:R-:W-:Y:S01]  /*1e20*/  FADD.FTZ R24, R212, R24 ;  /* 0x00000018d4187221 */ /* 0x000fe20000010000 */
        /* <DEDUP_REMOVED lines=63> */
.L_x_2531:
        /* <DEDUP_REMOVED lines=23> */
.L_x_2530:
        /* <DEDUP_REMOVED lines=20> */
.L_x_2533:
        /* <DEDUP_REMOVED lines=21> */
.L_x_2529:
        /* <DEDUP_REMOVED lines=27> */
.L_x_2535:
        /* <DEDUP_REMOVED lines=23> */
.L_x_2534:
        /* <DEDUP_REMOVED lines=20> */
.L_x_2536:
        /* <DEDUP_REMOVED lines=20> */
.L_x_2532:
[----:B------:R-:W-:Y:S01]  /*2bc0*/  ISETP.NE.U32.AND P1, PT, RZ, UR4, PT ;  /* 0x00000004ff007c0c */ /* 0x000fe2000bf25070 */
[----:B------:R-:W0:Y:S01]  /*2bd0*/  LDC.64 R80, c[0x0][0x468] ;  /* 0x00011a00ff507b82 */ /* 0x000e220000000a00 */
[----:B------:R-:W-:Y:S01]  /*2be0*/  LOP3.LUT R82, R82, 0xffff, RZ, 0xc0, !PT ;  /* 0x0000ffff52527812 */ /* 0x000fe200078ec0ff */
[----:B------:R-:W-:Y:S01]  /*2bf0*/  UISETP.NE.U32.AND UP0, UPT, UR6, URZ, UPT ;  /* 0x000000ff0600728c */ /* 0x000fe2000bf05070 */
[----:B------:R-:W-:Y:S02]  /*2c00*/  ISETP.NE.AND.EX P1, PT, RZ, UR5, PT, P1 ;  /* 0x00000005ff007c0c */ /* 0x000fe4000bf25310 */
[----:B------:R-:W-:Y:S01]  /*2c10*/  PRMT R91, R86, 0x5410, R91 ;  /* 0x00005410565b7816 */ /* 0x000fe2000000005b */
[----:B------:R-:W-:Y:S01]  /*2c20*/  IMAD.WIDE.U32 R82, R82, 0x10000, RZ ;  /* 0x0001000052527825 */ /* 0x000fe200078e00ff */
[----:B------:R-:W-:Y:S02]  /*2c30*/  UISETP.NE.AND.EX UP0, UPT, UR7, URZ, UPT, UP0 ;  /* 0x000000ff0700728c */ /* 0x000fe4000bf05300 */
[----:B------:R-:W-:-:S02]  /*2c40*/  LOP3.LUT R82, R82, 0xffff, R87, 0xf8, !PT ;  /* 0x0000ffff52527812 */ /* 0x000fc400078ef857 */
[----:B------:R-:W-:-:S05]  /*2c50*/  LOP3.LUT R83, R91, R83, RZ, 0xfc, !PT ;  /* 0x000000535b537212 */ /* 0x000fca00078efcff */
[----:B------:R-:W1:Y:S01]  /*2c60*/  @P1 LDC.64 R84, c[0x0][0x478] ;  /* 0x00011e00ff541b82 */ /* 0x000e620000000a00 */
[----:B0-----:R-:W-:-:S04]  /*2c70*/  IMAD.WIDE.U32 R86, R173, 0x8, R80 ;  /* 0x00000008ad567825 */ /* 0x001fc800078e0050 */
[----:B-1----:R-:W-:-:S05]  /*2c80*/  @P1 IMAD.WIDE.U32 R84, R173, 0x10, R84 ;  /* 0x00000010ad541825 */ /* 0x002fca00078e0054 */
        /* <DEDUP_REMOVED lines=11> */
.L_x_2537:
[----:B------:R-:W-:Y:S05]  /*2d40*/  @!P0 BRA `(.L_x_2538) ;  /* 0x00000004004c8947 */ /* 0x000fea0003800000 */
[----:B------:R-:W-:Y:S05]  /*2d50*/  @!P1 BRA `(.L_x_2539) ;  /* 0x00000000009c9947 */ /* 0x000fea0003800000 */
        /* <DEDUP_REMOVED lines=9> */
[C---:B0----5:R-:W-:Y:S01]  /*2df0*/  FFMA.FTZ R78, R163.reuse, R193, R54 ;  /* 0x000000c1a34e7223 */ /* 0x061fe20000010036 */
[C---:B------:R-:W-:Y:S01]  /*2e00*/  FFMA.FTZ R79, R163.reuse, R202, R55 ;  /* 0x000000caa34f7223 */ /* 0x040fe20000010037 */
[C---:B------:R-:W-:Y:S01]  /*2e10*/  FFMA.FTZ R76, R163.reuse, R189, R52 ;  /* 0x000000bda34c7223 */ /* 0x040fe20000010034 */
[----:B------:R-:W-:-:S03]  /*2e20*/  FFMA.FTZ R77, R163, R198, R53 ;  /* 0x000000c6a34d7223 */ /* 0x000fc60000010035 */
[----:B------:R-:W-:Y:S02]  /*2e30*/  F2FP.BF16.F32.PACK_AB R86, R79, R78 ;  /* 0x0000004e4f56723e */ /* 0x000fe400000010ff */
[----:B------:R-:W-:Y:S02]  /*2e40*/  F2FP.BF16.F32.PACK_AB R87, R77, R76 ;  /* 0x0000004c4d57723e */ /* 0x000fe400000010ff */
[C---:B------:R-:W-:Y:S02]  /*2e50*/  PRMT R91, R86.reuse, 0x7632, R91 ;  /* 0x00007632565b7816 */ /* 0x040fe4000000005b */
[----:B-1----:R-:W-:Y:S02]  /*2e60*/  PRMT R84, R87, 0x7632, R84 ;  /* 0x0000763257547816 */ /* 0x002fe40000000054 */
[----:B------:R-:W-:Y:S02]  /*2e70*/  PRMT R166, R91, 0x7610, R166 ;  /* 0x000076105ba67816 */ /* 0x000fe400000000a6 */
[----:B------:R-:W-:-:S02]  /*2e80*/  PRMT R169, R86, 0x7610, R169 ;  /* 0x0000761056a97816 */ /* 0x000fc400000000a9 */
[----:B------:R-:W-:Y:S02]  /*2e90*/  PRMT R168, R84, 0x7610, R168 ;  /* 0x0000761054a87816 */ /* 0x000fe400000000a8 */
[----:B------:R-:W-:Y:S01]  /*2ea0*/  PRMT R170, R87, 0x7610, R170 ;  /* 0x0000761057aa7816 */ /* 0x000fe200000000aa */
[----:B------:R-:W-:Y:S06]  /*2eb0*/  BRA `(.L_x_2541) ;  /* 0x0000000800387947 */ /* 0x000fec0003800000 */
.L_x_2540:
        /* <DEDUP_REMOVED lines=14> */
[----:B-1----:R-:W-:Y:S02]  /*2fa0*/  PRMT R84, R87, 0x7632, R84 ;  /* 0x0000763257547816 */ /* 0x002fe40000000054 */
[----:B------:R-:W-:Y:S01]  /*2fb0*/  PRMT R91, R86, 0x7632, R91 ;  /* 0x00007632565b7816 */ /* 0x000fe2000000005b */
[----:B------:R-:W-:Y:S06]  /*2fc0*/  BRA `(.L_x_2541) ;  /* 0x0000000400f47947 */ /* 0x000fec0003800000 */
.L_x_2539:
        /* <DEDUP_REMOVED lines=17> */
[C---:B-1----:R-:W-:Y:S02]  /*30e0*/  PRMT R84, R189.reuse, 0x7632, R84 ;  /* 0x00007632bd547816 */ /* 0x042fe40000000054 */
[----:B------:R-:W-:-:S02]  /*30f0*/  PRMT R87, R189, 0x7610, R87 ;  /* 0x00007610bd577816 */ /* 0x000fc40000000057 */
[----:B------:R-:W-:Y:S02]  /*3100*/  PRMT R166, R91, 0x7610, R166 ;  /* 0x000076105ba67816 */ /* 0x000fe400000000a6 */
[----:B------:R-:W-:Y:S02]  /*3110*/  PRMT R169, R86, 0x7610, R169 ;  /* 0x0000761056a97816 */ /* 0x000fe400000000a9 */
[----:B------:R-:W-:Y:S02]  /*3120*/  PRMT R168, R84, 0x7610, R168 ;  /* 0x0000761054a87816 */ /* 0x000fe400000000a8 */
[----:B------:R-:W-:Y:S01]  /*3130*/  PRMT R170, R87, 0x7610, R170 ;  /* 0x0000761057aa7816 */ /* 0x000fe200000000aa */
[----:B------:R-:W-:Y:S06]  /*3140*/  BRA `(.L_x_2541) ;  /* 0x0000000400947947 */ /* 0x000fec0003800000 */
.L_x_2542:
        /* <DEDUP_REMOVED lines=17> */
[----:B------:R-:W-:Y:S01]  /*3260*/  PRMT R86, R193, 0x7610, R86 ;  /* 0x00007610c1567816 */ /* 0x000fe20000000056 */
[----:B------:R-:W-:Y:S06]  /*3270*/  BRA `(.L_x_2541) ;  /* 0x0000000400487947 */ /* 0x000fec0003800000 */
.L_x_2538:
[----:B------:R-:W-:Y:S05]  /*3280*/  @!P1 BRA `(.L_x_2543) ;  /* 0x00000000009c9947 */ /* 0x000fea0003800000 */
[----:B------:R-:W-:Y:S05]  /*3290*/  BRA.U !UP0, `(.L_x_2544) ;  /* 0x0000000108547547 */ /* 0x000fea000b800000 */
[-CC-:B------:R-:W-:Y:S01]  /*32a0*/  FFMA.FTZ R193, R193, R89.reuse, R88.reuse ;  /* 0x00000059c1c17223 */ /* 0x180fe20000010058 */
[-CC-:B------:R-:W-:Y:S01]  /*32b0*/  FFMA.FTZ R195, R195, R89.reuse, R88.reuse ;  /* 0x00000059c3c37223 */ /* 0x180fe20000010058 */
[-CC-:B------:R-:W-:Y:S01]  /*32c0*/  FFMA.FTZ R189, R189, R89.reuse, R88.reuse ;  /* 0x00000059bdbd7223 */ /* 0x180fe20000010058 */
[----:B------:R-:W-:Y:S01]  /*32d0*/  FFMA.FTZ R191, R191, R89, R88 ;  /* 0x00000059bfbf7223 */ /* 0x000fe20000010058 */
[----:B0-----:R-:W-:Y:S01]  /*32e0*/  FADD.FTZ R78, R200, -R193 ;  /* 0x800000c1c84e7221 */ /* 0x001fe20000010000 */
        /* <DEDUP_REMOVED lines=16> */
.L_x_2544:
        /* <DEDUP_REMOVED lines=14> */
[----:B-1----:R-:W-:Y:S02]  /*34d0*/  PRMT R84, R87, 0x7632, R84 ;  /* 0x0000763257547816 */ /* 0x002fe40000000054 */
[----:B------:R-:W-:Y:S01]  /*34e0*/  PRMT R91, R86, 0x7632, R91 ;  /* 0x00007632565b7816 */ /* 0x000fe2000000005b */
[----:B------:R-:W-:Y:S06]  /*34f0*/  BRA `(.L_x_2541) ;  /* 0x0000000000a87947 */ /* 0x000fec0003800000 */
.L_x_2543:
        /* <DEDUP_REMOVED lines=10> */
[C---:B01----:R-:W-:Y:S01]  /*35a0*/  FMUL.FTZ R85, R163.reuse, R202 ;  /* 0x000000caa3557220 */ /* 0x043fe20000410000 */
        /* <DEDUP_REMOVED lines=13> */
.L_x_2545:
        /* <DEDUP_REMOVED lines=18> */
.L_x_2541:
[----:B------:R-:W0:Y:S01]  /*37a0*/  @P1 LDC.64 R82, c[0x0][0x478] ;  /* 0x00011e00ff521b82 */ /* 0x000e220000000a00 */
[----:B------:R-:W-:Y:S02]  /*37b0*/  LOP3.LUT R84, R84, 0xffff, RZ, 0xc0, !PT ;  /* 0x0000ffff54547812 */ /* 0x000fe400078ec0ff */
[----:B------:R-:W-:-:S03]  /*37c0*/  PRMT R91, R86, 0x5410, R91 ;  /* 0x00005410565b7816 */ /* 0x000fc6000000005b */
[----:B------:R-:W-:-:S03]  /*37d0*/  IMAD.WIDE.U32 R84, R84, 0x10000, RZ ;  /* 0x0001000054547825 */ /* 0x000fc600078e00ff */
[----:B------:R-:W-:Y:S01]  /*37e0*/  LOP3.LUT R84, R84, 0xffff, R87, 0xf8, !PT ;  /* 0x0000ffff54547812 */ /* 0x000fe200078ef857 */
[----:B------:R-:W-:Y:S01]  /*37f0*/  IMAD.WIDE.U32 R86, R171, 0x8, R80 ;  /* 0x00000008ab567825 */ /* 0x000fe200078e0050 */
        /* <DEDUP_REMOVED lines=13> */
.L_x_2546:
        /* <DEDUP_REMOVED lines=24> */
.L_x_2549:
        /* <DEDUP_REMOVED lines=17> */
.L_x_2548:
        /* <DEDUP_REMOVED lines=24> */
.L_x_2551:
        /* <DEDUP_REMOVED lines=19> */
.L_x_2547:
        /* <DEDUP_REMOVED lines=23> */
.L_x_2553:
        /* <DEDUP_REMOVED lines=17> */
.L_x_2552:
        /* <DEDUP_REMOVED lines=24> */
.L_x_2554:
        /* <DEDUP_REMOVED lines=18> */
.L_x_2550:
        /* <DEDUP_REMOVED lines=19> */
.L_x_2555:
        /* <DEDUP_REMOVED lines=24> */
.L_x_2558:
        /* <DEDUP_REMOVED lines=17> */
.L_x_2557:
        /* <DEDUP_REMOVED lines=24> */
.L_x_2560:
        /* <DEDUP_REMOVED lines=19> */
.L_x_2556:
        /* <DEDUP_REMOVED lines=23> */
.L_x_2562:
        /* <DEDUP_REMOVED lines=17> */
.L_x_2561:
        /* <DEDUP_REMOVED lines=24> */
.L_x_2563:
        /* <DEDUP_REMOVED lines=18> */
.L_x_2559:
        /* <DEDUP_REMOVED lines=19> */
.L_x_2564:
        /* <DEDUP_REMOVED lines=24> */
.L_x_2567:
        /* <DEDUP_REMOVED lines=17> */
.L_x_2566:
        /* <DEDUP_REMOVED lines=10> */
[C---:B01----:R-:W-:Y:S01]  /*5320*/  FFMA.FTZ R83, R163.reuse, R162, R67 ;  /* 0x000000a2a3537223 */ /* 0x043fe20000010043 */
        /* <DEDUP_REMOVED lines=13> */
.L_x_2569:
        /* <DEDUP_REMOVED lines=19> */
.L_x_2565:
        /* <DEDUP_REMOVED lines=10> */
[C---:B0-----:R-:W-:Y:S01]  /*55d0*/  FMUL.FTZ R78, R163.reuse, R158 ;  /* 0x0000009ea34e7220 */ /* 0x041fe20000410000 */
        /* <DEDUP_REMOVED lines=12> */
.L_x_2571:
        /* <DEDUP_REMOVED lines=17> */
.L_x_2570:
        /* <DEDUP_REMOVED lines=24> */
.L_x_2572:
        /* <DEDUP_REMOVED lines=18> */
.L_x_2568:
        /* <DEDUP_REMOVED lines=19> */
.L_x_2573:
        /* <DEDUP_REMOVED lines=24> */
.L_x_2576:
        /* <DEDUP_REMOVED lines=17> */
.L_x_2575:
        /* <DEDUP_REMOVED lines=24> */
.L_x_2578:
        /* <DEDUP_REMOVED lines=19> */
.L_x_2574:
        /* <DEDUP_REMOVED lines=23> */
.L_x_2580:
        /* <DEDUP_REMOVED lines=17> */
.L_x_2579:
        /* <DEDUP_REMOVED lines=24> */
.L_x_2581:
        /* <DEDUP_REMOVED lines=18> */
.L_x_2577:
[----:B------:R-:W0:Y:S01]  /*65e0*/  @P1 LDC.64 R82, c[0x0][0x478] ;  /* 0x00011e00ff521b82 */ /* 0x000e220000000a00 */
[----:B------:R-:W-:Y:S02]  /*65f0*/  LOP3.LUT R84, R84, 0xffff, RZ, 0xc0, !PT ;  /* 0x0000ffff54547812 */ /* 0x000fe400078ec0ff */
[----:B------:R-:W-:-:S03]  /*6600*/  PRMT R87, R86, 0x5410, R87 ;  /* 0x0000541056577816 */ /* 0x000fc60000000057 */
[----:B------:R-:W-:-:S05]  /*6610*/  IMAD.WIDE.U32 R84, R84, 0x10000, RZ ;  /* 0x0001000054547825 */ /* 0x000fca00078e00ff */
[----:B------:R-:W-:Y:S02]  /*6620*/  LOP3.LUT R87, R87, R85, RZ, 0xfc, !PT ;  /* 0x0000005557577212 */ /* 0x000fe400078efcff */
[----:B------:R-:W-:Y:S01]  /*6630*/  LOP3.LUT R86, R84, 0xffff, R91, 0xf8, !PT ;  /* 0x0000ffff54567812 */ /* 0x000fe200078ef85b */
[----:B------:R-:W-:-:S04]  /*6640*/  IMAD.WIDE.U32 R84, R165, 0x8, R80 ;  /* 0x00000008a5547825 */ /* 0x000fc800078e0050 */
        /* <DEDUP_REMOVED lines=12> */
.L_x_2582:
        /* <DEDUP_REMOVED lines=15> */
[----:B-1----:R-:W-:Y:S02]  /*6800*/  F2FP.BF16.F32.PACK_AB R86, R79, R78 ;  /* 0x0000004e4f56723e */ /* 0x002fe400000010ff */
        /* <DEDUP_REMOVED lines=8> */
.L_x_2585:
        /* <DEDUP_REMOVED lines=14> */
[----:B------:R-:W-:Y:S02]  /*6970*/  PRMT R84, R87, 0x7632, R84 ;  /* 0x0000763257547816 */ /* 0x000fe40000000054 */
[----:B------:R-:W-:Y:S01]  /*6980*/  PRMT R89, R86, 0x7632, R89 ;  /* 0x0000763256597816 */ /* 0x000fe20000000059 */
[----:B------:R-:W-:Y:S06]  /*6990*/  BRA `(.L_x_2586) ;  /* 0x0000000400f47947 */ /* 0x000fec0003800000 */
.L_x_2584:
        /* <DEDUP_REMOVED lines=24> */
.L_x_2587:
        /* <DEDUP_REMOVED lines=19> */
.L_x_2583:
        /* <DEDUP_REMOVED lines=23> */
.L_x_2589:
        /* <DEDUP_REMOVED lines=14> */
[----:B------:R-:W-:Y:S02]  /*6ea0*/  PRMT R84, R87, 0x7632, R84 ;  /* 0x0000763257547816 */ /* 0x000fe40000000054 */
[----:B------:R-:W-:Y:S01]  /*6eb0*/  PRMT R89, R86, 0x7632, R89 ;  /* 0x0000763256597816 */ /* 0x000fe20000000059 */
[----:B------:R-:W-:Y:S06]  /*6ec0*/  BRA `(.L_x_2586) ;  /* 0x0000000000a87947 */ /* 0x000fec0003800000 */
.L_x_2588:
        /* <DEDUP_REMOVED lines=24> */
.L_x_2590:
        /* <DEDUP_REMOVED lines=18> */
.L_x_2586:
[----:B------:R-:W0:Y:S01]  /*7170*/  @P1 LDC.64 R82, c[0x0][0x478] ;  /* 0x00011e00ff521b82 */ /* 0x000e220000000a00 */
[----:B------:R-:W-:Y:S01]  /*7180*/  LOP3.LUT R84, R84, 0xffff, RZ, 0xc0, !PT ;  /* 0x0000ffff54547812 */ /* 0x000fe200078ec0ff */
[----:B------:R-:W-:Y:S01]  /*7190*/  IMAD.WIDE.U32 R80, R167, 0x8, R80 ;  /* 0x00000008a7507825 */ /* 0x000fe200078e0050 */
[----:B------:R-:W-:-:S03]  /*71a0*/  PRMT R89, R86, 0x5410, R89 ;  /* 0x0000541056597816 */ /* 0x000fc60000000059 */
[----:B------:R-:W-:-:S05]  /*71b0*/  IMAD.WIDE.U32 R84, R84, 0x10000, RZ ;  /* 0x0001000054547825 */ /* 0x000fca00078e00ff */
[----:B------:R-:W-:Y:S02]  /*71c0*/  LOP3.LUT R85, R89, R85, RZ, 0xfc, !PT ;  /* 0x0000005559557212 */ /* 0x000fe400078efcff */
[----:B------:R-:W-:Y:S01]  /*71d0*/  LOP3.LUT R84, R84, 0xffff, R87, 0xf8, !PT ;  /* 0x0000ffff54547812 */ /* 0x000fe200078ef857 */
        /* <DEDUP_REMOVED lines=12> */
.L_x_2591:
[----:B------:R-:W-:Y:S01]  /*72a0*/  UPLOP3.LUT UP1, UPT, UPT, UPT, UP1, 0x40, 0x4 ;  /* 0x000000000004789c */ /* 0x000fe20003f2e810 */
[----:B------:R-:W-:Y:S10]  /*72b0*/  @!P2 BRA `(.L_x_2592) ;  /* 0xffffff940038a947 */ /* 0x000ff4000383ffff */
        /* <DEDUP_REMOVED lines=32> */
[----:B-----5:R-:W-:Y:S02]  /*74c0*/  MOV R64, R123 ;  /* 0x0000007b00407202 */ /* 0x020fe40000000f00 */
        /* <DEDUP_REMOVED lines=22> */
[----:B------:R-:W-:-:S07]  /*7630*/  MOV R23, R16 ;  /* 0x0000001000177202 */ /* 0x000fce0000000f00 */
.L_x_2526:
[----:B------:R-:W2:Y:S08]  /*7640*/  S2UR UR4, SR_CTAID.X ;  /* 0x00000000000479c3 */ /* 0x000eb00000002500 */
[----:B------:R-:W2:Y:S08]  /*7650*/  LDC R19, c[0x0][0x388] ;  /* 0x0000e200ff137b82 */ /* 0x000eb00000000800 */
[----:B------:R-:W3:Y:S08]  /*7660*/  LDC.64 R2, c[0x0][0x440] ;  /* 0x00011000ff027b82 */ /* 0x000ef00000000a00 */
[----:B------:R-:W4:Y:S01]  /*7670*/  LDC.64 R16, c[0x0][0x448] ;  /* 0x00011200ff107b82 */ /* 0x000f220000000a00 */
[----:B--2---:R-:W-:-:S05]  /*7680*/  IMAD R19, R19, UR4, RZ ;  /* 0x0000000413137c24 */ /* 0x004fca000f8e02ff */
[----:B------:R-:W-:-:S05]  /*7690*/  LEA.HI R19, R19, R96, RZ, 0x1e ;  /* 0x0000006013137211 */ /* 0x000fca00078ff0ff */
        /* <DEDUP_REMOVED lines=17> */
.L_x_2593:
        /* <DEDUP_REMOVED lines=13> */
.L_x_7251:


//--------------------- .text._ZN10layer_norm31ln_parallel_residual_bwd_kernelINS_13Kernel_traitsI13__nv_bfloat16S2_fS2_fjLj7168ELj1ELj1ELj8ELj8ENS_18Kernel_traits_baseILj7168ES2_S2_fS2_fjLj256EEEEELb1ELb0ELb0EEEvNS_9BwdParamsE --------------------------
	.section	.text._ZN10layer_norm31ln_parallel_residual_bwd_kernelINS_13Kernel_traitsI13__nv_bfloat16S2_fS2_fjLj7168ELj1ELj1ELj8ELj8ENS_18Kernel_traits_baseILj7168ES2_S2_fS2_fjLj256EEEEELb1ELb0ELb0EEEvNS_9BwdParamsE,"ax",@progbits
	.align	128
        .global         _ZN10layer_norm31ln_parallel_residual_bwd_kernelINS_13Kernel_traitsI13__nv_bfloat16S2_fS2_fjLj7168ELj1ELj1ELj8ELj8ENS_18Kernel_traits_baseILj7168ES2_S2_fS2_fjLj256EEEEELb1ELb0ELb0EEEvNS_9BwdParamsE
        .type           _ZN10layer_norm31ln_parallel_residual_bwd_kernelINS_13Kernel_traitsI13__nv_bfloat16S2_fS2_fjLj7168ELj1ELj1ELj8ELj8ENS_18Kernel_traits_baseILj7168ES2_S2_fS2_fjLj256EEEEELb1ELb0ELb0EEEvNS_9BwdParamsE,@function
        .size           _ZN10layer_norm31ln_parallel_residual_bwd_kernelINS_13Kernel_traitsI13__nv_bfloat16S2_fS2_fjLj7168ELj1ELj1ELj8ELj8ENS_18Kernel_traits_baseILj7168ES2_S2_fS2_fjLj256EEEEELb1ELb0ELb0EEEvNS_9BwdParamsE,(.L_x_7252 - _ZN10layer_norm31ln_parallel_residual_bwd_kernelINS_13Kernel_traitsI13__nv_bfloat16S2_fS2_fjLj7168ELj1ELj1ELj8ELj8ENS_18Kernel_traits_baseILj7168ES2_S2_fS2_fjLj256EEEEELb1ELb0ELb0EEEvNS_9BwdParamsE)
        .other          _ZN10layer_norm31ln_parallel_residual_bwd_kernelINS_13Kernel_traitsI13__nv_bfloat16S2_fS2_fjLj7168ELj1ELj1ELj8ELj8ENS_18Kernel_traits_baseILj7168ES2_S2_fS2_fjLj256EEEEELb1ELb0ELb0EEEvNS_9BwdParamsE,@"STO_CUDA_ENTRY STV_DEFAULT"
_ZN10layer_norm31ln_parallel_residual_bwd_kernelINS_13Kernel_traitsI13__nv_bfloat16S2_fS2_fjLj7168ELj1ELj1ELj8ELj8ENS_18Kernel_traits_baseILj7168ES2_S2_fS2_fjLj256EEEEELb1ELb0ELb0EEEvNS_9BwdParamsE:
.text._ZN10layer_norm31ln_parallel_residual_bwd_kernelINS_13Kernel_traitsI13__nv_bfloat16S2_fS2_fjLj7168ELj1ELj1ELj8ELj8ENS_18Kernel_traits_baseILj7168ES2_S2_fS2_fjLj256EEEEELb1ELb0ELb0EEEvNS_9BwdParamsE:
        /* <DEDUP_REMOVED lines=39> */
[----:B------:R-:W-:-:S07]  /*0270*/  @P3 IMAD.WIDE.U32 R40, R59, 0x8, R40 ;  /* 0x000000083b283825 */ /* 0x000fce00078e0028 */
        /* <DEDUP_REMOVED lines=8> */
[----:B------:R-:W5:Y:S04]  /*0300*/  @P2 LDG.E.64 R30, desc[UR10][R36.64] ;  /* 0x0000000a241e2981 */ /* 0x000f68000c1e1b00 */
[C---:B----4-:R-:W-:Y:S01]  /*0310*/  @P5 IMAD.WIDE.U32 R46, R59.reuse, 0x8, R46 ;  /* 0x000000083b2e5825 */ /* 0x050fe200078e002e */
[----:B------:R-:W5:Y:S03]  /*0320*/  @P3 LDG.E.64 R32, desc[UR10][R38.64] ;  /* 0x0000000a26203981 */ /* 0x000f66000c1e1b00 */
[C---:B0-----:R-:W-:Y:S01]  /*0330*/  @P5 IMAD.WIDE.U32 R48, R59.reuse, 0x8, R48 ;  /* 0x000000083b305825 */ /* 0x041fe200078e0030 */
[----:B------:R-:W0:Y:S01]  /*0340*/  S2UR UR9, SR_CTAID.X ;  /* 0x00000000000979c3 */ /* 0x000e220000002500 */
[----:B------:R-:W5:Y:S02]  /*0350*/  @P3 LDG.E.64 R18, desc[UR10][R40.64] ;  /* 0x0000000a28123981 */ /* 0x000f64000c1e1b00 */
[----:B------:R-:W-:Y:S01]  /*0360*/  @P5 VIADD R59, R59, 0x100 ;  /* 0x000001003b3b5836 */ /* 0x000fe20000000000 */
[----:B------:R-:W-:Y:S01]  /*0370*/  P2R R228, PR, RZ, 0x1 ;  /* 0x00000001ffe47803 */ /* 0x000fe20000000000 */
[----:B------:R-:W5:Y:S02]  /*0380*/  @P4 LDG.E.64 R6, desc[UR10][R42.64] ;  /* 0x0000000a2a064981 */ /* 0x000f64000c1e1b00 */
[C---:B--2---:R-:W-:Y:S01]  /*0390*/  @P6 IMAD.WIDE.U32 R50, R59.reuse, 0x8, R50 ;  /* 0x000000083b326825 */ /* 0x044fe200078e0032 */
[----:B------:R-:W-:Y:S01]  /*03a0*/  CS2R R224, SRZ ;  /* 0x0000000000e07805 */ /* 0x000fe2000001ff00 */
[----:B------:R2:W5:Y:S02]  /*03b0*/  @P4 LDG.E.64 R14, desc[UR10][R44.64] ;  /* 0x0000000a2c0e4981 */ /* 0x000564000c1e1b00 */
[C---:B------:R-:W-:Y:S01]  /*03c0*/  @P6 IMAD.WIDE.U32 R52, R59.reuse, 0x8, R52 ;  /* 0x000000083b346825 */ /* 0x040fe200078e0034 */
[----:B------:R-:W-:Y:S01]  /*03d0*/  CS2R R226, SRZ ;  /* 0x0000000000e27805 */ /* 0x000fe2000001ff00 */
[----:B------:R3:W5:Y:S02]  /*03e0*/  @P5 LDG.E.64 R4, desc[UR10][R46.64] ;  /* 0x0000000a2e045981 */ /* 0x000764000c1e1b00 */
[----:B------:R-:W-:Y:S01]  /*03f0*/  @P6 VIADD R59, R59, 0x100 ;  /* 0x000001003b3b6836 */ /* 0x000fe20000000000 */
[----:B------:R-:W-:Y:S01]  /*0400*/  CS2R R220, SRZ ;  /* 0x0000000000dc7805 */ /* 0x000fe2000001ff00 */
[----:B------:R4:W5:Y:S02]  /*0410*/  @P5 LDG.E.64 R16, desc[UR10][R48.64] ;  /* 0x0000000a30105981 */ /* 0x000964000c1e1b00 */
[----:B-1----:R-:W-:Y:S01]  /*0420*/  @P0 IMAD.WIDE.U32 R20, R59, 0x8, R54 ;  /* 0x000000083b140825 */ /* 0x002fe200078e0036 */
[----:B0-----:R-:W-:-:S03]  /*0430*/  UISETP.GE.AND UP0, UPT, UR9, UR4, UPT ;  /* 0x000000040900728c */ /* 0x001fc6000bf06270 */
[----:B------:R-:W-:Y:S01]  /*0440*/  @P0 IMAD.WIDE.U32 R24, R59, 0x8, R56 ;  /* 0x000000083b180825 */ /* 0x000fe200078e0038 */
        /* <DEDUP_REMOVED lines=20> */
[----:B---3--:R-:W-:Y:S02]  /*0590*/  CS2R R46, SRZ ;  /* 0x00000000002e7805 */ /* 0x008fe4000001ff00 */
[----:B----4-:R-:W-:Y:S02]  /*05a0*/  CS2R R48, SRZ ;  /* 0x0000000000307805 */ /* 0x010fe4000001ff00 */
[----:B0-----:R-:W-:Y:S02]  /*05b0*/  CS2R R50, SRZ ;  /* 0x0000000000327805 */ /* 0x001fe4000001ff00 */
[----:B-1----:R-:W-:Y:S02]  /*05c0*/  CS2R R52, SRZ ;  /* 0x0000000000347805 */ /* 0x002fe4000001ff00 */
        /* <DEDUP_REMOVED lines=40> */
[----:B------:R-:W-:Y:S01]  /*0850*/  PRMT R136, R0, 0x7610, R136 ;  /* 0x0000761000887816 */ /* 0x000fe20000000088 */
[----:B------:R-:W-:Y:S01]  /*0860*/  IMAD.MOV.U32 R36, RZ, RZ, R31 ;  /* 0x000000ffff247224 */ /* 0x000fe200078e001f */
[----:B------:R-:W-:Y:S01]  /*0870*/  SHF.R.U64 R22, R26, 0x10, R27 ;  /* 0x000000101a167819 */ /* 0x000fe2000000121b */
[----:B------:R-:W-:Y:S01]  /*0880*/  IMAD.MOV.U32 R119, RZ, RZ, R7 ;  /* 0x000000ffff777224 */ /* 0x000fe200078e0007 */
[----:B------:R-:W-:Y:S01]  /*0890*/  PRMT R135, R21, 0x7610, R135 ;  /* 0x0000761015877816 */ /* 0x000fe20000000087 */
[----:B------:R0:W-:Y:S01]  /*08a0*/  STL.S16 [R1+0x88], R136 ;  /* 0x0000888801007387 */ /* 0x0001e20000100600 */
[----:B------:R-:W-:Y:S01]  /*08b0*/  MOV R23, R27 ;  /* 0x0000001b00177202 */ /* 0x000fe20000000f00 */
[----:B------:R-:W-:Y:S01]  /*08c0*/  IMAD.MOV.U32 R250, RZ, RZ, R17 ;  /* 0x000000fffffa7224 */ /* 0x000fe200078e0011 */
[----:B------:R-:W-:Y:S01]  /*08d0*/  SHF.R.U32.HI R26, RZ, 0x10, R27 ;  /* 0x00000010ff1a7819 */ /* 0x000fe2000001161b */
[----:B------:R-:W-:Y:S01]  /*08e0*/  IMAD.MOV.U32 R27, RZ, RZ, R28 ;  /* 0x000000ffff1b7224 */ /* 0x000fe200078e001c */
[----:B------:R-:W-:Y:S01]  /*08f0*/  PRMT R134, R24, 0x7610, R134 ;  /* 0x0000761018867816 */ /* 0x000fe20000000086 */
[----:B------:R0:W-:Y:S01]  /*0900*/  STL.S16 [R1+0x80], R135 ;  /* 0x0000808701007387 */ /* 0x0001e20000100600 */
[----:B------:R-:W-:Y:S01]  /*0910*/  PRMT R133, R25, 0x7610, R133 ;  /* 0x0000761019857816 */ /* 0x000fe20000000085 */
[----:B------:R-:W-:Y:S01]  /*0920*/  IMAD.MOV.U32 R235, RZ, RZ, R13 ;  /* 0x000000ffffeb7224 */ /* 0x000fe200078e000d */
[----:B------:R-:W-:Y:S01]  /*0930*/  PRMT R132, R20, 0x7610, R132 ;  /* 0x0000761014847816 */ /* 0x000fe20000000084 */
[----:B------:R0:W-:Y:S01]  /*0940*/  STL.S16 [R1+0x78], R134 ;  /* 0x0000788601007387 */ /* 0x0001e20000100600 */
[----:B------:R-:W-:Y:S01]  /*0950*/  SHF.R.U64 R34, R28, 0x10, R29 ;  /* 0x000000101c227819 */ /* 0x000fe2000000121d */
[----:B------:R-:W-:Y:S01]  /*0960*/  IMAD.MOV.U32 R247, RZ, RZ, R10 ;  /* 0x000000fffff77224 */ /* 0x000fe200078e000a */
[----:B------:R-:W-:Y:S01]  /*0970*/  PRMT R131, R22, 0x7610, R131 ;  /* 0x0000761016837816 */ /* 0x000fe20000000083 */
[----:B------:R0:W-:Y:S01]  /*0980*/  STL.S16 [R1+0x70], R133 ;  /* 0x0000708501007387 */ /* 0x0001e20000100600 */
[----:B------:R-:W-:Y:S01]  /*0990*/  PRMT R130, R23, 0x7610, R130 ;  /* 0x0000761017827816 */ /* 0x000fe20000000082 */
[----:B------:R-:W-:Y:S01]  /*09a0*/  IMAD.MOV.U32 R242, RZ, RZ, R9 ;  /* 0x000000fffff27224 */ /* 0x000fe200078e0009 */
[----:B------:R-:W-:Y:S01]  /*09b0*/  SHF.R.U32.HI R37, RZ, 0x10, R29 ;  /* 0x00000010ff257819 */ /* 0x000fe2000001161d */
[----:B------:R0:W-:Y:S01]  /*09c0*/  STL.S16 [R1+0x84], R132 ;  /* 0x0000848401007387 */ /* 0x0001e20000100600 */
[----:B------:R-:W-:Y:S01]  /*09d0*/  PRMT R129, R26, 0x7610, R129 ;  /* 0x000076101a817816 */ /* 0x000fe20000000081 */
[----:B------:R-:W-:Y:S01]  /*09e0*/  IMAD.MOV.U32 R246, RZ, RZ, R8 ;  /* 0x000000fffff67224 */ /* 0x000fe200078e0008 */
[----:B------:R-:W-:Y:S01]  /*09f0*/  PRMT R128, R27, 0x7610, R128 ;  /* 0x000076101b807816 */ /* 0x000fe20000000080 */
[----:B------:R0:W-:Y:S01]  /*0a00*/  STL.S16 [R1+0x7c], R131 ;  /* 0x00007c8301007387 */ /* 0x0001e20000100600 */
[----:B------:R-:W-:Y:S01]  /*0a10*/  MOV R28, R30 ;  /* 0x0000001e001c7202 */ /* 0x000fe20000000f00 */
[----:B------:R-:W-:Y:S01]  /*0a20*/  IMAD.MOV.U32 R251, RZ, RZ, R5 ;  /* 0x000000fffffb7224 */ /* 0x000fe200078e0005 */
[----:B------:R-:W-:Y:S01]  /*0a30*/  SHF.R.U64 R29, R30, 0x10, R31 ;  /* 0x000000101e1d7819 */ /* 0x000fe2000000121f */
[----:B------:R0:W-:Y:S01]  /*0a40*/  STL.S16 [R1+0x74], R130 ;  /* 0x0000748201007387 */ /* 0x0001e20000100600 */
[----:B------:R-:W-:Y:S01]  /*0a50*/  PRMT R127, R34, 0x7610, R127 ;  /* 0x00007610227f7816 */ /* 0x000fe2000000007f */
[----:B------:R-:W-:Y:S01]  /*0a60*/  IMAD.MOV.U32 R238, RZ, RZ, R2 ;  /* 0x000000ffffee7224 */ /* 0x000fe200078e0002 */
[----:B------:R-:W-:Y:S01]  /*0a70*/  SHF.R.U32.HI R30, RZ, 0x10, R31 ;  /* 0x00000010ff1e7819 */ /* 0x000fe2000001161f */
[----:B------:R-:W-:Y:S01]  /*0a80*/  IMAD.MOV.U32 R31, RZ, RZ, R32 ;  /* 0x000000ffff1f7224 */ /* 0x000fe200078e0020 */
[----:B------:R-:W-:Y:S01]  /*0a90*/  PRMT R34, R37, 0x7610, R34 ;  /* 0x0000761025227816 */ /* 0x000fe20000000022 */
[----:B------:R0:W-:Y:S01]  /*0aa0*/  STL.S16 [R1+0x6c], R129 ;  /* 0x00006c8101007387 */ /* 0x0001e20000100600 */
[----:B------:R-:W-:Y:S01]  /*0ab0*/  SHF.R.U64 R38, R32, 0x10, R33 ;  /* 0x0000001020267819 */ /* 0x000fe20000001221 */
[----:B------:R-:W-:Y:S01]  /*0ac0*/  IMAD.MOV.U32 R32, RZ, RZ, R18 ;  /* 0x000000ffff207224 */ /* 0x000fe200078e0012 */
[----:B------:R-:W-:Y:S01]  /*0ad0*/  PRMT R27, R29, 0x7610, R27 ;  /* 0x000076101d1b7816 */ /* 0x000fe2000000001b */
[----:B------:R0:W-:Y:S01]  /*0ae0*/  STL.S16 [R1+0x68], R128 ;  /* 0x0000688001007387 */ /* 0x0001e20000100600 */
[----:B------:R-:W-:Y:S01]  /*0af0*/  MOV R39, R33 ;  /* 0x0000002100277202 */ /* 0x000fe20000000f00 */
[----:B------:R-:W1:Y:S01]  /*0b00*/  LDCU.U8 UR6, c[0x0][0x410] ;  /* 0x00008200ff0677ac */ /* 0x000e620008000000 */
[----:B------:R-:W-:Y:S01]  /*0b10*/  PRMT R26, R36, 0x7610, R26 ;  /* 0x00007610241a7816 */ /* 0x000fe2000000001a */
[----:B------:R0:W-:Y:S01]  /*0b20*/  STL.S16 [R1+0x60], R127 ;  /* 0x0000607f01007387 */ /* 0x0001e20000100600 */
[----:B------:R-:W-:Y:S01]  /*0b30*/  SHF.R.U32.HI R116, RZ, 0x10, R33 ;  /* 0x00000010ff747819 */ /* 0x000fe20000011621 */
[----:B------:R-:W-:Y:S01]  /*0b40*/  IMAD.MOV.U32 R33, RZ, RZ, R19 ;  /* 0x000000ffff217224 */ /* 0x000fe200078e0013 */
[----:B------:R-:W-:Y:S01]  /*0b50*/  PRMT R25, R30, 0x7610, R25 ;  /* 0x000076101e197816 */ /* 0x000fe20000000019 */
[----:B------:R0:W-:Y:S01]  /*0b60*/  STL.S16 [R1+0x58], R35 ;  /* 0x0000582301007387 */ /* 0x0001e20000100600 */
[----:B------:R-:W-:-:S02]  /*0b70*/  PRMT R24, R31, 0x7610, R24 ;  /* 0x000076101f187816 */ /* 0x000fc40000000018 */
[----:B------:R-:W-:Y:S02]  /*0b80*/  CS2R R224, SRZ ;  /* 0x0000000000e07805 */ /* 0x000fe4000001ff00 */
[----:B------:R-:W-:Y:S01]  /*0b90*/  SHF.R.U64 R18, R18, 0x10, R19 ;  /* 0x0000001012127819 */ /* 0x000fe20000001213 */
[----:B------:R0:W-:Y:S01]  /*0ba0*/  STL.S16 [R1+0x50], R34 ;  /* 0x0000502201007387 */ /* 0x0001e20000100600 */
[----:B------:R-:W-:Y:S02]  /*0bb0*/  MOV R117, R6 ;  /* 0x0000000600757202 */ /* 0x000fe40000000f00 */
[----:B------:R-:W-:Y:S02]  /*0bc0*/  CS2R R226, SRZ ;  /* 0x0000000000e27805 */ /* 0x000fe4000001ff00 */
[--C-:B------:R-:W-:Y:S01]  /*0bd0*/  SHF.R.U64 R118, R6, 0x10, R7.reuse ;  /* 0x0000001006767819 */ /* 0x100fe20000001207 */
[----:B------:R0:W-:Y:S01]  /*0be0*/  STL.S16 [R1+0x64], R28 ;  /* 0x0000641c01007387 */ /* 0x0001e20000100600 */
[----:B------:R-:W-:Y:S01]  /*0bf0*/  SHF.R.U32.HI R125, RZ, 0x10, R7 ;  /* 0x00000010ff7d7819 */ /* 0x000fe20000011607 */
[----:B------:R-:W-:Y:S01]  /*0c00*/  IMAD.MOV.U32 R6, RZ, RZ, R14 ;  /* 0x000000ffff067224 */ /* 0x000fe200078e000e */
[----:B------:R-:W-:Y:S01]  /*0c10*/  PRMT R23, R38, 0x7610, R23 ;  /* 0x0000761026177816 */ /* 0x000fe20000000017 */
[----:B------:R0:W-:Y:S01]  /*0c20*/  STL.S16 [R1+0x5c], R27 ;  /* 0x00005c1b01007387 */ /* 0x0001e20000100600 */
[----:B------:R-:W-:-:S02]  /*0c30*/  SHF.R.U64 R7, R14, 0x10, R15 ;  /* 0x000000100e077819 */ /* 0x000fc4000000120f */
[----:B------:R-:W-:Y:S02]  /*0c40*/  CS2R R220, SRZ ;  /* 0x0000000000dc7805 */ /* 0x000fe4000001ff00 */
[----:B------:R-:W-:Y:S01]  /*0c50*/  PRMT R22, R39, 0x7610, R22 ;  /* 0x0000761027167816 */ /* 0x000fe20000000016 */
[----:B------:R0:W-:Y:S01]  /*0c60*/  STL.S16 [R1+0x54], R26 ;  /* 0x0000541a01007387 */ /* 0x0001e20000100600 */
[----:B------:R-:W-:Y:S02]  /*0c70*/  SHF.R.U32.HI R19, RZ, 0x10, R19 ;  /* 0x00000010ff137819 */ /* 0x000fe40000011613 */
[----:B------:R-:W-:Y:S02]  /*0c80*/  CS2R R222, SRZ ;  /* 0x0000000000de7805 */ /* 0x000fe4000001ff00 */
[----:B------:R-:W-:Y:S01]  /*0c90*/  MOV R124, R15 ;  /* 0x0000000f007c7202 */ /* 0x000fe20000000f00 */
[----:B------:R0:W-:Y:S01]  /*0ca0*/  STL.S16 [R1+0x4c], R25 ;  /* 0x00004c1901007387 */ /* 0x0001e20000100600 */
[----:B------:R-:W-:Y:S01]  /*0cb0*/  SHF.R.U32.HI R14, RZ, 0x10, R15 ;  /* 0x00000010ff0e7819 */ /* 0x000fe2000001160f */
[----:B------:R-:W-:Y:S01]  /*0cc0*/  IMAD.MOV.U32 R15, RZ, RZ, R4 ;  /* 0x000000ffff0f7224 */ /* 0x000fe200078e0004 */
[----:B------:R-:W-:Y:S01]  /*0cd0*/  PRMT R21, R116, 0x7610, R21 ;  /* 0x0000761074157816 */ /* 0x000fe20000000015 */
[----:B------:R0:W-:Y:S01]  /*0ce0*/  STL.S16 [R1+0x48], R24 ;  /* 0x0000481801007387 */ /* 0x0001e20000100600 */
[----:B------:R-:W-:-:S02]  /*0cf0*/  SHF.R.U64 R126, R4, 0x10, R5 ;  /* 0x00000010047e7819 */ /* 0x000fc40000001205 */
        /* <DEDUP_REMOVED lines=13> */
[----:B------:R-:W-:Y:S01]  /*0dd0*/  SHF.R.U32.HI R233, RZ, 0x10, R13 ;  /* 0x00000010ffe97819 */ /* 0x000fe2000001160d */
[----:B------:R0:W-:Y:S01]  /*0de0*/  STL.S16 [R1+0x44], R20 ;  /* 0x0000441401007387 */ /* 0x0001e20000100600 */
[----:B------:R-:W-:-:S02]  /*0df0*/  PRMT R16, R33, 0x7610, R16 ;  /* 0x0000761021107816 */ /* 0x000fc40000000010 */
[----:B------:R-:W-:Y:S02]  /*0e00*/  CS2R R208, SRZ ;  /* 0x0000000000d07805 */ /* 0x000fe4000001ff00 */
[----:B------:R-:W-:Y:S01]  /*0e10*/  MOV R239, R12 ;  /* 0x0000000c00ef7202 */ /* 0x000fe20000000f00 */
[----:B------:R0:W-:Y:S01]  /*0e20*/  STL.S16 [R1+0x3c], R17 ;  /* 0x00003c1101007387 */ /* 0x0001e20000100600 */
[----:B------:R-:W-:Y:S02]  /*0e30*/  PRMT R13, R19, 0x7610, R13 ;  /* 0x00007610130d7816 */ /* 0x000fe4000000000d */
[----:B------:R-:W-:Y:S02]  /*0e40*/  CS2R R210, SRZ ;  /* 0x0000000000d27805 */ /* 0x000fe4000001ff00 */
[----:B------:R-:W-:Y:S01]  /*0e50*/  SHF.R.U64 R245, R10, 0x10, R11 ;  /* 0x000000100af57819 */ /* 0x000fe2000000120b */
[----:B------:R0:W-:Y:S01]  /*0e60*/  STL.S16 [R1+0x34], R16 ;  /* 0x0000341001007387 */ /* 0x0001e20000100600 */
[----:B------:R-:W-:-:S02]  /*0e70*/  MOV R243, R11 ;  /* 0x0000000b00f37202 */ /* 0x000fc40000000f00 */
        /* <DEDUP_REMOVED lines=9> */
[--C-:B------:R-:W-:Y:S02]  /*0f10*/  SHF.R.U32.HI R240, RZ, 0x10, R9.reuse ;  /* 0x00000010fff07819 */ /* 0x100fe40000011609 */
[----:B------:R-:W-:Y:S02]  /*0f20*/  CS2R R198, SRZ ;  /* 0x0000000000c67805 */ /* 0x000fe4000001ff00 */
[----:B------:R-:W-:Y:S01]  /*0f30*/  PRMT R10, R119, 0x7610, R10 ;  /* 0x00007610770a7816 */ /* 0x000fe2000000000a */
[----:B------:R0:W-:Y:S01]  /*0f40*/  STL.S16 [R1+0x20], R11 ;  /* 0x0000200b01007387 */ /* 0x0001e20000100600 */
[----:B------:R-:W-:Y:S02]  /*0f50*/  PRMT R9, R125, 0x7610, R9 ;  /* 0x000076107d097816 */ /* 0x000fe40000000009 */
[----:B------:R-:W-:-:S02]  /*0f60*/  CS2R R192, SRZ ;  /* 0x0000000000c07805 */ /* 0x000fc4000001ff00 */
[----:B------:R-:W-:Y:S01]  /*0f70*/  PRMT R8, R6, 0x7610, R8 ;  /* 0x0000761006087816 */ /* 0x000fe20000000008 */
[----:B------:R0:W-:Y:S01]  /*0f80*/  STL.S16 [R1+0x18], R10 ;  /* 0x0000180a01007387 */ /* 0x0001e20000100600 */
[----:B------:R-:W-:Y:S02]  /*0f90*/  SHF.R.U32.HI R249, RZ, 0x10, R5 ;  /* 0x00000010fff97819 */ /* 0x000fe40000011605 */
[----:B------:R-:W-:Y:S02]  /*0fa0*/  CS2R R194, SRZ ;  /* 0x0000000000c27805 */ /* 0x000fe4000001ff00 */
[----:B------:R-:W-:Y:S01]  /*0fb0*/  PRMT R6, R124, 0x7610, R6 ;  /* 0x000076107c067816 */ /* 0x000fe20000000006 */
[----:B------:R0:W-:Y:S01]  /*0fc0*/  STL.S16 [R1+0x10], R9 ;  /* 0x0000100901007387 */ /* 0x0001e20000100600 */
[----:B------:R-:W-:Y:S02]  /*0fd0*/  SHF.R.U64 R236, R2, 0x10, R3 ;  /* 0x0000001002ec7819 */ /* 0x000fe40000001203 */
[----:B------:R-:W-:-:S02]  /*0fe0*/  CS2R R120, SRZ ;  /* 0x0000000000787805 */ /* 0x000fc4000001ff00 */
[----:B------:R-:W-:Y:S01]  /*0ff0*/  MOV R234, R3 ;  /* 0x0000000300ea7202 */ /* 0x000fe20000000f00 */
[----:B------:R0:W-:Y:S01]  /*1000*/  STL.S16 [R1+0x24], R8 ;  /* 0x0000240801007387 */ /* 0x0001e20000100600 */
[----:B------:R-:W-:Y:S02]  /*1010*/  SHF.R.U32.HI R232, RZ, 0x10, R3 ;  /* 0x00000010ffe87819 */ /* 0x000fe40000011603 */
[----:B------:R-:W-:Y:S02]  /*1020*/  CS2R R122, SRZ ;  /* 0x00000000007a7805 */ /* 0x000fe4000001ff00 */
[----:B------:R-:W-:Y:S01]  /*1030*/  PRMT R5, R14, 0x7610, R5 ;  /* 0x000076100e057816 */ /* 0x000fe20000000005 */
[----:B------:R0:W-:Y:S01]  /*1040*/  STL.S16 [R1+0x1c], R7 ;  /* 0x00001c0701007387 */ /* 0x0001e20000100600 */
[----:B------:R-:W-:Y:S02]  /*1050*/  PRMT R3, R15, 0x7610, R3 ;  /* 0x000076100f037816 */ /* 0x000fe40000000003 */
[----:B------:R-:W-:-:S02]  /*1060*/  CS2R R44, SRZ ;  /* 0x00000000002c7805 */ /* 0x000fc4000001ff00 */
[----:B------:R-:W-:Y:S01]  /*1070*/  PRMT R2, R126, 0x7610, R2 ;  /* 0x000076107e027816 */ /* 0x000fe20000000002 */
[----:B------:R0:W-:Y:S01]  /*1080*/  STL.S16 [R1+0x14], R6 ;  /* 0x0000140601007387 */ /* 0x0001e20000100600 */
[----:B------:R-:W-:Y:S02]  /*1090*/  PRMT R0, R4, 0x7610, R0 ;  /* 0x0000761004007816 */ /* 0x000fe40000000000 */
[----:B------:R-:W-:Y:S02]  /*10a0*/  CS2R R46, SRZ ;  /* 0x00000000002e7805 */ /* 0x000fe4000001ff00 */
[----:B------:R-:W-:Y:S01]  /*10b0*/  CS2R R48, SRZ ;  /* 0x0000000000307805 */ /* 0x000fe2000001ff00 */
[----:B------:R0:W-:Y:S01]  /*10c0*/  STL.S16 [R1+0xc], R5 ;  /* 0x00000c0501007387 */ /* 0x0001e20000100600 */
[----:B------:R-:W-:Y:S02]  /*10d0*/  CS2R R50, SRZ ;  /* 0x0000000000327805 */ /* 0x000fe4000001ff00 */
[----:B------:R-:W-:-:S02]  /*10e0*/  CS2R R52, SRZ ;  /* 0x0000000000347805 */ /* 0x000fc4000001ff00 */
[----:B------:R-:W-:Y:S01]  /*10f0*/  CS2R R54, SRZ ;  /* 0x0000000000367805 */ /* 0x000fe2000001ff00 */
[----:B------:R0:W-:Y:S01]  /*1100*/  STL.S16 [R1+0x8], R3 ;  /* 0x0000080301007387 */ /* 0x0001e20000100600 */
[----:B------:R-:W-:Y:S02]  /*1110*/  CS2R R56, SRZ ;  /* 0x0000000000387805 */ /* 0x000fe4000001ff00 */
[----:B------:R-:W-:Y:S02]  /*1120*/  CS2R R58, SRZ ;  /* 0x00000000003a7805 */ /* 0x000fe4000001ff00 */
[----:B------:R-:W-:Y:S01]  /*1130*/  CS2R R60, SRZ ;  /* 0x00000000003c7805 */ /* 0x000fe2000001ff00 */
[----:B------:R0:W-:Y:S01]  /*1140*/  STL.S16 [R1], R2 ;  /* 0x0000000201007387 */ /* 0x0001e20000100600 */
[----:B------:R-:W-:Y:S02]  /*1150*/  CS2R R62, SRZ ;  /* 0x00000000003e7805 */ /* 0x000fe4000001ff00 */
[----:B------:R-:W-:-:S02]  /*1160*/  CS2R R64, SRZ ;  /* 0x0000000000407805 */ /* 0x000fc4000001ff00 */
[----:B------:R-:W-:Y:S01]  /*1170*/  CS2R R66, SRZ ;  /* 0x0000000000427805 */ /* 0x000fe2000001ff00 */
[----:B------:R0:W-:Y:S01]  /*1180*/  STL.S16 [R1+0x4], R0 ;  /* 0x0000040001007387 */ /* 0x0001e20000100600 */
        /* <DEDUP_REMOVED lines=37> */
.L_x_2687:
[----:B0-----:R-:W-:-:S06]  /*13e0*/  UIMAD.WIDE UR6, UR9, 0x4, UR12 ;  /* 0x00000004090678a5 */ /* 0x001fcc000f8e020c */
[----:B-123--:R-:W-:Y:S02]  /*13f0*/  IMAD.U32 R148, RZ, RZ, UR6 ;  /* 0x00000006ff947e24 */ /* 0x00efe4000f8e00ff */
        /* <DEDUP_REMOVED lines=17> */
[----:B-----5:R-:W-:-:S04]  /*1510*/  FSEL R5, R5, RZ, P0 ;  /* 0x000000ff05057208 */ /* 0x020fc80000000000 */
[----:B------:R-:W-:Y:S01]  /*1520*/  R2UR UR25, R5 ;  /* 0x00000000051972ca */ /* 0x000fe200000e0000 */
[----:B------:R-:W-:-:S05]  /*1530*/  IMAD.U32 R5, RZ, RZ, UR7 ;  /* 0x00000007ff057e24 */ /* 0x000fca000f8e00ff */
[----:B------:R-:W-:-:S04]  /*1540*/  LEA.HI.SX32 R5, R5, R206, 0x1e ;  /* 0x000000ce05057211 */ /* 0x000fc800078ff2ff */
[----:B------:R-:W-:Y:S02]  /*1550*/  MOV R206, R5 ;  /* 0x0000000500ce7202 */ /* 0x000fe40000000f00 */
[----:B--2---:R-:W-:Y:S01]  /*1560*/  R2UR UR24, R148 ;  /* 0x00000000941872ca */ /* 0x004fe200000e0000 */
[----:B------:R-:W-:-:S14]  /*1570*/  @!P1 BRA `(.L_x_2596) ;  /* 0x00000004007c9947 */ /* 0x000fdc0003800000 */
[----:B------:R-:W-:Y:S01]  /*1580*/  ISETP.NE.U32.AND P0, PT, RZ, UR18, PT ;  /* 0x00000012ff007c0c */ /* 0x000fe2000bf05070 */
[----:B------:R-:W0:Y:S01]  /*1590*/  LDC.64 R160, c[0x0][0x428] ;  /* 0x00010a00ffa07b82 */ /* 0x000e220000000a00 */
[----:B------:R-:W-:Y:S01]  /*15a0*/  ISETP.NE.U32.AND P1, PT, RZ, UR16, PT ;  /* 0x00000010ff007c0c */ /* 0x000fe2000bf25070 */
[----:B------:R-:W2:Y:S01]  /*15b0*/  LDL R206, [R1+0x88] ;  /* 0x0000880001ce7983 */ /* 0x000ea20000100800 */
[----:B------:R-:W-:Y:S02]  /*15c0*/  ISETP.NE.AND.EX P0, PT, RZ, UR19, PT, P0 ;  /* 0x00000013ff007c0c */ /* 0x000fe4000bf05300 */
[----:B------:R-:W-:-:S03]  /*15d0*/  ISETP.NE.AND.EX P1, PT, RZ, UR17, PT, P1 ;  /* 0x00000011ff007c0c */ /* 0x000fc6000bf25310 */
[----:B------:R-:W1:Y:S08]  /*15e0*/  LDC.64 R162, c[0x0][0x430] ;  /* 0x00010c00ffa27b82 */ /* 0x000e700000000a00 */
[----:B------:R-:W3:Y:S08]  /*15f0*/  @P0 LDC.64 R204, c[0x0][0x3b8] ;  /* 0x0000ee00ffcc0b82 */ /* 0x000ef00000000a00 */
[----:B------:R-:W4:Y:S01]  /*1600*/  LDC.64 R148, c[0x0][0x3a8] ;  /* 0x0000ea00ff947b82 */ /* 0x000f220000000a00 */
[----:B0-----:R-:W-:-:S06]  /*1610*/  IMAD.WIDE.U32 R160, R5, 0x8, R160 ;  /* 0x0000000805a07825 */ /* 0x001fcc00078e00a0 */
[----:B------:R-:W2:Y:S01]  /*1620*/  LDG.E.64 R160, desc[UR10][R160.64] ;  /* 0x0000000aa0a07981 */ /* 0x000ea2000c1e1b00 */
[----:B------:R-:W0:Y:S01]  /*1630*/  @P1 LDC.64 R228, c[0x0][0x438] ;  /* 0x00010e00ffe41b82 */ /* 0x000e220000000a00 */
[----:B-1----:R-:W-:-:S06]  /*1640*/  IMAD.WIDE.U32 R162, R5, 0x8, R162 ;  /* 0x0000000805a27825 */ /* 0x002fcc00078e00a2 */
[----:B------:R-:W2:Y:S01]  /*1650*/  LDG.E.64 R162, desc[UR10][R162.64] ;  /* 0x0000000aa2a27981 */ /* 0x000ea2000c1e1b00 */
[C---:B---3--:R-:W-:Y:S01]  /*1660*/  @P0 IMAD.WIDE.U32 R204, R5.reuse, 0x4, R204 ;  /* 0x0000000405cc0825 */ /* 0x048fe200078e00cc */
[----:B------:R-:W1:Y:S04]  /*1670*/  LDC.64 R230, c[0x0][0x3b0] ;  /* 0x0000ec00ffe67b82 */ /* 0x000e680000000a00 */
[----:B------:R0:W5:Y:S01]  /*1680*/  @P0 LDG.E R7, desc[UR10][R204.64] ;  /* 0x0000000acc070981 */ /* 0x000162000c1e1900 */
[----:B----4-:R-:W-:-:S06]  /*1690*/  IMAD.WIDE.U32 R148, R5, 0x10, R148 ;  /* 0x0000001005947825 */ /* 0x010fcc00078e0094 */
[----:B------:R-:W3:Y:S01]  /*16a0*/  LDG.E.128 R148, desc[UR10][R148.64] ;  /* 0x0000000a94947981 */ /* 0x000ee2000c1e1d00 */
[----:B0-----:R-:W-:-:S03]  /*16b0*/  @P1 IMAD.WIDE.U32 R204, R5, 0x10, R228 ;  /* 0x0000001005cc1825 */ /* 0x001fc600078e00e4 */
[----:B------:R-:W4:Y:S04]  /*16c0*/  LDL R228, [R1+0x84] ;  /* 0x0000840001e47983 */ /* 0x000f280000100800 */
[----:B------:R-:W4:Y:S04]  /*16d0*/  LDL R229, [R1+0x7c] ;  /* 0x00007c0001e57983 */ /* 0x000f280000100800 */
[----:B------:R1:W5:Y:S02]  /*16e0*/  @P1 LDG.E.128 R116, desc[UR10][R204.64] ;  /* 0x0000000acc741981 */ /* 0x000364000c1e1d00 */
[----:B-1----:R-:W-:-:S02]  /*16f0*/  IMAD.WIDE.U32 R204, R5, 0x4, R230 ;  /* 0x0000000405cc7825 */ /* 0x002fc400078e00e6 */
[----:B------:R-:W4:Y:S04]  /*1700*/  LDL R231, [R1+0x80] ;  /* 0x0000800001e77983 */ /* 0x000f280000100800 */
[----:B------:R0:W5:Y:S04]  /*1710*/  LDG.E R8, desc[UR10][R204.64] ;  /* 0x0000000acc087981 */ /* 0x000168000c1e1900 */
[----:B------:R-:W4:Y:S01]  /*1720*/  LDL R230, [R1+0x74] ;  /* 0x0000740001e67983 */ /* 0x000f220000100800 */
[----:B--2---:R-:W-:Y:S02]  /*1730*/  IMAD.U32 R206, R206, 0x10000, RZ ;  /* 0x00010000cece7824 */ /* 0x004fe400078e00ff */
[----:B------:R-:W-:Y:S01]  /*1740*/  IMAD.MOV.U32 R0, RZ, RZ, R160 ;  /* 0x000000ffff007224 */ /* 0x000fe200078e00a0 */
[--C-:B------:R-:W-:Y:S01]  /*1750*/  SHF.R.U64 R160, R160, 0x10, R161.reuse ;  /* 0x00000010a0a07819 */ /* 0x100fe200000012a1 */
[--C-:B------:R-:W-:Y:S01]  /*1760*/  IMAD.MOV.U32 R173, RZ, RZ, R161.reuse ;  /* 0x000000ffffad7224 */ /* 0x100fe200078e00a1 */
[----:B------:R-:W-:-:S02]  /*1770*/  SHF.R.U32.HI R174, RZ, 0x10, R161 ;  /* 0x00000010ffae7819 */ /* 0x000fc400000116a1 */
[----:B------:R-:W-:Y:S02]  /*1780*/  MOV R31, R162 ;  /* 0x000000a2001f7202 */ /* 0x000fe40000000f00 */
[--C-:B------:R-:W-:Y:S01]  /*1790*/  SHF.R.U64 R161, R162, 0x10, R163.reuse ;  /* 0x00000010a2a17819 */ /* 0x100fe200000012a3 */
[--C-:B------:R-:W-:Y:S01]  /*17a0*/  IMAD.MOV.U32 R162, RZ, RZ, R163.reuse ;  /* 0x000000ffffa27224 */ /* 0x100fe200078e00a3 */
[----:B0-----:R-:W-:Y:S02]  /*17b0*/  SHF.R.U32.HI R204, RZ, 0x10, R163 ;  /* 0x00000010ffcc7819 */ /* 0x001fe400000116a3 */
[----:B------:R-:W-:Y:S01]  /*17c0*/  SHF.L.U32 R163, R31, 0x10, RZ ;  /* 0x000000101fa37819 */ /* 0x000fe200000006ff */
[----:B---3--:R-:W-:Y:S01]  /*17d0*/  FADD.FTZ R205, R148, -UR25 ;  /* 0x8000001994cd7e21 */ /* 0x008fe20008010000 */
[----:B------:R-:W-:Y:S01]  /*17e0*/  SHF.L.U32 R148, R0, 0x10, RZ ;  /* 0x0000001000947819 */ /* 0x000fe200000006ff */
[----:B----4-:R-:W-:Y:S02]  /*17f0*/  IMAD.U32 R31, R228, 0x10000, RZ ;  /* 0x00010000e41f7824 */ /* 0x010fe400078e00ff */
[----:B------:R-:W-:-:S02]  /*1800*/  FMUL.FTZ R0, R205, UR24 ;  /* 0x00000018cd007c20 */ /* 0x000fc40008410000 */
[----:B------:R-:W-:Y:S01]  /*1810*/  FADD.FTZ R192, R192, R148 ;  /* 0x00000094c0c07221 */ /* 0x000fe20000010000 */
[----:B------:R-:W2:Y:S01]  /*1820*/  LDL R228, [R1+0x6c] ;  /* 0x00006c0001e47983 */ /* 0x000ea20000100800 */
[----:B------:R-:W-:Y:S01]  /*1830*/  FMUL.FTZ R31, R31, R163 ;  /* 0x000000a31f1f7220 */ /* 0x000fe20000410000 */
[----:B------:R-:W-:-:S03]  /*1840*/  FFMA.FTZ R224, R0, R148, R224 ;  /* 0x0000009400e07223 */ /* 0x000fc600000100e0 */
[----:B------:R-:W-:Y:S01]  /*1850*/  FFMA.FTZ R31, R206, R148, R31 ;  /* 0x00000094ce1f7223 */ /* 0x000fe2000001001f */
[----:B------:R-:W-:Y:S01]  /*1860*/  SHF.L.U32 R148, R161, 0x10, RZ ;  /* 0x00000010a1947819 */ /* 0x000fe200000006ff */
[----:B------:R-:W-:Y:S01]  /*1870*/  IMAD.U32 R161, R229, 0x10000, RZ ;  /* 0x00010000e5a17824 */ /* 0x000fe200078e00ff */
[----:B------:R-:W3:Y:S04]  /*1880*/  LDL R206, [R1+0x70] ;  /* 0x0000700001ce7983 */ /* 0x000ee80000100800 */
[----:B------:R-:W4:Y:S01]  /*1890*/  LDL R229, [R1+0x78] ;  /* 0x0000780001e57983 */ /* 0x000f220000100800 */
[----:B------:R-:W-:Y:S01]  /*18a0*/  FADD.FTZ R88, R88, R163 ;  /* 0x000000a358587221 */ /* 0x000fe20000010000 */
[----:B------:R-:W-:Y:S01]  /*18b0*/  FFMA.FTZ R64, R0, R163, R64 ;  /* 0x000000a300407223 */ /* 0x000fe20000010040 */
[----:B------:R-:W-:Y:S01]  /*18c0*/  FADD.FTZ R163, R149, -UR25 ;  /* 0x8000001995a37e21 */ /* 0x000fe20008010000 */
[----:B------:R-:W-:Y:S01]  /*18d0*/  SHF.L.U32 R149, R160, 0x10, RZ ;  /* 0x00000010a0957819 */ /* 0x000fe200000006ff */
[----:B------:R-:W-:Y:S01]  /*18e0*/  FMUL.FTZ R160, R161, R148 ;  /* 0x00000094a1a07220 */ /* 0x000fe20000410000 */
[----:B------:R-:W-:-:S02]  /*18f0*/  IMAD.U32 R205, R231, 0x10000, RZ ;  /* 0x00010000e7cd7824 */ /* 0x000fc400078e00ff */
[----:B------:R-:W-:Y:S01]  /*1900*/  FMUL.FTZ R161, R163, UR24 ;  /* 0x00000018a3a17c20 */ /* 0x000fe20008410000 */
[----:B------:R-:W-:Y:S01]  /*1910*/  FADD.FTZ R89, R89, R148 ;  /* 0x0000009459597221 */ /* 0x000fe20000010000 */
[----:B------:R-:W-:Y:S01]  /*1920*/  FADD.FTZ R193, R193, R149 ;  /* 0x00000095c1c17221 */ /* 0x000fe20000010000 */
[-C--:B------:R-:W-:Y:S01]  /*1930*/  FFMA.FTZ R160, R205, R149.reuse, R160 ;  /* 0x00000095cda07223 */ /* 0x080fe200000100a0 */
[C---:B------:R-:W-:Y:S01]  /*1940*/  FFMA.FTZ R65, R161.reuse, R148, R65 ;  /* 0x00000094a1417223 */ /* 0x040fe20000010041 */
[----:B------:R-:W-:Y:S01]  /*1950*/  FFMA.FTZ R225, R161, R149, R225 ;  /* 0x00000095a1e17223 */ /* 0x000fe200000100e1 */
[----:B------:R-:W-:Y:S01]  /*1960*/  SHF.L.U32 R148, R162, 0x10, RZ ;  /* 0x00000010a2947819 */ /* 0x000fe200000006ff */
[----:B------:R-:W-:Y:S02]  /*1970*/  IMAD.U32 R149, R230, 0x10000, RZ ;  /* 0x00010000e6957824 */ /* 0x000fe400078e00ff */
[----:B------:R-:W-:Y:S01]  /*1980*/  FADD.FTZ R150, R150, -UR25 ;  /* 0x8000001996967e21 */ /* 0x000fe20008010000 */
[----:B------:R-:W-:Y:S01]  /*1990*/  SHF.L.U32 R173, R173, 0x10, RZ ;  /* 0x00000010adad7819 */ /* 0x000fe200000006ff */
[----:B------:R-:W-:Y:S01]  /*19a0*/  FADD.FTZ R151, R151, -UR25 ;  /* 0x8000001997977e21 */ /* 0x000fe20008010000 */
[----:B------:R-:W-:Y:S01]  /*19b0*/  FMUL.FTZ R149, R149, R148 ;  /* 0x0000009495957220 */ /* 0x000fe20000410000 */
[----:B------:R-:W-:Y:S01]  /*19c0*/  FMUL.FTZ R162, R150, UR24 ;  /* 0x0000001896a27c20 */ /* 0x000fe20008410000 */
[----:B------:R-:W-:Y:S01]  /*19d0*/  SHF.L.U32 R204, R204, 0x10, RZ ;  /* 0x00000010cccc7819 */ /* 0x000fe200000006ff */
[----:B------:R-:W-:-:S02]  /*19e0*/  FADD.FTZ R194, R194, R173 ;  /* 0x000000adc2c27221 */ /* 0x000fc40000010000 */
[----:B------:R-:W-:Y:S01]  /*19f0*/  FFMA.FTZ R226, R162, R173, R226 ;  /* 0x000000ada2e27223 */ /* 0x000fe200000100e2 */
[----:B------:R-:W-:Y:S01]  /*1a00*/  FFMA.FTZ R205, R0, R31, RZ ;  /* 0x0000001f00cd7223 */ /* 0x000fe200000100ff */
[----:B------:R-:W-:Y:S01]  /*1a10*/  FADD.FTZ R91, R91, R204 ;  /* 0x000000cc5b5b7221 */ /* 0x000fe20000010000 */
[----:B------:R-:W-:Y:S01]  /*1a20*/  FADD.FTZ R90, R90, R148 ;  /* 0x000000945a5a7221 */ /* 0x000fe20000010000 */
[----:B------:R-:W-:Y:S01]  /*1a30*/  FFMA.FTZ R66, R162, R148, R66 ;  /* 0x00000094a2427223 */ /* 0x000fe20000010042 */
[----:B------:R-:W-:Y:S01]  /*1a40*/  SHF.L.U32 R148, R174, 0x10, RZ ;  /* 0x00000010ae947819 */ /* 0x000fe200000006ff */
[----:B------:R-:W-:-:S04]  /*1a50*/  FFMA.FTZ R205, R161, R160, R205 ;  /* 0x000000a0a1cd7223 */ /* 0x000fc800000100cd */
[----:B------:R-:W-:Y:S01]  /*1a60*/  FADD.FTZ R195, R195, R148 ;  /* 0x00000094c3c37221 */ /* 0x000fe20000010000 */
[----:B----4-:R-:W-:-:S04]  /*1a70*/  IMAD.U32 R163, R229, 0x10000, RZ ;  /* 0x00010000e5a37824 */ /* 0x010fc800078e00ff */
[----:B------:R-:W-:Y:S01]  /*1a80*/  FFMA.FTZ R163, R163, R173, R149 ;  /* 0x000000ada3a37223 */ /* 0x000fe20000010095 */
[----:B--2---:R-:W-:Y:S02]  /*1a90*/  IMAD.U32 R149, R228, 0x10000, RZ ;  /* 0x00010000e4957824 */ /* 0x004fe400078e00ff */
[----:B------:R-:W-:Y:S02]  /*1aa0*/  FMUL.FTZ R173, R151, UR24 ;  /* 0x0000001897ad7c20 */ /* 0x000fe40008410000 */
[-C--:B------:R-:W-:Y:S02]  /*1ab0*/  FMUL.FTZ R149, R149, R204.reuse ;  /* 0x000000cc95957220 */ /* 0x080fe40000410000 */
[----:B------:R-:W-:Y:S01]  /*1ac0*/  FFMA.FTZ R67, R173, R204, R67 ;  /* 0x000000ccad437223 */ /* 0x000fe20000010043 */
[----:B------:R-:W-:Y:S01]  /*1ad0*/  FADD.FTZ R204, RZ, R31 ;  /* 0x0000001fffcc7221 */ /* 0x000fe20000010000 */
[----:B---3--:R-:W-:-:S03]  /*1ae0*/  IMAD.U32 R174, R206, 0x10000, RZ ;  /* 0x00010000ceae7824 */ /* 0x008fc600078e00ff */
        /* <DEDUP_REMOVED lines=8> */
.L_x_2596:
[----:B----4-:R-:W-:Y:S05]  /*1b70*/  BSYNC.RECONVERGENT B0 ;  /* 0x0000000000007941 */ /* 0x010fea0003800200 */
.L_x_2595:
[----:B------:R-:W-:Y:S04]  /*1b80*/  BSSY.RECONVERGENT B0, `(.L_x_2597) ;  /* 0x0000061000007945 */ /* 0x000fe80003800200 */
[----:B------:R-:W-:Y:S05]  /*1b90*/  @!P2 BRA `(.L_x_2598) ;  /* 0x00000004007ca947 */ /* 0x000fea0003800000 */
[----:B------:R-:W-:Y:S01]  /*1ba0*/  ISETP.NE.U32.AND P0, PT, RZ, UR18, PT ;  /* 0x00000012ff007c0c */ /* 0x000fe2000bf05070 */
[----:B------:R-:W0:Y:S01]  /*1bb0*/  LDC.64 R158, c[0x0][0x428] ;  /* 0x00010a00ff9e7b82 */ /* 0x000e220000000a00 */
[----:B------:R-:W-:Y:S02]  /*1bc0*/  ISETP.NE.U32.AND P1, PT, RZ, UR16, PT ;  /* 0x00000010ff007c0c */ /* 0x000fe4000bf25070 */
[----:B------:R-:W-:Y:S02]  /*1bd0*/  ISETP.NE.AND.EX P0, PT, RZ, UR19, PT, P0 ;  /* 0x00000013ff007c0c */ /* 0x000fe4000bf05300 */
[----:B------:R-:W-:-:S03]  /*1be0*/  ISETP.NE.AND.EX P1, PT, RZ, UR17, PT, P1 ;  /* 0x00000011ff007c0c */ /* 0x000fc6000bf25310 */
[----:B------:R-:W1:Y:S08]  /*1bf0*/  LDC.64 R164, c[0x0][0x430] ;  /* 0x00010c00ffa47b82 */ /* 0x000e700000000a00 */
[----:B------:R-:W2:Y:S08]  /*1c00*/  @P0 LDC.64 R228, c[0x0][0x3b8] ;  /* 0x0000ee00ffe40b82 */ /* 0x000eb00000000a00 */
[----:B------:R-:W3:Y:S01]  /*1c10*/  @P1 LDC.64 R230, c[0x0][0x438] ;  /* 0x00010e00ffe61b82 */ /* 0x000ee20000000a00 */
[----:B0-----:R-:W-:-:S06]  /*1c20*/  IMAD.WIDE.U32 R158, R206, 0x8, R158 ;  /* 0x00000008ce9e7825 */ /* 0x001fcc00078e009e */
[----:B------:R-:W4:Y:S01]  /*1c30*/  LDG.E.64 R158, desc[UR10][R158.64] ;  /* 0x0000000a9e9e7981 */ /* 0x000f22000c1e1b00 */
[----:B------:R-:W0:Y:S01]  /*1c40*/  LDC.64 R148, c[0x0][0x3a8] ;  /* 0x0000ea00ff947b82 */ /* 0x000e220000000a00 */
[----:B-1----:R-:W-:-:S06]  /*1c50*/  IMAD.WIDE.U32 R164, R206, 0x8, R164 ;  /* 0x00000008cea47825 */ /* 0x002fcc00078e00a4 */
[----:B------:R-:W4:Y:S01]  /*1c60*/  LDG.E.64 R164, desc[UR10][R164.64] ;  /* 0x0000000aa4a47981 */ /* 0x000f22000c1e1b00 */
[----:B--2---:R-:W-:-:S05]  /*1c70*/  @P0 IMAD.WIDE.U32 R228, R206, 0x4, R228 ;  /* 0x00000004cee40825 */ /* 0x004fca00078e00e4 */
[----:B------:R3:W5:Y:S02]  /*1c80*/  @P0 LDG.E R9, desc[UR10][R228.64] ;  /* 0x0000000ae4090981 */ /* 0x000764000c1e1900 */
[C---:B---3--:R-:W-:Y:S02]  /*1c90*/  @P1 IMAD.WIDE.U32 R228, R206.reuse, 0x10, R230 ;  /* 0x00000010cee41825 */ /* 0x048fe400078e00e6 */
[----:B------:R-:W2:Y:S04]  /*1ca0*/  LDL R230, [R1+0x68] ;  /* 0x0000680001e67983 */ /* 0x000ea80000100800 */
[----:B------:R1:W5:Y:S01]  /*1cb0*/  @P1 LDG.E.128 R36, desc[UR10][R228.64] ;  /* 0x0000000ae4241981 */ /* 0x000362000c1e1d00 */
[----:B0-----:R-:W-:-:S03]  /*1cc0*/  IMAD.WIDE.U32 R148, R206, 0x10, R148 ;  /* 0x00000010ce947825 */ /* 0x001fc600078e0094 */
[----:B------:R-:W3:Y:S04]  /*1cd0*/  LDL R231, [R1+0x60] ;  /* 0x0000600001e77983 */ /* 0x000ee80000100800 */
[----:B------:R-:W2:Y:S01]  /*1ce0*/  LDG.E.128 R148, desc[UR10][R148.64] ;  /* 0x0000000a94947981 */ /* 0x000ea2000c1e1d00 */
[----:B-1----:R-:W0:Y:S02]  /*1cf0*/  LDC.64 R228, c[0x0][0x3b0] ;  /* 0x0000ec00ffe47b82 */ /* 0x002e240000000a00 */
[----:B0-----:R-:W-:-:S05]  /*1d00*/  IMAD.WIDE.U32 R228, R206, 0x4, R228 ;  /* 0x00000004cee47825 */ /* 0x001fca00078e00e4 */
[----:B------:R0:W5:Y:S04]  /*1d10*/  LDG.E R10, desc[UR10][R228.64] ;  /* 0x0000000ae40a7981 */ /* 0x000168000c1e1900 */
[----:B------:R-:W3:Y:S01]  /*1d20*/  LDL R229, [R1+0x64] ;  /* 0x0000640001e57983 */ /* 0x000ee20000100800 */
[----:B----4-:R-:W-:Y:S01]  /*1d30*/  IMAD.MOV.U32 R29, RZ, RZ, R158 ;  /* 0x000000ffff1d7224 */ /* 0x010fe200078e009e */
[--C-:B------:R-:W-:Y:S02]  /*1d40*/  SHF.R.U64 R158, R158, 0x10, R159.reuse ;  /* 0x000000109e9e7819 */ /* 0x100fe4000000129f */
[----:B------:R-:W-:Y:S02]  /*1d50*/  MOV R175, R159 ;  /* 0x0000009f00af7202 */ /* 0x000fe40000000f00 */
[----:B------:R-:W-:Y:S01]  /*1d60*/  SHF.R.U32.HI R176, RZ, 0x10, R159 ;  /* 0x00000010ffb07819 */ /* 0x000fe2000001169f */
[----:B------:R-:W-:Y:S01]  /*1d70*/  IMAD.MOV.U32 R30, RZ, RZ, R164 ;  /* 0x000000ffff1e7224 */ /* 0x000fe200078e00a4 */
[----:B------:R-:W-:-:S02]  /*1d80*/  SHF.R.U64 R159, R164, 0x10, R165 ;  /* 0x00000010a49f7819 */ /* 0x000fc400000012a5 */
[----:B------:R-:W-:Y:S02]  /*1d90*/  MOV R164, R165 ;  /* 0x000000a500a47202 */ /* 0x000fe40000000f00 */
[----:B0-----:R-:W-:Y:S01]  /*1da0*/  SHF.R.U32.HI R228, RZ, 0x10, R165 ;  /* 0x00000010ffe47819 */ /* 0x001fe200000116a5 */
[----:B------:R-:W-:Y:S01]  /*1db0*/  IMAD.U32 R165, R30, 0x10000, RZ ;  /* 0x000100001ea57824 */ /* 0x000fe200078e00ff */
[----:B---3--:R-:W-:Y:S01]  /*1dc0*/  SHF.L.U32 R30, R229, 0x10, RZ ;  /* 0x00000010e51e7819 */ /* 0x008fe200000006ff */
[----:B--2---:R-:W-:Y:S01]  /*1dd0*/  FADD.FTZ R229, R148, -UR25 ;  /* 0x8000001994e57e21 */ /* 0x004fe20008010000 */
[----:B------:R-:W-:-:S03]  /*1de0*/  IMAD.U32 R148, R29, 0x10000, RZ ;  /* 0x000100001d947824 */ /* 0x000fc600078e00ff */
[----:B------:R-:W-:Y:S01]  /*1df0*/  FMUL.FTZ R29, R30, R165 ;  /* 0x000000a51e1d7220 */ /* 0x000fe20000410000 */
[----:B------:R-:W-:Y:S02]  /*1e00*/  FMUL.FTZ R30, R229, UR24 ;  /* 0x00000018e51e7c20 */ /* 0x000fe40008410000 */
[----:B------:R-:W2:Y:S01]  /*1e10*/  LDL R229, [R1+0x5c] ;  /* 0x00005c0001e57983 */ /* 0x000ea20000100800 */
[----:B------:R-:W-:Y:S01]  /*1e20*/  SHF.L.U32 R230, R230, 0x10, RZ ;  /* 0x00000010e6e67819 */ /* 0x000fe200000006ff */
[----:B------:R-:W-:Y:S01]  /*1e30*/  FADD.FTZ R120, R120, R148 ;  /* 0x0000009478787221 */ /* 0x000fe20000010000 */
[----:B------:R-:W-:-:S03]  /*1e40*/  FFMA.FTZ R220, R30, R148, R220 ;  /* 0x000000941edc7223 */ /* 0x000fc600000100dc */
[----:B------:R-:W-:Y:S01]  /*1e50*/  FFMA.FTZ R29, R230, R148, R29 ;  /* 0x00000094e61d7223 */ /* 0x000fe2000001001d */
[----:B------:R-:W-:Y:S02]  /*1e60*/  IMAD.U32 R148, R159, 0x10000, RZ ;  /* 0x000100009f947824 */ /* 0x000fe400078e00ff */
[----:B------:R-:W-:Y:S01]  /*1e70*/  FADD.FTZ R40, R40, R165 ;  /* 0x000000a528287221 */ /* 0x000fe20000010000 */
[----:B------:R-:W-:Y:S01]  /*1e80*/  FFMA.FTZ R92, R30, R165, R92 ;  /* 0x000000a51e5c7223 */ /* 0x000fe2000001005c */
[----:B------:R-:W-:Y:S01]  /*1e90*/  FADD.FTZ R165, R149, -UR25 ;  /* 0x8000001995a57e21 */ /* 0x000fe20008010000 */
[----:B------:R-:W-:Y:S01]  /*1ea0*/  IMAD.U32 R149, R158, 0x10000, RZ ;  /* 0x000100009e957824 */ /* 0x000fe200078e00ff */
[----:B------:R-:W3:Y:S01]  /*1eb0*/  LDL R230, [R1+0x50] ;  /* 0x0000500001e67983 */ /* 0x000ee20000100800 */
[----:B--2---:R-:W-:Y:S02]  /*1ec0*/  SHF.L.U32 R159, R229, 0x10, RZ ;  /* 0x00000010e59f7819 */ /* 0x004fe400000006ff */
[----:B------:R-:W-:-:S02]  /*1ed0*/  SHF.L.U32 R229, R231, 0x10, RZ ;  /* 0x00000010e7e57819 */ /* 0x000fc400000006ff */
[----:B------:R-:W2:Y:S01]  /*1ee0*/  LDL R231, [R1+0x4c] ;  /* 0x00004c0001e77983 */ /* 0x000ea20000100800 */
[----:B------:R-:W-:-:S04]  /*1ef0*/  FMUL.FTZ R158, R159, R148 ;  /* 0x000000949f9e7220 */ /* 0x000fc80000410000 */
[----:B------:R-:W-:Y:S02]  /*1f00*/  FFMA.FTZ R158, R229, R149, R158 ;  /* 0x00000095e59e7223 */ /* 0x000fe4000001009e */
[----:B------:R-:W4:Y:S01]  /*1f10*/  LDL R229, [R1+0x54] ;  /* 0x0000540001e57983 */ /* 0x000f220000100800 */
[----:B------:R-:W-:-:S03]  /*1f20*/  FMUL.FTZ R159, R165, UR24 ;  /* 0x00000018a59f7c20 */ /* 0x000fc60008410000 */
[----:B------:R-:W3:Y:S01]  /*1f30*/  LDL R165, [R1+0x58] ;  /* 0x0000580001a57983 */ /* 0x000ee20000100800 */
[----:B------:R-:W-:Y:S01]  /*1f40*/  FADD.FTZ R121, R121, R149 ;  /* 0x0000009579797221 */ /* 0x000fe20000010000 */
[----:B------:R-:W-:Y:S01]  /*1f50*/  FFMA.FTZ R221, R159, R149, R221 ;  /* 0x000000959fdd7223 */ /* 0x000fe200000100dd */
[----:B------:R-:W-:Y:S01]  /*1f60*/  FADD.FTZ R41, R41, R148 ;  /* 0x0000009429297221 */ /* 0x000fe20000010000 */
[----:B------:R-:W-:Y:S01]  /*1f70*/  FFMA.FTZ R93, R159, R148, R93 ;  /* 0x000000949f5d7223 */ /* 0x000fe2000001005d */
[----:B------:R-:W-:Y:S02]  /*1f80*/  IMAD.U32 R148, R164, 0x10000, RZ ;  /* 0x00010000a4947824 */ /* 0x000fe400078e00ff */
[----:B------:R-:W-:Y:S01]  /*1f90*/  FADD.FTZ R150, R150, -UR25 ;  /* 0x8000001996967e21 */ /* 0x000fe20008010000 */
[----:B------:R-:W-:-:S03]  /*1fa0*/  IMAD.U32 R175, R175, 0x10000, RZ ;  /* 0x00010000afaf7824 */ /* 0x000fc600078e00ff */
[----:B------:R-:W-:Y:S01]  /*1fb0*/  FMUL.FTZ R164, R150, UR24 ;  /* 0x0000001896a47c20 */ /* 0x000fe20008410000 */
[----:B------:R-:W-:Y:S02]  /*1fc0*/  IMAD.U32 R228, R228, 0x10000, RZ ;  /* 0x00010000e4e47824 */ /* 0x000fe400078e00ff */
[----:B------:R-:W-:Y:S01]  /*1fd0*/  FADD.FTZ R204, R204, R29 ;  /* 0x0000001dcccc7221 */ /* 0x000fe20000010000 */
[----:B------:R-:W-:Y:S01]  /*1fe0*/  FFMA.FTZ R205, R30, R29, R205 ;  /* 0x0000001d1ecd7223 */ /* 0x000fe200000100cd */
[----:B------:R-:W-:Y:S01]  /*1ff0*/  FADD.FTZ R42, R42, R148 ;  /* 0x000000942a2a7221 */ /* 0x000fe20000010000 */
[----:B------:R-:W-:Y:S01]  /*2000*/  FFMA.FTZ R94, R164, R148, R94 ;  /* 0x00000094a45e7223 */ /* 0x000fe2000001005e */
[----:B------:R-:W-:Y:S01]  /*2010*/  FADD.FTZ R151, R151, -UR25 ;  /* 0x8000001997977e21 */ /* 0x000fe20008010000 */
[----:B------:R-:W-:Y:S01]  /*2020*/  FADD.FTZ R204, R204, R158 ;  /* 0x0000009ecccc7221 */ /* 0x000fe20000010000 */
[----:B------:R-:W-:Y:S01]  /*2030*/  FFMA.FTZ R205, R159, R158, R205 ;  /* 0x0000009e9fcd7223 */ /* 0x000fe200000100cd */
[----:B------:R-:W-:Y:S01]  /*2040*/  FADD.FTZ R122, R122, R175 ;  /* 0x000000af7a7a7221 */ /* 0x000fe20000010000 */
[----:B------:R-:W-:Y:S01]  /*2050*/  FFMA.FTZ R222, R164, R175, R222 ;  /* 0x000000afa4de7223 */ /* 0x000fe200000100de */
[----:B------:R-:W-:Y:S01]  /*2060*/  FADD.FTZ R43, R43, R228 ;  /* 0x000000e42b2b7221 */ /* 0x000fe20000010000 */
[----:B------:R-:W-:Y:S01]  /*2070*/  VIADD R206, R206, 0x100 ;  /* 0x00000100cece7836 */ /* 0x000fe20000000000 */
[----:B----4-:R-:W-:-:S02]  /*2080*/  SHF.L.U32 R149, R229, 0x10, RZ ;  /* 0x00000010e5957819 */ /* 0x010fc400000006ff */
[----:B---3--:R-:W-:-:S03]  /*2090*/  SHF.L.U32 R165, R165, 0x10, RZ ;  /* 0x00000010a5a57819 */ /* 0x008fc600000006ff */
[----:B------:R-:W-:-:S04]  /*20a0*/  FMUL.FTZ R149, R149, R148 ;  /* 0x0000009495957220 */ /* 0x000fc80000410000 */
[----:B------:R-:W-:Y:S01]  /*20b0*/  FFMA.FTZ R165, R165, R175, R149 ;  /* 0x000000afa5a57223 */ /* 0x000fe20000010095 */
[----:B--2---:R-:W-:Y:S01]  /*20c0*/  SHF.L.U32 R149, R231, 0x10, RZ ;  /* 0x00000010e7957819 */ /* 0x004fe200000006ff */
[----:B------:R-:W-:Y:S01]  /*20d0*/  IMAD.U32 R148, R176, 0x10000, RZ ;  /* 0x00010000b0947824 */ /* 0x000fe200078e00ff */
[----:B------:R-:W-:-:S03]  /*20e0*/  SHF.L.U32 R176, R230, 0x10, RZ ;  /* 0x00000010e6b07819 */ /* 0x000fc600000006ff */
[----:B------:R-:W-:Y:S01]  /*20f0*/  FMUL.FTZ R149, R149, R228 ;  /* 0x000000e495957220 */ /* 0x000fe20000410000 */
[----:B------:R-:W-:Y:S01]  /*2100*/  FMUL.FTZ R175, R151, UR24 ;  /* 0x0000001897af7c20 */ /* 0x000fe20008410000 */
[----:B------:R-:W-:Y:S01]  /*2110*/  FADD.FTZ R204, R204, R165 ;  /* 0x000000a5cccc7221 */ /* 0x000fe20000010000 */
[----:B------:R-:W-:Y:S01]  /*2120*/  FFMA.FTZ R205, R164, R165, R205 ;  /* 0x000000a5a4cd7223 */ /* 0x000fe200000100cd */
[-C--:B------:R-:W-:Y:S01]  /*2130*/  FFMA.FTZ R176, R176, R148.reuse, R149 ;  /* 0x00000094b0b07223 */ /* 0x080fe20000010095 */
[----:B------:R-:W-:Y:S01]  /*2140*/  FADD.FTZ R123, R123, R148 ;  /* 0x000000947b7b7221 */ /* 0x000fe20000010000 */
[C---:B------:R-:W-:Y:S01]  /*2150*/  FFMA.FTZ R223, R175.reuse, R148, R223 ;  /* 0x00000094afdf7223 */ /* 0x040fe200000100df */
[C---:B------:R-:W-:Y:S01]  /*2160*/  FFMA.FTZ R95, R175.reuse, R228, R95 ;  /* 0x000000e4af5f7223 */ /* 0x040fe2000001005f */
[----:B------:R-:W-:Y:S01]  /*2170*/  FADD.FTZ R204, R204, R176 ;  /* 0x000000b0cccc7221 */ /* 0x000fe20000010000 */
[----:B------:R-:W-:-:S07]  /*2180*/  FFMA.FTZ R205, R175, R176, R205 ;  /* 0x000000b0afcd7223 */ /* 0x000fce00000100cd */
.L_x_2598:
[----:B------:R-:W-:Y:S05]  /*2190*/  BSYNC.RECONVERGENT B0 ;  /* 0x0000000000007941 */ /* 0x000fea0003800200 */
.L_x_2597:
        /* <DEDUP_REMOVED lines=27> */
[----:B----4-:R-:W-:Y:S01]  /*2350*/  MOV R27, R156 ;  /* 0x0000009c001b7202 */ /* 0x010fe20000000f00 */
[--C-:B------:R-:W-:Y:S01]  /*2360*/  IMAD.MOV.U32 R177, RZ, RZ, R157.reuse ;  /* 0x000000ffffb17224 */ /* 0x100fe200078e009d */
[--C-:B------:R-:W-:Y:S02]  /*2370*/  SHF.R.U64 R156, R156, 0x10, R157.reuse ;  /* 0x000000109c9c7819 */ /* 0x100fe4000000129d */
[----:B------:R-:W-:Y:S02]  /*2380*/  SHF.R.U32.HI R178, RZ, 0x10, R157 ;  /* 0x00000010ffb27819 */ /* 0x000fe4000001169d */
[----:B------:R-:W-:-:S02]  /*2390*/  MOV R28, R166 ;  /* 0x000000a6001c7202 */ /* 0x000fc40000000f00 */
[--C-:B------:R-:W-:Y:S01]  /*23a0*/  SHF.R.U64 R157, R166, 0x10, R167.reuse ;  /* 0x00000010a69d7819 */ /* 0x100fe200000012a7 */
[--C-:B------:R-:W-:Y:S01]  /*23b0*/  IMAD.MOV.U32 R166, RZ, RZ, R167.reuse ;  /* 0x000000ffffa67224 */ /* 0x100fe200078e00a7 */
[----:B0-----:R-:W-:Y:S02]  /*23c0*/  SHF.R.U32.HI R228, RZ, 0x10, R167 ;  /* 0x00000010ffe47819 */ /* 0x001fe400000116a7 */
[----:B------:R-:W-:Y:S01]  /*23d0*/  SHF.L.U32 R167, R28, 0x10, RZ ;  /* 0x000000101ca77819 */ /* 0x000fe200000006ff */
[----:B---3--:R-:W-:Y:S02]  /*23e0*/  IMAD.U32 R28, R229, 0x10000, RZ ;  /* 0x00010000e51c7824 */ /* 0x008fe400078e00ff */
[----:B--2---:R-:W-:Y:S01]  /*23f0*/  FADD.FTZ R229, R148, -UR25 ;  /* 0x8000001994e57e21 */ /* 0x004fe20008010000 */
[----:B------:R-:W-:Y:S01]  /*2400*/  SHF.L.U32 R148, R27, 0x10, RZ ;  /* 0x000000101b947819 */ /* 0x000fe200000006ff */
[----:B------:R-:W-:Y:S02]  /*2410*/  FMUL.FTZ R27, R28, R167 ;  /* 0x000000a71c1b7220 */ /* 0x000fe40000410000 */
[----:B------:R-:W-:-:S02]  /*2420*/  FMUL.FTZ R28, R229, UR24 ;  /* 0x00000018e51c7c20 */ /* 0x000fc40008410000 */
[----:B------:R-:W2:Y:S01]  /*2430*/  LDL R229, [R1+0x3c] ;  /* 0x00003c0001e57983 */ /* 0x000ea20000100800 */
[----:B------:R-:W-:Y:S02]  /*2440*/  IMAD.U32 R230, R230, 0x10000, RZ ;  /* 0x00010000e6e67824 */ /* 0x000fe400078e00ff */
[----:B------:R-:W-:Y:S01]  /*2450*/  FADD.FTZ R44, R44, R148 ;  /* 0x000000942c2c7221 */ /* 0x000fe20000010000 */
[-C--:B------:R-:W-:Y:S01]  /*2460*/  FFMA.FTZ R216, R28, R148.reuse, R216 ;  /* 0x000000941cd87223 */ /* 0x080fe200000100d8 */
[----:B------:R-:W-:Y:S01]  /*2470*/  FFMA.FTZ R27, R230, R148, R27 ;  /* 0x00000094e61b7223 */ /* 0x000fe2000001001b */
[----:B------:R-:W-:Y:S01]  /*2480*/  SHF.L.U32 R148, R157, 0x10, RZ ;  /* 0x000000109d947819 */ /* 0x000fe200000006ff */
[----:B------:R-:W-:Y:S01]  /*2490*/  FADD.FTZ R96, R96, R167 ;  /* 0x000000a760607221 */ /* 0x000fe20000010000 */
[----:B------:R-:W-:Y:S01]  /*24a0*/  FFMA.FTZ R68, R28, R167, R68 ;  /* 0x000000a71c447223 */ /* 0x000fe20000010044 */
[----:B------:R-:W-:Y:S01]  /*24b0*/  FADD.FTZ R167, R149, -UR25 ;  /* 0x8000001995a77e21 */ /* 0x000fe20008010000 */
[----:B------:R-:W-:Y:S01]  /*24c0*/  SHF.L.U32 R149, R156, 0x10, RZ ;  /* 0x000000109c957819 */ /* 0x000fe200000006ff */
[----:B------:R-:W3:Y:S01]  /*24d0*/  LDL R230, [R1+0x30] ;  /* 0x0000300001e67983 */ /* 0x000ee20000100800 */
[----:B--2---:R-:W-:-:S02]  /*24e0*/  IMAD.U32 R157, R229, 0x10000, RZ ;  /* 0x00010000e59d7824 */ /* 0x004fc400078e00ff */
[----:B------:R-:W-:Y:S02]  /*24f0*/  IMAD.U32 R229, R231, 0x10000, RZ ;  /* 0x00010000e7e57824 */ /* 0x000fe400078e00ff */
[----:B------:R-:W-:Y:S01]  /*2500*/  FMUL.FTZ R156, R157, R148 ;  /* 0x000000949d9c7220 */ /* 0x000fe20000410000 */
[----:B------:R-:W2:Y:S03]  /*2510*/  LDL R231, [R1+0x2c] ;  /* 0x00002c0001e77983 */ /* 0x000ea60000100800 */
        /* <DEDUP_REMOVED lines=8> */
[----:B------:R-:W-:Y:S01]  /*25a0*/  SHF.L.U32 R148, R166, 0x10, RZ ;  /* 0x00000010a6947819 */ /* 0x000fe200000006ff */
[----:B------:R-:W-:Y:S01]  /*25b0*/  FADD.FTZ R150, R150, -UR25 ;  /* 0x8000001996967e21 */ /* 0x000fe20008010000 */
[----:B------:R-:W-:Y:S01]  /*25c0*/  SHF.L.U32 R177, R177, 0x10, RZ ;  /* 0x00000010b1b17819 */ /* 0x000fe200000006ff */
[----:B------:R-:W-:Y:S01]  /*25d0*/  FADD.FTZ R204, R204, R27 ;  /* 0x0000001bcccc7221 */ /* 0x000fe20000010000 */
[----:B------:R-:W-:Y:S01]  /*25e0*/  SHF.L.U32 R228, R228, 0x10, RZ ;  /* 0x00000010e4e47819 */ /* 0x000fe200000006ff */
[----:B------:R-:W-:Y:S01]  /*25f0*/  FMUL.FTZ R166, R150, UR24 ;  /* 0x0000001896a67c20 */ /* 0x000fe20008410000 */
[----:B------:R-:W-:Y:S01]  /*2600*/  FFMA.FTZ R205, R28, R27, R205 ;  /* 0x0000001b1ccd7223 */ /* 0x000fe200000100cd */
[----:B------:R-:W-:-:S02]  /*2610*/  FADD.FTZ R98, R98, R148 ;  /* 0x0000009462627221 */ /* 0x000fc40000010000 */
[----:B------:R-:W-:Y:S01]  /*2620*/  FFMA.FTZ R70, R166, R148, R70 ;  /* 0x00000094a6467223 */ /* 0x000fe20000010046 */
[----:B------:R-:W-:Y:S01]  /*2630*/  FADD.FTZ R151, R151, -UR25 ;  /* 0x8000001997977e21 */ /* 0x000fe20008010000 */
[----:B------:R-:W-:Y:S01]  /*2640*/  FADD.FTZ R204, R204, R156 ;  /* 0x0000009ccccc7221 */ /* 0x000fe20000010000 */
[----:B------:R-:W-:Y:S01]  /*2650*/  FFMA.FTZ R205, R157, R156, R205 ;  /* 0x0000009c9dcd7223 */ /* 0x000fe200000100cd */
[----:B------:R-:W-:Y:S01]  /*2660*/  FADD.FTZ R46, R46, R177 ;  /* 0x000000b12e2e7221 */ /* 0x000fe20000010000 */
[----:B------:R-:W-:Y:S01]  /*2670*/  FFMA.FTZ R218, R166, R177, R218 ;  /* 0x000000b1a6da7223 */ /* 0x000fe200000100da */
[----:B------:R-:W-:Y:S01]  /*2680*/  FADD.FTZ R99, R99, R228 ;  /* 0x000000e463637221 */ /* 0x000fe20000010000 */
[----:B------:R-:W-:Y:S01]  /*2690*/  IADD3 R206, PT, PT, R206, 0x100, RZ ;  /* 0x00000100cece7810 */ /* 0x000fe20007ffe0ff */
[----:B----4-:R-:W-:-:S04]  /*26a0*/  IMAD.U32 R149, R229, 0x10000, RZ ;  /* 0x00010000e5957824 */ /* 0x010fc800078e00ff */
[----:B------:R-:W-:Y:S01]  /*26b0*/  FMUL.FTZ R149, R149, R148 ;  /* 0x0000009495957220 */ /* 0x000fe20000410000 */
[----:B---3--:R-:W-:-:S04]  /*26c0*/  IMAD.U32 R167, R167, 0x10000, RZ ;  /* 0x00010000a7a77824 */ /* 0x008fc800078e00ff */
[----:B------:R-:W-:Y:S01]  /*26d0*/  FFMA.FTZ R167, R167, R177, R149 ;  /* 0x000000b1a7a77223 */ /* 0x000fe20000010095 */
[----:B--2---:R-:W-:Y:S01]  /*26e0*/  IMAD.U32 R149, R231, 0x10000, RZ ;  /* 0x00010000e7957824 */ /* 0x004fe200078e00ff */
[----:B------:R-:W-:Y:S01]  /*26f0*/  SHF.L.U32 R148, R178, 0x10, RZ ;  /* 0x00000010b2947819 */ /* 0x000fe200000006ff */
[----:B------:R-:W-:Y:S02]  /*2700*/  IMAD.U32 R178, R230, 0x10000, RZ ;  /* 0x00010000e6b27824 */ /* 0x000fe400078e00ff */
        /* <DEDUP_REMOVED lines=10> */
.L_x_2600:
[----:B------:R-:W-:Y:S05]  /*27b0*/  BSYNC.RECONVERGENT B0 ;  /* 0x0000000000007941 */ /* 0x000fea0003800200 */
.L_x_2599:
        /* <DEDUP_REMOVED lines=97> */
.L_x_2602:
[----:B------:R-:W-:Y:S05]  /*2dd0*/  BSYNC.RECONVERGENT B0 ;  /* 0x0000000000007941 */ /* 0x000fea0003800200 */
.L_x_2601:
        /* <DEDUP_REMOVED lines=21> */
[----:B------:R-:W3:Y:S04]  /*2f30*/  LDL R231, [R1] ;  /* 0x0000000001e77983 */ /* 0x000ee80000100800 */
[----:B------:R-:W3:Y:S01]  /*2f40*/  LDG.E.128 R148, desc[UR10][R148.64] ;  /* 0x0000000a94947981 */ /* 0x000ee2000c1e1d00 */
[----:B-1----:R-:W0:Y:S02]  /*2f50*/  LDC.64 R228, c[0x0][0x3b0] ;  /* 0x0000ec00ffe47b82 */ /* 0x002e240000000a00 */
[----:B0-----:R-:W-:-:S05]  /*2f60*/  IMAD.WIDE.U32 R228, R206, 0x4, R228 ;  /* 0x00000004cee47825 */ /* 0x001fca00078e00e4 */
[----:B------:R0:W5:Y:S04]  /*2f70*/  LDG.E R2, desc[UR10][R228.64] ;  /* 0x0000000ae4027981 */ /* 0x000168000c1e1900 */
[----:B------:R-:W3:Y:S01]  /*2f80*/  LDL R229, [R1+0x4] ;  /* 0x0000040001e57983 */ /* 0x000ee20000100800 */
[----:B------:R-:W-:Y:S02]  /*2f90*/  IADD3 R206, PT, PT, R206, 0x100, RZ ;  /* 0x00000100cece7810 */ /* 0x000fe40007ffe0ff */
[----:B----4-:R-:W-:Y:S01]  /*2fa0*/  MOV R23, R152 ;  /* 0x0000009800177202 */ /* 0x010fe20000000f00 */
[--C-:B------:R-:W-:Y:S01]  /*2fb0*/  IMAD.MOV.U32 R181, RZ, RZ, R153.reuse ;  /* 0x000000ffffb57224 */ /* 0x100fe200078e0099 */
[--C-:B------:R-:W-:Y:S02]  /*2fc0*/  SHF.R.U64 R152, R152, 0x10, R153.reuse ;  /* 0x0000001098987819 */ /* 0x100fe40000001299 */
[----:B------:R-:W-:-:S02]  /*2fd0*/  SHF.R.U32.HI R182, RZ, 0x10, R153 ;  /* 0x00000010ffb67819 */ /* 0x000fc40000011699 */
[----:B------:R-:W-:Y:S02]  /*2fe0*/  MOV R24, R170 ;  /* 0x000000aa00187202 */ /* 0x000fe40000000f00 */
[--C-:B------:R-:W-:Y:S01]  /*2ff0*/  SHF.R.U64 R153, R170, 0x10, R171.reuse ;  /* 0x00000010aa997819 */ /* 0x100fe200000012ab */
[--C-:B------:R-:W-:Y:S01]  /*3000*/  IMAD.MOV.U32 R170, RZ, RZ, R171.reuse ;  /* 0x000000ffffaa7224 */ /* 0x100fe200078e00ab */
[----:B0-----:R-:W-:Y:S02]  /*3010*/  SHF.R.U32.HI R228, RZ, 0x10, R171 ;  /* 0x00000010ffe47819 */ /* 0x001fe400000116ab */
[----:B------:R-:W-:-:S05]  /*3020*/  SHF.L.U32 R171, R24, 0x10, RZ ;  /* 0x0000001018ab7819 */ /* 0x000fca00000006ff */
[----:B------:R-:W-:Y:S01]  /*3030*/  FADD.FTZ R104, R104, R171 ;  /* 0x000000ab68687221 */ /* 0x000fe20000010000 */
[----:B--2---:R-:W-:Y:S01]  /*3040*/  IMAD.U32 R230, R230, 0x10000, RZ ;  /* 0x00010000e6e67824 */ /* 0x004fe200078e00ff */
[----:B------:R-:W-:Y:S02]  /*3050*/  SHF.L.U32 R181, R181, 0x10, RZ ;  /* 0x00000010b5b57819 */ /* 0x000fe400000006ff */
[----:B------:R-:W-:Y:S01]  /*3060*/  SHF.L.U32 R228, R228, 0x10, RZ ;  /* 0x00000010e4e47819 */ /* 0x000fe200000006ff */
[----:B---3--:R-:W-:Y:S01]  /*3070*/  FADD.FTZ R150, R150, -UR25 ;  /* 0x8000001996967e21 */ /* 0x008fe20008010000 */
[----:B------:R-:W-:Y:S01]  /*3080*/  FADD.FTZ R151, R151, -UR25 ;  /* 0x8000001997977e21 */ /* 0x000fe20008010000 */
[----:B------:R-:W-:Y:S01]  /*3090*/  FADD.FTZ R54, R54, R181 ;  /* 0x000000b536367221 */ /* 0x000fe20000010000 */
[----:B------:R-:W-:Y:S02]  /*30a0*/  IMAD.U32 R24, R229, 0x10000, RZ ;  /* 0x00010000e5187824 */ /* 0x000fe400078e00ff */
[----:B------:R-:W-:Y:S01]  /*30b0*/  FADD.FTZ R229, R148, -UR25 ;  /* 0x8000001994e57e21 */ /* 0x000fe20008010000 */
[----:B------:R-:W-:Y:S01]  /*30c0*/  SHF.L.U32 R148, R23, 0x10, RZ ;  /* 0x0000001017947819 */ /* 0x000fe200000006ff */
[----:B------:R-:W-:-:S02]  /*30d0*/  FMUL.FTZ R23, R24, R171 ;  /* 0x000000ab18177220 */ /* 0x000fc40000410000 */
[----:B------:R-:W-:Y:S02]  /*30e0*/  FMUL.FTZ R24, R229, UR24 ;  /* 0x00000018e5187c20 */ /* 0x000fe40008410000 */
[----:B------:R-:W-:Y:S01]  /*30f0*/  FADD.FTZ R52, R52, R148 ;  /* 0x0000009434347221 */ /* 0x000fe20000010000 */
[-C--:B------:R-:W-:Y:S01]  /*3100*/  FFMA.FTZ R23, R230, R148.reuse, R23 ;  /* 0x00000094e6177223 */ /* 0x080fe20000010017 */
[C---:B------:R-:W-:Y:S01]  /*3110*/  FFMA.FTZ R208, R24.reuse, R148, R208 ;  /* 0x0000009418d07223 */ /* 0x040fe200000100d0 */
[----:B------:R-:W-:Y:S01]  /*3120*/  SHF.L.U32 R148, R153, 0x10, RZ ;  /* 0x0000001099947819 */ /* 0x000fe200000006ff */
[----:B------:R-:W-:Y:S01]  /*3130*/  FFMA.FTZ R76, R24, R171, R76 ;  /* 0x000000ab184c7223 */ /* 0x000fe2000001004c */
[----:B------:R-:W-:Y:S02]  /*3140*/  IMAD.U32 R153, R252, 0x10000, RZ ;  /* 0x00010000fc997824 */ /* 0x000fe400078e00ff */
[----:B------:R-:W-:Y:S01]  /*3150*/  FADD.FTZ R171, R149, -UR25 ;  /* 0x8000001995ab7e21 */ /* 0x000fe20008010000 */
[----:B------:R-:W-:Y:S01]  /*3160*/  SHF.L.U32 R149, R152, 0x10, RZ ;  /* 0x0000001098957819 */ /* 0x000fe200000006ff */
[----:B------:R-:W-:-:S02]  /*3170*/  FMUL.FTZ R152, R153, R148 ;  /* 0x0000009499987220 */ /* 0x000fc40000410000 */
[----:B------:R-:W-:Y:S01]  /*3180*/  FMUL.FTZ R153, R171, UR24 ;  /* 0x00000018ab997c20 */ /* 0x000fe20008410000 */
[----:B------:R-:W-:Y:S02]  /*3190*/  IMAD.U32 R229, R231, 0x10000, RZ ;  /* 0x00010000e7e57824 */ /* 0x000fe400078e00ff */
[----:B------:R-:W-:Y:S01]  /*31a0*/  FADD.FTZ R105, R105, R148 ;  /* 0x0000009469697221 */ /* 0x000fe20000010000 */
[----:B------:R-:W-:Y:S01]  /*31b0*/  FADD.FTZ R53, R53, R149 ;  /* 0x0000009535357221 */ /* 0x000fe20000010000 */
[----:B------:R-:W-:Y:S01]  /*31c0*/  FFMA.FTZ R77, R153, R148, R77 ;  /* 0x00000094994d7223 */ /* 0x000fe2000001004d */
[-C--:B------:R-:W-:Y:S01]  /*31d0*/  FFMA.FTZ R152, R229, R149.reuse, R152 ;  /* 0x00000095e5987223 */ /* 0x080fe20000010098 */
[----:B------:R-:W-:Y:S01]  /*31e0*/  FFMA.FTZ R209, R153, R149, R209 ;  /* 0x0000009599d17223 */ /* 0x000fe200000100d1 */
[----:B------:R-:W-:Y:S01]  /*31f0*/  SHF.L.U32 R148, R170, 0x10, RZ ;  /* 0x00000010aa947819 */ /* 0x000fe200000006ff */
[----:B------:R-:W-:Y:S02]  /*3200*/  IMAD.U32 R149, R250, 0x10000, RZ ;  /* 0x00010000fa957824 */ /* 0x000fe400078e00ff */
[----:B------:R-:W-:-:S02]  /*3210*/  IMAD.U32 R171, R251, 0x10000, RZ ;  /* 0x00010000fbab7824 */ /* 0x000fc400078e00ff */
[-C--:B------:R-:W-:Y:S01]  /*3220*/  FMUL.FTZ R149, R149, R148.reuse ;  /* 0x0000009495957220 */ /* 0x080fe20000410000 */
[----:B------:R-:W-:Y:S01]  /*3230*/  FMUL.FTZ R170, R150, UR24 ;  /* 0x0000001896aa7c20 */ /* 0x000fe20008410000 */
[----:B------:R-:W-:Y:S01]  /*3240*/  FADD.FTZ R204, R204, R23 ;  /* 0x00000017cccc7221 */ /* 0x000fe20000010000 */
[----:B------:R-:W-:Y:S01]  /*3250*/  FFMA.FTZ R205, R24, R23, R205 ;  /* 0x0000001718cd7223 */ /* 0x000fe200000100cd */
[----:B------:R-:W-:Y:S01]  /*3260*/  FFMA.FTZ R171, R171, R181, R149 ;  /* 0x000000b5abab7223 */ /* 0x000fe20000010095 */
[----:B------:R-:W-:Y:S02]  /*3270*/  IMAD.U32 R149, R248, 0x10000, RZ ;  /* 0x00010000f8957824 */ /* 0x000fe400078e00ff */
[----:B------:R-:W-:Y:S01]  /*3280*/  FADD.FTZ R106, R106, R148 ;  /* 0x000000946a6a7221 */ /* 0x000fe20000010000 */
[----:B------:R-:W-:Y:S01]  /*3290*/  FFMA.FTZ R78, R170, R148, R78 ;  /* 0x00000094aa4e7223 */ /* 0x000fe2000001004e */
[----:B------:R-:W-:Y:S01]  /*32a0*/  SHF.L.U32 R148, R182, 0x10, RZ ;  /* 0x00000010b6947819 */ /* 0x000fe200000006ff */
[----:B------:R-:W-:Y:S01]  /*32b0*/  FMUL.FTZ R149, R149, R228 ;  /* 0x000000e495957220 */ /* 0x000fe20000410000 */
[----:B------:R-:W-:-:S02]  /*32c0*/  IMAD.U32 R182, R249, 0x10000, RZ ;  /* 0x00010000f9b67824 */ /* 0x000fc400078e00ff */
[----:B------:R-:W-:Y:S01]  /*32d0*/  FADD.FTZ R204, R204, R152 ;  /* 0x00000098cccc7221 */ /* 0x000fe20000010000 */
[----:B------:R-:W-:Y:S01]  /*32e0*/  FFMA.FTZ R205, R153, R152, R205 ;  /* 0x0000009899cd7223 */ /* 0x000fe200000100cd */
[----:B------:R-:W-:Y:S01]  /*32f0*/  FFMA.FTZ R210, R170, R181, R210 ;  /* 0x000000b5aad27223 */ /* 0x000fe200000100d2 */
[----:B------:R-:W-:Y:S01]  /*3300*/  FMUL.FTZ R181, R151, UR24 ;  /* 0x0000001897b57c20 */ /* 0x000fe20008410000 */
[-C--:B------:R-:W-:Y:S01]  /*3310*/  FFMA.FTZ R182, R182, R148.reuse, R149 ;  /* 0x00000094b6b67223 */ /* 0x080fe20000010095 */
[----:B------:R-:W-:Y:S01]  /*3320*/  FADD.FTZ R204, R204, R171 ;  /* 0x000000abcccc7221 */ /* 0x000fe20000010000 */
[----:B------:R-:W-:Y:S01]  /*3330*/  FFMA.FTZ R205, R170, R171, R205 ;  /* 0x000000abaacd7223 */ /* 0x000fe200000100cd */
[----:B------:R-:W-:Y:S01]  /*3340*/  FADD.FTZ R55, R55, R148 ;  /* 0x0000009437377221 */ /* 0x000fe20000010000 */
[----:B------:R-:W-:Y:S01]  /*3350*/  FFMA.FTZ R211, R181, R148, R211 ;  /* 0x00000094b5d37223 */ /* 0x000fe200000100d3 */
[----:B------:R-:W-:Y:S01]  /*3360*/  FADD.FTZ R107, R107, R228 ;  /* 0x000000e46b6b7221 */ /* 0x000fe20000010000 */
[C---:B------:R-:W-:Y:S01]  /*3370*/  FFMA.FTZ R79, R181.reuse, R228, R79 ;  /* 0x000000e4b54f7223 */ /* 0x040fe2000001004f */
[----:B------:R-:W-:Y:S01]  /*3380*/  FADD.FTZ R204, R204, R182 ;  /* 0x000000b6cccc7221 */ /* 0x000fe20000010000 */
[----:B------:R-:W-:-:S07]  /*3390*/  FFMA.FTZ R205, R181, R182, R205 ;  /* 0x000000b6b5cd7223 */ /* 0x000fce00000100cd */
.L_x_2604:
[----:B------:R-:W-:Y:S05]  /*33a0*/  BSYNC.RECONVERGENT B0 ;  /* 0x0000000000007941 */ /* 0x000fea0003800200 */
.L_x_2603:
        /* <DEDUP_REMOVED lines=11> */
[----:B------:R-:W-:Y:S02]  /*3460*/  ISETP.NE.U32.AND P0, PT, RZ, UR18, PT ;  /* 0x00000012ff007c0c */ /* 0x000fe4000bf05070 */
[----:B------:R-:W-:Y:S02]  /*3470*/  ISETP.NE.U32.AND P1, PT, RZ, UR16, PT ;  /* 0x00000010ff007c0c */ /* 0x000fe4000bf25070 */
[----:B------:R-:W-:Y:S02]  /*3480*/  ISETP.NE.AND.EX P0, PT, RZ, UR19, PT, P0 ;  /* 0x00000013ff007c0c */ /* 0x000fe4000bf05300 */
[----:B------:R-:W-:-:S11]  /*3490*/  ISETP.NE.AND.EX P1, PT, RZ, UR17, PT, P1 ;  /* 0x00000011ff007c0c */ /* 0x000fd6000bf25310 */
[----:B------:R-:W0:Y:S08]  /*34a0*/  @P0 LDC.64 R228, c[0x0][0x3b8] ;  /* 0x0000ee00ffe40b82 */ /* 0x000e300000000a00 */
[----:B------:R-:W1:Y:S01]  /*34b0*/  @P1 LDC.64 R230, c[0x0][0x438] ;  /* 0x00010e00ffe61b82 */ /* 0x000e620000000a00 */
[----:B0-----:R-:W-:-:S05]  /*34c0*/  @P0 IMAD.WIDE.U32 R228, R206, 0x4, R228 ;  /* 0x00000004cee40825 */ /* 0x001fca00078e00e4 */
[----:B------:R1:W5:Y:S02]  /*34d0*/  @P0 LDG.E R17, desc[UR10][R228.64] ;  /* 0x0000000ae4110981 */ /* 0x000364000c1e1900 */
[----:B-1----:R-:W-:Y:S02]  /*34e0*/  @P1 IMAD.WIDE.U32 R228, R206, 0x10, R230 ;  /* 0x00000010cee41825 */ /* 0x002fe400078e00e6 */
[----:B------:R-:W0:Y:S03]  /*34f0*/  LDC.64 R230, c[0x0][0x3b0] ;  /* 0x0000ec00ffe67b82 */ /* 0x000e260000000a00 */
[----:B------:R0:W5:Y:S01]  /*3500*/  @P1 LDG.E.128 R136, desc[UR10][R228.64] ;  /* 0x0000000ae4881981 */ /* 0x000162000c1e1d00 */
[----:B------:R-:W-:Y:S01]  /*3510*/  SHF.L.U32 R22, R246, 0x10, RZ ;  /* 0x00000010f6167819 */ /* 0x000fe200000006ff */
[----:B0-----:R-:W-:-:S05]  /*3520*/  IMAD.WIDE.U32 R228, R206, 0x4, R230 ;  /* 0x00000004cee47825 */ /* 0x001fca00078e00e6 */
[----:B------:R3:W5:Y:S01]  /*3530*/  LDG.E R18, desc[UR10][R228.64] ;  /* 0x0000000ae4127981 */ /* 0x000762000c1e1900 */
[----:B------:R-:W-:Y:S01]  /*3540*/  SHF.L.U32 R230, R247, 0x10, RZ ;  /* 0x00000010f7e67819 */ /* 0x000fe200000006ff */
[----:B------:R-:W-:Y:S02]  /*3550*/  VIADD R206, R206, 0x100 ;  /* 0x00000100cece7836 */ /* 0x000fe40000000000 */
[----:B---3--:R-:W-:-:S04]  /*3560*/  IMAD.MOV.U32 R228, RZ, RZ, R150 ;  /* 0x000000ffffe47224 */ /* 0x008fc800078e0096 */
[----:B------:R-:W-:Y:S02]  /*3570*/  IMAD.U32 R228, R228, 0x10000, RZ ;  /* 0x00010000e4e47824 */ /* 0x000fe400078e00ff */
[----:B----4-:R-:W-:Y:S01]  /*3580*/  IMAD.MOV.U32 R21, RZ, RZ, R148 ;  /* 0x000000ffff157224 */ /* 0x010fe200078e0094 */
[----:B------:R-:W-:Y:S01]  /*3590*/  SHF.R.U64 R183, R150, 0x10, R151 ;  /* 0x0000001096b77819 */ /* 0x000fe20000001297 */
[----:B--2---:R-:W-:Y:S02]  /*35a0*/  FADD.FTZ R229, R32, -UR25 ;  /* 0x8000001920e57e21 */ /* 0x004fe40008010000 */
[----:B------:R-:W-:Y:S02]  /*35b0*/  IMAD.U32 R32, R21, 0x10000, RZ ;  /* 0x0001000015207824 */ /* 0x000fe400078e00ff */
[----:B------:R-:W-:Y:S01]  /*35c0*/  FMUL.FTZ R21, R22, R228 ;  /* 0x000000e416157220 */ /* 0x000fe20000410000 */
[----:B------:R-:W-:Y:S01]  /*35d0*/  FMUL.FTZ R22, R229, UR24 ;  /* 0x00000018e5167c20 */ /* 0x000fe20008410000 */
[----:B------:R-:W-:-:S02]  /*35e0*/  FADD.FTZ R56, R56, R32 ;  /* 0x0000002038387221 */ /* 0x000fc40000010000 */
[-C--:B------:R-:W-:Y:S01]  /*35f0*/  FFMA.FTZ R21, R230, R32.reuse, R21 ;  /* 0x00000020e6157223 */ /* 0x080fe20000010015 */
[----:B------:R-:W-:Y:S01]  /*3600*/  SHF.R.U64 R172, R148, 0x10, R149 ;  /* 0x0000001094ac7819 */ /* 0x000fe20000001295 */
[----:B------:R-:W-:Y:S01]  /*3610*/  FFMA.FTZ R200, R22, R32, R200 ;  /* 0x0000002016c87223 */ /* 0x000fe200000100c8 */
[----:B------:R-:W-:Y:S01]  /*3620*/  SHF.L.U32 R32, R244, 0x10, RZ ;  /* 0x00000010f4207819 */ /* 0x000fe200000006ff */
[----:B------:R-:W-:Y:S02]  /*3630*/  IMAD.U32 R183, R183, 0x10000, RZ ;  /* 0x00010000b7b77824 */ /* 0x000fe400078e00ff */
[----:B------:R-:W-:Y:S01]  /*3640*/  FADD.FTZ R33, R33, -UR25 ;  /* 0x8000001921217e21 */ /* 0x000fe20008010000 */
[----:B------:R-:W-:Y:S01]  /*3650*/  FADD.FTZ R108, R108, R228 ;  /* 0x000000e46c6c7221 */ /* 0x000fe20000010000 */
[----:B------:R-:W-:Y:S01]  /*3660*/  FFMA.FTZ R80, R22, R228, R80 ;  /* 0x000000e416507223 */ /* 0x000fe20000010050 */
[----:B------:R-:W-:Y:S01]  /*3670*/  SHF.L.U32 R228, R245, 0x10, RZ ;  /* 0x00000010f5e47819 */ /* 0x000fe200000006ff */
[----:B------:R-:W-:-:S02]  /*3680*/  IMAD.U32 R172, R172, 0x10000, RZ ;  /* 0x00010000acac7824 */ /* 0x000fc400078e00ff */
[----:B------:R-:W-:Y:S01]  /*3690*/  FMUL.FTZ R32, R32, R183 ;  /* 0x000000b720207220 */ /* 0x000fe20000410000 */
[----:B------:R-:W-:Y:S01]  /*36a0*/  FMUL.FTZ R33, R33, UR24 ;  /* 0x0000001821217c20 */ /* 0x000fe20008410000 */
[----:B------:R-:W-:Y:S01]  /*36b0*/  MOV R150, R151 ;  /* 0x0000009700967202 */ /* 0x000fe20000000f00 */
[----:B------:R-:W-:Y:S01]  /*36c0*/  FADD.FTZ R57, R57, R172 ;  /* 0x000000ac39397221 */ /* 0x000fe20000010000 */
[-C--:B------:R-:W-:Y:S01]  /*36d0*/  FFMA.FTZ R32, R228, R172.reuse, R32 ;  /* 0x000000ace4207223 */ /* 0x080fe20000010020 */
[----:B------:R-:W-:Y:S01]  /*36e0*/  FFMA.FTZ R201, R33, R172, R201 ;  /* 0x000000ac21c97223 */ /* 0x000fe200000100c9 */
[----:B------:R-:W-:Y:S01]  /*36f0*/  MOV R148, R149 ;  /* 0x0000009500947202 */ /* 0x000fe20000000f00 */
[----:B------:R-:W-:Y:S01]  /*3700*/  IMAD.U32 R150, R150, 0x10000, RZ ;  /* 0x0001000096967824 */ /* 0x000fe200078e00ff */
[----:B------:R-:W-:Y:S01]  /*3710*/  SHF.L.U32 R172, R242, 0x10, RZ ;  /* 0x00000010f2ac7819 */ /* 0x000fe200000006ff */
[----:B------:R-:W-:Y:S01]  /*3720*/  FADD.FTZ R34, R34, -UR25 ;  /* 0x8000001922227e21 */ /* 0x000fe20008010000 */
[----:B------:R-:W-:Y:S01]  /*3730*/  FADD.FTZ R109, R109, R183 ;  /* 0x000000b76d6d7221 */ /* 0x000fe20000010000 */
[----:B------:R-:W-:Y:S01]  /*3740*/  FFMA.FTZ R81, R33, R183, R81 ;  /* 0x000000b721517223 */ /* 0x000fe20000010051 */
[----:B------:R-:W-:Y:S01]  /*3750*/  SHF.L.U32 R183, R243, 0x10, RZ ;  /* 0x00000010f3b77819 */ /* 0x000fe200000006ff */
[----:B------:R-:W-:-:S02]  /*3760*/  IMAD.U32 R148, R148, 0x10000, RZ ;  /* 0x0001000094947824 */ /* 0x000fc400078e00ff */
[----:B------:R-:W-:Y:S01]  /*3770*/  FMUL.FTZ R172, R172, R150 ;  /* 0x00000096acac7220 */ /* 0x000fe20000410000 */
[----:B------:R-:W-:Y:S01]  /*3780*/  FMUL.FTZ R34, R34, UR24 ;  /* 0x0000001822227c20 */ /* 0x000fe20008410000 */
[----:B------:R-:W-:Y:S01]  /*3790*/  SHF.R.U32.HI R151, RZ, 0x10, R151 ;  /* 0x00000010ff977819 */ /* 0x000fe20000011697 */
[----:B------:R-:W-:Y:S01]  /*37a0*/  FADD.FTZ R58, R58, R148 ;  /* 0x000000943a3a7221 */ /* 0x000fe20000010000 */
[-C--:B------:R-:W-:Y:S01]  /*37b0*/  FFMA.FTZ R172, R183, R148.reuse, R172 ;  /* 0x00000094b7ac7223 */ /* 0x080fe200000100ac */
[----:B------:R-:W-:Y:S01]  /*37c0*/  FFMA.FTZ R202, R34, R148, R202 ;  /* 0x0000009422ca7223 */ /* 0x000fe200000100ca */
[----:B------:R-:W-:Y:S01]  /*37d0*/  SHF.R.U32.HI R149, RZ, 0x10, R149 ;  /* 0x00000010ff957819 */ /* 0x000fe20000011695 */
[----:B------:R-:W-:Y:S01]  /*37e0*/  IMAD.U32 R151, R151, 0x10000, RZ ;  /* 0x0001000097977824 */ /* 0x000fe200078e00ff */
[----:B------:R-:W-:Y:S01]  /*37f0*/  SHF.L.U32 R148, R240, 0x10, RZ ;  /* 0x00000010f0947819 */ /* 0x000fe200000006ff */
[----:B------:R-:W-:Y:S01]  /*3800*/  FADD.FTZ R204, R204, R21 ;  /* 0x00000015cccc7221 */ /* 0x000fe20000010000 */
[----:B------:R-:W-:Y:S01]  /*3810*/  FFMA.FTZ R205, R22, R21, R205 ;  /* 0x0000001516cd7223 */ /* 0x000fe200000100cd */
[----:B------:R-:W-:Y:S01]  /*3820*/  SHF.L.U32 R183, R241, 0x10, RZ ;  /* 0x00000010f1b77819 */ /* 0x000fe200000006ff */
[----:B------:R-:W-:Y:S01]  /*3830*/  FADD.FTZ R35, R35, -UR25 ;  /* 0x8000001923237e21 */ /* 0x000fe20008010000 */
[----:B------:R-:W-:-:S02]  /*3840*/  IMAD.U32 R149, R149, 0x10000, RZ ;  /* 0x0001000095957824 */ /* 0x000fc400078e00ff */
[----:B------:R-:W-:Y:S01]  /*3850*/  FMUL.FTZ R148, R148, R151 ;  /* 0x0000009794947220 */ /* 0x000fe20000410000 */
[----:B------:R-:W-:Y:S01]  /*3860*/  FADD.FTZ R204, R204, R32 ;  /* 0x00000020cccc7221 */ /* 0x000fe20000010000 */
        /* <DEDUP_REMOVED lines=13> */
.L_x_2606:
[----:B------:R-:W-:Y:S05]  /*3940*/  BSYNC.RECONVERGENT B0 ;  /* 0x0000000000007941 */ /* 0x000fea0003800200 */
.L_x_2605:
        /* <DEDUP_REMOVED lines=15> */
[----:B------:R-:W0:Y:S02]  /*3a40*/  @P0 LDC.64 R188, c[0x0][0x438] ;  /* 0x00010e00ffbc0b82 */ /* 0x000e240000000a00 */
[----:B0-----:R-:W-:-:S05]  /*3a50*/  @P0 IMAD.WIDE.U32 R188, R206, 0x10, R188 ;  /* 0x00000010cebc0825 */ /* 0x001fca00078e00bc */
[----:B------:R0:W5:Y:S01]  /*3a60*/  @P0 LDG.E.128 R140, desc[UR10][R188.64] ;  /* 0x0000000abc8c0981 */ /* 0x000162000c1e1d00 */
        /* <DEDUP_REMOVED lines=8> */
[----:B------:R-:W-:Y:S01]  /*3af0*/  IMAD.U32 R230, R239, 0x10000, RZ ;  /* 0x00010000efe67824 */ /* 0x000fe200078e00ff */
[----:B---3--:R-:W-:Y:S02]  /*3b00*/  MOV R229, R184 ;  /* 0x000000b800e57202 */ /* 0x008fe40000000f00 */
[----:B0-----:R-:W-:Y:S02]  /*3b10*/  SHF.R.U64 R189, R184, 0x10, R185 ;  /* 0x00000010b8bd7819 */ /* 0x001fe400000012b9 */
[----:B----4-:R-:W-:Y:S01]  /*3b20*/  MOV R184, R186 ;  /* 0x000000ba00b87202 */ /* 0x010fe20000000f00 */
[--C-:B-1----:R-:W-:Y:S01]  /*3b30*/  IMAD.MOV.U32 R191, RZ, RZ, R187.reuse ;  /* 0x000000ffffbf7224 */ /* 0x102fe200078e00bb */
[--C-:B------:R-:W-:Y:S02]  /*3b40*/  SHF.R.U64 R186, R186, 0x10, R187.reuse ;  /* 0x00000010baba7819 */ /* 0x100fe400000012bb */
[----:B------:R-:W-:-:S02]  /*3b50*/  SHF.R.U32.HI R206, RZ, 0x10, R187 ;  /* 0x00000010ffce7819 */ /* 0x000fc400000116bb */
[----:B------:R-:W-:Y:S01]  /*3b60*/  SHF.L.U32 R187, R184, 0x10, RZ ;  /* 0x00000010b8bb7819 */ /* 0x000fe200000006ff */
[----:B------:R-:W-:Y:S02]  /*3b70*/  IMAD.U32 R184, R238, 0x10000, RZ ;  /* 0x00010000eeb87824 */ /* 0x000fe400078e00ff */
[----:B--2---:R-:W-:Y:S01]  /*3b80*/  FADD.FTZ R148, R148, -UR25 ;  /* 0x8000001994947e21 */ /* 0x004fe20008010000 */
[--C-:B------:R-:W-:Y:S01]  /*3b90*/  IMAD.MOV.U32 R188, RZ, RZ, R185.reuse ;  /* 0x000000ffffbc7224 */ /* 0x100fe200078e00b9 */
[----:B------:R-:W-:Y:S01]  /*3ba0*/  SHF.R.U32.HI R190, RZ, 0x10, R185 ;  /* 0x00000010ffbe7819 */ /* 0x000fe200000116b9 */
[----:B------:R-:W-:Y:S01]  /*3bb0*/  FMUL.FTZ R184, R184, R187 ;  /* 0x000000bbb8b87220 */ /* 0x000fe20000410000 */
[----:B------:R-:W-:Y:S01]  /*3bc0*/  SHF.L.U32 R229, R229, 0x10, RZ ;  /* 0x00000010e5e57819 */ /* 0x000fe200000006ff */
[----:B------:R-:W-:Y:S01]  /*3bd0*/  FMUL.FTZ R185, R148, UR24 ;  /* 0x0000001894b97c20 */ /* 0x000fe20008410000 */
[----:B------:R-:W-:Y:S01]  /*3be0*/  SHF.L.U32 R148, R186, 0x10, RZ ;  /* 0x00000010ba947819 */ /* 0x000fe200000006ff */
[----:B------:R-:W-:Y:S01]  /*3bf0*/  FADD.FTZ R149, R149, -UR25 ;  /* 0x8000001995957e21 */ /* 0x000fe20008010000 */
[----:B------:R-:W-:-:S02]  /*3c00*/  IMAD.U32 R186, R236, 0x10000, RZ ;  /* 0x00010000ecba7824 */ /* 0x000fc400078e00ff */
[----:B------:R-:W-:Y:S01]  /*3c10*/  FADD.FTZ R112, R112, R187 ;  /* 0x000000bb70707221 */ /* 0x000fe20000010000 */
[C---:B------:R-:W-:Y:S01]  /*3c20*/  FFMA.FTZ R84, R185.reuse, R187, R84 ;  /* 0x000000bbb9547223 */ /* 0x040fe20000010054 */
[-C--:B------:R-:W-:Y:S01]  /*3c30*/  FFMA.FTZ R184, R230, R229.reuse, R184 ;  /* 0x000000e5e6b87223 */ /* 0x080fe200000100b8 */
[----:B------:R-:W-:Y:S01]  /*3c40*/  FADD.FTZ R60, R60, R229 ;  /* 0x000000e53c3c7221 */ /* 0x000fe20000010000 */
[----:B------:R-:W-:Y:S01]  /*3c50*/  FFMA.FTZ R196, R185, R229, R196 ;  /* 0x000000e5b9c47223 */ /* 0x000fe200000100c4 */
[----:B------:R-:W-:Y:S01]  /*3c60*/  SHF.L.U32 R189, R189, 0x10, RZ ;  /* 0x00000010bdbd7819 */ /* 0x000fe200000006ff */
[----:B------:R-:W-:Y:S01]  /*3c70*/  FMUL.FTZ R187, R149, UR24 ;  /* 0x0000001895bb7c20 */ /* 0x000fe20008410000 */
[----:B------:R-:W-:Y:S01]  /*3c80*/  FMUL.FTZ R186, R186, R148 ;  /* 0x00000094baba7220 */ /* 0x000fe20000410000 */
[----:B------:R-:W-:Y:S01]  /*3c90*/  IMAD.U32 R229, R237, 0x10000, RZ ;  /* 0x00010000ede57824 */ /* 0x000fe200078e00ff */
[----:B------:R-:W-:Y:S01]  /*3ca0*/  SHF.L.U32 R191, R191, 0x10, RZ ;  /* 0x00000010bfbf7819 */ /* 0x000fe200000006ff */
[----:B------:R-:W-:-:S02]  /*3cb0*/  IMAD.U32 R149, R234, 0x10000, RZ ;  /* 0x00010000ea957824 */ /* 0x000fc400078e00ff */
[----:B------:R-:W-:Y:S01]  /*3cc0*/  FADD.FTZ R113, R113, R148 ;  /* 0x0000009471717221 */ /* 0x000fe20000010000 */
[----:B------:R-:W-:Y:S01]  /*3cd0*/  FFMA.FTZ R85, R187, R148, R85 ;  /* 0x00000094bb557223 */ /* 0x000fe20000010055 */
[-C--:B------:R-:W-:Y:S01]  /*3ce0*/  FFMA.FTZ R186, R229, R189.reuse, R186 ;  /* 0x000000bde5ba7223 */ /* 0x080fe200000100ba */
[----:B------:R-:W-:Y:S01]  /*3cf0*/  FADD.FTZ R61, R61, R189 ;  /* 0x000000bd3d3d7221 */ /* 0x000fe20000010000 */
[----:B------:R-:W-:Y:S01]  /*3d00*/  FFMA.FTZ R197, R187, R189, R197 ;  /* 0x000000bdbbc57223 */ /* 0x000fe200000100c5 */
[----:B------:R-:W-:Y:S01]  /*3d10*/  FADD.FTZ R150, R150, -UR25 ;  /* 0x8000001996967e21 */ /* 0x000fe20008010000 */
[----:B------:R-:W-:Y:S01]  /*3d20*/  SHF.L.U32 R148, R188, 0x10, RZ ;  /* 0x00000010bc947819 */ /* 0x000fe200000006ff */
[----:B------:R-:W-:Y:S01]  /*3d30*/  FMUL.FTZ R149, R149, R191 ;  /* 0x000000bf95957220 */ /* 0x000fe20000410000 */
[----:B------:R-:W-:Y:S02]  /*3d40*/  IMAD.U32 R189, R235, 0x10000, RZ ;  /* 0x00010000ebbd7824 */ /* 0x000fe400078e00ff */
[----:B------:R-:W-:Y:S01]  /*3d50*/  FMUL.FTZ R188, R150, UR24 ;  /* 0x0000001896bc7c20 */ /* 0x000fe20008410000 */
[----:B------:R-:W-:Y:S01]  /*3d60*/  SHF.L.U32 R206, R206, 0x10, RZ ;  /* 0x00000010cece7819 */ /* 0x000fe200000006ff */
[----:B------:R-:W-:Y:S01]  /*3d70*/  FADD.FTZ R204, R204, R184 ;  /* 0x000000b8cccc7221 */ /* 0x000fe20000010000 */
[----:B------:R-:W-:Y:S01]  /*3d80*/  FFMA.FTZ R189, R189, R148, R149 ;  /* 0x00000094bdbd7223 */ /* 0x000fe20000010095 */
[----:B------:R-:W-:-:S02]  /*3d90*/  IMAD.U32 R149, R232, 0x10000, RZ ;  /* 0x00010000e8957824 */ /* 0x000fc400078e00ff */
[----:B------:R-:W-:Y:S01]  /*3da0*/  FFMA.FTZ R205, R185, R184, R205 ;  /* 0x000000b8b9cd7223 */ /* 0x000fe200000100cd */
[----:B------:R-:W-:Y:S01]  /*3db0*/  FADD.FTZ R62, R62, R148 ;  /* 0x000000943e3e7221 */ /* 0x000fe20000010000 */
[----:B------:R-:W-:Y:S01]  /*3dc0*/  FFMA.FTZ R198, R188, R148, R198 ;  /* 0x00000094bcc67223 */ /* 0x000fe200000100c6 */
[----:B------:R-:W-:Y:S01]  /*3dd0*/  FADD.FTZ R114, R114, R191 ;  /* 0x000000bf72727221 */ /* 0x000fe20000010000 */
[----:B------:R-:W-:Y:S01]  /*3de0*/  FFMA.FTZ R86, R188, R191, R86 ;  /* 0x000000bfbc567223 */ /* 0x000fe20000010056 */
[----:B------:R-:W-:Y:S01]  /*3df0*/  SHF.L.U32 R148, R190, 0x10, RZ ;  /* 0x00000010be947819 */ /* 0x000fe200000006ff */
[----:B------:R-:W-:Y:S01]  /*3e00*/  FADD.FTZ R151, R151, -UR25 ;  /* 0x8000001997977e21 */ /* 0x000fe20008010000 */
[----:B------:R-:W-:Y:S01]  /*3e10*/  FMUL.FTZ R149, R149, R206 ;  /* 0x000000ce95957220 */ /* 0x000fe20000410000 */
[----:B------:R-:W-:Y:S02]  /*3e20*/  IMAD.U32 R191, R233, 0x10000, RZ ;  /* 0x00010000e9bf7824 */ /* 0x000fe400078e00ff */
        /* <DEDUP_REMOVED lines=12> */
.L_x_2608:
[----:B------:R-:W-:Y:S05]  /*3ef0*/  BSYNC.RECONVERGENT B0 ;  /* 0x0000000000007941 */ /* 0x000fea0003800200 */
.L_x_2607:
        /* <DEDUP_REMOVED lines=32> */
.L_x_2610:
[----:B------:R-:W-:Y:S05]  /*4100*/  BSYNC.RECONVERGENT B0 ;  /* 0x0000000000007941 */ /* 0x000fea0003800200 */
.L_x_2609:
        /* <DEDUP_REMOVED lines=47> */
[----:B------:R-:W-:-:S04]  /*4400*/  UISETP.NE.U32.AND UP0, UPT, UR16, URZ, UPT ;  /* 0x000000ff1000728c */ /* 0x000fc8000bf05070 */
[----:B------:R-:W-:-:S09]  /*4410*/  UISETP.NE.AND.EX UP0, UPT, UR17, URZ, UPT, UP0 ;  /* 0x000000ff1100728c */ /* 0x000fd2000bf05300 */
[----:B------:R-:W-:Y:S05]  /*4420*/  BRA.U UP0, `(.L_x_2614) ;  /* 0x0000000500147547 */ /* 0x000fea000b800000 */
[----:B------:R-:W-:-:S04]  /*4430*/  UISETP.NE.U32.AND UP0, UPT, UR4, URZ, UPT ;  /* 0x000000ff0400728c */ /* 0x000fc8000bf05070 */
[----:B------:R-:W-:-:S09]  /*4440*/  UISETP.NE.AND.EX UP0, UPT, UR5, URZ, UPT, UP0 ;  /* 0x000000ff0500728c */ /* 0x000fd2000bf05300 */
[----:B------:R-:W-:Y:S05]  /*4450*/  BRA.U UP0, `(.L_x_2615) ;  /* 0x0000000100847547 */ /* 0x000fea000b800000 */
[----:B------:R-:W-:Y:S02]  /*4460*/  MOV R148, UR6 ;  /* 0x0000000600947c02 */ /* 0x000fe40008000f00 */
        /* <DEDUP_REMOVED lines=32> */
.L_x_2615:
        /* <DEDUP_REMOVED lines=9> */
[----:B------:R-:W-:Y:S01]  /*4700*/  FMUL.FTZ R144, R144, UR24 ;  /* 0x0000001890907c20 */ /* 0x000fe20008410000 */
[----:B------:R-:W-:Y:S01]  /*4710*/  FMUL.FTZ R145, R145, UR24 ;  /* 0x0000001891917c20 */ /* 0x000fe20008410000 */
[----:B------:R-:W-:Y:S02]  /*4720*/  FADD.FTZ R146, R163, -R146 ;  /* 0x80000092a3927221 */ /* 0x000fe40000010000 */
[----:B------:R-:W-:Y:S01]  /*4730*/  FMUL.FTZ R147, R144, UR23 ;  /* 0x0000001790937c20 */ /* 0x000fe20008410000 */
[----:B------:R-:W-:Y:S01]  /*4740*/  FMUL.FTZ R150, R145, UR23 ;  /* 0x0000001791967c20 */ /* 0x000fe20008410000 */
[----:B------:R-:W-:-:S03]  /*4750*/  FMUL.FTZ R146, R146, UR24 ;  /* 0x0000001892927c20 */ /* 0x000fc60008410000 */
[----:B------:R-:W-:Y:S01]  /*4760*/  FSEL R147, R147, RZ, P0 ;  /* 0x000000ff93937208 */ /* 0x000fe20000000000 */
[----:B------:R-:W-:Y:S01]  /*4770*/  FMUL.FTZ R149, R146, UR23 ;  /* 0x0000001792957c20 */ /* 0x000fe20008410000 */
[----:B------:R-:W-:-:S04]  /*4780*/  LOP3.LUT P0, RZ, R8, 0xff00, RZ, 0xc0, !PT ;  /* 0x0000ff0008ff7812 */ /* 0x000fc8000780c0ff */
[----:B------:R-:W-:Y:S02]  /*4790*/  FSEL R150, R150, RZ, P0 ;  /* 0x000000ff96967208 */ /* 0x000fe40000000000 */
[----:B------:R-:W-:Y:S02]  /*47a0*/  LOP3.LUT P0, RZ, R8, 0xff0000, RZ, 0xc0, !PT ;  /* 0x00ff000008ff7812 */ /* 0x000fe4000780c0ff */
[----:B------:R-:W-:Y:S01]  /*47b0*/  F2FP.BF16.F32.PACK_AB R150, R150, R147 ;  /* 0x000000939696723e */ /* 0x000fe200000010ff */
[----:B------:R-:W-:Y:S01]  /*47c0*/  IMAD.U32 R147, RZ, RZ, UR6 ;  /* 0x00000006ff937e24 */ /* 0x000fe2000f8e00ff */
[----:B------:R-:W-:Y:S02]  /*47d0*/  FSEL R149, R149, RZ, P0 ;  /* 0x000000ff95957208 */ /* 0x000fe40000000000 */
[----:B------:R-:W-:Y:S01]  /*47e0*/  ISETP.GE.U32.AND P0, PT, R8, 0x1000000, PT ;  /* 0x010000000800780c */ /* 0x000fe20003f06070 */
        /* <DEDUP_REMOVED lines=9> */
.L_x_2614:
[----:B------:R-:W-:-:S04]  /*4880*/  UISETP.NE.U32.AND UP0, UPT, UR4, URZ, UPT ;  /* 0x000000ff0400728c */ /* 0x000fc8000bf05070 */
[----:B------:R-:W-:-:S09]  /*4890*/  UISETP.NE.AND.EX UP0, UPT, UR5, URZ, UPT, UP0 ;  /* 0x000000ff0500728c */ /* 0x000fd2000bf05300 */
[----:B------:R-:W-:Y:S05]  /*48a0*/  BRA.U UP0, `(.L_x_2617) ;  /* 0x0000000100847547 */ /* 0x000fea000b800000 */
[----:B------:R-:W-:Y:S02]  /*48b0*/  MOV R148, UR6 ;  /* 0x0000000600947c02 */ /* 0x000fe40008000f00 */
[----:B-----5:R-:W-:-:S03]  /*48c0*/  LOP3.LUT P0, RZ, R8, 0xff, RZ, 0xc0, !PT ;  /* 0x000000ff08ff7812 */ /* 0x020fc6000780c0ff */
[----:B------:R-:W-:-:S04]  /*48d0*/  FFMA.FTZ R148, R0, R148, UR7 ;  /* 0x0000000700947e23 */ /* 0x000fc80008010094 */
[----:B------:R-:W-:-:S04]  /*48e0*/  FADD.FTZ R148, R31, -R148 ;  /* 0x800000941f947221 */ /* 0x000fc80000010000 */
[----:B------:R-:W-:-:S04]  /*48f0*/  FFMA.FTZ R148, R148, UR24, R116 ;  /* 0x0000001894947c23 */ /* 0x000fc80008010074 */
[----:B------:R-:W-:-:S05]  /*4900*/  FMUL.FTZ R148, R148, UR23 ;  /* 0x0000001794947c20 */ /* 0x000fca0008410000 */
[----:B------:R-:W-:Y:S01]  /*4910*/  FSEL R150, R148, RZ, P0 ;  /* 0x000000ff94967208 */ /* 0x000fe20000000000 */
[----:B------:R-:W-:Y:S01]  /*4920*/  IMAD.U32 R148, RZ, RZ, UR6 ;  /* 0x00000006ff947e24 */ /* 0x000fe2000f8e00ff */
[----:B------:R-:W-:-:S03]  /*4930*/  LOP3.LUT P0, RZ, R8, 0xff00, RZ, 0xc0, !PT ;  /* 0x0000ff0008ff7812 */ /* 0x000fc6000780c0ff */
[----:B------:R-:W-:-:S04]  /*4940*/  FFMA.FTZ R148, R161, R148, UR7 ;  /* 0x00000007a1947e23 */ /* 0x000fc80008010094 */
[----:B------:R-:W-:-:S04]  /*4950*/  FADD.FTZ R148, R160, -R148 ;  /* 0x80000094a0947221 */ /* 0x000fc80000010000 */
[----:B------:R-:W-:-:S04]  /*4960*/  FFMA.FTZ R148, R148, UR24, R117 ;  /* 0x0000001894947c23 */ /* 0x000fc80008010075 */
[----:B------:R-:W-:-:S05]  /*4970*/  FMUL.FTZ R148, R148, UR23 ;  /* 0x0000001794947c20 */ /* 0x000fca0008410000 */
        /* <DEDUP_REMOVED lines=8> */
[----:B------:R-:W-:Y:S01]  /*4a00*/  FSEL R149, R148, RZ, P0 ;  /* 0x000000ff94957208 */ /* 0x000fe20000000000 */
[----:B------:R-:W-:Y:S01]  /*4a10*/  IMAD.U32 R148, RZ, RZ, UR6 ;  /* 0x00000006ff947e24 */ /* 0x000fe2000f8e00ff */
        /* <DEDUP_REMOVED lines=10> */
.L_x_2617:
        /* <DEDUP_REMOVED lines=9> */
[----:B------:R-:W-:Y:S01]  /*4b50*/  FFMA.FTZ R144, R144, UR24, R116 ;  /* 0x0000001890907c23 */ /* 0x000fe20008010074 */
[----:B------:R-:W-:Y:S01]  /*4b60*/  FFMA.FTZ R145, R145, UR24, R117 ;  /* 0x0000001891917c23 */ /* 0x000fe20008010075 */
[----:B------:R-:W-:Y:S02]  /*4b70*/  FADD.FTZ R146, R163, -R146 ;  /* 0x80000092a3927221 */ /* 0x000fe40000010000 */
[----:B------:R-:W-:Y:S01]  /*4b80*/  FMUL.FTZ R147, R144, UR23 ;  /* 0x0000001790937c20 */ /* 0x000fe20008410000 */
[----:B------:R-:W-:Y:S01]  /*4b90*/  FMUL.FTZ R150, R145, UR23 ;  /* 0x0000001791967c20 */ /* 0x000fe20008410000 */
[----:B------:R-:W-:-:S03]  /*4ba0*/  FFMA.FTZ R146, R146, UR24, R118 ;  /* 0x0000001892927c23 */ /* 0x000fc60008010076 */
        /* <DEDUP_REMOVED lines=18> */
.L_x_2613:
[----:B------:R-:W-:-:S04]  /*4cd0*/  UISETP.NE.U32.AND UP0, UPT, UR16, URZ, UPT ;  /* 0x000000ff1000728c */ /* 0x000fc8000bf05070 */
[----:B------:R-:W-:-:S09]  /*4ce0*/  UISETP.NE.AND.EX UP0, UPT, UR17, URZ, UPT, UP0 ;  /* 0x000000ff1100728c */ /* 0x000fd2000bf05300 */
[----:B------:R-:W-:Y:S05]  /*4cf0*/  BRA.U UP0, `(.L_x_2618) ;  /* 0x0000000500747547 */ /* 0x000fea000b800000 */
[----:B------:R-:W-:-:S04]  /*4d00*/  UISETP.NE.U32.AND UP0, UPT, UR4, URZ, UPT ;  /* 0x000000ff0400728c */ /* 0x000fc8000bf05070 */
[----:B------:R-:W-:-:S09]  /*4d10*/  UISETP.NE.AND.EX UP0, UPT, UR5, URZ, UPT, UP0 ;  /* 0x000000ff0500728c */ /* 0x000fd2000bf05300 */
[----:B------:R-:W-:Y:S05]  /*4d20*/  BRA.U UP0, `(.L_x_2619) ;  /* 0x0000000100b47547 */ /* 0x000fea000b800000 */
        /* <DEDUP_REMOVED lines=8> */
[----:B------:R-:W-:Y:S01]  /*4db0*/  FMUL.FTZ R148, R4, UR23 ;  /* 0x0000001704947c20 */ /* 0x000fe20008410000 */
        /* <DEDUP_REMOVED lines=27> */
[----:B------:R-:W-:-:S03]  /*4f70*/  FMUL.FTZ R4, R4, UR24 ;  /* 0x0000001804047c20 */ /* 0x000fc60008410000 */
        /* <DEDUP_REMOVED lines=8> */
.L_x_2619:
        /* <DEDUP_REMOVED lines=15> */
[----:B------:R-:W-:Y:S01]  /*50f0*/  LOP3.LUT P0, RZ, R8, 0xff00, RZ, 0xc0, !PT ;  /* 0x0000ff0008ff7812 */ /* 0x000fe2000780c0ff */
[----:B------:R-:W-:Y:S01]  /*5100*/  FFMA.FTZ R4, R162, R4, UR7 ;  /* 0x00000007a2047e23 */ /* 0x000fe20008010004 */
[----:B------:R-:W-:Y:S01]  /*5110*/  F2FP.BF16.F32.PACK_AB R150, R150, R15 ;  /* 0x0000000f9696723e */ /* 0x000fe200000010ff */
[----:B------:R-:W-:Y:S01]  /*5120*/  IMAD.U32 R15, RZ, RZ, UR6 ;  /* 0x00000006ff0f7e24 */ /* 0x000fe2000f8e00ff */
[----:B------:R-:W-:Y:S01]  /*5130*/  FSEL R148, R6, RZ, P0 ;  /* 0x000000ff06947208 */ /* 0x000fe20000000000 */
[----:B------:R-:W-:Y:S01]  /*5140*/  FADD.FTZ R4, R163, -R4 ;  /* 0x80000004a3047221 */ /* 0x000fe20000010000 */
[----:B------:R-:W-:Y:S01]  /*5150*/  LOP3.LUT P0, RZ, R7, 0xff00, RZ, 0xc0, !PT ;  /* 0x0000ff0007ff7812 */ /* 0x000fe2000780c0ff */
[----:B------:R-:W-:-:S02]  /*5160*/  FFMA.FTZ R15, R173, R15, UR7 ;  /* 0x00000007ad0f7e23 */ /* 0x000fc4000801000f */
[----:B------:R-:W-:Y:S01]  /*5170*/  FMUL.FTZ R146, R4, UR24 ;  /* 0x0000001804927c20 */ /* 0x000fe20008410000 */
[----:B------:R-:W-:Y:S01]  /*5180*/  FSEL R6, R6, RZ, P0 ;  /* 0x000000ff06067208 */ /* 0x000fe20000000000 */
[----:B------:R-:W-:Y:S01]  /*5190*/  FADD.FTZ R147, R174, -R15 ;  /* 0x8000000fae937221 */ /* 0x000fe20000010000 */
[----:B------:R-:W-:Y:S01]  /*51a0*/  LOP3.LUT P0, RZ, R8, 0xff0000, RZ, 0xc0, !PT ;  /* 0x00ff000008ff7812 */ /* 0x000fe2000780c0ff */
[----:B------:R-:W-:Y:S01]  /*51b0*/  FMUL.FTZ R4, R146, UR23 ;  /* 0x0000001792047c20 */ /* 0x000fe20008410000 */
[----:B------:R-:W-:Y:S01]  /*51c0*/  F2FP.BF16.F32.PACK_AB R148, R6, R148 ;  /* 0x000000940694723e */ /* 0x000fe200000010ff */
[----:B------:R-:W-:-:S03]  /*51d0*/  FMUL.FTZ R147, R147, UR24 ;  /* 0x0000001893937c20 */ /* 0x000fc60008410000 */
[----:B------:R-:W-:Y:S02]  /*51e0*/  FSEL R149, R4, RZ, P0 ;  /* 0x000000ff04957208 */ /* 0x000fe40000000000 */
[----:B------:R-:W-:Y:S02]  /*51f0*/  LOP3.LUT P0, RZ, R7, 0xff0000, RZ, 0xc0, !PT ;  /* 0x00ff000007ff7812 */ /* 0x000fe4000780c0ff */
[----:B------:R-:W-:Y:S02]  /*5200*/  PRMT R15, R148, 0x7632, R15 ;  /* 0x00007632940f7816 */ /* 0x000fe4000000000f */
[----:B------:R-:W-:Y:S02]  /*5210*/  FSEL R4, R4, RZ, P0 ;  /* 0x000000ff04047208 */ /* 0x000fe40000000000 */
[----:B------:R-:W-:Y:S02]  /*5220*/  ISETP.GE.U32.AND P0, PT, R8, 0x1000000, PT ;  /* 0x010000000800780c */ /* 0x000fe40003f06070 */
[----:B------:R-:W-:Y:S01]  /*5230*/  F2FP.BF16.F32.PACK_AB R149, R4, R149 ;  /* 0x000000950495723e */ /* 0x000fe200000010ff */
[----:B------:R-:W-:-:S03]  /*5240*/  FMUL.FTZ R4, R147, UR23 ;  /* 0x0000001793047c20 */ /* 0x000fc60008410000 */
[----:B------:R-:W-:Y:S02]  /*5250*/  PRMT R16, R149, 0x7632, R16 ;  /* 0x0000763295107816 */ /* 0x000fe40000000010 */
[----:B------:R-:W-:Y:S02]  /*5260*/  FSEL R151, R4, RZ, P0 ;  /* 0x000000ff04977208 */ /* 0x000fe40000000000 */
[----:B------:R-:W-:-:S04]  /*5270*/  ISETP.GE.U32.AND P0, PT, R7, 0x1000000, PT ;  /* 0x010000000700780c */ /* 0x000fc80003f06070 */
[----:B------:R-:W-:-:S04]  /*5280*/  FSEL R4, R4, RZ, P0 ;  /* 0x000000ff04047208 */ /* 0x000fc80000000000 */
[----:B------:R-:W-:Y:S02]  /*5290*/  F2FP.BF16.F32.PACK_AB R151, R4, R151 ;  /* 0x000000970497723e */ /* 0x000fe400000010ff */
[----:B------:R-:W-:Y:S02]  /*52a0*/  PRMT R4, R150, 0x7632, R4 ;  /* 0x0000763296047816 */ /* 0x000fe40000000004 */
[----:B------:R-:W-:Y:S01]  /*52b0*/  PRMT R6, R151, 0x7632, R6 ;  /* 0x0000763297067816 */ /* 0x000fe20000000006 */
[----:B------:R-:W-:Y:S06]  /*52c0*/  BRA `(.L_x_2616) ;  /* 0x0000000400707947 */ /* 0x000fec0003800000 */
.L_x_2618:
        /* <DEDUP_REMOVED lines=9> */
[----:B------:R-:W-:Y:S01]  /*5360*/  FFMA.FTZ R4, R4, UR24, R117 ;  /* 0x0000001804047c23 */ /* 0x000fe20008010075 */
[----:B------:R-:W-:-:S03]  /*5370*/  FADD.FTZ R6, R174, -R6 ;  /* 0x80000006ae067221 */ /* 0x000fc60000010000 */
[----:B------:R-:W-:Y:S01]  /*5380*/  FMUL.FTZ R148, R4, UR23 ;  /* 0x0000001704947c20 */ /* 0x000fe20008410000 */
[----:B------:R-:W-:Y:S02]  /*5390*/  IMAD.U32 R4, RZ, RZ, UR6 ;  /* 0x00000006ff047e24 */ /* 0x000fe4000f8e00ff */
[----:B------:R-:W-:Y:S02]  /*53a0*/  FFMA.FTZ R6, R6, UR24, R119 ;  /* 0x0000001806067c23 */ /* 0x000fe40008010077 */
[----:B------:R-:W-:Y:S01]  /*53b0*/  FFMA.FTZ R4, R162, R4, UR7 ;  /* 0x00000007a2047e23 */ /* 0x000fe20008010004 */
[----:B------:R-:W-:Y:S01]  /*53c0*/  FSEL R15, R148, RZ, P0 ;  /* 0x000000ff940f7208 */ /* 0x000fe20000000000 */
[----:B------:R-:W-:Y:S01]  /*53d0*/  FMUL.FTZ R6, R6, UR23 ;  /* 0x0000001706067c20 */ /* 0x000fe20008410000 */
[----:B------:R-:W-:Y:S01]  /*53e0*/  LOP3.LUT P0, RZ, R7, 0xff00, RZ, 0xc0, !PT ;  /* 0x0000ff0007ff7812 */ /* 0x000fe2000780c0ff */
[----:B------:R-:W-:-:S03]  /*53f0*/  FADD.FTZ R4, R163, -R4 ;  /* 0x80000004a3047221 */ /* 0x000fc60000010000 */
[----:B------:R-:W-:Y:S01]  /*5400*/  FSEL R148, R148, RZ, P0 ;  /* 0x000000ff94947208 */ /* 0x000fe20000000000 */
[----:B------:R-:W-:Y:S01]  /*5410*/  FFMA.FTZ R4, R4, UR24, R118 ;  /* 0x0000001804047c23 */ /* 0x000fe20008010076 */
        /* <DEDUP_REMOVED lines=18> */
[----:B------:R-:W-:-:S03]  /*5540*/  FFMA.FTZ R4, R4, UR24, R116 ;  /* 0x0000001804047c23 */ /* 0x000fc60008010074 */
        /* <DEDUP_REMOVED lines=8> */
.L_x_2620:
[----:B------:R-:W-:Y:S02]  /*55d0*/  MOV R4, UR6 ;  /* 0x0000000600047c02 */ /* 0x000fe40008000f00 */
[----:B-----5:R-:W-:-:S03]  /*55e0*/  LOP3.LUT P0, RZ, R8, 0xff, RZ, 0xc0, !PT ;  /* 0x000000ff08ff7812 */ /* 0x020fc6000780c0ff */
[----:B------:R-:W-:-:S04]  /*55f0*/  FFMA.FTZ R4, R0, R4, UR7 ;  /* 0x0000000700047e23 */ /* 0x000fc80008010004 */
        /* <DEDUP_REMOVED lines=8> */
[----:B------:R-:W-:Y:S01]  /*5680*/  FFMA.FTZ R145, R4, UR24, R117 ;  /* 0x0000001804917c23 */ /* 0x000fe20008010075 */
        /* <DEDUP_REMOVED lines=11> */
[----:B------:R-:W-:Y:S01]  /*5740*/  FFMA.FTZ R146, R4, UR24, R118 ;  /* 0x0000001804927c23 */ /* 0x000fe20008010076 */
[----:B------:R-:W-:Y:S01]  /*5750*/  FSEL R6, R6, RZ, P0 ;  /* 0x000000ff06067208 */ /* 0x000fe20000000000 */
[----:B------:R-:W-:Y:S01]  /*5760*/  FADD.FTZ R147, R174, -R15 ;  /* 0x8000000fae937221 */ /* 0x000fe20000010000 */
[----:B------:R-:W-:Y:S01]  /*5770*/  LOP3.LUT P0, RZ, R8, 0xff0000, RZ, 0xc0, !PT ;  /* 0x00ff000008ff7812 */ /* 0x000fe2000780c0ff */
[----:B------:R-:W-:Y:S01]  /*5780*/  FMUL.FTZ R4, R146, UR23 ;  /* 0x0000001792047c20 */ /* 0x000fe20008410000 */
[----:B------:R-:W-:Y:S01]  /*5790*/  F2FP.BF16.F32.PACK_AB R148, R6, R148 ;  /* 0x000000940694723e */ /* 0x000fe200000010ff */
[----:B------:R-:W-:-:S03]  /*57a0*/  FFMA.FTZ R147, R147, UR24, R119 ;  /* 0x0000001893937c23 */ /* 0x000fc60008010077 */
        /* <DEDUP_REMOVED lines=13> */
[----:B------:R-:W-:-:S07]  /*5880*/  PRMT R6, R151, 0x7632, R6 ;  /* 0x0000763297067816 */ /* 0x000fce0000000006 */
.L_x_2616:
        /* <DEDUP_REMOVED lines=24> */
.L_x_2621:
[----:B------:R-:W-:-:S07]  /*5a10*/  IADD3 R5, PT, PT, R5, 0x100, RZ ;  /* 0x0000010005057810 */ /* 0x000fce0007ffe0ff */
.L_x_2612:
[----:B------:R-:W-:Y:S05]  /*5a20*/  BSYNC.RECONVERGENT B0 ;  /* 0x0000000000007941 */ /* 0x000fea0003800200 */
.L_x_2611:
        /* <DEDUP_REMOVED lines=12> */
[----:B-----5:R-:W-:-:S03]  /*5af0*/  LOP3.LUT P0, RZ, R10, 0xff, RZ, 0xc0, !PT ;  /* 0x000000ff0aff7812 */ /* 0x020fc6000780c0ff */
[----:B------:R-:W-:-:S04]  /*5b00*/  FFMA.FTZ R4, R30, R4, UR7 ;  /* 0x000000071e047e23 */ /* 0x000fc80008010004 */
[----:B------:R-:W-:-:S04]  /*5b10*/  FADD.FTZ R4, R29, -R4 ;  /* 0x800000041d047221 */ /* 0x000fc80000010000 */
[----:B------:R-:W-:Y:S01]  /*5b20*/  FFMA.FTZ R144, R4, UR24, R36 ;  /* 0x0000001804907c23 */ /* 0x000fe20008010024 */
[----:B------:R-:W-:-:S03]  /*5b30*/  MOV R4, UR6 ;  /* 0x0000000600047c02 */ /* 0x000fc60008000f00 */
[----:B01----:R-:W-:Y:S02]  /*5b40*/  FMUL.FTZ R150, R144, UR23 ;  /* 0x0000001790967c20 */ /* 0x003fe40008410000 */
[----:B------:R-:W-:-:S03]  /*5b50*/  FFMA.FTZ R4, R159, R4, UR7 ;  /* 0x000000079f047e23 */ /* 0x000fc60008010004 */
[----:B------:R-:W-:Y:S01]  /*5b60*/  FSEL R15, R150, RZ, P0 ;  /* 0x000000ff960f7208 */ /* 0x000fe20000000000 */
[----:B------:R-:W-:Y:S01]  /*5b70*/  FADD.FTZ R4, R158, -R4 ;  /* 0x800000049e047221 */ /* 0x000fe20000010000 */
[----:B------:R-:W-:-:S03]  /*5b80*/  LOP3.LUT P0, RZ, R9, 0xff, RZ, 0xc0, !PT ;  /* 0x000000ff09ff7812 */ /* 0x000fc6000780c0ff */
[----:B------:R-:W-:Y:S01]  /*5b90*/  FFMA.FTZ R145, R4, UR24, R37 ;  /* 0x0000001804917c23 */ /* 0x000fe20008010025 */
[----:B------:R-:W-:Y:S01]  /*5ba0*/  IMAD.U32 R4, RZ, RZ, UR6 ;  /* 0x00000006ff047e24 */ /* 0x000fe2000f8e00ff */
[----:B------:R-:W-:Y:S02]  /*5bb0*/  FSEL R150, R150, RZ, P0 ;  /* 0x000000ff96967208 */ /* 0x000fe40000000000 */
[----:B------:R-:W-:Y:S01]  /*5bc0*/  FMUL.FTZ R6, R145, UR23 ;  /* 0x0000001791067c20 */ /* 0x000fe20008410000 */
[----:B------:R-:W-:Y:S01]  /*5bd0*/  FFMA.FTZ R4, R164, R4, UR7 ;  /* 0x00000007a4047e23 */ /* 0x000fe20008010004 */
[----:B------:R-:W-:Y:S02]  /*5be0*/  LOP3.LUT P0, RZ, R10, 0xff00, RZ, 0xc0, !PT ;  /* 0x0000ff000aff7812 */ /* 0x000fe4000780c0ff */
[----:B------:R-:W-:Y:S01]  /*5bf0*/  F2FP.BF16.F32.PACK_AB R150, R150, R15 ;  /* 0x0000000f9696723e */ /* 0x000fe200000010ff */
[----:B------:R-:W-:Y:S01]  /*5c00*/  FADD.FTZ R4, R165, -R4 ;  /* 0x80000004a5047221 */ /* 0x000fe20000010000 */
[----:B------:R-:W-:-:S02]  /*5c10*/  FSEL R148, R6, RZ, P0 ;  /* 0x000000ff06947208 */ /* 0x000fc40000000000 */
[----:B------:R-:W-:Y:S01]  /*5c20*/  LOP3.LUT P0, RZ, R9, 0xff00, RZ, 0xc0, !PT ;  /* 0x0000ff0009ff7812 */ /* 0x000fe2000780c0ff */
[----:B------:R-:W-:Y:S01]  /*5c30*/  FFMA.FTZ R146, R4, UR24, R38 ;  /* 0x0000001804927c23 */ /* 0x000fe20008010026 */
[----:B------:R-:W-:Y:S02]  /*5c40*/  MOV R15, UR6 ;  /* 0x00000006000f7c02 */ /* 0x000fe40008000f00 */
[----:B------:R-:W-:Y:S01]  /*5c50*/  FSEL R6, R6, RZ, P0 ;  /* 0x000000ff06067208 */ /* 0x000fe20000000000 */
[----:B------:R-:W-:Y:S01]  /*5c60*/  FMUL.FTZ R4, R146, UR23 ;  /* 0x0000001792047c20 */ /* 0x000fe20008410000 */
[----:B------:R-:W-:Y:S01]  /*5c70*/  LOP3.LUT P0, RZ, R10, 0xff0000, RZ, 0xc0, !PT ;  /* 0x00ff00000aff7812 */ /* 0x000fe2000780c0ff */
[----:B------:R-:W-:Y:S01]  /*5c80*/  FFMA.FTZ R15, R175, R15, UR7 ;  /* 0x00000007af0f7e23 */ /* 0x000fe2000801000f */
[----:B------:R-:W-:Y:S02]  /*5c90*/  F2FP.BF16.F32.PACK_AB R148, R6, R148 ;  /* 0x000000940694723e */ /* 0x000fe400000010ff */
[----:B------:R-:W-:Y:S01]  /*5ca0*/  FSEL R151, R4, RZ, P0 ;  /* 0x000000ff04977208 */ /* 0x000fe20000000000 */
[----:B------:R-:W-:Y:S01]  /*5cb0*/  FADD.FTZ R147, R176, -R15 ;  /* 0x8000000fb0937221 */ /* 0x000fe20000010000 */
[----:B------:R-:W-:-:S02]  /*5cc0*/  LOP3.LUT P0, RZ, R9, 0xff0000, RZ, 0xc0, !PT ;  /* 0x00ff000009ff7812 */ /* 0x000fc4000780c0ff */
[----:B------:R-:W-:Y:S01]  /*5cd0*/  PRMT R15, R148, 0x7632, R15 ;  /* 0x00007632940f7816 */ /* 0x000fe2000000000f */
[----:B------:R-:W-:Y:S01]  /*5ce0*/  FFMA.FTZ R147, R147, UR24, R39 ;  /* 0x0000001893937c23 */ /* 0x000fe20008010027 */
        /* <DEDUP_REMOVED lines=12> */
.L_x_2626:
[----:B------:R-:W-:Y:S01]  /*5db0*/  IMAD.U32 R4, RZ, RZ, UR6 ;  /* 0x00000006ff047e24 */ /* 0x000fe2000f8e00ff */
[----:B-----5:R-:W-:Y:S01]  /*5dc0*/  LOP3.LUT P0, RZ, R10, 0xff00, RZ, 0xc0, !PT ;  /* 0x0000ff000aff7812 */ /* 0x020fe2000780c0ff */
[----:B------:R-:W-:Y:S02]  /*5dd0*/  IMAD.U32 R6, RZ, RZ, UR6 ;  /* 0x00000006ff067e24 */ /* 0x000fe4000f8e00ff */
[----:B------:R-:W-:Y:S02]  /*5de0*/  FFMA.FTZ R4, R159, R4, UR7 ;  /* 0x000000079f047e23 */ /* 0x000fe40008010004 */
[----:B------:R-:W-:Y:S02]  /*5df0*/  FFMA.FTZ R6, R175, R6, UR7 ;  /* 0x00000007af067e23 */ /* 0x000fe40008010006 */
[----:B------:R-:W-:Y:S02]  /*5e00*/  FADD.FTZ R4, R158, -R4 ;  /* 0x800000049e047221 */ /* 0x000fe40000010000 */
[----:B------:R-:W-:-:S02]  /*5e10*/  FADD.FTZ R6, R176, -R6 ;  /* 0x80000006b0067221 */ /* 0x000fc40000010000 */
[----:B------:R-:W-:Y:S02]  /*5e20*/  FFMA.FTZ R4, R4, UR24, R37 ;  /* 0x0000001804047c23 */ /* 0x000fe40008010025 */
[----:B------:R-:W-:Y:S02]  /*5e30*/  FFMA.FTZ R6, R6, UR24, R39 ;  /* 0x0000001806067c23 */ /* 0x000fe40008010027 */
        /* <DEDUP_REMOVED lines=9> */
[----:B------:R-:W-:Y:S01]  /*5ed0*/  FFMA.FTZ R4, R4, UR24, R38 ;  /* 0x0000001804047c23 */ /* 0x000fe20008010026 */
[----:B------:R-:W-:-:S03]  /*5ee0*/  F2FP.BF16.F32.PACK_AB R148, R148, R15 ;  /* 0x0000000f9494723e */ /* 0x000fc600000010ff */
[----:B------:R-:W-:Y:S01]  /*5ef0*/  FMUL.FTZ R4, R4, UR23 ;  /* 0x0000001704047c20 */ /* 0x000fe20008410000 */
[----:B------:R-:W-:-:S04]  /*5f00*/  PRMT R15, R148, 0x7632, R15 ;  /* 0x00007632940f7816 */ /* 0x000fc8000000000f */
        /* <DEDUP_REMOVED lines=23> */
.L_x_2625:
        /* <DEDUP_REMOVED lines=8> */
[----:B------:R-:W-:-:S03]  /*6100*/  MOV R4, UR6 ;  /* 0x0000000600047c02 */ /* 0x000fc60008000f00 */
[----:B01----:R-:W-:Y:S02]  /*6110*/  FMUL.FTZ R150, R144, UR23 ;  /* 0x0000001790967c20 */ /* 0x003fe40008410000 */
[----:B------:R-:W-:-:S03]  /*6120*/  FFMA.FTZ R4, R159, R4, UR7 ;  /* 0x000000079f047e23 */ /* 0x000fc60008010004 */
[----:B------:R-:W-:Y:S01]  /*6130*/  FSEL R15, R150, RZ, P0 ;  /* 0x000000ff960f7208 */ /* 0x000fe20000000000 */
[----:B------:R-:W-:Y:S01]  /*6140*/  FADD.FTZ R4, R158, -R4 ;  /* 0x800000049e047221 */ /* 0x000fe20000010000 */
[----:B------:R-:W-:-:S03]  /*6150*/  LOP3.LUT P0, RZ, R9, 0xff, RZ, 0xc0, !PT ;  /* 0x000000ff09ff7812 */ /* 0x000fc6000780c0ff */
[----:B------:R-:W-:Y:S01]  /*6160*/  FMUL.FTZ R145, R4, UR24 ;  /* 0x0000001804917c20 */ /* 0x000fe20008410000 */
        /* <DEDUP_REMOVED lines=9> */
[----:B------:R-:W-:Y:S01]  /*6200*/  FMUL.FTZ R146, R4, UR24 ;  /* 0x0000001804927c20 */ /* 0x000fe20008410000 */
        /* <DEDUP_REMOVED lines=10> */
[----:B------:R-:W-:Y:S01]  /*62b0*/  FMUL.FTZ R147, R147, UR24 ;  /* 0x0000001893937c20 */ /* 0x000fe20008410000 */
        /* <DEDUP_REMOVED lines=12> */
.L_x_2628:
        /* <DEDUP_REMOVED lines=45> */
.L_x_2624:
        /* <DEDUP_REMOVED lines=16> */
[----:B------:R-:W-:-:S02]  /*6750*/  FFMA.FTZ R144, R144, UR24, R36 ;  /* 0x0000001890907c23 */ /* 0x000fc40008010024 */
[----:B------:R-:W-:Y:S01]  /*6760*/  FFMA.FTZ R145, R145, UR24, R37 ;  /* 0x0000001891917c23 */ /* 0x000fe20008010025 */
[----:B------:R-:W-:Y:S01]  /*6770*/  FFMA.FTZ R146, R146, UR24, R38 ;  /* 0x0000001892927c23 */ /* 0x000fe20008010026 */
[----:B------:R-:W-:Y:S02]  /*6780*/  FMUL.FTZ R147, R144, UR23 ;  /* 0x0000001790937c20 */ /* 0x000fe40008410000 */
[----:B01----:R-:W-:Y:S01]  /*6790*/  FMUL.FTZ R150, R145, UR23 ;  /* 0x0000001791967c20 */ /* 0x003fe20008410000 */
[----:B------:R-:W-:Y:S02]  /*67a0*/  FMUL.FTZ R151, R146, UR23 ;  /* 0x0000001792977c20 */ /* 0x000fe40008410000 */
[----:B------:R-:W-:Y:S02]  /*67b0*/  FSEL R147, R147, RZ, P0 ;  /* 0x000000ff93937208 */ /* 0x000fe40000000000 */
[----:B------:R-:W-:-:S04]  /*67c0*/  LOP3.LUT P0, RZ, R10, 0xff00, RZ, 0xc0, !PT ;  /* 0x0000ff000aff7812 */ /* 0x000fc8000780c0ff */
[----:B------:R-:W-:Y:S02]  /*67d0*/  FSEL R150, R150, RZ, P0 ;  /* 0x000000ff96967208 */ /* 0x000fe40000000000 */
[----:B------:R-:W-:Y:S02]  /*67e0*/  LOP3.LUT P0, RZ, R10, 0xff0000, RZ, 0xc0, !PT ;  /* 0x00ff00000aff7812 */ /* 0x000fe4000780c0ff */
[----:B------:R-:W-:Y:S02]  /*67f0*/  F2FP.BF16.F32.PACK_AB R150, R150, R147 ;  /* 0x000000939696723e */ /* 0x000fe400000010ff */
[----:B------:R-:W-:Y:S02]  /*6800*/  MOV R147, UR6 ;  /* 0x0000000600937c02 */ /* 0x000fe40008000f00 */
        /* <DEDUP_REMOVED lines=11> */
.L_x_2630:
[----:B01----:R-:W-:Y:S01]  /*68c0*/  IMAD.U32 R148, RZ, RZ, UR6 ;  /* 0x00000006ff947e24 */ /* 0x003fe2000f8e00ff */
[----:B-----5:R-:W-:-:S03]  /*68d0*/  LOP3.LUT P0, RZ, R10, 0xff, RZ, 0xc0, !PT ;  /* 0x000000ff0aff7812 */ /* 0x020fc6000780c0ff */
[----:B------:R-:W-:-:S04]  /*68e0*/  FFMA.FTZ R148, R30, R148, UR7 ;  /* 0x000000071e947e23 */ /* 0x000fc80008010094 */
[----:B------:R-:W-:-:S04]  /*68f0*/  FADD.FTZ R148, R29, -R148 ;  /* 0x800000941d947221 */ /* 0x000fc80000010000 */
[----:B------:R-:W-:-:S04]  /*6900*/  FFMA.FTZ R148, R148, UR24, R36 ;  /* 0x0000001894947c23 */ /* 0x000fc80008010024 */
[----:B------:R-:W-:-:S05]  /*6910*/  FMUL.FTZ R148, R148, UR23 ;  /* 0x0000001794947c20 */ /* 0x000fca0008410000 */
[----:B------:R-:W-:Y:S02]  /*6920*/  FSEL R150, R148, RZ, P0 ;  /* 0x000000ff94967208 */ /* 0x000fe40000000000 */
[----:B------:R-:W-:Y:S02]  /*6930*/  MOV R148, UR6 ;  /* 0x0000000600947c02 */ /* 0x000fe40008000f00 */
[----:B------:R-:W-:-:S03]  /*6940*/  LOP3.LUT P0, RZ, R10, 0xff00, RZ, 0xc0, !PT ;  /* 0x0000ff000aff7812 */ /* 0x000fc6000780c0ff */
[----:B------:R-:W-:-:S04]  /*6950*/  FFMA.FTZ R148, R159, R148, UR7 ;  /* 0x000000079f947e23 */ /* 0x000fc80008010094 */
[----:B------:R-:W-:-:S04]  /*6960*/  FADD.FTZ R148, R158, -R148 ;  /* 0x800000949e947221 */ /* 0x000fc80000010000 */
[----:B------:R-:W-:-:S04]  /*6970*/  FFMA.FTZ R148, R148, UR24, R37 ;  /* 0x0000001894947c23 */ /* 0x000fc80008010025 */
[----:B------:R-:W-:-:S05]  /*6980*/  FMUL.FTZ R148, R148, UR23 ;  /* 0x0000001794947c20 */ /* 0x000fca0008410000 */
[----:B------:R-:W-:Y:S02]  /*6990*/  FSEL R148, R148, RZ, P0 ;  /* 0x000000ff94947208 */ /* 0x000fe40000000000 */
[----:B------:R-:W-:Y:S02]  /*69a0*/  LOP3.LUT P0, RZ, R10, 0xff0000, RZ, 0xc0, !PT ;  /* 0x00ff00000aff7812 */ /* 0x000fe4000780c0ff */
[----:B------:R-:W-:Y:S01]  /*69b0*/  F2FP.BF16.F32.PACK_AB R150, R148, R150 ;  /* 0x000000969496723e */ /* 0x000fe200000010ff */
[----:B------:R-:W-:-:S04]  /*69c0*/  IMAD.U32 R148, RZ, RZ, UR6 ;  /* 0x00000006ff947e24 */ /* 0x000fc8000f8e00ff */
        /* <DEDUP_REMOVED lines=16> */
.L_x_2629:
        /* <DEDUP_REMOVED lines=13> */
[----:B------:R-:W-:-:S02]  /*6ba0*/  FMUL.FTZ R144, R144, UR24 ;  /* 0x0000001890907c20 */ /* 0x000fc40008410000 */
[----:B------:R-:W-:Y:S01]  /*6bb0*/  FMUL.FTZ R145, R145, UR24 ;  /* 0x0000001891917c20 */ /* 0x000fe20008410000 */
[----:B------:R-:W-:Y:S01]  /*6bc0*/  FMUL.FTZ R146, R146, UR24 ;  /* 0x0000001892927c20 */ /* 0x000fe20008410000 */
        /* <DEDUP_REMOVED lines=20> */
.L_x_2631:
[----:B01----:R-:W-:Y:S01]  /*6d10*/  IMAD.U32 R148, RZ, RZ, UR6 ;  /* 0x00000006ff947e24 */ /* 0x003fe2000f8e00ff */
        /* <DEDUP_REMOVED lines=31> */
.L_x_2627:
[----:B------:R-:W0:Y:S01]  /*6f10*/  @UP4 LDCU.64 UR28, c[0x0][0x478] ;  /* 0x00008f00ff1c47ac */ /* 0x000e220008000a00 */
[----:B------:R-:W-:Y:S02]  /*6f20*/  LOP3.LUT R148, R148, 0xffff, RZ, 0xc0, !PT ;  /* 0x0000ffff94947812 */ /* 0x000fe400078ec0ff */
[----:B------:R-:W-:Y:S02]  /*6f30*/  PLOP3.LUT P0, PT, PT, PT, UP4, 0x80, 0x8 ;  /* 0x000000000008781c */ /* 0x000fe40003f0f048 */
[----:B------:R-:W-:Y:S01]  /*6f40*/  PRMT R151, R151, 0x5410, R149 ;  /* 0x0000541097977816 */ /* 0x000fe20000000095 */
[----:B------:R-:W-:-:S03]  /*6f50*/  IMAD.WIDE.U32 R148, R148, 0x10000, RZ ;  /* 0x0001000094947825 */ /* 0x000fc600078e00ff */
[----:B------:R-:W-:Y:S01]  /*6f60*/  LOP3.LUT R148, R148, 0xffff, R150, 0xf8, !PT ;  /* 0x0000ffff94947812 */ /* 0x000fe200078ef896 */
[----:B------:R-:W-:Y:S01]  /*6f70*/  IMAD.MOV.U32 R150, RZ, RZ, 0x10 ;  /* 0x00000010ff967424 */ /* 0x000fe200078e00ff */
[----:B------:R-:W-:-:S05]  /*6f80*/  LOP3.LUT R149, R151, R149, RZ, 0xfc, !PT ;  /* 0x0000009597957212 */ /* 0x000fca00078efcff */
[----:B0-----:R-:W-:Y:S01]  /*6f90*/  @P0 IMAD.WIDE.U32 R150, R5, R150, UR28 ;  /* 0x0000001c05960e25 */ /* 0x001fe2000f8e0096 */
[----:B------:R-:W-:-:S13]  /*6fa0*/  PLOP3.LUT P0, PT, PT, PT, UP4, 0x80, 0x8 ;  /* 0x000000000008781c */ /* 0x000fda0003f0f048 */
        /* <DEDUP_REMOVED lines=13> */
.L_x_2632:
[----:B------:R-:W-:-:S07]  /*7080*/  IADD3 R5, PT, PT, R5, 0x100, RZ ;  /* 0x0000010005057810 */ /* 0x000fce0007ffe0ff */
.L_x_2623:
[----:B------:R-:W-:Y:S05]  /*7090*/  BSYNC.RECONVERGENT B0 ;  /* 0x0000000000007941 */ /* 0x000fea0003800200 */
.L_x_2622:
        /* <DEDUP_REMOVED lines=56> */
.L_x_2637:
        /* <DEDUP_REMOVED lines=45> */
.L_x_2636:
        /* <DEDUP_REMOVED lines=48> */
.L_x_2639:
        /* <DEDUP_REMOVED lines=45> */
.L_x_2635:
        /* <DEDUP_REMOVED lines=39> */
.L_x_2641:
        /* <DEDUP_REMOVED lines=33> */
.L_x_2640:
        /* <DEDUP_REMOVED lines=36> */
.L_x_2642:
        /* <DEDUP_REMOVED lines=32> */
.L_x_2638:
        /* <DEDUP_REMOVED lines=23> */
.L_x_2643:
[----:B------:R-:W-:-:S07]  /*86f0*/  IADD3 R5, PT, PT, R5, 0x100, RZ ;  /* 0x0000010005057810 */ /* 0x000fce0007ffe0ff */
.L_x_2634:
[----:B------:R-:W-:Y:S05]  /*8700*/  BSYNC.RECONVERGENT B0 ;  /* 0x0000000000007941 */ /* 0x000fea0003800200 */
.L_x_2633:
        /* <DEDUP_REMOVED lines=56> */
.L_x_2648:
        /* <DEDUP_REMOVED lines=45> */
.L_x_2647:
        /* <DEDUP_REMOVED lines=48> */
.L_x_2650:
        /* <DEDUP_REMOVED lines=45> */
.L_x_2646:
        /* <DEDUP_REMOVED lines=39> */
.L_x_2652:
        /* <DEDUP_REMOVED lines=33> */
.L_x_2651:
        /* <DEDUP_REMOVED lines=36> */
.L_x_2653:
        /* <DEDUP_REMOVED lines=32> */
.L_x_2649:
        /* <DEDUP_REMOVED lines=23> */
.L_x_2654:
[----:B------:R-:W-:-:S07]  /*9d60*/  IADD3 R5, PT, PT, R5, 0x100, RZ ;  /* 0x0000010005057810 */ /* 0x000fce0007ffe0ff */
.L_x_2645:
[----:B------:R-:W-:Y:S05]  /*9d70*/  BSYNC.RECONVERGENT B0 ;  /* 0x0000000000007941 */ /* 0x000fea0003800200 */
.L_x_2644:
        /* <DEDUP_REMOVED lines=56> */
.L_x_2659:
        /* <DEDUP_REMOVED lines=45> */
.L_x_2658:
        /* <DEDUP_REMOVED lines=48> */
.L_x_2661:
        /* <DEDUP_REMOVED lines=45> */
.L_x_2657:
        /* <DEDUP_REMOVED lines=39> */
.L_x_2663:
        /* <DEDUP_REMOVED lines=33> */
.L_x_2662:
        /* <DEDUP_REMOVED lines=36> */
.L_x_2664:
        /* <DEDUP_REMOVED lines=32> */
.L_x_2660:
        /* <DEDUP_REMOVED lines=23> */
.L_x_2665:
[----:B------:R-:W-:-:S07]  /*b3d0*/  IADD3 R5, PT, PT, R5, 0x100, RZ ;  /* 0x0000010005057810 */ /* 0x000fce0007ffe0ff */
.L_x_2656:
[----:B------:R-:W-:Y:S05]  /*b3e0*/  BSYNC.RECONVERGENT B0 ;  /* 0x0000000000007941 */ /* 0x000fea0003800200 */
.L_x_2655:
        /* <DEDUP_REMOVED lines=56> */
.L_x_2670:
        /* <DEDUP_REMOVED lines=45> */
.L_x_2669:
        /* <DEDUP_REMOVED lines=48> */
.L_x_2672:
        /* <DEDUP_REMOVED lines=45> */
.L_x_2668:
        /* <DEDUP_REMOVED lines=39> */
.L_x_2674:
        /* <DEDUP_REMOVED lines=33> */
.L_x_2673:
        /* <DEDUP_REMOVED lines=36> */
.L_x_2675:
        /* <DEDUP_REMOVED lines=32> */
.L_x_2671:
        /* <DEDUP_REMOVED lines=23> */
.L_x_2676:
[----:B------:R-:W-:-:S07]  /*ca40*/  IADD3 R5, PT, PT, R5, 0x100, RZ ;  /* 0x0000010005057810 */ /* 0x000fce0007ffe0ff */
.L_x_2667:
[----:B------:R-:W-:Y:S05]  /*ca50*/  BSYNC.RECONVERGENT B0 ;  /* 0x0000000000007941 */ /* 0x000fea0003800200 */
.L_x_2666:
        /* <DEDUP_REMOVED lines=57> */
.L_x_2681:
        /* <DEDUP_REMOVED lines=45> */
.L_x_2680:
        /* <DEDUP_REMOVED lines=48> */
.L_x_2683:
        /* <DEDUP_REMOVED lines=45> */
.L_x_2679:
        /* <DEDUP_REMOVED lines=39> */
.L_x_2685:
        /* <DEDUP_REMOVED lines=33> */
.L_x_2684:
        /* <DEDUP_REMOVED lines=36> */
.L_x_2686:
        /* <DEDUP_REMOVED lines=32> */
.L_x_2682:
        /* <DEDUP_REMOVED lines=23> */
.L_x_2678:
[----:B------:R-:W-:Y:S05]  /*e0c0*/  BSYNC.RECONVERGENT B0 ;  /* 0x0000000000007941 */ /* 0x000fea0003800200 */
.L_x_2677:
[----:B------:R-:W-:Y:S01]  /*e0d0*/  UPLOP3.LUT UP3, UPT, UPT, UPT, UP3, 0x40, 0x4 ;  /* 0x000000000004789c */ /* 0x000fe20003f6e830 */
[----:B------:R-:W-:Y:S10]  /*e0e0*/  BRA.U !UP1, `(.L_x_2687) ;  /* 0xffffff3109bc7547 */ /* 0x000ff4000b83ffff */
.L_x_2594:
[----:B------:R-:W4:Y:S01]  /*e0f0*/  S2UR UR4, SR_CTAID.X ;  /* 0x00000000000479c3 */ /* 0x000f220000002500 */
        /* <DEDUP_REMOVED lines=15> */
[----:B-1----:R-:W-:-:S04]  /*e1f0*/  IMAD.WIDE.U32 R8, R11, 0x10, R8 ;  /* 0x000000100b087825 */ /* 0x002fc800078e0008 */
[----:B------:R-:W-:Y:S01]  /*e200*/  VIADD R11, R11, 0x100 ;  /* 0x000001000b0b7836 */ /* 0x000fe20000000000 */
[----:B------:R4:W-:Y:S06]  /*e210*/  STG.E.128 desc[UR10][R8.64], R64 ;  /* 0x0000004008007986 */ /* 0x0009ec000c101d0a */
.L_x_2689:
[----:B------:R-:W-:Y:S05]  /*e220*/  BSYNC.RECONVERGENT B0 ;  /* 0x0000000000007941 */ /* 0x000fea0003800200 */
.L_x_2688:
        /* <DEDUP_REMOVED lines=15> */
.L_x_2691:
[----:B------:R-:W-:Y:S05]  /*e320*/  BSYNC.RECONVERGENT B0 ;  /* 0x0000000000007941 */ /* 0x000fea0003800200 */
.L_x_2690:
        /* <DEDUP_REMOVED lines=15> */
.L_x_2693:
[----:B------:R-:W-:Y:S05]  /*e420*/  BSYNC.RECONVERGENT B0 ;  /* 0x0000000000007941 */ /* 0x000fea0003800200 */
.L_x_2692:
        /* <DEDUP_REMOVED lines=15> */
.L_x_2695:
[----:B------:R-:W-:Y:S05]  /*e520*/  BSYNC.RECONVERGENT B0 ;  /* 0x0000000000007941 */ /* 0x000fea0003800200 */
.L_x_2694:
        /* <DEDUP_REMOVED lines=15> */
.L_x_2697:
[----:B------:R-:W-:Y:S05]  /*e620*/  BSYNC.RECONVERGENT B0 ;  /* 0x0000000000007941 */ /* 0x000fea0003800200 */
.L_x_2696:
        /* <DEDUP_REMOVED lines=15> */
.L_x_2699:
[----:B------:R-:W-:Y:S05]  /*e720*/  BSYNC.RECONVERGENT B0 ;  /* 0x0000000000007941 */ /* 0x000fea0003800200 */
.L_x_2698:
        /* <DEDUP_REMOVED lines=15> */
.L_x_2700:
        /* <DEDUP_REMOVED lines=14> */
.L_x_7252:


//--------------------- .text._ZN10layer_norm31ln_parallel_residual_bwd_kernelINS_13Kernel_traitsI13__nv_bfloat16S2_fS2_fjLj7168ELj1ELj1ELj8ELj8ENS_18Kernel_traits_baseILj7168ES2_S2_fS2_fjLj256EEEEELb1ELb0ELb1EEEvNS_9BwdParamsE --------------------------
	.section	.text._ZN10layer_norm31ln_parallel_residual_bwd_kernelINS_13Kernel_traitsI13__nv_bfloat16S2_fS2_fjLj7168ELj1ELj1ELj8ELj8ENS_18Kernel_traits_baseILj7168ES2_S2_fS2_fjLj256EEEEELb1ELb0ELb1EEEvNS_9BwdParamsE,"ax",@progbits
	.align	128
        .global         _ZN10layer_norm31ln_parallel_residual_bwd_kernelINS_13Kernel_traitsI13__nv_bfloat16S2_fS2_fjLj7168ELj1ELj1ELj8ELj8ENS_18Kernel_traits_baseILj7168ES2_S2_fS2_fjLj256EEEEELb1ELb0ELb1EEEvNS_9BwdParamsE
        .type           _ZN10layer_norm31ln_parallel_residual_bwd_kernelINS_13Kernel_traitsI13__nv_bfloat16S2_fS2_fjLj7168ELj1ELj1ELj8ELj8ENS_18Kernel_traits_baseILj7168ES2_S2_fS2_fjLj256EEEEELb1ELb0ELb1EEEvNS_9BwdParamsE,@function
        .size           _ZN10layer_norm31ln_parallel_residual_bwd_kernelINS_13Kernel_traitsI13__nv_bfloat16S2_fS2_fjLj7168ELj1ELj1ELj8ELj8ENS_18Kernel_traits_baseILj7168ES2_S2_fS2_fjLj256EEEEELb1ELb0ELb1EEEvNS_9BwdParamsE,(.L_x_7253 - _ZN10layer_norm31ln_parallel_residual_bwd_kernelINS_13Kernel_traitsI13__nv_bfloat16S2_fS2_fjLj7168ELj1ELj1ELj8ELj8ENS_18Kernel_traits_baseILj7168ES2_S2_fS2_fjLj256EEEEELb1ELb0ELb1EEEvNS_9BwdParamsE)
        .other          _ZN10layer_norm31ln_parallel_residual_bwd_kernelINS_13Kernel_traitsI13__nv_bfloat16S2_fS2_fjLj7168ELj1ELj1ELj8ELj8ENS_18Kernel_traits_baseILj7168ES2_S2_fS2_fjLj256EEEEELb1ELb0ELb1EEEvNS_9BwdParamsE,@"STO_CUDA_ENTRY STV_DEFAULT"
_ZN10layer_norm31ln_parallel_residual_bwd_kernelINS_13Kernel_traitsI13__nv_bfloat16S2_fS2_fjLj7168ELj1ELj1ELj8ELj8ENS_18Kernel_traits_baseILj7168ES2_S2_fS2_fjLj256EEEEELb1ELb0ELb1EEEvNS_9BwdParamsE:
.text._ZN10layer_norm31ln_parallel_residual_bwd_kernelINS_13Kernel_traitsI13__nv_bfloat16S2_fS2_fjLj7168ELj1ELj1ELj8ELj8ENS_18Kernel_traits_baseILj7168ES2_S2_fS2_fjLj256EEEEELb1ELb0ELb1EEEvNS_9BwdParamsE:
        /* <DEDUP_REMOVED lines=75> */
[----:B------:R-:W-:Y:S01]  /*04b0*/  IMAD.MOV.U32 R199, RZ, RZ, RZ ;  /* 0x000000ffffc77224 */ /* 0x000fe200078e00ff */
        /* <DEDUP_REMOVED lines=10> */
[----:B0-----:R-:W3:Y:S01]  /*0560*/  LDG.E.64 R6, desc[UR10][R4.64+0x2000] ;  /* 0x0020000a04067981 */ /* 0x001ee2000c1e1b00 */
[----:B------:R-:W-:Y:S02]  /*0570*/  CS2R R190, SRZ ;  /* 0x0000000000be7805 */ /* 0x000fe4000001ff00 */
[----:B------:R-:W-:Y:S02]  /*0580*/  CS2R R188, SRZ ;  /* 0x0000000000bc7805 */ /* 0x000fe4000001ff00 */
[----:B------:R-:W-:Y:S01]  /*0590*/  CS2R R186, SRZ ;  /* 0x0000000000ba7805 */ /* 0x000fe2000001ff00 */
[----:B------:R-:W4:Y:S01]  /*05a0*/  LDG.E.64 R8, desc[UR10][R4.64+0x1800] ;  /* 0x0018000a04087981 */ /* 0x000f22000c1e1b00 */
[----:B------:R-:W-:-:S02]  /*05b0*/  MOV R185, RZ ;  /* 0x000000ff00b97202 */ /* 0x000fc40000000f00 */
[----:B------:R-:W-:Y:S02]  /*05c0*/  CS2R R182, SRZ ;  /* 0x0000000000b67805 */ /* 0x000fe4000001ff00 */
[----:B------:R-:W-:Y:S01]  /*05d0*/  CS2R R180, SRZ ;  /* 0x0000000000b47805 */ /* 0x000fe2000001ff00 */
[----:B------:R-:W5:Y:S01]  /*05e0*/  LDG.E.64 R10, desc[UR10][R4.64+0x1000] ;  /* 0x0010000a040a7981 */ /* 0x000f62000c1e1b00 */
        /* <DEDUP_REMOVED lines=49> */
[----:B---3--:R-:W-:Y:S01]  /*0900*/  SHF.L.U32 R2, R6, 0x10, RZ ;  /* 0x0000001006027819 */ /* 0x008fe200000006ff */
[----:B------:R-:W-:-:S04]  /*0910*/  IMAD.U32 R0, R7, 0x10000, RZ ;  /* 0x0001000007007824 */ /* 0x000fc800078e00ff */
[----:B------:R4:W-:Y:S04]  /*0920*/  STL [R1+0x14], R2 ;  /* 0x0000140201007387 */ /* 0x0009e80000100800 */
[----:B------:R3:W-:Y:S01]  /*0930*/  STL [R1+0x4], R0 ;  /* 0x0000040001007387 */ /* 0x0007e20000100800 */
[----:B----4-:R-:W-:Y:S01]  /*0940*/  IMAD.U32 R2, R8, 0x10000, RZ ;  /* 0x0001000008027824 */ /* 0x010fe200078e00ff */
[----:B---3--:R-:W-:-:S04]  /*0950*/  SHF.L.U32 R0, R9, 0x10, RZ ;  /* 0x0000001009007819 */ /* 0x008fc800000006ff */
[----:B------:R5:W-:Y:S04]  /*0960*/  STL [R1+0x34], R2 ;  /* 0x0000340201007387 */ /* 0x000be80000100800 */
[----:B------:R3:W-:Y:S01]  /*0970*/  STL [R1+0x24], R0 ;  /* 0x0000240001007387 */ /* 0x0007e20000100800 */
[----:B-----5:R-:W-:Y:S02]  /*0980*/  IMAD.U32 R2, R10, 0x10000, RZ ;  /* 0x000100000a027824 */ /* 0x020fe400078e00ff */
[----:B---3--:R-:W-:-:S03]  /*0990*/  IMAD.U32 R0, R11, 0x10000, RZ ;  /* 0x000100000b007824 */ /* 0x008fc600078e00ff */
[----:B------:R3:W-:Y:S04]  /*09a0*/  STL [R1+0x54], R2 ;  /* 0x0000540201007387 */ /* 0x0007e80000100800 */
[----:B------:R4:W-:Y:S01]  /*09b0*/  STL [R1+0x44], R0 ;  /* 0x0000440001007387 */ /* 0x0009e20000100800 */
[----:B---3--:R-:W-:Y:S01]  /*09c0*/  SHF.L.U32 R2, R14, 0x10, RZ ;  /* 0x000000100e027819 */ /* 0x008fe200000006ff */
[----:B----4-:R-:W-:-:S04]  /*09d0*/  IMAD.U32 R0, R15, 0x10000, RZ ;  /* 0x000100000f007824 */ /* 0x010fc800078e00ff */
[----:B------:R2:W-:Y:S04]  /*09e0*/  STL [R1+0x74], R2 ;  /* 0x0000740201007387 */ /* 0x0005e80000100800 */
[----:B------:R3:W-:Y:S01]  /*09f0*/  STL [R1+0x64], R0 ;  /* 0x0000640001007387 */ /* 0x0007e20000100800 */
[----:B--2---:R-:W-:Y:S01]  /*0a00*/  IMAD.U32 R2, R54, 0x10000, RZ ;  /* 0x0001000036027824 */ /* 0x004fe200078e00ff */
[----:B---3--:R-:W-:-:S04]  /*0a10*/  SHF.L.U32 R0, R55, 0x10, RZ ;  /* 0x0000001037007819 */ /* 0x008fc800000006ff */
[----:B------:R-:W-:Y:S01]  /*0a20*/  STL [R1+0x94], R2 ;  /* 0x0000940201007387 */ /* 0x000fe20000100800 */
[----:B------:R-:W-:-:S03]  /*0a30*/  SHF.L.U32 R5, R21, 0x10, RZ ;  /* 0x0000001015057819 */ /* 0x000fc600000006ff */
[----:B------:R2:W-:Y:S01]  /*0a40*/  STL [R1+0x84], R0 ;  /* 0x0000840001007387 */ /* 0x0005e20000100800 */
[----:B------:R-:W-:Y:S02]  /*0a50*/  SHF.R.U64 R4, R6, 0x10, R7 ;  /* 0x0000001006047819 */ /* 0x000fe40000001207 */
[--C-:B------:R-:W-:Y:S01]  /*0a60*/  SHF.R.U64 R6, R8, 0x10, R9.reuse ;  /* 0x0000001008067819 */ /* 0x100fe20000001209 */
[----:B--2---:R-:W-:Y:S01]  /*0a70*/  IMAD.U32 R0, R20, 0x10000, RZ ;  /* 0x0001000014007824 */ /* 0x004fe200078e00ff */
[----:B------:R-:W-:Y:S01]  /*0a80*/  SHF.R.U32.HI R3, RZ, 0x10, R9 ;  /* 0x00000010ff037819 */ /* 0x000fe20000011609 */
[----:B------:R-:W-:-:S03]  /*0a90*/  IMAD.U32 R9, R23, 0x10000, RZ ;  /* 0x0001000017097824 */ /* 0x000fc600078e00ff */
[----:B------:R-:W-:Y:S04]  /*0aa0*/  STL [R1+0x18], R0 ;  /* 0x0000180001007387 */ /* 0x000fe80000100800 */
[----:B------:R2:W-:Y:S01]  /*0ab0*/  STL [R1+0x8], R5 ;  /* 0x0000080501007387 */ /* 0x0005e20000100800 */
[----:B------:R-:W-:Y:S02]  /*0ac0*/  IMAD.U32 R13, R25, 0x10000, RZ ;  /* 0x00010000190d7824 */ /* 0x000fe400078e00ff */
[----:B--2---:R-:W-:-:S05]  /*0ad0*/  IMAD.U32 R5, R22, 0x10000, RZ ;  /* 0x0001000016057824 */ /* 0x004fca00078e00ff */
[----:B------:R-:W-:Y:S04]  /*0ae0*/  STL [R1+0x38], R5 ;  /* 0x0000380501007387 */ /* 0x000fe80000100800 */
[----:B------:R2:W-:Y:S01]  /*0af0*/  STL [R1+0x28], R9 ;  /* 0x0000280901007387 */ /* 0x0005e20000100800 */
[C---:B------:R-:W-:Y:S01]  /*0b00*/  IMAD.U32 R240, R238.reuse, 0x10000, RZ ;  /* 0x00010000eef07824 */ /* 0x040fe200078e00ff */
[----:B------:R-:W-:Y:S01]  /*0b10*/  SHF.R.U64 R238, R238, 0x10, R239 ;  /* 0x00000010eeee7819 */ /* 0x000fe200000012ef */
[----:B------:R-:W-:Y:S01]  /*0b20*/  IMAD.U32 R241, R16, 0x10000, RZ ;  /* 0x0001000010f17824 */ /* 0x000fe200078e00ff */
[----:B------:R-:W-:Y:S02]  /*0b30*/  SHF.L.U32 R236, R239, 0x10, RZ ;  /* 0x00000010efec7819 */ /* 0x000fe400000006ff */
[----:B--2---:R-:W-:-:S02]  /*0b40*/  SHF.L.U32 R9, R24, 0x10, RZ ;  /* 0x0000001018097819 */ /* 0x004fc400000006ff */
[----:B------:R-:W-:-:S03]  /*0b50*/  SHF.R.U32.HI R230, RZ, 0x10, R239 ;  /* 0x00000010ffe67819 */ /* 0x000fc600000116ef */
[----:B------:R-:W-:Y:S01]  /*0b60*/  STL [R1+0x58], R9 ;  /* 0x0000580901007387 */ /* 0x000fe20000100800 */
[----:B------:R-:W-:-:S03]  /*0b70*/  SHF.R.U64 R239, R16, 0x10, R17 ;  /* 0x0000001010ef7819 */ /* 0x000fc60000001211 */
[----:B------:R2:W-:Y:S01]  /*0b80*/  STL [R1+0x48], R13 ;  /* 0x0000480d01007387 */ /* 0x0005e20000100800 */
[----:B------:R-:W-:Y:S01]  /*0b90*/  SHF.L.U32 R16, R27, 0x10, RZ ;  /* 0x000000101b107819 */ /* 0x000fe200000006ff */
[----:B------:R-:W-:Y:S01]  /*0ba0*/  IMAD.U32 R237, R17, 0x10000, RZ ;  /* 0x0001000011ed7824 */ /* 0x000fe200078e00ff */
[----:B------:R-:W-:Y:S01]  /*0bb0*/  SHF.R.U32.HI R231, RZ, 0x10, R17 ;  /* 0x00000010ffe77819 */ /* 0x000fe20000011611 */
[----:B------:R-:W-:Y:S02]  /*0bc0*/  IMAD.U32 R17, R28, 0x10000, RZ ;  /* 0x000100001c117824 */ /* 0x000fe400078e00ff */
[----:B--2---:R-:W-:Y:S02]  /*0bd0*/  IMAD.U32 R13, R26, 0x10000, RZ ;  /* 0x000100001a0d7824 */ /* 0x004fe400078e00ff */
[----:B------:R-:W-:-:S03]  /*0be0*/  IMAD.U32 R56, R4, 0x10000, RZ ;  /* 0x0001000004387824 */ /* 0x000fc600078e00ff */
[----:B------:R-:W-:Y:S01]  /*0bf0*/  STL [R1+0x78], R13 ;  /* 0x0000780d01007387 */ /* 0x000fe20000100800 */
[----:B------:R-:W-:-:S03]  /*0c00*/  IMAD.U32 R4, R6, 0x10000, RZ ;  /* 0x0001000006047824 */ /* 0x000fc600078e00ff */
[----:B------:R2:W-:Y:S01]  /*0c10*/  STL [R1+0x68], R16 ;  /* 0x0000681001007387 */ /* 0x0005e20000100800 */
[--C-:B------:R-:W-:Y:S01]  /*0c20*/  SHF.R.U64 R10, R10, 0x10, R11.reuse ;  /* 0x000000100a0a7819 */ /* 0x100fe2000000120b */
[----:B------:R-:W-:Y:S01]  /*0c30*/  IMAD.U32 R3, R3, 0x10000, RZ ;  /* 0x0001000003037824 */ /* 0x000fe200078e00ff */
[----:B------:R-:W-:Y:S01]  /*0c40*/  SHF.R.U32.HI R8, RZ, 0x10, R11 ;  /* 0x00000010ff087819 */ /* 0x000fe2000001160b */
[----:B------:R-:W-:Y:S01]  /*0c50*/  STL [R1+0x98], R17 ;  /* 0x0000981101007387 */ /* 0x000fe20000100800 */
[----:B------:R-:W-:Y:S01]  /*0c60*/  SHF.R.U64 R14, R14, 0x10, R15 ;  /* 0x000000100e0e7819 */ /* 0x000fe2000000120f */
[----:B--2---:R-:W-:Y:S01]  /*0c70*/  IMAD.U32 R16, R29, 0x10000, RZ ;  /* 0x000100001d107824 */ /* 0x004fe200078e00ff */
[----:B------:R-:W-:-:S04]  /*0c80*/  SHF.L.U32 R6, R10, 0x10, RZ ;  /* 0x000000100a067819 */ /* 0x000fc800000006ff */
[----:B------:R-:W-:Y:S01]  /*0c90*/  STL [R1+0x88], R16 ;  /* 0x0000881001007387 */ /* 0x000fe20000100800 */
[----:B------:R-:W-:-:S03]  /*0ca0*/  SHF.R.U32.HI R12, RZ, 0x10, R15 ;  /* 0x00000010ff0c7819 */ /* 0x000fc6000001160f */
[----:B------:R-:W-:Y:S01]  /*0cb0*/  STL [R1+0xc], R56 ;  /* 0x00000c3801007387 */ /* 0x000fe20000100800 */
[----:B------:R-:W-:-:S03]  /*0cc0*/  SHF.R.U64 R54, R54, 0x10, R55 ;  /* 0x0000001036367819 */ /* 0x000fc60000001237 */
[----:B------:R2:W-:Y:S01]  /*0cd0*/  STL [R1+0x2c], R4 ;  /* 0x00002c0401007387 */ /* 0x0005e20000100800 */
[----:B------:R-:W-:-:S03]  /*0ce0*/  SHF.R.U32.HI R52, RZ, 0x10, R55 ;  /* 0x00000010ff347819 */ /* 0x000fc60000011637 */
[----:B------:R3:W-:Y:S01]  /*0cf0*/  STL [R1+0x1c], R3 ;  /* 0x00001c0301007387 */ /* 0x0007e20000100800 */
[----:B--2---:R-:W-:-:S03]  /*0d00*/  IMAD.U32 R4, R8, 0x10000, RZ ;  /* 0x0001000008047824 */ /* 0x004fc600078e00ff */
[----:B------:R2:W-:Y:S01]  /*0d10*/  STL [R1+0x4c], R6 ;  /* 0x00004c0601007387 */ /* 0x0005e20000100800 */
[----:B---3--:R-:W-:-:S03]  /*0d20*/  IMAD.U32 R3, R14, 0x10000, RZ ;  /* 0x000100000e037824 */ /* 0x008fc600078e00ff */
[----:B------:R3:W-:Y:S01]  /*0d30*/  STL [R1+0x3c], R4 ;  /* 0x00003c0401007387 */ /* 0x0007e20000100800 */
[----:B------:R-:W-:-:S03]  /*0d40*/  SHF.R.U64 R2, R20, 0x10, R21 ;  /* 0x0000001014027819 */ /* 0x000fc60000001215 */
[----:B------:R4:W-:Y:S01]  /*0d50*/  STL [R1+0x6c], R3 ;  /* 0x00006c0301007387 */ /* 0x0009e20000100800 */
[----:B--2---:R-:W-:Y:S02]  /*0d60*/  SHF.L.U32 R6, R12, 0x10, RZ ;  /* 0x000000100c067819 */ /* 0x004fe400000006ff */
[----:B------:R-:W-:Y:S01]  /*0d70*/  SHF.R.U32.HI R0, RZ, 0x10, R21 ;  /* 0x00000010ff007819 */ /* 0x000fe20000011615 */
[----:B---3--:R-:W-:Y:S01]  /*0d80*/  IMAD.U32 R4, R54, 0x10000, RZ ;  /* 0x0001000036047824 */ /* 0x008fe200078e00ff */
[----:B------:R-:W-:Y:S01]  /*0d90*/  SHF.R.U32.HI R252, RZ, 0x10, R7 ;  /* 0x00000010fffc7819 */ /* 0x000fe20000011607 */
[----:B----4-:R-:W-:Y:S01]  /*0da0*/  IMAD.U32 R3, R52, 0x10000, RZ ;  /* 0x0001000034037824 */ /* 0x010fe200078e00ff */
[--C-:B------:R-:W-:Y:S01]  /*0db0*/  SHF.R.U64 R7, R22, 0x10, R23.reuse ;  /* 0x0000001016077819 */ /* 0x100fe20000001217 */
[----:B------:R-:W-:Y:S01]  /*0dc0*/  STL [R1+0x5c], R6 ;  /* 0x00005c0601007387 */ /* 0x000fe20000100800 */
[----:B------:R-:W-:-:S03]  /*0dd0*/  SHF.R.U32.HI R5, RZ, 0x10, R23 ;  /* 0x00000010ff057819 */ /* 0x000fc60000011617 */
[----:B------:R2:W-:Y:S01]  /*0de0*/  STL [R1+0x8c], R4 ;  /* 0x00008c0401007387 */ /* 0x0005e20000100800 */
[----:B------:R-:W-:-:S03]  /*0df0*/  SHF.R.U64 R11, R24, 0x10, R25 ;  /* 0x00000010180b7819 */ /* 0x000fc60000001219 */
[----:B------:R3:W-:Y:S01]  /*0e00*/  STL [R1+0x7c], R3 ;  /* 0x00007c0301007387 */ /* 0x0007e20000100800 */
[----:B------:R-:W-:Y:S01]  /*0e10*/  SHF.R.U32.HI R9, RZ, 0x10, R25 ;  /* 0x00000010ff097819 */ /* 0x000fe20000011619 */
[----:B--2---:R-:W-:Y:S01]  /*0e20*/  IMAD.U32 R4, R2, 0x10000, RZ ;  /* 0x0001000002047824 */ /* 0x004fe200078e00ff */
[----:B------:R-:W-:Y:S01]  /*0e30*/  SHF.L.U32 R2, R7, 0x10, RZ ;  /* 0x0000001007027819 */ /* 0x000fe200000006ff */
[----:B---3--:R-:W-:Y:S01]  /*0e40*/  IMAD.U32 R3, R0, 0x10000, RZ ;  /* 0x0001000000037824 */ /* 0x008fe200078e00ff */
[--C-:B------:R-:W-:Y:S01]  /*0e50*/  SHF.R.U64 R15, R26, 0x10, R27.reuse ;  /* 0x000000101a0f7819 */ /* 0x100fe2000000121b */
[----:B------:R-:W-:Y:S01]  /*0e60*/  IMAD.U32 R0, R5, 0x10000, RZ ;  /* 0x0001000005007824 */ /* 0x000fe200078e00ff */
[----:B------:R-:W-:Y:S01]  /*0e70*/  STL [R1+0x10], R4 ;  /* 0x0000100401007387 */ /* 0x000fe20000100800 */
[----:B------:R-:W-:-:S03]  /*0e80*/  SHF.R.U32.HI R13, RZ, 0x10, R27 ;  /* 0x00000010ff0d7819 */ /* 0x000fc6000001161b */
[----:B------:R2:W-:Y:S01]  /*0e90*/  STL [R1], R3 ;  /* 0x0000000301007387 */ /* 0x0005e20000100800 */
[----:B------:R-:W-:-:S03]  /*0ea0*/  SHF.R.U64 R55, R28, 0x10, R29 ;  /* 0x000000101c377819 */ /* 0x000fc6000000121d */
[----:B------:R3:W-:Y:S01]  /*0eb0*/  STL [R1+0x30], R2 ;  /* 0x0000300201007387 */ /* 0x0007e20000100800 */
[----:B------:R-:W-:-:S03]  /*0ec0*/  SHF.R.U32.HI R53, RZ, 0x10, R29 ;  /* 0x00000010ff357819 */ /* 0x000fc6000001161d */
[----:B------:R4:W-:Y:S01]  /*0ed0*/  STL [R1+0x20], R0 ;  /* 0x0000200001007387 */ /* 0x0009e20000100800 */
[----:B--2---:R-:W-:Y:S01]  /*0ee0*/  IMAD.U32 R3, R11, 0x10000, RZ ;  /* 0x000100000b037824 */ /* 0x004fe200078e00ff */
[----:B---3--:R-:W-:-:S04]  /*0ef0*/  SHF.L.U32 R2, R9, 0x10, RZ ;  /* 0x0000001009027819 */ /* 0x008fc800000006ff */
[----:B------:R2:W-:Y:S01]  /*0f00*/  STL [R1+0x50], R3 ;  /* 0x0000500301007387 */ /* 0x0005e20000100800 */
[----:B----4-:R-:W-:-:S03]  /*0f10*/  IMAD.U32 R0, R15, 0x10000, RZ ;  /* 0x000100000f007824 */ /* 0x010fc600078e00ff */
[----:B------:R3:W-:Y:S04]  /*0f20*/  STL [R1+0x40], R2 ;  /* 0x0000400201007387 */ /* 0x0007e80000100800 */
[----:B------:R4:W-:Y:S01]  /*0f30*/  STL [R1+0x70], R0 ;  /* 0x0000700001007387 */ /* 0x0009e20000100800 */
[----:B--2---:R-:W-:Y:S01]  /*0f40*/  IMAD.U32 R3, R13, 0x10000, RZ ;  /* 0x000100000d037824 */ /* 0x004fe200078e00ff */
[----:B---3--:R-:W-:-:S04]  /*0f50*/  SHF.L.U32 R2, R55, 0x10, RZ ;  /* 0x0000001037027819 */ /* 0x008fc800000006ff */
[----:B------:R2:W-:Y:S01]  /*0f60*/  STL [R1+0x60], R3 ;  /* 0x0000600301007387 */ /* 0x0005e20000100800 */
[----:B----4-:R-:W-:-:S03]  /*0f70*/  IMAD.U32 R0, R53, 0x10000, RZ ;  /* 0x0001000035007824 */ /* 0x010fc600078e00ff */
[----:B------:R2:W-:Y:S04]  /*0f80*/  STL [R1+0x90], R2 ;  /* 0x0000900201007387 */ /* 0x0005e80000100800 */
[----:B------:R2:W-:Y:S01]  /*0f90*/  STL [R1+0x80], R0 ;  /* 0x0000800001007387 */ /* 0x0005e20000100800 */
[--C-:B------:R-:W-:Y:S01]  /*0fa0*/  SHF.R.U64 R247, R242, 0x10, R243.reuse ;  /* 0x00000010f2f77819 */ /* 0x100fe200000012f3 */
[----:B------:R-:W-:Y:S01]  /*0fb0*/  IMAD.U32 R245, R243, 0x10000, RZ ;  /* 0x00010000f3f57824 */ /* 0x000fe200078e00ff */
[----:B------:R-:W-:Y:S02]  /*0fc0*/  SHF.R.U32.HI R243, RZ, 0x10, R243 ;  /* 0x00000010fff37819 */ /* 0x000fe400000116f3 */
[C-C-:B------:R-:W-:Y:S02]  /*0fd0*/  SHF.R.U64 R248, R18.reuse, 0x10, R19.reuse ;  /* 0x0000001012f87819 */ /* 0x140fe40000001213 */
[----:B------:R-:W-:Y:S01]  /*0fe0*/  SHF.R.U32.HI R244, RZ, 0x10, R19 ;  /* 0x00000010fff47819 */ /* 0x000fe20000011613 */
[----:B------:R-:W-:Y:S01]  /*0ff0*/  IMAD.U32 R246, R19, 0x10000, RZ ;  /* 0x0001000013f67824 */ /* 0x000fe200078e00ff */
[----:B------:R-:W-:Y:S01]  /*1000*/  SHF.L.U32 R250, R18, 0x10, RZ ;  /* 0x0000001012fa7819 */ /* 0x000fe200000006ff */
[----:B------:R-:W-:Y:S01]  /*1010*/  IMAD.U32 R249, R242, 0x10000, RZ ;  /* 0x00010000f2f97824 */ /* 0x000fe200078e00ff */
[----:B------:R-:W-:-:S02]  /*1020*/  CS2R R28, SRZ ;  /* 0x00000000001c7805 */ /* 0x000fc4000001ff00 */
[----:B------:R-:W-:Y:S02]  /*1030*/  CS2R R26, SRZ ;  /* 0x00000000001a7805 */ /* 0x000fe4000001ff00 */
[----:B------:R-:W-:Y:S02]  /*1040*/  CS2R R24, SRZ ;  /* 0x0000000000187805 */ /* 0x000fe4000001ff00 */
[----:B------:R-:W-:Y:S02]  /*1050*/  CS2R R22, SRZ ;  /* 0x0000000000167805 */ /* 0x000fe4000001ff00 */
[----:B------:R-:W-:Y:S02]  /*1060*/  CS2R R20, SRZ ;  /* 0x0000000000147805 */ /* 0x000fe4000001ff00 */
[----:B------:R-:W-:Y:S02]  /*1070*/  CS2R R18, SRZ ;  /* 0x0000000000127805 */ /* 0x000fe4000001ff00 */
[----:B------:R-:W-:Y:S01]  /*1080*/  CS2R R16, SRZ ;  /* 0x0000000000107805 */ /* 0x000fe2000001ff00 */
[----:B------:R-:W-:Y:S01]  /*1090*/  IMAD.U32 R238, R238, 0x10000, RZ ;  /* 0x00010000eeee7824 */ /* 0x000fe200078e00ff */
[----:B------:R-:W-:Y:S01]  /*10a0*/  SHF.L.U32 R247, R247, 0x10, RZ ;  /* 0x00000010f7f77819 */ /* 0x000fe200000006ff */
[----:B------:R-:W-:Y:S01]  /*10b0*/  IMAD.U32 R230, R230, 0x10000, RZ ;  /* 0x00010000e6e67824 */ /* 0x000fe200078e00ff */
[----:B------:R-:W-:Y:S01]  /*10c0*/  SHF.L.U32 R252, R252, 0x10, RZ ;  /* 0x00000010fcfc7819 */ /* 0x000fe200000006ff */
[----:B------:R-:W-:Y:S01]  /*10d0*/  IMAD.U32 R243, R243, 0x10000, RZ ;  /* 0x00010000f3f37824 */ /* 0x000fe200078e00ff */
[----:B------:R-:W-:Y:S01]  /*10e0*/  SHF.L.U32 R239, R239, 0x10, RZ ;  /* 0x00000010efef7819 */ /* 0x000fe200000006ff */
[----:B------:R-:W-:Y:S01]  /*10f0*/  IMAD.U32 R231, R231, 0x10000, RZ ;  /* 0x00010000e7e77824 */ /* 0x000fe200078e00ff */
[----:B------:R-:W-:Y:S01]  /*1100*/  SHF.L.U32 R244, R244, 0x10, RZ ;  /* 0x00000010f4f47819 */ /* 0x000fe200000006ff */
[----:B012---:R-:W-:-:S07]  /*1110*/  IMAD.U32 R248, R248, 0x10000, RZ ;  /* 0x00010000f8f87824 */ /* 0x007fce00078e00ff */
.L_x_2767:
[----:B0-----:R-:W0:Y:S01]  /*1120*/  S2R R8, SR_TID.X ;  /* 0x0000000000087919 */ /* 0x001e220000002100 */
[----:B-1----:R-:W1:Y:S01]  /*1130*/  LDC.64 R232, c[0x0][0x430] ;  /* 0x00010c00ffe87b82 */ /* 0x002e620000000a00 */
[----:B------:R-:W-:Y:S02]  /*1140*/  UIMAD UR5, UR4, UR19, URZ ;  /* 0x00000013040572a4 */ /* 0x000fe4000f8e02ff */
[----:B------:R-:W-:Y:S01]  /*1150*/  UIMAD.WIDE UR16, UR4, 0x4, UR14 ;  /* 0x00000004041078a5 */ /* 0x000fe2000f8e020e */
[----:B------:R-:W2:Y:S01]  /*1160*/  LDL R170, [R1+0x94] ;  /* 0x0000940001aa7983 */ /* 0x000ea20000100800 */
[----:B------:R-:W-:-:S03]  /*1170*/  USHF.R.S32.HI UR6, URZ, 0x1f, UR5 ;  /* 0x0000001fff067899 */ /* 0x000fc60008011405 */
[----:B------:R-:W3:Y:S01]  /*1180*/  LDC.64 R176, c[0x0][0x3a8] ;  /* 0x0000ea00ffb07b82 */ /* 0x000ee20000000a00 */
[----:B------:R-:W-:Y:S01]  /*1190*/  ULEA.HI UR6, UR6, UR5, URZ, 0x2 ;  /* 0x0000000506067291 */ /* 0x000fe2000f8f10ff */
[----:B------:R-:W-:Y:S01]  /*11a0*/  MOV R6, UR16 ;  /* 0x0000001000067c02 */ /* 0x000fe20008000f00 */
[----:B------:R-:W-:Y:S01]  /*11b0*/  IMAD.U32 R7, RZ, RZ, UR17 ;  /* 0x00000011ff077e24 */ /* 0x000fe2000f8e00ff */
[----:B------:R-:W-:Y:S01]  /*11c0*/  UIMAD.WIDE UR16, UR4, 0x4, UR12 ;  /* 0x00000004041078a5 */ /* 0x000fe2000f8e020c */
[----:B------:R-:W4:Y:S02]  /*11d0*/  LDL R169, [R1+0x8c] ;  /* 0x00008c0001a97983 */ /* 0x000f240000100800 */
[----:B------:R-:W-:Y:S01]  /*11e0*/  MOV R15, UR6 ;  /* 0x00000006000f7c02 */ /* 0x000fe20008000f00 */
[----:B------:R-:W3:Y:S01]  /*11f0*/  LDC.64 R178, c[0x0][0x428] ;  /* 0x00010a00ffb27b82 */ /* 0x000ee20000000a00 */
[----:B------:R0:W2:Y:S01]  /*1200*/  LDG.E R0, desc[UR10][R6.64] ;  /* 0x0000000a06007981 */ /* 0x0000a2000c1e1900 */
[----:B------:R-:W-:-:S02]  /*1210*/  ISETP.NE.U32.AND P0, PT, RZ, UR24, PT ;  /* 0x00000018ff007c0c */ /* 0x000fc4000bf05070 */
[----:B------:R-:W-:Y:S01]  /*1220*/  ISETP.NE.U32.AND P1, PT, RZ, UR20, PT ;  /* 0x00000014ff007c0c */ /* 0x000fe2000bf25070 */
[----:B------:R-:W4:Y:S01]  /*1230*/  LDL R168, [R1+0x90] ;  /* 0x0000900001a87983 */ /* 0x000f220000100800 */
[----:B------:R-:W-:-:S03]  /*1240*/  ISETP.NE.AND P3, PT, RZ, UR18, PT ;  /* 0x00000012ff007c0c */ /* 0x000fc6000bf65270 */
[----:B------:R-:W4:Y:S01]  /*1250*/  LDL R171, [R1+0x84] ;  /* 0x0000840001ab7983 */ /* 0x000f220000100800 */
[----:B0-----:R-:W-:Y:S01]  /*1260*/  IMAD.U32 R6, RZ, RZ, UR16 ;  /* 0x00000010ff067e24 */ /* 0x001fe2000f8e00ff */
[----:B------:R-:W-:Y:S02]  /*1270*/  MOV R7, UR17 ;  /* 0x0000001100077c02 */ /* 0x000fe40008000f00 */
[----:B------:R-:W4:Y:S01]  /*1280*/  LDL R172, [R1+0x98] ;  /* 0x0000980001ac7983 */ /* 0x000f220000100800 */
[----:B------:R-:W-:-:S03]  /*1290*/  LEA.HI.SX32 R15, R15, R8, 0x1e ;  /* 0x000000080f0f7211 */ /* 0x000fc600078ff2ff */
[----:B------:R0:W4:Y:S02]  /*12a0*/  LDG.E R175, desc[UR10][R6.64] ;  /* 0x0000000a06af7981 */ /* 0x000124000c1e1900 */
[C---:B-1----:R-:W-:Y:S02]  /*12b0*/  IMAD.WIDE.U32 R98, R15.reuse, 0x8, R232 ;  /* 0x000000080f627825 */ /* 0x042fe400078e00e8 */
[----:B------:R-:W4:Y:S02]  /*12c0*/  LDL R226, [R1+0x64] ;  /* 0x0000640001e27983 */ /* 0x000f240000100800 */
[----:B---3--:R-:W-:Y:S02]  /*12d0*/  IMAD.WIDE.U32 R100, R15, 0x10, R176 ;  /* 0x000000100f647825 */ /* 0x008fe400078e00b0 */
[----:B------:R-:W3:Y:S04]  /*12e0*/  LDL R198, [R1+0x68] ;  /* 0x0000680001c67983 */ /* 0x000ee80000100800 */
[----:B------:R-:W3:Y:S04]  /*12f0*/  LDG.E.64 R98, desc[UR10][R98.64] ;  /* 0x0000000a62627981 */ /* 0x000ee8000c1e1b00 */
[----:B------:R-:W3:Y:S01]  /*1300*/  LDG.E.128 R100, desc[UR10][R100.64] ;  /* 0x0000000a64647981 */ /* 0x000ee2000c1e1d00 */
[----:B------:R-:W-:-:S03]  /*1310*/  ISETP.NE.AND.EX P0, PT, RZ, UR25, PT, P0 ;  /* 0x00000019ff007c0c */ /* 0x000fc6000bf05300 */
[----:B------:R-:W3:Y:S04]  /*1320*/  LDL R212, [R1+0x5c] ;  /* 0x00005c0001d47983 */ /* 0x000ee80000100800 */
[----:B------:R-:W3:Y:S06]  /*1330*/  LDL R184, [R1+0x60] ;  /* 0x0000600001b87983 */ /* 0x000eec0000100800 */
[----:B------:R-:W1:Y:S01]  /*1340*/  @P0 LDC.64 R142, c[0x0][0x3b8] ;  /* 0x0000ee00ff8e0b82 */ /* 0x000e620000000a00 */
[----:B------:R-:W-:Y:S01]  /*1350*/  ISETP.NE.AND.EX P1, PT, RZ, UR21, PT, P1 ;  /* 0x00000015ff007c0c */ /* 0x000fe2000bf25310 */
[----:B------:R-:W-:-:S06]  /*1360*/  IMAD.WIDE.U32 R158, R15, 0x8, R178 ;  /* 0x000000080f9e7825 */ /* 0x000fcc00078e00b2 */
[----:B------:R-:W3:Y:S01]  /*1370*/  LDG.E.64 R158, desc[UR10][R158.64] ;  /* 0x0000000a9e9e7981 */ /* 0x000ee2000c1e1b00 */
[----:B------:R-:W3:Y:S01]  /*1380*/  @P0 LDC.64 R160, c[0x0][0x3b8] ;  /* 0x0000ee00ffa00b82 */ /* 0x000ee20000000a00 */
[----:B--2---:R-:W-:Y:S01]  /*1390*/  R2UR UR16, R0 ;  /* 0x00000000001072ca */ /* 0x004fe200000e0000 */
[----:B-1----:R-:W-:-:S06]  /*13a0*/  @P0 IMAD.WIDE.U32 R142, R15, 0x4, R142 ;  /* 0x000000040f8e0825 */ /* 0x002fcc00078e008e */
[----:B------:R-:W1:Y:S01]  /*13b0*/  @P0 LDC.64 R156, c[0x0][0x3b8] ;  /* 0x0000ee00ff9c0b82 */ /* 0x000e620000000a00 */
[----:B------:R2:W5:Y:S01]  /*13c0*/  @P0 LDG.E R11, desc[UR10][R142.64] ;  /* 0x0000000a8e0b0981 */ /* 0x000562000c1e1900 */
[C---:B------:R-:W-:Y:S02]  /*13d0*/  VIADD R12, R15.reuse, 0x300 ;  /* 0x000003000f0c7836 */ /* 0x040fe40000000000 */
[C---:B------:R-:W-:Y:S01]  /*13e0*/  VIADD R14, R15.reuse, 0x100 ;  /* 0x000001000f0e7836 */ /* 0x040fe20000000000 */
[----:B------:R-:W-:-:S03]  /*13f0*/  IADD3 R8, PT, PT, R15, 0x400, RZ ;  /* 0x000004000f087810 */ /* 0x000fc60007ffe0ff */
[----:B0-----:R-:W0:Y:S08]  /*1400*/  @P0 LDC.64 R6, c[0x0][0x3b8] ;  /* 0x0000ee00ff060b82 */ /* 0x001e300000000a00 */
[----:B--2---:R-:W2:Y:S01]  /*1410*/  @P1 LDC.64 R142, c[0x0][0x438] ;  /* 0x00010e00ff8e1b82 */ /* 0x004ea20000000a00 */
[----:B----4-:R-:W-:Y:S02]  /*1420*/  FSEL R175, R175, RZ, !P3 ;  /* 0x000000ffafaf7208 */ /* 0x010fe40005800000 */
[----:B------:R-:W-:-:S05]  /*1430*/  IADD3 R13, PT, PT, R15, 0x200, RZ ;  /* 0x000002000f0d7810 */ /* 0x000fca0007ffe0ff */
[----:B------:R-:W4:Y:S01]  /*1440*/  @P0 LDC.64 R152, c[0x0][0x3b8] ;  /* 0x0000ee00ff980b82 */ /* 0x000f220000000a00 */
[----:B---3--:R-:W-:Y:S01]  /*1450*/  IMAD.MOV.U32 R0, RZ, RZ, R98 ;  /* 0x000000ffff007224 */ /* 0x008fe200078e0062 */
[----:B------:R-:W-:Y:S01]  /*1460*/  SHF.R.U64 R167, R98, 0x10, R99 ;  /* 0x0000001062a77819 */ /* 0x000fe20000001263 */
[----:B------:R-:W-:-:S03]  /*1470*/  FADD.FTZ R100, -R175, R100 ;  /* 0x00000064af647221 */ /* 0x000fc60000010100 */
[----:B------:R-:W-:Y:S02]  /*1480*/  SHF.L.U32 R167, R167, 0x10, RZ ;  /* 0x00000010a7a77819 */ /* 0x000fe400000006ff */
[----:B------:R-:W-:Y:S01]  /*1490*/  SHF.R.U32.HI R163, RZ, 0x10, R99 ;  /* 0x00000010ffa37819 */ /* 0x000fe20000011663 */
[----:B------:R-:W3:Y:S01]  /*14a0*/  @P0 LDC.64 R96, c[0x0][0x3b8] ;  /* 0x0000ee00ff600b82 */ /* 0x000ee20000000a00 */
[----:B--2---:R-:W-:-:S07]  /*14b0*/  @P1 IMAD.WIDE.U32 R142, R15, 0x10, R142 ;  /* 0x000000100f8e1825 */ /* 0x004fce00078e008e */
[----:B------:R-:W2:Y:S01]  /*14c0*/  @P0 LDC.64 R154, c[0x0][0x3b8] ;  /* 0x0000ee00ff9a0b82 */ /* 0x000ea20000000a00 */
[----:B------:R1:W5:Y:S02]  /*14d0*/  @P1 LDG.E.128 R52, desc[UR10][R142.64] ;  /* 0x0000000a8e341981 */ /* 0x000364000c1e1d00 */
[----:B-1----:R-:W-:Y:S02]  /*14e0*/  IMAD.U32 R142, R0, 0x10000, RZ ;  /* 0x00010000008e7824 */ /* 0x002fe400078e00ff */
[----:B------:R-:W-:Y:S01]  /*14f0*/  FMUL.FTZ R0, R100, UR16 ;  /* 0x0000001064007c20 */ /* 0x000fe20008410000 */
[----:B------:R-:W-:Y:S01]  /*1500*/  FMUL.FTZ R143, R169, R167 ;  /* 0x000000a7a98f7220 */ /* 0x000fe20000410000 */
[----:B------:R-:W-:Y:S02]  /*1510*/  FADD.FTZ R209, R142, R209 ;  /* 0x000000d18ed17221 */ /* 0x000fe40000010000 */
[-C--:B------:R-:W-:Y:S01]  /*1520*/  FFMA.FTZ R128, R0, R142.reuse, R128 ;  /* 0x0000008e00807223 */ /* 0x080fe20000010080 */
[----:B------:R-:W-:Y:S01]  /*1530*/  FMUL.FTZ R142, R170, R142 ;  /* 0x0000008eaa8e7220 */ /* 0x000fe20000410000 */
[----:B------:R-:W4:Y:S04]  /*1540*/  LDL R169, [R1+0x7c] ;  /* 0x00007c0001a97983 */ /* 0x000f280000100800 */
[----:B------:R-:W3:Y:S01]  /*1550*/  LDL R170, [R1+0x88] ;  /* 0x0000880001aa7983 */ /* 0x000ee20000100800 */
[----:B------:R-:W-:Y:S01]  /*1560*/  @P0 IMAD.WIDE.U32 R160, R12, 0x4, R160 ;  /* 0x000000040ca00825 */ /* 0x000fe200078e00a0 */
[----:B------:R-:W-:-:S03]  /*1570*/  SHF.R.U64 R164, R158, 0x10, R159 ;  /* 0x000000109ea47819 */ /* 0x000fc6000000129f */
[C---:B------:R-:W-:Y:S01]  /*1580*/  FADD.FTZ R101, -R175.reuse, R101 ;  /* 0x00000065af657221 */ /* 0x040fe20000010100 */
[----:B------:R-:W-:Y:S01]  /*1590*/  IMAD.WIDE.U32 R104, R14, 0x8, R178 ;  /* 0x000000080e687825 */ /* 0x000fe200078e00b2 */
[----:B------:R1:W5:Y:S03]  /*15a0*/  @P0 LDG.E R5, desc[UR10][R160.64] ;  /* 0x0000000aa0050981 */ /* 0x000366000c1e1900 */
[----:B------:R-:W-:Y:S01]  /*15b0*/  FADD.FTZ R102, -R175, R102 ;  /* 0x00000066af667221 */ /* 0x000fe20000010100 */
[----:B------:R-:W-:Y:S02]  /*15c0*/  IMAD.U32 R164, R164, 0x10000, RZ ;  /* 0x00010000a4a47824 */ /* 0x000fe400078e00ff */
[----:B------:R-:W-:Y:S01]  /*15d0*/  IMAD.WIDE.U32 R106, R14, 0x8, R232 ;  /* 0x000000080e6a7825 */ /* 0x000fe200078e00e8 */
[----:B------:R-:W2:Y:S03]  /*15e0*/  LDG.E.64 R104, desc[UR10][R104.64] ;  /* 0x0000000a68687981 */ /* 0x000ea6000c1e1b00 */
[-C--:B------:R-:W-:Y:S01]  /*15f0*/  FFMA.FTZ R143, R168, R164.reuse, R143 ;  /* 0x000000a4a88f7223 */ /* 0x080fe2000001008f */
[----:B-1----:R-:W-:Y:S01]  /*1600*/  MOV R161, R99 ;  /* 0x0000006300a17202 */ /* 0x002fe20000000f00 */
[----:B------:R-:W-:Y:S01]  /*1610*/  FMUL.FTZ R160, R101, UR16 ;  /* 0x0000001065a07c20 */ /* 0x000fe20008410000 */
[----:B------:R-:W-:Y:S01]  /*1620*/  FADD.FTZ R45, R164, R45 ;  /* 0x0000002da42d7221 */ /* 0x000fe20000010000 */
[----:B------:R-:W2:Y:S01]  /*1630*/  LDL R168, [R1+0x80] ;  /* 0x0000800001a87983 */ /* 0x000ea20000100800 */
[----:B------:R-:W-:Y:S01]  /*1640*/  MOV R165, R159 ;  /* 0x0000009f00a57202 */ /* 0x000fe20000000f00 */
[----:B------:R-:W-:Y:S01]  /*1650*/  FFMA.FTZ R17, R160, R164, R17 ;  /* 0x000000a4a0117223 */ /* 0x000fe20000010011 */
[----:B------:R-:W-:-:S02]  /*1660*/  IMAD.U32 R161, R161, 0x10000, RZ ;  /* 0x00010000a1a17824 */ /* 0x000fc400078e00ff */
[----:B------:R-:W-:Y:S01]  /*1670*/  FMUL.FTZ R164, R102, UR16 ;  /* 0x0000001066a47c20 */ /* 0x000fe20008410000 */
[----:B------:R-:W2:Y:S01]  /*1680*/  LDG.E.64 R106, desc[UR10][R106.64] ;  /* 0x0000000a6a6a7981 */ /* 0x000ea2000c1e1b00 */
[----:B------:R-:W-:Y:S01]  /*1690*/  SHF.L.U32 R165, R165, 0x10, RZ ;  /* 0x00000010a5a57819 */ /* 0x000fe200000006ff */
[----:B------:R-:W-:Y:S01]  /*16a0*/  FADD.FTZ R207, R161, R207 ;  /* 0x000000cfa1cf7221 */ /* 0x000fe20000010000 */
[CC--:B------:R-:W-:Y:S01]  /*16b0*/  FFMA.FTZ R130, R164.reuse, R161.reuse, R130 ;  /* 0x000000a1a4827223 */ /* 0x0c0fe20000010082 */
[----:B------:R-:W-:Y:S01]  /*16c0*/  FMUL.FTZ R161, R171, R161 ;  /* 0x000000a1aba17220 */ /* 0x000fe20000410000 */
[----:B------:R-:W-:Y:S02]  /*16d0*/  IMAD.U32 R163, R163, 0x10000, RZ ;  /* 0x00010000a3a37824 */ /* 0x000fe400078e00ff */
[----:B------:R-:W-:Y:S01]  /*16e0*/  FFMA.FTZ R18, R164, R165, R18 ;  /* 0x000000a5a4127223 */ /* 0x000fe20000010012 */
[----:B------:R-:W-:Y:S01]  /*16f0*/  FADD.FTZ R46, R165, R46 ;  /* 0x0000002ea52e7221 */ /* 0x000fe20000010000 */
[----:B------:R-:W-:Y:S01]  /*1700*/  IMAD.WIDE.U32 R84, R14, 0x10, R176 ;  /* 0x000000100e547825 */ /* 0x000fe200078e00b0 */
[----:B------:R-:W2:Y:S03]  /*1710*/  LDL R171, [R1+0x70] ;  /* 0x0000700001ab7983 */ /* 0x000ea60000100800 */
[----:B------:R-:W-:Y:S01]  /*1720*/  FADD.FTZ R208, R167, R208 ;  /* 0x000000d0a7d07221 */ /* 0x000fe20000010000 */
[----:B------:R-:W-:Y:S01]  /*1730*/  SHF.R.U32.HI R162, RZ, 0x10, R159 ;  /* 0x00000010ffa27819 */ /* 0x000fe2000001169f */
[----:B------:R-:W-:Y:S01]  /*1740*/  @P0 IMAD.WIDE.U32 R156, R8, 0x4, R156 ;  /* 0x00000004089c0825 */ /* 0x000fe200078e009c */
[----:B------:R-:W1:Y:S01]  /*1750*/  @P1 LDC.64 R100, c[0x0][0x438] ;  /* 0x00010e00ff641b82 */ /* 0x000e620000000a00 */
[----:B------:R-:W2:Y:S02]  /*1760*/  LDG.E.128 R84, desc[UR10][R84.64] ;  /* 0x0000000a54547981 */ /* 0x000ea4000c1e1d00 */
[----:B------:R-:W-:-:S02]  /*1770*/  FFMA.FTZ R129, R160, R167, R129 ;  /* 0x000000a7a0817223 */ /* 0x000fc40000010081 */
[----:B------:R-:W2:Y:S04]  /*1780*/  LDL R167, [R1+0x74] ;  /* 0x0000740001a77983 */ /* 0x000ea80000100800 */
[----:B------:R0:W5:Y:S01]  /*1790*/  @P0 LDG.E R4, desc[UR10][R156.64] ;  /* 0x0000000a9c040981 */ /* 0x000162000c1e1900 */
[----:B------:R-:W-:Y:S02]  /*17a0*/  IMAD.MOV.U32 R166, RZ, RZ, R158 ;  /* 0x000000ffffa67224 */ /* 0x000fe400078e009e */
[----:B---3--:R-:W-:Y:S01]  /*17b0*/  FFMA.FTZ R161, R170, R165, R161 ;  /* 0x000000a5aaa17223 */ /* 0x008fe200000100a1 */
[----:B----4-:R-:W-:Y:S01]  /*17c0*/  FMUL.FTZ R165, R169, R163 ;  /* 0x000000a3a9a57220 */ /* 0x010fe20000410000 */
[----:B------:R-:W3:Y:S01]  /*17d0*/  LDL R170, [R1+0x78] ;  /* 0x0000780001aa7983 */ /* 0x000ee20000100800 */
[----:B0-----:R-:W0:Y:S03]  /*17e0*/  @P1 LDC.64 R156, c[0x0][0x438] ;  /* 0x00010e00ff9c1b82 */ /* 0x001e260000000a00 */
[----:B------:R-:W4:Y:S01]  /*17f0*/  LDL R169, [R1+0x6c] ;  /* 0x00006c0001a97983 */ /* 0x000f220000100800 */
[----:B------:R-:W-:-:S02]  /*1800*/  SHF.L.U32 R166, R166, 0x10, RZ ;  /* 0x00000010a6a67819 */ /* 0x000fc400000006ff */
[----:B------:R-:W-:Y:S02]  /*1810*/  SHF.L.U32 R162, R162, 0x10, RZ ;  /* 0x00000010a2a27819 */ /* 0x000fe400000006ff */
[----:B--2---:R-:W-:Y:S01]  /*1820*/  SHF.R.U32.HI R173, RZ, 0x10, R105 ;  /* 0x00000010ffad7819 */ /* 0x004fe20000011669 */
[-C--:B------:R-:W-:Y:S01]  /*1830*/  FFMA.FTZ R16, R0, R166.reuse, R16 ;  /* 0x000000a600107223 */ /* 0x080fe20000010010 */
[----:B------:R-:W-:Y:S01]  /*1840*/  FADD.FTZ R44, R166, R44 ;  /* 0x0000002ca62c7221 */ /* 0x000fe20000010000 */
[----:B------:R-:W-:Y:S01]  /*1850*/  FFMA.FTZ R142, R172, R166, R142 ;  /* 0x000000a6ac8e7223 */ /* 0x000fe2000001008e */
[----:B------:R-:W-:Y:S01]  /*1860*/  FADD.FTZ R166, -R175, R103 ;  /* 0x00000067afa67221 */ /* 0x000fe20000010100 */
[----:B------:R-:W-:Y:S01]  /*1870*/  FADD.FTZ R206, R163, R206 ;  /* 0x000000cea3ce7221 */ /* 0x000fe20000010000 */
[----:B------:R-:W-:Y:S01]  /*1880*/  IMAD.WIDE.U32 R144, R13, 0x8, R178 ;  /* 0x000000080d907825 */ /* 0x000fe200078e00b2 */
[----:B------:R-:W2:Y:S03]  /*1890*/  @P1 LDC.64 R158, c[0x0][0x438] ;  /* 0x00010e00ff9e1b82 */ /* 0x000ea60000000a00 */
[----:B------:R-:W-:Y:S01]  /*18a0*/  FMUL.FTZ R166, R166, UR16 ;  /* 0x00000010a6a67c20 */ /* 0x000fe20008410000 */
[----:B------:R-:W-:Y:S01]  /*18b0*/  FADD.FTZ R47, R162, R47 ;  /* 0x0000002fa22f7221 */ /* 0x000fe20000010000 */
[----:B------:R-:W-:-:S02]  /*18c0*/  FFMA.FTZ R165, R168, R162, R165 ;  /* 0x000000a2a8a57223 */ /* 0x000fc400000100a5 */
[----:B------:R-:W-:Y:S01]  /*18d0*/  FFMA.FTZ R19, R166, R162, R19 ;  /* 0x000000a2a6137223 */ /* 0x000fe20000010013 */
[----:B------:R-:W-:Y:S02]  /*18e0*/  IMAD.MOV.U32 R162, RZ, RZ, R104 ;  /* 0x000000ffffa27224 */ /* 0x000fe400078e0068 */
[----:B0-----:R-:W-:Y:S01]  /*18f0*/  @P1 IMAD.WIDE.U32 R156, R13, 0x10, R156 ;  /* 0x000000100d9c1825 */ /* 0x001fe200078e009c */
[----:B------:R-:W-:Y:S01]  /*1900*/  SHF.R.U64 R104, R104, 0x10, R105 ;  /* 0x0000001068687819 */ /* 0x000fe20000001269 */
[----:B------:R-:W2:Y:S01]  /*1910*/  LDG.E.64 R144, desc[UR10][R144.64] ;  /* 0x0000000a90907981 */ /* 0x000ea2000c1e1b00 */
[----:B------:R-:W-:Y:S02]  /*1920*/  MOV R172, R105 ;  /* 0x0000006900ac7202 */ /* 0x000fe40000000f00 */
[----:B------:R-:W-:Y:S01]  /*1930*/  SHF.R.U64 R105, R106, 0x10, R107 ;  /* 0x000000106a697819 */ /* 0x000fe2000000126b */
[----:B------:R0:W5:Y:S01]  /*1940*/  @P1 LDG.E.128 R60, desc[UR10][R156.64] ;  /* 0x0000000a9c3c1981 */ /* 0x000162000c1e1d00 */
[----:B------:R-:W-:-:S03]  /*1950*/  SHF.L.U32 R104, R104, 0x10, RZ ;  /* 0x0000001068687819 */ /* 0x000fc600000006ff */
[----:B------:R-:W-:Y:S01]  /*1960*/  IMAD.U32 R105, R105, 0x10000, RZ ;  /* 0x0001000069697824 */ /* 0x000fe200078e00ff */
[----:B0-----:R-:W0:Y:S01]  /*1970*/  @P1 LDC.64 R156, c[0x0][0x438] ;  /* 0x00010e00ff9c1b82 */ /* 0x001e220000000a00 */
[----:B------:R-:W-:Y:S01]  /*1980*/  FFMA.FTZ R131, R166, R163, R131 ;  /* 0x000000a3a6837223 */ /* 0x000fe20000010083 */
[----:B------:R-:W-:Y:S01]  /*1990*/  IMAD.MOV.U32 R163, RZ, RZ, R106 ;  /* 0x000000ffffa37224 */ /* 0x000fe200078e006a */
[----:B------:R-:W-:Y:S01]  /*19a0*/  MOV R106, R107 ;  /* 0x0000006b006a7202 */ /* 0x000fe20000000f00 */
[----:B------:R-:W-:-:S04]  /*19b0*/  IMAD.WIDE.U32 R146, R13, 0x8, R232 ;  /* 0x000000080d927825 */ /* 0x000fc800078e00e8 */
[----:B------:R-:W-:-:S04]  /*19c0*/  IMAD.WIDE.U32 R88, R13, 0x10, R176 ;  /* 0x000000100d587825 */ /* 0x000fc800078e00b0 */
[----:B------:R-:W-:Y:S01]  /*19d0*/  @P0 IMAD.WIDE.U32 R6, R14, 0x4, R6 ;  /* 0x000000040e060825 */ /* 0x000fe200078e0006 */
[----:B------:R-:W2:Y:S01]  /*19e0*/  LDG.E.64 R146, desc[UR10][R146.64] ;  /* 0x0000000a92927981 */ /* 0x000ea2000c1e1b00 */
[----:B------:R-:W-:-:S03]  /*19f0*/  SHF.L.U32 R172, R172, 0x10, RZ ;  /* 0x00000010acac7819 */ /* 0x000fc600000006ff */
[----:B------:R-:W2:Y:S01]  /*1a00*/  LDG.E.128 R88, desc[UR10][R88.64] ;  /* 0x0000000a58587981 */ /* 0x000ea2000c1e1d00 */
[----:B------:R-:W-:Y:S01]  /*1a10*/  SHF.R.U32.HI R174, RZ, 0x10, R107 ;  /* 0x00000010ffae7819 */ /* 0x000fe2000001166b */
[----:B------:R-:W-:Y:S02]  /*1a20*/  IMAD.U32 R163, R163, 0x10000, RZ ;  /* 0x00010000a3a37824 */ /* 0x000fe400078e00ff */
[----:B------:R1:W5:Y:S01]  /*1a30*/  @P0 LDG.E R10, desc[UR10][R6.64] ;  /* 0x0000000a060a0981 */ /* 0x000362000c1e1900 */
[----:B------:R-:W-:Y:S01]  /*1a40*/  FADD.FTZ R87, -R175, R87 ;  /* 0x00000057af577221 */ /* 0x000fe20000010100 */
[----:B------:R-:W-:Y:S01]  /*1a50*/  SHF.L.U32 R162, R162, 0x10, RZ ;  /* 0x00000010a2a27819 */ /* 0x000fe200000006ff */
[----:B------:R-:W-:Y:S01]  /*1a60*/  FADD.FTZ R50, R172, R50 ;  /* 0x00000032ac327221 */ /* 0x000fe20000010000 */
[----:B0-----:R-:W-:-:S04]  /*1a70*/  @P1 IMAD.WIDE.U32 R156, R8, 0x10, R156 ;  /* 0x00000010089c1825 */ /* 0x001fc800078e009c */
[----:B------:R-:W-:Y:S01]  /*1a80*/  FMUL.FTZ R167, R167, R163 ;  /* 0x000000a3a7a77220 */ /* 0x000fe20000410000 */
[C---:B------:R-:W-:Y:S01]  /*1a90*/  FADD.FTZ R84, -R175.reuse, R84 ;  /* 0x00000054af547221 */ /* 0x040fe20000010100 */
[----:B------:R-:W-:Y:S01]  /*1aa0*/  FADD.FTZ R85, -R175, R85 ;  /* 0x00000055af557221 */ /* 0x000fe20000010100 */
[----:B------:R-:W-:Y:S01]  /*1ab0*/  SHF.L.U32 R173, R173, 0x10, RZ ;  /* 0x00000010adad7819 */ /* 0x000fe200000006ff */
[----:B------:R0:W5:Y:S01]  /*1ac0*/  @P1 LDG.E.128 R68, desc[UR10][R156.64] ;  /* 0x0000000a9c441981 */ /* 0x000162000c1e1d00 */
[C---:B-1----:R-:W-:Y:S01]  /*1ad0*/  VIADD R7, R15.reuse, 0x500 ;  /* 0x000005000f077836 */ /* 0x042fe20000000000 */
[----:B------:R-:W-:-:S03]  /*1ae0*/  IADD3 R6, PT, PT, R15, 0x600, RZ ;  /* 0x000006000f067810 */ /* 0x000fc60007ffe0ff */
[----:B------:R-:W-:-:S04]  /*1af0*/  @P0 IMAD.WIDE.U32 R152, R7, 0x4, R152 ;  /* 0x0000000407980825 */ /* 0x000fc800078e0098 */
[----:B------:R-:W-:Y:S01]  /*1b00*/  FMUL.FTZ R168, R84, UR16 ;  /* 0x0000001054a87c20 */ /* 0x000fe20008410000 */
[--C-:B------:R-:W-:Y:S01]  /*1b10*/  IMAD.WIDE.U32 R148, R12, 0x8, R178.reuse ;  /* 0x000000080c947825 */ /* 0x100fe200078e00b2 */
[----:B------:R1:W5:Y:S03]  /*1b20*/  @P0 LDG.E R3, desc[UR10][R152.64] ;  /* 0x0000000a98030981 */ /* 0x000366000c1e1900 */
[----:B0-----:R-:W-:-:S04]  /*1b30*/  IMAD.WIDE.U32 R156, R7, 0x8, R178 ;  /* 0x00000008079c7825 */ /* 0x001fc800078e00b2 */
[----:B------:R-:W-:Y:S01]  /*1b40*/  FADD.FTZ R51, R173, R51 ;  /* 0x00000033ad337221 */ /* 0x000fe20000010000 */
[----:B----4-:R-:W-:Y:S01]  /*1b50*/  FMUL.FTZ R169, R169, R105 ;  /* 0x00000069a9a97220 */ /* 0x010fe20000410000 */
[----:B---3--:R-:W-:Y:S01]  /*1b60*/  FFMA.FTZ R167, R170, R162, R167 ;  /* 0x000000a2aaa77223 */ /* 0x008fe200000100a7 */
[----:B-1----:R-:W-:-:S04]  /*1b70*/  IMAD.WIDE.U32 R152, R8, 0x8, R178 ;  /* 0x0000000808987825 */ /* 0x002fc800078e00b2 */
[----:B------:R-:W-:-:S04]  /*1b80*/  @P0 IMAD.WIDE.U32 R96, R13, 0x4, R96 ;  /* 0x000000040d600825 */ /* 0x000fc800078e0060 */
[----:B------:R-:W-:Y:S01]  /*1b90*/  FFMA.FTZ R169, R171, R104, R169 ;  /* 0x00000068aba97223 */ /* 0x000fe200000100a9 */
[----:B------:R-:W-:Y:S01]  /*1ba0*/  FADD.FTZ R171, -R175, R86 ;  /* 0x00000056afab7221 */ /* 0x000fe20000010100 */
[----:B------:R-:W-:Y:S01]  /*1bb0*/  FMUL.FTZ R170, R85, UR16 ;  /* 0x0000001055aa7c20 */ /* 0x000fe20008410000 */
[----:B------:R-:W-:Y:S01]  /*1bc0*/  IMAD.U32 R86, R106, 0x10000, RZ ;  /* 0x000100006a567824 */ /* 0x000fe200078e00ff */
[----:B------:R0:W5:Y:S01]  /*1bd0*/  @P0 LDG.E R9, desc[UR10][R96.64] ;  /* 0x0000000a60090981 */ /* 0x000162000c1e1900 */
[----:B------:R-:W-:Y:S02]  /*1be0*/  FMUL.FTZ R171, R171, UR16 ;  /* 0x00000010abab7c20 */ /* 0x000fe40008410000 */
[----:B------:R-:W-:Y:S01]  /*1bf0*/  FADD.FTZ R203, R86, R203 ;  /* 0x000000cb56cb7221 */ /* 0x000fe20000010000 */
[----:B------:R-:W-:-:S04]  /*1c00*/  @P1 IMAD.WIDE.U32 R100, R6, 0x10, R100 ;  /* 0x0000001006641825 */ /* 0x000fc800078e0064 */
[CC--:B------:R-:W-:Y:S01]  /*1c10*/  FFMA.FTZ R134, R171.reuse, R86.reuse, R134 ;  /* 0x00000056ab867223 */ /* 0x0c0fe20000010086 */
[----:B------:R-:W-:Y:S01]  /*1c20*/  FMUL.FTZ R86, R226, R86 ;  /* 0x00000056e2567220 */ /* 0x000fe20000410000 */
[-C--:B------:R-:W-:Y:S01]  /*1c30*/  FFMA.FTZ R22, R171, R172.reuse, R22 ;  /* 0x000000acab167223 */ /* 0x080fe20000010016 */
[----:B------:R-:W-:Y:S01]  /*1c40*/  IMAD.WIDE.U32 R84, R6, 0x8, R178 ;  /* 0x0000000806547825 */ /* 0x000fe200078e00b2 */
[----:B------:R1:W5:Y:S03]  /*1c50*/  @P1 LDG.E.128 R76, desc[UR10][R100.64] ;  /* 0x0000000a644c1981 */ /* 0x000366000c1e1d00 */
[----:B------:R-:W-:Y:S01]  /*1c60*/  FFMA.FTZ R172, R198, R172, R86 ;  /* 0x000000acc6ac7223 */ /* 0x000fe20000010056 */
[----:B0-----:R-:W0:Y:S01]  /*1c70*/  @P1 LDC.64 R96, c[0x0][0x438] ;  /* 0x00010e00ff601b82 */ /* 0x001e220000000a00 */
[----:B------:R-:W-:Y:S02]  /*1c80*/  IMAD.U32 R86, R174, 0x10000, RZ ;  /* 0x00010000ae567824 */ /* 0x000fe400078e00ff */
[----:B------:R-:W-:Y:S01]  /*1c90*/  FMUL.FTZ R174, R87, UR16 ;  /* 0x0000001057ae7c20 */ /* 0x000fe20008410000 */
[----:B------:R-:W3:Y:S01]  /*1ca0*/  LDL R198, [R1+0x54] ;  /* 0x0000540001c67983 */ /* 0x000ee20000100800 */
[----:B------:R-:W-:-:S02]  /*1cb0*/  FADD.FTZ R202, R86, R202 ;  /* 0x000000ca56ca7221 */ /* 0x000fc40000010000 */
[-C--:B------:R-:W-:Y:S01]  /*1cc0*/  FFMA.FTZ R135, R174, R86.reuse, R135 ;  /* 0x00000056ae877223 */ /* 0x080fe20000010087 */
[----:B------:R-:W4:Y:S01]  /*1cd0*/  LDL R178, [R1+0x58] ;  /* 0x0000580001b27983 */ /* 0x000f220000100800 */
[----:B------:R-:W-:Y:S01]  /*1ce0*/  FMUL.FTZ R86, R212, R86 ;  /* 0x00000056d4567220 */ /* 0x000fe20000410000 */
[-C--:B------:R-:W-:Y:S02]  /*1cf0*/  FFMA.FTZ R23, R174, R173.reuse, R23 ;  /* 0x000000adae177223 */ /* 0x080fe40000010017 */
[----:B------:R-:W4:Y:S01]  /*1d00*/  LDL R179, [R1+0x48] ;  /* 0x0000480001b37983 */ /* 0x000f220000100800 */
[----:B------:R-:W-:-:S03]  /*1d10*/  FFMA.FTZ R173, R184, R173, R86 ;  /* 0x000000adb8ad7223 */ /* 0x000fc60000010056 */
[----:B------:R-:W4:Y:S01]  /*1d20*/  LDL R184, [R1+0x44] ;  /* 0x0000440001b87983 */ /* 0x000f220000100800 */
[C---:B------:R-:W-:Y:S01]  /*1d30*/  FFMA.FTZ R133, R170.reuse, R105, R133 ;  /* 0x00000069aa857223 */ /* 0x040fe20000010085 */
[----:B------:R-:W-:Y:S01]  /*1d40*/  FADD.FTZ R204, R105, R204 ;  /* 0x000000cc69cc7221 */ /* 0x000fe20000010000 */
[----:B------:R-:W-:Y:S01]  /*1d50*/  FFMA.FTZ R21, R170, R104, R21 ;  /* 0x00000068aa157223 */ /* 0x000fe20000010015 */
[----:B------:R-:W-:Y:S01]  /*1d60*/  FADD.FTZ R49, R104, R49 ;  /* 0x0000003168317221 */ /* 0x000fe20000010000 */
[----:B------:R-:W-:Y:S01]  /*1d70*/  IMAD.WIDE.U32 R92, R12, 0x10, R176 ;  /* 0x000000100c5c7825 */ /* 0x000fe200078e00b0 */
[----:B------:R-:W4:Y:S03]  /*1d80*/  LDL R226, [R1+0x4c] ;  /* 0x00004c0001e27983 */ /* 0x000f260000100800 */
[----:B0-----:R-:W-:Y:S01]  /*1d90*/  @P1 IMAD.WIDE.U32 R98, R14, 0x10, R96 ;  /* 0x000000100e621825 */ /* 0x001fe200078e0060 */
[----:B------:R-:W4:Y:S03]  /*1da0*/  LDG.E.64 R148, desc[UR10][R148.64] ;  /* 0x0000000a94947981 */ /* 0x000f26000c1e1b00 */
[----:B------:R-:W-:-:S04]  /*1db0*/  IMAD.WIDE.U32 R96, R8, 0x10, R176 ;  /* 0x0000001008607825 */ /* 0x000fc800078e00b0 */
[----:B--2---:R-:W-:Y:S01]  /*1dc0*/  FADD.FTZ R88, -R175, R88 ;  /* 0x00000058af587221 */ /* 0x004fe20000010100 */
[--C-:B-1----:R-:W-:Y:S01]  /*1dd0*/  IMAD.WIDE.U32 R100, R7, 0x10, R176.reuse ;  /* 0x0000001007647825 */ /* 0x102fe200078e00b0 */
[----:B------:R-:W-:Y:S01]  /*1de0*/  MOV R86, R145 ;  /* 0x0000009100567202 */ /* 0x000fe20000000f00 */
[----:B------:R-:W2:Y:S02]  /*1df0*/  LDL R212, [R1+0x50] ;  /* 0x0000500001d47983 */ /* 0x000ea40000100800 */
[----:B------:R-:W-:Y:S01]  /*1e00*/  IMAD.WIDE.U32 R104, R6, 0x10, R176 ;  /* 0x0000001006687825 */ /* 0x000fe200078e00b0 */
[----:B------:R-:W-:-:S03]  /*1e10*/  SHF.R.U64 R176, R144, 0x10, R145 ;  /* 0x0000001090b07819 */ /* 0x000fc60000001291 */
[----:B------:R-:W-:Y:S01]  /*1e20*/  FMUL.FTZ R88, R88, UR16 ;  /* 0x0000001058587c20 */ /* 0x000fe20008410000 */
[----:B------:R-:W-:Y:S01]  /*1e30*/  SHF.R.U32.HI R87, RZ, 0x10, R145 ;  /* 0x00000010ff577819 */ /* 0x000fe20000011691 */
[----:B------:R-:W-:Y:S02]  /*1e40*/  IMAD.MOV.U32 R177, RZ, RZ, R144 ;  /* 0x000000ffffb17224 */ /* 0x000fe400078e0090 */
[----:B------:R-:W-:-:S04]  /*1e50*/  IMAD.WIDE.U32 R150, R12, 0x8, R232 ;  /* 0x000000080c967825 */ /* 0x000fc800078e00e8 */
[----:B------:R-:W-:Y:S01]  /*1e60*/  FADD.FTZ R90, -R175, R90 ;  /* 0x0000005aaf5a7221 */ /* 0x000fe20000010100 */
[----:B------:R-:W2:Y:S01]  /*1e70*/  LDG.E.128 R92, desc[UR10][R92.64] ;  /* 0x0000000a5c5c7981 */ /* 0x000ea2000c1e1d00 */
[----:B------:R-:W-:Y:S01]  /*1e80*/  IMAD.MOV.U32 R144, RZ, RZ, R146 ;  /* 0x000000ffff907224 */ /* 0x000fe200078e0092 */
[----:B------:R-:W-:Y:S02]  /*1e90*/  SHF.R.U64 R145, R146, 0x10, R147 ;  /* 0x0000001092917819 */ /* 0x000fe40000001293 */
[----:B------:R-:W2:Y:S01]  /*1ea0*/  LDG.E.64 R150, desc[UR10][R150.64] ;  /* 0x0000000a96967981 */ /* 0x000ea2000c1e1b00 */
[----:B------:R-:W-:Y:S01]  /*1eb0*/  IMAD.U32 R144, R144, 0x10000, RZ ;  /* 0x0001000090907824 */ /* 0x000fe200078e00ff */
[----:B------:R-:W-:Y:S01]  /*1ec0*/  MOV R146, R147 ;  /* 0x0000009300927202 */ /* 0x000fe20000000f00 */
[----:B------:R-:W-:Y:S01]  /*1ed0*/  @P1 IMAD.WIDE.U32 R158, R12, 0x10, R158 ;  /* 0x000000100c9e1825 */ /* 0x000fe200078e009e */
[----:B------:R-:W-:-:S03]  /*1ee0*/  SHF.L.U32 R177, R177, 0x10, RZ ;  /* 0x00000010b1b17819 */ /* 0x000fc600000006ff */
[----:B------:R-:W-:Y:S01]  /*1ef0*/  FFMA.FTZ R136, R88, R144, R136 ;  /* 0x0000009058887223 */ /* 0x000fe20000010088 */
[----:B------:R-:W-:Y:S01]  /*1f00*/  FADD.FTZ R201, R144, R201 ;  /* 0x000000c990c97221 */ /* 0x000fe20000010000 */
[----:B------:R-:W-:Y:S02]  /*1f10*/  IMAD.U32 R146, R146, 0x10000, RZ ;  /* 0x0001000092927824 */ /* 0x000fe400078e00ff */
[----:B------:R-:W-:Y:S01]  /*1f20*/  FMUL.FTZ R90, R90, UR16 ;  /* 0x000000105a5a7c20 */ /* 0x000fe20008410000 */
[----:B------:R-:W-:Y:S01]  /*1f30*/  SHF.L.U32 R86, R86, 0x10, RZ ;  /* 0x0000001056567819 */ /* 0x000fe200000006ff */
[----:B------:R0:W5:Y:S01]  /*1f40*/  @P1 LDG.E.128 R64, desc[UR10][R158.64] ;  /* 0x0000000a9e401981 */ /* 0x000162000c1e1d00 */
[----:B------:R-:W-:Y:S01]  /*1f50*/  FADD.FTZ R199, R146, R199 ;  /* 0x000000c792c77221 */ /* 0x000fe20000010000 */
[----:B------:R-:W-:Y:S01]  /*1f60*/  FFMA.FTZ R180, R90, R146, R180 ;  /* 0x000000925ab47223 */ /* 0x000fe200000100b4 */
[----:B------:R-:W-:-:S04]  /*1f70*/  @P0 IMAD.WIDE.U32 R154, R6, 0x4, R154 ;  /* 0x00000004069a0825 */ /* 0x000fc800078e009a */
[----:B------:R-:W-:Y:S01]  /*1f80*/  FADD.FTZ R89, -R175, R89 ;  /* 0x00000059af597221 */ /* 0x000fe20000010100 */
[C---:B------:R-:W-:Y:S01]  /*1f90*/  FFMA.FTZ R132, R168.reuse, R163, R132 ;  /* 0x000000a3a8847223 */ /* 0x040fe20000010084 */
[----:B------:R-:W-:Y:S01]  /*1fa0*/  FADD.FTZ R205, R163, R205 ;  /* 0x000000cda3cd7221 */ /* 0x000fe20000010000 */
[----:B------:R-:W-:Y:S01]  /*1fb0*/  FFMA.FTZ R20, R168, R162, R20 ;  /* 0x000000a2a8147223 */ /* 0x000fe20000010014 */
[----:B------:R1:W5:Y:S01]  /*1fc0*/  @P0 LDG.E R2, desc[UR10][R154.64] ;  /* 0x0000000a9a020981 */ /* 0x000362000c1e1900 */
[----:B0-----:R-:W0:Y:S01]  /*1fd0*/  @P1 LDC.64 R158, c[0x0][0x438] ;  /* 0x00010e00ff9e1b82 */ /* 0x001e220000000a00 */
[----:B------:R-:W-:Y:S01]  /*1fe0*/  FADD.FTZ R48, R162, R48 ;  /* 0x00000030a2307221 */ /* 0x000fe20000010000 */
[----:B------:R-:W-:Y:S01]  /*1ff0*/  FADD.FTZ R91, -R175, R91 ;  /* 0x0000005baf5b7221 */ /* 0x000fe20000010100 */
[----:B------:R-:W2:Y:S04]  /*2000*/  LDG.E.64 R152, desc[UR10][R152.64] ;  /* 0x0000000a98987981 */ /* 0x000ea8000c1e1b00 */
[----:B------:R-:W5:Y:S04]  /*2010*/  @P1 LDG.E.128 R56, desc[UR10][R98.64] ;  /* 0x0000000a62381981 */ /* 0x000f68000c1e1d00 */
[----:B------:R-:W2:Y:S04]  /*2020*/  LDG.E.64 R156, desc[UR10][R156.64] ;  /* 0x0000000a9c9c7981 */ /* 0x000ea8000c1e1b00 */
[----:B------:R-:W2:Y:S04]  /*2030*/  LDG.E.128 R100, desc[UR10][R100.64] ;  /* 0x0000000a64647981 */ /* 0x000ea8000c1e1d00 */
[----:B------:R-:W2:Y:S04]  /*2040*/  LDG.E.128 R104, desc[UR10][R104.64] ;  /* 0x0000000a68687981 */ /* 0x000ea8000c1e1d00 */
[----:B------:R-:W2:Y:S01]  /*2050*/  LDG.E.64 R84, desc[UR10][R84.64] ;  /* 0x0000000a54547981 */ /* 0x000ea2000c1e1b00 */
[----:B---3--:R-:W-:Y:S01]  /*2060*/  FMUL.FTZ R144, R198, R144 ;  /* 0x00000090c6907220 */ /* 0x008fe20000410000 */
[----:B----4-:R-:W-:-:S02]  /*2070*/  FMUL.FTZ R146, R184, R146 ;  /* 0x00000092b8927220 */ /* 0x010fc40000410000 */
[----:B------:R-:W3:Y:S01]  /*2080*/  LDL R198, [R1+0x3c] ;  /* 0x00003c0001c67983 */ /* 0x000ee20000100800 */
[----:B------:R-:W-:-:S03]  /*2090*/  FFMA.FTZ R144, R178, R177, R144 ;  /* 0x000000b1b2907223 */ /* 0x000fc60000010090 */
[----:B------:R-:W4:Y:S01]  /*20a0*/  LDL R178, [R1+0x40] ;  /* 0x0000400001b27983 */ /* 0x000f220000100800 */
[----:B------:R-:W-:-:S03]  /*20b0*/  FFMA.FTZ R146, R179, R86, R146 ;  /* 0x00000056b3927223 */ /* 0x000fc60000010092 */
[----:B------:R-:W4:Y:S04]  /*20c0*/  LDL R184, [R1+0x34] ;  /* 0x0000340001b87983 */ /* 0x000f280000100800 */
[----:B------:R-:W4:Y:S01]  /*20d0*/  LDL R179, [R1+0x38] ;  /* 0x0000380001b37983 */ /* 0x000f220000100800 */
[----:B0-----:R-:W-:Y:S01]  /*20e0*/  @P1 IMAD.WIDE.U32 R158, R7, 0x10, R158 ;  /* 0x00000010079e1825 */ /* 0x001fe200078e009e */
[----:B------:R-:W-:-:S03]  /*20f0*/  SHF.R.U32.HI R147, RZ, 0x10, R147 ;  /* 0x00000010ff937819 */ /* 0x000fc60000011693 */
[----:B------:R-:W-:Y:S01]  /*2100*/  FMUL.FTZ R89, R89, UR16 ;  /* 0x0000001059597c20 */ /* 0x000fe20008410000 */
[----:B------:R-:W-:Y:S01]  /*2110*/  IMAD.U32 R145, R145, 0x10000, RZ ;  /* 0x0001000091917824 */ /* 0x000fe200078e00ff */
[----:B------:R0:W5:Y:S01]  /*2120*/  @P1 LDG.E.128 R72, desc[UR10][R158.64] ;  /* 0x0000000a9e481981 */ /* 0x000162000c1e1d00 */
[----:B-1----:R-:W-:Y:S01]  /*2130*/  IMAD.WIDE.U32 R154, R8, 0x8, R232 ;  /* 0x00000008089a7825 */ /* 0x002fe200078e00e8 */
[----:B------:R-:W-:-:S03]  /*2140*/  SHF.L.U32 R176, R176, 0x10, RZ ;  /* 0x00000010b0b07819 */ /* 0x000fc600000006ff */
[----:B------:R-:W-:-:S04]  /*2150*/  IMAD.WIDE.U32 R162, R6, 0x8, R232 ;  /* 0x0000000806a27825 */ /* 0x000fc800078e00e8 */
[----:B------:R-:W-:Y:S01]  /*2160*/  FFMA.FTZ R137, R89, R145, R137 ;  /* 0x0000009159897223 */ /* 0x000fe20000010089 */
[----:B------:R-:W-:Y:S01]  /*2170*/  FADD.FTZ R200, R145, R200 ;  /* 0x000000c891c87221 */ /* 0x000fe20000010000 */
[----:B------:R-:W-:Y:S01]  /*2180*/  FMUL.FTZ R91, R91, UR16 ;  /* 0x000000105b5b7c20 */ /* 0x000fe20008410000 */
[----:B------:R-:W-:Y:S01]  /*2190*/  FFMA.FTZ R24, R88, R177, R24 ;  /* 0x000000b158187223 */ /* 0x000fe20000010018 */
[----:B0-----:R-:W-:-:S04]  /*21a0*/  IMAD.WIDE.U32 R158, R7, 0x8, R232 ;  /* 0x00000008079e7825 */ /* 0x001fc800078e00e8 */
[----:B------:R-:W-:Y:S01]  /*21b0*/  FADD.FTZ R108, R177, R108 ;  /* 0x0000006cb16c7221 */ /* 0x000fe20000010000 */
[----:B------:R-:W4:Y:S01]  /*21c0*/  LDL R232, [R1+0x2c] ;  /* 0x00002c0001e87983 */ /* 0x000f220000100800 */
[----:B------:R-:W-:Y:S01]  /*21d0*/  FMUL.FTZ R145, R226, R145 ;  /* 0x00000091e2917220 */ /* 0x000fe20000410000 */
[----:B------:R-:W-:Y:S02]  /*21e0*/  IMAD.U32 R147, R147, 0x10000, RZ ;  /* 0x0001000093937824 */ /* 0x000fe400078e00ff */
[----:B------:R-:W4:Y:S01]  /*21f0*/  LDL R226, [R1+0x30] ;  /* 0x0000300001e27983 */ /* 0x000f220000100800 */
[-C--:B------:R-:W-:Y:S01]  /*2200*/  FFMA.FTZ R25, R89, R176.reuse, R25 ;  /* 0x000000b059197223 */ /* 0x080fe20000010019 */
[----:B------:R-:W-:Y:S01]  /*2210*/  FADD.FTZ R109, R176, R109 ;  /* 0x0000006db06d7221 */ /* 0x000fe20000010000 */
[----:B--2---:R-:W-:Y:S01]  /*2220*/  FFMA.FTZ R145, R212, R176, R145 ;  /* 0x000000b0d4917223 */ /* 0x004fe20000010091 */
[----:B------:R-:W-:Y:S01]  /*2230*/  SHF.L.U32 R87, R87, 0x10, RZ ;  /* 0x0000001057577819 */ /* 0x000fe200000006ff */
[----:B------:R-:W-:Y:S01]  /*2240*/  FFMA.FTZ R181, R91, R147, R181 ;  /* 0x000000935bb57223 */ /* 0x000fe200000100b5 */
[----:B------:R-:W-:Y:S01]  /*2250*/  FADD.FTZ R197, R147, R197 ;  /* 0x000000c593c57221 */ /* 0x000fe20000010000 */
[----:B------:R-:W-:Y:S01]  /*2260*/  IMAD.MOV.U32 R177, RZ, RZ, R148 ;  /* 0x000000ffffb17224 */ /* 0x000fe200078e0094 */
[----:B------:R-:W-:Y:S01]  /*2270*/  SHF.R.U64 R176, R148, 0x10, R149 ;  /* 0x0000001094b07819 */ /* 0x000fe20000001295 */
[----:B------:R-:W2:Y:S01]  /*2280*/  LDL R212, [R1+0x24] ;  /* 0x0000240001d47983 */ /* 0x000ea20000100800 */
[----:B------:R-:W-:-:S02]  /*2290*/  IMAD.MOV.U32 R148, RZ, RZ, R150 ;  /* 0x000000ffff947224 */ /* 0x000fc400078e0096 */
[----:B------:R-:W-:Y:S01]  /*22a0*/  FADD.FTZ R92, -R175, R92 ;  /* 0x0000005caf5c7221 */ /* 0x000fe20000010100 */
[----:B------:R-:W2:Y:S01]  /*22b0*/  LDG.E.64 R154, desc[UR10][R154.64] ;  /* 0x0000000a9a9a7981 */ /* 0x000ea2000c1e1b00 */
[----:B------:R-:W-:-:S03]  /*22c0*/  SHF.L.U32 R177, R177, 0x10, RZ ;  /* 0x00000010b1b17819 */ /* 0x000fc600000006ff */
[----:B------:R-:W2:Y:S01]  /*22d0*/  LDG.E.128 R96, desc[UR10][R96.64] ;  /* 0x0000000a60607981 */ /* 0x000ea2000c1e1d00 */
[----:B------:R-:W-:Y:S01]  /*22e0*/  FFMA.FTZ R26, R90, R86, R26 ;  /* 0x000000565a1a7223 */ /* 0x000fe2000001001a */
[----:B------:R-:W-:Y:S01]  /*22f0*/  FADD.FTZ R110, R86, R110 ;  /* 0x0000006e566e7221 */ /* 0x000fe20000010000 */
[C---:B------:R-:W-:Y:S01]  /*2300*/  FADD.FTZ R93, -R175.reuse, R93 ;  /* 0x0000005daf5d7221 */ /* 0x040fe20000010100 */
[C---:B------:R-:W-:Y:S01]  /*2310*/  FADD.FTZ R94, -R175.reuse, R94 ;  /* 0x0000005eaf5e7221 */ /* 0x040fe20000010100 */
[----:B------:R-:W-:Y:S01]  /*2320*/  FADD.FTZ R95, -R175, R95 ;  /* 0x0000005faf5f7221 */ /* 0x000fe20000010100 */
[----:B------:R-:W2:Y:S04]  /*2330*/  LDG.E.64 R158, desc[UR10][R158.64] ;  /* 0x0000000a9e9e7981 */ /* 0x000ea8000c1e1b00 */
[----:B------:R-:W2:Y:S01]  /*2340*/  LDG.E.64 R162, desc[UR10][R162.64] ;  /* 0x0000000aa2a27981 */ /* 0x000ea2000c1e1b00 */
[----:B---3--:R-:W-:-:S03]  /*2350*/  FMUL.FTZ R147, R198, R147 ;  /* 0x00000093c6937220 */ /* 0x008fc60000410000 */
[----:B------:R-:W3:Y:S01]  /*2360*/  LDL R198, [R1+0x28] ;  /* 0x0000280001c67983 */ /* 0x000ee20000100800 */
[----:B----4-:R-:W-:Y:S01]  /*2370*/  FFMA.FTZ R147, R178, R87, R147 ;  /* 0x00000057b2937223 */ /* 0x010fe20000010093 */
[----:B------:R-:W-:Y:S02]  /*2380*/  IMAD.U32 R178, R148, 0x10000, RZ ;  /* 0x0001000094b27824 */ /* 0x000fe400078e00ff */
[----:B------:R-:W-:Y:S02]  /*2390*/  FMUL.FTZ R148, R92, UR16 ;  /* 0x000000105c947c20 */ /* 0x000fe40008410000 */
[-C--:B------:R-:W-:Y:S02]  /*23a0*/  FMUL.FTZ R92, R184, R178.reuse ;  /* 0x000000b2b85c7220 */ /* 0x080fe40000410000 */
[----:B------:R-:W4:Y:S01]  /*23b0*/  LDL R184, [R1+0x1c] ;  /* 0x00001c0001b87983 */ /* 0x000f220000100800 */
[----:B------:R-:W-:Y:S01]  /*23c0*/  FFMA.FTZ R182, R148, R178, R182 ;  /* 0x000000b294b67223 */ /* 0x000fe200000100b6 */
[----:B------:R-:W-:Y:S01]  /*23d0*/  FADD.FTZ R221, R178, R221 ;  /* 0x000000ddb2dd7221 */ /* 0x000fe20000010000 */
[----:B------:R-:W-:Y:S01]  /*23e0*/  FFMA.FTZ R92, R179, R177, R92 ;  /* 0x000000b1b35c7223 */ /* 0x000fe2000001005c */
[----:B------:R-:W4:Y:S04]  /*23f0*/  LDL R178, [R1+0x14] ;  /* 0x0000140001b27983 */ /* 0x000f280000100800 */
[----:B------:R-:W4:Y:S01]  /*2400*/  LDL R179, [R1+0x20] ;  /* 0x0000200001b37983 */ /* 0x000f220000100800 */
[----:B------:R-:W-:Y:S01]  /*2410*/  FFMA.FTZ R27, R91, R87, R27 ;  /* 0x000000575b1b7223 */ /* 0x000fe2000001001b */
[----:B------:R-:W-:Y:S01]  /*2420*/  FADD.FTZ R111, R87, R111 ;  /* 0x0000006f576f7221 */ /* 0x000fe20000010000 */
[----:B------:R-:W-:-:S02]  /*2430*/  MOV R86, R149 ;  /* 0x0000009500567202 */ /* 0x000fc40000000f00 */
[----:B------:R-:W-:Y:S02]  /*2440*/  SHF.R.U32.HI R87, RZ, 0x10, R149 ;  /* 0x00000010ff577819 */ /* 0x000fe40000011695 */
[----:B------:R-:W-:Y:S01]  /*2450*/  SHF.R.U64 R149, R150, 0x10, R151 ;  /* 0x0000001096957819 */ /* 0x000fe20000001297 */
[----:B------:R-:W-:Y:S01]  /*2460*/  FFMA.FTZ R28, R148, R177, R28 ;  /* 0x000000b1941c7223 */ /* 0x000fe2000001001c */
[----:B------:R-:W-:-:S03]  /*2470*/  FADD.FTZ R112, R177, R112 ;  /* 0x00000070b1707221 */ /* 0x000fc60000010000 */
[----:B------:R-:W-:Y:S02]  /*2480*/  IMAD.U32 R177, R149, 0x10000, RZ ;  /* 0x0001000095b17824 */ /* 0x000fe400078e00ff */
[----:B------:R-:W-:Y:S01]  /*2490*/  FMUL.FTZ R149, R93, UR16 ;  /* 0x000000105d957c20 */ /* 0x000fe20008410000 */
[----:B------:R-:W-:Y:S02]  /*24a0*/  SHF.L.U32 R176, R176, 0x10, RZ ;  /* 0x00000010b0b07819 */ /* 0x000fe400000006ff */
[----:B------:R-:W-:Y:S01]  /*24b0*/  MOV R150, R151 ;  /* 0x0000009700967202 */ /* 0x000fe20000000f00 */
[----:B------:R-:W-:Y:S02]  /*24c0*/  FMUL.FTZ R93, R232, R177 ;  /* 0x000000b1e85d7220 */ /* 0x000fe40000410000 */
[-C--:B------:R-:W-:Y:S01]  /*24d0*/  FFMA.FTZ R29, R149, R176.reuse, R29 ;  /* 0x000000b0951d7223 */ /* 0x080fe2000001001d */
[----:B------:R-:W-:Y:S01]  /*24e0*/  FADD.FTZ R113, R176, R113 ;  /* 0x00000071b0717221 */ /* 0x000fe20000010000 */
[----:B------:R-:W-:Y:S01]  /*24f0*/  FFMA.FTZ R93, R226, R176, R93 ;  /* 0x000000b0e25d7223 */ /* 0x000fe2000001005d */
[----:B------:R-:W-:-:S02]  /*2500*/  IMAD.U32 R176, R150, 0x10000, RZ ;  /* 0x0001000096b07824 */ /* 0x000fc400078e00ff */
[----:B------:R-:W-:Y:S01]  /*2510*/  FMUL.FTZ R150, R94, UR16 ;  /* 0x000000105e967c20 */ /* 0x000fe20008410000 */
[----:B------:R-:W-:Y:S01]  /*2520*/  SHF.L.U32 R86, R86, 0x10, RZ ;  /* 0x0000001056567819 */ /* 0x000fe200000006ff */
[----:B------:R-:W-:Y:S01]  /*2530*/  FFMA.FTZ R183, R149, R177, R183 ;  /* 0x000000b195b77223 */ /* 0x000fe200000100b7 */
[----:B------:R-:W-:Y:S01]  /*2540*/  SHF.R.U32.HI R151, RZ, 0x10, R151 ;  /* 0x00000010ff977819 */ /* 0x000fe20000011697 */
[-C--:B--2---:R-:W-:Y:S01]  /*2550*/  FMUL.FTZ R94, R212, R176.reuse ;  /* 0x000000b0d45e7220 */ /* 0x084fe20000410000 */
[----:B------:R-:W-:Y:S01]  /*2560*/  FADD.FTZ R220, R177, R220 ;  /* 0x000000dcb1dc7221 */ /* 0x000fe20000010000 */
[----:B------:R-:W-:Y:S01]  /*2570*/  FFMA.FTZ R185, R150, R176, R185 ;  /* 0x000000b096b97223 */ /* 0x000fe200000100b9 */
[----:B------:R-:W-:Y:S01]  /*2580*/  FADD.FTZ R219, R176, R219 ;  /* 0x000000dbb0db7221 */ /* 0x000fe20000010000 */
[----:B------:R-:W-:Y:S01]  /*2590*/  IMAD.MOV.U32 R177, RZ, RZ, R152 ;  /* 0x000000ffffb17224 */ /* 0x000fe200078e0098 */
[----:B------:R-:W-:Y:S01]  /*25a0*/  SHF.R.U64 R176, R152, 0x10, R153 ;  /* 0x0000001098b07819 */ /* 0x000fe20000001299 */
[----:B------:R-:W-:Y:S01]  /*25b0*/  FFMA.FTZ R30, R150, R86, R30 ;  /* 0x00000056961e7223 */ /* 0x000fe2000001001e */
[----:B------:R-:W-:Y:S01]  /*25c0*/  FADD.FTZ R114, R86, R114 ;  /* 0x0000007256727221 */ /* 0x000fe20000010000 */
[----:B------:R-:W-:-:S02]  /*25d0*/  IMAD.MOV.U32 R152, RZ, RZ, R154 ;  /* 0x000000ffff987224 */ /* 0x000fc400078e009a */
[----:B------:R-:W-:Y:S01]  /*25e0*/  FADD.FTZ R96, -R175, R96 ;  /* 0x00000060af607221 */ /* 0x000fe20000010100 */
[----:B------:R-:W-:Y:S01]  /*25f0*/  SHF.L.U32 R87, R87, 0x10, RZ ;  /* 0x0000001057577819 */ /* 0x000fe200000006ff */
[----:B------:R-:W2:Y:S01]  /*2600*/  LDL R212, [R1+0xc] ;  /* 0x00000c0001d47983 */ /* 0x000ea20000100800 */
[----:B------:R-:W-:Y:S02]  /*2610*/  IMAD.U32 R152, R152, 0x10000, RZ ;  /* 0x0001000098987824 */ /* 0x000fe400078e00ff */
[----:B------:R-:W-:Y:S01]  /*2620*/  FMUL.FTZ R96, R96, UR16 ;  /* 0x0000001060607c20 */ /* 0x000fe20008410000 */
[----:B------:R-:W2:Y:S01]  /*2630*/  LDL R226, [R1+0x18] ;  /* 0x0000180001e27983 */ /* 0x000ea20000100800 */
[----:B------:R-:W-:Y:S02]  /*2640*/  FADD.FTZ R217, R152, R217 ;  /* 0x000000d998d97221 */ /* 0x000fe40000010000 */
[----:B------:R-:W-:Y:S01]  /*2650*/  FFMA.FTZ R187, R96, R152, R187 ;  /* 0x0000009860bb7223 */ /* 0x000fe200000100bb */
[----:B---3--:R-:W-:Y:S01]  /*2660*/  FFMA.FTZ R94, R198, R86, R94 ;  /* 0x00000056c65e7223 */ /* 0x008fe2000001005e */
[----:B------:R-:W-:-:S02]  /*2670*/  IMAD.U32 R86, R151, 0x10000, RZ ;  /* 0x0001000097567824 */ /* 0x000fc400078e00ff */
[----:B------:R-:W-:Y:S01]  /*2680*/  FMUL.FTZ R151, R95, UR16 ;  /* 0x000000105f977c20 */ /* 0x000fe20008410000 */
[----:B------:R-:W3:Y:S01]  /*2690*/  LDL R198, [R1+0x10] ;  /* 0x0000100001c67983 */ /* 0x000ee20000100800 */
[----:B----4-:R-:W-:-:S03]  /*26a0*/  FMUL.FTZ R95, R184, R86 ;  /* 0x00000056b85f7220 */ /* 0x010fc60000410000 */
[----:B------:R-:W4:Y:S01]  /*26b0*/  LDL R184, [R1+0x4] ;  /* 0x0000040001b87983 */ /* 0x000f220000100800 */
[----:B------:R-:W-:-:S03]  /*26c0*/  FMUL.FTZ R152, R178, R152 ;  /* 0x00000098b2987220 */ /* 0x000fc60000410000 */
[----:B------:R-:W4:Y:S01]  /*26d0*/  LDL R178, [R1] ;  /* 0x0000000001b27983 */ /* 0x000f220000100800 */
[----:B------:R-:W-:-:S03]  /*26e0*/  FFMA.FTZ R95, R179, R87, R95 ;  /* 0x00000057b35f7223 */ /* 0x000fc6000001005f */
[----:B------:R-:W4:Y:S01]  /*26f0*/  LDL R179, [R1+0x8] ;  /* 0x0000080001b37983 */ /* 0x000f220000100800 */
[C---:B------:R-:W-:Y:S01]  /*2700*/  FFMA.FTZ R186, R151.reuse, R86, R186 ;  /* 0x0000005697ba7223 */ /* 0x040fe200000100ba */
[----:B------:R-:W-:Y:S01]  /*2710*/  FADD.FTZ R218, R86, R218 ;  /* 0x000000da56da7221 */ /* 0x000fe20000010000 */
[----:B------:R-:W-:Y:S01]  /*2720*/  FFMA.FTZ R31, R151, R87, R31 ;  /* 0x00000057971f7223 */ /* 0x000fe2000001001f */
[----:B------:R-:W-:Y:S01]  /*2730*/  FADD.FTZ R115, R87, R115 ;  /* 0x0000007357737221 */ /* 0x000fe20000010000 */
[----:B------:R-:W-:Y:S02]  /*2740*/  MOV R86, R153 ;  /* 0x0000009900567202 */ /* 0x000fe40000000f00 */
[----:B------:R-:W-:Y:S02]  /*2750*/  SHF.R.U32.HI R87, RZ, 0x10, R153 ;  /* 0x00000010ff577819 */ /* 0x000fe40000011699 */
[----:B------:R-:W-:Y:S02]  /*2760*/  SHF.R.U64 R153, R154, 0x10, R155 ;  /* 0x000000109a997819 */ /* 0x000fe4000000129b */
[----:B------:R-:W-:Y:S01]  /*2770*/  MOV R154, R155 ;  /* 0x0000009b009a7202 */ /* 0x000fe20000000f00 */
[C---:B------:R-:W-:Y:S01]  /*2780*/  FADD.FTZ R97, -R175.reuse, R97 ;  /* 0x00000061af617221 */ /* 0x040fe20000010100 */
[----:B------:R-:W-:Y:S01]  /*2790*/  SHF.R.U32.HI R155, RZ, 0x10, R155 ;  /* 0x00000010ff9b7819 */ /* 0x000fe2000001169b */
[C---:B------:R-:W-:Y:S01]  /*27a0*/  FADD.FTZ R98, -R175.reuse, R98 ;  /* 0x00000062af627221 */ /* 0x040fe20000010100 */
[----:B------:R-:W-:Y:S01]  /*27b0*/  FADD.FTZ R99, -R175, R99 ;  /* 0x00000063af637221 */ /* 0x000fe20000010100 */
[----:B------:R-:W-:-:S02]  /*27c0*/  IMAD.U32 R153, R153, 0x10000, RZ ;  /* 0x0001000099997824 */ /* 0x000fc400078e00ff */
[----:B------:R-:W-:Y:S01]  /*27d0*/  FMUL.FTZ R97, R97, UR16 ;  /* 0x0000001061617c20 */ /* 0x000fe20008410000 */
[----:B------:R-:W-:Y:S02]  /*27e0*/  IMAD.U32 R154, R154, 0x10000, RZ ;  /* 0x000100009a9a7824 */ /* 0x000fe400078e00ff */
[----:B------:R-:W-:Y:S01]  /*27f0*/  FMUL.FTZ R98, R98, UR16 ;  /* 0x0000001062627c20 */ /* 0x000fe20008410000 */
[----:B------:R-:W-:Y:S02]  /*2800*/  IMAD.U32 R155, R155, 0x10000, RZ ;  /* 0x000100009b9b7824 */ /* 0x000fe400078e00ff */
[----:B------:R-:W-:Y:S01]  /*2810*/  FMUL.FTZ R99, R99, UR16 ;  /* 0x0000001063637c20 */ /* 0x000fe20008410000 */
[----:B------:R-:W-:Y:S01]  /*2820*/  SHF.L.U32 R176, R176, 0x10, RZ ;  /* 0x00000010b0b07819 */ /* 0x000fe200000006ff */
[----:B------:R-:W-:Y:S01]  /*2830*/  FFMA.FTZ R188, R97, R153, R188 ;  /* 0x0000009961bc7223 */ /* 0x000fe200000100bc */
[----:B------:R-:W-:Y:S01]  /*2840*/  FADD.FTZ R216, R153, R216 ;  /* 0x000000d899d87221 */ /* 0x000fe20000010000 */
[----:B------:R-:W-:Y:S01]  /*2850*/  SHF.L.U32 R86, R86, 0x10, RZ ;  /* 0x0000001056567819 */ /* 0x000fe200000006ff */
[----:B------:R-:W-:Y:S01]  /*2860*/  FFMA.FTZ R189, R98, R154, R189 ;  /* 0x0000009a62bd7223 */ /* 0x000fe200000100bd */
[----:B------:R-:W-:Y:S01]  /*2870*/  FADD.FTZ R215, R154, R215 ;  /* 0x000000d79ad77221 */ /* 0x000fe20000010000 */
[----:B------:R-:W-:Y:S01]  /*2880*/  SHF.L.U32 R87, R87, 0x10, RZ ;  /* 0x0000001057577819 */ /* 0x000fe200000006ff */
[-C--:B------:R-:W-:Y:S01]  /*2890*/  FFMA.FTZ R190, R99, R155.reuse, R190 ;  /* 0x0000009b63be7223 */ /* 0x080fe200000100be */
[----:B------:R-:W-:Y:S01]  /*28a0*/  FADD.FTZ R214, R155, R214 ;  /* 0x000000d69bd67221 */ /* 0x000fe20000010000 */
[----:B------:R-:W-:Y:S01]  /*28b0*/  FMUL.FTZ R155, R252, R155 ;  /* 0x0000009bfc9b7220 */ /* 0x000fe20000410000 */
[----:B------:R-:W-:Y:S01]  /*28c0*/  SHF.L.U32 R177, R177, 0x10, RZ ;  /* 0x00000010b1b17819 */ /* 0x000fe200000006ff */
[----:B--2---:R-:W-:Y:S01]  /*28d0*/  FMUL.FTZ R153, R212, R153 ;  /* 0x00000099d4997220 */ /* 0x004fe20000410000 */
[----:B------:R-:W-:Y:S01]  /*28e0*/  FFMA.FTZ R33, R97, R176, R33 ;  /* 0x000000b061217223 */ /* 0x000fe20000010021 */
[----:B------:R-:W-:Y:S01]  /*28f0*/  FADD.FTZ R117, R176, R117 ;  /* 0x00000075b0757221 */ /* 0x000fe20000010000 */
[----:B------:R-:W-:Y:S01]  /*2900*/  FFMA.FTZ R34, R98, R86, R34 ;  /* 0x0000005662227223 */ /* 0x000fe20000010022 */
[----:B------:R-:W-:Y:S01]  /*2910*/  FADD.FTZ R118, R86, R118 ;  /* 0x0000007656767221 */ /* 0x000fe20000010000 */
[----:B------:R-:W-:Y:S01]  /*2920*/  FFMA.FTZ R35, R99, R87, R35 ;  /* 0x0000005763237223 */ /* 0x000fe20000010023 */
[----:B------:R-:W-:Y:S01]  /*2930*/  FADD.FTZ R119, R87, R119 ;  /* 0x0000007757777221 */ /* 0x000fe20000010000 */
[-C--:B------:R-:W-:Y:S01]  /*2940*/  FFMA.FTZ R32, R96, R177.reuse, R32 ;  /* 0x000000b160207223 */ /* 0x080fe20000010020 */
[----:B------:R-:W-:Y:S01]  /*2950*/  FADD.FTZ R116, R177, R116 ;  /* 0x00000074b1747221 */ /* 0x000fe20000010000 */
[----:B------:R-:W-:Y:S01]  /*2960*/  FFMA.FTZ R152, R226, R177, R152 ;  /* 0x000000b1e2987223 */ /* 0x000fe20000010098 */
[----:B------:R-:W-:Y:S01]  /*2970*/  FADD.FTZ R101, -R175, R101 ;  /* 0x00000065af657221 */ /* 0x000fe20000010100 */
[----:B------:R-:W-:-:S02]  /*2980*/  IMAD.MOV.U32 R177, RZ, RZ, R156 ;  /* 0x000000ffffb17224 */ /* 0x000fc400078e009c */
[C---:B------:R-:W-:Y:S01]  /*2990*/  FADD.FTZ R102, -R175.reuse, R102 ;  /* 0x00000066af667221 */ /* 0x040fe20000010100 */
[----:B------:R-:W-:Y:S01]  /*29a0*/  FADD.FTZ R100, -R175, R100 ;  /* 0x00000064af647221 */ /* 0x000fe20000010100 */
[----:B------:R-:W-:Y:S02]  /*29b0*/  FMUL.FTZ R101, R101, UR16 ;  /* 0x0000001065657c20 */ /* 0x000fe40008410000 */
[----:B------:R-:W-:Y:S01]  /*29c0*/  FMUL.FTZ R102, R102, UR16 ;  /* 0x0000001066667c20 */ /* 0x000fe20008410000 */
[----:B------:R-:W-:Y:S01]  /*29d0*/  FMUL.FTZ R100, R100, UR16 ;  /* 0x0000001064647c20 */ /* 0x000fe20008410000 */
[----:B------:R-:W-:-:S05]  /*29e0*/  SHF.L.U32 R177, R177, 0x10, RZ ;  /* 0x00000010b1b17819 */ /* 0x000fca00000006ff */
[----:B------:R-:W-:Y:S01]  /*29f0*/  FFMA.FTZ R36, R100, R177, R36 ;  /* 0x000000b164247223 */ /* 0x000fe20000010024 */
[----:B------:R-:W-:Y:S01]  /*2a00*/  FADD.FTZ R120, R177, R120 ;  /* 0x00000078b1787221 */ /* 0x000fe20000010000 */
[----:B------:R-:W-:Y:S01]  /*2a10*/  IMAD.MOV.U32 R232, RZ, RZ, R84 ;  /* 0x000000ffffe87224 */ /* 0x000fe200078e0054 */
[----:B------:R-:W-:Y:S01]  /*2a20*/  SHF.R.U32.HI R235, RZ, 0x10, R85 ;  /* 0x00000010ffeb7819 */ /* 0x000fe20000011655 */
[----:B------:R-:W-:Y:S01]  /*2a30*/  IMAD.MOV.U32 R233, RZ, RZ, R162 ;  /* 0x000000ffffe97224 */ /* 0x000fe200078e00a2 */
[--C-:B------:R-:W-:Y:S02]  /*2a40*/  SHF.R.U64 R234, R162, 0x10, R163.reuse ;  /* 0x00000010a2ea7819 */ /* 0x100fe400000012a3 */
[----:B------:R-:W-:Y:S02]  /*2a50*/  MOV R162, R163 ;  /* 0x000000a300a27202 */ /* 0x000fe40000000f00 */
[----:B------:R-:W-:Y:S01]  /*2a60*/  SHF.R.U32.HI R163, RZ, 0x10, R163 ;  /* 0x00000010ffa37819 */ /* 0x000fe200000116a3 */
[----:B---3--:R-:W-:Y:S01]  /*2a70*/  FFMA.FTZ R153, R198, R176, R153 ;  /* 0x000000b0c6997223 */ /* 0x008fe20000010099 */
[----:B------:R-:W-:Y:S01]  /*2a80*/  SHF.R.U64 R176, R156, 0x10, R157 ;  /* 0x000000109cb07819 */ /* 0x000fe2000000129d */
[----:B----4-:R-:W-:Y:S01]  /*2a90*/  FMUL.FTZ R154, R184, R154 ;  /* 0x0000009ab89a7220 */ /* 0x010fe20000410000 */
[----:B------:R-:W-:Y:S01]  /*2aa0*/  FFMA.FTZ R155, R178, R87, R155 ;  /* 0x00000057b29b7223 */ /* 0x000fe2000001009b */
[----:B------:R-:W-:-:S02]  /*2ab0*/  SHF.R.U32.HI R87, RZ, 0x10, R157 ;  /* 0x00000010ff577819 */ /* 0x000fc4000001169d */
[----:B------:R-:W-:Y:S01]  /*2ac0*/  FFMA.FTZ R154, R179, R86, R154 ;  /* 0x00000056b39a7223 */ /* 0x000fe2000001009a */
[----:B------:R-:W-:Y:S02]  /*2ad0*/  MOV R86, R157 ;  /* 0x0000009d00567202 */ /* 0x000fe40000000f00 */
[----:B------:R-:W-:Y:S01]  /*2ae0*/  SHF.R.U64 R157, R158, 0x10, R159 ;  /* 0x000000109e9d7819 */ /* 0x000fe2000000129f */
[----:B------:R-:W-:Y:S01]  /*2af0*/  IMAD.MOV.U32 R156, RZ, RZ, R158 ;  /* 0x000000ffff9c7224 */ /* 0x000fe200078e009e */
[----:B------:R-:W-:-:S03]  /*2b00*/  MOV R158, R159 ;  /* 0x0000009f009e7202 */ /* 0x000fc60000000f00 */
[----:B------:R-:W-:Y:S01]  /*2b10*/  IMAD.U32 R157, R157, 0x10000, RZ ;  /* 0x000100009d9d7824 */ /* 0x000fe200078e00ff */
[----:B------:R-:W-:Y:S01]  /*2b20*/  SHF.L.U32 R176, R176, 0x10, RZ ;  /* 0x00000010b0b07819 */ /* 0x000fe200000006ff */
[----:B------:R-:W-:Y:S02]  /*2b30*/  IMAD.U32 R158, R158, 0x10000, RZ ;  /* 0x000100009e9e7824 */ /* 0x000fe400078e00ff */
[-C--:B------:R-:W-:Y:S01]  /*2b40*/  FFMA.FTZ R229, R101, R157.reuse, R229 ;  /* 0x0000009d65e57223 */ /* 0x080fe200000100e5 */
[----:B------:R-:W-:Y:S01]  /*2b50*/  FADD.FTZ R211, R157, R211 ;  /* 0x000000d39dd37221 */ /* 0x000fe20000010000 */
[----:B------:R-:W-:Y:S02]  /*2b60*/  IMAD.U32 R156, R156, 0x10000, RZ ;  /* 0x000100009c9c7824 */ /* 0x000fe400078e00ff */
[----:B------:R-:W-:Y:S01]  /*2b70*/  FMUL.FTZ R157, R247, R157 ;  /* 0x0000009df79d7220 */ /* 0x000fe20000410000 */
[----:B------:R-:W-:Y:S01]  /*2b80*/  SHF.L.U32 R86, R86, 0x10, RZ ;  /* 0x0000001056567819 */ /* 0x000fe200000006ff */
[----:B------:R-:W-:Y:S01]  /*2b90*/  FFMA.FTZ R228, R102, R158, R228 ;  /* 0x0000009e66e47223 */ /* 0x000fe200000100e4 */
[----:B------:R-:W-:Y:S01]  /*2ba0*/  FADD.FTZ R210, R158, R210 ;  /* 0x000000d29ed27221 */ /* 0x000fe20000010000 */
[----:B------:R-:W-:Y:S01]  /*2bb0*/  FFMA.FTZ R191, R100, R156, R191 ;  /* 0x0000009c64bf7223 */ /* 0x000fe200000100bf */
[----:B------:R-:W-:Y:S01]  /*2bc0*/  FADD.FTZ R213, R156, R213 ;  /* 0x000000d59cd57221 */ /* 0x000fe20000010000 */
[-C--:B------:R-:W-:Y:S01]  /*2bd0*/  FFMA.FTZ R37, R101, R176.reuse, R37 ;  /* 0x000000b065257223 */ /* 0x080fe20000010025 */
[----:B------:R-:W-:Y:S01]  /*2be0*/  FADD.FTZ R121, R176, R121 ;  /* 0x00000079b0797221 */ /* 0x000fe20000010000 */
[----:B------:R-:W-:Y:S01]  /*2bf0*/  FFMA.FTZ R157, R248, R176, R157 ;  /* 0x000000b0f89d7223 */ /* 0x000fe2000001009d */
[----:B------:R-:W-:Y:S01]  /*2c00*/  FMUL.FTZ R158, R245, R158 ;  /* 0x0000009ef59e7220 */ /* 0x000fe20000410000 */
[----:B------:R-:W-:Y:S01]  /*2c10*/  FMUL.FTZ R156, R249, R156 ;  /* 0x0000009cf99c7220 */ /* 0x000fe20000410000 */
[----:B------:R-:W-:-:S02]  /*2c20*/  FADD.FTZ R176, -R175, R103 ;  /* 0x00000067afb07221 */ /* 0x000fc40000010100 */
[----:B------:R-:W-:Y:S01]  /*2c30*/  FFMA.FTZ R103, R246, R86, R158 ;  /* 0x00000056f6677223 */ /* 0x000fe2000001009e */
[----:B------:R-:W-:Y:S01]  /*2c40*/  FFMA.FTZ R156, R250, R177, R156 ;  /* 0x000000b1fa9c7223 */ /* 0x000fe2000001009c */
[----:B------:R-:W-:Y:S01]  /*2c50*/  FMUL.FTZ R158, R176, UR16 ;  /* 0x00000010b09e7c20 */ /* 0x000fe20008410000 */
[C---:B------:R-:W-:Y:S01]  /*2c60*/  FADD.FTZ R176, -R175.reuse, R104 ;  /* 0x00000068afb07221 */ /* 0x040fe20000010100 */
[----:B------:R-:W-:Y:S02]  /*2c70*/  FADD.FTZ R177, -R175, R105 ;  /* 0x00000069afb17221 */ /* 0x000fe40000010100 */
[----:B------:R-:W0:Y:S01]  /*2c80*/  LDC.64 R104, c[0x0][0x3b0] ;  /* 0x0000ec00ff687b82 */ /* 0x000e220000000a00 */
[----:B------:R-:W-:-:S05]  /*2c90*/  SHF.R.U32.HI R159, RZ, 0x10, R159 ;  /* 0x00000010ff9f7819 */ /* 0x000fca000001169f */
[----:B------:R-:W-:Y:S01]  /*2ca0*/  IMAD.U32 R159, R159, 0x10000, RZ ;  /* 0x000100009f9f7824 */ /* 0x000fe200078e00ff */
[----:B------:R-:W-:-:S03]  /*2cb0*/  SHF.L.U32 R87, R87, 0x10, RZ ;  /* 0x0000001057577819 */ /* 0x000fc600000006ff */
[-C--:B------:R-:W-:Y:S01]  /*2cc0*/  FFMA.FTZ R227, R158, R159.reuse, R227 ;  /* 0x0000009f9ee37223 */ /* 0x080fe200000100e3 */
[----:B------:R-:W-:Y:S01]  /*2cd0*/  FADD.FTZ R196, R159, R196 ;  /* 0x000000c49fc47221 */ /* 0x000fe20000010000 */
[----:B------:R-:W-:Y:S01]  /*2ce0*/  FMUL.FTZ R159, R243, R159 ;  /* 0x0000009ff39f7220 */ /* 0x000fe20000410000 */
[----:B------:R-:W-:Y:S01]  /*2cf0*/  FFMA.FTZ R38, R102, R86, R38 ;  /* 0x0000005666267223 */ /* 0x000fe20000010026 */
[----:B------:R-:W-:Y:S01]  /*2d00*/  FADD.FTZ R122, R86, R122 ;  /* 0x0000007a567a7221 */ /* 0x000fe20000010000 */
[-C--:B------:R-:W-:Y:S01]  /*2d10*/  FFMA.FTZ R39, R158, R87.reuse, R39 ;  /* 0x000000579e277223 */ /* 0x080fe20000010027 */
[----:B------:R-:W-:Y:S01]  /*2d20*/  FADD.FTZ R123, R87, R123 ;  /* 0x0000007b577b7221 */ /* 0x000fe20000010000 */
[----:B------:R-:W-:Y:S01]  /*2d30*/  FFMA.FTZ R159, R244, R87, R159 ;  /* 0x00000057f49f7223 */ /* 0x000fe2000001009f */
[----:B------:R-:W-:Y:S02]  /*2d40*/  SHF.R.U64 R86, R84, 0x10, R85 ;  /* 0x0000001054567819 */ /* 0x000fe40000001255 */
[----:B------:R-:W-:Y:S01]  /*2d50*/  MOV R87, R85 ;  /* 0x0000005500577202 */ /* 0x000fe20000000f00 */
[----:B0-----:R-:W-:-:S05]  /*2d60*/  IMAD.WIDE.U32 R84, R15, 0x4, R104 ;  /* 0x000000040f547825 */ /* 0x001fca00078e0068 */
[----:B------:R0:W5:Y:S02]  /*2d70*/  LDG.E R226, desc[UR10][R84.64] ;  /* 0x0000000a54e27981 */ /* 0x000164000c1e1900 */
        /* <DEDUP_REMOVED lines=8> */
[----:B0-----:R-:W0:Y:S01]  /*2e00*/  LDC.64 R84, c[0x0][0x3b0] ;  /* 0x0000ec00ff547b82 */ /* 0x001e220000000a00 */
[----:B------:R-:W-:Y:S01]  /*2e10*/  FADD.FTZ R178, -R175, R106 ;  /* 0x0000006aafb27221 */ /* 0x000fe20000010100 */
[----:B------:R-:W-:-:S04]  /*2e20*/  FADD.FTZ R106, RZ, R142 ;  /* 0x0000008eff6a7221 */ /* 0x000fc80000010000 */
[----:B------:R-:W-:Y:S01]  /*2e30*/  FADD.FTZ R106, R143, R106 ;  /* 0x0000006a8f6a7221 */ /* 0x000fe20000010000 */
[----:B0-----:R-:W-:-:S05]  /*2e40*/  IMAD.WIDE.U32 R84, R7, 0x4, R84 ;  /* 0x0000000407547825 */ /* 0x001fca00078e0054 */
[----:B------:R0:W5:Y:S02]  /*2e50*/  LDG.E R105, desc[UR10][R84.64] ;  /* 0x0000000a54697981 */ /* 0x000164000c1e1900 */
[----:B0-----:R-:W0:Y:S01]  /*2e60*/  LDC.64 R84, c[0x0][0x3b0] ;  /* 0x0000ec00ff547b82 */ /* 0x001e220000000a00 */
[----:B------:R-:W-:Y:S01]  /*2e70*/  FADD.FTZ R106, R161, R106 ;  /* 0x0000006aa16a7221 */ /* 0x000fe20000010000 */
[----:B------:R-:W-:-:S03]  /*2e80*/  FADD.FTZ R179, -R175, R107 ;  /* 0x0000006bafb37221 */ /* 0x000fc60000010100 */
[----:B------:R-:W-:-:S04]  /*2e90*/  FADD.FTZ R106, R165, R106 ;  /* 0x0000006aa56a7221 */ /* 0x000fc80000010000 */
[----:B------:R-:W-:-:S04]  /*2ea0*/  FADD.FTZ R107, R167, R106 ;  /* 0x0000006aa76b7221 */ /* 0x000fc80000010000 */
[----:B------:R-:W-:-:S04]  /*2eb0*/  FADD.FTZ R107, R169, R107 ;  /* 0x0000006ba96b7221 */ /* 0x000fc80000010000 */
[----:B------:R-:W-:Y:S01]  /*2ec0*/  FADD.FTZ R107, R172, R107 ;  /* 0x0000006bac6b7221 */ /* 0x000fe20000010000 */
[----:B0-----:R-:W-:-:S05]  /*2ed0*/  IMAD.WIDE.U32 R84, R6, 0x4, R84 ;  /* 0x0000000406547825 */ /* 0x001fca00078e0054 */
[----:B------:R0:W5:Y:S01]  /*2ee0*/  LDG.E R106, desc[UR10][R84.64] ;  /* 0x0000000a546a7981 */ /* 0x000162000c1e1900 */
[----:B------:R-:W-:Y:S01]  /*2ef0*/  FADD.FTZ R107, R173, R107 ;  /* 0x0000006bad6b7221 */ /* 0x000fe20000010000 */
[----:B0-----:R-:W-:-:S04]  /*2f00*/  FFMA.FTZ R85, R0, R142, RZ ;  /* 0x0000008e00557223 */ /* 0x001fc800000100ff */
        /* <DEDUP_REMOVED lines=25> */
[----:B------:R-:W-:Y:S02]  /*30a0*/  IMAD.U32 R242, R87, 0x10000, RZ ;  /* 0x0001000057f27824 */ /* 0x000fe400078e00ff */
[----:B------:R-:W-:Y:S01]  /*30b0*/  FADD.FTZ R107, R156, R107 ;  /* 0x0000006b9c6b7221 */ /* 0x000fe20000010000 */
[----:B------:R-:W-:Y:S01]  /*30c0*/  FFMA.FTZ R87, R150, R94, R85 ;  /* 0x0000005e96577223 */ /* 0x000fe20000010055 */
[----:B------:R-:W-:Y:S02]  /*30d0*/  IMAD.U32 R85, R233, 0x10000, RZ ;  /* 0x00010000e9557824 */ /* 0x000fe400078e00ff */
[----:B------:R-:W-:Y:S02]  /*30e0*/  IMAD.U32 R233, R162, 0x10000, RZ ;  /* 0x00010000a2e97824 */ /* 0x000fe400078e00ff */
[----:B------:R-:W-:Y:S01]  /*30f0*/  FFMA.FTZ R87, R151, R95, R87 ;  /* 0x0000005f97577223 */ /* 0x000fe20000010057 */
[----:B------:R-:W-:Y:S01]  /*3100*/  FADD.FTZ R162, R157, R107 ;  /* 0x0000006b9da27221 */ /* 0x000fe20000010000 */
[----:B------:R-:W-:Y:S01]  /*3110*/  IMAD.U32 R84, R232, 0x10000, RZ ;  /* 0x00010000e8547824 */ /* 0x000fe200078e00ff */
[----:B------:R-:W-:Y:S01]  /*3120*/  SHF.L.U32 R232, R235, 0x10, RZ ;  /* 0x00000010ebe87819 */ /* 0x000fe200000006ff */
[----:B------:R-:W-:Y:S01]  /*3130*/  FFMA.FTZ R251, R96, R152, R87 ;  /* 0x0000009860fb7223 */ /* 0x000fe20000010057 */
[----:B------:R-:W-:Y:S01]  /*3140*/  SHF.L.U32 R235, R234, 0x10, RZ ;  /* 0x00000010eaeb7819 */ /* 0x000fe200000006ff */
[----:B------:R-:W-:Y:S01]  /*3150*/  FMUL.FTZ R107, R240, R85 ;  /* 0x00000055f06b7220 */ /* 0x000fe20000410000 */
[----:B------:R-:W-:Y:S01]  /*3160*/  FADD.FTZ R87, R103, R162 ;  /* 0x000000a267577221 */ /* 0x000fe20000010000 */
[----:B------:R-:W-:Y:S01]  /*3170*/  SHF.L.U32 R86, R86, 0x10, RZ ;  /* 0x0000001056567819 */ /* 0x000fe200000006ff */
[----:B------:R-:W-:Y:S01]  /*3180*/  FFMA.FTZ R251, R97, R153, R251 ;  /* 0x0000009961fb7223 */ /* 0x000fe200000100fb */
[----:B------:R-:W-:Y:S01]  /*3190*/  FFMA.FTZ R107, R241, R84, R107 ;  /* 0x00000054f16b7223 */ /* 0x000fe2000001006b */
[----:B------:R-:W-:Y:S01]  /*31a0*/  FADD.FTZ R87, R159, R87 ;  /* 0x000000579f577221 */ /* 0x000fe20000010000 */
[----:B------:R-:W-:Y:S01]  /*31b0*/  FMUL.FTZ R162, R238, R235 ;  /* 0x000000ebeea27220 */ /* 0x000fe20000410000 */
[----:B------:R-:W-:Y:S01]  /*31c0*/  SHF.L.U32 R234, R163, 0x10, RZ ;  /* 0x00000010a3ea7819 */ /* 0x000fe200000006ff */
[----:B------:R-:W-:Y:S01]  /*31d0*/  FMUL.FTZ R163, R236, R233 ;  /* 0x000000e9eca37220 */ /* 0x000fe20000410000 */
[----:B------:R-:W-:Y:S01]  /*31e0*/  FADD.FTZ R87, R107, R87 ;  /* 0x000000576b577221 */ /* 0x000fe20000010000 */
[----:B------:R-:W-:Y:S01]  /*31f0*/  FFMA.FTZ R162, R239, R86, R162 ;  /* 0x00000056efa27223 */ /* 0x000fe200000100a2 */
[----:B------:R-:W-:Y:S01]  /*3200*/  FFMA.FTZ R251, R98, R154, R251 ;  /* 0x0000009a62fb7223 */ /* 0x000fe200000100fb */
[----:B------:R-:W-:Y:S01]  /*3210*/  FFMA.FTZ R163, R237, R242, R163 ;  /* 0x000000f2eda37223 */ /* 0x000fe200000100a3 */
[----:B------:R-:W-:Y:S01]  /*3220*/  FMUL.FTZ R175, R230, R234 ;  /* 0x000000eae6af7220 */ /* 0x000fe20000410000 */
[----:B------:R-:W-:Y:S01]  /*3230*/  FADD.FTZ R87, R87, R162 ;  /* 0x000000a257577221 */ /* 0x000fe20000010000 */
[----:B------:R-:W-:-:S02]  /*3240*/  FFMA.FTZ R251, R99, R155, R251 ;  /* 0x0000009b63fb7223 */ /* 0x000fc400000100fb */
[----:B------:R-:W-:Y:S01]  /*3250*/  FFMA.FTZ R175, R231, R232, R175 ;  /* 0x000000e8e7af7223 */ /* 0x000fe200000100af */
[----:B------:R-:W-:Y:S01]  /*3260*/  FADD.FTZ R87, R87, R163 ;  /* 0x000000a357577221 */ /* 0x000fe20000010000 */
[----:B------:R-:W-:Y:S01]  /*3270*/  FFMA.FTZ R251, R100, R156, R251 ;  /* 0x0000009c64fb7223 */ /* 0x000fe200000100fb */
[----:B------:R-:W-:Y:S02]  /*3280*/  FMUL.FTZ R176, R176, UR16 ;  /* 0x00000010b0b07c20 */ /* 0x000fe40008410000 */
[----:B------:R-:W-:Y:S01]  /*3290*/  FADD.FTZ R87, R87, R175 ;  /* 0x000000af57577221 */ /* 0x000fe20000010000 */
[----:B------:R-:W-:Y:S01]  /*32a0*/  FFMA.FTZ R251, R101, R157, R251 ;  /* 0x0000009d65fb7223 */ /* 0x000fe200000100fb */
[----:B------:R-:W-:Y:S01]  /*32b0*/  FADD.FTZ R124, R84, R124 ;  /* 0x0000007c547c7221 */ /* 0x000fe20000010000 */
[----:B------:R-:W-:Y:S02]  /*32c0*/  FFMA.FTZ R40, R176, R84, R40 ;  /* 0x00000054b0287223 */ /* 0x000fe40000010028 */
[----:B------:R-:W-:Y:S01]  /*32d0*/  FFMA.FTZ R251, R102, R103, R251 ;  /* 0x0000006766fb7223 */ /* 0x000fe200000100fb */
[----:B------:R-:W0:Y:S03]  /*32e0*/  SHFL.DOWN PT, R84, R87, 0x10, 0x1f ;  /* 0x0a001f0057547f89 */ /* 0x000e2600000e0000 */
[----:B------:R-:W-:Y:S01]  /*32f0*/  FFMA.FTZ R251, R158, R159, R251 ;  /* 0x0000009f9efb7223 */ /* 0x000fe200000100fb */
[----:B------:R-:W-:-:S03]  /*3300*/  FMUL.FTZ R177, R177, UR16 ;  /* 0x00000010b1b17c20 */ /* 0x000fc60008410000 */
[----:B------:R-:W-:Y:S01]  /*3310*/  FFMA.FTZ R251, R176, R107, R251 ;  /* 0x0000006bb0fb7223 */ /* 0x000fe200000100fb */
[----:B------:R-:W-:-:S03]  /*3320*/  FMUL.FTZ R178, R178, UR16 ;  /* 0x00000010b2b27c20 */ /* 0x000fc60008410000 */
[----:B------:R-:W-:Y:S01]  /*3330*/  FFMA.FTZ R251, R177, R162, R251 ;  /* 0x000000a2b1fb7223 */ /* 0x000fe200000100fb */
[----:B------:R-:W-:-:S03]  /*3340*/  FMUL.FTZ R179, R179, UR16 ;  /* 0x00000010b3b37c20 */ /* 0x000fc60008410000 */
        /* <DEDUP_REMOVED lines=16> */
[----:B0-----:R-:W-:-:S02]  /*3450*/  FADD.FTZ R87, R87, R251 ;  /* 0x000000fb57577221 */ /* 0x001fc40000010000 */
[----:B------:R-:W0:Y:S04]  /*3460*/  SHFL.DOWN PT, R251, R84, 0x2, 0x1f ;  /* 0x08401f0054fb7f89 */ /* 0x000e2800000e0000 */
[----:B------:R-:W1:Y:S01]  /*3470*/  SHFL.DOWN PT, R85, R87, 0x1, 0x1f ;  /* 0x08201f0057557f89 */ /* 0x000e6200000e0000 */
[----:B0-----:R-:W-:Y:S01]  /*3480*/  FADD.FTZ R251, R84, R251 ;  /* 0x000000fb54fb7221 */ /* 0x001fe20000010000 */
[----:B-1----:R-:W-:Y:S02]  /*3490*/  FADD.FTZ R84, R87, R85 ;  /* 0x0000005557547221 */ /* 0x002fe40000010000 */
[----:B------:R-:W0:Y:S02]  /*34a0*/  S2R R87, SR_TID.X ;  /* 0x0000000000577919 */ /* 0x000e240000002100 */
        /* <DEDUP_REMOVED lines=13> */
.L_x_2703:
[----:B------:R-:W-:Y:S05]  /*3580*/  BSYNC.RECONVERGENT B0 ;  /* 0x0000000000007941 */ /* 0x000fea0003800200 */
.L_x_2702:
[----:B------:R-:W1:Y:S08]  /*3590*/  S2UR UR6, SR_CgaCtaId ;  /* 0x00000000000679c3 */ /* 0x000e700000008800 */
[----:B------:R-:W-:Y:S01]  /*35a0*/  BAR.SYNC.DEFER_BLOCKING 0x0 ;  /* 0x0000000000007b1d */ /* 0x000fe20000010000 */
[----:B------:R-:W-:Y:S01]  /*35b0*/  FADD.FTZ R125, R86, R125 ;  /* 0x0000007d567d7221 */ /* 0x000fe20000010000 */
[----:B------:R-:W-:Y:S01]  /*35c0*/  FFMA.FTZ R41, R177, R86, R41 ;  /* 0x00000056b1297223 */ /* 0x000fe20000010029 */
        /* <DEDUP_REMOVED lines=59> */
[C---:B-----5:R-:W-:Y:S02]  /*3980*/  LOP3.LUT P2, RZ, R226.reuse, 0xff, RZ, 0xc0, !PT ;  /* 0x000000ffe2ff7812 */ /* 0x060fe4000784c0ff */
[----:B------:R-:W-:Y:S01]  /*3990*/  LOP3.LUT P3, RZ, R226, 0xff00, RZ, 0xc0, !PT ;  /* 0x0000ff00e2ff7812 */ /* 0x000fe2000786c0ff */
[----:B------:R-:W-:Y:S01]  /*39a0*/  FFMA.FTZ R84, R0, R84, UR27 ;  /* 0x0000001b00547e23 */ /* 0x000fe20008010054 */
[----:B------:R-:W-:Y:S02]  /*39b0*/  MOV R0, UR17 ;  /* 0x0000001100007c02 */ /* 0x000fe40008000f00 */
[----:B------:R-:W-:Y:S01]  /*39c0*/  MOV R85, UR17 ;  /* 0x0000001100557c02 */ /* 0x000fe20008000f00 */
[----:B------:R-:W-:Y:S02]  /*39d0*/  FADD.FTZ R84, R142, -R84 ;  /* 0x800000548e547221 */ /* 0x000fe40000010000 */
[----:B------:R-:W-:-:S02]  /*39e0*/  FFMA.FTZ R0, R160, R0, UR27 ;  /* 0x0000001ba0007e23 */ /* 0x000fc40008010000 */
[----:B------:R-:W-:Y:S01]  /*39f0*/  FMUL.FTZ R84, R84, UR16 ;  /* 0x0000001054547c20 */ /* 0x000fe20008410000 */
[----:B------:R-:W-:Y:S01]  /*3a00*/  FFMA.FTZ R85, R166, R85, UR27 ;  /* 0x0000001ba6557e23 */ /* 0x000fe20008010055 */
[----:B------:R-:W-:Y:S02]  /*3a10*/  FADD.FTZ R0, R143, -R0 ;  /* 0x800000008f007221 */ /* 0x000fe40000010000 */
[----:B------:R-:W-:Y:S01]  /*3a20*/  FMUL.FTZ R84, R84, UR7 ;  /* 0x0000000754547c20 */ /* 0x000fe20008410000 */
[----:B------:R-:W-:Y:S01]  /*3a30*/  FADD.FTZ R85, R165, -R85 ;  /* 0x80000055a5557221 */ /* 0x000fe20000010000 */
[----:B------:R-:W-:-:S03]  /*3a40*/  FMUL.FTZ R0, R0, UR16 ;  /* 0x0000001000007c20 */ /* 0x000fc60008410000 */
[----:B------:R-:W-:Y:S01]  /*3a50*/  FSEL R84, R84, RZ, P2 ;  /* 0x000000ff54547208 */ /* 0x000fe20001000000 */
[----:B------:R-:W-:Y:S01]  /*3a60*/  FMUL.FTZ R0, R0, UR7 ;  /* 0x0000000700007c20 */ /* 0x000fe20008410000 */
[----:B------:R-:W-:Y:S01]  /*3a70*/  FMUL.FTZ R85, R85, UR16 ;  /* 0x0000001055557c20 */ /* 0x000fe20008410000 */
[----:B------:R-:W-:-:S03]  /*3a80*/  LOP3.LUT P2, RZ, R226, 0xff0000, RZ, 0xc0, !PT ;  /* 0x00ff0000e2ff7812 */ /* 0x000fc6000784c0ff */
[----:B------:R-:W-:Y:S01]  /*3a90*/  FSEL R0, R0, RZ, P3 ;  /* 0x000000ff00007208 */ /* 0x000fe20001800000 */
[----:B------:R-:W-:Y:S01]  /*3aa0*/  FMUL.FTZ R85, R85, UR7 ;  /* 0x0000000755557c20 */ /* 0x000fe20008410000 */
[----:B------:R-:W-:Y:S02]  /*3ab0*/  ISETP.GE.U32.AND P3, PT, R226, 0x1000000, PT ;  /* 0x01000000e200780c */ /* 0x000fe40003f66070 */
[----:B------:R-:W-:Y:S01]  /*3ac0*/  F2FP.BF16.F32.PACK_AB R0, R0, R84 ;  /* 0x000000540000723e */ /* 0x000fe200000010ff */
[----:B------:R-:W-:Y:S01]  /*3ad0*/  IMAD.U32 R84, RZ, RZ, UR17 ;  /* 0x00000011ff547e24 */ /* 0x000fe2000f8e00ff */
[----:B------:R-:W-:-:S03]  /*3ae0*/  FSEL R85, R85, RZ, P3 ;  /* 0x000000ff55557208 */ /* 0x000fc60001800000 */
        /* <DEDUP_REMOVED lines=9> */
.L_x_2706:
[----:B------:R-:W-:Y:S01]  /*3b80*/  IMAD.U32 R80, RZ, RZ, UR17 ;  /* 0x00000011ff507e24 */ /* 0x000fe2000f8e00ff */
[C---:B-----5:R-:W-:Y:S02]  /*3b90*/  LOP3.LUT P2, RZ, R226.reuse, 0xff, RZ, 0xc0, !PT ;  /* 0x000000ffe2ff7812 */ /* 0x060fe4000784c0ff */
[----:B------:R-:W-:Y:S01]  /*3ba0*/  LOP3.LUT P3, RZ, R226, 0xff00, RZ, 0xc0, !PT ;  /* 0x0000ff00e2ff7812 */ /* 0x000fe2000786c0ff */
[----:B------:R-:W-:Y:S01]  /*3bb0*/  FFMA.FTZ R80, R0, R80, UR27 ;  /* 0x0000001b00507e23 */ /* 0x000fe20008010050 */
[----:B------:R-:W-:-:S03]  /*3bc0*/  MOV R0, UR17 ;  /* 0x0000001100007c02 */ /* 0x000fc60008000f00 */
[----:B------:R-:W-:Y:S02]  /*3bd0*/  FADD.FTZ R80, R142, -R80 ;  /* 0x800000508e507221 */ /* 0x000fe40000010000 */
[----:B------:R-:W-:Y:S02]  /*3be0*/  FFMA.FTZ R0, R160, R0, UR27 ;  /* 0x0000001ba0007e23 */ /* 0x000fe40008010000 */
[----:B------:R-:W-:Y:S02]  /*3bf0*/  FMUL.FTZ R80, R80, UR16 ;  /* 0x0000001050507c20 */ /* 0x000fe40008410000 */
[----:B------:R-:W-:Y:S01]  /*3c00*/  FADD.FTZ R81, R143, -R0 ;  /* 0x800000008f517221 */ /* 0x000fe20000010000 */
[----:B------:R-:W-:Y:S02]  /*3c10*/  IMAD.U32 R0, RZ, RZ, UR17 ;  /* 0x00000011ff007e24 */ /* 0x000fe4000f8e00ff */
[----:B------:R-:W-:Y:S01]  /*3c20*/  FMUL.FTZ R84, R80, UR7 ;  /* 0x0000000750547c20 */ /* 0x000fe20008410000 */
[----:B------:R-:W-:Y:S01]  /*3c30*/  FMUL.FTZ R81, R81, UR16 ;  /* 0x0000001051517c20 */ /* 0x000fe20008410000 */
[----:B------:R-:W-:-:S03]  /*3c40*/  FFMA.FTZ R0, R164, R0, UR27 ;  /* 0x0000001ba4007e23 */ /* 0x000fc60008010000 */
[----:B------:R-:W-:Y:S01]  /*3c50*/  FSEL R84, R84, RZ, P2 ;  /* 0x000000ff54547208 */ /* 0x000fe20001000000 */
[----:B------:R-:W-:Y:S01]  /*3c60*/  FADD.FTZ R82, R161, -R0 ;  /* 0x80000000a1527221 */ /* 0x000fe20000010000 */
[----:B------:R-:W-:Y:S02]  /*3c70*/  MOV R0, UR17 ;  /* 0x0000001100007c02 */ /* 0x000fe40008000f00 */
[----:B------:R-:W-:Y:S01]  /*3c80*/  LOP3.LUT P2, RZ, R226, 0xff0000, RZ, 0xc0, !PT ;  /* 0x00ff0000e2ff7812 */ /* 0x000fe2000784c0ff */
[----:B------:R-:W-:Y:S02]  /*3c90*/  FMUL.FTZ R82, R82, UR16 ;  /* 0x0000001052527c20 */ /* 0x000fe40008410000 */
[----:B------:R-:W-:Y:S02]  /*3ca0*/  FFMA.FTZ R0, R166, R0, UR27 ;  /* 0x0000001ba6007e23 */ /* 0x000fe40008010000 */
[----:B------:R-:W-:Y:S02]  /*3cb0*/  FMUL.FTZ R85, R82, UR7 ;  /* 0x0000000752557c20 */ /* 0x000fe40008410000 */
[----:B------:R-:W-:Y:S01]  /*3cc0*/  FADD.FTZ R83, R165, -R0 ;  /* 0x80000000a5537221 */ /* 0x000fe20000010000 */
[----:B------:R-:W-:-:S02]  /*3cd0*/  FMUL.FTZ R0, R81, UR7 ;  /* 0x0000000751007c20 */ /* 0x000fc40008410000 */
[----:B------:R-:W-:Y:S01]  /*3ce0*/  FSEL R85, R85, RZ, P2 ;  /* 0x000000ff55557208 */ /* 0x000fe20001000000 */
[----:B------:R-:W-:Y:S02]  /*3cf0*/  FMUL.FTZ R83, R83, UR16 ;  /* 0x0000001053537c20 */ /* 0x000fe40008410000 */
[----:B------:R-:W-:Y:S02]  /*3d00*/  FSEL R0, R0, RZ, P3 ;  /* 0x000000ff00007208 */ /* 0x000fe40001800000 */
[----:B------:R-:W-:Y:S02]  /*3d10*/  ISETP.GE.U32.AND P3, PT, R226, 0x1000000, PT ;  /* 0x01000000e200780c */ /* 0x000fe40003f66070 */
[----:B------:R-:W-:Y:S01]  /*3d20*/  F2FP.BF16.F32.PACK_AB R0, R0, R84 ;  /* 0x000000540000723e */ /* 0x000fe200000010ff */
[----:B------:R-:W-:-:S05]  /*3d30*/  FMUL.FTZ R84, R83, UR7 ;  /* 0x0000000753547c20 */ /* 0x000fca0008410000 */
[----:B------:R-:W-:-:S04]  /*3d40*/  FSEL R84, R84, RZ, P3 ;  /* 0x000000ff54547208 */ /* 0x000fc80001800000 */
[----:B------:R-:W-:Y:S02]  /*3d50*/  F2FP.BF16.F32.PACK_AB R85, R84, R85 ;  /* 0x000000555455723e */ /* 0x000fe400000010ff */
[----:B------:R-:W-:Y:S02]  /*3d60*/  PRMT R84, R0, 0x7632, R84 ;  /* 0x0000763200547816 */ /* 0x000fe40000000054 */
[----:B------:R-:W-:Y:S01]  /*3d70*/  PRMT R86, R85, 0x7632, R86 ;  /* 0x0000763255567816 */ /* 0x000fe20000000056 */
[----:B------:R-:W-:Y:S06]  /*3d80*/  BRA `(.L_x_2707) ;  /* 0x00000010001c7947 */ /* 0x000fec0003800000 */
.L_x_2705:
        /* <DEDUP_REMOVED lines=13> */
[----:B------:R-:W-:Y:S01]  /*3e60*/  FFMA.FTZ R84, R84, UR16, R52 ;  /* 0x0000001054547c23 */ /* 0x000fe20008010034 */
[----:B------:R-:W-:Y:S01]  /*3e70*/  FFMA.FTZ R85, R166, R85, UR27 ;  /* 0x0000001ba6557e23 */ /* 0x000fe20008010055 */
[----:B------:R-:W-:Y:S02]  /*3e80*/  FADD.FTZ R0, R143, -R0 ;  /* 0x800000008f007221 */ /* 0x000fe40000010000 */
[----:B------:R-:W-:Y:S01]  /*3e90*/  FMUL.FTZ R84, R84, UR7 ;  /* 0x0000000754547c20 */ /* 0x000fe20008410000 */
[----:B------:R-:W-:Y:S01]  /*3ea0*/  FADD.FTZ R85, R165, -R85 ;  /* 0x80000055a5557221 */ /* 0x000fe20000010000 */
[----:B------:R-:W-:-:S03]  /*3eb0*/  FFMA.FTZ R0, R0, UR16, R53 ;  /* 0x0000001000007c23 */ /* 0x000fc60008010035 */
[----:B------:R-:W-:Y:S01]  /*3ec0*/  FSEL R84, R84, RZ, P2 ;  /* 0x000000ff54547208 */ /* 0x000fe20001000000 */
[----:B------:R-:W-:Y:S01]  /*3ed0*/  FMUL.FTZ R0, R0, UR7 ;  /* 0x0000000700007c20 */ /* 0x000fe20008410000 */
[----:B------:R-:W-:Y:S01]  /*3ee0*/  FFMA.FTZ R85, R85, UR16, R55 ;  /* 0x0000001055557c23 */ /* 0x000fe20008010037 */
        /* <DEDUP_REMOVED lines=16> */
.L_x_2708:
[----:B------:R-:W-:Y:S01]  /*3ff0*/  IMAD.U32 R80, RZ, RZ, UR17 ;  /* 0x00000011ff507e24 */ /* 0x000fe2000f8e00ff */
[C---:B-----5:R-:W-:Y:S02]  /*4000*/  LOP3.LUT P2, RZ, R226.reuse, 0xff, RZ, 0xc0, !PT ;  /* 0x000000ffe2ff7812 */ /* 0x060fe4000784c0ff */
[----:B------:R-:W-:Y:S01]  /*4010*/  LOP3.LUT P3, RZ, R226, 0xff00, RZ, 0xc0, !PT ;  /* 0x0000ff00e2ff7812 */ /* 0x000fe2000786c0ff */
[----:B------:R-:W-:Y:S01]  /*4020*/  FFMA.FTZ R80, R0, R80, UR27 ;  /* 0x0000001b00507e23 */ /* 0x000fe20008010050 */
[----:B------:R-:W-:-:S03]  /*4030*/  MOV R0, UR17 ;  /* 0x0000001100007c02 */ /* 0x000fc60008000f00 */
[----:B------:R-:W-:Y:S02]  /*4040*/  FADD.FTZ R80, R142, -R80 ;  /* 0x800000508e507221 */ /* 0x000fe40000010000 */
[----:B------:R-:W-:Y:S02]  /*4050*/  FFMA.FTZ R0, R160, R0, UR27 ;  /* 0x0000001ba0007e23 */ /* 0x000fe40008010000 */
[----:B------:R-:W-:Y:S02]  /*4060*/  FFMA.FTZ R80, R80, UR16, R52 ;  /* 0x0000001050507c23 */ /* 0x000fe40008010034 */
[----:B------:R-:W-:Y:S01]  /*4070*/  FADD.FTZ R81, R143, -R0 ;  /* 0x800000008f517221 */ /* 0x000fe20000010000 */
[----:B------:R-:W-:Y:S02]  /*4080*/  IMAD.U32 R0, RZ, RZ, UR17 ;  /* 0x00000011ff007e24 */ /* 0x000fe4000f8e00ff */
[----:B------:R-:W-:Y:S01]  /*4090*/  FMUL.FTZ R84, R80, UR7 ;  /* 0x0000000750547c20 */ /* 0x000fe20008410000 */
[----:B------:R-:W-:Y:S01]  /*40a0*/  FFMA.FTZ R81, R81, UR16, R53 ;  /* 0x0000001051517c23 */ /* 0x000fe20008010035 */
[----:B------:R-:W-:-:S03]  /*40b0*/  FFMA.FTZ R0, R164, R0, UR27 ;  /* 0x0000001ba4007e23 */ /* 0x000fc60008010000 */
[----:B------:R-:W-:Y:S01]  /*40c0*/  FSEL R84, R84, RZ, P2 ;  /* 0x000000ff54547208 */ /* 0x000fe20001000000 */
[----:B------:R-:W-:Y:S01]  /*40d0*/  FADD.FTZ R82, R161, -R0 ;  /* 0x80000000a1527221 */ /* 0x000fe20000010000 */
[----:B------:R-:W-:Y:S02]  /*40e0*/  MOV R0, UR17 ;  /* 0x0000001100007c02 */ /* 0x000fe40008000f00 */
[----:B------:R-:W-:Y:S01]  /*40f0*/  LOP3.LUT P2, RZ, R226, 0xff0000, RZ, 0xc0, !PT ;  /* 0x00ff0000e2ff7812 */ /* 0x000fe2000784c0ff */
[----:B------:R-:W-:Y:S02]  /*4100*/  FFMA.FTZ R82, R82, UR16, R54 ;  /* 0x0000001052527c23 */ /* 0x000fe40008010036 */
[----:B------:R-:W-:Y:S02]  /*4110*/  FFMA.FTZ R0, R166, R0, UR27 ;  /* 0x0000001ba6007e23 */ /* 0x000fe40008010000 */
[----:B------:R-:W-:Y:S02]  /*4120*/  FMUL.FTZ R85, R82, UR7 ;  /* 0x0000000752557c20 */ /* 0x000fe40008410000 */
[----:B------:R-:W-:Y:S01]  /*4130*/  FADD.FTZ R83, R165, -R0 ;  /* 0x80000000a5537221 */ /* 0x000fe20000010000 */
[----:B------:R-:W-:-:S02]  /*4140*/  FMUL.FTZ R0, R81, UR7 ;  /* 0x0000000751007c20 */ /* 0x000fc40008410000 */
[----:B------:R-:W-:Y:S01]  /*4150*/  FSEL R85, R85, RZ, P2 ;  /* 0x000000ff55557208 */ /* 0x000fe20001000000 */
[----:B------:R-:W-:Y:S02]  /*4160*/  FFMA.FTZ R83, R83, UR16, R55 ;  /* 0x0000001053537c23 */ /* 0x000fe40008010037 */
        /* <DEDUP_REMOVED lines=9> */
.L_x_2704:
        /* <DEDUP_REMOVED lines=53> */
.L_x_2710:
[----:B------:R-:W-:Y:S01]  /*4550*/  IMAD.U32 R80, RZ, RZ, UR17 ;  /* 0x00000011ff507e24 */ /* 0x000fe2000f8e00ff */
[----:B-----5:R-:W-:Y:S02]  /*4560*/  LOP3.LUT P2, RZ, R226, 0xff00, RZ, 0xc0, !PT ;  /* 0x0000ff00e2ff7812 */ /* 0x020fe4000784c0ff */
[----:B------:R-:W-:Y:S01]  /*4570*/  LOP3.LUT P3, RZ, R11, 0xff00, RZ, 0xc0, !PT ;  /* 0x0000ff000bff7812 */ /* 0x000fe2000786c0ff */
[----:B------:R-:W-:Y:S01]  /*4580*/  FFMA.FTZ R80, R160, R80, UR27 ;  /* 0x0000001ba0507e23 */ /* 0x000fe20008010050 */
[----:B------:R-:W-:-:S03]  /*4590*/  ISETP.GE.U32.AND P4, PT, R226, 0x1000000, PT ;  /* 0x01000000e200780c */ /* 0x000fc60003f86070 */
        /* <DEDUP_REMOVED lines=22> */
[----:B------:R-:W-:Y:S01]  /*4700*/  FADD.FTZ R83, R165, -R80 ;  /* 0x80000050a5537221 */ /* 0x000fe20000010000 */
[----:B------:R-:W-:-:S03]  /*4710*/  MOV R80, UR17 ;  /* 0x0000001100507c02 */ /* 0x000fc60008000f00 */
[----:B------:R-:W-:Y:S02]  /*4720*/  FMUL.FTZ R83, R83, UR16 ;  /* 0x0000001053537c20 */ /* 0x000fe40008410000 */
[----:B------:R-:W-:Y:S02]  /*4730*/  FFMA.FTZ R80, R0, R80, UR27 ;  /* 0x0000001b00507e23 */ /* 0x000fe40008010050 */
[----:B------:R-:W-:Y:S02]  /*4740*/  FMUL.FTZ R87, R83, UR7 ;  /* 0x0000000753577c20 */ /* 0x000fe40008410000 */
[----:B------:R-:W-:-:S04]  /*4750*/  FADD.FTZ R80, R142, -R80 ;  /* 0x800000508e507221 */ /* 0x000fc80000010000 */
[----:B------:R-:W-:-:S04]  /*4760*/  FMUL.FTZ R80, R80, UR16 ;  /* 0x0000001050507c20 */ /* 0x000fc80008410000 */
[----:B------:R-:W-:-:S05]  /*4770*/  FMUL.FTZ R86, R80, UR7 ;  /* 0x0000000750567c20 */ /* 0x000fca0008410000 */
[C---:B------:R-:W-:Y:S02]  /*4780*/  FSEL R0, R86.reuse, RZ, P2 ;  /* 0x000000ff56007208 */ /* 0x040fe40001000000 */
[----:B------:R-:W-:Y:S02]  /*4790*/  FSEL R86, R86, RZ, P3 ;  /* 0x000000ff56567208 */ /* 0x000fe40001800000 */
[----:B------:R-:W-:Y:S02]  /*47a0*/  ISETP.GE.U32.AND P2, PT, R11, 0x1000000, PT ;  /* 0x010000000b00780c */ /* 0x000fe40003f46070 */
[----:B------:R-:W-:Y:S02]  /*47b0*/  F2FP.BF16.F32.PACK_AB R0, R86, R0 ;  /* 0x000000005600723e */ /* 0x000fe400000010ff */
[C---:B------:R-:W-:Y:S02]  /*47c0*/  FSEL R86, R87.reuse, RZ, P4 ;  /* 0x000000ff57567208 */ /* 0x040fe40002000000 */
[----:B------:R-:W-:-:S02]  /*47d0*/  FSEL R87, R87, RZ, P2 ;  /* 0x000000ff57577208 */ /* 0x000fc40001000000 */
[----:B------:R-:W-:Y:S02]  /*47e0*/  PRMT R138, R0, 0x7632, R138 ;  /* 0x00007632008a7816 */ /* 0x000fe4000000008a */
[----:B------:R-:W-:-:S04]  /*47f0*/  F2FP.BF16.F32.PACK_AB R86, R87, R86 ;  /* 0x000000565756723e */ /* 0x000fc800000010ff */
[----:B------:R-:W-:Y:S01]  /*4800*/  PRMT R141, R86, 0x7632, R141 ;  /* 0x00007632568d7816 */ /* 0x000fe2000000008d */
[----:B------:R-:W-:Y:S06]  /*4810*/  BRA `(.L_x_2707) ;  /* 0x0000000400787947 */ /* 0x000fec0003800000 */
.L_x_2709:
        /* <DEDUP_REMOVED lines=43> */
[----:B------:R-:W-:-:S04]  /*4ad0*/  FFMA.FTZ R86, R86, UR16, R55 ;  /* 0x0000001056567c23 */ /* 0x000fc80008010037 */
[----:B------:R-:W-:-:S05]  /*4ae0*/  FMUL.FTZ R87, R86, UR7 ;  /* 0x0000000756577c20 */ /* 0x000fca0008410000 */
[C---:B------:R-:W-:Y:S02]  /*4af0*/  FSEL R86, R87.reuse, RZ, P2 ;  /* 0x000000ff57567208 */ /* 0x040fe40001000000 */
[----:B------:R-:W-:-:S04]  /*4b00*/  FSEL R87, R87, RZ, P3 ;  /* 0x000000ff57577208 */ /* 0x000fc80001800000 */
[----:B------:R-:W-:-:S04]  /*4b10*/  F2FP.BF16.F32.PACK_AB R86, R87, R86 ;  /* 0x000000565756723e */ /* 0x000fc800000010ff */
[----:B------:R-:W-:Y:S01]  /*4b20*/  PRMT R141, R86, 0x7632, R141 ;  /* 0x00007632568d7816 */ /* 0x000fe2000000008d */
[----:B------:R-:W-:Y:S06]  /*4b30*/  BRA `(.L_x_2707) ;  /* 0x0000000000b07947 */ /* 0x000fec0003800000 */
.L_x_2711:
[----:B------:R-:W-:Y:S01]  /*4b40*/  IMAD.U32 R80, RZ, RZ, UR17 ;  /* 0x00000011ff507e24 */ /* 0x000fe2000f8e00ff */
[----:B-----5:R-:W-:Y:S02]  /*4b50*/  LOP3.LUT P2, RZ, R226, 0xff00, RZ, 0xc0, !PT ;  /* 0x0000ff00e2ff7812 */ /* 0x020fe4000784c0ff */
[----:B------:R-:W-:Y:S01]  /*4b60*/  LOP3.LUT P3, RZ, R11, 0xff00, RZ, 0xc0, !PT ;  /* 0x0000ff000bff7812 */ /* 0x000fe2000786c0ff */
[----:B------:R-:W-:Y:S01]  /*4b70*/  FFMA.FTZ R80, R160, R80, UR27 ;  /* 0x0000001ba0507e23 */ /* 0x000fe20008010050 */
[----:B------:R-:W-:-:S03]  /*4b80*/  ISETP.GE.U32.AND P4, PT, R226, 0x1000000, PT ;  /* 0x01000000e200780c */ /* 0x000fc60003f86070 */
        /* <DEDUP_REMOVED lines=24> */
[----:B------:R-:W-:Y:S02]  /*4d10*/  FFMA.FTZ R83, R83, UR16, R55 ;  /* 0x0000001053537c23 */ /* 0x000fe40008010037 */
[----:B------:R-:W-:Y:S02]  /*4d20*/  FFMA.FTZ R80, R0, R80, UR27 ;  /* 0x0000001b00507e23 */ /* 0x000fe40008010050 */
[----:B------:R-:W-:Y:S02]  /*4d30*/  FMUL.FTZ R87, R83, UR7 ;  /* 0x0000000753577c20 */ /* 0x000fe40008410000 */
[----:B------:R-:W-:-:S04]  /*4d40*/  FADD.FTZ R80, R142, -R80 ;  /* 0x800000508e507221 */ /* 0x000fc80000010000 */
[----:B------:R-:W-:-:S04]  /*4d50*/  FFMA.FTZ R80, R80, UR16, R52 ;  /* 0x0000001050507c23 */ /* 0x000fc80008010034 */
        /* <DEDUP_REMOVED lines=9> */
[----:B------:R-:W-:-:S07]  /*4df0*/  PRMT R141, R86, 0x7632, R141 ;  /* 0x00007632568d7816 */ /* 0x000fce000000008d */
.L_x_2707:
[----:B------:R-:W-:Y:S02]  /*4e00*/  ISETP.NE.U32.AND P2, PT, RZ, UR5, PT ;  /* 0x00000005ff007c0c */ /* 0x000fe4000bf45070 */
[----:B------:R-:W-:Y:S02]  /*4e10*/  LOP3.LUT R84, R84, 0xffff, RZ, 0xc0, !PT ;  /* 0x0000ffff54547812 */ /* 0x000fe400078ec0ff */
[----:B------:R-:W-:Y:S02]  /*4e20*/  ISETP.NE.AND.EX P2, PT, RZ, UR6, PT, P2 ;  /* 0x00000006ff007c0c */ /* 0x000fe4000bf45320 */
[----:B------:R-:W-:Y:S01]  /*4e30*/  PRMT R86, R85, 0x5410, R86 ;  /* 0x0000541055567816 */ /* 0x000fe20000000056 */
[----:B------:R-:W-:-:S05]  /*4e40*/  IMAD.WIDE.U32 R84, R84, 0x10000, RZ ;  /* 0x0001000054547825 */ /* 0x000fca00078e00ff */
[----:B------:R-:W-:Y:S02]  /*4e50*/  LOP3.LUT R85, R86, R85, RZ, 0xfc, !PT ;  /* 0x0000005556557212 */ /* 0x000fe400078efcff */
[----:B------:R-:W-:Y:S01]  /*4e60*/  LOP3.LUT R84, R84, 0xffff, R0, 0xf8, !PT ;  /* 0x0000ffff54547812 */ /* 0x000fe200078ef800 */
[----:B------:R-:W-:Y:S02]  /*4e70*/  IMAD.MOV.U32 R0, RZ, RZ, 0x8 ;  /* 0x00000008ff007424 */ /* 0x000fe400078e00ff */
[----:B------:R-:W0:Y:S02]  /*4e80*/  @P2 LDC.64 R86, c[0x0][0x478] ;  /* 0x00011e00ff562b82 */ /* 0x000e240000000a00 */
[----:B0-----:R-:W-:-:S05]  /*4e90*/  @P2 IMAD.WIDE.U32 R86, R15, 0x10, R86 ;  /* 0x000000100f562825 */ /* 0x001fca00078e0056 */
[----:B------:R0:W-:Y:S02]  /*4ea0*/  @P2 STG.E.128 desc[UR10][R86.64], R80 ;  /* 0x0000005056002986 */ /* 0x0001e4000c101d0a */
[----:B0-----:R-:W-:-:S05]  /*4eb0*/  IMAD.WIDE.U32 R86, R15, R0, UR28 ;  /* 0x0000001c0f567e25 */ /* 0x001fca000f8e0000 */
        /* <DEDUP_REMOVED lines=10> */
.L_x_2712:
[----:B------:R-:W-:Y:S05]  /*4f60*/  @!P0 BRA `(.L_x_2713) ;  /* 0x0000000800dc8947 */ /* 0x000fea0003800000 */
[----:B------:R-:W-:Y:S05]  /*4f70*/  @!P1 BRA `(.L_x_2714) ;  /* 0x00000004006c9947 */ /* 0x000fea0003800000 */
[----:B------:R-:W-:Y:S05]  /*4f80*/  @!P2 BRA `(.L_x_2715) ;  /* 0x0000000000b4a947 */ /* 0x000fea0003800000 */
[----:B------:R-:W-:Y:S02]  /*4f90*/  MOV R0, UR17 ;  /* 0x0000001100007c02 */ /* 0x000fe40008000f00 */
[----:B------:R-:W-:Y:S02]  /*4fa0*/  LOP3.LUT P3, RZ, R212, 0xff00, RZ, 0xc0, !PT ;  /* 0x0000ff00d4ff7812 */ /* 0x000fe4000786c0ff */
        /* <DEDUP_REMOVED lines=17> */
[C---:B01----:R-:W-:Y:S02]  /*50c0*/  FSEL R84, R15.reuse, RZ, P3 ;  /* 0x000000ff0f547208 */ /* 0x043fe40001800000 */
[----:B------:R-:W-:Y:S02]  /*50d0*/  FSEL R15, R15, RZ, P4 ;  /* 0x000000ff0f0f7208 */ /* 0x000fe40002000000 */
[----:B------:R-:W-:Y:S02]  /*50e0*/  LOP3.LUT P3, RZ, R212, 0xff, RZ, 0xc0, !PT ;  /* 0x000000ffd4ff7812 */ /* 0x000fe4000786c0ff */
[----:B------:R-:W-:Y:S02]  /*50f0*/  F2FP.BF16.F32.PACK_AB R84, R15, R84 ;  /* 0x000000540f54723e */ /* 0x000fe400000010ff */
[----:B------:R-:W-:Y:S02]  /*5100*/  MOV R15, UR17 ;  /* 0x00000011000f7c02 */ /* 0x000fe40008000f00 */
[----:B------:R-:W-:-:S02]  /*5110*/  LOP3.LUT P4, RZ, R10, 0xff, RZ, 0xc0, !PT ;  /* 0x000000ff0aff7812 */ /* 0x000fc4000788c0ff */
[----:B------:R-:W-:Y:S01]  /*5120*/  PRMT R140, R84, 0x7632, R140 ;  /* 0x00007632548c7816 */ /* 0x000fe2000000008c */
[----:B------:R-:W-:-:S04]  /*5130*/  FFMA.FTZ R15, R174, R15, UR27 ;  /* 0x0000001bae0f7e23 */ /* 0x000fc8000801000f */
[----:B------:R-:W-:Y:S01]  /*5140*/  FADD.FTZ R83, R173, -R15 ;  /* 0x8000000fad537221 */ /* 0x000fe20000010000 */
[----:B------:R-:W-:-:S03]  /*5150*/  IMAD.U32 R15, RZ, RZ, UR17 ;  /* 0x00000011ff0f7e24 */ /* 0x000fc6000f8e00ff */
[----:B------:R-:W-:Y:S01]  /*5160*/  FFMA.FTZ R83, R83, UR16, R59 ;  /* 0x0000001053537c23 */ /* 0x000fe2000801003b */
[----:B------:R-:W-:-:S03]  /*5170*/  FFMA.FTZ R15, R168, R15, UR27 ;  /* 0x0000001ba80f7e23 */ /* 0x000fc6000801000f */
[----:B------:R-:W-:Y:S01]  /*5180*/  FMUL.FTZ R86, R83, UR7 ;  /* 0x0000000753567c20 */ /* 0x000fe20008410000 */
        /* <DEDUP_REMOVED lines=13> */
.L_x_2715:
[----:B------:R-:W-:Y:S01]  /*5260*/  MOV R0, UR17 ;  /* 0x0000001100007c02 */ /* 0x000fe20008000f00 */
[----:B01----:R-:W-:Y:S01]  /*5270*/  IMAD.U32 R85, RZ, RZ, UR17 ;  /* 0x00000011ff557e24 */ /* 0x003fe2000f8e00ff */
[----:B------:R-:W-:Y:S02]  /*5280*/  LOP3.LUT P3, RZ, R212, 0xff00, RZ, 0xc0, !PT ;  /* 0x0000ff00d4ff7812 */ /* 0x000fe4000786c0ff */
[----:B------:R-:W-:Y:S01]  /*5290*/  LOP3.LUT P4, RZ, R10, 0xff00, RZ, 0xc0, !PT ;  /* 0x0000ff000aff7812 */ /* 0x000fe2000788c0ff */
[----:B------:R-:W-:Y:S01]  /*52a0*/  FFMA.FTZ R0, R170, R0, UR27 ;  /* 0x0000001baa007e23 */ /* 0x000fe20008010000 */
[----:B------:R-:W-:Y:S01]  /*52b0*/  FFMA.FTZ R85, R168, R85, UR27 ;  /* 0x0000001ba8557e23 */ /* 0x000fe20008010055 */
[----:B------:R-:W-:Y:S02]  /*52c0*/  ISETP.GE.U32.AND P5, PT, R212, 0x1000000, PT ;  /* 0x01000000d400780c */ /* 0x000fe40003fa6070 */
[----:B------:R-:W-:Y:S01]  /*52d0*/  FADD.FTZ R0, R169, -R0 ;  /* 0x80000000a9007221 */ /* 0x000fe20000010000 */
[----:B------:R-:W-:-:S03]  /*52e0*/  FADD.FTZ R85, R167, -R85 ;  /* 0x80000055a7557221 */ /* 0x000fc60000010000 */
[----:B------:R-:W-:Y:S01]  /*52f0*/  FFMA.FTZ R0, R0, UR16, R57 ;  /* 0x0000001000007c23 */ /* 0x000fe20008010039 */
[----:B------:R-:W-:-:S03]  /*5300*/  FFMA.FTZ R85, R85, UR16, R56 ;  /* 0x0000001055557c23 */ /* 0x000fc60008010038 */
[----:B------:R-:W-:Y:S01]  /*5310*/  FMUL.FTZ R15, R0, UR7 ;  /* 0x00000007000f7c20 */ /* 0x000fe20008410000 */
[----:B------:R-:W-:-:S04]  /*5320*/  FMUL.FTZ R86, R85, UR7 ;  /* 0x0000000755567c20 */ /* 0x000fc80008410000 */
        /* <DEDUP_REMOVED lines=17> */
[----:B------:R-:W-:Y:S01]  /*5440*/  FSEL R85, R86, RZ, P3 ;  /* 0x000000ff56557208 */ /* 0x000fe20001800000 */
[----:B------:R-:W-:Y:S01]  /*5450*/  FFMA.FTZ R15, R174, R15, UR27 ;  /* 0x0000001bae0f7e23 */ /* 0x000fe2000801000f */
[----:B------:R-:W-:Y:S02]  /*5460*/  FSEL R86, R86, RZ, P4 ;  /* 0x000000ff56567208 */ /* 0x000fe40002000000 */
[----:B------:R-:W-:Y:S01]  /*5470*/  ISETP.GE.U32.AND P3, PT, R10, 0x1000000, PT ;  /* 0x010000000a00780c */ /* 0x000fe20003f66070 */
[----:B------:R-:W-:Y:S01]  /*5480*/  FADD.FTZ R15, R173, -R15 ;  /* 0x8000000fad0f7221 */ /* 0x000fe20000010000 */
[----:B------:R-:W-:-:S03]  /*5490*/  PRMT R140, R84, 0x7632, R140 ;  /* 0x00007632548c7816 */ /* 0x000fc6000000008c */
[----:B------:R-:W-:Y:S01]  /*54a0*/  FFMA.FTZ R87, R15, UR16, R59 ;  /* 0x000000100f577c23 */ /* 0x000fe2000801003b */
[----:B------:R-:W-:-:S03]  /*54b0*/  F2FP.BF16.F32.PACK_AB R15, R86, R85 ;  /* 0x00000055560f723e */ /* 0x000fc600000010ff */
[----:B------:R-:W-:Y:S01]  /*54c0*/  FMUL.FTZ R87, R87, UR7 ;  /* 0x0000000757577c20 */ /* 0x000fe20008410000 */
[----:B------:R-:W-:-:S04]  /*54d0*/  PRMT R138, R15, 0x7632, R138 ;  /* 0x000076320f8a7816 */ /* 0x000fc8000000008a */
[C---:B------:R-:W-:Y:S02]  /*54e0*/  FSEL R85, R87.reuse, RZ, P5 ;  /* 0x000000ff57557208 */ /* 0x040fe40002800000 */
[----:B------:R-:W-:-:S04]  /*54f0*/  FSEL R87, R87, RZ, P3 ;  /* 0x000000ff57577208 */ /* 0x000fc80001800000 */
[----:B------:R-:W-:-:S04]  /*5500*/  F2FP.BF16.F32.PACK_AB R85, R87, R85 ;  /* 0x000000555755723e */ /* 0x000fc800000010ff */
[----:B------:R-:W-:Y:S01]  /*5510*/  PRMT R141, R85, 0x7632, R141 ;  /* 0x00007632558d7816 */ /* 0x000fe2000000008d */
[----:B------:R-:W-:Y:S06]  /*5520*/  BRA `(.L_x_2716) ;  /* 0x0000000c00847947 */ /* 0x000fec0003800000 */
.L_x_2714:
[----:B------:R-:W-:Y:S05]  /*5530*/  @!P2 BRA `(.L_x_2717) ;  /* 0x0000000000b4a947 */ /* 0x000fea0003800000 */
[----:B------:R-:W-:Y:S02]  /*5540*/  MOV R0, UR17 ;  /* 0x0000001100007c02 */ /* 0x000fe40008000f00 */
[----:B------:R-:W-:Y:S02]  /*5550*/  LOP3.LUT P3, RZ, R212, 0xff00, RZ, 0xc0, !PT ;  /* 0x0000ff00d4ff7812 */ /* 0x000fe4000786c0ff */
        /* <DEDUP_REMOVED lines=27> */
[----:B------:R-:W-:Y:S01]  /*5710*/  FMUL.FTZ R83, R83, UR16 ;  /* 0x0000001053537c20 */ /* 0x000fe20008410000 */
[----:B------:R-:W-:-:S03]  /*5720*/  FFMA.FTZ R15, R168, R15, UR27 ;  /* 0x0000001ba80f7e23 */ /* 0x000fc6000801000f */
[----:B------:R-:W-:Y:S01]  /*5730*/  FMUL.FTZ R86, R83, UR7 ;  /* 0x0000000753567c20 */ /* 0x000fe20008410000 */
        /* <DEDUP_REMOVED lines=13> */
.L_x_2717:
        /* <DEDUP_REMOVED lines=9> */
[----:B------:R-:W-:Y:S01]  /*58a0*/  FMUL.FTZ R0, R0, UR16 ;  /* 0x0000001000007c20 */ /* 0x000fe20008410000 */
[----:B------:R-:W-:-:S03]  /*58b0*/  FMUL.FTZ R85, R85, UR16 ;  /* 0x0000001055557c20 */ /* 0x000fc60008410000 */
        /* <DEDUP_REMOVED lines=25> */
[----:B------:R-:W-:Y:S01]  /*5a50*/  FMUL.FTZ R87, R15, UR16 ;  /* 0x000000100f577c20 */ /* 0x000fe20008410000 */
        /* <DEDUP_REMOVED lines=8> */
.L_x_2713:
[----:B------:R-:W-:Y:S05]  /*5ae0*/  @!P1 BRA `(.L_x_2718) ;  /* 0x00000004000c9947 */ /* 0x000fea0003800000 */
[----:B------:R-:W-:Y:S05]  /*5af0*/  @!P2 BRA `(.L_x_2719) ;  /* 0x000000000084a947 */ /* 0x000fea0003800000 */
[----:B------:R-:W-:Y:S01]  /*5b00*/  IMAD.U32 R15, RZ, RZ, UR17 ;  /* 0x00000011ff0f7e24 */ /* 0x000fe2000f8e00ff */
[----:B------:R-:W-:Y:S02]  /*5b10*/  MOV R0, UR17 ;  /* 0x0000001100007c02 */ /* 0x000fe40008000f00 */
[----:B------:R-:W-:Y:S01]  /*5b20*/  LOP3.LUT P3, RZ, R212, 0xff, RZ, 0xc0, !PT ;  /* 0x000000ffd4ff7812 */ /* 0x000fe2000786c0ff */
[----:B------:R-:W-:Y:S01]  /*5b30*/  FFMA.FTZ R15, R170, R15, UR27 ;  /* 0x0000001baa0f7e23 */ /* 0x000fe2000801000f */
[----:B------:R-:W-:Y:S01]  /*5b40*/  LOP3.LUT P4, RZ, R212, 0xff00, RZ, 0xc0, !PT ;  /* 0x0000ff00d4ff7812 */ /* 0x000fe2000788c0ff */
[----:B------:R-:W-:Y:S02]  /*5b50*/  FFMA.FTZ R0, R168, R0, UR27 ;  /* 0x0000001ba8007e23 */ /* 0x000fe40008010000 */
[----:B------:R-:W-:Y:S01]  /*5b60*/  FADD.FTZ R81, R169, -R15 ;  /* 0x8000000fa9517221 */ /* 0x000fe20000010000 */
[----:B------:R-:W-:Y:S01]  /*5b70*/  MOV R15, UR17 ;  /* 0x00000011000f7c02 */ /* 0x000fe20008000f00 */
[----:B------:R-:W-:-:S02]  /*5b80*/  FADD.FTZ R0, R167, -R0 ;  /* 0x80000000a7007221 */ /* 0x000fc40000010000 */
[----:B------:R-:W-:Y:S02]  /*5b90*/  FFMA.FTZ R81, R81, UR16, R57 ;  /* 0x0000001051517c23 */ /* 0x000fe40008010039 */
[----:B------:R-:W-:Y:S01]  /*5ba0*/  FFMA.FTZ R15, R171, R15, UR27 ;  /* 0x0000001bab0f7e23 */ /* 0x000fe2000801000f */
[----:B------:R-:W-:Y:S01]  /*5bb0*/  FFMA.FTZ R80, R0, UR16, R56 ;  /* 0x0000001000507c23 */ /* 0x000fe20008010038 */
[----:B------:R-:W-:Y:S02]  /*5bc0*/  FMUL.FTZ R0, R81, UR7 ;  /* 0x0000000751007c20 */ /* 0x000fe40008410000 */
[----:B------:R-:W-:Y:S01]  /*5bd0*/  FADD.FTZ R82, R172, -R15 ;  /* 0x8000000fac527221 */ /* 0x000fe20000010000 */
[----:B------:R-:W-:Y:S02]  /*5be0*/  IMAD.U32 R15, RZ, RZ, UR17 ;  /* 0x00000011ff0f7e24 */ /* 0x000fe4000f8e00ff */
[----:B------:R-:W-:Y:S01]  /*5bf0*/  FSEL R0, R0, RZ, P4 ;  /* 0x000000ff00007208 */ /* 0x000fe20002000000 */
[----:B------:R-:W-:Y:S01]  /*5c00*/  FFMA.FTZ R82, R82, UR16, R58 ;  /* 0x0000001052527c23 */ /* 0x000fe2000801003a */
[----:B------:R-:W-:Y:S01]  /*5c10*/  FFMA.FTZ R15, R174, R15, UR27 ;  /* 0x0000001bae0f7e23 */ /* 0x000fe2000801000f */
[----:B------:R-:W-:-:S02]  /*5c20*/  ISETP.GE.U32.AND P4, PT, R212, 0x1000000, PT ;  /* 0x01000000d400780c */ /* 0x000fc40003f86070 */
[----:B01----:R-:W-:Y:S01]  /*5c30*/  FMUL.FTZ R84, R82, UR7 ;  /* 0x0000000752547c20 */ /* 0x003fe20008410000 */
[----:B------:R-:W-:Y:S01]  /*5c40*/  FADD.FTZ R83, R173, -R15 ;  /* 0x8000000fad537221 */ /* 0x000fe20000010000 */
[----:B------:R-:W-:-:S03]  /*5c50*/  FMUL.FTZ R15, R80, UR7 ;  /* 0x00000007500f7c20 */ /* 0x000fc60008410000 */
[----:B------:R-:W-:Y:S02]  /*5c60*/  FFMA.FTZ R83, R83, UR16, R59 ;  /* 0x0000001053537c23 */ /* 0x000fe4000801003b */
[----:B------:R-:W-:Y:S02]  /*5c70*/  FSEL R15, R15, RZ, P3 ;  /* 0x000000ff0f0f7208 */ /* 0x000fe40001800000 */
[----:B------:R-:W-:Y:S02]  /*5c80*/  LOP3.LUT P3, RZ, R212, 0xff0000, RZ, 0xc0, !PT ;  /* 0x00ff0000d4ff7812 */ /* 0x000fe4000786c0ff */
[----:B------:R-:W-:Y:S01]  /*5c90*/  F2FP.BF16.F32.PACK_AB R15, R0, R15 ;  /* 0x0000000f000f723e */ /* 0x000fe200000010ff */
[----:B------:R-:W-:Y:S01]  /*5ca0*/  FMUL.FTZ R0, R83, UR7 ;  /* 0x0000000753007c20 */ /* 0x000fe20008410000 */
[----:B------:R-:W-:-:S04]  /*5cb0*/  FSEL R84, R84, RZ, P3 ;  /* 0x000000ff54547208 */ /* 0x000fc80001800000 */
[----:B------:R-:W-:-:S04]  /*5cc0*/  FSEL R0, R0, RZ, P4 ;  /* 0x000000ff00007208 */ /* 0x000fc80002000000 */
[----:B------:R-:W-:Y:S02]  /*5cd0*/  F2FP.BF16.F32.PACK_AB R84, R0, R84 ;  /* 0x000000540054723e */ /* 0x000fe400000010ff */
[----:B------:R-:W-:Y:S02]  /*5ce0*/  PRMT R0, R15, 0x7632, R0 ;  /* 0x000076320f007816 */ /* 0x000fe40000000000 */
[----:B------:R-:W-:Y:S01]  /*5cf0*/  PRMT R85, R84, 0x7632, R85 ;  /* 0x0000763254557816 */ /* 0x000fe20000000055 */
[----:B------:R-:W-:Y:S06]  /*5d00*/  BRA `(.L_x_2716) ;  /* 0x00000004008c7947 */ /* 0x000fec0003800000 */
.L_x_2719:
[----:B------:R-:W-:Y:S01]  /*5d10*/  MOV R0, UR17 ;  /* 0x0000001100007c02 */ /* 0x000fe20008000f00 */
[----:B------:R-:W-:Y:S01]  /*5d20*/  IMAD.U32 R15, RZ, RZ, UR17 ;  /* 0x00000011ff0f7e24 */ /* 0x000fe2000f8e00ff */
[C---:B------:R-:W-:Y:S01]  /*5d30*/  LOP3.LUT P3, RZ, R212.reuse, 0xff, RZ, 0xc0, !PT ;  /* 0x000000ffd4ff7812 */ /* 0x040fe2000786c0ff */
[----:B01----:R-:W-:Y:S01]  /*5d40*/  IMAD.U32 R84, RZ, RZ, UR17 ;  /* 0x00000011ff547e24 */ /* 0x003fe2000f8e00ff */
[----:B------:R-:W-:Y:S01]  /*5d50*/  LOP3.LUT P4, RZ, R212, 0xff00, RZ, 0xc0, !PT ;  /* 0x0000ff00d4ff7812 */ /* 0x000fe2000788c0ff */
[----:B------:R-:W-:Y:S01]  /*5d60*/  FFMA.FTZ R0, R168, R0, UR27 ;  /* 0x0000001ba8007e23 */ /* 0x000fe20008010000 */
[----:B------:R-:W-:Y:S01]  /*5d70*/  FFMA.FTZ R15, R170, R15, UR27 ;  /* 0x0000001baa0f7e23 */ /* 0x000fe2000801000f */
[----:B------:R-:W-:Y:S02]  /*5d80*/  FFMA.FTZ R84, R174, R84, UR27 ;  /* 0x0000001bae547e23 */ /* 0x000fe40008010054 */
[----:B------:R-:W-:Y:S01]  /*5d90*/  FADD.FTZ R0, R167, -R0 ;  /* 0x80000000a7007221 */ /* 0x000fe20000010000 */
[----:B------:R-:W-:Y:S01]  /*5da0*/  FADD.FTZ R15, R169, -R15 ;  /* 0x8000000fa90f7221 */ /* 0x000fe20000010000 */
[----:B------:R-:W-:-:S02]  /*5db0*/  FADD.FTZ R84, R173, -R84 ;  /* 0x80000054ad547221 */ /* 0x000fc40000010000 */
[----:B------:R-:W-:Y:S01]  /*5dc0*/  FFMA.FTZ R0, R0, UR16, R56 ;  /* 0x0000001000007c23 */ /* 0x000fe20008010038 */
[----:B------:R-:W-:Y:S01]  /*5dd0*/  FFMA.FTZ R15, R15, UR16, R57 ;  /* 0x000000100f0f7c23 */ /* 0x000fe20008010039 */
[----:B------:R-:W-:Y:S02]  /*5de0*/  FFMA.FTZ R84, R84, UR16, R59 ;  /* 0x0000001054547c23 */ /* 0x000fe4000801003b */
[----:B------:R-:W-:Y:S01]  /*5df0*/  FMUL.FTZ R0, R0, UR7 ;  /* 0x0000000700007c20 */ /* 0x000fe20008410000 */
[----:B------:R-:W-:Y:S01]  /*5e00*/  FMUL.FTZ R15, R15, UR7 ;  /* 0x000000070f0f7c20 */ /* 0x000fe20008410000 */
[----:B------:R-:W-:-:S03]  /*5e10*/  FMUL.FTZ R84, R84, UR7 ;  /* 0x0000000754547c20 */ /* 0x000fc60008410000 */
[----:B------:R-:W-:Y:S02]  /*5e20*/  FSEL R0, R0, RZ, P3 ;  /* 0x000000ff00007208 */ /* 0x000fe40001800000 */
[----:B------:R-:W-:Y:S02]  /*5e30*/  FSEL R15, R15, RZ, P4 ;  /* 0x000000ff0f0f7208 */ /* 0x000fe40002000000 */
[C---:B------:R-:W-:Y:S02]  /*5e40*/  LOP3.LUT P3, RZ, R212.reuse, 0xff0000, RZ, 0xc0, !PT ;  /* 0x00ff0000d4ff7812 */ /* 0x040fe4000786c0ff */
[----:B------:R-:W-:Y:S02]  /*5e50*/  F2FP.BF16.F32.PACK_AB R15, R15, R0 ;  /* 0x000000000f0f723e */ /* 0x000fe400000010ff */
[----:B------:R-:W-:Y:S02]  /*5e60*/  MOV R0, UR17 ;  /* 0x0000001100007c02 */ /* 0x000fe40008000f00 */
[----:B------:R-:W-:-:S03]  /*5e70*/  ISETP.GE.U32.AND P4, PT, R212, 0x1000000, PT ;  /* 0x01000000d400780c */ /* 0x000fc60003f86070 */
[----:B------:R-:W-:Y:S01]  /*5e80*/  FFMA.FTZ R0, R171, R0, UR27 ;  /* 0x0000001bab007e23 */ /* 0x000fe20008010000 */
[----:B------:R-:W-:-:S03]  /*5e90*/  FSEL R84, R84, RZ, P4 ;  /* 0x000000ff54547208 */ /* 0x000fc60002000000 */
        /* <DEDUP_REMOVED lines=8> */
.L_x_2718:
        /* <DEDUP_REMOVED lines=10> */
[----:B------:R-:W-:Y:S02]  /*5fc0*/  FMUL.FTZ R81, R81, UR16 ;  /* 0x0000001051517c20 */ /* 0x000fe40008410000 */
[----:B------:R-:W-:Y:S01]  /*5fd0*/  FFMA.FTZ R15, R171, R15, UR27 ;  /* 0x0000001bab0f7e23 */ /* 0x000fe2000801000f */
[----:B------:R-:W-:Y:S01]  /*5fe0*/  FMUL.FTZ R80, R0, UR16 ;  /* 0x0000001000507c20 */ /* 0x000fe20008410000 */
[----:B------:R-:W-:Y:S02]  /*5ff0*/  FMUL.FTZ R0, R81, UR7 ;  /* 0x0000000751007c20 */ /* 0x000fe40008410000 */
[----:B------:R-:W-:Y:S01]  /*6000*/  FADD.FTZ R82, R172, -R15 ;  /* 0x8000000fac527221 */ /* 0x000fe20000010000 */
[----:B------:R-:W-:Y:S02]  /*6010*/  IMAD.U32 R15, RZ, RZ, UR17 ;  /* 0x00000011ff0f7e24 */ /* 0x000fe4000f8e00ff */
[----:B------:R-:W-:Y:S01]  /*6020*/  FSEL R0, R0, RZ, P4 ;  /* 0x000000ff00007208 */ /* 0x000fe20002000000 */
[----:B------:R-:W-:Y:S01]  /*6030*/  FMUL.FTZ R82, R82, UR16 ;  /* 0x0000001052527c20 */ /* 0x000fe20008410000 */
[----:B------:R-:W-:Y:S01]  /*6040*/  FFMA.FTZ R15, R174, R15, UR27 ;  /* 0x0000001bae0f7e23 */ /* 0x000fe2000801000f */
[----:B------:R-:W-:-:S02]  /*6050*/  ISETP.GE.U32.AND P4, PT, R212, 0x1000000, PT ;  /* 0x01000000d400780c */ /* 0x000fc40003f86070 */
[----:B01----:R-:W-:Y:S01]  /*6060*/  FMUL.FTZ R84, R82, UR7 ;  /* 0x0000000752547c20 */ /* 0x003fe20008410000 */
[----:B------:R-:W-:Y:S01]  /*6070*/  FADD.FTZ R83, R173, -R15 ;  /* 0x8000000fad537221 */ /* 0x000fe20000010000 */
[----:B------:R-:W-:-:S03]  /*6080*/  FMUL.FTZ R15, R80, UR7 ;  /* 0x00000007500f7c20 */ /* 0x000fc60008410000 */
[----:B------:R-:W-:Y:S02]  /*6090*/  FMUL.FTZ R83, R83, UR16 ;  /* 0x0000001053537c20 */ /* 0x000fe40008410000 */
        /* <DEDUP_REMOVED lines=10> */
.L_x_2720:
        /* <DEDUP_REMOVED lines=32> */
.L_x_2716:
        /* <DEDUP_REMOVED lines=8> */
[----:B0-----:R-:W-:-:S05]  /*63c0*/  HFMA2 R86, -RZ, RZ, 0, 4.76837158203125e-07 ;  /* 0x00000008ff567431 */ /* 0x001fca00000001ff */
[----:B------:R-:W-:-:S05]  /*63d0*/  IMAD.WIDE.U32 R86, R14, R86, UR28 ;  /* 0x0000001c0e567e25 */ /* 0x000fca000f8e0056 */
        /* <DEDUP_REMOVED lines=10> */
.L_x_2721:
[----:B------:R-:W-:Y:S05]  /*6480*/  @!P0 BRA `(.L_x_2722) ;  /* 0x0000000800dc8947 */ /* 0x000fea0003800000 */
[----:B------:R-:W-:Y:S05]  /*6490*/  @!P1 BRA `(.L_x_2723) ;  /* 0x00000004006c9947 */ /* 0x000fea0003800000 */
[----:B------:R-:W-:Y:S05]  /*64a0*/  @!P2 BRA `(.L_x_2724) ;  /* 0x0000000000b4a947 */ /* 0x000fea0003800000 */
[----:B------:R-:W-:Y:S01]  /*64b0*/  IMAD.U32 R0, RZ, RZ, UR17 ;  /* 0x00000011ff007e24 */ /* 0x000fe2000f8e00ff */
[C---:B------:R-:W-:Y:S02]  /*64c0*/  LOP3.LUT P3, RZ, R198.reuse, 0xff00, RZ, 0xc0, !PT ;  /* 0x0000ff00c6ff7812 */ /* 0x040fe4000786c0ff */
[----:B------:R-:W-:Y:S01]  /*64d0*/  LOP3.LUT P4, RZ, R9, 0xff00, RZ, 0xc0, !PT ;  /* 0x0000ff0009ff7812 */ /* 0x000fe2000788c0ff */
[----:B------:R-:W-:Y:S01]  /*64e0*/  FFMA.FTZ R0, R89, R0, UR27 ;  /* 0x0000001b59007e23 */ /* 0x000fe20008010000 */
[----:B------:R-:W-:-:S03]  /*64f0*/  ISETP.GE.U32.AND P5, PT, R198, 0x1000000, PT ;  /* 0x01000000c600780c */ /* 0x000fc60003fa6070 */
[----:B------:R-:W-:-:S04]  /*6500*/  FADD.FTZ R0, R145, -R0 ;  /* 0x8000000091007221 */ /* 0x000fc80000010000 */
[----:B------:R-:W-:-:S04]  /*6510*/  FFMA.FTZ R81, R0, UR16, R61 ;  /* 0x0000001000517c23 */ /* 0x000fc8000801003d */
[----:B-1----:R-:W-:-:S05]  /*6520*/  FMUL.FTZ R14, R81, UR7 ;  /* 0x00000007510e7c20 */ /* 0x002fca0008410000 */
        /* <DEDUP_REMOVED lines=23> */
[----:B0-----:R-:W-:Y:S02]  /*66a0*/  FMUL.FTZ R85, R83, UR7 ;  /* 0x0000000753557c20 */ /* 0x001fe40008410000 */
        /* <DEDUP_REMOVED lines=13> */
.L_x_2724:
[----:B------:R-:W-:Y:S01]  /*6780*/  IMAD.U32 R0, RZ, RZ, UR17 ;  /* 0x00000011ff007e24 */ /* 0x000fe2000f8e00ff */
[C---:B------:R-:W-:Y:S02]  /*6790*/  LOP3.LUT P3, RZ, R198.reuse, 0xff00, RZ, 0xc0, !PT ;  /* 0x0000ff00c6ff7812 */ /* 0x040fe4000786c0ff */
[----:B------:R-:W-:Y:S01]  /*67a0*/  LOP3.LUT P4, RZ, R9, 0xff00, RZ, 0xc0, !PT ;  /* 0x0000ff0009ff7812 */ /* 0x000fe2000788c0ff */
[----:B------:R-:W-:Y:S01]  /*67b0*/  FFMA.FTZ R0, R89, R0, UR27 ;  /* 0x0000001b59007e23 */ /* 0x000fe20008010000 */
[----:B01----:R-:W-:Y:S02]  /*67c0*/  MOV R84, UR17 ;  /* 0x0000001100547c02 */ /* 0x003fe40008000f00 */
[----:B------:R-:W-:Y:S01]  /*67d0*/  ISETP.GE.U32.AND P5, PT, R198, 0x1000000, PT ;  /* 0x01000000c600780c */ /* 0x000fe20003fa6070 */
[----:B------:R-:W-:Y:S02]  /*67e0*/  FADD.FTZ R0, R145, -R0 ;  /* 0x8000000091007221 */ /* 0x000fe40000010000 */
[----:B------:R-:W-:-:S02]  /*67f0*/  FFMA.FTZ R84, R88, R84, UR27 ;  /* 0x0000001b58547e23 */ /* 0x000fc40008010054 */
[----:B------:R-:W-:Y:S02]  /*6800*/  FFMA.FTZ R0, R0, UR16, R61 ;  /* 0x0000001000007c23 */ /* 0x000fe4000801003d */
[----:B------:R-:W-:Y:S02]  /*6810*/  FADD.FTZ R84, R144, -R84 ;  /* 0x8000005490547221 */ /* 0x000fe40000010000 */
[----:B------:R-:W-:Y:S02]  /*6820*/  FMUL.FTZ R14, R0, UR7 ;  /* 0x00000007000e7c20 */ /* 0x000fe40008410000 */
[----:B------:R-:W-:-:S03]  /*6830*/  FFMA.FTZ R84, R84, UR16, R60 ;  /* 0x0000001054547c23 */ /* 0x000fc6000801003c */
[----:B------:R-:W-:Y:S01]  /*6840*/  FSEL R0, R14, RZ, P3 ;  /* 0x000000ff0e007208 */ /* 0x000fe20001800000 */
[----:B------:R-:W-:Y:S01]  /*6850*/  FMUL.FTZ R85, R84, UR7 ;  /* 0x0000000754557c20 */ /* 0x000fe20008410000 */
        /* <DEDUP_REMOVED lines=16> */
[----:B------:R-:W-:Y:S01]  /*6960*/  FSEL R84, R85, RZ, P3 ;  /* 0x000000ff55547208 */ /* 0x000fe20001800000 */
[----:B------:R-:W-:Y:S01]  /*6970*/  FFMA.FTZ R15, R91, R15, UR27 ;  /* 0x0000001b5b0f7e23 */ /* 0x000fe2000801000f */
[----:B------:R-:W-:-:S02]  /*6980*/  FSEL R85, R85, RZ, P4 ;  /* 0x000000ff55557208 */ /* 0x000fc40002000000 */
[----:B------:R-:W-:Y:S01]  /*6990*/  ISETP.GE.U32.AND P3, PT, R9, 0x1000000, PT ;  /* 0x010000000900780c */ /* 0x000fe20003f66070 */
[----:B------:R-:W-:Y:S01]  /*69a0*/  FADD.FTZ R15, R147, -R15 ;  /* 0x8000000f930f7221 */ /* 0x000fe20000010000 */
[----:B------:R-:W-:Y:S02]  /*69b0*/  F2FP.BF16.F32.PACK_AB R84, R85, R84 ;  /* 0x000000545554723e */ /* 0x000fe400000010ff */
[----:B------:R-:W-:Y:S01]  /*69c0*/  PRMT R140, R14, 0x7632, R140 ;  /* 0x000076320e8c7816 */ /* 0x000fe2000000008c */
[----:B------:R-:W-:Y:S01]  /*69d0*/  FFMA.FTZ R15, R15, UR16, R63 ;  /* 0x000000100f0f7c23 */ /* 0x000fe2000801003f */
[----:B------:R-:W-:-:S03]  /*69e0*/  PRMT R138, R84, 0x7632, R138 ;  /* 0x00007632548a7816 */ /* 0x000fc6000000008a */
[----:B------:R-:W-:-:S05]  /*69f0*/  FMUL.FTZ R85, R15, UR7 ;  /* 0x000000070f557c20 */ /* 0x000fca0008410000 */
[C---:B------:R-:W-:Y:S02]  /*6a00*/  FSEL R15, R85.reuse, RZ, P5 ;  /* 0x000000ff550f7208 */ /* 0x040fe40002800000 */
[----:B------:R-:W-:-:S04]  /*6a10*/  FSEL R85, R85, RZ, P3 ;  /* 0x000000ff55557208 */ /* 0x000fc80001800000 */
[----:B------:R-:W-:-:S04]  /*6a20*/  F2FP.BF16.F32.PACK_AB R15, R85, R15 ;  /* 0x0000000f550f723e */ /* 0x000fc800000010ff */
[----:B------:R-:W-:Y:S01]  /*6a30*/  PRMT R141, R15, 0x7632, R141 ;  /* 0x000076320f8d7816 */ /* 0x000fe2000000008d */
[----:B------:R-:W-:Y:S06]  /*6a40*/  BRA `(.L_x_2725) ;  /* 0x0000000c00847947 */ /* 0x000fec0003800000 */
.L_x_2723:
[----:B------:R-:W-:Y:S05]  /*6a50*/  @!P2 BRA `(.L_x_2726) ;  /* 0x0000000000b4a947 */ /* 0x000fea0003800000 */
[----:B------:R-:W-:Y:S01]  /*6a60*/  IMAD.U32 R0, RZ, RZ, UR17 ;  /* 0x00000011ff007e24 */ /* 0x000fe2000f8e00ff */
[C---:B------:R-:W-:Y:S02]  /*6a70*/  LOP3.LUT P3, RZ, R198.reuse, 0xff00, RZ, 0xc0, !PT ;  /* 0x0000ff00c6ff7812 */ /* 0x040fe4000786c0ff */
[----:B------:R-:W-:Y:S01]  /*6a80*/  LOP3.LUT P4, RZ, R9, 0xff00, RZ, 0xc0, !PT ;  /* 0x0000ff0009ff7812 */ /* 0x000fe2000788c0ff */
[----:B------:R-:W-:Y:S01]  /*6a90*/  FFMA.FTZ R0, R89, R0, UR27 ;  /* 0x0000001b59007e23 */ /* 0x000fe20008010000 */
[----:B------:R-:W-:-:S03]  /*6aa0*/  ISETP.GE.U32.AND P5, PT, R198, 0x1000000, PT ;  /* 0x01000000c600780c */ /* 0x000fc60003fa6070 */
[----:B------:R-:W-:-:S04]  /*6ab0*/  FADD.FTZ R0, R145, -R0 ;  /* 0x8000000091007221 */ /* 0x000fc80000010000 */
[----:B------:R-:W-:-:S04]  /*6ac0*/  FMUL.FTZ R81, R0, UR16 ;  /* 0x0000001000517c20 */ /* 0x000fc80008410000 */
        /* <DEDUP_REMOVED lines=24> */
[----:B0-----:R-:W-:Y:S02]  /*6c50*/  FMUL.FTZ R85, R83, UR7 ;  /* 0x0000000753557c20 */ /* 0x001fe40008410000 */
        /* <DEDUP_REMOVED lines=13> */
.L_x_2726:
        /* <DEDUP_REMOVED lines=8> */
[----:B------:R-:W-:Y:S02]  /*6db0*/  FMUL.FTZ R0, R0, UR16 ;  /* 0x0000001000007c20 */ /* 0x000fe40008410000 */
[----:B------:R-:W-:Y:S02]  /*6dc0*/  FADD.FTZ R84, R144, -R84 ;  /* 0x8000005490547221 */ /* 0x000fe40000010000 */
[----:B------:R-:W-:Y:S02]  /*6dd0*/  FMUL.FTZ R14, R0, UR7 ;  /* 0x00000007000e7c20 */ /* 0x000fe40008410000 */
[----:B------:R-:W-:-:S03]  /*6de0*/  FMUL.FTZ R84, R84, UR16 ;  /* 0x0000001054547c20 */ /* 0x000fc60008410000 */
        /* <DEDUP_REMOVED lines=25> */
[----:B------:R-:W-:Y:S01]  /*6f80*/  FMUL.FTZ R15, R15, UR16 ;  /* 0x000000100f0f7c20 */ /* 0x000fe20008410000 */
[----:B------:R-:W-:-:S03]  /*6f90*/  PRMT R138, R84, 0x7632, R138 ;  /* 0x00007632548a7816 */ /* 0x000fc6000000008a */
[----:B------:R-:W-:-:S05]  /*6fa0*/  FMUL.FTZ R85, R15, UR7 ;  /* 0x000000070f557c20 */ /* 0x000fca0008410000 */
[C---:B------:R-:W-:Y:S02]  /*6fb0*/  FSEL R15, R85.reuse, RZ, P5 ;  /* 0x000000ff550f7208 */ /* 0x040fe40002800000 */
[----:B------:R-:W-:-:S04]  /*6fc0*/  FSEL R85, R85, RZ, P3 ;  /* 0x000000ff55557208 */ /* 0x000fc80001800000 */
[----:B------:R-:W-:-:S04]  /*6fd0*/  F2FP.BF16.F32.PACK_AB R15, R85, R15 ;  /* 0x0000000f550f723e */ /* 0x000fc800000010ff */
[----:B------:R-:W-:Y:S01]  /*6fe0*/  PRMT R141, R15, 0x7632, R141 ;  /* 0x000076320f8d7816 */ /* 0x000fe2000000008d */
[----:B------:R-:W-:Y:S06]  /*6ff0*/  BRA `(.L_x_2725) ;  /* 0x0000000800187947 */ /* 0x000fec0003800000 */
.L_x_2722:
[----:B------:R-:W-:Y:S05]  /*7000*/  @!P1 BRA `(.L_x_2727) ;  /* 0x00000004000c9947 */ /* 0x000fea0003800000 */
[----:B------:R-:W-:Y:S05]  /*7010*/  @!P2 BRA `(.L_x_2728) ;  /* 0x000000000084a947 */ /* 0x000fea0003800000 */
[----:B-1----:R-:W-:Y:S01]  /*7020*/  MOV R14, UR17 ;  /* 0x00000011000e7c02 */ /* 0x002fe20008000f00 */
[----:B------:R-:W-:Y:S01]  /*7030*/  IMAD.U32 R0, RZ, RZ, UR17 ;  /* 0x00000011ff007e24 */ /* 0x000fe2000f8e00ff */
[C---:B------:R-:W-:Y:S02]  /*7040*/  LOP3.LUT P3, RZ, R198.reuse, 0xff, RZ, 0xc0, !PT ;  /* 0x000000ffc6ff7812 */ /* 0x040fe4000786c0ff */
[----:B------:R-:W-:Y:S01]  /*7050*/  LOP3.LUT P4, RZ, R198, 0xff00, RZ, 0xc0, !PT ;  /* 0x0000ff00c6ff7812 */ /* 0x000fe2000788c0ff */
[----:B------:R-:W-:Y:S01]  /*7060*/  FFMA.FTZ R14, R89, R14, UR27 ;  /* 0x0000001b590e7e23 */ /* 0x000fe2000801000e */
[----:B------:R-:W-:-:S03]  /*7070*/  FFMA.FTZ R0, R88, R0, UR27 ;  /* 0x0000001b58007e23 */ /* 0x000fc60008010000 */
[----:B------:R-:W-:Y:S01]  /*7080*/  FADD.FTZ R81, R145, -R14 ;  /* 0x8000000e91517221 */ /* 0x000fe20000010000 */
[----:B------:R-:W-:Y:S02]  /*7090*/  IMAD.U32 R14, RZ, RZ, UR17 ;  /* 0x00000011ff0e7e24 */ /* 0x000fe4000f8e00ff */
[----:B------:R-:W-:Y:S01]  /*70a0*/  FADD.FTZ R0, R144, -R0 ;  /* 0x8000000090007221 */ /* 0x000fe20000010000 */
[----:B------:R-:W-:Y:S01]  /*70b0*/  FFMA.FTZ R81, R81, UR16, R61 ;  /* 0x0000001051517c23 */ /* 0x000fe2000801003d */
[----:B------:R-:W-:Y:S02]  /*70c0*/  FFMA.FTZ R14, R90, R14, UR27 ;  /* 0x0000001b5a0e7e23 */ /* 0x000fe4000801000e */
[----:B------:R-:W-:Y:S01]  /*70d0*/  FFMA.FTZ R80, R0, UR16, R60 ;  /* 0x0000001000507c23 */ /* 0x000fe2000801003c */
[----:B------:R-:W-:Y:S01]  /*70e0*/  FMUL.FTZ R0, R81, UR7 ;  /* 0x0000000751007c20 */ /* 0x000fe20008410000 */
[----:B------:R-:W-:Y:S01]  /*70f0*/  FADD.FTZ R82, R146, -R14 ;  /* 0x8000000e92527221 */ /* 0x000fe20000010000 */
[----:B------:R-:W-:Y:S01]  /*7100*/  MOV R14, UR17 ;  /* 0x00000011000e7c02 */ /* 0x000fe20008000f00 */
[----:B0-----:R-:W-:-:S02]  /*7110*/  FMUL.FTZ R84, R80, UR7 ;  /* 0x0000000750547c20 */ /* 0x001fc40008410000 */
[----:B------:R-:W-:Y:S01]  /*7120*/  FSEL R0, R0, RZ, P4 ;  /* 0x000000ff00007208 */ /* 0x000fe20002000000 */
[----:B------:R-:W-:Y:S01]  /*7130*/  FFMA.FTZ R82, R82, UR16, R62 ;  /* 0x0000001052527c23 */ /* 0x000fe2000801003e */
[----:B------:R-:W-:Y:S01]  /*7140*/  FFMA.FTZ R14, R91, R14, UR27 ;  /* 0x0000001b5b0e7e23 */ /* 0x000fe2000801000e */
[----:B------:R-:W-:Y:S02]  /*7150*/  FSEL R84, R84, RZ, P3 ;  /* 0x000000ff54547208 */ /* 0x000fe40001800000 */
[----:B------:R-:W-:Y:S01]  /*7160*/  LOP3.LUT P3, RZ, R198, 0xff0000, RZ, 0xc0, !PT ;  /* 0x00ff0000c6ff7812 */ /* 0x000fe2000786c0ff */
[----:B------:R-:W-:Y:S01]  /*7170*/  FADD.FTZ R83, R147, -R14 ;  /* 0x8000000e93537221 */ /* 0x000fe20000010000 */
[----:B------:R-:W-:Y:S01]  /*7180*/  F2FP.BF16.F32.PACK_AB R84, R0, R84 ;  /* 0x000000540054723e */ /* 0x000fe200000010ff */
[----:B------:R-:W-:Y:S01]  /*7190*/  FMUL.FTZ R14, R82, UR7 ;  /* 0x00000007520e7c20 */ /* 0x000fe20008410000 */
[----:B------:R-:W-:Y:S01]  /*71a0*/  ISETP.GE.U32.AND P4, PT, R198, 0x1000000, PT ;  /* 0x01000000c600780c */ /* 0x000fe20003f86070 */
[----:B------:R-:W-:-:S03]  /*71b0*/  FFMA.FTZ R83, R83, UR16, R63 ;  /* 0x0000001053537c23 */ /* 0x000fc6000801003f */
[----:B------:R-:W-:Y:S01]  /*71c0*/  FSEL R14, R14, RZ, P3 ;  /* 0x000000ff0e0e7208 */ /* 0x000fe20001800000 */
[----:B------:R-:W-:-:S05]  /*71d0*/  FMUL.FTZ R0, R83, UR7 ;  /* 0x0000000753007c20 */ /* 0x000fca0008410000 */
[----:B------:R-:W-:-:S04]  /*71e0*/  FSEL R0, R0, RZ, P4 ;  /* 0x000000ff00007208 */ /* 0x000fc80002000000 */
[----:B------:R-:W-:Y:S02]  /*71f0*/  F2FP.BF16.F32.PACK_AB R14, R0, R14 ;  /* 0x0000000e000e723e */ /* 0x000fe400000010ff */
[----:B------:R-:W-:Y:S02]  /*7200*/  PRMT R0, R84, 0x7632, R0 ;  /* 0x0000763254007816 */ /* 0x000fe40000000000 */
[----:B------:R-:W-:Y:S01]  /*7210*/  PRMT R15, R14, 0x7632, R15 ;  /* 0x000076320e0f7816 */ /* 0x000fe2000000000f */
[----:B------:R-:W-:Y:S06]  /*7220*/  BRA `(.L_x_2725) ;  /* 0x00000004008c7947 */ /* 0x000fec0003800000 */
.L_x_2728:
[----:B-1----:R-:W-:Y:S01]  /*7230*/  MOV R14, UR17 ;  /* 0x00000011000e7c02 */ /* 0x002fe20008000f00 */
[----:B------:R-:W-:Y:S01]  /*7240*/  IMAD.U32 R0, RZ, RZ, UR17 ;  /* 0x00000011ff007e24 */ /* 0x000fe2000f8e00ff */
[C---:B------:R-:W-:Y:S02]  /*7250*/  LOP3.LUT P3, RZ, R198.reuse, 0xff, RZ, 0xc0, !PT ;  /* 0x000000ffc6ff7812 */ /* 0x040fe4000786c0ff */
[----:B------:R-:W-:Y:S01]  /*7260*/  LOP3.LUT P4, RZ, R198, 0xff00, RZ, 0xc0, !PT ;  /* 0x0000ff00c6ff7812 */ /* 0x000fe2000788c0ff */
[----:B------:R-:W-:Y:S01]  /*7270*/  FFMA.FTZ R0, R88, R0, UR27 ;  /* 0x0000001b58007e23 */ /* 0x000fe20008010000 */
[----:B------:R-:W-:-:S03]  /*7280*/  FFMA.FTZ R14, R89, R14, UR27 ;  /* 0x0000001b590e7e23 */ /* 0x000fc6000801000e */
[----:B------:R-:W-:Y:S01]  /*7290*/  FADD.FTZ R0, R144, -R0 ;  /* 0x8000000090007221 */ /* 0x000fe20000010000 */
[----:B------:R-:W-:-:S03]  /*72a0*/  FADD.FTZ R14, R145, -R14 ;  /* 0x8000000e910e7221 */ /* 0x000fc60000010000 */
[----:B------:R-:W-:Y:S01]  /*72b0*/  FFMA.FTZ R0, R0, UR16, R60 ;  /* 0x0000001000007c23 */ /* 0x000fe2000801003c */
[----:B------:R-:W-:-:S03]  /*72c0*/  FFMA.FTZ R14, R14, UR16, R61 ;  /* 0x000000100e0e7c23 */ /* 0x000fc6000801003d */
[----:B------:R-:W-:Y:S01]  /*72d0*/  FMUL.FTZ R0, R0, UR7 ;  /* 0x0000000700007c20 */ /* 0x000fe20008410000 */
[----:B------:R-:W-:-:S04]  /*72e0*/  FMUL.FTZ R14, R14, UR7 ;  /* 0x000000070e0e7c20 */ /* 0x000fc80008410000 */
[----:B0-----:R-:W-:Y:S01]  /*72f0*/  FSEL R84, R0, RZ, P3 ;  /* 0x000000ff00547208 */ /* 0x001fe20001800000 */
[----:B------:R-:W-:Y:S01]  /*7300*/  IMAD.U32 R0, RZ, RZ, UR17 ;  /* 0x00000011ff007e24 */ /* 0x000fe2000f8e00ff */
[----:B------:R-:W-:Y:S02]  /*7310*/  FSEL R14, R14, RZ, P4 ;  /* 0x000000ff0e0e7208 */ /* 0x000fe40002000000 */
[----:B------:R-:W-:Y:S01]  /*7320*/  LOP3.LUT P3, RZ, R198, 0xff0000, RZ, 0xc0, !PT ;  /* 0x00ff0000c6ff7812 */ /* 0x000fe2000786c0ff */
[----:B------:R-:W-:Y:S01]  /*7330*/  FFMA.FTZ R0, R90, R0, UR27 ;  /* 0x0000001b5a007e23 */ /* 0x000fe20008010000 */
[----:B------:R-:W-:Y:S02]  /*7340*/  F2FP.BF16.F32.PACK_AB R84, R14, R84 ;  /* 0x000000540e54723e */ /* 0x000fe400000010ff */
[----:B------:R-:W-:Y:S01]  /*7350*/  MOV R14, UR17 ;  /* 0x00000011000e7c02 */ /* 0x000fe20008000f00 */
[----:B------:R-:W-:Y:S01]  /*7360*/  FADD.FTZ R0, R146, -R0 ;  /* 0x8000000092007221 */ /* 0x000fe20000010000 */
[----:B------:R-:W-:-:S03]  /*7370*/  ISETP.GE.U32.AND P4, PT, R198, 0x1000000, PT ;  /* 0x01000000c600780c */ /* 0x000fc60003f86070 */
[----:B------:R-:W-:Y:S01]  /*7380*/  FFMA.FTZ R14, R91, R14, UR27 ;  /* 0x0000001b5b0e7e23 */ /* 0x000fe2000801000e */
[----:B------:R-:W-:-:S03]  /*7390*/  FFMA.FTZ R0, R0, UR16, R62 ;  /* 0x0000001000007c23 */ /* 0x000fc6000801003e */
[----:B------:R-:W-:Y:S01]  /*73a0*/  FADD.FTZ R14, R147, -R14 ;  /* 0x8000000e930e7221 */ /* 0x000fe20000010000 */
[----:B------:R-:W-:-:S03]  /*73b0*/  FMUL.FTZ R0, R0, UR7 ;  /* 0x0000000700007c20 */ /* 0x000fc60008410000 */
[----:B------:R-:W-:Y:S02]  /*73c0*/  FFMA.FTZ R14, R14, UR16, R63 ;  /* 0x000000100e0e7c23 */ /* 0x000fe4000801003f */
[----:B------:R-:W-:Y:S02]  /*73d0*/  FSEL R0, R0, RZ, P3 ;  /* 0x000000ff00007208 */ /* 0x000fe40001800000 */
[----:B------:R-:W-:-:S05]  /*73e0*/  FMUL.FTZ R14, R14, UR7 ;  /* 0x000000070e0e7c20 */ /* 0x000fca0008410000 */
[----:B------:R-:W-:-:S04]  /*73f0*/  FSEL R14, R14, RZ, P4 ;  /* 0x000000ff0e0e7208 */ /* 0x000fc80002000000 */
[----:B------:R-:W-:Y:S02]  /*7400*/  F2FP.BF16.F32.PACK_AB R14, R14, R0 ;  /* 0x000000000e0e723e */ /* 0x000fe400000010ff */
[----:B------:R-:W-:Y:S02]  /*7410*/  PRMT R0, R84, 0x7632, R0 ;  /* 0x0000763254007816 */ /* 0x000fe40000000000 */
[----:B------:R-:W-:Y:S01]  /*7420*/  PRMT R15, R14, 0x7632, R15 ;  /* 0x000076320e0f7816 */ /* 0x000fe2000000000f */
[----:B------:R-:W-:Y:S06]  /*7430*/  BRA `(.L_x_2725) ;  /* 0x0000000400087947 */ /* 0x000fec0003800000 */
.L_x_2727:
        /* <DEDUP_REMOVED lines=10> */
[----:B------:R-:W-:Y:S01]  /*74e0*/  FMUL.FTZ R81, R81, UR16 ;  /* 0x0000001051517c20 */ /* 0x000fe20008410000 */
[----:B------:R-:W-:Y:S02]  /*74f0*/  FFMA.FTZ R14, R90, R14, UR27 ;  /* 0x0000001b5a0e7e23 */ /* 0x000fe4000801000e */
[----:B------:R-:W-:Y:S01]  /*7500*/  FMUL.FTZ R80, R0, UR16 ;  /* 0x0000001000507c20 */ /* 0x000fe20008410000 */
[----:B------:R-:W-:Y:S01]  /*7510*/  FMUL.FTZ R0, R81, UR7 ;  /* 0x0000000751007c20 */ /* 0x000fe20008410000 */
[----:B------:R-:W-:Y:S01]  /*7520*/  FADD.FTZ R82, R146, -R14 ;  /* 0x8000000e92527221 */ /* 0x000fe20000010000 */
[----:B------:R-:W-:Y:S01]  /*7530*/  MOV R14, UR17 ;  /* 0x00000011000e7c02 */ /* 0x000fe20008000f00 */
[----:B0-----:R-:W-:-:S02]  /*7540*/  FMUL.FTZ R84, R80, UR7 ;  /* 0x0000000750547c20 */ /* 0x001fc40008410000 */
[----:B------:R-:W-:Y:S01]  /*7550*/  FSEL R0, R0, RZ, P4 ;  /* 0x000000ff00007208 */ /* 0x000fe20002000000 */
[----:B------:R-:W-:Y:S01]  /*7560*/  FMUL.FTZ R82, R82, UR16 ;  /* 0x0000001052527c20 */ /* 0x000fe20008410000 */
[----:B------:R-:W-:Y:S01]  /*7570*/  FFMA.FTZ R14, R91, R14, UR27 ;  /* 0x0000001b5b0e7e23 */ /* 0x000fe2000801000e */
[----:B------:R-:W-:Y:S02]  /*7580*/  FSEL R84, R84, RZ, P3 ;  /* 0x000000ff54547208 */ /* 0x000fe40001800000 */
[----:B------:R-:W-:Y:S01]  /*7590*/  LOP3.LUT P3, RZ, R198, 0xff0000, RZ, 0xc0, !PT ;  /* 0x00ff0000c6ff7812 */ /* 0x000fe2000786c0ff */
[----:B------:R-:W-:Y:S01]  /*75a0*/  FADD.FTZ R83, R147, -R14 ;  /* 0x8000000e93537221 */ /* 0x000fe20000010000 */
[----:B------:R-:W-:Y:S01]  /*75b0*/  F2FP.BF16.F32.PACK_AB R84, R0, R84 ;  /* 0x000000540054723e */ /* 0x000fe200000010ff */
[----:B------:R-:W-:Y:S01]  /*75c0*/  FMUL.FTZ R14, R82, UR7 ;  /* 0x00000007520e7c20 */ /* 0x000fe20008410000 */
[----:B------:R-:W-:Y:S01]  /*75d0*/  ISETP.GE.U32.AND P4, PT, R198, 0x1000000, PT ;  /* 0x01000000c600780c */ /* 0x000fe20003f86070 */
[----:B------:R-:W-:-:S03]  /*75e0*/  FMUL.FTZ R83, R83, UR16 ;  /* 0x0000001053537c20 */ /* 0x000fc60008410000 */
[----:B------:R-:W-:Y:S01]  /*75f0*/  FSEL R14, R14, RZ, P3 ;  /* 0x000000ff0e0e7208 */ /* 0x000fe20001800000 */
[----:B------:R-:W-:-:S05]  /*7600*/  FMUL.FTZ R0, R83, UR7 ;  /* 0x0000000753007c20 */ /* 0x000fca0008410000 */
[----:B------:R-:W-:-:S04]  /*7610*/  FSEL R0, R0, RZ, P4 ;  /* 0x000000ff00007208 */ /* 0x000fc80002000000 */
[----:B------:R-:W-:Y:S02]  /*7620*/  F2FP.BF16.F32.PACK_AB R14, R0, R14 ;  /* 0x0000000e000e723e */ /* 0x000fe400000010ff */
[----:B------:R-:W-:Y:S02]  /*7630*/  PRMT R0, R84, 0x7632, R0 ;  /* 0x0000763254007816 */ /* 0x000fe40000000000 */
[----:B------:R-:W-:Y:S01]  /*7640*/  PRMT R15, R14, 0x7632, R15 ;  /* 0x000076320e0f7816 */ /* 0x000fe2000000000f */
[----:B------:R-:W-:Y:S06]  /*7650*/  BRA `(.L_x_2725) ;  /* 0x0000000000807947 */ /* 0x000fec0003800000 */
.L_x_2729:
        /* <DEDUP_REMOVED lines=8> */
[----:B------:R-:W-:Y:S01]  /*76e0*/  FMUL.FTZ R0, R0, UR16 ;  /* 0x0000001000007c20 */ /* 0x000fe20008410000 */
[----:B------:R-:W-:-:S03]  /*76f0*/  FMUL.FTZ R14, R14, UR16 ;  /* 0x000000100e0e7c20 */ /* 0x000fc60008410000 */
        /* <DEDUP_REMOVED lines=12> */
[----:B------:R-:W-:-:S03]  /*77c0*/  FMUL.FTZ R0, R0, UR16 ;  /* 0x0000001000007c20 */ /* 0x000fc60008410000 */
[----:B------:R-:W-:Y:S01]  /*77d0*/  FADD.FTZ R14, R147, -R14 ;  /* 0x8000000e930e7221 */ /* 0x000fe20000010000 */
[----:B------:R-:W-:-:S03]  /*77e0*/  FMUL.FTZ R0, R0, UR7 ;  /* 0x0000000700007c20 */ /* 0x000fc60008410000 */
[----:B------:R-:W-:Y:S02]  /*77f0*/  FMUL.FTZ R14, R14, UR16 ;  /* 0x000000100e0e7c20 */ /* 0x000fe40008410000 */
[----:B------:R-:W-:Y:S02]  /*7800*/  FSEL R0, R0, RZ, P3 ;  /* 0x000000ff00007208 */ /* 0x000fe40001800000 */
[----:B------:R-:W-:-:S05]  /*7810*/  FMUL.FTZ R14, R14, UR7 ;  /* 0x000000070e0e7c20 */ /* 0x000fca0008410000 */
[----:B------:R-:W-:-:S04]  /*7820*/  FSEL R14, R14, RZ, P4 ;  /* 0x000000ff0e0e7208 */ /* 0x000fc80002000000 */
[----:B------:R-:W-:Y:S02]  /*7830*/  F2FP.BF16.F32.PACK_AB R14, R14, R0 ;  /* 0x000000000e0e723e */ /* 0x000fe400000010ff */
[----:B------:R-:W-:Y:S02]  /*7840*/  PRMT R0, R84, 0x7632, R0 ;  /* 0x0000763254007816 */ /* 0x000fe40000000000 */
[----:B------:R-:W-:-:S07]  /*7850*/  PRMT R15, R14, 0x7632, R15 ;  /* 0x000076320e0f7816 */ /* 0x000fce000000000f */
.L_x_2725:
        /* <DEDUP_REMOVED lines=8> */
[----:B0-----:R-:W-:-:S04]  /*78e0*/  IMAD.MOV.U32 R84, RZ, RZ, 0x8 ;  /* 0x00000008ff547424 */ /* 0x001fc800078e00ff */
        /* <DEDUP_REMOVED lines=11> */
.L_x_2730:
[----:B------:R-:W-:Y:S05]  /*79a0*/  @!P0 BRA `(.L_x_2731) ;  /* 0x0000000800fc8947 */ /* 0x000fea0003800000 */
[----:B------:R-:W-:Y:S05]  /*79b0*/  @!P1 BRA `(.L_x_2732) ;  /* 0x0000000400809947 */ /* 0x000fea0003800000 */
[----:B------:R-:W-:Y:S05]  /*79c0*/  @!P2 BRA `(.L_x_2733) ;  /* 0x0000000000c0a947 */ /* 0x000fea0003800000 */
[----:B------:R-:W-:Y:S01]  /*79d0*/  MOV R0, UR17 ;  /* 0x0000001100007c02 */ /* 0x000fe20008000f00 */
[----:B01----:R-:W-:Y:S01]  /*79e0*/  IMAD.U32 R15, RZ, RZ, UR17 ;  /* 0x00000011ff0f7e24 */ /* 0x003fe2000f8e00ff */
        /* <DEDUP_REMOVED lines=11> */
[----:B------:R-:W-:Y:S01]  /*7aa0*/  FFMA.FTZ R81, R14, UR16, R65 ;  /* 0x000000100e517c23 */ /* 0x000fe20008010041 */
[----:B------:R-:W-:Y:S01]  /*7ab0*/  FFMA.FTZ R80, R15, UR16, R64 ;  /* 0x000000100f507c23 */ /* 0x000fe20008010040 */
[----:B------:R-:W-:Y:S01]  /*7ac0*/  LOP3.LUT P3, RZ, R184, 0xff0000, RZ, 0xc0, !PT ;  /* 0x00ff0000b8ff7812 */ /* 0x000fe2000786c0ff */
[----:B------:R-:W-:Y:S01]  /*7ad0*/  FADD.FTZ R13, R94, -R13 ;  /* 0x8000000d5e0d7221 */ /* 0x000fe20000010000 */
[----:B------:R-:W-:Y:S01]  /*7ae0*/  FMUL.FTZ R14, R81, UR7 ;  /* 0x00000007510e7c20 */ /* 0x000fe20008410000 */
[----:B------:R-:W-:-:S04]  /*7af0*/  ISETP.GE.U32.AND P5, PT, R184, 0x1000000, PT ;  /* 0x01000000b800780c */ /* 0x000fc80003fa6070 */
[----:B------:R-:W-:Y:S02]  /*7b00*/  FSEL R83, R14, RZ, P6 ;  /* 0x000000ff0e537208 */ /* 0x000fe40003000000 */
[----:B------:R-:W-:-:S04]  /*7b10*/  LOP3.LUT P6, RZ, R5, 0xff00, RZ, 0xc0, !PT ;  /* 0x0000ff0005ff7812 */ /* 0x000fc800078cc0ff */
[----:B------:R-:W-:Y:S01]  /*7b20*/  FSEL R84, R14, RZ, P6 ;  /* 0x000000ff0e547208 */ /* 0x000fe20003000000 */
[----:B------:R-:W-:Y:S01]  /*7b30*/  FMUL.FTZ R14, R80, UR7 ;  /* 0x00000007500e7c20 */ /* 0x000fe20008410000 */
[----:B------:R-:W-:-:S04]  /*7b40*/  LOP3.LUT P6, RZ, R5, 0xff, RZ, 0xc0, !PT ;  /* 0x000000ff05ff7812 */ /* 0x000fc800078cc0ff */
[C---:B------:R-:W-:Y:S02]  /*7b50*/  FSEL R15, R14.reuse, RZ, P4 ;  /* 0x000000ff0e0f7208 */ /* 0x040fe40002000000 */
[----:B------:R-:W-:Y:S02]  /*7b60*/  FSEL R82, R14, RZ, P6 ;  /* 0x000000ff0e527208 */ /* 0x000fe40003000000 */
[----:B------:R-:W-:Y:S01]  /*7b70*/  F2FP.BF16.F32.PACK_AB R14, R84, R83 ;  /* 0x00000053540e723e */ /* 0x000fe200000010ff */
[----:B------:R-:W-:Y:S01]  /*7b80*/  FFMA.FTZ R83, R0, UR16, R67 ;  /* 0x0000001000537c23 */ /* 0x000fe20008010043 */
[----:B------:R-:W-:Y:S01]  /*7b90*/  F2FP.BF16.F32.PACK_AB R15, R82, R15 ;  /* 0x0000000f520f723e */ /* 0x000fe200000010ff */
[----:B------:R-:W-:Y:S01]  /*7ba0*/  FFMA.FTZ R82, R13, UR16, R66 ;  /* 0x000000100d527c23 */ /* 0x000fe20008010042 */
[----:B------:R-:W-:Y:S01]  /*7bb0*/  LOP3.LUT P4, RZ, R5, 0xff0000, RZ, 0xc0, !PT ;  /* 0x00ff000005ff7812 */ /* 0x000fe2000788c0ff */
[----:B------:R-:W-:Y:S01]  /*7bc0*/  FMUL.FTZ R84, R83, UR7 ;  /* 0x0000000753547c20 */ /* 0x000fe20008410000 */
[----:B------:R-:W-:Y:S01]  /*7bd0*/  ISETP.GE.U32.AND P6, PT, R5, 0x1000000, PT ;  /* 0x010000000500780c */ /* 0x000fe20003fc6070 */
[----:B------:R-:W-:Y:S01]  /*7be0*/  FMUL.FTZ R0, R82, UR7 ;  /* 0x0000000752007c20 */ /* 0x000fe20008410000 */
[----:B------:R-:W-:-:S02]  /*7bf0*/  PRMT R138, R15, 0x7632, R138 ;  /* 0x000076320f8a7816 */ /* 0x000fc4000000008a */
[----:B------:R-:W-:Y:S02]  /*7c00*/  FSEL R85, R84, RZ, P5 ;  /* 0x000000ff54557208 */ /* 0x000fe40002800000 */
        /* <DEDUP_REMOVED lines=10> */
[----:B------:R-:W-:Y:S01]  /*7cb0*/  PRMT R141, R85, 0x7632, R141 ;  /* 0x00007632558d7816 */ /* 0x000fe2000000008d */
[----:B------:R-:W-:Y:S06]  /*7cc0*/  BRA `(.L_x_2734) ;  /* 0x0000001000547947 */ /* 0x000fec0003800000 */
.L_x_2733:
[----:B------:R-:W-:Y:S01]  /*7cd0*/  MOV R0, UR17 ;  /* 0x0000001100007c02 */ /* 0x000fe20008000f00 */
[----:B------:R-:W-:Y:S01]  /*7ce0*/  IMAD.U32 R13, RZ, RZ, UR17 ;  /* 0x00000011ff0d7e24 */ /* 0x000fe2000f8e00ff */
[----:B01----:R-:W-:Y:S01]  /*7cf0*/  MOV R15, UR17 ;  /* 0x00000011000f7c02 */ /* 0x003fe20008000f00 */
        /* <DEDUP_REMOVED lines=10> */
[----:B------:R-:W-:Y:S01]  /*7da0*/  FFMA.FTZ R0, R0, UR16, R65 ;  /* 0x0000001000007c23 */ /* 0x000fe20008010041 */
[----:B------:R-:W-:Y:S01]  /*7db0*/  LOP3.LUT P4, RZ, R184, 0xff, RZ, 0xc0, !PT ;  /* 0x000000ffb8ff7812 */ /* 0x000fe2000788c0ff */
        /* <DEDUP_REMOVED lines=8> */
[----:B------:R-:W-:-:S02]  /*7e40*/  FSEL R84, R0, RZ, P6 ;  /* 0x000000ff00547208 */ /* 0x000fc40003000000 */
[----:B------:R-:W-:Y:S02]  /*7e50*/  LOP3.LUT P6, RZ, R5, 0xff00, RZ, 0xc0, !PT ;  /* 0x0000ff0005ff7812 */ /* 0x000fe400078cc0ff */
[----:B------:R-:W-:Y:S02]  /*7e60*/  FSEL R14, R15, RZ, P4 ;  /* 0x000000ff0f0e7208 */ /* 0x000fe40002000000 */
[----:B------:R-:W-:Y:S02]  /*7e70*/  FSEL R85, R0, RZ, P6 ;  /* 0x000000ff00557208 */ /* 0x000fe40003000000 */
[C---:B------:R-:W-:Y:S02]  /*7e80*/  LOP3.LUT P6, RZ, R5.reuse, 0xff, RZ, 0xc0, !PT ;  /* 0x000000ff05ff7812 */ /* 0x040fe400078cc0ff */
[----:B------:R-:W-:Y:S02]  /*7e90*/  LOP3.LUT P4, RZ, R5, 0xff0000, RZ, 0xc0, !PT ;  /* 0x00ff000005ff7812 */ /* 0x000fe4000788c0ff */
[----:B------:R-:W-:-:S02]  /*7ea0*/  FSEL R15, R15, RZ, P6 ;  /* 0x000000ff0f0f7208 */ /* 0x000fc40003000000 */
[----:B------:R-:W-:Y:S02]  /*7eb0*/  ISETP.GE.U32.AND P5, PT, R184, 0x1000000, PT ;  /* 0x01000000b800780c */ /* 0x000fe40003fa6070 */
        /* <DEDUP_REMOVED lines=16> */
.L_x_2732:
[----:B------:R-:W-:Y:S05]  /*7fc0*/  @!P2 BRA `(.L_x_2735) ;  /* 0x0000000000b8a947 */ /* 0x000fea0003800000 */
[----:B------:R-:W-:Y:S01]  /*7fd0*/  MOV R0, UR17 ;  /* 0x0000001100007c02 */ /* 0x000fe20008000f00 */
[----:B------:R-:W-:Y:S01]  /*7fe0*/  IMAD.U32 R13, RZ, RZ, UR17 ;  /* 0x00000011ff0d7e24 */ /* 0x000fe2000f8e00ff */
[----:B------:R-:W-:Y:S02]  /*7ff0*/  LOP3.LUT P6, RZ, R184, 0xff00, RZ, 0xc0, !PT ;  /* 0x0000ff00b8ff7812 */ /* 0x000fe400078cc0ff */
[----:B01----:R-:W-:Y:S01]  /*8000*/  MOV R14, UR17 ;  /* 0x00000011000e7c02 */ /* 0x003fe20008000f00 */
[----:B------:R-:W-:Y:S01]  /*8010*/  FFMA.FTZ R0, R149, R0, UR27 ;  /* 0x0000001b95007e23 */ /* 0x000fe20008010000 */
[----:B------:R-:W-:Y:S01]  /*8020*/  FFMA.FTZ R13, R150, R13, UR27 ;  /* 0x0000001b960d7e23 */ /* 0x000fe2000801000d */
[----:B------:R-:W-:Y:S02]  /*8030*/  LOP3.LUT P4, RZ, R184, 0xff, RZ, 0xc0, !PT ;  /* 0x000000ffb8ff7812 */ /* 0x000fe4000788c0ff */
[----:B------:R-:W-:Y:S01]  /*8040*/  FADD.FTZ R0, R93, -R0 ;  /* 0x800000005d007221 */ /* 0x000fe20000010000 */
[----:B------:R-:W-:Y:S01]  /*8050*/  FADD.FTZ R82, R94, -R13 ;  /* 0x8000000d5e527221 */ /* 0x000fe20000010000 */
[----:B------:R-:W-:-:S02]  /*8060*/  IMAD.U32 R13, RZ, RZ, UR17 ;  /* 0x00000011ff0d7e24 */ /* 0x000fc4000f8e00ff */
[----:B------:R-:W-:Y:S01]  /*8070*/  FFMA.FTZ R14, R151, R14, UR27 ;  /* 0x0000001b970e7e23 */ /* 0x000fe2000801000e */
[----:B------:R-:W-:Y:S01]  /*8080*/  FMUL.FTZ R81, R0, UR16 ;  /* 0x0000001000517c20 */ /* 0x000fe20008410000 */
[----:B------:R-:W-:Y:S01]  /*8090*/  FMUL.FTZ R82, R82, UR16 ;  /* 0x0000001052527c20 */ /* 0x000fe20008410000 */
[----:B------:R-:W-:Y:S01]  /*80a0*/  FFMA.FTZ R13, R148, R13, UR27 ;  /* 0x0000001b940d7e23 */ /* 0x000fe2000801000d */
[----:B------:R-:W-:Y:S01]  /*80b0*/  FADD.FTZ R83, R95, -R14 ;  /* 0x8000000e5f537221 */ /* 0x000fe20000010000 */
[----:B------:R-:W-:Y:S01]  /*80c0*/  FMUL.FTZ R0, R81, UR7 ;  /* 0x0000000751007c20 */ /* 0x000fe20008410000 */
[----:B------:R-:W-:Y:S01]  /*80d0*/  LOP3.LUT P3, RZ, R184, 0xff0000, RZ, 0xc0, !PT ;  /* 0x00ff0000b8ff7812 */ /* 0x000fe2000786c0ff */
[----:B------:R-:W-:Y:S01]  /*80e0*/  FADD.FTZ R13, R92, -R13 ;  /* 0x8000000d5c0d7221 */ /* 0x000fe20000010000 */
[----:B------:R-:W-:Y:S01]  /*80f0*/  FMUL.FTZ R83, R83, UR16 ;  /* 0x0000001053537c20 */ /* 0x000fe20008410000 */
[----:B------:R-:W-:Y:S02]  /*8100*/  ISETP.GE.U32.AND P5, PT, R184, 0x1000000, PT ;  /* 0x01000000b800780c */ /* 0x000fe40003fa6070 */
[----:B------:R-:W-:Y:S01]  /*8110*/  FSEL R15, R0, RZ, P6 ;  /* 0x000000ff000f7208 */ /* 0x000fe20003000000 */
[----:B------:R-:W-:Y:S01]  /*8120*/  FMUL.FTZ R80, R13, UR16 ;  /* 0x000000100d507c20 */ /* 0x000fe20008410000 */
[----:B------:R-:W-:-:S04]  /*8130*/  LOP3.LUT P6, RZ, R5, 0xff00, RZ, 0xc0, !PT ;  /* 0x0000ff0005ff7812 */ /* 0x000fc800078cc0ff */
[----:B------:R-:W-:Y:S01]  /*8140*/  FSEL R84, R0, RZ, P6 ;  /* 0x000000ff00547208 */ /* 0x000fe20003000000 */
[----:B------:R-:W-:Y:S01]  /*8150*/  FMUL.FTZ R0, R80, UR7 ;  /* 0x0000000750007c20 */ /* 0x000fe20008410000 */
[----:B------:R-:W-:-:S04]  /*8160*/  LOP3.LUT P6, RZ, R5, 0xff, RZ, 0xc0, !PT ;  /* 0x000000ff05ff7812 */ /* 0x000fc800078cc0ff */
[C---:B------:R-:W-:Y:S02]  /*8170*/  FSEL R13, R0.reuse, RZ, P4 ;  /* 0x000000ff000d7208 */ /* 0x040fe40002000000 */
[----:B------:R-:W-:Y:S02]  /*8180*/  FSEL R14, R0, RZ, P6 ;  /* 0x000000ff000e7208 */ /* 0x000fe40003000000 */
[----:B------:R-:W-:Y:S01]  /*8190*/  F2FP.BF16.F32.PACK_AB R0, R84, R15 ;  /* 0x0000000f5400723e */ /* 0x000fe200000010ff */
[----:B------:R-:W-:Y:S01]  /*81a0*/  FMUL.FTZ R84, R83, UR7 ;  /* 0x0000000753547c20 */ /* 0x000fe20008410000 */
[----:B------:R-:W-:Y:S01]  /*81b0*/  F2FP.BF16.F32.PACK_AB R13, R14, R13 ;  /* 0x0000000d0e0d723e */ /* 0x000fe200000010ff */
[----:B------:R-:W-:Y:S01]  /*81c0*/  FMUL.FTZ R14, R82, UR7 ;  /* 0x00000007520e7c20 */ /* 0x000fe20008410000 */
[C---:B------:R-:W-:Y:S02]  /*81d0*/  LOP3.LUT P4, RZ, R5.reuse, 0xff0000, RZ, 0xc0, !PT ;  /* 0x00ff000005ff7812 */ /* 0x040fe4000788c0ff */
[----:B------:R-:W-:-:S02]  /*81e0*/  ISETP.GE.U32.AND P6, PT, R5, 0x1000000, PT ;  /* 0x010000000500780c */ /* 0x000fc40003fc6070 */
[----:B------:R-:W-:Y:S02]  /*81f0*/  FSEL R15, R14, RZ, P3 ;  /* 0x000000ff0e0f7208 */ /* 0x000fe40001800000 */
[----:B------:R-:W-:Y:S02]  /*8200*/  FSEL R85, R84, RZ, P5 ;  /* 0x000000ff54557208 */ /* 0x000fe40002800000 */
[----:B------:R-:W-:Y:S02]  /*8210*/  FSEL R14, R14, RZ, P4 ;  /* 0x000000ff0e0e7208 */ /* 0x000fe40002000000 */
[----:B------:R-:W-:Y:S02]  /*8220*/  FSEL R84, R84, RZ, P6 ;  /* 0x000000ff54547208 */ /* 0x000fe40003000000 */
[----:B------:R-:W-:Y:S02]  /*8230*/  F2FP.BF16.F32.PACK_AB R14, R14, R15 ;  /* 0x0000000f0e0e723e */ /* 0x000fe400000010ff */
[----:B------:R-:W-:-:S02]  /*8240*/  F2FP.BF16.F32.PACK_AB R85, R84, R85 ;  /* 0x000000555455723e */ /* 0x000fc400000010ff */
[----:B------:R-:W-:Y:S02]  /*8250*/  PRMT R138, R13, 0x7632, R138 ;  /* 0x000076320d8a7816 */ /* 0x000fe4000000008a */
[----:B------:R-:W-:Y:S02]  /*8260*/  PRMT R139, R0, 0x7632, R139 ;  /* 0x00007632008b7816 */ /* 0x000fe4000000008b */
[C---:B------:R-:W-:Y:S02]  /*8270*/  PRMT R140, R14.reuse, 0x7632, R140 ;  /* 0x000076320e8c7816 */ /* 0x040fe4000000008c */
[----:B------:R-:W-:Y:S02]  /*8280*/  PRMT R84, R14, 0x7610, R84 ;  /* 0x000076100e547816 */ /* 0x000fe40000000054 */
[----:B------:R-:W-:Y:S01]  /*8290*/  PRMT R141, R85, 0x7632, R141 ;  /* 0x00007632558d7816 */ /* 0x000fe2000000008d */
[----:B------:R-:W-:Y:S06]  /*82a0*/  BRA `(.L_x_2734) ;  /* 0x0000000800dc7947 */ /* 0x000fec0003800000 */
.L_x_2735:
        /* <DEDUP_REMOVED lines=20> */
[----:B------:R-:W-:Y:S01]  /*83f0*/  FMUL.FTZ R95, R95, UR7 ;  /* 0x000000075f5f7c20 */ /* 0x000fe20008410000 */
[----:B------:R-:W-:Y:S01]  /*8400*/  ISETP.GE.U32.AND P5, PT, R184, 0x1000000, PT ;  /* 0x01000000b800780c */ /* 0x000fe20003fa6070 */
[----:B------:R-:W-:Y:S01]  /*8410*/  FMUL.FTZ R94, R94, UR7 ;  /* 0x000000075e5e7c20 */ /* 0x000fe20008410000 */
[----:B------:R-:W-:-:S02]  /*8420*/  FSEL R15, R0, RZ, P6 ;  /* 0x000000ff000f7208 */ /* 0x000fc40003000000 */
[----:B------:R-:W-:Y:S02]  /*8430*/  LOP3.LUT P6, RZ, R5, 0xff00, RZ, 0xc0, !PT ;  /* 0x0000ff0005ff7812 */ /* 0x000fe400078cc0ff */
[----:B------:R-:W-:Y:S02]  /*8440*/  FSEL R14, R13, RZ, P4 ;  /* 0x000000ff0d0e7208 */ /* 0x000fe40002000000 */
[----:B------:R-:W-:Y:S02]  /*8450*/  FSEL R0, R0, RZ, P6 ;  /* 0x000000ff00007208 */ /* 0x000fe40003000000 */
[----:B------:R-:W-:Y:S02]  /*8460*/  LOP3.LUT P6, RZ, R5, 0xff, RZ, 0xc0, !PT ;  /* 0x000000ff05ff7812 */ /* 0x000fe400078cc0ff */
[----:B------:R-:W-:Y:S02]  /*8470*/  LOP3.LUT P3, RZ, R184, 0xff0000, RZ, 0xc0, !PT ;  /* 0x00ff0000b8ff7812 */ /* 0x000fe4000786c0ff */
[----:B------:R-:W-:-:S02]  /*8480*/  FSEL R13, R13, RZ, P6 ;  /* 0x000000ff0d0d7208 */ /* 0x000fc40003000000 */
[C---:B------:R-:W-:Y:S02]  /*8490*/  LOP3.LUT P4, RZ, R5.reuse, 0xff0000, RZ, 0xc0, !PT ;  /* 0x00ff000005ff7812 */ /* 0x040fe4000788c0ff */
[----:B------:R-:W-:Y:S02]  /*84a0*/  ISETP.GE.U32.AND P6, PT, R5, 0x1000000, PT ;  /* 0x010000000500780c */ /* 0x000fe40003fc6070 */
[----:B------:R-:W-:Y:S02]  /*84b0*/  F2FP.BF16.F32.PACK_AB R0, R0, R15 ;  /* 0x0000000f0000723e */ /* 0x000fe400000010ff */
[----:B------:R-:W-:Y:S02]  /*84c0*/  F2FP.BF16.F32.PACK_AB R13, R13, R14 ;  /* 0x0000000e0d0d723e */ /* 0x000fe400000010ff */
[----:B------:R-:W-:Y:S02]  /*84d0*/  FSEL R84, R95, RZ, P5 ;  /* 0x000000ff5f547208 */ /* 0x000fe40002800000 */
[----:B------:R-:W-:-:S02]  /*84e0*/  FSEL R14, R94, RZ, P3 ;  /* 0x000000ff5e0e7208 */ /* 0x000fc40001800000 */
[----:B------:R-:W-:Y:S02]  /*84f0*/  FSEL R15, R94, RZ, P4 ;  /* 0x000000ff5e0f7208 */ /* 0x000fe40002000000 */
[----:B------:R-:W-:Y:S02]  /*8500*/  FSEL R95, R95, RZ, P6 ;  /* 0x000000ff5f5f7208 */ /* 0x000fe40003000000 */
[----:B------:R-:W-:Y:S02]  /*8510*/  F2FP.BF16.F32.PACK_AB R14, R15, R14 ;  /* 0x0000000e0f0e723e */ /* 0x000fe400000010ff */
[----:B------:R-:W-:Y:S02]  /*8520*/  F2FP.BF16.F32.PACK_AB R95, R95, R84 ;  /* 0x000000545f5f723e */ /* 0x000fe400000010ff */
[----:B------:R-:W-:Y:S02]  /*8530*/  PRMT R138, R13, 0x7632, R138 ;  /* 0x000076320d8a7816 */ /* 0x000fe4000000008a */
[----:B------:R-:W-:-:S02]  /*8540*/  PRMT R139, R0, 0x7632, R139 ;  /* 0x00007632008b7816 */ /* 0x000fc4000000008b */
[C---:B------:R-:W-:Y:S02]  /*8550*/  PRMT R140, R14.reuse, 0x7632, R140 ;  /* 0x000076320e8c7816 */ /* 0x040fe4000000008c */
[----:B------:R-:W-:Y:S02]  /*8560*/  PRMT R84, R14, 0x7610, R84 ;  /* 0x000076100e547816 */ /* 0x000fe40000000054 */
[C---:B------:R-:W-:Y:S02]  /*8570*/  PRMT R141, R95.reuse, 0x7632, R141 ;  /* 0x000076325f8d7816 */ /* 0x040fe4000000008d */
[----:B------:R-:W-:Y:S01]  /*8580*/  PRMT R85, R95, 0x7610, R85 ;  /* 0x000076105f557816 */ /* 0x000fe20000000055 */
[----:B------:R-:W-:Y:S06]  /*8590*/  BRA `(.L_x_2734) ;  /* 0x0000000800207947 */ /* 0x000fec0003800000 */
.L_x_2731:
[----:B------:R-:W-:Y:S05]  /*85a0*/  @!P1 BRA `(.L_x_2736) ;  /* 0x0000000400109947 */ /* 0x000fea0003800000 */
[----:B------:R-:W-:Y:S05]  /*85b0*/  @!P2 BRA `(.L_x_2737) ;  /* 0x000000000088a947 */ /* 0x000fea0003800000 */
[----:B------:R-:W-:Y:S01]  /*85c0*/  MOV R13, UR17 ;  /* 0x00000011000d7c02 */ /* 0x000fe20008000f00 */
[----:B------:R-:W-:Y:S01]  /*85d0*/  IMAD.U32 R0, RZ, RZ, UR17 ;  /* 0x00000011ff007e24 */ /* 0x000fe2000f8e00ff */
[----:B------:R-:W-:Y:S01]  /*85e0*/  MOV R81, UR17 ;  /* 0x0000001100517c02 */ /* 0x000fe20008000f00 */
[----:B01----:R-:W-:Y:S01]  /*85f0*/  IMAD.U32 R14, RZ, RZ, UR17 ;  /* 0x00000011ff0e7e24 */ /* 0x003fe2000f8e00ff */
        /* <DEDUP_REMOVED lines=10> */
[----:B------:R-:W-:Y:S01]  /*86a0*/  FFMA.FTZ R81, R0, UR16, R65 ;  /* 0x0000001000517c23 */ /* 0x000fe20008010041 */
[----:B------:R-:W-:Y:S01]  /*86b0*/  LOP3.LUT P4, RZ, R184, 0xff00, RZ, 0xc0, !PT ;  /* 0x0000ff00b8ff7812 */ /* 0x000fe2000788c0ff */
[----:B------:R-:W-:Y:S01]  /*86c0*/  FFMA.FTZ R82, R13, UR16, R66 ;  /* 0x000000100d527c23 */ /* 0x000fe20008010042 */
[----:B------:R-:W-:Y:S01]  /*86d0*/  FMUL.FTZ R0, R80, UR7 ;  /* 0x0000000750007c20 */ /* 0x000fe20008410000 */
[----:B------:R-:W-:Y:S01]  /*86e0*/  FMUL.FTZ R15, R81, UR7 ;  /* 0x00000007510f7c20 */ /* 0x000fe20008410000 */
[----:B------:R-:W-:-:S03]  /*86f0*/  FFMA.FTZ R83, R84, UR16, R67 ;  /* 0x0000001054537c23 */ /* 0x000fc60008010043 */
[----:B------:R-:W-:Y:S01]  /*8700*/  FSEL R14, R0, RZ, P3 ;  /* 0x000000ff000e7208 */ /* 0x000fe20001800000 */
[----:B------:R-:W-:Y:S01]  /*8710*/  FMUL.FTZ R0, R82, UR7 ;  /* 0x0000000752007c20 */ /* 0x000fe20008410000 */
[----:B------:R-:W-:Y:S01]  /*8720*/  FSEL R15, R15, RZ, P4 ;  /* 0x000000ff0f0f7208 */ /* 0x000fe20002000000 */
[----:B------:R-:W-:Y:S01]  /*8730*/  FMUL.FTZ R13, R83, UR7 ;  /* 0x00000007530d7c20 */ /* 0x000fe20008410000 */
[C---:B------:R-:W-:Y:S02]  /*8740*/  LOP3.LUT P3, RZ, R184.reuse, 0xff0000, RZ, 0xc0, !PT ;  /* 0x00ff0000b8ff7812 */ /* 0x040fe4000786c0ff */
[----:B------:R-:W-:Y:S02]  /*8750*/  ISETP.GE.U32.AND P4, PT, R184, 0x1000000, PT ;  /* 0x01000000b800780c */ /* 0x000fe40003f86070 */
[----:B------:R-:W-:Y:S02]  /*8760*/  FSEL R0, R0, RZ, P3 ;  /* 0x000000ff00007208 */ /* 0x000fe40001800000 */
[----:B------:R-:W-:-:S02]  /*8770*/  FSEL R13, R13, RZ, P4 ;  /* 0x000000ff0d0d7208 */ /* 0x000fc40002000000 */
[----:B------:R-:W-:Y:S02]  /*8780*/  F2FP.BF16.F32.PACK_AB R14, R15, R14 ;  /* 0x0000000e0f0e723e */ /* 0x000fe400000010ff */
[----:B------:R-:W-:Y:S02]  /*8790*/  F2FP.BF16.F32.PACK_AB R84, R13, R0 ;  /* 0x000000000d54723e */ /* 0x000fe400000010ff */
[C---:B------:R-:W-:Y:S02]  /*87a0*/  PRMT R0, R14.reuse, 0x7632, R0 ;  /* 0x000076320e007816 */ /* 0x040fe40000000000 */
[----:B------:R-:W-:Y:S02]  /*87b0*/  PRMT R13, R14, 0x7610, R13 ;  /* 0x000076100e0d7816 */ /* 0x000fe4000000000d */
[----:B------:R-:W-:Y:S01]  /*87c0*/  PRMT R85, R84, 0x7632, R85 ;  /* 0x0000763254557816 */ /* 0x000fe20000000055 */
[----:B------:R-:W-:Y:S06]  /*87d0*/  BRA `(.L_x_2734) ;  /* 0x0000000400907947 */ /* 0x000fec0003800000 */
.L_x_2737:
[----:B------:R-:W-:Y:S01]  /*87e0*/  MOV R0, UR17 ;  /* 0x0000001100007c02 */ /* 0x000fe20008000f00 */
[----:B01----:R-:W-:Y:S01]  /*87f0*/  IMAD.U32 R15, RZ, RZ, UR17 ;  /* 0x00000011ff0f7e24 */ /* 0x003fe2000f8e00ff */
[C---:B------:R-:W-:Y:S02]  /*8800*/  LOP3.LUT P3, RZ, R184.reuse, 0xff, RZ, 0xc0, !PT ;  /* 0x000000ffb8ff7812 */ /* 0x040fe4000786c0ff */
[----:B------:R-:W-:Y:S01]  /*8810*/  LOP3.LUT P4, RZ, R184, 0xff00, RZ, 0xc0, !PT ;  /* 0x0000ff00b8ff7812 */ /* 0x000fe2000788c0ff */
[-C--:B------:R-:W-:Y:S01]  /*8820*/  FFMA.FTZ R13, R148, R0.reuse, UR27 ;  /* 0x0000001b940d7e23 */ /* 0x080fe20008010000 */
        /* <DEDUP_REMOVED lines=13> */
[----:B------:R-:W-:Y:S02]  /*8900*/  LOP3.LUT P3, RZ, R184, 0xff0000, RZ, 0xc0, !PT ;  /* 0x00ff0000b8ff7812 */ /* 0x000fe4000786c0ff */
[----:B------:R-:W-:Y:S02]  /*8910*/  F2FP.BF16.F32.PACK_AB R13, R0, R13 ;  /* 0x0000000d000d723e */ /* 0x000fe400000010ff */
[----:B------:R-:W-:Y:S02]  /*8920*/  MOV R0, UR17 ;  /* 0x0000001100007c02 */ /* 0x000fe40008000f00 */
[----:B------:R-:W-:-:S02]  /*8930*/  ISETP.GE.U32.AND P4, PT, R184, 0x1000000, PT ;  /* 0x01000000b800780c */ /* 0x000fc40003f86070 */
[----:B------:R-:W-:Y:S01]  /*8940*/  FSEL R15, R15, RZ, P3 ;  /* 0x000000ff0f0f7208 */ /* 0x000fe20001800000 */
[----:B------:R-:W-:-:S04]  /*8950*/  FFMA.FTZ R0, R151, R0, UR27 ;  /* 0x0000001b97007e23 */ /* 0x000fc80008010000 */
[----:B------:R-:W-:-:S04]  /*8960*/  FADD.FTZ R0, R95, -R0 ;  /* 0x800000005f007221 */ /* 0x000fc80000010000 */
[----:B------:R-:W-:-:S04]  /*8970*/  FFMA.FTZ R0, R0, UR16, R67 ;  /* 0x0000001000007c23 */ /* 0x000fc80008010043 */
[----:B------:R-:W-:-:S05]  /*8980*/  FMUL.FTZ R0, R0, UR7 ;  /* 0x0000000700007c20 */ /* 0x000fca0008410000 */
[----:B------:R-:W-:-:S04]  /*8990*/  FSEL R0, R0, RZ, P4 ;  /* 0x000000ff00007208 */ /* 0x000fc80002000000 */
[----:B------:R-:W-:Y:S02]  /*89a0*/  F2FP.BF16.F32.PACK_AB R15, R0, R15 ;  /* 0x0000000f000f723e */ /* 0x000fe400000010ff */
[----:B------:R-:W-:Y:S02]  /*89b0*/  PRMT R0, R13, 0x7632, R0 ;  /* 0x000076320d007816 */ /* 0x000fe40000000000 */
[C---:B------:R-:W-:Y:S02]  /*89c0*/  PRMT R85, R15.reuse, 0x7632, R85 ;  /* 0x000076320f557816 */ /* 0x040fe40000000055 */
[----:B------:R-:W-:Y:S01]  /*89d0*/  PRMT R84, R15, 0x7610, R84 ;  /* 0x000076100f547816 */ /* 0x000fe20000000054 */
[----:B------:R-:W-:Y:S06]  /*89e0*/  BRA `(.L_x_2734) ;  /* 0x00000004000c7947 */ /* 0x000fec0003800000 */
.L_x_2736:
[----:B------:R-:W-:Y:S05]  /*89f0*/  @!P2 BRA `(.L_x_2738) ;  /* 0x000000000088a947 */ /* 0x000fea0003800000 */
        /* <DEDUP_REMOVED lines=12> */
[----:B------:R-:W-:Y:S01]  /*8ac0*/  LOP3.LUT P4, RZ, R184, 0xff00, RZ, 0xc0, !PT ;  /* 0x0000ff00b8ff7812 */ /* 0x000fe2000788c0ff */
[----:B------:R-:W-:Y:S01]  /*8ad0*/  FMUL.FTZ R80, R13, UR16 ;  /* 0x000000100d507c20 */ /* 0x000fe20008410000 */
[----:B------:R-:W-:Y:S01]  /*8ae0*/  FMUL.FTZ R81, R0, UR16 ;  /* 0x0000001000517c20 */ /* 0x000fe20008410000 */
[----:B------:R-:W-:Y:S01]  /*8af0*/  FADD.FTZ R82, R94, -R15 ;  /* 0x8000000f5e527221 */ /* 0x000fe20000010000 */
[----:B------:R-:W-:Y:S01]  /*8b00*/  FMUL.FTZ R83, R83, UR16 ;  /* 0x0000001053537c20 */ /* 0x000fe20008410000 */
[----:B------:R-:W-:Y:S01]  /*8b10*/  FMUL.FTZ R0, R80, UR7 ;  /* 0x0000000750007c20 */ /* 0x000fe20008410000 */
[----:B------:R-:W-:Y:S01]  /*8b20*/  FMUL.FTZ R14, R81, UR7 ;  /* 0x00000007510e7c20 */ /* 0x000fe20008410000 */
[----:B------:R-:W-:-:S03]  /*8b30*/  FMUL.FTZ R82, R82, UR16 ;  /* 0x0000001052527c20 */ /* 0x000fc60008410000 */
[----:B------:R-:W-:Y:S01]  /*8b40*/  FSEL R13, R0, RZ, P3 ;  /* 0x000000ff000d7208 */ /* 0x000fe20001800000 */
[----:B------:R-:W-:Y:S01]  /*8b50*/  FMUL.FTZ R0, R82, UR7 ;  /* 0x0000000752007c20 */ /* 0x000fe20008410000 */
[----:B------:R-:W-:Y:S02]  /*8b60*/  FSEL R14, R14, RZ, P4 ;  /* 0x000000ff0e0e7208 */ /* 0x000fe40002000000 */
[----:B------:R-:W-:Y:S02]  /*8b70*/  LOP3.LUT P3, RZ, R184, 0xff0000, RZ, 0xc0, !PT ;  /* 0x00ff0000b8ff7812 */ /* 0x000fe4000786c0ff */
[----:B------:R-:W-:Y:S01]  /*8b80*/  F2FP.BF16.F32.PACK_AB R13, R14, R13 ;  /* 0x0000000d0e0d723e */ /* 0x000fe200000010ff */
[----:B------:R-:W-:Y:S01]  /*8b90*/  FMUL.FTZ R14, R83, UR7 ;  /* 0x00000007530e7c20 */ /* 0x000fe20008410000 */
[----:B------:R-:W-:Y:S02]  /*8ba0*/  ISETP.GE.U32.AND P4, PT, R184, 0x1000000, PT ;  /* 0x01000000b800780c */ /* 0x000fe40003f86070 */
[----:B------:R-:W-:-:S02]  /*8bb0*/  FSEL R0, R0, RZ, P3 ;  /* 0x000000ff00007208 */ /* 0x000fc40001800000 */
[----:B------:R-:W-:-:S04]  /*8bc0*/  FSEL R15, R14, RZ, P4 ;  /* 0x000000ff0e0f7208 */ /* 0x000fc80002000000 */
[----:B------:R-:W-:Y:S02]  /*8bd0*/  F2FP.BF16.F32.PACK_AB R15, R15, R0 ;  /* 0x000000000f0f723e */ /* 0x000fe400000010ff */
[----:B------:R-:W-:Y:S02]  /*8be0*/  PRMT R0, R13, 0x7632, R0 ;  /* 0x000076320d007816 */ /* 0x000fe40000000000 */
[C---:B------:R-:W-:Y:S02]  /*8bf0*/  PRMT R85, R15.reuse, 0x7632, R85 ;  /* 0x000076320f557816 */ /* 0x040fe40000000055 */
[----:B------:R-:W-:Y:S01]  /*8c00*/  PRMT R84, R15, 0x7610, R84 ;  /* 0x000076100f547816 */ /* 0x000fe20000000054 */
[----:B------:R-:W-:Y:S06]  /*8c10*/  BRA `(.L_x_2734) ;  /* 0x0000000000807947 */ /* 0x000fec0003800000 */
.L_x_2738:
[----:B------:R-:W-:Y:S01]  /*8c20*/  IMAD.U32 R0, RZ, RZ, UR17 ;  /* 0x00000011ff007e24 */ /* 0x000fe2000f8e00ff */
[C---:B------:R-:W-:Y:S02]  /*8c30*/  LOP3.LUT P3, RZ, R184.reuse, 0xff, RZ, 0xc0, !PT ;  /* 0x000000ffb8ff7812 */ /* 0x040fe4000786c0ff */
[----:B------:R-:W-:Y:S01]  /*8c40*/  LOP3.LUT P4, RZ, R184, 0xff00, RZ, 0xc0, !PT ;  /* 0x0000ff00b8ff7812 */ /* 0x000fe2000788c0ff */
[-C--:B------:R-:W-:Y:S01]  /*8c50*/  FFMA.FTZ R13, R148, R0.reuse, UR27 ;  /* 0x0000001b940d7e23 */ /* 0x080fe20008010000 */
[----:B------:R-:W-:Y:S01]  /*8c60*/  FFMA.FTZ R0, R149, R0, UR27 ;  /* 0x0000001b95007e23 */ /* 0x000fe20008010000 */
[----:B01----:R-:W-:Y:S02]  /*8c70*/  MOV R15, UR17 ;  /* 0x00000011000f7c02 */ /* 0x003fe40008000f00 */
[----:B------:R-:W-:Y:S01]  /*8c80*/  FADD.FTZ R92, R92, -R13 ;  /* 0x8000000d5c5c7221 */ /* 0x000fe20000010000 */
[----:B------:R-:W-:Y:S02]  /*8c90*/  FADD.FTZ R0, R93, -R0 ;  /* 0x800000005d007221 */ /* 0x000fe40000010000 */
[----:B------:R-:W-:Y:S01]  /*8ca0*/  FFMA.FTZ R15, R150, R15, UR27 ;  /* 0x0000001b960f7e23 */ /* 0x000fe2000801000f */
[----:B------:R-:W-:Y:S01]  /*8cb0*/  FMUL.FTZ R92, R92, UR16 ;  /* 0x000000105c5c7c20 */ /* 0x000fe20008410000 */
[----:B------:R-:W-:-:S02]  /*8cc0*/  FMUL.FTZ R0, R0, UR16 ;  /* 0x0000001000007c20 */ /* 0x000fc40008410000 */
[----:B------:R-:W-:Y:S01]  /*8cd0*/  FADD.FTZ R15, R94, -R15 ;  /* 0x8000000f5e0f7221 */ /* 0x000fe20000010000 */
[----:B------:R-:W-:Y:S01]  /*8ce0*/  FMUL.FTZ R92, R92, UR7 ;  /* 0x000000075c5c7c20 */ /* 0x000fe20008410000 */
[----:B------:R-:W-:Y:S02]  /*8cf0*/  FMUL.FTZ R0, R0, UR7 ;  /* 0x0000000700007c20 */ /* 0x000fe40008410000 */
        /* <DEDUP_REMOVED lines=8> */
[----:B------:R-:W-:Y:S01]  /*8d80*/  FSEL R15, R15, RZ, P3 ;  /* 0x000000ff0f0f7208 */ /* 0x000fe20001800000 */
[----:B------:R-:W-:-:S04]  /*8d90*/  FFMA.FTZ R0, R151, R0, UR27 ;  /* 0x0000001b97007e23 */ /* 0x000fc80008010000 */
[----:B------:R-:W-:-:S04]  /*8da0*/  FADD.FTZ R0, R95, -R0 ;  /* 0x800000005f007221 */ /* 0x000fc80000010000 */
[----:B------:R-:W-:-:S04]  /*8db0*/  FMUL.FTZ R0, R0, UR16 ;  /* 0x0000001000007c20 */ /* 0x000fc80008410000 */
[----:B------:R-:W-:-:S05]  /*8dc0*/  FMUL.FTZ R0, R0, UR7 ;  /* 0x0000000700007c20 */ /* 0x000fca0008410000 */
[----:B------:R-:W-:-:S04]  /*8dd0*/  FSEL R0, R0, RZ, P4 ;  /* 0x000000ff00007208 */ /* 0x000fc80002000000 */
[----:B------:R-:W-:Y:S02]  /*8de0*/  F2FP.BF16.F32.PACK_AB R15, R0, R15 ;  /* 0x0000000f000f723e */ /* 0x000fe400000010ff */
[----:B------:R-:W-:Y:S02]  /*8df0*/  PRMT R0, R13, 0x7632, R0 ;  /* 0x000076320d007816 */ /* 0x000fe40000000000 */
[C---:B------:R-:W-:Y:S02]  /*8e00*/  PRMT R85, R15.reuse, 0x7632, R85 ;  /* 0x000076320f557816 */ /* 0x040fe40000000055 */
[----:B------:R-:W-:-:S07]  /*8e10*/  PRMT R84, R15, 0x7610, R84 ;  /* 0x000076100f547816 */ /* 0x000fce0000000054 */
.L_x_2734:
[----:B------:R-:W0:Y:S01]  /*8e20*/  @P2 LDC.64 R14, c[0x0][0x478] ;  /* 0x00011e00ff0e2b82 */ /* 0x000e220000000a00 */
[----:B------:R-:W-:Y:S02]  /*8e30*/  LOP3.LUT R0, R0, 0xffff, RZ, 0xc0, !PT ;  /* 0x0000ffff00007812 */ /* 0x000fe400078ec0ff */
[----:B------:R-:W-:-:S03]  /*8e40*/  PRMT R87, R84, 0x5410, R85 ;  /* 0x0000541054577816 */ /* 0x000fc60000000055 */
[----:B------:R-:W-:-:S03]  /*8e50*/  IMAD.WIDE.U32 R84, R0, 0x10000, RZ ;  /* 0x0001000000547825 */ /* 0x000fc600078e00ff */
[----:B------:R-:W-:Y:S02]  /*8e60*/  LOP3.LUT R84, R84, 0xffff, R13, 0xf8, !PT ;  /* 0x0000ffff54547812 */ /* 0x000fe400078ef80d */
[----:B------:R-:W-:Y:S02]  /*8e70*/  MOV R13, 0x8 ;  /* 0x00000008000d7802 */ /* 0x000fe40000000f00 */
[----:B------:R-:W-:Y:S01]  /*8e80*/  LOP3.LUT R85, R87, R85, RZ, 0xfc, !PT ;  /* 0x0000005557557212 */ /* 0x000fe200078efcff */
        /* <DEDUP_REMOVED lines=13> */
.L_x_2739:
[----:B------:R-:W-:Y:S05]  /*8f60*/  @!P0 BRA `(.L_x_2740) ;  /* 0x0000000c00048947 */ /* 0x000fea0003800000 */
[----:B------:R-:W-:Y:S05]  /*8f70*/  @!P1 BRA `(.L_x_2741) ;  /* 0x0000000400809947 */ /* 0x000fea0003800000 */
[----:B------:R-:W-:Y:S05]  /*8f80*/  @!P2 BRA `(.L_x_2742) ;  /* 0x0000000000bca947 */ /* 0x000fea0003800000 */
[----:B------:R-:W-:Y:S01]  /*8f90*/  IMAD.U32 R0, RZ, RZ, UR17 ;  /* 0x00000011ff007e24 */ /* 0x000fe2000f8e00ff */
[----:B-1----:R-:W-:Y:S01]  /*8fa0*/  MOV R13, UR17 ;  /* 0x00000011000d7c02 */ /* 0x002fe20008000f00 */
[----:B0-----:R-:W-:Y:S01]  /*8fb0*/  IMAD.U32 R15, RZ, RZ, UR17 ;  /* 0x00000011ff0f7e24 */ /* 0x001fe2000f8e00ff */
        /* <DEDUP_REMOVED lines=9> */
[----:B------:R-:W-:Y:S01]  /*9050*/  FFMA.FTZ R81, R0, UR16, R69 ;  /* 0x0000001000517c23 */ /* 0x000fe20008010045 */
[----:B------:R-:W-:Y:S01]  /*9060*/  FADD.FTZ R84, R155, -R82 ;  /* 0x800000529b547221 */ /* 0x000fe20000010000 */
[----:B------:R-:W-:Y:S01]  /*9070*/  FFMA.FTZ R80, R13, UR16, R68 ;  /* 0x000000100d507c23 */ /* 0x000fe20008010044 */
[----:B------:R-:W-:Y:S01]  /*9080*/  LOP3.LUT P4, RZ, R104, 0xff, RZ, 0xc0, !PT ;  /* 0x000000ff68ff7812 */ /* 0x000fe2000788c0ff */
[----:B------:R-:W-:Y:S01]  /*9090*/  FMUL.FTZ R12, R81, UR7 ;  /* 0x00000007510c7c20 */ /* 0x000fe20008410000 */
[----:B------:R-:W-:Y:S01]  /*90a0*/  FFMA.FTZ R82, R83, UR16, R70 ;  /* 0x0000001053527c23 */ /* 0x000fe20008010046 */
[----:B------:R-:W-:Y:S01]  /*90b0*/  FMUL.FTZ R0, R80, UR7 ;  /* 0x0000000750007c20 */ /* 0x000fe20008410000 */
[----:B------:R-:W-:Y:S01]  /*90c0*/  FFMA.FTZ R83, R84, UR16, R71 ;  /* 0x0000001054537c23 */ /* 0x000fe20008010047 */
[----:B------:R-:W-:-:S02]  /*90d0*/  LOP3.LUT P3, RZ, R104, 0xff0000, RZ, 0xc0, !PT ;  /* 0x00ff000068ff7812 */ /* 0x000fc4000786c0ff */
[----:B------:R-:W-:Y:S02]  /*90e0*/  FSEL R14, R12, RZ, P6 ;  /* 0x000000ff0c0e7208 */ /* 0x000fe40003000000 */
[----:B------:R-:W-:Y:S02]  /*90f0*/  LOP3.LUT P6, RZ, R4, 0xff00, RZ, 0xc0, !PT ;  /* 0x0000ff0004ff7812 */ /* 0x000fe400078cc0ff */
[----:B------:R-:W-:Y:S02]  /*9100*/  ISETP.GE.U32.AND P5, PT, R104, 0x1000000, PT ;  /* 0x010000006800780c */ /* 0x000fe40003fa6070 */
[----:B------:R-:W-:Y:S02]  /*9110*/  FSEL R15, R12, RZ, P6 ;  /* 0x000000ff0c0f7208 */ /* 0x000fe40003000000 */
[----:B------:R-:W-:Y:S02]  /*9120*/  LOP3.LUT P6, RZ, R4, 0xff, RZ, 0xc0, !PT ;  /* 0x000000ff04ff7812 */ /* 0x000fe400078cc0ff */
[----:B------:R-:W-:-:S02]  /*9130*/  FSEL R12, R0, RZ, P4 ;  /* 0x000000ff000c7208 */ /* 0x000fc40002000000 */
[----:B------:R-:W-:Y:S01]  /*9140*/  FSEL R13, R0, RZ, P6 ;  /* 0x000000ff000d7208 */ /* 0x000fe20003000000 */
[----:B------:R-:W-:Y:S01]  /*9150*/  FMUL.FTZ R0, R82, UR7 ;  /* 0x0000000752007c20 */ /* 0x000fe20008410000 */
[----:B------:R-:W-:Y:S01]  /*9160*/  F2FP.BF16.F32.PACK_AB R86, R15, R14 ;  /* 0x0000000e0f56723e */ /* 0x000fe200000010ff */
[----:B------:R-:W-:Y:S01]  /*9170*/  FMUL.FTZ R14, R83, UR7 ;  /* 0x00000007530e7c20 */ /* 0x000fe20008410000 */
        /* <DEDUP_REMOVED lines=16> */
.L_x_2742:
[----:B------:R-:W-:Y:S01]  /*9280*/  IMAD.U32 R0, RZ, RZ, UR17 ;  /* 0x00000011ff007e24 */ /* 0x000fe2000f8e00ff */
[----:B-1----:R-:W-:Y:S01]  /*9290*/  MOV R12, UR17 ;  /* 0x00000011000c7c02 */ /* 0x002fe20008000f00 */
[----:B------:R-:W-:Y:S01]  /*92a0*/  IMAD.U32 R13, RZ, RZ, UR17 ;  /* 0x00000011ff0d7e24 */ /* 0x000fe2000f8e00ff */
[----:B0-----:R-:W-:Y:S01]  /*92b0*/  MOV R15, UR17 ;  /* 0x00000011000f7c02 */ /* 0x001fe20008000f00 */
        /* <DEDUP_REMOVED lines=16> */
[----:B------:R-:W-:Y:S01]  /*93c0*/  LOP3.LUT P3, RZ, R104, 0xff0000, RZ, 0xc0, !PT ;  /* 0x00ff000068ff7812 */ /* 0x000fe2000786c0ff */
[----:B------:R-:W-:Y:S01]  /*93d0*/  FMUL.FTZ R85, R85, UR7 ;  /* 0x0000000755557c20 */ /* 0x000fe20008410000 */
[----:B------:R-:W-:Y:S01]  /*93e0*/  FSEL R12, R0, RZ, P6 ;  /* 0x000000ff000c7208 */ /* 0x000fe20003000000 */
[----:B------:R-:W-:Y:S01]  /*93f0*/  FMUL.FTZ R14, R14, UR7 ;  /* 0x000000070e0e7c20 */ /* 0x000fe20008410000 */
[----:B------:R-:W-:-:S02]  /*9400*/  LOP3.LUT P6, RZ, R4, 0xff00, RZ, 0xc0, !PT ;  /* 0x0000ff0004ff7812 */ /* 0x000fc400078cc0ff */
[----:B------:R-:W-:Y:S02]  /*9410*/  ISETP.GE.U32.AND P5, PT, R104, 0x1000000, PT ;  /* 0x010000006800780c */ /* 0x000fe40003fa6070 */
[----:B------:R-:W-:Y:S02]  /*9420*/  FSEL R15, R0, RZ, P6 ;  /* 0x000000ff000f7208 */ /* 0x000fe40003000000 */
[C---:B------:R-:W-:Y:S02]  /*9430*/  LOP3.LUT P6, RZ, R4.reuse, 0xff, RZ, 0xc0, !PT ;  /* 0x000000ff04ff7812 */ /* 0x040fe400078cc0ff */
[C---:B------:R-:W-:Y:S02]  /*9440*/  FSEL R0, R13.reuse, RZ, P4 ;  /* 0x000000ff0d007208 */ /* 0x040fe40002000000 */
[----:B------:R-:W-:Y:S02]  /*9450*/  FSEL R13, R13, RZ, P6 ;  /* 0x000000ff0d0d7208 */ /* 0x000fe40003000000 */
[----:B------:R-:W-:-:S02]  /*9460*/  LOP3.LUT P4, RZ, R4, 0xff0000, RZ, 0xc0, !PT ;  /* 0x00ff000004ff7812 */ /* 0x000fc4000788c0ff */
[----:B------:R-:W-:Y:S02]  /*9470*/  ISETP.GE.U32.AND P6, PT, R4, 0x1000000, PT ;  /* 0x010000000400780c */ /* 0x000fe40003fc6070 */
[----:B------:R-:W-:Y:S02]  /*9480*/  F2FP.BF16.F32.PACK_AB R84, R15, R12 ;  /* 0x0000000c0f54723e */ /* 0x000fe400000010ff */
[----:B------:R-:W-:Y:S02]  /*9490*/  F2FP.BF16.F32.PACK_AB R15, R13, R0 ;  /* 0x000000000d0f723e */ /* 0x000fe400000010ff */
[C---:B------:R-:W-:Y:S02]  /*94a0*/  FSEL R0, R85.reuse, RZ, P3 ;  /* 0x000000ff55007208 */ /* 0x040fe40001800000 */
        /* <DEDUP_REMOVED lines=13> */
.L_x_2741:
        /* <DEDUP_REMOVED lines=48> */
.L_x_2744:
        /* <DEDUP_REMOVED lines=20> */
[----:B------:R-:W-:Y:S01]  /*99c0*/  ISETP.GE.U32.AND P5, PT, R104, 0x1000000, PT ;  /* 0x010000006800780c */ /* 0x000fe20003fa6070 */
[----:B------:R-:W-:Y:S01]  /*99d0*/  FMUL.FTZ R155, R155, UR7 ;  /* 0x000000079b9b7c20 */ /* 0x000fe20008410000 */
[----:B------:R-:W-:Y:S01]  /*99e0*/  FSEL R12, R0, RZ, P6 ;  /* 0x000000ff000c7208 */ /* 0x000fe20003000000 */
[----:B------:R-:W-:Y:S01]  /*99f0*/  FMUL.FTZ R154, R154, UR7 ;  /* 0x000000079a9a7c20 */ /* 0x000fe20008410000 */
[----:B------:R-:W-:-:S02]  /*9a00*/  LOP3.LUT P6, RZ, R4, 0xff00, RZ, 0xc0, !PT ;  /* 0x0000ff0004ff7812 */ /* 0x000fc400078cc0ff */
[----:B------:R-:W-:Y:S02]  /*9a10*/  LOP3.LUT P3, RZ, R104, 0xff0000, RZ, 0xc0, !PT ;  /* 0x00ff000068ff7812 */ /* 0x000fe4000786c0ff */
        /* <DEDUP_REMOVED lines=17> */
[C---:B------:R-:W-:Y:S02]  /*9b30*/  PRMT R140, R13.reuse, 0x7632, R140 ;  /* 0x000076320d8c7816 */ /* 0x040fe4000000008c */
[----:B------:R-:W-:Y:S02]  /*9b40*/  PRMT R14, R13, 0x7610, R14 ;  /* 0x000076100d0e7816 */ /* 0x000fe4000000000e */
[C---:B------:R-:W-:Y:S02]  /*9b50*/  PRMT R141, R12.reuse, 0x7632, R141 ;  /* 0x000076320c8d7816 */ /* 0x040fe4000000008d */
[----:B------:R-:W-:Y:S01]  /*9b60*/  PRMT R15, R12, 0x7610, R15 ;  /* 0x000076100c0f7816 */ /* 0x000fe2000000000f */
[----:B------:R-:W-:Y:S06]  /*9b70*/  BRA `(.L_x_2743) ;  /* 0x0000000800307947 */ /* 0x000fec0003800000 */
.L_x_2740:
[----:B------:R-:W-:Y:S05]  /*9b80*/  @!P1 BRA `(.L_x_2745) ;  /* 0x0000000400189947 */ /* 0x000fea0003800000 */
[----:B------:R-:W-:Y:S05]  /*9b90*/  @!P2 BRA `(.L_x_2746) ;  /* 0x000000000088a947 */ /* 0x000fea0003800000 */
[----:B------:R-:W-:Y:S01]  /*9ba0*/  MOV R0, UR17 ;  /* 0x0000001100007c02 */ /* 0x000fe20008000f00 */
[----:B-1----:R-:W-:Y:S01]  /*9bb0*/  IMAD.U32 R13, RZ, RZ, UR17 ;  /* 0x00000011ff0d7e24 */ /* 0x002fe2000f8e00ff */
        /* <DEDUP_REMOVED lines=11> */
[----:B------:R-:W-:Y:S01]  /*9c70*/  FFMA.FTZ R80, R13, UR16, R68 ;  /* 0x000000100d507c23 */ /* 0x000fe20008010044 */
[----:B------:R-:W-:Y:S01]  /*9c80*/  FFMA.FTZ R81, R0, UR16, R69 ;  /* 0x0000001000517c23 */ /* 0x000fe20008010045 */
[----:B------:R-:W-:Y:S01]  /*9c90*/  FADD.FTZ R15, R154, -R15 ;  /* 0x8000000f9a0f7221 */ /* 0x000fe20000010000 */
[----:B------:R-:W-:Y:S01]  /*9ca0*/  FFMA.FTZ R83, R14, UR16, R71 ;  /* 0x000000100e537c23 */ /* 0x000fe20008010047 */
[----:B------:R-:W-:Y:S01]  /*9cb0*/  FMUL.FTZ R0, R80, UR7 ;  /* 0x0000000750007c20 */ /* 0x000fe20008410000 */
[----:B------:R-:W-:Y:S01]  /*9cc0*/  FMUL.FTZ R12, R81, UR7 ;  /* 0x00000007510c7c20 */ /* 0x000fe20008410000 */
[----:B------:R-:W-:-:S03]  /*9cd0*/  FFMA.FTZ R82, R15, UR16, R70 ;  /* 0x000000100f527c23 */ /* 0x000fc60008010046 */
[----:B------:R-:W-:Y:S02]  /*9ce0*/  FSEL R0, R0, RZ, P3 ;  /* 0x000000ff00007208 */ /* 0x000fe40001800000 */
[----:B------:R-:W-:Y:S01]  /*9cf0*/  FSEL R13, R12, RZ, P4 ;  /* 0x000000ff0c0d7208 */ /* 0x000fe20002000000 */
[----:B------:R-:W-:Y:S01]  /*9d00*/  FMUL.FTZ R12, R83, UR7 ;  /* 0x00000007530c7c20 */ /* 0x000fe20008410000 */
[----:B------:R-:W-:Y:S02]  /*9d10*/  LOP3.LUT P3, RZ, R104, 0xff0000, RZ, 0xc0, !PT ;  /* 0x00ff000068ff7812 */ /* 0x000fe4000786c0ff */
[----:B------:R-:W-:Y:S01]  /*9d20*/  F2FP.BF16.F32.PACK_AB R85, R13, R0 ;  /* 0x000000000d55723e */ /* 0x000fe200000010ff */
[----:B------:R-:W-:Y:S01]  /*9d30*/  FMUL.FTZ R0, R82, UR7 ;  /* 0x0000000752007c20 */ /* 0x000fe20008410000 */
[----:B------:R-:W-:-:S04]  /*9d40*/  ISETP.GE.U32.AND P4, PT, R104, 0x1000000, PT ;  /* 0x010000006800780c */ /* 0x000fc80003f86070 */
[----:B------:R-:W-:Y:S02]  /*9d50*/  FSEL R0, R0, RZ, P3 ;  /* 0x000000ff00007208 */ /* 0x000fe40001800000 */
[----:B------:R-:W-:-:S04]  /*9d60*/  FSEL R13, R12, RZ, P4 ;  /* 0x000000ff0c0d7208 */ /* 0x000fc80002000000 */
[----:B------:R-:W-:Y:S02]  /*9d70*/  F2FP.BF16.F32.PACK_AB R13, R13, R0 ;  /* 0x000000000d0d723e */ /* 0x000fe400000010ff */
[----:B------:R-:W-:Y:S02]  /*9d80*/  PRMT R0, R85, 0x7632, R0 ;  /* 0x0000763255007816 */ /* 0x000fe40000000000 */
[C---:B------:R-:W-:Y:S02]  /*9d90*/  PRMT R15, R13.reuse, 0x7632, R15 ;  /* 0x000076320d0f7816 */ /* 0x040fe4000000000f */
[----:B------:R-:W-:Y:S01]  /*9da0*/  PRMT R14, R13, 0x7610, R14 ;  /* 0x000076100d0e7816 */ /* 0x000fe2000000000e */
[----:B------:R-:W-:Y:S06]  /*9db0*/  BRA `(.L_x_2743) ;  /* 0x0000000400a07947 */ /* 0x000fec0003800000 */
.L_x_2746:
        /* <DEDUP_REMOVED lines=35> */
.L_x_2745:
        /* <DEDUP_REMOVED lines=35> */
.L_x_2747:
        /* <DEDUP_REMOVED lines=33> */
[----:B------:R-:W-:-:S07]  /*a430*/  PRMT R14, R12, 0x7610, R14 ;  /* 0x000076100c0e7816 */ /* 0x000fce000000000e */
.L_x_2743:
[----:B------:R-:W0:Y:S01]  /*a440*/  @P2 LDC.64 R12, c[0x0][0x478] ;  /* 0x00011e00ff0c2b82 */ /* 0x000e220000000a00 */
[----:B------:R-:W-:Y:S02]  /*a450*/  LOP3.LUT R0, R0, 0xffff, RZ, 0xc0, !PT ;  /* 0x0000ffff00007812 */ /* 0x000fe400078ec0ff */
[----:B------:R-:W-:-:S03]  /*a460*/  PRMT R87, R14, 0x5410, R15 ;  /* 0x000054100e577816 */ /* 0x000fc6000000000f */
[----:B------:R-:W-:-:S03]  /*a470*/  IMAD.WIDE.U32 R14, R0, 0x10000, RZ ;  /* 0x00010000000e7825 */ /* 0x000fc600078e00ff */
[----:B------:R-:W-:Y:S01]  /*a480*/  LOP3.LUT R14, R14, 0xffff, R85, 0xf8, !PT ;  /* 0x0000ffff0e0e7812 */ /* 0x000fe200078ef855 */
[----:B------:R-:W-:Y:S01]  /*a490*/  IMAD.MOV.U32 R85, RZ, RZ, 0x8 ;  /* 0x00000008ff557424 */ /* 0x000fe200078e00ff */
        /* <DEDUP_REMOVED lines=14> */
.L_x_2748:
        /* <DEDUP_REMOVED lines=21> */
[----:B------:R-:W-:Y:S01]  /*a6d0*/  FFMA.FTZ R83, R158, UR16, R75 ;  /* 0x000000109e537c23 */ /* 0x000fe2000801004b */
[----:B------:R-:W-:-:S02]  /*a6e0*/  LOP3.LUT P3, RZ, R105, 0xff0000, RZ, 0xc0, !PT ;  /* 0x00ff000069ff7812 */ /* 0x000fc4000786c0ff */
[----:B------:R-:W-:Y:S01]  /*a6f0*/  ISETP.GE.U32.AND P5, PT, R105, 0x1000000, PT ;  /* 0x010000006900780c */ /* 0x000fe20003fa6070 */
[----:B------:R-:W-:Y:S01]  /*a700*/  FMUL.FTZ R12, R83, UR7 ;  /* 0x00000007530c7c20 */ /* 0x000fe20008410000 */
[----:B------:R-:W-:Y:S02]  /*a710*/  FSEL R8, R0, RZ, P6 ;  /* 0x000000ff00087208 */ /* 0x000fe40003000000 */
[----:B------:R-:W-:-:S04]  /*a720*/  LOP3.LUT P6, RZ, R3, 0xff00, RZ, 0xc0, !PT ;  /* 0x0000ff0003ff7812 */ /* 0x000fc800078cc0ff */
[----:B------:R-:W-:Y:S01]  /*a730*/  FSEL R13, R0, RZ, P6 ;  /* 0x000000ff000d7208 */ /* 0x000fe20003000000 */
[----:B------:R-:W-:Y:S01]  /*a740*/  FMUL.FTZ R0, R80, UR7 ;  /* 0x0000000750007c20 */ /* 0x000fe20008410000 */
[----:B------:R-:W-:Y:S02]  /*a750*/  LOP3.LUT P6, RZ, R3, 0xff, RZ, 0xc0, !PT ;  /* 0x000000ff03ff7812 */ /* 0x000fe400078cc0ff */
[----:B------:R-:W-:Y:S02]  /*a760*/  F2FP.BF16.F32.PACK_AB R14, R13, R8 ;  /* 0x000000080d0e723e */ /* 0x000fe400000010ff */
[C---:B------:R-:W-:Y:S02]  /*a770*/  FSEL R8, R0.reuse, RZ, P4 ;  /* 0x000000ff00087208 */ /* 0x040fe40002000000 */
[----:B------:R-:W-:Y:S01]  /*a780*/  FSEL R13, R0, RZ, P6 ;  /* 0x000000ff000d7208 */ /* 0x000fe20003000000 */
[----:B------:R-:W-:Y:S01]  /*a790*/  FMUL.FTZ R0, R82, UR7 ;  /* 0x0000000752007c20 */ /* 0x000fe20008410000 */
        /* <DEDUP_REMOVED lines=9> */
[----:B------:R-:W-:Y:S02]  /*a830*/  PRMT R138, R85, 0x7632, R138 ;  /* 0x00007632558a7816 */ /* 0x000fe4000000008a */
[C---:B------:R-:W-:Y:S02]  /*a840*/  PRMT R139, R14.reuse, 0x7632, R139 ;  /* 0x000076320e8b7816 */ /* 0x040fe4000000008b */
[----:B------:R-:W-:Y:S02]  /*a850*/  PRMT R0, R14, 0x7610, R0 ;  /* 0x000076100e007816 */ /* 0x000fe40000000000 */
[----:B------:R-:W-:-:S02]  /*a860*/  PRMT R140, R8, 0x7632, R140 ;  /* 0x00007632088c7816 */ /* 0x000fc4000000008c */
[C---:B------:R-:W-:Y:S02]  /*a870*/  PRMT R141, R15.reuse, 0x7632, R141 ;  /* 0x000076320f8d7816 */ /* 0x040fe4000000008d */
[----:B------:R-:W-:Y:S01]  /*a880*/  PRMT R87, R15, 0x7610, R87 ;  /* 0x000076100f577816 */ /* 0x000fe20000000057 */
[----:B------:R-:W-:Y:S06]  /*a890*/  BRA `(.L_x_2752) ;  /* 0x0000001000787947 */ /* 0x000fec0003800000 */
.L_x_2751:
        /* <DEDUP_REMOVED lines=24> */
[----:B------:R-:W-:Y:S02]  /*aa20*/  LOP3.LUT P6, RZ, R3, 0xff00, RZ, 0xc0, !PT ;  /* 0x0000ff0003ff7812 */ /* 0x000fe400078cc0ff */
[----:B------:R-:W-:Y:S02]  /*aa30*/  ISETP.GE.U32.AND P5, PT, R105, 0x1000000, PT ;  /* 0x010000006900780c */ /* 0x000fe40003fa6070 */
[----:B------:R-:W-:Y:S02]  /*aa40*/  FSEL R15, R0, RZ, P6 ;  /* 0x000000ff000f7208 */ /* 0x000fe40003000000 */
[----:B------:R-:W-:Y:S02]  /*aa50*/  LOP3.LUT P6, RZ, R3, 0xff, RZ, 0xc0, !PT ;  /* 0x000000ff03ff7812 */ /* 0x000fe400078cc0ff */
[----:B------:R-:W-:-:S02]  /*aa60*/  FSEL R0, R13, RZ, P4 ;  /* 0x000000ff0d007208 */ /* 0x000fc40002000000 */
[----:B------:R-:W-:Y:S02]  /*aa70*/  FSEL R13, R13, RZ, P6 ;  /* 0x000000ff0d0d7208 */ /* 0x000fe40003000000 */
[C---:B------:R-:W-:Y:S02]  /*aa80*/  LOP3.LUT P4, RZ, R3.reuse, 0xff0000, RZ, 0xc0, !PT ;  /* 0x00ff000003ff7812 */ /* 0x040fe4000788c0ff */
[----:B------:R-:W-:Y:S02]  /*aa90*/  ISETP.GE.U32.AND P6, PT, R3, 0x1000000, PT ;  /* 0x010000000300780c */ /* 0x000fe40003fc6070 */
[----:B------:R-:W-:Y:S02]  /*aaa0*/  F2FP.BF16.F32.PACK_AB R85, R13, R0 ;  /* 0x000000000d55723e */ /* 0x000fe400000010ff */
        /* <DEDUP_REMOVED lines=15> */
.L_x_2750:
        /* <DEDUP_REMOVED lines=48> */
.L_x_2753:
        /* <DEDUP_REMOVED lines=48> */
.L_x_2749:
[----:B------:R-:W-:Y:S05]  /*b1a0*/  @!P1 BRA `(.L_x_2754) ;  /* 0x00000004001c9947 */ /* 0x000fea0003800000 */
[----:B------:R-:W-:Y:S05]  /*b1b0*/  @!P2 BRA `(.L_x_2755) ;  /* 0x00000000008ca947 */ /* 0x000fea0003800000 */
[----:B01----:R-:W-:Y:S01]  /*b1c0*/  MOV R13, UR17 ;  /* 0x00000011000d7c02 */ /* 0x003fe20008000f00 */
        /* <DEDUP_REMOVED lines=34> */
.L_x_2755:
        /* <DEDUP_REMOVED lines=35> */
.L_x_2754:
        /* <DEDUP_REMOVED lines=36> */
.L_x_2756:
        /* <DEDUP_REMOVED lines=34> */
.L_x_2752:
        /* <DEDUP_REMOVED lines=20> */
.L_x_2757:
[----:B------:R-:W-:Y:S05]  /*bbc0*/  @!P0 BRA `(.L_x_2758) ;  /* 0x0000000c00008947 */ /* 0x000fea0003800000 */
[----:B------:R-:W-:Y:S05]  /*bbd0*/  @!P1 BRA `(.L_x_2759) ;  /* 0x0000000400809947 */ /* 0x000fea0003800000 */
[----:B------:R-:W-:Y:S05]  /*bbe0*/  @!P2 BRA `(.L_x_2760) ;  /* 0x0000000000bca947 */ /* 0x000fea0003800000 */
[----:B------:R-:W-:Y:S01]  /*bbf0*/  IMAD.U32 R0, RZ, RZ, UR17 ;  /* 0x00000011ff007e24 */ /* 0x000fe2000f8e00ff */
[----:B------:R-:W-:Y:S01]  /*bc00*/  MOV R7, UR17 ;  /* 0x0000001100077c02 */ /* 0x000fe20008000f00 */
[----:B01----:R-:W-:Y:S01]  /*bc10*/  IMAD.U32 R12, RZ, RZ, UR17 ;  /* 0x00000011ff0c7e24 */ /* 0x003fe2000f8e00ff */
[----:B------:R-:W-:Y:S01]  /*bc20*/  LOP3.LUT P5, RZ, R106, 0xff00, RZ, 0xc0, !PT ;  /* 0x0000ff006aff7812 */ /* 0x000fe200078ac0ff */
[----:B------:R-:W-:Y:S01]  /*bc30*/  FFMA.FTZ R177, R177, R0, UR27 ;  /* 0x0000001bb1b17e23 */ /* 0x000fe20008010000 */
[----:B------:R-:W-:Y:S01]  /*bc40*/  LOP3.LUT P6, RZ, R2, 0xff00, RZ, 0xc0, !PT ;  /* 0x0000ff0002ff7812 */ /* 0x000fe200078cc0ff */
[-C--:B------:R-:W-:Y:S01]  /*bc50*/  FFMA.FTZ R176, R176, R7.reuse, UR27 ;  /* 0x0000001bb0b07e23 */ /* 0x080fe20008010007 */
        /* <DEDUP_REMOVED lines=11> */
[----:B------:R-:W-:Y:S01]  /*bd10*/  FFMA.FTZ R83, R12, UR16, R79 ;  /* 0x000000100c537c23 */ /* 0x000fe2000801004f */
[----:B------:R-:W-:-:S02]  /*bd20*/  LOP3.LUT P1, RZ, R106, 0xff0000, RZ, 0xc0, !PT ;  /* 0x00ff00006aff7812 */ /* 0x000fc4000782c0ff */
[C---:B------:R-:W-:Y:S01]  /*bd30*/  FSEL R7, R0.reuse, RZ, P5 ;  /* 0x000000ff00077208 */ /* 0x040fe20002800000 */
[----:B------:R-:W-:Y:S01]  /*bd40*/  FMUL.FTZ R12, R83, UR7 ;  /* 0x00000007530c7c20 */ /* 0x000fe20008410000 */
[----:B------:R-:W-:Y:S01]  /*bd50*/  FSEL R8, R0, RZ, P6 ;  /* 0x000000ff00087208 */ /* 0x000fe20003000000 */
[----:B------:R-:W-:Y:S01]  /*bd60*/  FMUL.FTZ R0, R80, UR7 ;  /* 0x0000000750007c20 */ /* 0x000fe20008410000 */
[----:B------:R-:W-:Y:S02]  /*bd70*/  LOP3.LUT P5, RZ, R2, 0xff, RZ, 0xc0, !PT ;  /* 0x000000ff02ff7812 */ /* 0x000fe400078ac0ff */
[----:B------:R-:W-:Y:S01]  /*bd80*/  F2FP.BF16.F32.PACK_AB R14, R8, R7 ;  /* 0x00000007080e723e */ /* 0x000fe200000010ff */
[----:B------:R-:W-:Y:S01]  /*bd90*/  FMUL.FTZ R8, R82, UR7 ;  /* 0x0000000752087c20 */ /* 0x000fe20008410000 */
[C---:B------:R-:W-:Y:S02]  /*bda0*/  FSEL R7, R0.reuse, RZ, P4 ;  /* 0x000000ff00077208 */ /* 0x040fe40002000000 */
[----:B------:R-:W-:-:S02]  /*bdb0*/  FSEL R0, R0, RZ, P5 ;  /* 0x000000ff00007208 */ /* 0x000fc40002800000 */
        /* <DEDUP_REMOVED lines=18> */
.L_x_2760:
[----:B------:R-:W-:Y:S01]  /*bee0*/  MOV R7, UR17 ;  /* 0x0000001100077c02 */ /* 0x000fe20008000f00 */
[----:B------:R-:W-:Y:S01]  /*bef0*/  IMAD.U32 R0, RZ, RZ, UR17 ;  /* 0x00000011ff007e24 */ /* 0x000fe2000f8e00ff */
[----:B------:R-:W-:Y:S02]  /*bf00*/  MOV R8, UR17 ;  /* 0x0000001100087c02 */ /* 0x000fe40008000f00 */
        /* <DEDUP_REMOVED lines=9> */
[----:B------:R-:W-:Y:S01]  /*bfa0*/  FFMA.FTZ R107, R107, UR16, R76 ;  /* 0x000000106b6b7c23 */ /* 0x000fe2000801004c */
[----:B------:R-:W-:Y:S01]  /*bfb0*/  FFMA.FTZ R162, R162, UR16, R77 ;  /* 0x00000010a2a27c23 */ /* 0x000fe2000801004d */
[----:B------:R-:W-:Y:S01]  /*bfc0*/  FADD.FTZ R8, R175, -R8 ;  /* 0x80000008af087221 */ /* 0x000fe20000010000 */
[----:B------:R-:W-:Y:S01]  /*bfd0*/  LOP3.LUT P4, RZ, R106, 0xff00, RZ, 0xc0, !PT ;  /* 0x0000ff006aff7812 */ /* 0x000fe2000788c0ff */
[----:B------:R-:W-:Y:S01]  /*bfe0*/  FMUL.FTZ R107, R107, UR7 ;  /* 0x000000076b6b7c20 */ /* 0x000fe20008410000 */
[----:B------:R-:W-:Y:S01]  /*bff0*/  FMUL.FTZ R162, R162, UR7 ;  /* 0x00000007a2a27c20 */ /* 0x000fe20008410000 */
[----:B------:R-:W-:Y:S01]  /*c000*/  FFMA.FTZ R163, R163, UR16, R78 ;  /* 0x00000010a3a37c23 */ /* 0x000fe2000801004e */
[----:B------:R-:W-:Y:S01]  /*c010*/  FFMA.FTZ R8, R8, UR16, R79 ;  /* 0x0000001008087c23 */ /* 0x000fe2000801004f */
[----:B------:R-:W-:-:S02]  /*c020*/  LOP3.LUT P1, RZ, R106, 0xff0000, RZ, 0xc0, !PT ;  /* 0x00ff00006aff7812 */ /* 0x000fc4000782c0ff */
[----:B------:R-:W-:Y:S01]  /*c030*/  FSEL R0, R107, RZ, P5 ;  /* 0x000000ff6b007208 */ /* 0x000fe20002800000 */
[----:B------:R-:W-:Y:S01]  /*c040*/  FMUL.FTZ R163, R163, UR7 ;  /* 0x00000007a3a37c20 */ /* 0x000fe20008410000 */
[----:B------:R-:W-:Y:S01]  /*c050*/  FSEL R107, R107, RZ, P6 ;  /* 0x000000ff6b6b7208 */ /* 0x000fe20003000000 */
[----:B------:R-:W-:Y:S01]  /*c060*/  FMUL.FTZ R8, R8, UR7 ;  /* 0x0000000708087c20 */ /* 0x000fe20008410000 */
[----:B------:R-:W-:Y:S02]  /*c070*/  LOP3.LUT P5, RZ, R2, 0xff00, RZ, 0xc0, !PT ;  /* 0x0000ff0002ff7812 */ /* 0x000fe400078ac0ff */
[----:B------:R-:W-:Y:S02]  /*c080*/  F2FP.BF16.F32.PACK_AB R107, R107, R0 ;  /* 0x000000006b6b723e */ /* 0x000fe400000010ff */
[C---:B------:R-:W-:Y:S02]  /*c090*/  FSEL R0, R162.reuse, RZ, P4 ;  /* 0x000000ffa2007208 */ /* 0x040fe40002000000 */
[----:B------:R-:W-:-:S02]  /*c0a0*/  FSEL R7, R162, RZ, P5 ;  /* 0x000000ffa2077208 */ /* 0x000fc40002800000 */
[----:B------:R-:W-:Y:S02]  /*c0b0*/  ISETP.GE.U32.AND P3, PT, R106, 0x1000000, PT ;  /* 0x010000006a00780c */ /* 0x000fe40003f66070 */
[C---:B------:R-:W-:Y:S02]  /*c0c0*/  LOP3.LUT P4, RZ, R2.reuse, 0xff0000, RZ, 0xc0, !PT ;  /* 0x00ff000002ff7812 */ /* 0x040fe4000788c0ff */
[----:B------:R-:W-:Y:S02]  /*c0d0*/  ISETP.GE.U32.AND P5, PT, R2, 0x1000000, PT ;  /* 0x010000000200780c */ /* 0x000fe40003fa6070 */
[----:B01----:R-:W-:Y:S02]  /*c0e0*/  F2FP.BF16.F32.PACK_AB R14, R7, R0 ;  /* 0x00000000070e723e */ /* 0x003fe400000010ff */
        /* <DEDUP_REMOVED lines=15> */
.L_x_2759:
        /* <DEDUP_REMOVED lines=48> */
.L_x_2762:
        /* <DEDUP_REMOVED lines=34> */
[----:B01----:R-:W-:-:S02]  /*c700*/  FSEL R13, R178, RZ, P4 ;  /* 0x000000ffb20d7208 */ /* 0x003fc40002000000 */
        /* <DEDUP_REMOVED lines=12> */
.L_x_2758:
        /* <DEDUP_REMOVED lines=35> */
.L_x_2764:
        /* <DEDUP_REMOVED lines=35> */
.L_x_2763:
        /* <DEDUP_REMOVED lines=34> */
.L_x_2765:
        /* <DEDUP_REMOVED lines=34> */
.L_x_2761:
[----:B------:R-:W0:Y:S01]  /*d070*/  @P2 LDC.64 R12, c[0x0][0x478] ;  /* 0x00011e00ff0c2b82 */ /* 0x000e220000000a00 */
[----:B------:R-:W-:Y:S01]  /*d080*/  LOP3.LUT R0, R0, 0xffff, RZ, 0xc0, !PT ;  /* 0x0000ffff00007812 */ /* 0x000fe200078ec0ff */
[----:B------:R-:W-:Y:S01]  /*d090*/  IMAD.MOV.U32 R87, RZ, RZ, 0x8 ;  /* 0x00000008ff577424 */ /* 0x000fe200078e00ff */
[----:B------:R-:W-:-:S03]  /*d0a0*/  PRMT R85, R8, 0x5410, R85 ;  /* 0x0000541008557816 */ /* 0x000fc60000000055 */
[----:B------:R-:W-:-:S05]  /*d0b0*/  IMAD.WIDE.U32 R14, R0, 0x10000, RZ ;  /* 0x00010000000e7825 */ /* 0x000fca00078e00ff */
[----:B------:R-:W-:Y:S01]  /*d0c0*/  LOP3.LUT R15, R85, R15, RZ, 0xfc, !PT ;  /* 0x0000000f550f7212 */ /* 0x000fe200078efcff */
[----:B------:R-:W-:Y:S01]  /*d0d0*/  IMAD.WIDE.U32 R84, R6, R87, UR28 ;  /* 0x0000001c06547e25 */ /* 0x000fe2000f8e0057 */
[----:B------:R-:W-:-:S03]  /*d0e0*/  LOP3.LUT R14, R14, 0xffff, R7, 0xf8, !PT ;  /* 0x0000ffff0e0e7812 */ /* 0x000fc600078ef807 */
        /* <DEDUP_REMOVED lines=12> */
.L_x_2766:
[----:B------:R-:W-:Y:S01]  /*d1b0*/  UPLOP3.LUT UP1, UPT, UPT, UPT, UP1, 0x40, 0x4 ;  /* 0x000000000004789c */ /* 0x000fe20003f2e810 */
[----:B------:R-:W-:Y:S10]  /*d1c0*/  BRA.U !UP2, `(.L_x_2767) ;  /* 0xffffff3d0ad47547 */ /* 0x000ff4000b83ffff */
        /* <DEDUP_REMOVED lines=20> */
[----:B-1----:R-:W-:Y:S01]  /*d310*/  IMAD.MOV.U32 R6, RZ, RZ, R199 ;  /* 0x000000ffff067224 */ /* 0x002fe200078e00c7 */
        /* <DEDUP_REMOVED lines=34> */
[----:B------:R-:W-:-:S02]  /*d540*/  MOV R87, R43 ;  /* 0x0000002b00577202 */ /* 0x000fc40000000f00 */
[----:B------:R-:W-:-:S07]  /*d550*/  MOV R83, R192 ;  /* 0x000000c000537202 */ /* 0x000fce0000000f00 */
.L_x_2701:
        /* <DEDUP_REMOVED lines=42> */
.L_x_2768:
        /* <DEDUP_REMOVED lines=16> */
.L_x_7253:


//--------------------- .text._ZN10layer_norm22ln_bwd_finalize_kernelINS_22Kernel_traits_finalizeILj7168E13__nv_bfloat16S2_fS2_fjLb0ELj1024ELj4ENS_18Kernel_traits_baseILj7168ES2_S2_fS2_fjLj1024EEEEELb0ELb0EEEvNS_9BwdParamsE --------------------------
	.section	.text._ZN10layer_norm22ln_bwd_finalize_kernelINS_22Kernel_traits_finalizeILj7168E13__nv_bfloat16S2_fS2_fjLb0ELj1024ELj4ENS_18Kernel_traits_baseILj7168ES2_S2_fS2_fjLj1024EEEEELb0ELb0EEEvNS_9BwdParamsE,"ax",@progbits
	.align	128
        .global         _ZN10layer_norm22ln_bwd_finalize_kernelINS_22Kernel_traits_finalizeILj7168E13__nv_bfloat16S2_fS2_fjLb0ELj1024ELj4ENS_18Kernel_traits_baseILj7168ES2_S2_fS2_fjLj1024EEEEELb0ELb0EEEvNS_9BwdParamsE
        .type           _ZN10layer_norm22ln_bwd_finalize_kernelINS_22Kernel_traits_finalizeILj7168E13__nv_bfloat16S2_fS2_fjLb0ELj1024ELj4ENS_18Kernel_traits_baseILj7168ES2_S2_fS2_fjLj1024EEEEELb0ELb0EEEvNS_9BwdParamsE,@function
        .size           _ZN10layer_norm22ln_bwd_finalize_kernelINS_22Kernel_traits_finalizeILj7168E13__nv_bfloat16S2_fS2_fjLb0ELj1024ELj4ENS_18Kernel_traits_baseILj7168ES2_S2_fS2_fjLj1024EEEEELb0ELb0EEEvNS_9BwdParamsE,(.L_x_7254 - _ZN10layer_norm22ln_bwd_finalize_kernelINS_22Kernel_traits_finalizeILj7168E13__nv_bfloat16S2_fS2_fjLb0ELj1024ELj4ENS_18Kernel_traits_baseILj7168ES2_S2_fS2_fjLj1024EEEEELb0ELb0EEEvNS_9BwdParamsE)
        .other          _ZN10layer_norm22ln_bwd_finalize_kernelINS_22Kernel_traits_finalizeILj7168E13__nv_bfloat16S2_fS2_fjLb0ELj1024ELj4ENS_18Kernel_traits_baseILj7168ES2_S2_fS2_fjLj1024EEEEELb0ELb0EEEvNS_9BwdParamsE,@"STO_CUDA_ENTRY STV_DEFAULT"
_ZN10layer_norm22ln_bwd_finalize_kernelINS_22Kernel_traits_finalizeILj7168E13__nv_bfloat16S2_fS2_fjLb0ELj1024ELj4ENS_18Kernel_traits_baseILj7168ES2_S2_fS2_fjLj1024EEEEELb0ELb0EEEvNS_9BwdParamsE:
.text._ZN10layer_norm22ln_bwd_finalize_kernelINS_22Kernel_traits_finalizeILj7168E13__nv_bfloat16S2_fS2_fjLb0ELj1024ELj4ENS_18Kernel_traits_baseILj7168ES2_S2_fS2_fjLj1024EEEEELb0ELb0EEEvNS_9BwdParamsE:
        /* <DEDUP_REMOVED lines=82> */
.L_x_2773:
        /* <DEDUP_REMOVED lines=118> */
.L_x_2772:
[----:B------:R-:W-:Y:S05]  /*0c80*/  BSYNC.RECONVERGENT B1 ;  /* 0x0000000000017941 */ /* 0x000fea0003800200 */
.L_x_2771:
        /* <DEDUP_REMOVED lines=75> */
.L_x_2775:
[----:B------:R-:W-:Y:S05]  /*1140*/  BSYNC.RECONVERGENT B1 ;  /* 0x0000000000017941 */ /* 0x000fea0003800200 */
.L_x_2774:
        /* <DEDUP_REMOVED lines=37> */
.L_x_2777:
[----:B------:R-:W-:Y:S05]  /*13a0*/  BSYNC.RECONVERGENT B1 ;  /* 0x0000000000017941 */ /* 0x000fea0003800200 */
.L_x_2776:
[----:B------:R-:W-:Y:S05]  /*13b0*/  @!P1 BRA `(.L_x_2770) ;  /* 0x0000000000409947 */ /* 0x000fea0003800000 */
[----:B------:R-:W0:Y:S01]  /*13c0*/  LDC.64 R10, c[0x0][0x440] ;  /* 0x00011000ff0a7b82 */ /* 0x000e220000000a00 */
[----:B------:R-:W-:Y:S01]  /*13d0*/  IMAD R59, R0, R56, R59 ;  /* 0x00000038003b7224 */ /* 0x000fe200078e023b */
[----:B------:R-:W-:Y:S02]  /*13e0*/  LOP3.LUT R8, R8, 0x1f, RZ, 0xc0, !PT ;  /* 0x0000001f08087812 */ /* 0x000fe400078ec0ff */
[----:B------:R-:W-:Y:S02]  /*13f0*/  IADD3 R9, PT, PT, -R9, RZ, RZ ;  /* 0x000000ff09097210 */ /* 0x000fe40007ffe1ff */
[----:B------:R-:W-:Y:S02]  /*1400*/  IADD3 R59, PT, PT, R8, R59, RZ ;  /* 0x0000003b083b7210 */ /* 0x000fe40007ffe0ff */
[----:B------:R-:W1:Y:S05]  /*1410*/  LDC.64 R12, c[0x0][0x448] ;  /* 0x00011200ff0c7b82 */ /* 0x000e6a0000000a00 */
.L_x_2778:
        /* <DEDUP_REMOVED lines=10> */
.L_x_2770:
[----:B------:R-:W-:Y:S05]  /*14c0*/  BSYNC.RECONVERGENT B0 ;  /* 0x0000000000007941 */ /* 0x000fea0003800200 */
.L_x_2769:
        /* <DEDUP_REMOVED lines=59> */
.L_x_2779:
        /* <DEDUP_REMOVED lines=16> */
.L_x_7254:


//--------------------- .text._ZN10layer_norm40ln_parallel_residual_bwd_finalize_kernelINS_22Kernel_traits_finalizeILj7168E13__nv_bfloat16S2_fS2_fjLb0ELj1024ELj4ENS_18Kernel_traits_baseILj7168ES2_S2_fS2_fjLj1024EEEEELb0EEEvNS_9BwdParamsE --------------------------
	.section	.text._ZN10layer_norm40ln_parallel_residual_bwd_finalize_kernelINS_22Kernel_traits_finalizeILj7168E13__nv_bfloat16S2_fS2_fjLb0ELj1024ELj4ENS_18Kernel_traits_baseILj7168ES2_S2_fS2_fjLj1024EEEEELb0EEEvNS_9BwdParamsE,"ax",@progbits
	.align	128
        .global         _ZN10layer_norm40ln_parallel_residual_bwd_finalize_kernelINS_22Kernel_traits_finalizeILj7168E13__nv_bfloat16S2_fS2_fjLb0ELj1024ELj4ENS_18Kernel_traits_baseILj7168ES2_S2_fS2_fjLj1024EEEEELb0EEEvNS_9BwdParamsE
        .type           _ZN10layer_norm40ln_parallel_residual_bwd_finalize_kernelINS_22Kernel_traits_finalizeILj7168E13__nv_bfloat16S2_fS2_fjLb0ELj1024ELj4ENS_18Kernel_traits_baseILj7168ES2_S2_fS2_fjLj1024EEEEELb0EEEvNS_9BwdParamsE,@function
        .size           _ZN10layer_norm40ln_parallel_residual_bwd_finalize_kernelINS_22Kernel_traits_finalizeILj7168E13__nv_bfloat16S2_fS2_fjLb0ELj1024ELj4ENS_18Kernel_traits_baseILj7168ES2_S2_fS2_fjLj1024EEEEELb0EEEvNS_9BwdParamsE,(.L_x_7255 - _ZN10layer_norm40ln_parallel_residual_bwd_finalize_kernelINS_22Kernel_traits_finalizeILj7168E13__nv_bfloat16S2_fS2_fjLb0ELj1024ELj4ENS_18Kernel_traits_baseILj7168ES2_S2_fS2_fjLj1024EEEEELb0EEEvNS_9BwdParamsE)
        .other          _ZN10layer_norm40ln_parallel_residual_bwd_finalize_kernelINS_22Kernel_traits_finalizeILj7168E13__nv_bfloat16S2_fS2_fjLb0ELj1024ELj4ENS_18Kernel_traits_baseILj7168ES2_S2_fS2_fjLj1024EEEEELb0EEEvNS_9BwdParamsE,@"STO_CUDA_ENTRY STV_DEFAULT"
_ZN10layer_norm40ln_parallel_residual_bwd_finalize_kernelINS_22Kernel_traits_finalizeILj7168E13__nv_bfloat16S2_fS2_fjLb0ELj1024ELj4ENS_18Kernel_traits_baseILj7168ES2_S2_fS2_fjLj1024EEEEELb0EEEvNS_9BwdParamsE:
.text._ZN10layer_norm40ln_parallel_residual_bwd_finalize_kernelINS_22Kernel_traits_finalizeILj7168E13__nv_bfloat16S2_fS2_fjLb0ELj1024ELj4ENS_18Kernel_traits_baseILj7168ES2_S2_fS2_fjLj1024EEEEELb0EEEvNS_9BwdParamsE:
        /* <DEDUP_REMOVED lines=60> */
.L_x_2784:
        /* <DEDUP_REMOVED lines=112> */
.L_x_2783:
[----:B------:R-:W-:Y:S05]  /*0ac0*/  BSYNC.RECONVERGENT B1 ;  /* 0x0000000000017941 */ /* 0x000fea0003800200 */
.L_x_2782:
        /* <DEDUP_REMOVED lines=65> */
.L_x_2786:
[----:B------:R-:W-:Y:S05]  /*0ee0*/  BSYNC.RECONVERGENT B1 ;  /* 0x0000000000017941 */ /* 0x000fea0003800200 */
.L_x_2785:
        /* <DEDUP_REMOVED lines=36> */
.L_x_2788:
[----:B------:R-:W-:Y:S05]  /*1130*/  BSYNC.RECONVERGENT B1 ;  /* 0x0000000000017941 */ /* 0x000fea0003800200 */
.L_x_2787:
        /* <DEDUP_REMOVED lines=18> */
.L_x_2781:
[----:B------:R-:W-:Y:S05]  /*1260*/  BSYNC.RECONVERGENT B0 ;  /* 0x0000000000007941 */ /* 0x000fea0003800200 */
.L_x_2780:
        /* <DEDUP_REMOVED lines=94> */
.L_x_2789:
        /* <DEDUP_REMOVED lines=11> */
.L_x_7255:


//--------------------- .text._ZN10layer_norm31ln_parallel_residual_bwd_kernelINS_13Kernel_traitsI13__nv_bfloat16S2_fS2_fjLj7168ELj1ELj1ELj8ELj8ENS_18Kernel_traits_baseILj7168ES2_S2_fS2_fjLj256EEEEELb1ELb1ELb0EEEvNS_9BwdParamsE --------------------------
	.section	.text._ZN10layer_norm31ln_parallel_residual_bwd_kernelINS_13Kernel_traitsI13__nv_bfloat16S2_fS2_fjLj7168ELj1ELj1ELj8ELj8ENS_18Kernel_traits_baseILj7168ES2_S2_fS2_fjLj256EEEEELb1ELb1ELb0EEEvNS_9BwdParamsE,"ax",@progbits
	.align	128
        .global         _ZN10layer_norm31ln_parallel_residual_bwd_kernelINS_13Kernel_traitsI13__nv_bfloat16S2_fS2_fjLj7168ELj1ELj1ELj8ELj8ENS_18Kernel_traits_baseILj7168ES2_S2_fS2_fjLj256EEEEELb1ELb1ELb0EEEvNS_9BwdParamsE
        .type           _ZN10layer_norm31ln_parallel_residual_bwd_kernelINS_13Kernel_traitsI13__nv_bfloat16S2_fS2_fjLj7168ELj1ELj1ELj8ELj8ENS_18Kernel_traits_baseILj7168ES2_S2_fS2_fjLj256EEEEELb1ELb1ELb0EEEvNS_9BwdParamsE,@function
        .size           _ZN10layer_norm31ln_parallel_residual_bwd_kernelINS_13Kernel_traitsI13__nv_bfloat16S2_fS2_fjLj7168ELj1ELj1ELj8ELj8ENS_18Kernel_traits_baseILj7168ES2_S2_fS2_fjLj256EEEEELb1ELb1ELb0EEEvNS_9BwdParamsE,(.L_x_7256 - _ZN10layer_norm31ln_parallel_residual_bwd_kernelINS_13Kernel_traitsI13__nv_bfloat16S2_fS2_fjLj7168ELj1ELj1ELj8ELj8ENS_18Kernel_traits_baseILj7168ES2_S2_fS2_fjLj256EEEEELb1ELb1ELb0EEEvNS_9BwdParamsE)
        .other          _ZN10layer_norm31ln_parallel_residual_bwd_kernelINS_13Kernel_traitsI13__nv_bfloat16S2_fS2_fjLj7168ELj1ELj1ELj8ELj8ENS_18Kernel_traits_baseILj7168ES2_S2_fS2_fjLj256EEEEELb1ELb1ELb0EEEvNS_9BwdParamsE,@"STO_CUDA_ENTRY STV_DEFAULT"
_ZN10layer_norm31ln_parallel_residual_bwd_kernelINS_13Kernel_traitsI13__nv_bfloat16S2_fS2_fjLj7168ELj1ELj1ELj8ELj8ENS_18Kernel_traits_baseILj7168ES2_S2_fS2_fjLj256EEEEELb1ELb1ELb0EEEvNS_9BwdParamsE:
.text._ZN10layer_norm31ln_parallel_residual_bwd_kernelINS_13Kernel_traitsI13__nv_bfloat16S2_fS2_fjLj7168ELj1ELj1ELj8ELj8ENS_18Kernel_traits_baseILj7168ES2_S2_fS2_fjLj256EEEEELb1ELb1ELb0EEEvNS_9BwdParamsE:
        /* <DEDUP_REMOVED lines=80> */
[--C-:B-----5:R-:W-:Y:S01]  /*0500*/  IMAD.MOV.U32 R2, RZ, RZ, R19.reuse ;  /* 0x000000ffff027224 */ /* 0x120fe200078e0013 */
[--C-:B------:R-:W-:Y:S01]  /*0510*/  SHF.R.U64 R0, R18, 0x10, R19.reuse ;  /* 0x0000001012007819 */ /* 0x100fe20000001213 */
[----:B------:R-:W-:Y:S01]  /*0520*/  IMAD.MOV.U32 R20, RZ, RZ, R18 ;  /* 0x000000ffff147224 */ /* 0x000fe200078e0012 */
        /* <DEDUP_REMOVED lines=57> */
[----:B------:R-:W-:Y:S01]  /*08c0*/  PRMT R19, R0, 0x7610, R19 ;  /* 0x0000761000137816 */ /* 0x000fe20000000013 */
[----:B------:R-:W0:Y:S01]  /*08d0*/  LDCU UR14, c[0x0][0x408] ;  /* 0x00008100ff0e77ac */ /* 0x000e220008000800 */
[----:B------:R-:W-:Y:S01]  /*08e0*/  PRMT R18, R2, 0x7610, R18 ;  /* 0x0000761002127816 */ /* 0x000fe20000000012 */
[----:B------:R-:W1:Y:S01]  /*08f0*/  LDCU UR9, c[0x0][0x400] ;  /* 0x00008000ff0977ac */ /* 0x000e620008000800 */
[----:B------:R-:W2:Y:S01]  /*0900*/  LDCU.64 UR6, c[0x0][0x478] ;  /* 0x00008f00ff0677ac */ /* 0x000ea20008000a00 */
[----:B------:R-:W3:Y:S01]  /*0910*/  LDCU.64 UR16, c[0x0][0x438] ;  /* 0x00008700ff1077ac */ /* 0x000ee20008000a00 */
[----:B------:R-:W4:Y:S04]  /*0920*/  LDCU.64 UR12, c[0x0][0x470] ;  /* 0x00008e00ff0c77ac */ /* 0x000f280008000a00 */
.L_x_2883:
[----:B0123--:R-:W0:Y:S01]  /*0930*/  LDC.64 R128, c[0x0][0x3c0] ;  /* 0x0000f000ff807b82 */ /* 0x00fe220000000a00 */
[----:B------:R-:W-:Y:S02]  /*0940*/  ISETP.NE.AND P5, PT, R135, RZ, PT ;  /* 0x000000ff8700720c */ /* 0x000fe40003fa5270 */
[----:B------:R-:W-:-:S05]  /*0950*/  ISETP.NE.AND P6, PT, R134, RZ, PT ;  /* 0x000000ff8600720c */ /* 0x000fca0003fc5270 */
[----:B------:R-:W1:Y:S01]  /*0960*/  LDC R152, c[0x0][0x388] ;  /* 0x0000e200ff987b82 */ /* 0x000e620000000800 */
[----:B0-----:R-:W-:-:S07]  /*0970*/  IMAD.WIDE R130, R149, 0x4, R128 ;  /* 0x0000000495827825 */ /* 0x001fce00078e0280 */
[----:B------:R-:W0:Y:S01]  /*0980*/  LDC.64 R128, c[0x0][0x3c8] ;  /* 0x0000f200ff807b82 */ /* 0x000e220000000a00 */
[----:B------:R-:W2:Y:S01]  /*0990*/  LDG.E R130, desc[UR10][R130.64] ;  /* 0x0000000a82827981 */ /* 0x000ea2000c1e1900 */
[C---:B------:R-:W-:Y:S01]  /*09a0*/  ISETP.GE.U32.AND P0, PT, R150.reuse, 0x200, PT ;  /* 0x000002009600780c */ /* 0x040fe20003f06070 */
[----:B-1---5:R-:W-:Y:S01]  /*09b0*/  IMAD R15, R149, R152, RZ ;  /* 0x00000098950f7224 */ /* 0x022fe200078e02ff */
        /* <DEDUP_REMOVED lines=9> */
[----:B------:R0:W5:Y:S01]  /*0a50*/  LDG.E R15, desc[UR10][R128.64] ;  /* 0x0000000a800f7981 */ /* 0x000162000c1e1900 */
[----:B------:R-:W-:Y:S01]  /*0a60*/  CS2R R142, SRZ ;  /* 0x00000000008e7805 */ /* 0x000fe2000001ff00 */
[----:B------:R-:W-:Y:S01]  /*0a70*/  IMAD.MOV.U32 R141, RZ, RZ, R16 ;  /* 0x000000ffff8d7224 */ /* 0x000fe200078e0010 */
[----:B--2---:R-:W-:Y:S01]  /*0a80*/  FSEL R140, R130, RZ, !P6 ;  /* 0x000000ff828c7208 */ /* 0x004fe20007000000 */
[----:B0-----:R-:W-:Y:S06]  /*0a90*/  @!P5 BRA `(.L_x_2792) ;  /* 0x0000000000f0d947 */ /* 0x001fec0003800000 */
[----:B------:R-:W0:Y:S01]  /*0aa0*/  LDC.64 R132, c[0x0][0x428] ;  /* 0x00010a00ff847b82 */ /* 0x000e220000000a00 */
[----:B---3--:R-:W-:Y:S02]  /*0ab0*/  ISETP.NE.U32.AND P6, PT, RZ, UR16, PT ;  /* 0x00000010ff007c0c */ /* 0x008fe4000bfc5070 */
[----:B----4-:R-:W-:-:S05]  /*0ac0*/  ISETP.NE.U32.AND P5, PT, RZ, UR12, PT ;  /* 0x0000000cff007c0c */ /* 0x010fca000bfa5070 */
[----:B------:R-:W1:Y:S01]  /*0ad0*/  LDC.64 R128, c[0x0][0x3a8] ;  /* 0x0000ea00ff807b82 */ /* 0x000e620000000a00 */
[----:B------:R-:W-:Y:S02]  /*0ae0*/  ISETP.NE.AND.EX P5, PT, RZ, UR13, PT, P5 ;  /* 0x0000000dff007c0c */ /* 0x000fe4000bfa5350 */
[----:B------:R-:W-:-:S05]  /*0af0*/  ISETP.NE.AND.EX P6, PT, RZ, UR17, PT, P6 ;  /* 0x00000011ff007c0c */ /* 0x000fca000bfc5360 */
[----:B------:R-:W2:Y:S01]  /*0b00*/  LDC.64 R138, c[0x0][0x3b0] ;  /* 0x0000ec00ff8a7b82 */ /* 0x000ea20000000a00 */
[----:B0-----:R-:W-:-:S07]  /*0b10*/  IMAD.WIDE.U32 R132, R16, 0x8, R132 ;  /* 0x0000000810847825 */ /* 0x001fce00078e0084 */
[----:B------:R-:W0:Y:S01]  /*0b20*/  @P5 LDC.64 R136, c[0x0][0x3b8] ;  /* 0x0000ee00ff885b82 */ /* 0x000e220000000a00 */
[----:B------:R-:W3:Y:S01]  /*0b30*/  LDG.E.64 R132, desc[UR10][R132.64] ;  /* 0x0000000a84847981 */ /* 0x000ee2000c1e1b00 */
[----:B-1----:R-:W-:-:S06]  /*0b40*/  IMAD.WIDE.U32 R128, R16, 0x10, R128 ;  /* 0x0000001010807825 */ /* 0x002fcc00078e0080 */
[----:B------:R-:W1:Y:S01]  /*0b50*/  @P6 LDC.64 R134, c[0x0][0x438] ;  /* 0x00010e00ff866b82 */ /* 0x000e620000000a00 */
[----:B------:R-:W4:Y:S01]  /*0b60*/  LDG.E.128 R128, desc[UR10][R128.64] ;  /* 0x0000000a80807981 */ /* 0x000f22000c1e1d00 */
[----:B--2---:R-:W-:-:S05]  /*0b70*/  IMAD.WIDE.U32 R138, R16, 0x4, R138 ;  /* 0x00000004108a7825 */ /* 0x004fca00078e008a */
[----:B------:R2:W5:Y:S01]  /*0b80*/  LDG.E R13, desc[UR10][R138.64] ;  /* 0x0000000a8a0d7981 */ /* 0x000562000c1e1900 */
[----:B0-----:R-:W-:-:S05]  /*0b90*/  @P5 IMAD.WIDE.U32 R136, R16, 0x4, R136 ;  /* 0x0000000410885825 */ /* 0x001fca00078e0088 */
[----:B------:R2:W5:Y:S01]  /*0ba0*/  @P5 LDG.E R14, desc[UR10][R136.64] ;  /* 0x0000000a880e5981 */ /* 0x000562000c1e1900 */
[----:B-1----:R-:W-:-:S05]  /*0bb0*/  @P6 IMAD.WIDE.U32 R134, R16, 0x10, R134 ;  /* 0x0000001010866825 */ /* 0x002fca00078e0086 */
[----:B------:R2:W5:Y:S01]  /*0bc0*/  @P6 LDG.E.128 R96, desc[UR10][R134.64] ;  /* 0x0000000a86606981 */ /* 0x000562000c1e1d00 */
[----:B------:R-:W-:Y:S02]  /*0bd0*/  IMAD.U32 R205, R148, 0x10000, RZ ;  /* 0x0001000094cd7824 */ /* 0x000fe400078e00ff */
[----:B------:R-:W-:Y:S02]  /*0be0*/  IMAD.U32 R204, R147, 0x10000, RZ ;  /* 0x0001000093cc7824 */ /* 0x000fe400078e00ff */
[----:B------:R-:W-:Y:S02]  /*0bf0*/  IMAD.U32 R201, R146, 0x10000, RZ ;  /* 0x0001000092c97824 */ /* 0x000fe400078e00ff */
[----:B------:R-:W-:Y:S02]  /*0c00*/  IMAD.U32 R200, R145, 0x10000, RZ ;  /* 0x0001000091c87824 */ /* 0x000fe400078e00ff */
[----:B---3--:R-:W-:Y:S01]  /*0c10*/  IMAD.MOV.U32 R141, RZ, RZ, R132 ;  /* 0x000000ffff8d7224 */ /* 0x008fe200078e0084 */
[----:B------:R-:W-:-:S03]  /*0c20*/  SHF.R.U64 R143, R132, 0x10, R133 ;  /* 0x00000010848f7819 */ /* 0x000fc60000001285 */
[----:B------:R-:W-:Y:S02]  /*0c30*/  IMAD.U32 R141, R141, 0x10000, RZ ;  /* 0x000100008d8d7824 */ /* 0x000fe400078e00ff */
[C---:B----4-:R-:W-:Y:S01]  /*0c40*/  FADD.FTZ R128, -R140.reuse, R128 ;  /* 0x000000808c807221 */ /* 0x050fe20000010100 */
[C---:B------:R-:W-:Y:S01]  /*0c50*/  FADD.FTZ R206, -R140.reuse, R129 ;  /* 0x000000818cce7221 */ /* 0x040fe20000010100 */
[--C-:B------:R-:W-:Y:S02]  /*0c60*/  IMAD.MOV.U32 R142, RZ, RZ, R133.reuse ;  /* 0x000000ffff8e7224 */ /* 0x100fe400078e0085 */
[----:B------:R-:W-:Y:S01]  /*0c70*/  FMUL.FTZ R205, R205, R141 ;  /* 0x0000008dcdcd7220 */ /* 0x000fe20000410000 */
[----:B-----5:R-:W-:Y:S01]  /*0c80*/  FMUL.FTZ R207, R15, R128 ;  /* 0x000000800fcf7220 */ /* 0x020fe20000410000 */
[----:B------:R-:W-:Y:S01]  /*0c90*/  IMAD.U32 R128, R143, 0x10000, RZ ;  /* 0x000100008f807824 */ /* 0x000fe200078e00ff */
[----:B------:R-:W-:Y:S01]  /*0ca0*/  SHF.R.U32.HI R132, RZ, 0x10, R133 ;  /* 0x00000010ff847819 */ /* 0x000fe20000011685 */
[C---:B------:R-:W-:Y:S01]  /*0cb0*/  FADD.FTZ R130, -R140.reuse, R130 ;  /* 0x000000828c827221 */ /* 0x040fe20000010100 */
[----:B------:R-:W-:Y:S01]  /*0cc0*/  FADD.FTZ R202, -R140, R131 ;  /* 0x000000838cca7221 */ /* 0x000fe20000010100 */
[----:B------:R-:W-:Y:S01]  /*0cd0*/  FMUL.FTZ R206, R15, R206 ;  /* 0x000000ce0fce7220 */ /* 0x000fe20000410000 */
[----:B------:R-:W-:-:S02]  /*0ce0*/  IMAD.U32 R142, R142, 0x10000, RZ ;  /* 0x000100008e8e7824 */ /* 0x000fc400078e00ff */
[-C--:B------:R-:W-:Y:S01]  /*0cf0*/  FMUL.FTZ R204, R204, R128.reuse ;  /* 0x00000080cccc7220 */ /* 0x080fe20000410000 */
[----:B------:R-:W-:Y:S01]  /*0d00*/  FADD.FTZ R129, RZ, R205 ;  /* 0x000000cdff817221 */ /* 0x000fe20000010000 */
[----:B------:R-:W-:Y:S01]  /*0d10*/  FFMA.FTZ R131, R207, R205, RZ ;  /* 0x000000cdcf837223 */ /* 0x000fe200000100ff */
[----:B------:R-:W-:Y:S01]  /*0d20*/  FADD.FTZ R65, R65, R128 ;  /* 0x0000008041417221 */ /* 0x000fe20000010000 */
        /* <DEDUP_REMOVED lines=18> */
[----:B--2---:R-:W-:-:S07]  /*0e50*/  FFMA.FTZ R142, R202, R200, R129 ;  /* 0x000000c8ca8e7223 */ /* 0x004fce0000010081 */
.L_x_2792:
[----:B---34-:R-:W-:Y:S05]  /*0e60*/  BSYNC.RECONVERGENT B0 ;  /* 0x0000000000007941 */ /* 0x018fea0003800200 */
.L_x_2791:
[----:B------:R-:W-:Y:S04]  /*0e70*/  BSSY.RECONVERGENT B0, `(.L_x_2793) ;  /* 0x000003e000007945 */ /* 0x000fe80003800200 */
[----:B------:R-:W-:Y:S05]  /*0e80*/  @!P0 BRA `(.L_x_2794) ;  /* 0x0000000000f08947 */ /* 0x000fea0003800000 */
[----:B------:R-:W0:Y:S01]  /*0e90*/  LDC.64 R132, c[0x0][0x428] ;  /* 0x00010a00ff847b82 */ /* 0x000e220000000a00 */
[----:B------:R-:W-:Y:S02]  /*0ea0*/  ISETP.NE.U32.AND P6, PT, RZ, UR16, PT ;  /* 0x00000010ff007c0c */ /* 0x000fe4000bfc5070 */
[----:B------:R-:W-:-:S05]  /*0eb0*/  ISETP.NE.U32.AND P5, PT, RZ, UR12, PT ;  /* 0x0000000cff007c0c */ /* 0x000fca000bfa5070 */
        /* <DEDUP_REMOVED lines=18> */
[----:B------:R-:W-:Y:S02]  /*0fe0*/  VIADD R141, R141, 0x100 ;  /* 0x000001008d8d7836 */ /* 0x000fe40000000000 */
        /* <DEDUP_REMOVED lines=10> */
[----:B------:R-:W-:Y:S01]  /*1090*/  FADD.FTZ R130, -R140, R130 ;  /* 0x000000828c827221 */ /* 0x000fe20000010100 */
[----:B------:R-:W-:Y:S01]  /*10a0*/  FMUL.FTZ R198, R15, R198 ;  /* 0x000000c60fc67220 */ /* 0x000fe20000410000 */
[----:B------:R-:W-:-:S02]  /*10b0*/  IMAD.U32 R193, R38, 0x10000, RZ ;  /* 0x0001000026c17824 */ /* 0x000fc400078e00ff */
[----:B------:R-:W-:Y:S01]  /*10c0*/  FMUL.FTZ R196, R196, R128 ;  /* 0x00000080c4c47220 */ /* 0x000fe20000410000 */
[----:B------:R-:W-:Y:S02]  /*10d0*/  IMAD.U32 R194, R194, 0x10000, RZ ;  /* 0x00010000c2c27824 */ /* 0x000fe400078e00ff */
[----:B------:R-:W-:Y:S01]  /*10e0*/  FADD.FTZ R143, R143, R197 ;  /* 0x000000c58f8f7221 */ /* 0x000fe20000010000 */
[C---:B------:R-:W-:Y:S01]  /*10f0*/  FFMA.FTZ R129, R199.reuse, R197, R142 ;  /* 0x000000c5c7817223 */ /* 0x040fe2000001008e */
[----:B------:R-:W-:Y:S01]  /*1100*/  FADD.FTZ R132, -R140, R131 ;  /* 0x000000838c847221 */ /* 0x000fe20000010100 */
[----:B------:R-:W-:Y:S01]  /*1110*/  FADD.FTZ R60, R60, R192 ;  /* 0x000000c03c3c7221 */ /* 0x000fe20000010000 */
[----:B------:R-:W-:Y:S01]  /*1120*/  FFMA.FTZ R88, R199, R192, R88 ;  /* 0x000000c0c7587223 */ /* 0x000fe20000010058 */
[----:B------:R-:W-:Y:S01]  /*1130*/  FADD.FTZ R61, R61, R128 ;  /* 0x000000803d3d7221 */ /* 0x000fe20000010000 */
[----:B------:R-:W-:Y:S01]  /*1140*/  FFMA.FTZ R89, R198, R128, R89 ;  /* 0x00000080c6597223 */ /* 0x000fe20000010059 */
[----:B------:R-:W-:Y:S01]  /*1150*/  FMUL.FTZ R195, R15, R130 ;  /* 0x000000820fc37220 */ /* 0x000fe20000410000 */
[----:B------:R-:W-:-:S02]  /*1160*/  IMAD.U32 R192, R37, 0x10000, RZ ;  /* 0x0001000025c07824 */ /* 0x000fc400078e00ff */
[----:B------:R-:W-:Y:S01]  /*1170*/  FMUL.FTZ R193, R193, R194 ;  /* 0x000000c2c1c17220 */ /* 0x000fe20000410000 */
[----:B------:R-:W-:Y:S02]  /*1180*/  IMAD.U32 R131, R133, 0x10000, RZ ;  /* 0x0001000085837824 */ /* 0x000fe400078e00ff */
        /* <DEDUP_REMOVED lines=9> */
[C---:B------:R-:W-:Y:S01]  /*1220*/  FFMA.FTZ R91, R194.reuse, R131, R91 ;  /* 0x00000083c25b7223 */ /* 0x040fe2000001005b */
[----:B------:R-:W-:Y:S01]  /*1230*/  FADD.FTZ R143, R143, R192 ;  /* 0x000000c08f8f7221 */ /* 0x000fe20000010000 */
[----:B--2---:R-:W-:-:S07]  /*1240*/  FFMA.FTZ R142, R194, R192, R129 ;  /* 0x000000c0c28e7223 */ /* 0x004fce0000010081 */
.L_x_2794:
[----:B------:R-:W-:Y:S05]  /*1250*/  BSYNC.RECONVERGENT B0 ;  /* 0x0000000000007941 */ /* 0x000fea0003800200 */
.L_x_2793:
[----:B------:R-:W-:Y:S04]  /*1260*/  BSSY.RECONVERGENT B0, `(.L_x_2795) ;  /* 0x000003e000007945 */ /* 0x000fe80003800200 */
[----:B------:R-:W-:Y:S05]  /*1270*/  @!P1 BRA `(.L_x_2796) ;  /* 0x0000000000f09947 */ /* 0x000fea0003800000 */
[----:B------:R-:W0:Y:S01]  /*1280*/  LDC.64 R134, c[0x0][0x428] ;  /* 0x00010a00ff867b82 */ /* 0x000e220000000a00 */
[----:B------:R-:W-:Y:S02]  /*1290*/  ISETP.NE.U32.AND P5, PT, RZ, UR12, PT ;  /* 0x0000000cff007c0c */ /* 0x000fe4000bfa5070 */
[----:B------:R-:W-:-:S05]  /*12a0*/  ISETP.NE.U32.AND P6, PT, RZ, UR16, PT ;  /* 0x00000010ff007c0c */ /* 0x000fca000bfc5070 */
[----:B------:R-:W1:Y:S01]  /*12b0*/  LDC.64 R128, c[0x0][0x3a8] ;  /* 0x0000ea00ff807b82 */ /* 0x000e620000000a00 */
[----:B------:R-:W-:-:S07]  /*12c0*/  ISETP.NE.AND.EX P5, PT, RZ, UR13, PT, P5 ;  /* 0x0000000dff007c0c */ /* 0x000fce000bfa5350 */
[----:B------:R-:W2:Y:S01]  /*12d0*/  LDC.64 R138, c[0x0][0x3b0] ;  /* 0x0000ec00ff8a7b82 */ /* 0x000ea20000000a00 */
[----:B0-----:R-:W-:-:S07]  /*12e0*/  IMAD.WIDE.U32 R134, R141, 0x8, R134 ;  /* 0x000000088d867825 */ /* 0x001fce00078e0086 */
[----:B------:R-:W0:Y:S01]  /*12f0*/  @P5 LDC.64 R136, c[0x0][0x3b8] ;  /* 0x0000ee00ff885b82 */ /* 0x000e220000000a00 */
[----:B------:R-:W3:Y:S01]  /*1300*/  LDG.E.64 R134, desc[UR10][R134.64] ;  /* 0x0000000a86867981 */ /* 0x000ee2000c1e1b00 */
[----:B-1----:R-:W-:-:S06]  /*1310*/  IMAD.WIDE.U32 R128, R141, 0x10, R128 ;  /* 0x000000108d807825 */ /* 0x002fcc00078e0080 */
[----:B------:R-:W4:Y:S01]  /*1320*/  LDG.E.128 R128, desc[UR10][R128.64] ;  /* 0x0000000a80807981 */ /* 0x000f22000c1e1d00 */
[----:B--2---:R-:W-:-:S05]  /*1330*/  IMAD.WIDE.U32 R138, R141, 0x4, R138 ;  /* 0x000000048d8a7825 */ /* 0x004fca00078e008a */
[----:B------:R-:W5:Y:S01]  /*1340*/  LDG.E R9, desc[UR10][R138.64] ;  /* 0x0000000a8a097981 */ /* 0x000f62000c1e1900 */
[----:B0-----:R-:W-:-:S05]  /*1350*/  @P5 IMAD.WIDE.U32 R136, R141, 0x4, R136 ;  /* 0x000000048d885825 */ /* 0x001fca00078e0088 */
[----:B------:R-:W5:Y:S01]  /*1360*/  @P5 LDG.E R10, desc[UR10][R136.64] ;  /* 0x0000000a880a5981 */ /* 0x000f62000c1e1900 */
[----:B------:R-:W-:-:S13]  /*1370*/  ISETP.NE.AND.EX P6, PT, RZ, UR17, PT, P6 ;  /* 0x00000011ff007c0c */ /* 0x000fda000bfc5360 */
[----:B------:R-:W0:Y:S01]  /*1380*/  @P6 LDC.64 R132, c[0x0][0x438] ;  /* 0x00010e00ff846b82 */ /* 0x000e220000000a00 */
[----:B------:R-:W-:Y:S02]  /*1390*/  IMAD.U32 R189, R36, 0x10000, RZ ;  /* 0x0001000024bd7824 */ /* 0x000fe400078e00ff */
[----:B------:R-:W-:Y:S02]  /*13a0*/  IMAD.U32 R155, R33, 0x10000, RZ ;  /* 0x00010000219b7824 */ /* 0x000fe400078e00ff */
[----:B0-----:R-:W-:-:S05]  /*13b0*/  @P6 IMAD.WIDE.U32 R132, R141, 0x10, R132 ;  /* 0x000000108d846825 */ /* 0x001fca00078e0084 */
[----:B------:R0:W5:Y:S01]  /*13c0*/  @P6 LDG.E.128 R104, desc[UR10][R132.64] ;  /* 0x0000000a84686981 */ /* 0x000162000c1e1d00 */
[----:B------:R-:W-:Y:S02]  /*13d0*/  VIADD R141, R141, 0x100 ;  /* 0x000001008d8d7836 */ /* 0x000fe40000000000 */
[----:B---3--:R-:W-:Y:S01]  /*13e0*/  IMAD.MOV.U32 R151, RZ, RZ, R134 ;  /* 0x000000ffff977224 */ /* 0x008fe200078e0086 */
[--C-:B------:R-:W-:Y:S01]  /*13f0*/  SHF.R.U64 R154, R134, 0x10, R135.reuse ;  /* 0x00000010869a7819 */ /* 0x100fe20000001287 */
[----:B------:R-:W-:Y:S02]  /*1400*/  IMAD.MOV.U32 R153, RZ, RZ, R135 ;  /* 0x000000ffff997224 */ /* 0x000fe400078e0087 */
[----:B------:R-:W-:Y:S02]  /*1410*/  IMAD.U32 R151, R151, 0x10000, RZ ;  /* 0x0001000097977824 */ /* 0x000fe400078e00ff */
[C---:B----4-:R-:W-:Y:S01]  /*1420*/  FADD.FTZ R128, -R140.reuse, R128 ;  /* 0x000000808c807221 */ /* 0x050fe20000010100 */
[C---:B------:R-:W-:Y:S01]  /*1430*/  FADD.FTZ R190, -R140.reuse, R129 ;  /* 0x000000818cbe7221 */ /* 0x040fe20000010100 */
[----:B------:R-:W-:Y:S01]  /*1440*/  FADD.FTZ R130, -R140, R130 ;  /* 0x000000828c827221 */ /* 0x000fe20000010100 */
[----:B------:R-:W-:-:S02]  /*1450*/  IMAD.U32 R129, R35, 0x10000, RZ ;  /* 0x0001000023817824 */ /* 0x000fc400078e00ff */
[C---:B-----5:R-:W-:Y:S01]  /*1460*/  FMUL.FTZ R191, R15.reuse, R128 ;  /* 0x000000800fbf7220 */ /* 0x060fe20000410000 */
[----:B------:R-:W-:Y:S02]  /*1470*/  IMAD.U32 R128, R154, 0x10000, RZ ;  /* 0x000100009a807824 */ /* 0x000fe400078e00ff */
[----:B------:R-:W-:Y:S01]  /*1480*/  FMUL.FTZ R190, R15, R190 ;  /* 0x000000be0fbe7220 */ /* 0x000fe20000410000 */
[-C--:B------:R-:W-:Y:S01]  /*1490*/  FMUL.FTZ R189, R189, R151.reuse ;  /* 0x00000097bdbd7220 */ /* 0x080fe20000410000 */
[----:B------:R-:W-:Y:S01]  /*14a0*/  FADD.FTZ R156, -R140, R131 ;  /* 0x000000838c9c7221 */ /* 0x000fe20000010100 */
[----:B------:R-:W-:Y:S01]  /*14b0*/  FADD.FTZ R56, R56, R151 ;  /* 0x0000009738387221 */ /* 0x000fe20000010000 */
[----:B------:R-:W-:Y:S01]  /*14c0*/  FFMA.FTZ R84, R191, R151, R84 ;  /* 0x00000097bf547223 */ /* 0x000fe20000010054 */
[----:B------:R-:W-:Y:S02]  /*14d0*/  IMAD.U32 R131, R153, 0x10000, RZ ;  /* 0x0001000099837824 */ /* 0x000fe400078e00ff */
[----:B------:R-:W-:Y:S01]  /*14e0*/  FMUL.FTZ R151, R129, R128 ;  /* 0x0000008081977220 */ /* 0x000fe20000410000 */
[----:B------:R-:W-:-:S02]  /*14f0*/  IMAD.U32 R154, R34, 0x10000, RZ ;  /* 0x00010000229a7824 */ /* 0x000fc400078e00ff */
        /* <DEDUP_REMOVED lines=9> */
[----:B------:R-:W-:Y:S01]  /*1590*/  FADD.FTZ R131, R128, R151 ;  /* 0x0000009780837221 */ /* 0x000fe20000010000 */
[----:B0-----:R-:W-:-:S02]  /*15a0*/  IMAD.U32 R132, R134, 0x10000, RZ ;  /* 0x0001000086847824 */ /* 0x001fc400078e00ff */
[----:B------:R-:W-:Y:S01]  /*15b0*/  FFMA.FTZ R128, R190, R151, R129 ;  /* 0x00000097be807223 */ /* 0x000fe20000010081 */
[----:B------:R-:W-:Y:S01]  /*15c0*/  FMUL.FTZ R156, R15, R156 ;  /* 0x0000009c0f9c7220 */ /* 0x000fe20000410000 */
[----:B------:R-:W-:Y:S01]  /*15d0*/  FADD.FTZ R130, R131, R154 ;  /* 0x0000009a83827221 */ /* 0x000fe20000010000 */
[----:B------:R-:W-:Y:S01]  /*15e0*/  FMUL.FTZ R155, R155, R132 ;  /* 0x000000849b9b7220 */ /* 0x000fe20000410000 */
[----:B------:R-:W-:Y:S01]  /*15f0*/  FFMA.FTZ R128, R153, R154, R128 ;  /* 0x0000009a99807223 */ /* 0x000fe20000010080 */
[----:B------:R-:W-:Y:S01]  /*1600*/  FADD.FTZ R59, R59, R132 ;  /* 0x000000843b3b7221 */ /* 0x000fe20000010000 */
[----:B------:R-:W-:Y:S01]  /*1610*/  FFMA.FTZ R87, R156, R132, R87 ;  /* 0x000000849c577223 */ /* 0x000fe20000010057 */
[----:B------:R-:W-:Y:S01]  /*1620*/  FADD.FTZ R143, R130, R155 ;  /* 0x0000009b828f7221 */ /* 0x000fe20000010000 */
[----:B------:R-:W-:-:S07]  /*1630*/  FFMA.FTZ R142, R156, R155, R128 ;  /* 0x0000009b9c8e7223 */ /* 0x000fce0000010080 */
.L_x_2796:
[----:B------:R-:W-:Y:S05]  /*1640*/  BSYNC.RECONVERGENT B0 ;  /* 0x0000000000007941 */ /* 0x000fea0003800200 */
.L_x_2795:
        /* <DEDUP_REMOVED lines=28> */
[C---:B----4-:R-:W-:Y:S01]  /*1810*/  FADD.FTZ R128, -R140.reuse, R128 ;  /* 0x000000808c807221 */ /* 0x050fe20000010100 */
[C---:B------:R-:W-:Y:S01]  /*1820*/  FADD.FTZ R160, -R140.reuse, R129 ;  /* 0x000000818ca07221 */ /* 0x040fe20000010100 */
[----:B------:R-:W-:Y:S02]  /*1830*/  IMAD.U32 R129, R157, 0x10000, RZ ;  /* 0x000100009d817824 */ /* 0x000fe400078e00ff */
[----:B------:R-:W-:Y:S01]  /*1840*/  FADD.FTZ R130, -R140, R130 ;  /* 0x000000828c827221 */ /* 0x000fe20000010100 */
[----:B-----5:R-:W-:Y:S01]  /*1850*/  FMUL.FTZ R157, R15, R128 ;  /* 0x000000800f9d7220 */ /* 0x020fe20000410000 */
[----:B------:R-:W-:-:S02]  /*1860*/  IMAD.U32 R128, R162, 0x10000, RZ ;  /* 0x00010000a2807824 */ /* 0x000fc400078e00ff */
[----:B------:R-:W-:Y:S01]  /*1870*/  FMUL.FTZ R160, R15, R160 ;  /* 0x000000a00fa07220 */ /* 0x000fe20000410000 */
[-C--:B------:R-:W-:Y:S01]  /*1880*/  FMUL.FTZ R158, R158, R129.reuse ;  /* 0x000000819e9e7220 */ /* 0x080fe20000410000 */
[----:B------:R-:W-:Y:S01]  /*1890*/  FADD.FTZ R164, -R140, R131 ;  /* 0x000000838ca47221 */ /* 0x000fe20000010100 */
[----:B------:R-:W-:Y:S02]  /*18a0*/  IMAD.U32 R131, R161, 0x10000, RZ ;  /* 0x00010000a1837824 */ /* 0x000fe400078e00ff */
[-C--:B------:R-:W-:Y:S01]  /*18b0*/  FMUL.FTZ R159, R159, R128.reuse ;  /* 0x000000809f9f7220 */ /* 0x080fe20000410000 */
[----:B------:R-:W-:Y:S02]  /*18c0*/  IMAD.U32 R162, R30, 0x10000, RZ ;  /* 0x000100001ea27824 */ /* 0x000fe400078e00ff */
[----:B------:R-:W-:Y:S01]  /*18d0*/  FADD.FTZ R53, R53, R128 ;  /* 0x0000008035357221 */ /* 0x000fe20000010000 */
[----:B------:R-:W-:Y:S01]  /*18e0*/  FFMA.FTZ R81, R160, R128, R81 ;  /* 0x00000080a0517223 */ /* 0x000fe20000010051 */
[----:B------:R-:W-:Y:S01]  /*18f0*/  FMUL.FTZ R161, R15, R130 ;  /* 0x000000820fa17220 */ /* 0x000fe20000410000 */
[----:B------:R-:W-:Y:S01]  /*1900*/  SHF.R.U32.HI R134, RZ, 0x10, R135 ;  /* 0x00000010ff867819 */ /* 0x000fe20000011687 */
[----:B------:R-:W-:Y:S01]  /*1910*/  FADD.FTZ R52, R52, R129 ;  /* 0x0000008134347221 */ /* 0x000fe20000010000 */
[----:B------:R-:W-:Y:S01]  /*1920*/  FFMA.FTZ R80, R157, R129, R80 ;  /* 0x000000819d507223 */ /* 0x000fe20000010050 */
        /* <DEDUP_REMOVED lines=16> */
.L_x_2798:
[----:B------:R-:W-:Y:S05]  /*1a30*/  BSYNC.RECONVERGENT B0 ;  /* 0x0000000000007941 */ /* 0x000fea0003800200 */
.L_x_2797:
        /* <DEDUP_REMOVED lines=62> */
.L_x_2800:
[----:B------:R-:W-:Y:S05]  /*1e20*/  BSYNC.RECONVERGENT B0 ;  /* 0x0000000000007941 */ /* 0x000fea0003800200 */
.L_x_2799:
        /* <DEDUP_REMOVED lines=9> */
[----:B0-----:R-:W-:-:S07]  /*1ec0*/  IMAD.WIDE.U32 R132, R141, 0x8, R132 ;  /* 0x000000088d847825 */ /* 0x001fce00078e0084 */
[----:B------:R-:W0:Y:S01]  /*1ed0*/  LDC.64 R136, c[0x0][0x3b0] ;  /* 0x0000ec00ff887b82 */ /* 0x000e220000000a00 */
[----:B------:R-:W3:Y:S01]  /*1ee0*/  LDG.E.64 R132, desc[UR10][R132.64] ;  /* 0x0000000a84847981 */ /* 0x000ee2000c1e1b00 */
[----:B--2---:R-:W-:-:S05]  /*1ef0*/  @P5 IMAD.WIDE.U32 R138, R141, 0x10, R138 ;  /* 0x000000108d8a5825 */ /* 0x004fca00078e008a */
[----:B------:R3:W5:Y:S01]  /*1f00*/  @P5 LDG.E.128 R116, desc[UR10][R138.64] ;  /* 0x0000000a8a745981 */ /* 0x000762000c1e1d00 */
[----:B------:R-:W-:Y:S01]  /*1f10*/  ISETP.NE.U32.AND P5, PT, RZ, UR12, PT ;  /* 0x0000000cff007c0c */ /* 0x000fe2000bfa5070 */
[----:B-1----:R-:W-:-:S03]  /*1f20*/  IMAD.WIDE.U32 R128, R141, 0x10, R128 ;  /* 0x000000108d807825 */ /* 0x002fc600078e0080 */
[----:B------:R-:W-:-:S03]  /*1f30*/  ISETP.NE.AND.EX P5, PT, RZ, UR13, PT, P5 ;  /* 0x0000000dff007c0c */ /* 0x000fc6000bfa5350 */
[----:B------:R-:W2:Y:S10]  /*1f40*/  LDG.E.128 R128, desc[UR10][R128.64] ;  /* 0x0000000a80807981 */ /* 0x000eb4000c1e1d00 */
[----:B------:R-:W1:Y:S01]  /*1f50*/  @P5 LDC.64 R134, c[0x0][0x3b8] ;  /* 0x0000ee00ff865b82 */ /* 0x000e620000000a00 */
[----:B0-----:R-:W-:-:S05]  /*1f60*/  IMAD.WIDE.U32 R136, R141, 0x4, R136 ;  /* 0x000000048d887825 */ /* 0x001fca00078e0088 */
[----:B------:R0:W5:Y:S01]  /*1f70*/  LDG.E R3, desc[UR10][R136.64] ;  /* 0x0000000a88037981 */ /* 0x000162000c1e1900 */
[----:B-1----:R-:W-:-:S05]  /*1f80*/  @P5 IMAD.WIDE.U32 R134, R141, 0x4, R134 ;  /* 0x000000048d865825 */ /* 0x002fca00078e0086 */
[----:B------:R0:W5:Y:S01]  /*1f90*/  @P5 LDG.E R4, desc[UR10][R134.64] ;  /* 0x0000000a86045981 */ /* 0x000162000c1e1900 */
[----:B------:R-:W-:Y:S02]  /*1fa0*/  IMAD.U32 R174, R24, 0x10000, RZ ;  /* 0x0001000018ae7824 */ /* 0x000fe400078e00ff */
[----:B------:R-:W-:Y:S02]  /*1fb0*/  IMAD.U32 R175, R23, 0x10000, RZ ;  /* 0x0001000017af7824 */ /* 0x000fe400078e00ff */
[----:B------:R-:W-:Y:S02]  /*1fc0*/  IMAD.U32 R178, R22, 0x10000, RZ ;  /* 0x0001000016b27824 */ /* 0x000fe400078e00ff */
[----:B------:R-:W-:Y:S02]  /*1fd0*/  IMAD.U32 R179, R21, 0x10000, RZ ;  /* 0x0001000015b37824 */ /* 0x000fe400078e00ff */
[----:B------:R-:W-:Y:S02]  /*1fe0*/  VIADD R141, R141, 0x100 ;  /* 0x000001008d8d7836 */ /* 0x000fe40000000000 */
[----:B---3--:R-:W-:Y:S01]  /*1ff0*/  IMAD.MOV.U32 R138, RZ, RZ, R132 ;  /* 0x000000ffff8a7224 */ /* 0x008fe200078e0084 */
[--C-:B------:R-:W-:Y:S01]  /*2000*/  SHF.R.U64 R177, R132, 0x10, R133.reuse ;  /* 0x0000001084b17819 */ /* 0x100fe20000001285 */
[--C-:B------:R-:W-:Y:S01]  /*2010*/  IMAD.MOV.U32 R139, RZ, RZ, R133.reuse ;  /* 0x000000ffff8b7224 */ /* 0x100fe200078e0085 */
[----:B------:R-:W-:-:S03]  /*2020*/  SHF.R.U32.HI R132, RZ, 0x10, R133 ;  /* 0x00000010ff847819 */ /* 0x000fc60000011685 */
[----:B------:R-:W-:Y:S02]  /*2030*/  IMAD.U32 R139, R139, 0x10000, RZ ;  /* 0x000100008b8b7824 */ /* 0x000fe400078e00ff */
[----:B------:R-:W-:Y:S02]  /*2040*/  IMAD.U32 R132, R132, 0x10000, RZ ;  /* 0x0001000084847824 */ /* 0x000fe400078e00ff */
[C---:B--2---:R-:W-:Y:S01]  /*2050*/  FADD.FTZ R128, -R140.reuse, R128 ;  /* 0x000000808c807221 */ /* 0x044fe20000010100 */
[----:B------:R-:W-:Y:S01]  /*2060*/  FADD.FTZ R176, -R140, R129 ;  /* 0x000000818cb07221 */ /* 0x000fe20000010100 */
[----:B------:R-:W-:Y:S02]  /*2070*/  IMAD.U32 R129, R138, 0x10000, RZ ;  /* 0x000100008a817824 */ /* 0x000fe400078e00ff */
[----:B-----5:R-:W-:Y:S01]  /*2080*/  FMUL.FTZ R173, R15, R128 ;  /* 0x000000800fad7220 */ /* 0x020fe20000410000 */
[----:B------:R-:W-:Y:S02]  /*2090*/  IMAD.U32 R128, R177, 0x10000, RZ ;  /* 0x00010000b1807824 */ /* 0x000fe400078e00ff */
[----:B------:R-:W-:Y:S01]  /*20a0*/  FMUL.FTZ R176, R15, R176 ;  /* 0x000000b00fb07220 */ /* 0x000fe20000410000 */
[-C--:B------:R-:W-:Y:S01]  /*20b0*/  FMUL.FTZ R174, R174, R129.reuse ;  /* 0x00000081aeae7220 */ /* 0x080fe20000410000 */
[----:B------:R-:W-:Y:S01]  /*20c0*/  FADD.FTZ R44, R44, R129 ;  /* 0x000000812c2c7221 */ /* 0x000fe20000010000 */
[-C--:B------:R-:W-:Y:S01]  /*20d0*/  FMUL.FTZ R175, R175, R128.reuse ;  /* 0x00000080afaf7220 */ /* 0x080fe20000410000 */
[----:B------:R-:W-:Y:S01]  /*20e0*/  FADD.FTZ R45, R45, R128 ;  /* 0x000000802d2d7221 */ /* 0x000fe20000010000 */
[----:B------:R-:W-:Y:S01]  /*20f0*/  FFMA.FTZ R73, R176, R128, R73 ;  /* 0x00000080b0497223 */ /* 0x000fe20000010049 */
[----:B------:R-:W-:Y:S01]  /*2100*/  FFMA.FTZ R72, R173, R129, R72 ;  /* 0x00000081ad487223 */ /* 0x000fe20000010048 */
[----:B------:R-:W-:Y:S01]  /*2110*/  FADD.FTZ R128, R143, R174 ;  /* 0x000000ae8f807221 */ /* 0x000fe20000010000 */
[C---:B------:R-:W-:Y:S01]  /*2120*/  FADD.FTZ R130, -R140.reuse, R130 ;  /* 0x000000828c827221 */ /* 0x040fe20000010100 */
[----:B------:R-:W-:Y:S01]  /*2130*/  FFMA.FTZ R129, R173, R174, R142 ;  /* 0x000000aead817223 */ /* 0x000fe2000001008e */
[----:B------:R-:W-:Y:S01]  /*2140*/  FADD.FTZ R180, -R140, R131 ;  /* 0x000000838cb47221 */ /* 0x000fe20000010100 */
        /* <DEDUP_REMOVED lines=14> */
.L_x_2802:
[----:B------:R-:W-:Y:S05]  /*2230*/  BSYNC.RECONVERGENT B0 ;  /* 0x0000000000007941 */ /* 0x000fea0003800200 */
.L_x_2801:
[----:B------:R-:W-:Y:S04]  /*2240*/  BSSY.RECONVERGENT B0, `(.L_x_2803) ;  /* 0x000003d000007945 */ /* 0x000fe80003800200 */
[----:B------:R-:W-:Y:S05]  /*2250*/  @!P6 BRA `(.L_x_2804) ;  /* 0x0000000000ece947 */ /* 0x000fea0003800000 */
        /* <DEDUP_REMOVED lines=59> */
.L_x_2804:
[----:B------:R-:W-:Y:S05]  /*2610*/  BSYNC.RECONVERGENT B0 ;  /* 0x0000000000007941 */ /* 0x000fea0003800200 */
.L_x_2803:
        /* <DEDUP_REMOVED lines=32> */
.L_x_2806:
[----:B------:R-:W-:Y:S05]  /*2820*/  BSYNC.RECONVERGENT B0 ;  /* 0x0000000000007941 */ /* 0x000fea0003800200 */
.L_x_2805:
        /* <DEDUP_REMOVED lines=41> */
[----:B-1----:R-:W-:-:S03]  /*2ac0*/  IMAD.IADD R149, R149, 0x1, R128 ;  /* 0x0000000195957824 */ /* 0x002fc600078e0280 */
[----:B------:R-:W-:Y:S02]  /*2ad0*/  P2R R135, PR, RZ, 0x20 ;  /* 0x00000020ff877803 */ /* 0x000fe40000000000 */
        /* <DEDUP_REMOVED lines=17> */
[----:B------:R-:W-:Y:S01]  /*2bf0*/  FFMA.FTZ R131, R202, R133, R132 ;  /* 0x00000085ca837223 */ /* 0x000fe20000010084 */
[----:B------:R-:W-:Y:S01]  /*2c00*/  FADD.FTZ R128, R205, -R128 ;  /* 0x80000080cd807221 */ /* 0x000fe20000010000 */
[----:B------:R-:W-:Y:S02]  /*2c10*/  FADD.FTZ R130, R204, -R129 ;  /* 0x80000081cc827221 */ /* 0x000fe40000010000 */
[----:B------:R-:W-:Y:S01]  /*2c20*/  FADD.FTZ R138, R200, -R131 ;  /* 0x80000083c88a7221 */ /* 0x000fe20000010000 */
[C---:B-----5:R-:W-:Y:S01]  /*2c30*/  FMUL.FTZ R128, R15.reuse, R128 ;  /* 0x000000800f807220 */ /* 0x060fe20000410000 */
[C---:B------:R-:W-:Y:S02]  /*2c40*/  FMUL.FTZ R130, R15.reuse, R130 ;  /* 0x000000820f827220 */ /* 0x040fe40000410000 */
[----:B------:R-:W-:Y:S01]  /*2c50*/  FMUL.FTZ R138, R15, R138 ;  /* 0x0000008a0f8a7220 */ /* 0x000fe20000410000 */
[----:B------:R-:W-:Y:S01]  /*2c60*/  FMUL.FTZ R128, R128, UR14 ;  /* 0x0000000e80807c20 */ /* 0x000fe20008410000 */
[----:B------:R-:W-:-:S02]  /*2c70*/  FMUL.FTZ R130, R130, UR14 ;  /* 0x0000000e82827c20 */ /* 0x000fc40008410000 */
[----:B------:R-:W-:Y:S02]  /*2c80*/  FMUL.FTZ R138, R138, UR14 ;  /* 0x0000000e8a8a7c20 */ /* 0x000fe40008410000 */
[----:B------:R-:W-:Y:S02]  /*2c90*/  FSEL R128, R128, RZ, P5 ;  /* 0x000000ff80807208 */ /* 0x000fe40002800000 */
[----:B------:R-:W-:-:S04]  /*2ca0*/  LOP3.LUT P5, RZ, R13, 0xff00, RZ, 0xc0, !PT ;  /* 0x0000ff000dff7812 */ /* 0x000fc800078ac0ff */
        /* <DEDUP_REMOVED lines=16> */
.L_x_2811:
[----:B------:R-:W-:Y:S01]  /*2db0*/  FFMA.FTZ R124, R207, R133, R132 ;  /* 0x00000085cf7c7223 */ /* 0x000fe20000010084 */
[----:B------:R-:W-:-:S03]  /*2dc0*/  LOP3.LUT P5, RZ, R13, 0xff, RZ, 0xc0, !PT ;  /* 0x000000ff0dff7812 */ /* 0x000fc600078ac0ff */
[----:B------:R-:W-:-:S04]  /*2dd0*/  FADD.FTZ R124, R205, -R124 ;  /* 0x8000007ccd7c7221 */ /* 0x000fc80000010000 */
[----:B-----5:R-:W-:-:S04]  /*2de0*/  FMUL.FTZ R124, R15, R124 ;  /* 0x0000007c0f7c7220 */ /* 0x020fc80000410000 */
[----:B------:R-:W-:-:S05]  /*2df0*/  FMUL.FTZ R125, R124, UR14 ;  /* 0x0000000e7c7d7c20 */ /* 0x000fca0008410000 */
[----:B------:R-:W-:Y:S01]  /*2e00*/  FSEL R128, R125, RZ, P5 ;  /* 0x000000ff7d807208 */ /* 0x000fe20002800000 */
[----:B------:R-:W-:Y:S01]  /*2e10*/  FFMA.FTZ R125, R206, R133, R132 ;  /* 0x00000085ce7d7223 */ /* 0x000fe20000010084 */
[----:B------:R-:W-:-:S03]  /*2e20*/  LOP3.LUT P5, RZ, R13, 0xff00, RZ, 0xc0, !PT ;  /* 0x0000ff000dff7812 */ /* 0x000fc600078ac0ff */
[----:B------:R-:W-:-:S04]  /*2e30*/  FADD.FTZ R126, R204, -R125 ;  /* 0x8000007dcc7e7221 */ /* 0x000fc80000010000 */
[----:B------:R-:W-:-:S04]  /*2e40*/  FMUL.FTZ R125, R15, R126 ;  /* 0x0000007e0f7d7220 */ /* 0x000fc80000410000 */
[----:B------:R-:W-:-:S05]  /*2e50*/  FMUL.FTZ R126, R125, UR14 ;  /* 0x0000000e7d7e7c20 */ /* 0x000fca0008410000 */
        /* <DEDUP_REMOVED lines=8> */
[----:B------:R-:W-:Y:S01]  /*2ee0*/  FSEL R130, R127, RZ, P5 ;  /* 0x000000ff7f827208 */ /* 0x000fe20002800000 */
[----:B------:R-:W-:Y:S01]  /*2ef0*/  FFMA.FTZ R127, R202, R133, R132 ;  /* 0x00000085ca7f7223 */ /* 0x000fe20000010084 */
[----:B------:R-:W-:-:S03]  /*2f00*/  ISETP.GE.U32.AND P5, PT, R13, 0x1000000, PT ;  /* 0x010000000d00780c */ /* 0x000fc60003fa6070 */
[----:B------:R-:W-:-:S04]  /*2f10*/  FADD.FTZ R138, R200, -R127 ;  /* 0x8000007fc88a7221 */ /* 0x000fc80000010000 */
[----:B------:R-:W-:-:S04]  /*2f20*/  FMUL.FTZ R127, R15, R138 ;  /* 0x0000008a0f7f7220 */ /* 0x000fc80000410000 */
[----:B------:R-:W-:-:S05]  /*2f30*/  FMUL.FTZ R131, R127, UR14 ;  /* 0x0000000e7f837c20 */ /* 0x000fca0008410000 */
[----:B------:R-:W-:-:S04]  /*2f40*/  FSEL R131, R131, RZ, P5 ;  /* 0x000000ff83837208 */ /* 0x000fc80002800000 */
[----:B------:R-:W-:Y:S02]  /*2f50*/  F2FP.BF16.F32.PACK_AB R131, R131, R130 ;  /* 0x000000828383723e */ /* 0x000fe400000010ff */
[----:B------:R-:W-:Y:S02]  /*2f60*/  PRMT R130, R128, 0x7632, R130 ;  /* 0x0000763280827816 */ /* 0x000fe40000000082 */
[C---:B------:R-:W-:Y:S02]  /*2f70*/  PRMT R141, R131.reuse, 0x7632, R141 ;  /* 0x00007632838d7816 */ /* 0x040fe4000000008d */
[----:B------:R-:W-:Y:S01]  /*2f80*/  PRMT R140, R131, 0x7610, R140 ;  /* 0x00007610838c7816 */ /* 0x000fe2000000008c */
[----:B------:R-:W-:Y:S06]  /*2f90*/  BRA `(.L_x_2812) ;  /* 0x0000000c00f47947 */ /* 0x000fec0003800000 */
.L_x_2810:
        /* <DEDUP_REMOVED lines=10> */
[----:B------:R-:W-:Y:S02]  /*3040*/  FADD.FTZ R130, R204, -R129 ;  /* 0x80000081cc827221 */ /* 0x000fe40000010000 */
[----:B------:R-:W-:Y:S01]  /*3050*/  FADD.FTZ R138, R200, -R131 ;  /* 0x80000083c88a7221 */ /* 0x000fe20000010000 */
[C---:B-----5:R-:W-:Y:S01]  /*3060*/  FFMA.FTZ R128, R15.reuse, R128, R96 ;  /* 0x000000800f807223 */ /* 0x060fe20000010060 */
[----:B------:R-:W-:Y:S01]  /*3070*/  FFMA.FTZ R129, R15, R130, R97 ;  /* 0x000000820f817223 */ /* 0x000fe20000010061 */
[----:B------:R-:W-:Y:S01]  /*3080*/  FFMA.FTZ R130, R203, R133, R132 ;  /* 0x00000085cb827223 */ /* 0x000fe20000010084 */
[----:B------:R-:W-:Y:S01]  /*3090*/  FFMA.FTZ R131, R15, R138, R99 ;  /* 0x0000008a0f837223 */ /* 0x000fe20000010063 */
[----:B------:R-:W-:Y:S01]  /*30a0*/  FMUL.FTZ R128, R128, UR14 ;  /* 0x0000000e80807c20 */ /* 0x000fe20008410000 */
[----:B------:R-:W-:Y:S01]  /*30b0*/  FMUL.FTZ R129, R129, UR14 ;  /* 0x0000000e81817c20 */ /* 0x000fe20008410000 */
[----:B------:R-:W-:Y:S01]  /*30c0*/  FADD.FTZ R130, R201, -R130 ;  /* 0x80000082c9827221 */ /* 0x000fe20000010000 */
[----:B------:R-:W-:-:S02]  /*30d0*/  FMUL.FTZ R131, R131, UR14 ;  /* 0x0000000e83837c20 */ /* 0x000fc40008410000 */
[----:B------:R-:W-:Y:S01]  /*30e0*/  FSEL R128, R128, RZ, P5 ;  /* 0x000000ff80807208 */ /* 0x000fe20002800000 */
[----:B------:R-:W-:Y:S01]  /*30f0*/  FFMA.FTZ R130, R15, R130, R98 ;  /* 0x000000820f827223 */ /* 0x000fe20000010062 */
[----:B------:R-:W-:-:S03]  /*3100*/  LOP3.LUT P5, RZ, R13, 0xff00, RZ, 0xc0, !PT ;  /* 0x0000ff000dff7812 */ /* 0x000fc600078ac0ff */
[----:B------:R-:W-:Y:S01]  /*3110*/  FMUL.FTZ R130, R130, UR14 ;  /* 0x0000000e82827c20 */ /* 0x000fe20008410000 */
[----:B------:R-:W-:Y:S02]  /*3120*/  FSEL R129, R129, RZ, P5 ;  /* 0x000000ff81817208 */ /* 0x000fe40002800000 */
[----:B------:R-:W-:Y:S02]  /*3130*/  LOP3.LUT P5, RZ, R13, 0xff0000, RZ, 0xc0, !PT ;  /* 0x00ff00000dff7812 */ /* 0x000fe400078ac0ff */
[----:B------:R-:W-:Y:S02]  /*3140*/  F2FP.BF16.F32.PACK_AB R128, R129, R128 ;  /* 0x000000808180723e */ /* 0x000fe400000010ff */
[----:B------:R-:W-:Y:S02]  /*3150*/  FSEL R130, R130, RZ, P5 ;  /* 0x000000ff82827208 */ /* 0x000fe40002800000 */
[----:B------:R-:W-:Y:S02]  /*3160*/  ISETP.GE.U32.AND P5, PT, R13, 0x1000000, PT ;  /* 0x010000000d00780c */ /* 0x000fe40003fa6070 */
[----:B------:R-:W-:-:S02]  /*3170*/  PRMT R137, R128, 0x7610, R137 ;  /* 0x0000761080897816 */ /* 0x000fc40000000089 */
[----:B------:R-:W-:-:S04]  /*3180*/  FSEL R131, R131, RZ, P5 ;  /* 0x000000ff83837208 */ /* 0x000fc80002800000 */
[----:B------:R-:W-:Y:S02]  /*3190*/  F2FP.BF16.F32.PACK_AB R131, R131, R130 ;  /* 0x000000828383723e */ /* 0x000fe400000010ff */
[----:B------:R-:W-:Y:S02]  /*31a0*/  PRMT R130, R128, 0x7632, R130 ;  /* 0x0000763280827816 */ /* 0x000fe40000000082 */
[C---:B------:R-:W-:Y:S02]  /*31b0*/  PRMT R141, R131.reuse, 0x7632, R141 ;  /* 0x00007632838d7816 */ /* 0x040fe4000000008d */
[----:B------:R-:W-:Y:S01]  /*31c0*/  PRMT R140, R131, 0x7610, R140 ;  /* 0x00007610838c7816 */ /* 0x000fe2000000008c */
[----:B------:R-:W-:Y:S06]  /*31d0*/  BRA `(.L_x_2812) ;  /* 0x0000000c00647947 */ /* 0x000fec0003800000 */
.L_x_2813:
[----:B------:R-:W-:Y:S01]  /*31e0*/  FFMA.FTZ R124, R207, R133, R132 ;  /* 0x00000085cf7c7223 */ /* 0x000fe20000010084 */
[----:B------:R-:W-:-:S03]  /*31f0*/  LOP3.LUT P5, RZ, R13, 0xff, RZ, 0xc0, !PT ;  /* 0x000000ff0dff7812 */ /* 0x000fc600078ac0ff */
[----:B------:R-:W-:-:S04]  /*3200*/  FADD.FTZ R124, R205, -R124 ;  /* 0x8000007ccd7c7221 */ /* 0x000fc80000010000 */
[----:B-----5:R-:W-:-:S04]  /*3210*/  FFMA.FTZ R124, R15, R124, R96 ;  /* 0x0000007c0f7c7223 */ /* 0x020fc80000010060 */
[----:B------:R-:W-:-:S05]  /*3220*/  FMUL.FTZ R125, R124, UR14 ;  /* 0x0000000e7c7d7c20 */ /* 0x000fca0008410000 */
[----:B------:R-:W-:Y:S01]  /*3230*/  FSEL R128, R125, RZ, P5 ;  /* 0x000000ff7d807208 */ /* 0x000fe20002800000 */
[----:B------:R-:W-:Y:S01]  /*3240*/  FFMA.FTZ R125, R206, R133, R132 ;  /* 0x00000085ce7d7223 */ /* 0x000fe20000010084 */
[----:B------:R-:W-:-:S03]  /*3250*/  LOP3.LUT P5, RZ, R13, 0xff00, RZ, 0xc0, !PT ;  /* 0x0000ff000dff7812 */ /* 0x000fc600078ac0ff */
[----:B------:R-:W-:-:S04]  /*3260*/  FADD.FTZ R126, R204, -R125 ;  /* 0x8000007dcc7e7221 */ /* 0x000fc80000010000 */
[----:B------:R-:W-:-:S04]  /*3270*/  FFMA.FTZ R125, R15, R126, R97 ;  /* 0x0000007e0f7d7223 */ /* 0x000fc80000010061 */
[----:B------:R-:W-:-:S05]  /*3280*/  FMUL.FTZ R126, R125, UR14 ;  /* 0x0000000e7d7e7c20 */ /* 0x000fca0008410000 */
        /* <DEDUP_REMOVED lines=8> */
[----:B------:R-:W-:Y:S01]  /*3310*/  FSEL R130, R127, RZ, P5 ;  /* 0x000000ff7f827208 */ /* 0x000fe20002800000 */
[----:B------:R-:W-:Y:S01]  /*3320*/  FFMA.FTZ R127, R202, R133, R132 ;  /* 0x00000085ca7f7223 */ /* 0x000fe20000010084 */
[----:B------:R-:W-:-:S03]  /*3330*/  ISETP.GE.U32.AND P5, PT, R13, 0x1000000, PT ;  /* 0x010000000d00780c */ /* 0x000fc60003fa6070 */
[----:B------:R-:W-:-:S04]  /*3340*/  FADD.FTZ R138, R200, -R127 ;  /* 0x8000007fc88a7221 */ /* 0x000fc80000010000 */
[----:B------:R-:W-:-:S04]  /*3350*/  FFMA.FTZ R127, R15, R138, R99 ;  /* 0x0000008a0f7f7223 */ /* 0x000fc80000010063 */
[----:B------:R-:W-:-:S05]  /*3360*/  FMUL.FTZ R131, R127, UR14 ;  /* 0x0000000e7f837c20 */ /* 0x000fca0008410000 */
[----:B------:R-:W-:-:S04]  /*3370*/  FSEL R131, R131, RZ, P5 ;  /* 0x000000ff83837208 */ /* 0x000fc80002800000 */
[----:B------:R-:W-:Y:S02]  /*3380*/  F2FP.BF16.F32.PACK_AB R131, R131, R130 ;  /* 0x000000828383723e */ /* 0x000fe400000010ff */
[----:B------:R-:W-:Y:S02]  /*3390*/  PRMT R130, R128, 0x7632, R130 ;  /* 0x0000763280827816 */ /* 0x000fe40000000082 */
[C---:B------:R-:W-:Y:S02]  /*33a0*/  PRMT R141, R131.reuse, 0x7632, R141 ;  /* 0x00007632838d7816 */ /* 0x040fe4000000008d */
[----:B------:R-:W-:Y:S01]  /*33b0*/  PRMT R140, R131, 0x7610, R140 ;  /* 0x00007610838c7816 */ /* 0x000fe2000000008c */
[----:B------:R-:W-:Y:S06]  /*33c0*/  BRA `(.L_x_2812) ;  /* 0x0000000800e87947 */ /* 0x000fec0003800000 */
.L_x_2809:
        /* <DEDUP_REMOVED lines=10> */
[----:B------:R-:W-:Y:S02]  /*3470*/  FFMA.FTZ R131, R202, R133, R132 ;  /* 0x00000085ca837223 */ /* 0x000fe40000010084 */
[----:B------:R-:W-:Y:S02]  /*3480*/  FADD.FTZ R128, R204, -R129 ;  /* 0x80000081cc807221 */ /* 0x000fe40000010000 */
        /* <DEDUP_REMOVED lines=36> */
[----:B------:R-:W-:-:S04]  /*36d0*/  F2FP.BF16.F32.PACK_AB R131, R131, R142 ;  /* 0x0000008e8383723e */ /* 0x000fc800000010ff */
[C---:B------:R-:W-:Y:S02]  /*36e0*/  PRMT R208, R131.reuse, 0x7632, R208 ;  /* 0x0000763283d07816 */ /* 0x040fe400000000d0 */
[----:B------:R-:W-:Y:S01]  /*36f0*/  PRMT R141, R131, 0x7610, R141 ;  /* 0x00007610838d7816 */ /* 0x000fe2000000008d */
[----:B------:R-:W-:Y:S06]  /*3700*/  BRA `(.L_x_2812) ;  /* 0x0000000800187947 */ /* 0x000fec0003800000 */
.L_x_2815:
[----:B------:R-:W-:Y:S01]  /*3710*/  FFMA.FTZ R124, R207, R133, R132 ;  /* 0x00000085cf7c7223 */ /* 0x000fe20000010084 */
[----:B------:R-:W-:-:S03]  /*3720*/  LOP3.LUT P5, RZ, R13, 0xff, RZ, 0xc0, !PT ;  /* 0x000000ff0dff7812 */ /* 0x000fc600078ac0ff */
[----:B------:R-:W-:-:S04]  /*3730*/  FADD.FTZ R124, R205, -R124 ;  /* 0x8000007ccd7c7221 */ /* 0x000fc80000010000 */
[----:B-----5:R-:W-:-:S04]  /*3740*/  FMUL.FTZ R124, R15, R124 ;  /* 0x0000007c0f7c7220 */ /* 0x020fc80000410000 */
[----:B------:R-:W-:-:S05]  /*3750*/  FMUL.FTZ R125, R124, UR14 ;  /* 0x0000000e7c7d7c20 */ /* 0x000fca0008410000 */
        /* <DEDUP_REMOVED lines=26> */
[----:B------:R-:W-:-:S03]  /*3900*/  FADD.FTZ R140, R200, -R127 ;  /* 0x8000007fc88c7221 */ /* 0x000fc60000010000 */
[----:B------:R-:W-:Y:S01]  /*3910*/  PRMT R209, R138, 0x7632, R209 ;  /* 0x000076328ad17816 */ /* 0x000fe200000000d1 */
[----:B------:R-:W-:-:S04]  /*3920*/  FMUL.FTZ R127, R15, R140 ;  /* 0x0000008c0f7f7220 */ /* 0x000fc80000410000 */
[----:B------:R-:W-:-:S05]  /*3930*/  FMUL.FTZ R137, R127, UR14 ;  /* 0x0000000e7f897c20 */ /* 0x000fca0008410000 */
[----:B------:R-:W-:Y:S02]  /*3940*/  FSEL R140, R137, RZ, P5 ;  /* 0x000000ff898c7208 */ /* 0x000fe40002800000 */
[----:B------:R-:W-:-:S04]  /*3950*/  ISETP.GE.U32.AND P5, PT, R14, 0x1000000, PT ;  /* 0x010000000e00780c */ /* 0x000fc80003fa6070 */
[----:B------:R-:W-:Y:S02]  /*3960*/  FSEL R141, R137, RZ, P5 ;  /* 0x000000ff898d7208 */ /* 0x000fe40002800000 */
[----:B------:R-:W-:Y:S02]  /*3970*/  PRMT R137, R128, 0x7610, R137 ;  /* 0x0000761080897816 */ /* 0x000fe40000000089 */
[----:B------:R-:W-:Y:S02]  /*3980*/  F2FP.BF16.F32.PACK_AB R141, R141, R140 ;  /* 0x0000008c8d8d723e */ /* 0x000fe400000010ff */
[----:B------:R-:W-:Y:S02]  /*3990*/  PRMT R140, R138, 0x7610, R140 ;  /* 0x000076108a8c7816 */ /* 0x000fe4000000008c */
[----:B------:R-:W-:Y:S01]  /*39a0*/  PRMT R208, R141, 0x7632, R208 ;  /* 0x000076328dd07816 */ /* 0x000fe200000000d0 */
[----:B------:R-:W-:Y:S06]  /*39b0*/  BRA `(.L_x_2812) ;  /* 0x00000004006c7947 */ /* 0x000fec0003800000 */
.L_x_2814:
        /* <DEDUP_REMOVED lines=10> */
[C---:B-----5:R-:W-:Y:S02]  /*3a60*/  FFMA.FTZ R128, R15.reuse, R128, R97 ;  /* 0x000000800f807223 */ /* 0x060fe40000010061 */
[----:B------:R-:W-:-:S02]  /*3a70*/  FFMA.FTZ R140, R15, R140, R99 ;  /* 0x0000008c0f8c7223 */ /* 0x000fc40000010063 */
        /* <DEDUP_REMOVED lines=37> */
.L_x_2816:
[----:B------:R-:W-:Y:S01]  /*3cd0*/  FFMA.FTZ R124, R207, R133, R132 ;  /* 0x00000085cf7c7223 */ /* 0x000fe20000010084 */
[----:B------:R-:W-:-:S03]  /*3ce0*/  LOP3.LUT P5, RZ, R13, 0xff, RZ, 0xc0, !PT ;  /* 0x000000ff0dff7812 */ /* 0x000fc600078ac0ff */
[----:B------:R-:W-:-:S04]  /*3cf0*/  FADD.FTZ R124, R205, -R124 ;  /* 0x8000007ccd7c7221 */ /* 0x000fc80000010000 */
[----:B-----5:R-:W-:-:S04]  /*3d00*/  FFMA.FTZ R124, R15, R124, R96 ;  /* 0x0000007c0f7c7223 */ /* 0x020fc80000010060 */
        /* <DEDUP_REMOVED lines=29> */
[----:B------:R-:W-:-:S04]  /*3ee0*/  FFMA.FTZ R127, R15, R140, R99 ;  /* 0x0000008c0f7f7223 */ /* 0x000fc80000010063 */
[----:B------:R-:W-:-:S05]  /*3ef0*/  FMUL.FTZ R137, R127, UR14 ;  /* 0x0000000e7f897c20 */ /* 0x000fca0008410000 */
[----:B------:R-:W-:Y:S02]  /*3f00*/  FSEL R140, R137, RZ, P5 ;  /* 0x000000ff898c7208 */ /* 0x000fe40002800000 */
[----:B------:R-:W-:-:S04]  /*3f10*/  ISETP.GE.U32.AND P5, PT, R14, 0x1000000, PT ;  /* 0x010000000e00780c */ /* 0x000fc80003fa6070 */
[----:B------:R-:W-:Y:S02]  /*3f20*/  FSEL R141, R137, RZ, P5 ;  /* 0x000000ff898d7208 */ /* 0x000fe40002800000 */
[----:B------:R-:W-:Y:S02]  /*3f30*/  PRMT R137, R128, 0x7610, R137 ;  /* 0x0000761080897816 */ /* 0x000fe40000000089 */
[----:B------:R-:W-:Y:S02]  /*3f40*/  F2FP.BF16.F32.PACK_AB R141, R141, R140 ;  /* 0x0000008c8d8d723e */ /* 0x000fe400000010ff */
[----:B------:R-:W-:Y:S02]  /*3f50*/  PRMT R140, R138, 0x7610, R140 ;  /* 0x000076108a8c7816 */ /* 0x000fe4000000008c */
[----:B------:R-:W-:-:S07]  /*3f60*/  PRMT R208, R141, 0x7632, R208 ;  /* 0x000076328dd07816 */ /* 0x000fce00000000d0 */
.L_x_2812:
        /* <DEDUP_REMOVED lines=24> */
.L_x_2817:
[----:B------:R-:W-:-:S07]  /*40f0*/  VIADD R16, R16, 0x100 ;  /* 0x0000010010107836 */ /* 0x000fce0000000000 */
.L_x_2808:
[----:B------:R-:W-:Y:S05]  /*4100*/  BSYNC.RECONVERGENT B0 ;  /* 0x0000000000007941 */ /* 0x000fea0003800200 */
.L_x_2807:
        /* <DEDUP_REMOVED lines=9> */
[----:B------:R-:W-:-:S06]  /*41a0*/  UISETP.NE.AND.EX UP2, UPT, UR7, URZ, UPT, UP2 ;  /* 0x000000ff0700728c */ /* 0x000fcc000bf45320 */
[----:B------:R-:W-:-:S13]  /*41b0*/  PLOP3.LUT P5, PT, PT, PT, UP2, 0x80, 0x8 ;  /* 0x000000000008781c */ /* 0x000fda0003faf028 */
[----:B------:R-:W-:Y:S05]  /*41c0*/  @!P5 BRA `(.L_x_2822) ;  /* 0x0000000000a8d947 */ /* 0x000fea0003800000 */
[----:B-1----:R-:W-:Y:S01]  /*41d0*/  FFMA.FTZ R124, R199, R133, R132 ;  /* 0x00000085c77c7223 */ /* 0x002fe20000010084 */
[----:B------:R-:W-:-:S03]  /*41e0*/  LOP3.LUT P6, RZ, R11, 0xff, RZ, 0xc0, !PT ;  /* 0x000000ff0bff7812 */ /* 0x000fc600078cc0ff */
[----:B------:R-:W-:-:S04]  /*41f0*/  FADD.FTZ R124, R197, -R124 ;  /* 0x8000007cc57c7221 */ /* 0x000fc80000010000 */
[----:B-----5:R-:W-:-:S04]  /*4200*/  FFMA.FTZ R124, R15, R124, R100 ;  /* 0x0000007c0f7c7223 */ /* 0x020fc80000010064 */
[----:B------:R-:W-:-:S05]  /*4210*/  FMUL.FTZ R125, R124, UR14 ;  /* 0x0000000e7c7d7c20 */ /* 0x000fca0008410000 */
[----:B0-----:R-:W-:Y:S02]  /*4220*/  FSEL R128, R125, RZ, P6 ;  /* 0x000000ff7d807208 */ /* 0x001fe40003000000 */
[----:B------:R-:W-:-:S04]  /*4230*/  LOP3.LUT P6, RZ, R12, 0xff, RZ, 0xc0, !PT ;  /* 0x000000ff0cff7812 */ /* 0x000fc800078cc0ff */
[----:B------:R-:W-:Y:S01]  /*4240*/  FSEL R129, R125, RZ, P6 ;  /* 0x000000ff7d817208 */ /* 0x000fe20003000000 */
[----:B------:R-:W-:Y:S01]  /*4250*/  FFMA.FTZ R125, R198, R133, R132 ;  /* 0x00000085c67d7223 */ /* 0x000fe20000010084 */
[----:B------:R-:W-:Y:S02]  /*4260*/  LOP3.LUT P6, RZ, R11, 0xff00, RZ, 0xc0, !PT ;  /* 0x0000ff000bff7812 */ /* 0x000fe400078cc0ff */
[----:B------:R-:W-:Y:S01]  /*4270*/  F2FP.BF16.F32.PACK_AB R128, R129, R128 ;  /* 0x000000808180723e */ /* 0x000fe200000010ff */
[----:B------:R-:W-:-:S03]  /*4280*/  FADD.FTZ R126, R196, -R125 ;  /* 0x8000007dc47e7221 */ /* 0x000fc60000010000 */
[C---:B------:R-:W-:Y:S01]  /*4290*/  PRMT R211, R128.reuse, 0x7632, R211 ;  /* 0x0000763280d37816 */ /* 0x040fe200000000d3 */
[----:B------:R-:W-:Y:S01]  /*42a0*/  FFMA.FTZ R125, R15, R126, R101 ;  /* 0x0000007e0f7d7223 */ /* 0x000fe20000010065 */
[----:B------:R-:W-:-:S03]  /*42b0*/  PRMT R141, R128, 0x7610, R141 ;  /* 0x00007610808d7816 */ /* 0x000fc6000000008d */
        /* <DEDUP_REMOVED lines=23> */
[----:B------:R-:W-:-:S04]  /*4430*/  FSEL R139, R139, RZ, P6 ;  /* 0x000000ff8b8b7208 */ /* 0x000fc80003000000 */
[----:B------:R-:W-:-:S04]  /*4440*/  F2FP.BF16.F32.PACK_AB R140, R139, R140 ;  /* 0x0000008c8b8c723e */ /* 0x000fc800000010ff */
[----:B------:R-:W-:Y:S01]  /*4450*/  PRMT R208, R140, 0x7632, R208 ;  /* 0x000076328cd07816 */ /* 0x000fe200000000d0 */
[----:B------:R-:W-:Y:S06]  /*4460*/  BRA `(.L_x_2823) ;  /* 0x0000001000207947 */ /* 0x000fec0003800000 */
.L_x_2822:
[-CC-:B01----:R-:W-:Y:S01]  /*4470*/  FFMA.FTZ R129, R198, R133.reuse, R132.reuse ;  /* 0x00000085c6817223 */ /* 0x183fe20000010084 */
        /* <DEDUP_REMOVED lines=39> */
[----:B------:R-:W-:Y:S01]  /*46f0*/  PRMT R208, R140, 0x7632, R208 ;  /* 0x000076328cd07816 */ /* 0x000fe200000000d0 */
[----:B------:R-:W-:Y:S06]  /*4700*/  BRA `(.L_x_2823) ;  /* 0x0000000c00787947 */ /* 0x000fec0003800000 */
.L_x_2821:
[----:B01----:R-:W0:Y:S02]  /*4710*/  LDC.64 R128, c[0x0][0x478] ;  /* 0x00011e00ff807b82 */ /* 0x003e240000000a00 */
[----:B0-----:R-:W-:-:S04]  /*4720*/  ISETP.NE.U32.AND P5, PT, R128, RZ, PT ;  /* 0x000000ff8000720c */ /* 0x001fc80003fa5070 */
[----:B------:R-:W-:-:S13]  /*4730*/  ISETP.NE.AND.EX P5, PT, R129, RZ, PT, P5 ;  /* 0x000000ff8100720c */ /* 0x000fda0003fa5350 */
[----:B------:R-:W-:Y:S05]  /*4740*/  @!P5 BRA `(.L_x_2824) ;  /* 0x0000000000a8d947 */ /* 0x000fea0003800000 */
        /* <DEDUP_REMOVED lines=12> */
[C---:B------:R-:W-:Y:S01]  /*4810*/  PRMT R211, R128.reuse, 0x7632, R211 ;  /* 0x0000763280d37816 */ /* 0x040fe200000000d3 */
[----:B------:R-:W-:Y:S01]  /*4820*/  FMUL.FTZ R125, R15, R126 ;  /* 0x0000007e0f7d7220 */ /* 0x000fe20000410000 */
        /* <DEDUP_REMOVED lines=25> */
[----:B------:R-:W-:-:S04]  /*49c0*/  F2FP.BF16.F32.PACK_AB R140, R139, R140 ;  /* 0x0000008c8b8c723e */ /* 0x000fc800000010ff */
[----:B------:R-:W-:Y:S01]  /*49d0*/  PRMT R208, R140, 0x7632, R208 ;  /* 0x000076328cd07816 */ /* 0x000fe200000000d0 */
[----:B------:R-:W-:Y:S06]  /*49e0*/  BRA `(.L_x_2823) ;  /* 0x0000000800c07947 */ /* 0x000fec0003800000 */
.L_x_2824:
        /* <DEDUP_REMOVED lines=42> */
.L_x_2820:
[----:B------:R-:W-:-:S04]  /*4c90*/  UISETP.NE.U32.AND UP2, UPT, UR16, URZ, UPT ;  /* 0x000000ff1000728c */ /* 0x000fc8000bf45070 */
[----:B------:R-:W-:-:S09]  /*4ca0*/  UISETP.NE.AND.EX UP2, UPT, UR17, URZ, UPT, UP2 ;  /* 0x000000ff1100728c */ /* 0x000fd2000bf45320 */
[----:B------:R-:W-:Y:S05]  /*4cb0*/  BRA.U !UP2, `(.L_x_2825) ;  /* 0x000000050a087547 */ /* 0x000fea000b800000 */
[----:B01----:R-:W0:Y:S02]  /*4cc0*/  LDC.64 R128, c[0x0][0x478] ;  /* 0x00011e00ff807b82 */ /* 0x003e240000000a00 */
[----:B0-----:R-:W-:-:S04]  /*4cd0*/  ISETP.NE.U32.AND P5, PT, R128, RZ, PT ;  /* 0x000000ff8000720c */ /* 0x001fc80003fa5070 */
[----:B------:R-:W-:-:S13]  /*4ce0*/  ISETP.NE.AND.EX P5, PT, R129, RZ, PT, P5 ;  /* 0x000000ff8100720c */ /* 0x000fda0003fa5350 */
[----:B------:R-:W-:Y:S05]  /*4cf0*/  @!P5 BRA `(.L_x_2826) ;  /* 0x00000000007cd947 */ /* 0x000fea0003800000 */
        /* <DEDUP_REMOVED lines=31> */
.L_x_2826:
[-CC-:B------:R-:W-:Y:S01]  /*4ef0*/  FFMA.FTZ R128, R199, R133.reuse, R132.reuse ;  /* 0x00000085c7807223 */ /* 0x180fe20000010084 */
[-CC-:B------:R-:W-:Y:S01]  /*4f00*/  FFMA.FTZ R129, R198, R133.reuse, R132.reuse ;  /* 0x00000085c6817223 */ /* 0x180fe20000010084 */
[----:B------:R-:W-:Y:S01]  /*4f10*/  LOP3.LUT P6, RZ, R11, 0xff, RZ, 0xc0, !PT ;  /* 0x000000ff0bff7812 */ /* 0x000fe200078cc0ff */
[----:B------:R-:W-:Y:S01]  /*4f20*/  FFMA.FTZ R131, R194, R133, R132 ;  /* 0x00000085c2837223 */ /* 0x000fe20000010084 */
[----:B------:R-:W-:Y:S01]  /*4f30*/  FADD.FTZ R128, R197, -R128 ;  /* 0x80000080c5807221 */ /* 0x000fe20000010000 */
[----:B------:R-:W-:Y:S02]  /*4f40*/  FADD.FTZ R130, R196, -R129 ;  /* 0x80000081c4827221 */ /* 0x000fe40000010000 */
[----:B------:R-:W-:Y:S01]  /*4f50*/  FADD.FTZ R138, R192, -R131 ;  /* 0x80000083c08a7221 */ /* 0x000fe20000010000 */
[C---:B-----5:R-:W-:Y:S01]  /*4f60*/  FFMA.FTZ R128, R15.reuse, R128, R100 ;  /* 0x000000800f807223 */ /* 0x060fe20000010064 */
[C---:B------:R-:W-:Y:S02]  /*4f70*/  FFMA.FTZ R130, R15.reuse, R130, R101 ;  /* 0x000000820f827223 */ /* 0x040fe40000010065 */
[----:B------:R-:W-:Y:S01]  /*4f80*/  FFMA.FTZ R138, R15, R138, R103 ;  /* 0x0000008a0f8a7223 */ /* 0x000fe20000010067 */
        /* <DEDUP_REMOVED lines=21> */
.L_x_2825:
        /* <DEDUP_REMOVED lines=35> */
.L_x_2827:
        /* <DEDUP_REMOVED lines=30> */
.L_x_2823:
        /* <DEDUP_REMOVED lines=20> */
.L_x_2828:
[----:B------:R-:W-:-:S07]  /*5630*/  VIADD R16, R16, 0x100 ;  /* 0x0000010010107836 */ /* 0x000fce0000000000 */
.L_x_2819:
[----:B------:R-:W-:Y:S05]  /*5640*/  BSYNC.RECONVERGENT B0 ;  /* 0x0000000000007941 */ /* 0x000fea0003800200 */
.L_x_2818:
        /* <DEDUP_REMOVED lines=12> */
[-CC-:B01----:R-:W-:Y:S01]  /*5710*/  FFMA.FTZ R124, R191, R133.reuse, R132.reuse ;  /* 0x00000085bf7c7223 */ /* 0x183fe20000010084 */
[----:B------:R-:W-:Y:S01]  /*5720*/  LOP3.LUT P6, RZ, R9, 0xff, RZ, 0xc0, !PT ;  /* 0x000000ff09ff7812 */ /* 0x000fe200078cc0ff */
[-CC-:B------:R-:W-:Y:S01]  /*5730*/  FFMA.FTZ R126, R190, R133.reuse, R132.reuse ;  /* 0x00000085be7e7223 */ /* 0x180fe20000010084 */
[-C--:B------:R-:W-:Y:S01]  /*5740*/  FFMA.FTZ R127, R153, R133.reuse, R132 ;  /* 0x00000085997f7223 */ /* 0x080fe20000010084 */
[----:B------:R-:W-:Y:S01]  /*5750*/  FADD.FTZ R124, R189, -R124 ;  /* 0x8000007cbd7c7221 */ /* 0x000fe20000010000 */
[----:B------:R-:W-:Y:S01]  /*5760*/  FFMA.FTZ R140, R156, R133, R132 ;  /* 0x000000859c8c7223 */ /* 0x000fe20000010084 */
[----:B------:R-:W-:Y:S01]  /*5770*/  FADD.FTZ R126, R151, -R126 ;  /* 0x8000007e977e7221 */ /* 0x000fe20000010000 */
[----:B------:R-:W-:Y:S01]  /*5780*/  FADD.FTZ R127, R154, -R127 ;  /* 0x8000007f9a7f7221 */ /* 0x000fe20000010000 */
[----:B-----5:R-:W-:Y:S01]  /*5790*/  FFMA.FTZ R124, R15, R124, R104 ;  /* 0x0000007c0f7c7223 */ /* 0x020fe20000010068 */
[----:B------:R-:W-:-:S03]  /*57a0*/  FADD.FTZ R140, R155, -R140 ;  /* 0x8000008c9b8c7221 */ /* 0x000fc60000010000 */
[----:B------:R-:W-:-:S05]  /*57b0*/  FMUL.FTZ R125, R124, UR14 ;  /* 0x0000000e7c7d7c20 */ /* 0x000fca0008410000 */
[----:B------:R-:W-:Y:S02]  /*57c0*/  FSEL R128, R125, RZ, P6 ;  /* 0x000000ff7d807208 */ /* 0x000fe40003000000 */
[----:B------:R-:W-:-:S04]  /*57d0*/  LOP3.LUT P6, RZ, R10, 0xff, RZ, 0xc0, !PT ;  /* 0x000000ff0aff7812 */ /* 0x000fc800078cc0ff */
[----:B------:R-:W-:Y:S01]  /*57e0*/  FSEL R129, R125, RZ, P6 ;  /* 0x000000ff7d817208 */ /* 0x000fe20003000000 */
[----:B------:R-:W-:Y:S01]  /*57f0*/  FFMA.FTZ R125, R15, R126, R105 ;  /* 0x0000007e0f7d7223 */ /* 0x000fe20000010069 */
[----:B------:R-:W-:Y:S02]  /*5800*/  LOP3.LUT P6, RZ, R9, 0xff00, RZ, 0xc0, !PT ;  /* 0x0000ff0009ff7812 */ /* 0x000fe400078cc0ff */
[----:B------:R-:W-:Y:S01]  /*5810*/  F2FP.BF16.F32.PACK_AB R128, R129, R128 ;  /* 0x000000808180723e */ /* 0x000fe200000010ff */
[----:B------:R-:W-:-:S03]  /*5820*/  FMUL.FTZ R126, R125, UR14 ;  /* 0x0000000e7d7e7c20 */ /* 0x000fc60008410000 */
[----:B------:R-:W-:Y:S02]  /*5830*/  PRMT R211, R128, 0x7632, R211 ;  /* 0x0000763280d37816 */ /* 0x000fe400000000d3 */
[----:B------:R-:W-:Y:S02]  /*5840*/  FSEL R130, R126, RZ, P6 ;  /* 0x000000ff7e827208 */ /* 0x000fe40003000000 */
[----:B------:R-:W-:Y:S02]  /*5850*/  LOP3.LUT P6, RZ, R10, 0xff00, RZ, 0xc0, !PT ;  /* 0x0000ff000aff7812 */ /* 0x000fe400078cc0ff */
[----:B------:R-:W-:Y:S02]  /*5860*/  PRMT R141, R128, 0x7610, R141 ;  /* 0x00007610808d7816 */ /* 0x000fe4000000008d */
[----:B------:R-:W-:Y:S01]  /*5870*/  FSEL R131, R126, RZ, P6 ;  /* 0x000000ff7e837208 */ /* 0x000fe20003000000 */
[----:B------:R-:W-:Y:S01]  /*5880*/  FFMA.FTZ R126, R15, R127, R106 ;  /* 0x0000007f0f7e7223 */ /* 0x000fe2000001006a */
[----:B------:R-:W-:-:S02]  /*5890*/  LOP3.LUT P6, RZ, R9, 0xff0000, RZ, 0xc0, !PT ;  /* 0x00ff000009ff7812 */ /* 0x000fc400078cc0ff */
[----:B------:R-:W-:Y:S01]  /*58a0*/  F2FP.BF16.F32.PACK_AB R130, R131, R130 ;  /* 0x000000828382723e */ /* 0x000fe200000010ff */
[----:B------:R-:W-:-:S03]  /*58b0*/  FMUL.FTZ R127, R126, UR14 ;  /* 0x0000000e7e7f7c20 */ /* 0x000fc60008410000 */
[----:B------:R-:W-:Y:S02]  /*58c0*/  PRMT R210, R130, 0x7632, R210 ;  /* 0x0000763282d27816 */ /* 0x000fe400000000d2 */
[----:B------:R-:W-:Y:S02]  /*58d0*/  FSEL R137, R127, RZ, P6 ;  /* 0x000000ff7f897208 */ /* 0x000fe40003000000 */
[----:B------:R-:W-:-:S04]  /*58e0*/  LOP3.LUT P6, RZ, R10, 0xff0000, RZ, 0xc0, !PT ;  /* 0x00ff00000aff7812 */ /* 0x000fc800078cc0ff */
[----:B------:R-:W-:Y:S01]  /*58f0*/  FSEL R138, R127, RZ, P6 ;  /* 0x000000ff7f8a7208 */ /* 0x000fe20003000000 */
[----:B------:R-:W-:Y:S01]  /*5900*/  FFMA.FTZ R127, R15, R140, R107 ;  /* 0x0000008c0f7f7223 */ /* 0x000fe2000001006b */
[----:B------:R-:W-:Y:S02]  /*5910*/  ISETP.GE.U32.AND P6, PT, R9, 0x1000000, PT ;  /* 0x010000000900780c */ /* 0x000fe40003fc6070 */
[----:B------:R-:W-:Y:S01]  /*5920*/  F2FP.BF16.F32.PACK_AB R137, R138, R137 ;  /* 0x000000898a89723e */ /* 0x000fe200000010ff */
[----:B------:R-:W-:-:S03]  /*5930*/  FMUL.FTZ R139, R127, UR14 ;  /* 0x0000000e7f8b7c20 */ /* 0x000fc60008410000 */
[----:B------:R-:W-:Y:S02]  /*5940*/  PRMT R209, R137, 0x7632, R209 ;  /* 0x0000763289d17816 */ /* 0x000fe400000000d1 */
[----:B------:R-:W-:Y:S02]  /*5950*/  FSEL R140, R139, RZ, P6 ;  /* 0x000000ff8b8c7208 */ /* 0x000fe40003000000 */
[----:B------:R-:W-:-:S04]  /*5960*/  ISETP.GE.U32.AND P6, PT, R10, 0x1000000, PT ;  /* 0x010000000a00780c */ /* 0x000fc80003fc6070 */
[----:B------:R-:W-:-:S04]  /*5970*/  FSEL R139, R139, RZ, P6 ;  /* 0x000000ff8b8b7208 */ /* 0x000fc80003000000 */
[----:B------:R-:W-:-:S04]  /*5980*/  F2FP.BF16.F32.PACK_AB R140, R139, R140 ;  /* 0x0000008c8b8c723e */ /* 0x000fc800000010ff */
[----:B------:R-:W-:Y:S01]  /*5990*/  PRMT R208, R140, 0x7632, R208 ;  /* 0x000076328cd07816 */ /* 0x000fe200000000d0 */
[----:B------:R-:W-:Y:S06]  /*59a0*/  BRA `(.L_x_2834) ;  /* 0x0000001000207947 */ /* 0x000fec0003800000 */
.L_x_2833:
[-CC-:B01----:R-:W-:Y:S01]  /*59b0*/  FFMA.FTZ R128, R190, R133.reuse, R132.reuse ;  /* 0x00000085be807223 */ /* 0x183fe20000010084 */
[----:B------:R-:W-:Y:S01]  /*59c0*/  LOP3.LUT P6, RZ, R9, 0xff00, RZ, 0xc0, !PT ;  /* 0x0000ff0009ff7812 */ /* 0x000fe200078cc0ff */
[-CC-:B------:R-:W-:Y:S01]  /*59d0*/  FFMA.FTZ R129, R153, R133.reuse, R132.reuse ;  /* 0x0000008599817223 */ /* 0x180fe20000010084 */
[----:B------:R-:W-:Y:S01]  /*59e0*/  FFMA.FTZ R140, R156, R133, R132 ;  /* 0x000000859c8c7223 */ /* 0x000fe20000010084 */
[----:B------:R-:W-:Y:S02]  /*59f0*/  FADD.FTZ R128, R151, -R128 ;  /* 0x8000008097807221 */ /* 0x000fe40000010000 */
[----:B------:R-:W-:Y:S01]  /*5a00*/  FADD.FTZ R129, R154, -R129 ;  /* 0x800000819a817221 */ /* 0x000fe20000010000 */
[----:B------:R-:W-:Y:S01]  /*5a10*/  FADD.FTZ R140, R155, -R140 ;  /* 0x8000008c9b8c7221 */ /* 0x000fe20000010000 */
[C---:B-----5:R-:W-:Y:S02]  /*5a20*/  FFMA.FTZ R128, R15.reuse, R128, R105 ;  /* 0x000000800f807223 */ /* 0x060fe40000010069 */
[C---:B------:R-:W-:Y:S01]  /*5a30*/  FFMA.FTZ R129, R15.reuse, R129, R106 ;  /* 0x000000810f817223 */ /* 0x040fe2000001006a */
[----:B------:R-:W-:Y:S01]  /*5a40*/  FFMA.FTZ R140, R15, R140, R107 ;  /* 0x0000008c0f8c7223 */ /* 0x000fe2000001006b */
[----:B------:R-:W-:-:S02]  /*5a50*/  FMUL.FTZ R128, R128, UR14 ;  /* 0x0000000e80807c20 */ /* 0x000fc40008410000 */
[----:B------:R-:W-:Y:S01]  /*5a60*/  FMUL.FTZ R129, R129, UR14 ;  /* 0x0000000e81817c20 */ /* 0x000fe20008410000 */
[----:B------:R-:W-:Y:S02]  /*5a70*/  FMUL.FTZ R140, R140, UR14 ;  /* 0x0000000e8c8c7c20 */ /* 0x000fe40008410000 */
[----:B------:R-:W-:Y:S02]  /*5a80*/  FSEL R130, R128, RZ, P6 ;  /* 0x000000ff80827208 */ /* 0x000fe40003000000 */
[----:B------:R-:W-:-:S04]  /*5a90*/  LOP3.LUT P6, RZ, R10, 0xff00, RZ, 0xc0, !PT ;  /* 0x0000ff000aff7812 */ /* 0x000fc800078cc0ff */
[----:B------:R-:W-:Y:S01]  /*5aa0*/  FSEL R131, R128, RZ, P6 ;  /* 0x000000ff80837208 */ /* 0x000fe20003000000 */
[----:B------:R-:W-:Y:S01]  /*5ab0*/  FFMA.FTZ R128, R191, R133, R132 ;  /* 0x00000085bf807223 */ /* 0x000fe20000010084 */
[----:B------:R-:W-:Y:S02]  /*5ac0*/  LOP3.LUT P6, RZ, R9, 0xff0000, RZ, 0xc0, !PT ;  /* 0x00ff000009ff7812 */ /* 0x000fe400078cc0ff */
[----:B------:R-:W-:Y:S01]  /*5ad0*/  F2FP.BF16.F32.PACK_AB R130, R131, R130 ;  /* 0x000000828382723e */ /* 0x000fe200000010ff */
[----:B------:R-:W-:Y:S01]  /*5ae0*/  FADD.FTZ R128, R189, -R128 ;  /* 0x80000080bd807221 */ /* 0x000fe20000010000 */
[----:B------:R-:W-:Y:S02]  /*5af0*/  FSEL R137, R129, RZ, P6 ;  /* 0x000000ff81897208 */ /* 0x000fe40003000000 */
[----:B------:R-:W-:Y:S01]  /*5b00*/  LOP3.LUT P6, RZ, R10, 0xff0000, RZ, 0xc0, !PT ;  /* 0x00ff00000aff7812 */ /* 0x000fe200078cc0ff */
[----:B------:R-:W-:Y:S01]  /*5b10*/  FFMA.FTZ R128, R15, R128, R104 ;  /* 0x000000800f807223 */ /* 0x000fe20000010068 */
[----:B------:R-:W-:-:S02]  /*5b20*/  PRMT R210, R130, 0x7632, R210 ;  /* 0x0000763282d27816 */ /* 0x000fc400000000d2 */
[----:B------:R-:W-:Y:S01]  /*5b30*/  FSEL R138, R129, RZ, P6 ;  /* 0x000000ff818a7208 */ /* 0x000fe20003000000 */
[----:B------:R-:W-:Y:S01]  /*5b40*/  FMUL.FTZ R128, R128, UR14 ;  /* 0x0000000e80807c20 */ /* 0x000fe20008410000 */
[----:B------:R-:W-:Y:S02]  /*5b50*/  LOP3.LUT P6, RZ, R9, 0xff, RZ, 0xc0, !PT ;  /* 0x000000ff09ff7812 */ /* 0x000fe400078cc0ff */
[----:B------:R-:W-:Y:S02]  /*5b60*/  F2FP.BF16.F32.PACK_AB R137, R138, R137 ;  /* 0x000000898a89723e */ /* 0x000fe400000010ff */
[----:B------:R-:W-:Y:S02]  /*5b70*/  FSEL R129, R128, RZ, P6 ;  /* 0x000000ff80817208 */ /* 0x000fe40003000000 */
[----:B------:R-:W-:Y:S02]  /*5b80*/  LOP3.LUT P6, RZ, R10, 0xff, RZ, 0xc0, !PT ;  /* 0x000000ff0aff7812 */ /* 0x000fe400078cc0ff */
[----:B------:R-:W-:-:S02]  /*5b90*/  PRMT R209, R137, 0x7632, R209 ;  /* 0x0000763289d17816 */ /* 0x000fc400000000d1 */
        /* <DEDUP_REMOVED lines=11> */
.L_x_2832:
[----:B01----:R-:W0:Y:S02]  /*5c50*/  LDC.64 R128, c[0x0][0x478] ;  /* 0x00011e00ff807b82 */ /* 0x003e240000000a00 */
[----:B0-----:R-:W-:-:S04]  /*5c60*/  ISETP.NE.U32.AND P5, PT, R128, RZ, PT ;  /* 0x000000ff8000720c */ /* 0x001fc80003fa5070 */
[----:B------:R-:W-:-:S13]  /*5c70*/  ISETP.NE.AND.EX P5, PT, R129, RZ, PT, P5 ;  /* 0x000000ff8100720c */ /* 0x000fda0003fa5350 */
[----:B------:R-:W-:Y:S05]  /*5c80*/  @!P5 BRA `(.L_x_2835) ;  /* 0x0000000000a8d947 */ /* 0x000fea0003800000 */
[-CC-:B------:R-:W-:Y:S01]  /*5c90*/  FFMA.FTZ R124, R191, R133.reuse, R132.reuse ;  /* 0x00000085bf7c7223 */ /* 0x180fe20000010084 */
[----:B------:R-:W-:Y:S01]  /*5ca0*/  LOP3.LUT P6, RZ, R9, 0xff, RZ, 0xc0, !PT ;  /* 0x000000ff09ff7812 */ /* 0x000fe200078cc0ff */
[-CC-:B------:R-:W-:Y:S01]  /*5cb0*/  FFMA.FTZ R126, R190, R133.reuse, R132.reuse ;  /* 0x00000085be7e7223 */ /* 0x180fe20000010084 */
[-C--:B------:R-:W-:Y:S01]  /*5cc0*/  FFMA.FTZ R127, R153, R133.reuse, R132 ;  /* 0x00000085997f7223 */ /* 0x080fe20000010084 */
[----:B------:R-:W-:Y:S01]  /*5cd0*/  FADD.FTZ R124, R189, -R124 ;  /* 0x8000007cbd7c7221 */ /* 0x000fe20000010000 */
[----:B------:R-:W-:Y:S01]  /*5ce0*/  FFMA.FTZ R140, R156, R133, R132 ;  /* 0x000000859c8c7223 */ /* 0x000fe20000010084 */
[----:B------:R-:W-:Y:S02]  /*5cf0*/  FADD.FTZ R126, R151, -R126 ;  /* 0x8000007e977e7221 */ /* 0x000fe40000010000 */
[----:B-----5:R-:W-:Y:S01]  /*5d00*/  FMUL.FTZ R124, R15, R124 ;  /* 0x0000007c0f7c7220 */ /* 0x020fe20000410000 */
[----:B------:R-:W-:-:S03]  /*5d10*/  FADD.FTZ R140, R155, -R140 ;  /* 0x8000008c9b8c7221 */ /* 0x000fc60000010000 */
[----:B------:R-:W-:-:S05]  /*5d20*/  FMUL.FTZ R125, R124, UR14 ;  /* 0x0000000e7c7d7c20 */ /* 0x000fca0008410000 */
[----:B------:R-:W-:Y:S02]  /*5d30*/  FSEL R128, R125, RZ, P6 ;  /* 0x000000ff7d807208 */ /* 0x000fe40003000000 */
[----:B------:R-:W-:-:S04]  /*5d40*/  LOP3.LUT P6, RZ, R10, 0xff, RZ, 0xc0, !PT ;  /* 0x000000ff0aff7812 */ /* 0x000fc800078cc0ff */
[----:B------:R-:W-:Y:S01]  /*5d50*/  FSEL R129, R125, RZ, P6 ;  /* 0x000000ff7d817208 */ /* 0x000fe20003000000 */
[----:B------:R-:W-:Y:S01]  /*5d60*/  FMUL.FTZ R125, R15, R126 ;  /* 0x0000007e0f7d7220 */ /* 0x000fe20000410000 */
        /* <DEDUP_REMOVED lines=8> */
[----:B------:R-:W-:Y:S01]  /*5df0*/  FADD.FTZ R126, R154, -R127 ;  /* 0x8000007f9a7e7221 */ /* 0x000fe20000010000 */
[----:B------:R-:W-:-:S02]  /*5e00*/  LOP3.LUT P6, RZ, R9, 0xff0000, RZ, 0xc0, !PT ;  /* 0x00ff000009ff7812 */ /* 0x000fc400078cc0ff */
[----:B------:R-:W-:Y:S01]  /*5e10*/  F2FP.BF16.F32.PACK_AB R130, R131, R130 ;  /* 0x000000828382723e */ /* 0x000fe200000010ff */
[----:B------:R-:W-:-:S03]  /*5e20*/  FMUL.FTZ R126, R15, R126 ;  /* 0x0000007e0f7e7220 */ /* 0x000fc60000410000 */
[----:B------:R-:W-:Y:S01]  /*5e30*/  PRMT R210, R130, 0x7632, R210 ;  /* 0x0000763282d27816 */ /* 0x000fe200000000d2 */
[----:B------:R-:W-:-:S05]  /*5e40*/  FMUL.FTZ R127, R126, UR14 ;  /* 0x0000000e7e7f7c20 */ /* 0x000fca0008410000 */
[----:B------:R-:W-:Y:S02]  /*5e50*/  FSEL R137, R127, RZ, P6 ;  /* 0x000000ff7f897208 */ /* 0x000fe40003000000 */
[----:B------:R-:W-:-:S04]  /*5e60*/  LOP3.LUT P6, RZ, R10, 0xff0000, RZ, 0xc0, !PT ;  /* 0x00ff00000aff7812 */ /* 0x000fc800078cc0ff */
[----:B------:R-:W-:Y:S01]  /*5e70*/  FSEL R138, R127, RZ, P6 ;  /* 0x000000ff7f8a7208 */ /* 0x000fe20003000000 */
[----:B------:R-:W-:Y:S01]  /*5e80*/  FMUL.FTZ R127, R15, R140 ;  /* 0x0000008c0f7f7220 */ /* 0x000fe20000410000 */
        /* <DEDUP_REMOVED lines=10> */
.L_x_2835:
        /* <DEDUP_REMOVED lines=42> */
.L_x_2831:
[----:B------:R-:W-:-:S04]  /*61d0*/  UISETP.NE.U32.AND UP2, UPT, UR16, URZ, UPT ;  /* 0x000000ff1000728c */ /* 0x000fc8000bf45070 */
[----:B------:R-:W-:-:S09]  /*61e0*/  UISETP.NE.AND.EX UP2, UPT, UR17, URZ, UPT, UP2 ;  /* 0x000000ff1100728c */ /* 0x000fd2000bf45320 */
[----:B------:R-:W-:Y:S05]  /*61f0*/  BRA.U !UP2, `(.L_x_2836) ;  /* 0x000000050a087547 */ /* 0x000fea000b800000 */
[----:B01----:R-:W0:Y:S02]  /*6200*/  LDC.64 R128, c[0x0][0x478] ;  /* 0x00011e00ff807b82 */ /* 0x003e240000000a00 */
[----:B0-----:R-:W-:-:S04]  /*6210*/  ISETP.NE.U32.AND P5, PT, R128, RZ, PT ;  /* 0x000000ff8000720c */ /* 0x001fc80003fa5070 */
[----:B------:R-:W-:-:S13]  /*6220*/  ISETP.NE.AND.EX P5, PT, R129, RZ, PT, P5 ;  /* 0x000000ff8100720c */ /* 0x000fda0003fa5350 */
[----:B------:R-:W-:Y:S05]  /*6230*/  @!P5 BRA `(.L_x_2837) ;  /* 0x00000000007cd947 */ /* 0x000fea0003800000 */
[-CC-:B------:R-:W-:Y:S01]  /*6240*/  FFMA.FTZ R124, R191, R133.reuse, R132.reuse ;  /* 0x00000085bf7c7223 */ /* 0x180fe20000010084 */
[-CC-:B------:R-:W-:Y:S01]  /*6250*/  FFMA.FTZ R126, R190, R133.reuse, R132.reuse ;  /* 0x00000085be7e7223 */ /* 0x180fe20000010084 */
[----:B------:R-:W-:Y:S01]  /*6260*/  LOP3.LUT P6, RZ, R9, 0xff, RZ, 0xc0, !PT ;  /* 0x000000ff09ff7812 */ /* 0x000fe200078cc0ff */
[-C--:B------:R-:W-:Y:S01]  /*6270*/  FFMA.FTZ R127, R153, R133.reuse, R132 ;  /* 0x00000085997f7223 */ /* 0x080fe20000010084 */
[----:B------:R-:W-:Y:S01]  /*6280*/  FADD.FTZ R124, R189, -R124 ;  /* 0x8000007cbd7c7221 */ /* 0x000fe20000010000 */
[----:B------:R-:W-:Y:S01]  /*6290*/  FADD.FTZ R126, R151, -R126 ;  /* 0x8000007e977e7221 */ /* 0x000fe20000010000 */
[----:B------:R-:W-:Y:S01]  /*62a0*/  FFMA.FTZ R138, R156, R133, R132 ;  /* 0x000000859c8a7223 */ /* 0x000fe20000010084 */
[----:B------:R-:W-:Y:S01]  /*62b0*/  FADD.FTZ R127, R154, -R127 ;  /* 0x8000007f9a7f7221 */ /* 0x000fe20000010000 */
[----:B-----5:R-:W-:Y:S02]  /*62c0*/  FFMA.FTZ R124, R15, R124, R104 ;  /* 0x0000007c0f7c7223 */ /* 0x020fe40000010068 */
[----:B------:R-:W-:-:S02]  /*62d0*/  FADD.FTZ R138, R155, -R138 ;  /* 0x8000008a9b8a7221 */ /* 0x000fc40000010000 */
[----:B------:R-:W-:-:S05]  /*62e0*/  FMUL.FTZ R125, R124, UR14 ;  /* 0x0000000e7c7d7c20 */ /* 0x000fca0008410000 */
[----:B------:R-:W-:Y:S01]  /*62f0*/  FSEL R128, R125, RZ, P6 ;  /* 0x000000ff7d807208 */ /* 0x000fe20003000000 */
[----:B------:R-:W-:Y:S01]  /*6300*/  FFMA.FTZ R125, R15, R126, R105 ;  /* 0x0000007e0f7d7223 */ /* 0x000fe20000010069 */
[----:B------:R-:W-:-:S03]  /*6310*/  LOP3.LUT P6, RZ, R9, 0xff00, RZ, 0xc0, !PT ;  /* 0x0000ff0009ff7812 */ /* 0x000fc600078cc0ff */
[----:B------:R-:W-:-:S05]  /*6320*/  FMUL.FTZ R126, R125, UR14 ;  /* 0x0000000e7d7e7c20 */ /* 0x000fca0008410000 */
[----:B------:R-:W-:Y:S01]  /*6330*/  FSEL R129, R126, RZ, P6 ;  /* 0x000000ff7e817208 */ /* 0x000fe20003000000 */
[----:B------:R-:W-:Y:S01]  /*6340*/  FFMA.FTZ R126, R15, R127, R106 ;  /* 0x0000007f0f7e7223 */ /* 0x000fe2000001006a */
[----:B------:R-:W-:Y:S02]  /*6350*/  LOP3.LUT P6, RZ, R9, 0xff0000, RZ, 0xc0, !PT ;  /* 0x00ff000009ff7812 */ /* 0x000fe400078cc0ff */
[----:B------:R-:W-:Y:S01]  /*6360*/  F2FP.BF16.F32.PACK_AB R128, R129, R128 ;  /* 0x000000808180723e */ /* 0x000fe200000010ff */
[----:B------:R-:W-:-:S03]  /*6370*/  FMUL.FTZ R127, R126, UR14 ;  /* 0x0000000e7e7f7c20 */ /* 0x000fc60008410000 */
[----:B------:R-:W-:Y:S02]  /*6380*/  PRMT R141, R128, 0x7610, R141 ;  /* 0x00007610808d7816 */ /* 0x000fe4000000008d */
[----:B------:R-:W-:Y:S01]  /*6390*/  FSEL R130, R127, RZ, P6 ;  /* 0x000000ff7f827208 */ /* 0x000fe20003000000 */
[----:B------:R-:W-:Y:S01]  /*63a0*/  FFMA.FTZ R127, R15, R138, R107 ;  /* 0x0000008a0f7f7223 */ /* 0x000fe2000001006b */
[----:B------:R-:W-:-:S03]  /*63b0*/  ISETP.GE.U32.AND P6, PT, R9, 0x1000000, PT ;  /* 0x010000000900780c */ /* 0x000fc60003fc6070 */
[----:B------:R-:W-:-:S05]  /*63c0*/  FMUL.FTZ R131, R127, UR14 ;  /* 0x0000000e7f837c20 */ /* 0x000fca0008410000 */
[----:B------:R-:W-:-:S04]  /*63d0*/  FSEL R131, R131, RZ, P6 ;  /* 0x000000ff83837208 */ /* 0x000fc80003000000 */
[----:B------:R-:W-:Y:S02]  /*63e0*/  F2FP.BF16.F32.PACK_AB R131, R131, R130 ;  /* 0x000000828383723e */ /* 0x000fe400000010ff */
[----:B------:R-:W-:Y:S02]  /*63f0*/  PRMT R130, R128, 0x7632, R130 ;  /* 0x0000763280827816 */ /* 0x000fe40000000082 */
[C---:B------:R-:W-:Y:S02]  /*6400*/  PRMT R140, R131.reuse, 0x7632, R140 ;  /* 0x00007632838c7816 */ /* 0x040fe4000000008c */
[----:B------:R-:W-:Y:S01]  /*6410*/  PRMT R137, R131, 0x7610, R137 ;  /* 0x0000761083897816 */ /* 0x000fe20000000089 */
[----:B------:R-:W-:Y:S06]  /*6420*/  BRA `(.L_x_2834) ;  /* 0x0000000400807947 */ /* 0x000fec0003800000 */
.L_x_2837:
        /* <DEDUP_REMOVED lines=21> */
[----:B------:R-:W-:Y:S01]  /*6580*/  ISETP.GE.U32.AND P6, PT, R9, 0x1000000, PT ;  /* 0x010000000900780c */ /* 0x000fe20003fc6070 */
[----:B------:R-:W-:Y:S01]  /*6590*/  FFMA.FTZ R130, R15, R130, R107 ;  /* 0x000000820f827223 */ /* 0x000fe2000001006b */
[----:B------:R-:W-:-:S03]  /*65a0*/  PRMT R141, R128, 0x7610, R141 ;  /* 0x00007610808d7816 */ /* 0x000fc6000000008d */
[----:B------:R-:W-:-:S05]  /*65b0*/  FMUL.FTZ R130, R130, UR14 ;  /* 0x0000000e82827c20 */ /* 0x000fca0008410000 */
[----:B------:R-:W-:-:S04]  /*65c0*/  FSEL R130, R130, RZ, P6 ;  /* 0x000000ff82827208 */ /* 0x000fc80003000000 */
[----:B------:R-:W-:Y:S02]  /*65d0*/  F2FP.BF16.F32.PACK_AB R131, R130, R131 ;  /* 0x000000838283723e */ /* 0x000fe400000010ff */
[----:B------:R-:W-:Y:S02]  /*65e0*/  PRMT R130, R128, 0x7632, R130 ;  /* 0x0000763280827816 */ /* 0x000fe40000000082 */
[C---:B------:R-:W-:Y:S02]  /*65f0*/  PRMT R140, R131.reuse, 0x7632, R140 ;  /* 0x00007632838c7816 */ /* 0x040fe4000000008c */
[----:B------:R-:W-:Y:S01]  /*6600*/  PRMT R137, R131, 0x7610, R137 ;  /* 0x0000761083897816 */ /* 0x000fe20000000089 */
[----:B------:R-:W-:Y:S06]  /*6610*/  BRA `(.L_x_2834) ;  /* 0x0000000400047947 */ /* 0x000fec0003800000 */
.L_x_2836:
        /* <DEDUP_REMOVED lines=10> */
[----:B------:R-:W-:Y:S02]  /*66c0*/  FFMA.FTZ R138, R156, R133, R132 ;  /* 0x000000859c8a7223 */ /* 0x000fe40000010084 */
[----:B-----5:R-:W-:Y:S02]  /*66d0*/  FMUL.FTZ R124, R15, R124 ;  /* 0x0000007c0f7c7220 */ /* 0x020fe40000410000 */
[----:B------:R-:W-:-:S02]  /*66e0*/  FADD.FTZ R138, R155, -R138 ;  /* 0x8000008a9b8a7221 */ /* 0x000fc40000010000 */
[----:B------:R-:W-:-:S05]  /*66f0*/  FMUL.FTZ R125, R124, UR14 ;  /* 0x0000000e7c7d7c20 */ /* 0x000fca0008410000 */
[----:B------:R-:W-:Y:S01]  /*6700*/  FSEL R128, R125, RZ, P6 ;  /* 0x000000ff7d807208 */ /* 0x000fe20003000000 */
[----:B------:R-:W-:Y:S01]  /*6710*/  FMUL.FTZ R125, R15, R126 ;  /* 0x0000007e0f7d7220 */ /* 0x000fe20000410000 */
[----:B------:R-:W-:-:S03]  /*6720*/  LOP3.LUT P6, RZ, R9, 0xff00, RZ, 0xc0, !PT ;  /* 0x0000ff0009ff7812 */ /* 0x000fc600078cc0ff */
[----:B------:R-:W-:-:S05]  /*6730*/  FMUL.FTZ R126, R125, UR14 ;  /* 0x0000000e7d7e7c20 */ /* 0x000fca0008410000 */
[----:B------:R-:W-:Y:S01]  /*6740*/  FSEL R129, R126, RZ, P6 ;  /* 0x000000ff7e817208 */ /* 0x000fe20003000000 */
[----:B------:R-:W-:Y:S01]  /*6750*/  FADD.FTZ R126, R154, -R127 ;  /* 0x8000007f9a7e7221 */ /* 0x000fe20000010000 */
[----:B------:R-:W-:Y:S02]  /*6760*/  LOP3.LUT P6, RZ, R9, 0xff0000, RZ, 0xc0, !PT ;  /* 0x00ff000009ff7812 */ /* 0x000fe400078cc0ff */
[----:B------:R-:W-:Y:S01]  /*6770*/  F2FP.BF16.F32.PACK_AB R128, R129, R128 ;  /* 0x000000808180723e */ /* 0x000fe200000010ff */
[----:B------:R-:W-:-:S03]  /*6780*/  FMUL.FTZ R126, R15, R126 ;  /* 0x0000007e0f7e7220 */ /* 0x000fc60000410000 */
[----:B------:R-:W-:Y:S01]  /*6790*/  PRMT R141, R128, 0x7610, R141 ;  /* 0x00007610808d7816 */ /* 0x000fe2000000008d */
[----:B------:R-:W-:-:S05]  /*67a0*/  FMUL.FTZ R127, R126, UR14 ;  /* 0x0000000e7e7f7c20 */ /* 0x000fca0008410000 */
[----:B------:R-:W-:Y:S01]  /*67b0*/  FSEL R130, R127, RZ, P6 ;  /* 0x000000ff7f827208 */ /* 0x000fe20003000000 */
[----:B------:R-:W-:Y:S01]  /*67c0*/  FMUL.FTZ R127, R15, R138 ;  /* 0x0000008a0f7f7220 */ /* 0x000fe20000410000 */
        /* <DEDUP_REMOVED lines=8> */
.L_x_2838:
        /* <DEDUP_REMOVED lines=30> */
.L_x_2834:
        /* <DEDUP_REMOVED lines=20> */
.L_x_2839:
[----:B------:R-:W-:-:S07]  /*6b70*/  VIADD R16, R16, 0x100 ;  /* 0x0000010010107836 */ /* 0x000fce0000000000 */
.L_x_2830:
[----:B------:R-:W-:Y:S05]  /*6b80*/  BSYNC.RECONVERGENT B0 ;  /* 0x0000000000007941 */ /* 0x000fea0003800200 */
.L_x_2829:
        /* <DEDUP_REMOVED lines=15> */
[-CC-:B------:R-:W-:Y:S01]  /*6c80*/  FFMA.FTZ R127, R161, R133.reuse, R132.reuse ;  /* 0x00000085a17f7223 */ /* 0x180fe20000010084 */
        /* <DEDUP_REMOVED lines=38> */
.L_x_2844:
[-CC-:B01----:R-:W-:Y:S01]  /*6ef0*/  FFMA.FTZ R128, R160, R133.reuse, R132.reuse ;  /* 0x00000085a0807223 */ /* 0x183fe20000010084 */
        /* <DEDUP_REMOVED lines=14> */
[----:B------:R-:W-:Y:S02]  /*6fe0*/  FSEL R131, R128, RZ, P6 ;  /* 0x000000ff80837208 */ /* 0x000fe40003000000 */
[----:B------:R-:W-:Y:S02]  /*6ff0*/  LOP3.LUT P6, RZ, R7, 0xff0000, RZ, 0xc0, !PT ;  /* 0x00ff000007ff7812 */ /* 0x000fe400078cc0ff */
[----:B------:R-:W-:Y:S02]  /*7000*/  F2FP.BF16.F32.PACK_AB R130, R131, R130 ;  /* 0x000000828382723e */ /* 0x000fe400000010ff */
[----:B------:R-:W-:Y:S02]  /*7010*/  FSEL R137, R129, RZ, P6 ;  /* 0x000000ff81897208 */ /* 0x000fe40003000000 */
[----:B------:R-:W-:Y:S02]  /*7020*/  LOP3.LUT P6, RZ, R8, 0xff0000, RZ, 0xc0, !PT ;  /* 0x00ff000008ff7812 */ /* 0x000fe400078cc0ff */
[----:B------:R-:W-:-:S02]  /*7030*/  PRMT R210, R130, 0x7632, R210 ;  /* 0x0000763282d27816 */ /* 0x000fc400000000d2 */
        /* <DEDUP_REMOVED lines=21> */
.L_x_2843:
[----:B01----:R-:W0:Y:S02]  /*7190*/  LDC.64 R128, c[0x0][0x478] ;  /* 0x00011e00ff807b82 */ /* 0x003e240000000a00 */
[----:B0-----:R-:W-:-:S04]  /*71a0*/  ISETP.NE.U32.AND P5, PT, R128, RZ, PT ;  /* 0x000000ff8000720c */ /* 0x001fc80003fa5070 */
[----:B------:R-:W-:-:S13]  /*71b0*/  ISETP.NE.AND.EX P5, PT, R129, RZ, PT, P5 ;  /* 0x000000ff8100720c */ /* 0x000fda0003fa5350 */
[----:B------:R-:W-:Y:S05]  /*71c0*/  @!P5 BRA `(.L_x_2846) ;  /* 0x0000000000a8d947 */ /* 0x000fea0003800000 */
[-CC-:B------:R-:W-:Y:S01]  /*71d0*/  FFMA.FTZ R125, R157, R133.reuse, R132.reuse ;  /* 0x000000859d7d7223 */ /* 0x180fe20000010084 */
[----:B------:R-:W-:Y:S01]  /*71e0*/  LOP3.LUT P6, RZ, R7, 0xff, RZ, 0xc0, !PT ;  /* 0x000000ff07ff7812 */ /* 0x000fe200078cc0ff */
[-CC-:B------:R-:W-:Y:S01]  /*71f0*/  FFMA.FTZ R126, R160, R133.reuse, R132.reuse ;  /* 0x00000085a07e7223 */ /* 0x180fe20000010084 */
[-CC-:B------:R-:W-:Y:S01]  /*7200*/  FFMA.FTZ R127, R161, R133.reuse, R132.reuse ;  /* 0x00000085a17f7223 */ /* 0x180fe20000010084 */
        /* <DEDUP_REMOVED lines=38> */
.L_x_2846:
        /* <DEDUP_REMOVED lines=42> */
.L_x_2842:
        /* <DEDUP_REMOVED lines=38> */
.L_x_2848:
        /* <DEDUP_REMOVED lines=8> */
[C---:B-----5:R-:W-:Y:S01]  /*79f0*/  FFMA.FTZ R129, R15.reuse, R129, R108 ;  /* 0x000000810f817223 */ /* 0x060fe2000001006c */
[C---:B------:R-:W-:Y:S01]  /*7a00*/  FFMA.FTZ R128, R15.reuse, R128, R109 ;  /* 0x000000800f807223 */ /* 0x040fe2000001006d */
[----:B------:R-:W-:Y:S01]  /*7a10*/  FFMA.FTZ R131, R15, R131, R110 ;  /* 0x000000830f837223 */ /* 0x000fe2000001006e */
[----:B------:R-:W-:Y:S01]  /*7a20*/  FADD.FTZ R130, R163, -R130 ;  /* 0x80000082a3827221 */ /* 0x000fe20000010000 */
[----:B------:R-:W-:Y:S01]  /*7a30*/  FMUL.FTZ R129, R129, UR14 ;  /* 0x0000000e81817c20 */ /* 0x000fe20008410000 */
[----:B------:R-:W-:Y:S01]  /*7a40*/  FMUL.FTZ R128, R128, UR14 ;  /* 0x0000000e80807c20 */ /* 0x000fe20008410000 */
[----:B------:R-:W-:Y:S01]  /*7a50*/  FMUL.FTZ R131, R131, UR14 ;  /* 0x0000000e83837c20 */ /* 0x000fe20008410000 */
[----:B------:R-:W-:-:S02]  /*7a60*/  FFMA.FTZ R130, R15, R130, R111 ;  /* 0x000000820f827223 */ /* 0x000fc4000001006f */
[----:B------:R-:W-:Y:S02]  /*7a70*/  FSEL R129, R129, RZ, P6 ;  /* 0x000000ff81817208 */ /* 0x000fe40003000000 */
[----:B------:R-:W-:Y:S01]  /*7a80*/  LOP3.LUT P6, RZ, R7, 0xff00, RZ, 0xc0, !PT ;  /* 0x0000ff0007ff7812 */ /* 0x000fe200078cc0ff */
[----:B------:R-:W-:-:S03]  /*7a90*/  FMUL.FTZ R130, R130, UR14 ;  /* 0x0000000e82827c20 */ /* 0x000fc60008410000 */
        /* <DEDUP_REMOVED lines=12> */
.L_x_2847:
        /* <DEDUP_REMOVED lines=35> */
.L_x_2849:
        /* <DEDUP_REMOVED lines=30> */
.L_x_2845:
        /* <DEDUP_REMOVED lines=20> */
.L_x_2850:
[----:B------:R-:W-:-:S07]  /*80b0*/  VIADD R16, R16, 0x100 ;  /* 0x0000010010107836 */ /* 0x000fce0000000000 */
.L_x_2841:
[----:B------:R-:W-:Y:S05]  /*80c0*/  BSYNC.RECONVERGENT B0 ;  /* 0x0000000000007941 */ /* 0x000fea0003800200 */
.L_x_2840:
        /* <DEDUP_REMOVED lines=54> */
.L_x_2855:
        /* <DEDUP_REMOVED lines=42> */
.L_x_2854:
        /* <DEDUP_REMOVED lines=46> */
.L_x_2857:
        /* <DEDUP_REMOVED lines=42> */
.L_x_2853:
        /* <DEDUP_REMOVED lines=38> */
.L_x_2859:
        /* <DEDUP_REMOVED lines=31> */
.L_x_2858:
        /* <DEDUP_REMOVED lines=35> */
.L_x_2860:
        /* <DEDUP_REMOVED lines=30> */
.L_x_2856:
        /* <DEDUP_REMOVED lines=20> */
.L_x_2861:
[----:B------:R-:W-:-:S07]  /*95f0*/  VIADD R16, R16, 0x100 ;  /* 0x0000010010107836 */ /* 0x000fce0000000000 */
.L_x_2852:
[----:B------:R-:W-:Y:S05]  /*9600*/  BSYNC.RECONVERGENT B0 ;  /* 0x0000000000007941 */ /* 0x000fea0003800200 */
.L_x_2851:
        /* <DEDUP_REMOVED lines=54> */
.L_x_2866:
        /* <DEDUP_REMOVED lines=42> */
.L_x_2865:
        /* <DEDUP_REMOVED lines=46> */
.L_x_2868:
        /* <DEDUP_REMOVED lines=42> */
.L_x_2864:
        /* <DEDUP_REMOVED lines=38> */
.L_x_2870:
        /* <DEDUP_REMOVED lines=31> */
.L_x_2869:
        /* <DEDUP_REMOVED lines=35> */
.L_x_2871:
        /* <DEDUP_REMOVED lines=30> */
.L_x_2867:
        /* <DEDUP_REMOVED lines=20> */
.L_x_2872:
[----:B------:R-:W-:-:S07]  /*ab30*/  VIADD R16, R16, 0x100 ;  /* 0x0000010010107836 */ /* 0x000fce0000000000 */
.L_x_2863:
[----:B------:R-:W-:Y:S05]  /*ab40*/  BSYNC.RECONVERGENT B0 ;  /* 0x0000000000007941 */ /* 0x000fea0003800200 */
.L_x_2862:
        /* <DEDUP_REMOVED lines=14> */
[----:B------:R-:W-:Y:S01]  /*ac30*/  ISETP.GE.U32.AND P6, PT, R2, 0x1000000, PT ;  /* 0x010000000200780c */ /* 0x000fe20003fc6070 */
        /* <DEDUP_REMOVED lines=10> */
[----:B------:R-:W-:-:S04]  /*ace0*/  ISETP.GE.U32.AND P6, PT, R0, 0x1000000, PT ;  /* 0x010000000000780c */ /* 0x000fc80003fc6070 */
[----:B------:R-:W-:Y:S01]  /*acf0*/  FSEL R138, R124, RZ, P6 ;  /* 0x000000ff7c8a7208 */ /* 0x000fe20003000000 */
[----:B------:R-:W-:Y:S01]  /*ad00*/  FFMA.FTZ R124, R15, R125, R120 ;  /* 0x0000007d0f7c7223 */ /* 0x000fe20000010078 */
[----:B------:R-:W-:Y:S02]  /*ad10*/  LOP3.LUT P6, RZ, R2, 0xff, RZ, 0xc0, !PT ;  /* 0x000000ff02ff7812 */ /* 0x000fe400078cc0ff */
[----:B------:R-:W-:Y:S01]  /*ad20*/  F2FP.BF16.F32.PACK_AB R138, R138, R137 ;  /* 0x000000898a8a723e */ /* 0x000fe200000010ff */
[----:B------:R-:W-:-:S03]  /*ad30*/  FMUL.FTZ R125, R124, UR14 ;  /* 0x0000000e7c7d7c20 */ /* 0x000fc60008410000 */
[----:B------:R-:W-:Y:S02]  /*ad40*/  PRMT R208, R138, 0x7632, R208 ;  /* 0x000076328ad07816 */ /* 0x000fe400000000d0 */
        /* <DEDUP_REMOVED lines=19> */
[----:B------:R-:W-:-:S04]  /*ae80*/  FSEL R15, R15, RZ, P6 ;  /* 0x000000ff0f0f7208 */ /* 0x000fc80003000000 */
[----:B------:R-:W-:Y:S02]  /*ae90*/  F2FP.BF16.F32.PACK_AB R132, R15, R132 ;  /* 0x000000840f84723e */ /* 0x000fe400000010ff */
[----:B------:R-:W-:Y:S02]  /*aea0*/  PRMT R15, R130, 0x7610, R15 ;  /* 0x00007610820f7816 */ /* 0x000fe4000000000f */
[C---:B------:R-:W-:Y:S02]  /*aeb0*/  PRMT R209, R132.reuse, 0x7632, R209 ;  /* 0x0000763284d17816 */ /* 0x040fe400000000d1 */
[----:B------:R-:W-:Y:S01]  /*aec0*/  PRMT R137, R132, 0x7610, R137 ;  /* 0x0000761084897816 */ /* 0x000fe20000000089 */
[----:B------:R-:W-:Y:S06]  /*aed0*/  BRA `(.L_x_2878) ;  /* 0x0000001000387947 */ /* 0x000fec0003800000 */
.L_x_2877:
[-CC-:B01----:R-:W-:Y:S01]  /*aee0*/  FFMA.FTZ R128, R184, R133.reuse, R132.reuse ;  /* 0x00000085b8807223 */ /* 0x183fe20000010084 */
[----:B------:R-:W-:Y:S01]  /*aef0*/  FFMA.FTZ R129, R185, R133, R132 ;  /* 0x00000085b9817223 */ /* 0x000fe20000010084 */
[----:B------:R-:W-:Y:S02]  /*af00*/  LOP3.LUT P6, RZ, R2, 0xff00, RZ, 0xc0, !PT ;  /* 0x0000ff0002ff7812 */ /* 0x000fe400078cc0ff */
[----:B------:R-:W-:Y:S01]  /*af10*/  FADD.FTZ R128, R183, -R128 ;  /* 0x80000080b7807221 */ /* 0x000fe20000010000 */
[----:B------:R-:W-:-:S03]  /*af20*/  FADD.FTZ R129, R186, -R129 ;  /* 0x80000081ba817221 */ /* 0x000fc60000010000 */
[C---:B-----5:R-:W-:Y:S01]  /*af30*/  FFMA.FTZ R128, R15.reuse, R128, R121 ;  /* 0x000000800f807223 */ /* 0x060fe20000010079 */
[----:B------:R-:W-:-:S03]  /*af40*/  FFMA.FTZ R129, R15, R129, R122 ;  /* 0x000000810f817223 */ /* 0x000fc6000001007a */
[----:B------:R-:W-:Y:S01]  /*af50*/  FMUL.FTZ R128, R128, UR14 ;  /* 0x0000000e80807c20 */ /* 0x000fe20008410000 */
[----:B------:R-:W-:-:S04]  /*af60*/  FMUL.FTZ R129, R129, UR14 ;  /* 0x0000000e81817c20 */ /* 0x000fc80008410000 */
        /* <DEDUP_REMOVED lines=16> */
[----:B------:R-:W-:Y:S01]  /*b070*/  FFMA.FTZ R132, R15, R132, R123 ;  /* 0x000000840f847223 */ /* 0x000fe2000001007b */
[----:B------:R-:W-:-:S02]  /*b080*/  PRMT R209, R137, 0x7632, R209 ;  /* 0x0000763289d17816 */ /* 0x000fc400000000d1 */
[----:B------:R-:W-:Y:S01]  /*b090*/  FMUL.FTZ R129, R129, UR14 ;  /* 0x0000000e81817c20 */ /* 0x000fe20008410000 */
[----:B------:R-:W-:-:S04]  /*b0a0*/  FMUL.FTZ R132, R132, UR14 ;  /* 0x0000000e84847c20 */ /* 0x000fc80008410000 */
        /* <DEDUP_REMOVED lines=15> */
.L_x_2876:
[----:B01----:R-:W0:Y:S02]  /*b1a0*/  LDC.64 R128, c[0x0][0x478] ;  /* 0x00011e00ff807b82 */ /* 0x003e240000000a00 */
[----:B0-----:R-:W-:-:S04]  /*b1b0*/  ISETP.NE.U32.AND P5, PT, R128, RZ, PT ;  /* 0x000000ff8000720c */ /* 0x001fc80003fa5070 */
[----:B------:R-:W-:-:S13]  /*b1c0*/  ISETP.NE.AND.EX P5, PT, R129, RZ, PT, P5 ;  /* 0x000000ff8100720c */ /* 0x000fda0003fa5350 */
[----:B------:R-:W-:Y:S05]  /*b1d0*/  @!P5 BRA `(.L_x_2879) ;  /* 0x0000000000b0d947 */ /* 0x000fea0003800000 */
[-CC-:B------:R-:W-:Y:S01]  /*b1e0*/  FFMA.FTZ R124, R188, R133.reuse, R132.reuse ;  /* 0x00000085bc7c7223 */ /* 0x180fe20000010084 */
[----:B------:R-:W-:Y:S01]  /*b1f0*/  ISETP.GE.U32.AND P6, PT, R2, 0x1000000, PT ;  /* 0x010000000200780c */ /* 0x000fe20003fc6070 */
[-CC-:B------:R-:W-:Y:S01]  /*b200*/  FFMA.FTZ R125, R181, R133.reuse, R132.reuse ;  /* 0x00000085b57d7223 */ /* 0x180fe20000010084 */
[-C--:B------:R-:W-:Y:S01]  /*b210*/  FFMA.FTZ R126, R184, R133.reuse, R132 ;  /* 0x00000085b87e7223 */ /* 0x080fe20000010084 */
[----:B------:R-:W-:Y:S01]  /*b220*/  FADD.FTZ R124, R187, -R124 ;  /* 0x8000007cbb7c7221 */ /* 0x000fe20000010000 */
[----:B------:R-:W-:Y:S02]  /*b230*/  FFMA.FTZ R133, R185, R133, R132 ;  /* 0x00000085b9857223 */ /* 0x000fe40000010084 */
[----:B------:R-:W-:Y:S01]  /*b240*/  FADD.FTZ R126, R183, -R126 ;  /* 0x8000007eb77e7221 */ /* 0x000fe20000010000 */
[----:B-----5:R-:W-:-:S04]  /*b250*/  FMUL.FTZ R127, R15, R124 ;  /* 0x0000007c0f7f7220 */ /* 0x020fc80000410000 */
[----:B------:R-:W-:-:S05]  /*b260*/  FMUL.FTZ R124, R127, UR14 ;  /* 0x0000000e7f7c7c20 */ /* 0x000fca0008410000 */
        /* <DEDUP_REMOVED lines=35> */
.L_x_2879:
        /* <DEDUP_REMOVED lines=9> */
[----:B------:R-:W-:Y:S01]  /*b530*/  FADD.FTZ R128, R186, -R129 ;  /* 0x80000081ba807221 */ /* 0x000fe20000010000 */
[----:B------:R-:W-:Y:S01]  /*b540*/  LOP3.LUT P6, RZ, R2, 0xff0000, RZ, 0xc0, !PT ;  /* 0x00ff000002ff7812 */ /* 0x000fe200078cc0ff */
[-CC-:B------:R-:W-:Y:S01]  /*b550*/  FFMA.FTZ R129, R181, R133.reuse, R132.reuse ;  /* 0x00000085b5817223 */ /* 0x180fe20000010084 */
[----:B------:R-:W-:Y:S01]  /*b560*/  FFMA.FTZ R132, R188, R133, R132 ;  /* 0x00000085bc847223 */ /* 0x000fe20000010084 */
[----:B------:R-:W-:Y:S01]  /*b570*/  FMUL.FTZ R128, R15, R128 ;  /* 0x000000800f807220 */ /* 0x000fe20000410000 */
[----:B------:R-:W-:Y:S02]  /*b580*/  F2FP.BF16.F32.PACK_AB R130, R131, R130 ;  /* 0x000000828382723e */ /* 0x000fe400000010ff */
[----:B------:R-:W-:Y:S01]  /*b590*/  FADD.FTZ R132, R187, -R132 ;  /* 0x80000084bb847221 */ /* 0x000fe20000010000 */
[----:B------:R-:W-:Y:S01]  /*b5a0*/  FMUL.FTZ R128, R128, UR14 ;  /* 0x0000000e80807c20 */ /* 0x000fe20008410000 */
[----:B------:R-:W-:-:S02]  /*b5b0*/  PRMT R210, R130, 0x7632, R210 ;  /* 0x0000763282d27816 */ /* 0x000fc400000000d2 */
[----:B------:R-:W-:Y:S02]  /*b5c0*/  FMUL.FTZ R132, R15, R132 ;  /* 0x000000840f847220 */ /* 0x000fe40000410000 */
[----:B------:R-:W-:Y:S02]  /*b5d0*/  FSEL R137, R128, RZ, P6 ;  /* 0x000000ff80897208 */ /* 0x000fe40003000000 */
[----:B------:R-:W-:Y:S01]  /*b5e0*/  LOP3.LUT P6, RZ, R0, 0xff0000, RZ, 0xc0, !PT ;  /* 0x00ff000000ff7812 */ /* 0x000fe200078cc0ff */
[----:B------:R-:W-:-:S03]  /*b5f0*/  FMUL.FTZ R132, R132, UR14 ;  /* 0x0000000e84847c20 */ /* 0x000fc60008410000 */
        /* <DEDUP_REMOVED lines=22> */
.L_x_2875:
        /* <DEDUP_REMOVED lines=38> */
.L_x_2881:
[-CC-:B------:R-:W-:Y:S01]  /*b9c0*/  FFMA.FTZ R128, R188, R133.reuse, R132.reuse ;  /* 0x00000085bc807223 */ /* 0x180fe20000010084 */
[----:B------:R-:W-:Y:S01]  /*b9d0*/  ISETP.GE.U32.AND P6, PT, R2, 0x1000000, PT ;  /* 0x010000000200780c */ /* 0x000fe20003fc6070 */
[----:B------:R-:W-:Y:S02]  /*b9e0*/  FFMA.FTZ R129, R181, R133, R132 ;  /* 0x00000085b5817223 */ /* 0x000fe40000010084 */
[----:B------:R-:W-:Y:S02]  /*b9f0*/  FADD.FTZ R128, R187, -R128 ;  /* 0x80000080bb807221 */ /* 0x000fe40000010000 */
[----:B------:R-:W-:Y:S02]  /*ba00*/  FADD.FTZ R129, R182, -R129 ;  /* 0x80000081b6817221 */ /* 0x000fe40000010000 */
[C---:B-----5:R-:W-:Y:S02]  /*ba10*/  FFMA.FTZ R128, R15.reuse, R128, R123 ;  /* 0x000000800f807223 */ /* 0x060fe4000001007b */
[----:B------:R-:W-:-:S02]  /*ba20*/  FFMA.FTZ R129, R15, R129, R120 ;  /* 0x000000810f817223 */ /* 0x000fc40000010078 */
[----:B------:R-:W-:Y:S02]  /*ba30*/  FMUL.FTZ R128, R128, UR14 ;  /* 0x0000000e80807c20 */ /* 0x000fe40008410000 */
[----:B------:R-:W-:-:S03]  /*ba40*/  FMUL.FTZ R129, R129, UR14 ;  /* 0x0000000e81817c20 */ /* 0x000fc60008410000 */
[----:B------:R-:W-:Y:S01]  /*ba50*/  FSEL R130, R128, RZ, P6 ;  /* 0x000000ff80827208 */ /* 0x000fe20003000000 */
[-CC-:B------:R-:W-:Y:S01]  /*ba60*/  FFMA.FTZ R128, R184, R133.reuse, R132.reuse ;  /* 0x00000085b8807223 */ /* 0x180fe20000010084 */
[----:B------:R-:W-:Y:S01]  /*ba70*/  FFMA.FTZ R133, R185, R133, R132 ;  /* 0x00000085b9857223 */ /* 0x000fe20000010084 */
[----:B------:R-:W-:Y:S02]  /*ba80*/  LOP3.LUT P6, RZ, R2, 0xff, RZ, 0xc0, !PT ;  /* 0x000000ff02ff7812 */ /* 0x000fe400078cc0ff */
[----:B------:R-:W-:Y:S01]  /*ba90*/  FADD.FTZ R128, R183, -R128 ;  /* 0x80000080b7807221 */ /* 0x000fe20000010000 */
[----:B------:R-:W-:Y:S01]  /*baa0*/  FADD.FTZ R133, R186, -R133 ;  /* 0x80000085ba857221 */ /* 0x000fe20000010000 */
[----:B------:R-:W-:Y:S02]  /*bab0*/  FSEL R129, R129, RZ, P6 ;  /* 0x000000ff81817208 */ /* 0x000fe40003000000 */
[C---:B------:R-:W-:Y:S01]  /*bac0*/  FFMA.FTZ R128, R15.reuse, R128, R121 ;  /* 0x000000800f807223 */ /* 0x040fe20000010079 */
[----:B------:R-:W-:Y:S01]  /*bad0*/  LOP3.LUT P6, RZ, R2, 0xff00, RZ, 0xc0, !PT ;  /* 0x0000ff0002ff7812 */ /* 0x000fe200078cc0ff */
[----:B------:R-:W-:-:S02]  /*bae0*/  FFMA.FTZ R133, R15, R133, R122 ;  /* 0x000000850f857223 */ /* 0x000fc4000001007a */
[----:B------:R-:W-:Y:S02]  /*baf0*/  FMUL.FTZ R128, R128, UR14 ;  /* 0x0000000e80807c20 */ /* 0x000fe40008410000 */
[----:B------:R-:W-:-:S03]  /*bb00*/  FMUL.FTZ R133, R133, UR14 ;  /* 0x0000000e85857c20 */ /* 0x000fc60008410000 */
[----:B------:R-:W-:Y:S02]  /*bb10*/  FSEL R128, R128, RZ, P6 ;  /* 0x000000ff80807208 */ /* 0x000fe40003000000 */
[----:B------:R-:W-:Y:S02]  /*bb20*/  LOP3.LUT P6, RZ, R2, 0xff0000, RZ, 0xc0, !PT ;  /* 0x00ff000002ff7812 */ /* 0x000fe400078cc0ff */
[----:B------:R-:W-:Y:S02]  /*bb30*/  F2FP.BF16.F32.PACK_AB R128, R128, R129 ;  /* 0x000000818080723e */ /* 0x000fe400000010ff */
[----:B------:R-:W-:Y:S02]  /*bb40*/  FSEL R133, R133, RZ, P6 ;  /* 0x000000ff85857208 */ /* 0x000fe40003000000 */
[----:B------:R-:W-:Y:S02]  /*bb50*/  PRMT R15, R128, 0x7632, R15 ;  /* 0x00007632800f7816 */ /* 0x000fe4000000000f */
[----:B------:R-:W-:-:S02]  /*bb60*/  F2FP.BF16.F32.PACK_AB R130, R130, R133 ;  /* 0x000000858282723e */ /* 0x000fc400000010ff */
[----:B------:R-:W-:Y:S02]  /*bb70*/  PRMT R139, R128, 0x7610, R139 ;  /* 0x00007610808b7816 */ /* 0x000fe4000000008b */
[C---:B------:R-:W-:Y:S02]  /*bb80*/  PRMT R138, R130.reuse, 0x7632, R138 ;  /* 0x00007632828a7816 */ /* 0x040fe4000000008a */
[----:B------:R-:W-:Y:S01]  /*bb90*/  PRMT R137, R130, 0x7610, R137 ;  /* 0x0000761082897816 */ /* 0x000fe20000000089 */
[----:B------:R-:W-:Y:S06]  /*bba0*/  BRA `(.L_x_2878) ;  /* 0x0000000400047947 */ /* 0x000fec0003800000 */
.L_x_2880:
        /* <DEDUP_REMOVED lines=35> */
.L_x_2882:
[-CC-:B------:R-:W-:Y:S01]  /*bde0*/  FFMA.FTZ R128, R188, R133.reuse, R132.reuse ;  /* 0x00000085bc807223 */ /* 0x180fe20000010084 */
[----:B------:R-:W-:Y:S01]  /*bdf0*/  ISETP.GE.U32.AND P6, PT, R2, 0x1000000, PT ;  /* 0x010000000200780c */ /* 0x000fe20003fc6070 */
[-CC-:B------:R-:W-:Y:S01]  /*be00*/  FFMA.FTZ R129, R181, R133.reuse, R132.reuse ;  /* 0x00000085b5817223 */ /* 0x180fe20000010084 */
[-C--:B------:R-:W-:Y:S01]  /*be10*/  FFMA.FTZ R130, R184, R133.reuse, R132 ;  /* 0x00000085b8827223 */ /* 0x080fe20000010084 */
[----:B------:R-:W-:Y:S01]  /*be20*/  FADD.FTZ R128, R187, -R128 ;  /* 0x80000080bb807221 */ /* 0x000fe20000010000 */
[----:B------:R-:W-:Y:S02]  /*be30*/  FFMA.FTZ R133, R185, R133, R132 ;  /* 0x00000085b9857223 */ /* 0x000fe40000010084 */
[----:B------:R-:W-:Y:S01]  /*be40*/  FADD.FTZ R130, R183, -R130 ;  /* 0x80000082b7827221 */ /* 0x000fe20000010000 */
[----:B-----5:R-:W-:-:S03]  /*be50*/  FMUL.FTZ R128, R15, R128 ;  /* 0x000000800f807220 */ /* 0x020fc60000410000 */
[----:B------:R-:W-:Y:S01]  /*be60*/  FMUL.FTZ R130, R15, R130 ;  /* 0x000000820f827220 */ /* 0x000fe20000410000 */
[----:B------:R-:W-:-:S03]  /*be70*/  FMUL.FTZ R128, R128, UR14 ;  /* 0x0000000e80807c20 */ /* 0x000fc60008410000 */
[----:B------:R-:W-:Y:S02]  /*be80*/  FMUL.FTZ R130, R130, UR14 ;  /* 0x0000000e82827c20 */ /* 0x000fe40008410000 */
[----:B------:R-:W-:Y:S01]  /*be90*/  FSEL R131, R128, RZ, P6 ;  /* 0x000000ff80837208 */ /* 0x000fe20003000000 */
[----:B------:R-:W-:Y:S01]  /*bea0*/  FADD.FTZ R128, R182, -R129 ;  /* 0x80000081b6807221 */ /* 0x000fe20000010000 */
[----:B------:R-:W-:-:S03]  /*beb0*/  LOP3.LUT P6, RZ, R2, 0xff, RZ, 0xc0, !PT ;  /* 0x000000ff02ff7812 */ /* 0x000fc600078cc0ff */
        /* <DEDUP_REMOVED lines=10> */
[----:B------:R-:W-:Y:S01]  /*bf60*/  FMUL.FTZ R130, R130, UR14 ;  /* 0x0000000e82827c20 */ /* 0x000fe20008410000 */
[----:B------:R-:W-:-:S04]  /*bf70*/  PRMT R139, R128, 0x7610, R139 ;  /* 0x00007610808b7816 */ /* 0x000fc8000000008b */
[----:B------:R-:W-:-:S04]  /*bf80*/  FSEL R130, R130, RZ, P6 ;  /* 0x000000ff82827208 */ /* 0x000fc80003000000 */
[----:B------:R-:W-:-:S04]  /*bf90*/  F2FP.BF16.F32.PACK_AB R130, R131, R130 ;  /* 0x000000828382723e */ /* 0x000fc800000010ff */
[C---:B------:R-:W-:Y:S02]  /*bfa0*/  PRMT R138, R130.reuse, 0x7632, R138 ;  /* 0x00007632828a7816 */ /* 0x040fe4000000008a */
[----:B------:R-:W-:-:S07]  /*bfb0*/  PRMT R137, R130, 0x7610, R137 ;  /* 0x0000761082897816 */ /* 0x000fce0000000089 */
.L_x_2878:
        /* <DEDUP_REMOVED lines=20> */
.L_x_2874:
[----:B------:R-:W-:Y:S05]  /*c100*/  BSYNC.RECONVERGENT B0 ;  /* 0x0000000000007941 */ /* 0x000fea0003800200 */
.L_x_2873:
[----:B------:R-:W-:Y:S01]  /*c110*/  ISETP.NE.AND P5, PT, R136, RZ, PT ;  /* 0x000000ff8800720c */ /* 0x000fe20003fa5270 */
[----:B------:R-:W-:-:S12]  /*c120*/  UPLOP3.LUT UP1, UPT, UPT, UPT, UP1, 0x40, 0x4 ;  /* 0x000000000004789c */ /* 0x000fd80003f2e810 */
[----:B------:R-:W-:Y:S05]  /*c130*/  @!P5 BRA `(.L_x_2883) ;  /* 0xffffff4400fcd947 */ /* 0x000fea000383ffff */
.L_x_2790:
        /* <DEDUP_REMOVED lines=12> */
[----:B------:R1:W-:Y:S03]  /*c200*/  @P6 STG.E.128 desc[UR10][R2.64], R64 ;  /* 0x0000004002006986 */ /* 0x0003e6000c101d0a */
[----:B------:R-:W-:Y:S01]  /*c210*/  @P6 VIADD R213, R213, 0x100 ;  /* 0x00000100d5d56836 */ /* 0x000fe20000000000 */
[----:B------:R1:W-:Y:S02]  /*c220*/  @P6 STG.E.128 desc[UR10][R4.64], R92 ;  /* 0x0000005c04006986 */ /* 0x0003e4000c101d0a */
[----:B------:R-:W3:Y:S01]  /*c230*/  LDC.64 R12, c[0x0][0x448] ;  /* 0x00011200ff0c7b82 */ /* 0x000ee20000000a00 */
[----:B--2---:R-:W-:-:S05]  /*c240*/  @P0 IMAD.WIDE.U32 R6, R213, 0x10, R6 ;  /* 0x00000010d5060825 */ /* 0x004fca00078e0006 */
[----:B------:R1:W-:Y:S02]  /*c250*/  @P0 STG.E.128 desc[UR10][R6.64], R60 ;  /* 0x0000003c06000986 */ /* 0x0003e4000c101d0a */
[----:B------:R-:W2:Y:S01]  /*c260*/  LDC.64 R14, c[0x0][0x440] ;  /* 0x00011000ff0e7b82 */ /* 0x000ea20000000a00 */
[----:B----4-:R-:W-:-:S04]  /*c270*/  @P0 IMAD.WIDE.U32 R8, R213, 0x10, R8 ;  /* 0x00000010d5080825 */ /* 0x010fc800078e0008 */
[----:B------:R-:W-:Y:S01]  /*c280*/  @P0 VIADD R213, R213, 0x100 ;  /* 0x00000100d5d50836 */ /* 0x000fe20000000000 */
[----:B------:R1:W-:Y:S02]  /*c290*/  @P0 STG.E.128 desc[UR10][R8.64], R88 ;  /* 0x0000005808000986 */ /* 0x0003e4000c101d0a */
[----:B------:R-:W4:Y:S01]  /*c2a0*/  LDC.64 R16, c[0x0][0x448] ;  /* 0x00011200ff107b82 */ /* 0x000f220000000a00 */
[----:B0-----:R-:W-:-:S05]  /*c2b0*/  @P1 IMAD.WIDE.U32 R10, R213, 0x10, R10 ;  /* 0x00000010d50a1825 */ /* 0x001fca00078e000a */
[----:B------:R1:W-:Y:S02]  /*c2c0*/  @P1 STG.E.128 desc[UR10][R10.64], R56 ;  /* 0x000000380a001986 */ /* 0x0003e4000c101d0a */
[----:B------:R-:W0:Y:S01]  /*c2d0*/  LDC.64 R18, c[0x0][0x440] ;  /* 0x00011000ff127b82 */ /* 0x000e220000000a00 */
[----:B---3--:R-:W-:-:S04]  /*c2e0*/  @P1 IMAD.WIDE.U32 R12, R213, 0x10, R12 ;  /* 0x00000010d50c1825 */ /* 0x008fc800078e000c */
        /* <DEDUP_REMOVED lines=11> */
[----:B------:R1:W-:Y:S01]  /*c3a0*/  @P3 STG.E.128 desc[UR10][R18.64], R48 ;  /* 0x0000003012003986 */ /* 0x0003e2000c101d0a */
[----:B---3--:R-:W-:-:S04]  /*c3b0*/  @P3 IMAD.WIDE.U32 R20, R213, 0x10, R20 ;  /* 0x00000010d5143825 */ /* 0x008fc800078e0014 */
[----:B------:R-:W-:Y:S01]  /*c3c0*/  @P3 VIADD R213, R213, 0x100 ;  /* 0x00000100d5d53836 */ /* 0x000fe20000000000 */
[----:B------:R1:W-:Y:S03]  /*c3d0*/  @P3 STG.E.128 desc[UR10][R20.64], R76 ;  /* 0x0000004c14003986 */ /* 0x0003e6000c101d0a */
[----:B--2---:R-:W-:-:S05]  /*c3e0*/  @P4 IMAD.WIDE.U32 R22, R213, 0x10, R22 ;  /* 0x00000010d5164825 */ /* 0x004fca00078e0016 */
[----:B------:R1:W-:Y:S01]  /*c3f0*/  @P4 STG.E.128 desc[UR10][R22.64], R44 ;  /* 0x0000002c16004986 */ /* 0x0003e2000c101d0a */
[----:B----4-:R-:W-:-:S05]  /*c400*/  @P4 IMAD.WIDE.U32 R24, R213, 0x10, R24 ;  /* 0x00000010d5184825 */ /* 0x010fca00078e0018 */
[----:B------:R1:W-:Y:S01]  /*c410*/  @P4 STG.E.128 desc[UR10][R24.64], R72 ;  /* 0x0000004818004986 */ /* 0x0003e2000c101d0a */
[----:B------:R-:W-:Y:S05]  /*c420*/  @!P5 EXIT ;  /* 0x000000000000d94d */ /* 0x000fea0003800000 */
[----:B-1----:R-:W0:Y:S01]  /*c430*/  LDC.64 R2, c[0x0][0x440] ;  /* 0x00011000ff027b82 */ /* 0x002e220000000a00 */
[----:B------:R-:W-:-:S07]  /*c440*/  @P4 VIADD R213, R213, 0x100 ;  /* 0x00000100d5d54836 */ /* 0x000fce0000000000 */
[----:B------:R-:W1:Y:S01]  /*c450*/  LDC.64 R4, c[0x0][0x448] ;  /* 0x00011200ff047b82 */ /* 0x000e620000000a00 */
[----:B0-----:R-:W-:-:S05]  /*c460*/  IMAD.WIDE.U32 R2, R213, 0x10, R2 ;  /* 0x00000010d5027825 */ /* 0x001fca00078e0002 */
[----:B------:R-:W-:Y:S01]  /*c470*/  STG.E.128 desc[UR10][R2.64], R40 ;  /* 0x0000002802007986 */ /* 0x000fe2000c101d0a */
[----:B-1----:R-:W-:-:S05]  /*c480*/  IMAD.WIDE.U32 R4, R213, 0x10, R4 ;  /* 0x00000010d5047825 */ /* 0x002fca00078e0004 */
[----:B------:R-:W-:Y:S01]  /*c490*/  STG.E.128 desc[UR10][R4.64], R68 ;  /* 0x0000004404007986 */ /* 0x000fe2000c101d0a */
[----:B------:R-:W-:Y:S05]  /*c4a0*/  EXIT ;  /* 0x000000000000794d */ /* 0x000fea0003800000 */
.L_x_2884:
        /* <DEDUP_REMOVED lines=13> */
.L_x_7256:


//--------------------- .text._ZN10layer_norm22ln_bwd_finalize_kernelINS_22Kernel_traits_finalizeILj7168E13__nv_bfloat16S2_fS2_fjLb0ELj1024ELj4ENS_18Kernel_traits_baseILj7168ES2_S2_fS2_fjLj1024EEEEELb0ELb1EEEvNS_9BwdParamsE --------------------------
	.section	.text._ZN10layer_norm22ln_bwd_finalize_kernelINS_22Kernel_traits_finalizeILj7168E13__nv_bfloat16S2_fS2_fjLb0ELj1024ELj4ENS_18Kernel_traits_baseILj7168ES2_S2_fS2_fjLj1024EEEEELb0ELb1EEEvNS_9BwdParamsE,"ax",@progbits
	.align	128
        .global         _ZN10layer_norm22ln_bwd_finalize_kernelINS_22Kernel_traits_finalizeILj7168E13__nv_bfloat16S2_fS2_fjLb0ELj1024ELj4ENS_18Kernel_traits_baseILj7168ES2_S2_fS2_fjLj1024EEEEELb0ELb1EEEvNS_9BwdParamsE
        .type           _ZN10layer_norm22ln_bwd_finalize_kernelINS_22Kernel_traits_finalizeILj7168E13__nv_bfloat16S2_fS2_fjLb0ELj1024ELj4ENS_18Kernel_traits_baseILj7168ES2_S2_fS2_fjLj1024EEEEELb0ELb1EEEvNS_9BwdParamsE,@function
        .size           _ZN10layer_norm22ln_bwd_finalize_kernelINS_22Kernel_traits_finalizeILj7168E13__nv_bfloat16S2_fS2_fjLb0ELj1024ELj4ENS_18Kernel_traits_baseILj7168ES2_S2_fS2_fjLj1024EEEEELb0ELb1EEEvNS_9BwdParamsE,(.L_x_7257 - _ZN10layer_norm22ln_bwd_finalize_kernelINS_22Kernel_traits_finalizeILj7168E13__nv_bfloat16S2_fS2_fjLb0ELj1024ELj4ENS_18Kernel_traits_baseILj7168ES2_S2_fS2_fjLj1024EEEEELb0ELb1EEEvNS_9BwdParamsE)
        .other          _ZN10layer_norm22ln_bwd_finalize_kernelINS_22Kernel_traits_finalizeILj7168E13__nv_bfloat16S2_fS2_fjLb0ELj1024ELj4ENS_18Kernel_traits_baseILj7168ES2_S2_fS2_fjLj1024EEEEELb0ELb1EEEvNS_9BwdParamsE,@"STO_CUDA_ENTRY STV_DEFAULT"
_ZN10layer_norm22ln_bwd_finalize_kernelINS_22Kernel_traits_finalizeILj7168E13__nv_bfloat16S2_fS2_fjLb0ELj1024ELj4ENS_18Kernel_traits_baseILj7168ES2_S2_fS2_fjLj1024EEEEELb0ELb1EEEvNS_9BwdParamsE:
.text._ZN10layer_norm22ln_bwd_finalize_kernelINS_22Kernel_traits_finalizeILj7168E13__nv_bfloat16S2_fS2_fjLb0ELj1024ELj4ENS_18Kernel_traits_baseILj7168ES2_S2_fS2_fjLj1024EEEEELb0ELb1EEEvNS_9BwdParamsE:
        /* <DEDUP_REMOVED lines=81> */
.L_x_2889:
        /* <DEDUP_REMOVED lines=118> */
.L_x_2888:
[----:B------:R-:W-:Y:S05]  /*0c70*/  BSYNC.RECONVERGENT B1 ;  /* 0x0000000000017941 */ /* 0x000fea0003800200 */
.L_x_2887:
        /* <DEDUP_REMOVED lines=77> */
.L_x_2891:
[----:B------:R-:W-:Y:S05]  /*1150*/  BSYNC.RECONVERGENT B1 ;  /* 0x0000000000017941 */ /* 0x000fea0003800200 */
.L_x_2890:
        /* <DEDUP_REMOVED lines=38> */
.L_x_2893:
[----:B------:R-:W-:Y:S05]  /*13c0*/  BSYNC.RECONVERGENT B1 ;  /* 0x0000000000017941 */ /* 0x000fea0003800200 */
.L_x_2892:
        /* <DEDUP_REMOVED lines=8> */
.L_x_2894:
        /* <DEDUP_REMOVED lines=10> */
.L_x_2886:
[----:B------:R-:W-:Y:S05]  /*14f0*/  BSYNC.RECONVERGENT B0 ;  /* 0x0000000000007941 */ /* 0x000fea0003800200 */
.L_x_2885:
        /* <DEDUP_REMOVED lines=57> */
.L_x_2895:
        /* <DEDUP_REMOVED lines=15> */
.L_x_7257:


//--------------------- .text._ZN10layer_norm40ln_parallel_residual_bwd_finalize_kernelINS_22Kernel_traits_finalizeILj7168E13__nv_bfloat16S2_fS2_fjLb0ELj1024ELj4ENS_18Kernel_traits_baseILj7168ES2_S2_fS2_fjLj1024EEEEELb1EEEvNS_9BwdParamsE --------------------------
	.section	.text._ZN10layer_norm40ln_parallel_residual_bwd_finalize_kernelINS_22Kernel_traits_finalizeILj7168E13__nv_bfloat16S2_fS2_fjLb0ELj1024ELj4ENS_18Kernel_traits_baseILj7168ES2_S2_fS2_fjLj1024EEEEELb1EEEvNS_9BwdParamsE,"ax",@progbits
	.align	128
        .global         _ZN10layer_norm40ln_parallel_residual_bwd_finalize_kernelINS_22Kernel_traits_finalizeILj7168E13__nv_bfloat16S2_fS2_fjLb0ELj1024ELj4ENS_18Kernel_traits_baseILj7168ES2_S2_fS2_fjLj1024EEEEELb1EEEvNS_9BwdParamsE
        .type           _ZN10layer_norm40ln_parallel_residual_bwd_finalize_kernelINS_22Kernel_traits_finalizeILj7168E13__nv_bfloat16S2_fS2_fjLb0ELj1024ELj4ENS_18Kernel_traits_baseILj7168ES2_S2_fS2_fjLj1024EEEEELb1EEEvNS_9BwdParamsE,@function
        .size           _ZN10layer_norm40ln_parallel_residual_bwd_finalize_kernelINS_22Kernel_traits_finalizeILj7168E13__nv_bfloat16S2_fS2_fjLb0ELj1024ELj4ENS_18Kernel_traits_baseILj7168ES2_S2_fS2_fjLj1024EEEEELb1EEEvNS_9BwdParamsE,(.L_x_7258 - _ZN10layer_norm40ln_parallel_residual_bwd_finalize_kernelINS_22Kernel_traits_finalizeILj7168E13__nv_bfloat16S2_fS2_fjLb0ELj1024ELj4ENS_18Kernel_traits_baseILj7168ES2_S2_fS2_fjLj1024EEEEELb1EEEvNS_9BwdParamsE)
        .other          _ZN10layer_norm40ln_parallel_residual_bwd_finalize_kernelINS_22Kernel_traits_finalizeILj7168E13__nv_bfloat16S2_fS2_fjLb0ELj1024ELj4ENS_18Kernel_traits_baseILj7168ES2_S2_fS2_fjLj1024EEEEELb1EEEvNS_9BwdParamsE,@"STO_CUDA_ENTRY STV_DEFAULT"
_ZN10layer_norm40ln_parallel_residual_bwd_finalize_kernelINS_22Kernel_traits_finalizeILj7168E13__nv_bfloat16S2_fS2_fjLb0ELj1024ELj4ENS_18Kernel_traits_baseILj7168ES2_S2_fS2_fjLj1024EEEEELb1EEEvNS_9BwdParamsE:
.text._ZN10layer_norm40ln_parallel_residual_bwd_finalize_kernelINS_22Kernel_traits_finalizeILj7168E13__nv_bfloat16S2_fS2_fjLb0ELj1024ELj4ENS_18Kernel_traits_baseILj7168ES2_S2_fS2_fjLj1024EEEEELb1EEEvNS_9BwdParamsE:
        /* <DEDUP_REMOVED lines=60> */
.L_x_2900:
        /* <DEDUP_REMOVED lines=112> */
.L_x_2899:
[----:B------:R-:W-:Y:S05]  /*0ac0*/  BSYNC.RECONVERGENT B1 ;  /* 0x0000000000017941 */ /* 0x000fea0003800200 */
.L_x_2898:
        /* <DEDUP_REMOVED lines=66> */
.L_x_2902:
[----:B------:R-:W-:Y:S05]  /*0ef0*/  BSYNC.RECONVERGENT B1 ;  /* 0x0000000000017941 */ /* 0x000fea0003800200 */
.L_x_2901:
        /* <DEDUP_REMOVED lines=37> */
.L_x_2904:
[----:B------:R-:W-:Y:S05]  /*1150*/  BSYNC.RECONVERGENT B1 ;  /* 0x0000000000017941 */ /* 0x000fea0003800200 */
.L_x_2903:
        /* <DEDUP_REMOVED lines=19> */
.L_x_2897:
[----:B------:R-:W-:Y:S05]  /*1290*/  BSYNC.RECONVERGENT B0 ;  /* 0x0000000000007941 */ /* 0x000fea0003800200 */
.L_x_2896:
        /* <DEDUP_REMOVED lines=92> */
.L_x_2905:
        /* <DEDUP_REMOVED lines=10> */
.L_x_7258:


//--------------------- .text._ZN10layer_norm31ln_parallel_residual_bwd_kernelINS_13Kernel_traitsI13__nv_bfloat16S2_fS2_fjLj7168ELj1ELj1ELj8ELj8ENS_18Kernel_traits_baseILj7168ES2_S2_fS2_fjLj256EEEEELb1ELb1ELb1EEEvNS_9BwdParamsE --------------------------
	.section	.text._ZN10layer_norm31ln_parallel_residual_bwd_kernelINS_13Kernel_traitsI13__nv_bfloat16S2_fS2_fjLj7168ELj1ELj1ELj8ELj8ENS_18Kernel_traits_baseILj7168ES2_S2_fS2_fjLj256EEEEELb1ELb1ELb1EEEvNS_9BwdParamsE,"ax",@progbits
	.align	128
        .global         _ZN10layer_norm31ln_parallel_residual_bwd_kernelINS_13Kernel_traitsI13__nv_bfloat16S2_fS2_fjLj7168ELj1ELj1ELj8ELj8ENS_18Kernel_traits_baseILj7168ES2_S2_fS2_fjLj256EEEEELb1ELb1ELb1EEEvNS_9BwdParamsE
        .type           _ZN10layer_norm31ln_parallel_residual_bwd_kernelINS_13Kernel_traitsI13__nv_bfloat16S2_fS2_fjLj7168ELj1ELj1ELj8ELj8ENS_18Kernel_traits_baseILj7168ES2_S2_fS2_fjLj256EEEEELb1ELb1ELb1EEEvNS_9BwdParamsE,@function
        .size           _ZN10layer_norm31ln_parallel_residual_bwd_kernelINS_13Kernel_traitsI13__nv_bfloat16S2_fS2_fjLj7168ELj1ELj1ELj8ELj8ENS_18Kernel_traits_baseILj7168ES2_S2_fS2_fjLj256EEEEELb1ELb1ELb1EEEvNS_9BwdParamsE,(.L_x_7259 - _ZN10layer_norm31ln_parallel_residual_bwd_kernelINS_13Kernel_traitsI13__nv_bfloat16S2_fS2_fjLj7168ELj1ELj1ELj8ELj8ENS_18Kernel_traits_baseILj7168ES2_S2_fS2_fjLj256EEEEELb1ELb1ELb1EEEvNS_9BwdParamsE)
        .other          _ZN10layer_norm31ln_parallel_residual_bwd_kernelINS_13Kernel_traitsI13__nv_bfloat16S2_fS2_fjLj7168ELj1ELj1ELj8ELj8ENS_18Kernel_traits_baseILj7168ES2_S2_fS2_fjLj256EEEEELb1ELb1ELb1EEEvNS_9BwdParamsE,@"STO_CUDA_ENTRY STV_DEFAULT"
_ZN10layer_norm31ln_parallel_residual_bwd_kernelINS_13Kernel_traitsI13__nv_bfloat16S2_fS2_fjLj7168ELj1ELj1ELj8ELj8ENS_18Kernel_traits_baseILj7168ES2_S2_fS2_fjLj256EEEEELb1ELb1ELb1EEEvNS_9BwdParamsE:
.text._ZN10layer_norm31ln_parallel_residual_bwd_kernelINS_13Kernel_traitsI13__nv_bfloat16S2_fS2_fjLj7168ELj1ELj1ELj8ELj8ENS_18Kernel_traits_baseILj7168ES2_S2_fS2_fjLj256EEEEELb1ELb1ELb1EEEvNS_9BwdParamsE:
        /* <DEDUP_REMOVED lines=71> */
[----:B------:R-:W1:Y:S03]  /*0470*/  LDCU UR13, c[0x0][0x388] ;  /* 0x00007100ff0d77ac */ /* 0x000e660008000800 */
[----:B------:R-:W5:Y:S01]  /*0480*/  LDG.E.64 R140, desc[UR10][R8.64+0x1800] ;  /* 0x0018000a088c7981 */ /* 0x000f62000c1e1b00 */
[----:B------:R-:W0:Y:S03]  /*0490*/  LDCU.U8 UR12, c[0x0][0x410] ;  /* 0x00008200ff0c77ac */ /* 0x000e260008000000 */
[----:B------:R-:W5:Y:S01]  /*04a0*/  LDG.E.64 R144, desc[UR10][R8.64+0x800] ;  /* 0x0008000a08907981 */ /* 0x000f62000c1e1b00 */
[----:B------:R-:W0:Y:S03]  /*04b0*/  LDCU UR18, c[0x0][0x400] ;  /* 0x00008000ff1277ac */ /* 0x000e260008000800 */
[----:B------:R-:W5:Y:S01]  /*04c0*/  LDG.E.64 R146, desc[UR10][R8.64] ;  /* 0x0000000a08927981 */ /* 0x000f62000c1e1b00 */
[----:B------:R-:W0:Y:S03]  /*04d0*/  LDCU.64 UR8, c[0x0][0x478] ;  /* 0x00008f00ff0877ac */ /* 0x000e260008000a00 */
[----:B------:R1:W5:Y:S01]  /*04e0*/  LDG.E.64 R142, desc[UR10][R8.64+0x1000] ;  /* 0x0010000a088e7981 */ /* 0x000362000c1e1b00 */
[----:B------:R-:W0:Y:S01]  /*04f0*/  LDCU.64 UR14, c[0x0][0x438] ;  /* 0x00008700ff0e77ac */ /* 0x000e220008000a00 */
[----:B------:R-:W0:Y:S01]  /*0500*/  LDCU.64 UR16, c[0x0][0x470] ;  /* 0x00008e00ff1077ac */ /* 0x000e220008000a00 */
[C---:B--2---:R-:W-:Y:S01]  /*0510*/  IMAD.U32 R3, R134.reuse, 0x10000, RZ ;  /* 0x0001000086037824 */ /* 0x044fe200078e00ff */
[----:B------:R-:W-:Y:S01]  /*0520*/  SHF.R.U64 R134, R134, 0x10, R135 ;  /* 0x0000001086867819 */ /* 0x000fe20000001287 */
[----:B------:R-:W-:-:S02]  /*0530*/  IMAD.U32 R4, R135, 0x10000, RZ ;  /* 0x0001000087047824 */ /* 0x000fc400078e00ff */
[C---:B---3--:R-:W-:Y:S01]  /*0540*/  IMAD.U32 R5, R136.reuse, 0x10000, RZ ;  /* 0x0001000088057824 */ /* 0x048fe200078e00ff */
[----:B------:R-:W-:Y:S01]  /*0550*/  SHF.R.U64 R136, R136, 0x10, R137 ;  /* 0x0000001088887819 */ /* 0x000fe20000001289 */
[----:B------:R-:W-:Y:S01]  /*0560*/  IMAD.U32 R6, R137, 0x10000, RZ ;  /* 0x0001000089067824 */ /* 0x000fe200078e00ff */
[C---:B----4-:R-:W-:Y:S01]  /*0570*/  SHF.L.U32 R7, R138.reuse, 0x10, RZ ;  /* 0x000000108a077819 */ /* 0x050fe200000006ff */
[----:B-1----:R-:W-:Y:S01]  /*0580*/  IMAD.U32 R8, R139, 0x10000, RZ ;  /* 0x000100008b087824 */ /* 0x002fe200078e00ff */
[----:B------:R-:W-:Y:S01]  /*0590*/  SHF.R.U64 R138, R138, 0x10, R139 ;  /* 0x000000108a8a7819 */ /* 0x000fe2000000128b */
[C---:B-----5:R-:W-:Y:S01]  /*05a0*/  IMAD.U32 R9, R140.reuse, 0x10000, RZ ;  /* 0x000100008c097824 */ /* 0x060fe200078e00ff */
[----:B------:R-:W-:Y:S01]  /*05b0*/  SHF.R.U64 R140, R140, 0x10, R141 ;  /* 0x000000108c8c7819 */ /* 0x000fe2000000128d */
[----:B------:R-:W-:Y:S02]  /*05c0*/  IMAD.U32 R10, R141, 0x10000, RZ ;  /* 0x000100008d0a7824 */ /* 0x000fe400078e00ff */
[C---:B------:R-:W-:Y:S01]  /*05d0*/  IMAD.U32 R13, R144.reuse, 0x10000, RZ ;  /* 0x00010000900d7824 */ /* 0x040fe200078e00ff */
[----:B------:R-:W-:Y:S01]  /*05e0*/  SHF.R.U64 R144, R144, 0x10, R145 ;  /* 0x0000001090907819 */ /* 0x000fe20000001291 */
[----:B------:R-:W-:-:S02]  /*05f0*/  IMAD.U32 R14, R145, 0x10000, RZ ;  /* 0x00010000910e7824 */ /* 0x000fc400078e00ff */
[C---:B------:R-:W-:Y:S01]  /*0600*/  IMAD.U32 R15, R146.reuse, 0x10000, RZ ;  /* 0x00010000920f7824 */ /* 0x040fe200078e00ff */
[----:B------:R-:W-:Y:S01]  /*0610*/  SHF.R.U64 R146, R146, 0x10, R147 ;  /* 0x0000001092927819 */ /* 0x000fe20000001293 */
[----:B------:R-:W-:Y:S01]  /*0620*/  IMAD.U32 R16, R147, 0x10000, RZ ;  /* 0x0001000093107824 */ /* 0x000fe200078e00ff */
[----:B------:R-:W-:Y:S01]  /*0630*/  SHF.R.U32.HI R135, RZ, 0x10, R135 ;  /* 0x00000010ff877819 */ /* 0x000fe20000011687 */
[C---:B------:R-:W-:Y:S01]  /*0640*/  IMAD.U32 R11, R142.reuse, 0x10000, RZ ;  /* 0x000100008e0b7824 */ /* 0x040fe200078e00ff */
[----:B------:R-:W-:Y:S02]  /*0650*/  SHF.R.U32.HI R137, RZ, 0x10, R137 ;  /* 0x00000010ff897819 */ /* 0x000fe40000011689 */
[----:B------:R-:W-:Y:S02]  /*0660*/  SHF.R.U32.HI R139, RZ, 0x10, R139 ;  /* 0x00000010ff8b7819 */ /* 0x000fe4000001168b */
[----:B------:R-:W-:Y:S02]  /*0670*/  SHF.R.U32.HI R141, RZ, 0x10, R141 ;  /* 0x00000010ff8d7819 */ /* 0x000fe4000001168d */
[----:B------:R-:W-:-:S02]  /*0680*/  SHF.R.U64 R142, R142, 0x10, R143 ;  /* 0x000000108e8e7819 */ /* 0x000fc4000000128f */
[----:B------:R-:W-:Y:S02]  /*0690*/  SHF.L.U32 R12, R143, 0x10, RZ ;  /* 0x000000108f0c7819 */ /* 0x000fe400000006ff */
[----:B------:R-:W-:Y:S02]  /*06a0*/  SHF.R.U32.HI R145, RZ, 0x10, R145 ;  /* 0x00000010ff917819 */ /* 0x000fe40000011691 */
[----:B------:R-:W-:Y:S02]  /*06b0*/  SHF.R.U32.HI R147, RZ, 0x10, R147 ;  /* 0x00000010ff937819 */ /* 0x000fe40000011693 */
[----:B------:R-:W-:Y:S01]  /*06c0*/  SHF.R.U32.HI R143, RZ, 0x10, R143 ;  /* 0x00000010ff8f7819 */ /* 0x000fe2000001168f */
        /* <DEDUP_REMOVED lines=13> */
[----:B0-----:R-:W-:-:S07]  /*07a0*/  IMAD.U32 R147, R147, 0x10000, RZ ;  /* 0x0001000093937824 */ /* 0x001fce00078e00ff */
.L_x_2972:
[----:B0-----:R-:W0:Y:S01]  /*07b0*/  LDC.64 R94, c[0x0][0x3c0] ;  /* 0x0000f000ff5e7b82 */ /* 0x001e220000000a00 */
[----:B------:R-:W-:-:S05]  /*07c0*/  IMAD R0, R17, UR13, RZ ;  /* 0x0000000d11007c24 */ /* 0x000fca000f8e02ff */
[----:B-1----:R-:W-:Y:S02]  /*07d0*/  SHF.R.S32.HI R85, RZ, 0x1f, R0 ;  /* 0x0000001fff557819 */ /* 0x002fe40000011400 */
[----:B------:R-:W1:Y:S02]  /*07e0*/  LDC.64 R108, c[0x0][0x3a8] ;  /* 0x0000ea00ff6c7b82 */ /* 0x000e640000000a00 */
[----:B------:R-:W-:-:S04]  /*07f0*/  LEA.HI R148, R85, R0, RZ, 0x2 ;  /* 0x0000000055947211 */ /* 0x000fc800078f10ff */
[----:B------:R-:W-:Y:S02]  /*0800*/  LEA.HI.SX32 R148, R148, R233, 0x1e ;  /* 0x000000e994947211 */ /* 0x000fe400078ff2ff */
[----:B------:R-:W2:Y:S02]  /*0810*/  LDC.64 R104, c[0x0][0x428] ;  /* 0x00010a00ff687b82 */ /* 0x000ea40000000a00 */
[C---:B------:R-:W-:Y:S01]  /*0820*/  IADD3 R149, PT, PT, R148.reuse, 0x100, RZ ;  /* 0x0000010094957810 */ /* 0x040fe20007ffe0ff */
[----:B------:R-:W-:Y:S02]  /*0830*/  VIADD R150, R148, 0x200 ;  /* 0x0000020094967836 */ /* 0x000fe40000000000 */
[----:B0-----:R-:W-:-:S03]  /*0840*/  IMAD.WIDE R94, R17, 0x4, R94 ;  /* 0x00000004115e7825 */ /* 0x001fc600078e025e */
[----:B------:R-:W0:Y:S01]  /*0850*/  LDC.64 R186, c[0x0][0x3c8] ;  /* 0x0000f200ffba7b82 */ /* 0x000e220000000a00 */
[C---:B------:R-:W-:Y:S01]  /*0860*/  VIADD R151, R148.reuse, 0x300 ;  /* 0x0000030094977836 */ /* 0x040fe20000000000 */
[----:B------:R-:W3:Y:S01]  /*0870*/  LDG.E R0, desc[UR10][R94.64] ;  /* 0x0000000a5e007981 */ /* 0x000ee2000c1e1900 */
[----:B-1----:R-:W-:Y:S01]  /*0880*/  IMAD.WIDE.U32 R84, R148, 0x10, R108 ;  /* 0x0000001094547825 */ /* 0x002fe200078e006c */
[----:B------:R-:W-:-:S04]  /*0890*/  ISETP.NE.U32.AND P0, PT, RZ, UR16, PT ;  /* 0x00000010ff007c0c */ /* 0x000fc8000bf05070 */
[----:B------:R-:W1:Y:S01]  /*08a0*/  LDC.64 R196, c[0x0][0x3b0] ;  /* 0x0000ec00ffc47b82 */ /* 0x000e620000000a00 */
[----:B------:R-:W-:Y:S01]  /*08b0*/  IMAD.WIDE.U32 R88, R149, 0x10, R108 ;  /* 0x0000001095587825 */ /* 0x000fe200078e006c */
[----:B------:R-:W4:Y:S03]  /*08c0*/  LDG.E.128 R84, desc[UR10][R84.64] ;  /* 0x0000000a54547981 */ /* 0x000f26000c1e1d00 */
[--C-:B--2---:R-:W-:Y:S02]  /*08d0*/  IMAD.WIDE.U32 R192, R148, 0x8, R104.reuse ;  /* 0x0000000894c07825 */ /* 0x104fe400078e0068 */
[----:B------:R-:W2:Y:S02]  /*08e0*/  LDG.E.128 R88, desc[UR10][R88.64] ;  /* 0x0000000a58587981 */ /* 0x000ea4000c1e1d00 */
[----:B------:R-:W-:Y:S02]  /*08f0*/  IMAD.WIDE.U32 R212, R150, 0x8, R104 ;  /* 0x0000000896d47825 */ /* 0x000fe400078e0068 */
[----:B------:R-:W2:Y:S02]  /*0900*/  LDG.E.64 R192, desc[UR10][R192.64] ;  /* 0x0000000ac0c07981 */ /* 0x000ea4000c1e1b00 */
[----:B------:R-:W-:-:S02]  /*0910*/  IMAD.WIDE.U32 R96, R151, 0x10, R108 ;  /* 0x0000001097607825 */ /* 0x000fc400078e006c */
[----:B------:R-:W2:Y:S04]  /*0920*/  LDG.E.64 R212, desc[UR10][R212.64] ;  /* 0x0000000ad4d47981 */ /* 0x000ea8000c1e1b00 */
[----:B------:R-:W2:Y:S01]  /*0930*/  LDG.E.128 R96, desc[UR10][R96.64] ;  /* 0x0000000a60607981 */ /* 0x000ea2000c1e1d00 */
[----:B------:R-:W-:-:S04]  /*0940*/  IMAD.WIDE.U32 R202, R149, 0x8, R104 ;  /* 0x0000000895ca7825 */ /* 0x000fc800078e0068 */
[----:B------:R-:W-:Y:S02]  /*0950*/  IMAD.WIDE.U32 R92, R150, 0x10, R108 ;  /* 0x00000010965c7825 */ /* 0x000fe400078e006c */
[----:B------:R-:W2:Y:S01]  /*0960*/  LDG.E.64 R202, desc[UR10][R202.64] ;  /* 0x0000000acaca7981 */ /* 0x000ea2000c1e1b00 */
[----:B------:R-:W-:-:S03]  /*0970*/  IADD3 R162, PT, PT, R148, 0x600, RZ ;  /* 0x0000060094a27810 */ /* 0x000fc60007ffe0ff */
[----:B------:R-:W2:Y:S01]  /*0980*/  LDG.E.128 R92, desc[UR10][R92.64] ;  /* 0x0000000a5c5c7981 */ /* 0x000ea2000c1e1d00 */
[C---:B------:R-:W-:Y:S02]  /*0990*/  VIADD R152, R148.reuse, 0x400 ;  /* 0x0000040094987836 */ /* 0x040fe40000000000 */
[----:B------:R-:W-:Y:S02]  /*09a0*/  VIADD R153, R148, 0x500 ;  /* 0x0000050094997836 */ /* 0x000fe40000000000 */
[----:B------:R-:W-:-:S04]  /*09b0*/  IMAD.WIDE.U32 R154, R151, 0x8, R104 ;  /* 0x00000008979a7825 */ /* 0x000fc800078e0068 */
[--C-:B------:R-:W-:Y:S02]  /*09c0*/  IMAD.WIDE.U32 R156, R152, 0x8, R104.reuse ;  /* 0x00000008989c7825 */ /* 0x100fe400078e0068 */
[----:B------:R-:W2:Y:S02]  /*09d0*/  LDG.E.64 R154, desc[UR10][R154.64] ;  /* 0x0000000a9a9a7981 */ /* 0x000ea4000c1e1b00 */
[--C-:B------:R-:W-:Y:S02]  /*09e0*/  IMAD.WIDE.U32 R158, R153, 0x8, R104.reuse ;  /* 0x00000008999e7825 */ /* 0x100fe400078e0068 */
[----:B------:R-:W2:Y:S02]  /*09f0*/  LDG.E.64 R156, desc[UR10][R156.64] ;  /* 0x0000000a9c9c7981 */ /* 0x000ea4000c1e1b00 */
[----:B------:R-:W-:Y:S02]  /*0a00*/  IMAD.WIDE.U32 R160, R162, 0x8, R104 ;  /* 0x00000008a2a07825 */ /* 0x000fe400078e0068 */
[----:B------:R-:W2:Y:S02]  /*0a10*/  LDG.E.64 R158, desc[UR10][R158.64] ;  /* 0x0000000a9e9e7981 */ /* 0x000ea4000c1e1b00 */
[----:B------:R-:W-:-:S02]  /*0a20*/  IMAD.WIDE.U32 R100, R152, 0x10, R108 ;  /* 0x0000001098647825 */ /* 0x000fc400078e006c */
[----:B------:R-:W2:Y:S02]  /*0a30*/  LDG.E.64 R160, desc[UR10][R160.64] ;  /* 0x0000000aa0a07981 */ /* 0x000ea4000c1e1b00 */
[--C-:B------:R-:W-:Y:S02]  /*0a40*/  IMAD.WIDE.U32 R104, R153, 0x10, R108.reuse ;  /* 0x0000001099687825 */ /* 0x100fe400078e006c */
[----:B------:R-:W2:Y:S02]  /*0a50*/  LDG.E.128 R100, desc[UR10][R100.64] ;  /* 0x0000000a64647981 */ /* 0x000ea4000c1e1d00 */
[----:B------:R-:W-:Y:S02]  /*0a60*/  IMAD.WIDE.U32 R108, R162, 0x10, R108 ;  /* 0x00000010a26c7825 */ /* 0x000fe400078e006c */
[----:B------:R-:W2:Y:S02]  /*0a70*/  LDG.E.128 R104, desc[UR10][R104.64] ;  /* 0x0000000a68687981 */ /* 0x000ea4000c1e1d00 */
[----:B0-----:R-:W-:-:S02]  /*0a80*/  IMAD.WIDE R186, R17, 0x4, R186 ;  /* 0x0000000411ba7825 */ /* 0x001fc400078e02ba */
[----:B------:R-:W2:Y:S04]  /*0a90*/  LDG.E.128 R108, desc[UR10][R108.64] ;  /* 0x0000000a6c6c7981 */ /* 0x000ea8000c1e1d00 */
[----:B------:R0:W2:Y:S01]  /*0aa0*/  LDG.E R163, desc[UR10][R186.64] ;  /* 0x0000000abaa37981 */ /* 0x0000a2000c1e1900 */
[----:B------:R-:W-:-:S13]  /*0ab0*/  ISETP.NE.AND.EX P0, PT, RZ, UR17, PT, P0 ;  /* 0x00000011ff007c0c */ /* 0x000fda000bf05300 */
[----:B------:R-:W0:Y:S08]  /*0ac0*/  @P0 LDC.64 R180, c[0x0][0x3b8] ;  /* 0x0000ee00ffb40b82 */ /* 0x000e300000000a00 */
[----:B------:R-:W1:Y:S08]  /*0ad0*/  @P0 LDC.64 R174, c[0x0][0x3b8] ;  /* 0x0000ee00ffae0b82 */ /* 0x000e700000000a00 */
[----:B------:R-:W1:Y:S08]  /*0ae0*/  @P0 LDC.64 R184, c[0x0][0x3b8] ;  /* 0x0000ee00ffb80b82 */ /* 0x000e700000000a00 */
[----:B------:R-:W1:Y:S08]  /*0af0*/  @P0 LDC.64 R182, c[0x0][0x3b8] ;  /* 0x0000ee00ffb60b82 */ /* 0x000e700000000a00 */
[----:B------:R-:W1:Y:S08]  /*0b00*/  @P0 LDC.64 R172, c[0x0][0x3b8] ;  /* 0x0000ee00ffac0b82 */ /* 0x000e700000000a00 */
[----:B------:R-:W1:Y:S01]  /*0b10*/  @P0 LDC.64 R194, c[0x0][0x3b8] ;  /* 0x0000ee00ffc20b82 */ /* 0x000e620000000a00 */
[----:B------:R-:W-:-:S04]  /*0b20*/  ISETP.NE.U32.AND P1, PT, RZ, UR14, PT ;  /* 0x0000000eff007c0c */ /* 0x000fc8000bf25070 */
[----:B------:R-:W-:Y:S02]  /*0b30*/  ISETP.NE.AND.EX P1, PT, RZ, UR15, PT, P1 ;  /* 0x0000000fff007c0c */ /* 0x000fe4000bf25310 */
[----:B------:R-:W-:Y:S01]  /*0b40*/  ISETP.NE.AND P4, PT, RZ, UR12, PT ;  /* 0x0000000cff007c0c */ /* 0x000fe2000bf85270 */
[----:B------:R-:W1:Y:S01]  /*0b50*/  @P0 LDC.64 R170, c[0x0][0x3b8] ;  /* 0x0000ee00ffaa0b82 */ /* 0x000e620000000a00 */
[----:B0-----:R-:W-:-:S04]  /*0b60*/  @P0 IMAD.WIDE.U32 R186, R150, 0x4, R180 ;  /* 0x0000000496ba0825 */ /* 0x001fc800078e00b4 */
[----:B-1----:R-:W-:Y:S01]  /*0b70*/  @P0 IMAD.WIDE.U32 R174, R151, 0x4, R174 ;  /* 0x0000000497ae0825 */ /* 0x002fe200078e00ae */
[----:B------:R4:W5:Y:S03]  /*0b80*/  @P0 LDG.E R166, desc[UR10][R186.64] ;  /* 0x0000000abaa60981 */ /* 0x000966000c1e1900 */
[--C-:B------:R-:W-:Y:S01]  /*0b90*/  IMAD.WIDE.U32 R180, R148, 0x4, R196.reuse ;  /* 0x0000000494b47825 */ /* 0x100fe200078e00c4 */
[----:B------:R-:W5:Y:S03]  /*0ba0*/  @P0 LDG.E R167, desc[UR10][R174.64] ;  /* 0x0000000aaea70981 */ /* 0x000f66000c1e1900 */
[--C-:B------:R-:W-:Y:S02]  /*0bb0*/  IMAD.WIDE.U32 R206, R149, 0x4, R196.reuse ;  /* 0x0000000495ce7825 */ /* 0x100fe400078e00c4 */
[----:B------:R-:W5:Y:S02]  /*0bc0*/  LDG.E R180, desc[UR10][R180.64] ;  /* 0x0000000ab4b47981 */ /* 0x000f64000c1e1900 */
[----:B------:R-:W-:-:S04]  /*0bd0*/  IMAD.WIDE.U32 R204, R150, 0x4, R196 ;  /* 0x0000000496cc7825 */ /* 0x000fc800078e00c4 */
[----:B------:R-:W-:-:S04]  /*0be0*/  IMAD.WIDE.U32 R190, R151, 0x4, R196 ;  /* 0x0000000497be7825 */ /* 0x000fc800078e00c4 */
[----:B------:R-:W-:-:S04]  /*0bf0*/  IMAD.WIDE.U32 R200, R152, 0x4, R196 ;  /* 0x0000000498c87825 */ /* 0x000fc800078e00c4 */
[----:B------:R-:W-:-:S04]  /*0c00*/  IMAD.WIDE.U32 R198, R153, 0x4, R196 ;  /* 0x0000000499c67825 */ /* 0x000fc800078e00c4 */
[----:B------:R-:W-:Y:S01]  /*0c10*/  @P0 IMAD.WIDE.U32 R184, R148, 0x4, R184 ;  /* 0x0000000494b80825 */ /* 0x000fe200078e00b8 */
[----:B------:R-:W5:Y:S03]  /*0c20*/  LDG.E R174, desc[UR10][R198.64] ;  /* 0x0000000ac6ae7981 */ /* 0x000f66000c1e1900 */
[----:B------:R-:W-:Y:S01]  /*0c30*/  @P0 IMAD.WIDE.U32 R182, R149, 0x4, R182 ;  /* 0x0000000495b60825 */ /* 0x000fe200078e00b6 */
[----:B------:R-:W5:Y:S03]  /*0c40*/  @P0 LDG.E R164, desc[UR10][R184.64] ;  /* 0x0000000ab8a40981 */ /* 0x000f66000c1e1900 */
[----:B------:R-:W-:Y:S01]  /*0c50*/  IMAD.WIDE.U32 R196, R162, 0x4, R196 ;  /* 0x00000004a2c47825 */ /* 0x000fe200078e00c4 */
[----:B------:R-:W5:Y:S03]  /*0c60*/  @P0 LDG.E R165, desc[UR10][R182.64] ;  /* 0x0000000ab6a50981 */ /* 0x000f66000c1e1900 */
[----:B------:R-:W-:Y:S01]  /*0c70*/  @P0 IMAD.WIDE.U32 R188, R152, 0x4, R172 ;  /* 0x0000000498bc0825 */ /* 0x000fe200078e00ac */
[----:B------:R-:W5:Y:S03]  /*0c80*/  LDG.E R175, desc[UR10][R196.64] ;  /* 0x0000000ac4af7981 */ /* 0x000f66000c1e1900 */
[----:B------:R-:W-:Y:S01]  /*0c90*/  @P0 IMAD.WIDE.U32 R194, R162, 0x4, R194 ;  /* 0x00000004a2c20825 */ /* 0x000fe200078e00c2 */
[----:B------:R0:W5:Y:S04]  /*0ca0*/  LDG.E R172, desc[UR10][R190.64] ;  /* 0x0000000abeac7981 */ /* 0x000168000c1e1900 */
[----:B------:R-:W5:Y:S04]  /*0cb0*/  @P0 LDG.E R168, desc[UR10][R188.64] ;  /* 0x0000000abca80981 */ /* 0x000f68000c1e1900 */
[----:B------:R1:W5:Y:S01]  /*0cc0*/  @P0 LDG.E R176, desc[UR10][R194.64] ;  /* 0x0000000ac2b00981 */ /* 0x000362000c1e1900 */
[----:B------:R-:W-:-:S03]  /*0cd0*/  @P0 IMAD.WIDE.U32 R208, R153, 0x4, R170 ;  /* 0x0000000499d00825 */ /* 0x000fc600078e00aa */
[----:B------:R1:W5:Y:S04]  /*0ce0*/  LDG.E R173, desc[UR10][R200.64] ;  /* 0x0000000ac8ad7981 */ /* 0x000368000c1e1900 */
[----:B------:R1:W5:Y:S04]  /*0cf0*/  LDG.E R171, desc[UR10][R204.64] ;  /* 0x0000000accab7981 */ /* 0x000368000c1e1900 */
[----:B------:R-:W5:Y:S04]  /*0d00*/  @P0 LDG.E R169, desc[UR10][R208.64] ;  /* 0x0000000ad0a90981 */ /* 0x000f68000c1e1900 */
[----:B------:R1:W5:Y:S01]  /*0d10*/  LDG.E R170, desc[UR10][R206.64] ;  /* 0x0000000aceaa7981 */ /* 0x000362000c1e1900 */
[----:B---3--:R-:W-:-:S05]  /*0d20*/  FSEL R0, R0, RZ, !P4 ;  /* 0x000000ff00007208 */ /* 0x008fca0006000000 */
[C---:B----4-:R-:W-:Y:S01]  /*0d30*/  FADD.FTZ R186, -R0.reuse, R86 ;  /* 0x0000005600ba7221 */ /* 0x050fe20000010100 */
[C---:B0-----:R-:W-:Y:S01]  /*0d40*/  FADD.FTZ R190, -R0.reuse, R87 ;  /* 0x0000005700be7221 */ /* 0x041fe20000010100 */
[C---:B------:R-:W-:Y:S01]  /*0d50*/  FADD.FTZ R184, -R0.reuse, R84 ;  /* 0x0000005400b87221 */ /* 0x040fe20000010100 */
[C---:B------:R-:W-:Y:S01]  /*0d60*/  FADD.FTZ R182, -R0.reuse, R85 ;  /* 0x0000005500b67221 */ /* 0x040fe20000010100 */
[C---:B--2---:R-:W-:Y:S01]  /*0d70*/  FADD.FTZ R196, -R0.reuse, R90 ;  /* 0x0000005a00c47221 */ /* 0x044fe20000010100 */
[C---:B------:R-:W-:Y:S01]  /*0d80*/  FADD.FTZ R198, -R0.reuse, R91 ;  /* 0x0000005b00c67221 */ /* 0x040fe20000010100 */
[----:B------:R-:W0:Y:S01]  /*0d90*/  @P1 LDC.64 R86, c[0x0][0x438] ;  /* 0x00010e00ff561b82 */ /* 0x000e220000000a00 */
[----:B-1----:R-:W-:Y:S01]  /*0da0*/  FADD.FTZ R194, -R0, R89 ;  /* 0x0000005900c27221 */ /* 0x002fe20000010100 */
[----:B------:R-:W-:Y:S01]  /*0db0*/  IMAD.MOV.U32 R188, RZ, RZ, R192 ;  /* 0x000000ffffbc7224 */ /* 0x000fe200078e00c0 */
[--C-:B------:R-:W-:Y:S01]  /*0dc0*/  SHF.R.U64 R181, R192, 0x10, R193.reuse ;  /* 0x00000010c0b57819 */ /* 0x100fe200000012c1 */
[--C-:B------:R-:W-:Y:S01]  /*0dd0*/  IMAD.MOV.U32 R183, RZ, RZ, R193.reuse ;  /* 0x000000ffffb77224 */ /* 0x100fe200078e00c1 */
[----:B------:R-:W-:-:S03]  /*0de0*/  SHF.R.U32.HI R185, RZ, 0x10, R193 ;  /* 0x00000010ffb97819 */ /* 0x000fc600000116c1 */
[----:B------:R-:W1:Y:S01]  /*0df0*/  @P1 LDC.64 R84, c[0x0][0x438] ;  /* 0x00010e00ff541b82 */ /* 0x000e620000000a00 */
[C---:B------:R-:W-:Y:S01]  /*0e00*/  FADD.FTZ R192, -R0.reuse, R88 ;  /* 0x0000005800c07221 */ /* 0x040fe20000010100 */
[----:B------:R-:W-:Y:S01]  /*0e10*/  MOV R210, R212 ;  /* 0x000000d400d27202 */ /* 0x000fe20000000f00 */
[----:B------:R-:W-:Y:S01]  /*0e20*/  FADD.FTZ R214, -R0, R97 ;  /* 0x0000006100d67221 */ /* 0x000fe20000010100 */
[----:B------:R-:W-:-:S04]  /*0e30*/  SHF.R.U64 R193, R212, 0x10, R213 ;  /* 0x00000010d4c17819 */ /* 0x000fc800000012d5 */
[----:B------:R-:W2:Y:S01]  /*0e40*/  @P1 LDC.64 R90, c[0x0][0x438] ;  /* 0x00010e00ff5a1b82 */ /* 0x000ea20000000a00 */
[----:B------:R-:W-:-:S07]  /*0e50*/  FADD.FTZ R212, -R0, R96 ;  /* 0x0000006000d47221 */ /* 0x000fce0000010100 */
[----:B------:R-:W3:Y:S08]  /*0e60*/  @P1 LDC.64 R88, c[0x0][0x438] ;  /* 0x00010e00ff581b82 */ /* 0x000ef00000000a00 */
[----:B------:R-:W4:Y:S01]  /*0e70*/  @P1 LDC.64 R96, c[0x0][0x438] ;  /* 0x00010e00ff601b82 */ /* 0x000f220000000a00 */
[----:B------:R-:W-:Y:S01]  /*0e80*/  IMAD.MOV.U32 R200, RZ, RZ, R202 ;  /* 0x000000ffffc87224 */ /* 0x000fe200078e00ca */
[----:B------:R-:W-:Y:S01]  /*0e90*/  SHF.R.U64 R187, R202, 0x10, R203 ;  /* 0x00000010cabb7819 */ /* 0x000fe200000012cb */
[C---:B------:R-:W-:Y:S01]  /*0ea0*/  FADD.FTZ R202, -R0.reuse, R92 ;  /* 0x0000005c00ca7221 */ /* 0x040fe20000010100 */
[----:B------:R-:W-:-:S04]  /*0eb0*/  FADD.FTZ R204, -R0, R93 ;  /* 0x0000005d00cc7221 */ /* 0x000fc80000010100 */
[----:B------:R-:W4:Y:S01]  /*0ec0*/  @P1 LDC.64 R92, c[0x0][0x438] ;  /* 0x00010e00ff5c1b82 */ /* 0x000f220000000a00 */
[C---:B------:R-:W-:Y:S01]  /*0ed0*/  FADD.FTZ R206, -R0.reuse, R94 ;  /* 0x0000005e00ce7221 */ /* 0x040fe20000010100 */
[----:B------:R-:W-:Y:S01]  /*0ee0*/  FADD.FTZ R208, -R0, R95 ;  /* 0x0000005f00d07221 */ /* 0x000fe20000010100 */
[----:B0-----:R-:W-:Y:S01]  /*0ef0*/  @P1 IMAD.WIDE.U32 R86, R148, 0x10, R86 ;  /* 0x0000001094561825 */ /* 0x001fe200078e0056 */
[----:B------:R-:W-:-:S03]  /*0f00*/  SHF.L.U32 R188, R188, 0x10, RZ ;  /* 0x00000010bcbc7819 */ /* 0x000fc600000006ff */
[----:B-1----:R-:W-:Y:S01]  /*0f10*/  @P1 IMAD.WIDE.U32 R84, R149, 0x10, R84 ;  /* 0x0000001095541825 */ /* 0x002fe200078e0054 */
[----:B------:R-:W0:Y:S01]  /*0f20*/  @P1 LDC.64 R94, c[0x0][0x438] ;  /* 0x00010e00ff5e1b82 */ /* 0x000e220000000a00 */
[----:B------:R1:W5:Y:S02]  /*0f30*/  @P1 LDG.E.128 R76, desc[UR10][R86.64] ;  /* 0x0000000a564c1981 */ /* 0x000364000c1e1d00 */
[----:B--2---:R-:W-:-:S04]  /*0f40*/  @P1 IMAD.WIDE.U32 R90, R151, 0x10, R90 ;  /* 0x00000010975a1825 */ /* 0x004fc800078e005a */
[----:B------:R-:W-:Y:S01]  /*0f50*/  FADD.FTZ R98, -R0, R98 ;  /* 0x0000006200627221 */ /* 0x000fe20000010100 */
[----:B------:R2:W5:Y:S01]  /*0f60*/  @P1 LDG.E.128 R72, desc[UR10][R84.64] ;  /* 0x0000000a54481981 */ /* 0x000562000c1e1d00 */
[----:B---3--:R-:W-:-:S04]  /*0f70*/  @P1 IMAD.WIDE.U32 R88, R150, 0x10, R88 ;  /* 0x0000001096581825 */ /* 0x008fc800078e0058 */
[C---:B------:R-:W-:Y:S01]  /*0f80*/  FADD.FTZ R216, -R0.reuse, R99 ;  /* 0x0000006300d87221 */ /* 0x040fe20000010100 */
[----:B------:R3:W5:Y:S01]  /*0f90*/  @P1 LDG.E.128 R64, desc[UR10][R90.64] ;  /* 0x0000000a5a401981 */ /* 0x000762000c1e1d00 */
[----:B------:R-:W-:Y:S01]  /*0fa0*/  FADD.FTZ R100, -R0, R100 ;  /* 0x0000006400647221 */ /* 0x000fe20000010100 */
[----:B----4-:R-:W-:-:S04]  /*0fb0*/  @P1 IMAD.WIDE.U32 R96, R162, 0x10, R96 ;  /* 0x00000010a2601825 */ /* 0x010fc800078e0060 */
[C---:B------:R-:W-:Y:S01]  /*0fc0*/  FADD.FTZ R218, -R0.reuse, R101 ;  /* 0x0000006500da7221 */ /* 0x040fe20000010100 */
[C---:B------:R-:W-:Y:S01]  /*0fd0*/  FADD.FTZ R102, -R0.reuse, R102 ;  /* 0x0000006600667221 */ /* 0x040fe20000010100 */
[C---:B------:R-:W-:Y:S01]  /*0fe0*/  FADD.FTZ R220, -R0.reuse, R103 ;  /* 0x0000006700dc7221 */ /* 0x040fe20000010100 */
[----:B-1----:R-:W-:Y:S02]  /*0ff0*/  IMAD.U32 R87, R181, 0x10000, RZ ;  /* 0x00010000b5577824 */ /* 0x002fe400078e00ff */
[C---:B--2---:R-:W-:Y:S01]  /*1000*/  FADD.FTZ R84, -R0.reuse, R104 ;  /* 0x0000006800547221 */ /* 0x044fe20000010100 */
[C---:B------:R-:W-:Y:S01]  /*1010*/  FADD.FTZ R86, -R0.reuse, R105 ;  /* 0x0000006900567221 */ /* 0x040fe20000010100 */
[C---:B------:R-:W-:Y:S01]  /*1020*/  FADD.FTZ R222, -R0.reuse, R106 ;  /* 0x0000006a00de7221 */ /* 0x040fe20000010100 */
[C---:B------:R-:W-:Y:S01]  /*1030*/  FADD.FTZ R224, -R0.reuse, R107 ;  /* 0x0000006b00e07221 */ /* 0x040fe20000010100 */
[C---:B------:R-:W-:Y:S01]  /*1040*/  FADD.FTZ R108, -R0.reuse, R108 ;  /* 0x0000006c006c7221 */ /* 0x040fe20000010100 */
[C---:B------:R-:W-:Y:S01]  /*1050*/  FADD.FTZ R226, -R0.reuse, R109 ;  /* 0x0000006d00e27221 */ /* 0x040fe20000010100 */
[C---:B------:R-:W-:Y:S01]  /*1060*/  FADD.FTZ R110, -R0.reuse, R110 ;  /* 0x0000006e006e7221 */ /* 0x040fe20000010100 */
[----:B---3--:R-:W-:Y:S01]  /*1070*/  FADD.FTZ R90, -R0, R111 ;  /* 0x0000006f005a7221 */ /* 0x008fe20000010100 */
[----:B------:R-:W-:Y:S01]  /*1080*/  FMUL.FTZ R181, R15, R188 ;  /* 0x000000bc0fb57220 */ /* 0x000fe20000410000 */
[C---:B------:R-:W-:Y:S01]  /*1090*/  FMUL.FTZ R0, R163.reuse, R184 ;  /* 0x000000b8a3007220 */ /* 0x040fe20000410000 */
[----:B------:R1:W5:Y:S01]  /*10a0*/  @P1 LDG.E.128 R68, desc[UR10][R88.64] ;  /* 0x0000000a58441981 */ /* 0x000362000c1e1d00 */
[----:B------:R-:W-:Y:S01]  /*10b0*/  FMUL.FTZ R106, R146, R87 ;  /* 0x00000057926a7220 */ /* 0x000fe20000410000 */
[----:B------:R-:W-:Y:S01]  /*10c0*/  FADD.FTZ R85, RZ, R181 ;  /* 0x000000b5ff557221 */ /* 0x000fe20000010000 */
[C---:B------:R-:W-:Y:S01]  /*10d0*/  FMUL.FTZ R105, R163.reuse, R182 ;  /* 0x000000b6a3697220 */ /* 0x040fe20000410000 */
[----:B------:R2:W5:Y:S01]  /*10e0*/  @P1 LDG.E.128 R52, desc[UR10][R96.64] ;  /* 0x0000000a60341981 */ /* 0x000562000c1e1d00 */
[----:B------:R-:W-:Y:S01]  /*10f0*/  FMUL.FTZ R182, R163, R98 ;  /* 0x00000062a3b67220 */ /* 0x000fe20000410000 */
[----:B------:R-:W-:Y:S01]  /*1100*/  FADD.FTZ R98, R106, R85 ;  /* 0x000000556a627221 */ /* 0x000fe20000010000 */
[----:B-1----:R-:W-:-:S02]  /*1110*/  IMAD.U32 R89, R183, 0x10000, RZ ;  /* 0x00010000b7597824 */ /* 0x002fc400078e00ff */
[----:B--2---:R-:W-:Y:S01]  /*1120*/  FFMA.FTZ R96, R0, R181, RZ ;  /* 0x000000b500607223 */ /* 0x004fe200000100ff */
[----:B------:R-:W-:Y:S02]  /*1130*/  IMAD.U32 R88, R185, 0x10000, RZ ;  /* 0x00010000b9587824 */ /* 0x000fe400078e00ff */
[----:B------:R-:W-:Y:S01]  /*1140*/  FMUL.FTZ R111, R16, R89 ;  /* 0x00000059106f7220 */ /* 0x000fe20000410000 */
[----:B------:R-:W-:-:S04]  /*1150*/  @P1 IMAD.WIDE.U32 R92, R152, 0x10, R92 ;  /* 0x00000010985c1825 */ /* 0x000fc800078e005c */
[----:B------:R-:W-:Y:S01]  /*1160*/  FMUL.FTZ R186, R163, R186 ;  /* 0x000000baa3ba7220 */ /* 0x000fe20000410000 */
[----:B------:R-:W-:Y:S01]  /*1170*/  FFMA.FTZ R85, R105, R106, R96 ;  /* 0x0000006a69557223 */ /* 0x000fe20000010060 */
[----:B------:R-:W-:Y:S01]  /*1180*/  FMUL.FTZ R104, R147, R88 ;  /* 0x0000005893687220 */ /* 0x000fe20000410000 */
[----:B------:R-:W-:Y:S02]  /*1190*/  IMAD.MOV.U32 R199, RZ, RZ, R154 ;  /* 0x000000ffffc77224 */ /* 0x000fe400078e009a */
[----:B------:R-:W-:Y:S01]  /*11a0*/  FADD.FTZ R91, R111, R98 ;  /* 0x000000626f5b7221 */ /* 0x000fe20000010000 */
[----:B------:R-:W-:Y:S02]  /*11b0*/  IMAD.U32 R200, R200, 0x10000, RZ ;  /* 0x00010000c8c87824 */ /* 0x000fe400078e00ff */
[----:B------:R-:W-:Y:S01]  /*11c0*/  FMUL.FTZ R183, R163, R190 ;  /* 0x000000bea3b77220 */ /* 0x000fe20000410000 */
[----:B------:R-:W-:Y:S01]  /*11d0*/  FFMA.FTZ R96, R186, R111, R85 ;  /* 0x0000006fba607223 */ /* 0x000fe20000010055 */
[--C-:B------:R-:W-:Y:S01]  /*11e0*/  SHF.R.U64 R99, R154, 0x10, R155.reuse ;  /* 0x000000109a637819 */ /* 0x100fe2000000129b */
[----:B------:R1:W5:Y:S01]  /*11f0*/  @P1 LDG.E.128 R60, desc[UR10][R92.64] ;  /* 0x0000000a5c3c1981 */ /* 0x000362000c1e1d00 */
[----:B------:R-:W-:Y:S01]  /*1200*/  SHF.R.U32.HI R154, RZ, 0x10, R155 ;  /* 0x00000010ff9a7819 */ /* 0x000fe2000001169b */
[----:B------:R-:W-:-:S02]  /*1210*/  IMAD.U32 R184, R199, 0x10000, RZ ;  /* 0x00010000c7b87824 */ /* 0x000fc400078e00ff */
[----:B------:R-:W-:Y:S01]  /*1220*/  FMUL.FTZ R199, R13, R200 ;  /* 0x000000c80dc77220 */ /* 0x000fe20000410000 */
[----:B------:R-:W-:Y:S02]  /*1230*/  IMAD.MOV.U32 R189, RZ, RZ, R203 ;  /* 0x000000ffffbd7224 */ /* 0x000fe400078e00cb */
[----:B------:R-:W-:Y:S01]  /*1240*/  FADD.FTZ R98, R104, R91 ;  /* 0x0000005b68627221 */ /* 0x000fe20000010000 */
[----:B------:R-:W-:Y:S01]  /*1250*/  FMUL.FTZ R192, R163, R192 ;  /* 0x000000c0a3c07220 */ /* 0x000fe20000410000 */
[----:B------:R-:W-:Y:S01]  /*1260*/  FFMA.FTZ R85, R183, R104, R96 ;  /* 0x00000068b7557223 */ /* 0x000fe20000010060 */
[----:B-1----:R-:W-:Y:S01]  /*1270*/  SHF.L.U32 R93, R187, 0x10, RZ ;  /* 0x00000010bb5d7819 */ /* 0x002fe200000006ff */
[----:B0-----:R-:W-:-:S04]  /*1280*/  @P1 IMAD.WIDE.U32 R94, R153, 0x10, R94 ;  /* 0x00000010995e1825 */ /* 0x001fc800078e005e */
[----:B------:R-:W-:Y:S01]  /*1290*/  FMUL.FTZ R109, R163, R198 ;  /* 0x000000c6a36d7220 */ /* 0x000fe20000410000 */
[----:B------:R-:W-:Y:S01]  /*12a0*/  SHF.R.U32.HI R191, RZ, 0x10, R203 ;  /* 0x00000010ffbf7819 */ /* 0x000fe200000116cb */
[----:B------:R-:W-:Y:S01]  /*12b0*/  FADD.FTZ R91, R199, R98 ;  /* 0x00000062c75b7221 */ /* 0x000fe20000010000 */
[----:B------:R-:W-:Y:S01]  /*12c0*/  SHF.L.U32 R198, R154, 0x10, RZ ;  /* 0x000000109ac67819 */ /* 0x000fe200000006ff */
[----:B------:R-:W-:Y:S02]  /*12d0*/  IMAD.U32 R92, R189, 0x10000, RZ ;  /* 0x00010000bd5c7824 */ /* 0x000fe400078e00ff */
[----:B------:R-:W-:Y:S01]  /*12e0*/  FMUL.FTZ R154, R144, R93 ;  /* 0x0000005d909a7220 */ /* 0x000fe20000410000 */
[C---:B------:R-:W-:Y:S01]  /*12f0*/  FMUL.FTZ R107, R163.reuse, R194 ;  /* 0x000000c2a36b7220 */ /* 0x040fe20000410000 */
[----:B------:R-:W-:Y:S01]  /*1300*/  FFMA.FTZ R96, R192, R199, R85 ;  /* 0x000000c7c0607223 */ /* 0x000fe20000010055 */
[----:B------:R0:W5:Y:S01]  /*1310*/  @P1 LDG.E.128 R56, desc[UR10][R94.64] ;  /* 0x0000000a5e381981 */ /* 0x000162000c1e1d00 */
[----:B------:R-:W-:Y:S01]  /*1320*/  FMUL.FTZ R211, R14, R92 ;  /* 0x0000005c0ed37220 */ /* 0x000fe20000410000 */
[----:B------:R-:W-:Y:S01]  /*1330*/  FADD.FTZ R98, R154, R91 ;  /* 0x0000005b9a627221 */ /* 0x000fe20000010000 */
[----:B------:R-:W-:Y:S01]  /*1340*/  FMUL.FTZ R196, R163, R196 ;  /* 0x000000c4a3c47220 */ /* 0x000fe20000410000 */
[----:B------:R-:W-:Y:S01]  /*1350*/  FFMA.FTZ R85, R107, R154, R96 ;  /* 0x0000009a6b557223 */ /* 0x000fe20000010060 */
[----:B------:R-:W-:-:S02]  /*1360*/  IMAD.MOV.U32 R101, RZ, RZ, R156 ;  /* 0x000000ffff657224 */ /* 0x000fc400078e009c */
[----:B------:R-:W-:Y:S01]  /*1370*/  FADD.FTZ R91, R211, R98 ;  /* 0x00000062d35b7221 */ /* 0x000fe20000010000 */
[----:B0-----:R-:W-:Y:S02]  /*1380*/  IMAD.U32 R94, R191, 0x10000, RZ ;  /* 0x00010000bf5e7824 */ /* 0x001fe400078e00ff */
[----:B------:R-:W-:Y:S01]  /*1390*/  FFMA.FTZ R96, R196, R211, R85 ;  /* 0x000000d3c4607223 */ /* 0x000fe20000010055 */
[----:B------:R-:W-:Y:S02]  /*13a0*/  IMAD.U32 R210, R210, 0x10000, RZ ;  /* 0x00010000d2d27824 */ /* 0x000fe400078e00ff */
[----:B------:R-:W-:Y:S01]  /*13b0*/  FMUL.FTZ R194, R145, R94 ;  /* 0x0000005e91c27220 */ /* 0x000fe20000410000 */
[----:B------:R-:W-:Y:S02]  /*13c0*/  IMAD.MOV.U32 R195, RZ, RZ, R213 ;  /* 0x000000ffffc37224 */ /* 0x000fe400078e00d5 */
[----:B------:R-:W-:Y:S01]  /*13d0*/  FMUL.FTZ R187, R163, R208 ;  /* 0x000000d0a3bb7220 */ /* 0x000fe20000410000 */
[----:B------:R-:W-:-:S02]  /*13e0*/  IMAD.U32 R208, R101, 0x10000, RZ ;  /* 0x0001000065d07824 */ /* 0x000fc400078e00ff */
[----:B------:R-:W-:Y:S01]  /*13f0*/  FMUL.FTZ R101, R11, R210 ;  /* 0x000000d20b657220 */ /* 0x000fe20000410000 */
[----:B------:R-:W-:Y:S02]  /*1400*/  IMAD.U32 R193, R193, 0x10000, RZ ;  /* 0x00010000c1c17824 */ /* 0x000fe400078e00ff */
[----:B------:R-:W-:Y:S01]  /*1410*/  FADD.FTZ R98, R194, R91 ;  /* 0x0000005bc2627221 */ /* 0x000fe20000010000 */
[----:B------:R-:W-:Y:S01]  /*1420*/  FMUL.FTZ R202, R163, R202 ;  /* 0x000000caa3ca7220 */ /* 0x000fe20000410000 */
[----:B------:R-:W-:Y:S01]  /*1430*/  FFMA.FTZ R85, R109, R194, R96 ;  /* 0x000000c26d557223 */ /* 0x000fe20000010060 */
[----:B------:R-:W-:Y:S01]  /*1440*/  SHF.R.U64 R103, R156, 0x10, R157 ;  /* 0x000000109c677819 */ /* 0x000fe2000000129d */
[----:B------:R-:W-:Y:S01]  /*1450*/  FMUL.FTZ R185, R163, R204 ;  /* 0x000000cca3b97220 */ /* 0x000fe20000410000 */
[----:B------:R-:W-:Y:S01]  /*1460*/  SHF.R.U32.HI R197, RZ, 0x10, R213 ;  /* 0x00000010ffc57819 */ /* 0x000fe200000116d5 */
[----:B------:R-:W-:Y:S01]  /*1470*/  FMUL.FTZ R204, R142, R193 ;  /* 0x000000c18ecc7220 */ /* 0x000fe20000410000 */
[----:B------:R-:W-:Y:S01]  /*1480*/  SHF.L.U32 R195, R195, 0x10, RZ ;  /* 0x00000010c3c37819 */ /* 0x000fe200000006ff */
[----:B------:R-:W-:Y:S01]  /*1490*/  FADD.FTZ R91, R101, R98 ;  /* 0x00000062655b7221 */ /* 0x000fe20000010000 */
[----:B------:R-:W-:Y:S01]  /*14a0*/  FFMA.FTZ R96, R202, R101, R85 ;  /* 0x00000065ca607223 */ /* 0x000fe20000010055 */
[----:B------:R-:W-:Y:S01]  /*14b0*/  SHF.R.U32.HI R156, RZ, 0x10, R157 ;  /* 0x00000010ff9c7819 */ /* 0x000fe2000001169d */
[----:B------:R-:W-:-:S02]  /*14c0*/  IMAD.U32 R215, R103, 0x10000, RZ ;  /* 0x0001000067d77824 */ /* 0x000fc400078e00ff */
[----:B------:R-:W-:Y:S01]  /*14d0*/  FMUL.FTZ R103, R12, R195 ;  /* 0x000000c30c677220 */ /* 0x000fe20000410000 */
[----:B------:R-:W-:Y:S02]  /*14e0*/  IMAD.U32 R197, R197, 0x10000, RZ ;  /* 0x00010000c5c57824 */ /* 0x000fe400078e00ff */
[----:B------:R-:W-:Y:S01]  /*14f0*/  FADD.FTZ R98, R204, R91 ;  /* 0x0000005bcc627221 */ /* 0x000fe20000010000 */
[----:B------:R-:W-:Y:S02]  /*1500*/  IMAD.MOV.U32 R201, RZ, RZ, R155 ;  /* 0x000000ffffc97224 */ /* 0x000fe400078e009b */
[----:B------:R-:W-:Y:S01]  /*1510*/  FMUL.FTZ R206, R163, R206 ;  /* 0x000000cea3ce7220 */ /* 0x000fe20000410000 */
[----:B------:R-:W-:Y:S01]  /*1520*/  FFMA.FTZ R85, R185, R204, R96 ;  /* 0x000000ccb9557223 */ /* 0x000fe20000010060 */
[----:B------:R-:W-:Y:S01]  /*1530*/  MOV R155, R157 ;  /* 0x0000009d009b7202 */ /* 0x000fe20000000f00 */
[----:B------:R-:W-:Y:S02]  /*1540*/  IMAD.U32 R217, R156, 0x10000, RZ ;  /* 0x000100009cd97824 */ /* 0x000fe400078e00ff */
[----:B------:R-:W-:Y:S01]  /*1550*/  FMUL.FTZ R156, R143, R197 ;  /* 0x000000c58f9c7220 */ /* 0x000fe20000410000 */
[----:B------:R-:W-:Y:S01]  /*1560*/  FADD.FTZ R91, R103, R98 ;  /* 0x00000062675b7221 */ /* 0x000fe20000010000 */
[----:B------:R-:W-:-:S02]  /*1570*/  IMAD.MOV.U32 R157, RZ, RZ, R158 ;  /* 0x000000ffff9d7224 */ /* 0x000fc400078e009e */
[----:B------:R-:W-:Y:S01]  /*1580*/  FFMA.FTZ R96, R206, R103, R85 ;  /* 0x00000067ce607223 */ /* 0x000fe20000010055 */
[----:B------:R-:W-:Y:S01]  /*1590*/  SHF.R.U64 R158, R158, 0x10, R159 ;  /* 0x000000109e9e7819 */ /* 0x000fe2000000129f */
[----:B------:R-:W-:Y:S01]  /*15a0*/  FMUL.FTZ R189, R163, R214 ;  /* 0x000000d6a3bd7220 */ /* 0x000fe20000410000 */
[----:B------:R-:W-:Y:S02]  /*15b0*/  IMAD.U32 R214, R155, 0x10000, RZ ;  /* 0x000100009bd67824 */ /* 0x000fe400078e00ff */
[----:B------:R-:W-:Y:S01]  /*15c0*/  FMUL.FTZ R155, R9, R184 ;  /* 0x000000b8099b7220 */ /* 0x000fe20000410000 */
[----:B------:R-:W-:Y:S02]  /*15d0*/  IMAD.U32 R209, R99, 0x10000, RZ ;  /* 0x0001000063d17824 */ /* 0x000fe400078e00ff */
[----:B------:R-:W-:Y:S01]  /*15e0*/  FADD.FTZ R98, R156, R91 ;  /* 0x0000005b9c627221 */ /* 0x000fe20000010000 */
[----:B------:R-:W-:Y:S01]  /*15f0*/  FMUL.FTZ R212, R163, R212 ;  /* 0x000000d4a3d47220 */ /* 0x000fe20000410000 */
[----:B------:R-:W-:Y:S01]  /*1600*/  FFMA.FTZ R85, R187, R156, R96 ;  /* 0x0000009cbb557223 */ /* 0x000fe20000010060 */
[----:B------:R-:W-:-:S02]  /*1610*/  IMAD.U32 R219, R158, 0x10000, RZ ;  /* 0x000100009edb7824 */ /* 0x000fc400078e00ff */
[----:B------:R-:W-:Y:S01]  /*1620*/  FMUL.FTZ R158, R140, R209 ;  /* 0x000000d18c9e7220 */ /* 0x000fe20000410000 */
[----:B------:R-:W-:Y:S02]  /*1630*/  IMAD.U32 R190, R201, 0x10000, RZ ;  /* 0x00010000c9be7824 */ /* 0x000fe400078e00ff */
[----:B------:R-:W-:Y:S01]  /*1640*/  FADD.FTZ R91, R155, R98 ;  /* 0x000000629b5b7221 */ /* 0x000fe20000010000 */
[----:B------:R-:W-:Y:S01]  /*1650*/  FFMA.FTZ R96, R212, R155, R85 ;  /* 0x0000009bd4607223 */ /* 0x000fe20000010055 */
[----:B------:R-:W-:Y:S01]  /*1660*/  FMUL.FTZ R201, R163, R218 ;  /* 0x000000daa3c97220 */ /* 0x000fe20000410000 */
[----:B------:R-:W-:Y:S01]  /*1670*/  SHF.L.U32 R218, R157, 0x10, RZ ;  /* 0x000000109dda7819 */ /* 0x000fe200000006ff */
[----:B------:R-:W-:Y:S01]  /*1680*/  FMUL.FTZ R157, R10, R190 ;  /* 0x000000be0a9d7220 */ /* 0x000fe20000410000 */
[----:B------:R-:W-:Y:S01]  /*1690*/  FADD.FTZ R98, R158, R91 ;  /* 0x0000005b9e627221 */ /* 0x000fe20000010000 */
[--C-:B------:R-:W-:Y:S02]  /*16a0*/  IMAD.MOV.U32 R203, RZ, RZ, R159.reuse ;  /* 0x000000ffffcb7224 */ /* 0x100fe400078e009f */
[----:B------:R-:W-:Y:S01]  /*16b0*/  FFMA.FTZ R85, R189, R158, R96 ;  /* 0x0000009ebd557223 */ /* 0x000fe20000010060 */
[----:B------:R-:W-:Y:S01]  /*16c0*/  SHF.R.U32.HI R159, RZ, 0x10, R159 ;  /* 0x00000010ff9f7819 */ /* 0x000fe2000001169f */
[----:B------:R-:W-:Y:S01]  /*16d0*/  FMUL.FTZ R191, R163, R216 ;  /* 0x000000d8a3bf7220 */ /* 0x000fe20000410000 */
[----:B------:R-:W-:Y:S01]  /*16e0*/  FMUL.FTZ R216, R141, R198 ;  /* 0x000000c68dd87220 */ /* 0x000fe20000410000 */
[----:B------:R-:W-:Y:S01]  /*16f0*/  FADD.FTZ R91, R157, R98 ;  /* 0x000000629d5b7221 */ /* 0x000fe20000010000 */
[----:B------:R-:W-:Y:S01]  /*1700*/  FFMA.FTZ R96, R182, R157, R85 ;  /* 0x0000009db6607223 */ /* 0x000fe20000010055 */
[----:B------:R-:W-:Y:S01]  /*1710*/  IMAD.MOV.U32 R205, RZ, RZ, R160 ;  /* 0x000000ffffcd7224 */ /* 0x000fe200078e00a0 */
[----:B------:R-:W-:Y:S01]  /*1720*/  SHF.R.U64 R160, R160, 0x10, R161 ;  /* 0x00000010a0a07819 */ /* 0x000fe200000012a1 */
[----:B------:R-:W-:-:S02]  /*1730*/  IMAD.U32 R221, R159, 0x10000, RZ ;  /* 0x000100009fdd7824 */ /* 0x000fc400078e00ff */
        /* <DEDUP_REMOVED lines=8> */
[----:B------:R-:W-:Y:S01]  /*17c0*/  FMUL.FTZ R213, R163, R220 ;  /* 0x000000dca3d57220 */ /* 0x000fe20000410000 */
[----:B------:R-:W-:Y:S02]  /*17d0*/  IMAD.U32 R220, R203, 0x10000, RZ ;  /* 0x00010000cbdc7824 */ /* 0x000fe400078e00ff */
[----:B------:R-:W-:Y:S01]  /*17e0*/  FMUL.FTZ R203, R8, R214 ;  /* 0x000000d608cb7220 */ /* 0x000fe20000410000 */
[----:B------:R-:W-:Y:S01]  /*17f0*/  FADD.FTZ R98, R160, R85 ;  /* 0x00000055a0627221 */ /* 0x000fe20000010000 */
[----:B------:R-:W-:-:S02]  /*1800*/  IMAD.MOV.U32 R207, RZ, RZ, R161 ;  /* 0x000000ffffcf7224 */ /* 0x000fc400078e00a1 */
[----:B------:R-:W-:Y:S01]  /*1810*/  FMUL.FTZ R102, R163, R102 ;  /* 0x00000066a3667220 */ /* 0x000fe20000410000 */
[----:B------:R-:W-:Y:S01]  /*1820*/  FFMA.FTZ R85, R201, R160, R96 ;  /* 0x000000a0c9557223 */ /* 0x000fe20000010060 */
[----:B------:R-:W-:Y:S01]  /*1830*/  SHF.R.U32.HI R161, RZ, 0x10, R161 ;  /* 0x00000010ffa17819 */ /* 0x000fe200000116a1 */
[----:B------:R-:W-:Y:S01]  /*1840*/  FMUL.FTZ R228, R139, R217 ;  /* 0x000000d98be47220 */ /* 0x000fe20000410000 */
[----:B------:R-:W-:Y:S01]  /*1850*/  FADD.FTZ R91, R203, R98 ;  /* 0x00000062cb5b7221 */ /* 0x000fe20000010000 */
[----:B------:R-:W-:Y:S01]  /*1860*/  FFMA.FTZ R96, R102, R203, R85 ;  /* 0x000000cb66607223 */ /* 0x000fe20000010055 */
[----:B------:R-:W-:Y:S01]  /*1870*/  FMUL.FTZ R230, R163, R84 ;  /* 0x00000054a3e67220 */ /* 0x000fe20000410000 */
[----:B------:R-:W-:Y:S02]  /*1880*/  IMAD.U32 R227, R161, 0x10000, RZ ;  /* 0x00010000a1e37824 */ /* 0x000fe400078e00ff */
[----:B------:R-:W-:Y:S01]  /*1890*/  FMUL.FTZ R161, R5, R218 ;  /* 0x000000da05a17220 */ /* 0x000fe20000410000 */
[----:B------:R-:W-:Y:S01]  /*18a0*/  FADD.FTZ R84, R228, R91 ;  /* 0x0000005be4547221 */ /* 0x000fe20000010000 */
[----:B------:R-:W-:Y:S01]  /*18b0*/  FFMA.FTZ R85, R213, R228, R96 ;  /* 0x000000e4d5557223 */ /* 0x000fe20000010060 */
[----:B------:R-:W-:-:S02]  /*18c0*/  IMAD.U32 R236, R207, 0x10000, RZ ;  /* 0x00010000cfec7824 */ /* 0x000fc400078e00ff */
        /* <DEDUP_REMOVED lines=63> */
.L_x_2908:
[----:B------:R-:W-:Y:S05]  /*1cc0*/  BSYNC.RECONVERGENT B0 ;  /* 0x0000000000007941 */ /* 0x000fea0003800200 */
.L_x_2907:
        /* <DEDUP_REMOVED lines=18> */
[----:B------:R-:W-:Y:S01]  /*1df0*/  UISETP.NE.U32.AND UP0, UPT, UR16, URZ, UPT ;  /* 0x000000ff1000728c */ /* 0x000fe2000bf05070 */
[----:B------:R-:W-:Y:S01]  /*1e00*/  FFMA.FTZ R133, R0, R188, R133 ;  /* 0x000000bc00857223 */ /* 0x000fe20000010085 */
[----:B------:R-:W-:Y:S01]  /*1e10*/  FADD.FTZ R45, R188, R45 ;  /* 0x0000002dbc2d7221 */ /* 0x000fe20000010000 */
[----:B------:R-:W-:Y:S01]  /*1e20*/  FFMA.FTZ R129, R192, R200, R129 ;  /* 0x000000c8c0817223 */ /* 0x000fe20000010081 */
[----:B------:R-:W-:Y:S01]  /*1e30*/  UISETP.NE.AND.EX UP0, UPT, UR17, URZ, UPT, UP0 ;  /* 0x000000ff1100728c */ /* 0x000fe2000bf05300 */
[----:B------:R-:W-:Y:S01]  /*1e40*/  FADD.FTZ R41, R200, R41 ;  /* 0x00000029c8297221 */ /* 0x000fe20000010000 */
[----:B-1----:R-:W-:Y:S01]  /*1e50*/  ULEA UR4, UR5, UR4, 0x18 ;  /* 0x0000000405047291 */ /* 0x002fe2000f8ec0ff */
[----:B------:R-:W-:Y:S01]  /*1e60*/  FFMA.FTZ R125, R202, R210, R125 ;  /* 0x000000d2ca7d7223 */ /* 0x000fe2000001007d */
[----:B------:R-:W-:Y:S01]  /*1e70*/  FADD.FTZ R37, R210, R37 ;  /* 0x00000025d2257221 */ /* 0x000fe20000010000 */
[----:B------:R-:W-:Y:S01]  /*1e80*/  FFMA.FTZ R123, R206, R195, R123 ;  /* 0x000000c3ce7b7223 */ /* 0x000fe2000001007b */
[----:B------:R-:W-:Y:S01]  /*1e90*/  UIADD3 UR5, UPT, UPT, UR4, 0x7040, URZ ;  /* 0x0000704004057890 */ /* 0x000fe2000fffe0ff */
[----:B------:R-:W-:Y:S01]  /*1ea0*/  FADD.FTZ R35, R195, R35 ;  /* 0x00000023c3237221 */ /* 0x000fe20000010000 */
[----:B------:R-:W-:Y:S01]  /*1eb0*/  @!UP1 UIADD3 UR5, UPT, UPT, UR4, 0x7000, URZ ;  /* 0x0000700004059890 */ /* 0x000fe2000fffe0ff */
[----:B------:R-:W-:Y:S01]  /*1ec0*/  FFMA.FTZ R122, R187, R197, R122 ;  /* 0x000000c5bb7a7223 */ /* 0x000fe2000001007a */
[----:B0-----:R-:W-:Y:S01]  /*1ed0*/  IMAD.IADD R17, R17, 0x1, R84 ;  /* 0x0000000111117824 */ /* 0x001fe200078e0254 */
[----:B------:R-:W-:Y:S01]  /*1ee0*/  UIADD3 UR7, UPT, UPT, UR4, 0x7050, URZ ;  /* 0x0000705004077890 */ /* 0x000fe2000fffe0ff */
[----:B------:R-:W-:Y:S01]  /*1ef0*/  FADD.FTZ R34, R197, R34 ;  /* 0x00000022c5227221 */ /* 0x000fe20000010000 */
[----:B------:R-:W-:Y:S01]  /*1f00*/  @!UP1 UIADD3 UR7, UPT, UPT, UR4, 0x7010, URZ ;  /* 0x0000701004079890 */ /* 0x000fe2000fffe0ff */
[----:B------:R-:W-:Y:S01]  /*1f10*/  FFMA.FTZ R121, R212, R184, R121 ;  /* 0x000000b8d4797223 */ /* 0x000fe20000010079 */
[----:B------:R-:W-:Y:S01]  /*1f20*/  ISETP.GE.AND P3, PT, R17, R85, PT ;  /* 0x000000551100720c */ /* 0x000fe20003f66270 */
        /* <DEDUP_REMOVED lines=98> */
.L_x_2911:
        /* <DEDUP_REMOVED lines=31> */
.L_x_2910:
        /* <DEDUP_REMOVED lines=36> */
.L_x_2913:
        /* <DEDUP_REMOVED lines=31> */
.L_x_2909:
        /* <DEDUP_REMOVED lines=52> */
.L_x_2915:
[-CC-:B------:R-:W-:Y:S01]  /*2eb0*/  FFMA.FTZ R105, R105, R92.reuse, R93.reuse ;  /* 0x0000005c69697223 */ /* 0x180fe2000001005d */
[----:B-----5:R-:W-:Y:S01]  /*2ec0*/  LOP3.LUT P6, RZ, R180, 0xff00, RZ, 0xc0, !PT ;  /* 0x0000ff00b4ff7812 */ /* 0x020fe200078cc0ff */
[-CC-:B------:R-:W-:Y:S01]  /*2ed0*/  FFMA.FTZ R0, R0, R92.reuse, R93.reuse ;  /* 0x0000005c00007223 */ /* 0x180fe2000001005d */
[-C--:B------:R-:W-:Y:S01]  /*2ee0*/  FFMA.FTZ R186, R186, R92.reuse, R93 ;  /* 0x0000005cbaba7223 */ /* 0x080fe2000001005d */
[----:B------:R-:W-:Y:S01]  /*2ef0*/  FADD.FTZ R106, R106, -R105 ;  /* 0x800000696a6a7221 */ /* 0x000fe20000010000 */
[----:B------:R-:W-:Y:S01]  /*2f00*/  FFMA.FTZ R183, R183, R92, R93 ;  /* 0x0000005cb7b77223 */ /* 0x000fe2000001005d */
[----:B------:R-:W-:Y:S01]  /*2f10*/  FADD.FTZ R0, R181, -R0 ;  /* 0x80000000b5007221 */ /* 0x000fe20000010000 */
[----:B------:R-:W-:Y:S01]  /*2f20*/  FADD.FTZ R186, R111, -R186 ;  /* 0x800000ba6fba7221 */ /* 0x000fe20000010000 */
[C---:B------:R-:W-:Y:S01]  /*2f30*/  FMUL.FTZ R81, R163.reuse, R106 ;  /* 0x0000006aa3517220 */ /* 0x040fe20000410000 */
[----:B------:R-:W-:Y:S01]  /*2f40*/  FADD.FTZ R104, R104, -R183 ;  /* 0x800000b768687221 */ /* 0x000fe20000010000 */
[----:B------:R-:W-:Y:S01]  /*2f50*/  FMUL.FTZ R80, R163, R0 ;  /* 0x00000000a3507220 */ /* 0x000fe20000410000 */
[C---:B------:R-:W-:Y:S01]  /*2f60*/  LOP3.LUT P4, RZ, R180.reuse, 0xff, RZ, 0xc0, !PT ;  /* 0x000000ffb4ff7812 */ /* 0x040fe2000788c0ff */
[----:B------:R-:W-:Y:S01]  /*2f70*/  FMUL.FTZ R2, R81, UR6 ;  /* 0x0000000651027c20 */ /* 0x000fe20008410000 */
[----:B------:R-:W-:Y:S01]  /*2f80*/  LOP3.LUT P2, RZ, R180, 0xff0000, RZ, 0xc0, !PT ;  /* 0x00ff0000b4ff7812 */ /* 0x000fe2000784c0ff */
[----:B------:R-:W-:Y:S01]  /*2f90*/  FMUL.FTZ R0, R80, UR6 ;  /* 0x0000000650007c20 */ /* 0x000fe20008410000 */
[----:B------:R-:W-:-:S02]  /*2fa0*/  ISETP.GE.U32.AND P5, PT, R180, 0x1000000, PT ;  /* 0x01000000b400780c */ /* 0x000fc40003fa6070 */
[----:B------:R-:W-:Y:S02]  /*2fb0*/  FSEL R82, R2, RZ, P6 ;  /* 0x000000ff02527208 */ /* 0x000fe40003000000 */
[----:B------:R-:W-:-:S04]  /*2fc0*/  LOP3.LUT P6, RZ, R164, 0xff00, RZ, 0xc0, !PT ;  /* 0x0000ff00a4ff7812 */ /* 0x000fc800078cc0ff */
[----:B------:R-:W-:Y:S02]  /*2fd0*/  FSEL R83, R2, RZ, P6 ;  /* 0x000000ff02537208 */ /* 0x000fe40003000000 */
[----:B------:R-:W-:Y:S02]  /*2fe0*/  LOP3.LUT P6, RZ, R164, 0xff, RZ, 0xc0, !PT ;  /* 0x000000ffa4ff7812 */ /* 0x000fe400078cc0ff */
[----:B------:R-:W-:Y:S01]  /*2ff0*/  F2FP.BF16.F32.PACK_AB R86, R83, R82 ;  /* 0x000000525356723e */ /* 0x000fe200000010ff */
[C---:B------:R-:W-:Y:S01]  /*3000*/  FMUL.FTZ R82, R163.reuse, R186 ;  /* 0x000000baa3527220 */ /* 0x040fe20000410000 */
[----:B------:R-:W-:Y:S01]  /*3010*/  FMUL.FTZ R83, R163, R104 ;  /* 0x00000068a3537220 */ /* 0x000fe20000410000 */
[C---:B------:R-:W-:Y:S02]  /*3020*/  FSEL R2, R0.reuse, RZ, P4 ;  /* 0x000000ff00027208 */ /* 0x040fe40002000000 */
[----:B------:R-:W-:Y:S01]  /*3030*/  FSEL R85, R0, RZ, P6 ;  /* 0x000000ff00557208 */ /* 0x000fe20003000000 */
[----:B------:R-:W-:Y:S01]  /*3040*/  FMUL.FTZ R0, R82, UR6 ;  /* 0x0000000652007c20 */ /* 0x000fe20008410000 */
[C---:B------:R-:W-:Y:S01]  /*3050*/  LOP3.LUT P4, RZ, R164.reuse, 0xff0000, RZ, 0xc0, !PT ;  /* 0x00ff0000a4ff7812 */ /* 0x040fe2000788c0ff */
[----:B------:R-:W-:Y:S01]  /*3060*/  FMUL.FTZ R84, R83, UR6 ;  /* 0x0000000653547c20 */ /* 0x000fe20008410000 */
[----:B------:R-:W-:-:S02]  /*3070*/  ISETP.GE.U32.AND P6, PT, R164, 0x1000000, PT ;  /* 0x01000000a400780c */ /* 0x000fc40003fc6070 */
[----:B------:R-:W-:Y:S02]  /*3080*/  F2FP.BF16.F32.PACK_AB R89, R85, R2 ;  /* 0x000000025559723e */ /* 0x000fe400000010ff */
[C---:B------:R-:W-:Y:S02]  /*3090*/  FSEL R2, R0.reuse, RZ, P2 ;  /* 0x000000ff00027208 */ /* 0x040fe40001000000 */
[----:B------:R-:W-:Y:S02]  /*30a0*/  FSEL R85, R0, RZ, P4 ;  /* 0x000000ff00557208 */ /* 0x000fe40002000000 */
[C---:B------:R-:W-:Y:S02]  /*30b0*/  FSEL R0, R84.reuse, RZ, P5 ;  /* 0x000000ff54007208 */ /* 0x040fe40002800000 */
[----:B------:R-:W-:Y:S02]  /*30c0*/  FSEL R87, R84, RZ, P6 ;  /* 0x000000ff54577208 */ /* 0x000fe40003000000 */
        /* <DEDUP_REMOVED lines=10> */
.L_x_2914:
        /* <DEDUP_REMOVED lines=13> */
[C---:B------:R-:W-:Y:S01]  /*3240*/  FFMA.FTZ R106, R163.reuse, R106, R77 ;  /* 0x0000006aa36a7223 */ /* 0x040fe2000001004d */
[C---:B------:R-:W-:Y:S01]  /*3250*/  FFMA.FTZ R2, R163.reuse, R0, R76 ;  /* 0x00000000a3027223 */ /* 0x040fe2000001004c */
[----:B------:R-:W-:Y:S01]  /*3260*/  FADD.FTZ R104, R104, -R183 ;  /* 0x800000b768687221 */ /* 0x000fe20000010000 */
[----:B------:R-:W-:Y:S01]  /*3270*/  LOP3.LUT P4, RZ, R180, 0xff, RZ, 0xc0, !PT ;  /* 0x000000ffb4ff7812 */ /* 0x000fe2000788c0ff */
[----:B------:R-:W-:Y:S01]  /*3280*/  FMUL.FTZ R106, R106, UR6 ;  /* 0x000000066a6a7c20 */ /* 0x000fe20008410000 */
[----:B------:R-:W-:Y:S01]  /*3290*/  FMUL.FTZ R2, R2, UR6 ;  /* 0x0000000602027c20 */ /* 0x000fe20008410000 */
[C---:B------:R-:W-:Y:S01]  /*32a0*/  FFMA.FTZ R186, R163.reuse, R186, R78 ;  /* 0x000000baa3ba7223 */ /* 0x040fe2000001004e */
[----:B------:R-:W-:Y:S01]  /*32b0*/  FFMA.FTZ R104, R163, R104, R79 ;  /* 0x00000068a3687223 */ /* 0x000fe2000001004f */
        /* <DEDUP_REMOVED lines=28> */
.L_x_2916:
        /* <DEDUP_REMOVED lines=8> */
[C---:B------:R-:W-:Y:S01]  /*3500*/  FFMA.FTZ R81, R163.reuse, R106, R77 ;  /* 0x0000006aa3517223 */ /* 0x040fe2000001004d */
[----:B------:R-:W-:Y:S01]  /*3510*/  FADD.FTZ R104, R104, -R183 ;  /* 0x800000b768687221 */ /* 0x000fe20000010000 */
[----:B------:R-:W-:Y:S01]  /*3520*/  FFMA.FTZ R80, R163, R0, R76 ;  /* 0x00000000a3507223 */ /* 0x000fe2000001004c */
        /* <DEDUP_REMOVED lines=10> */
[C---:B------:R-:W-:Y:S01]  /*35d0*/  FFMA.FTZ R82, R163.reuse, R186, R78 ;  /* 0x000000baa3527223 */ /* 0x040fe2000001004e */
[----:B------:R-:W-:Y:S01]  /*35e0*/  FFMA.FTZ R83, R163, R104, R79 ;  /* 0x00000068a3537223 */ /* 0x000fe2000001004f */
        /* <DEDUP_REMOVED lines=19> */
[----:B------:R-:W-:-:S07]  /*3720*/  PRMT R95, R87, 0x7610, R95 ;  /* 0x00007610575f7816 */ /* 0x000fce000000005f */
.L_x_2912:
[----:B------:R-:W-:Y:S01]  /*3730*/  ISETP.NE.U32.AND P2, PT, RZ, UR4, PT ;  /* 0x00000004ff007c0c */ /* 0x000fe2000bf45070 */
[----:B------:R-:W0:Y:S01]  /*3740*/  LDC.64 R84, c[0x0][0x468] ;  /* 0x00011a00ff547b82 */ /* 0x000e220000000a00 */
[----:B------:R-:W-:Y:S02]  /*3750*/  LOP3.LUT R0, R0, 0xffff, RZ, 0xc0, !PT ;  /* 0x0000ffff00007812 */ /* 0x000fe400078ec0ff */
[----:B------:R-:W-:Y:S02]  /*3760*/  ISETP.NE.AND.EX P2, PT, RZ, UR5, PT, P2 ;  /* 0x00000005ff007c0c */ /* 0x000fe4000bf45320 */
[----:B------:R-:W-:Y:S01]  /*3770*/  PRMT R95, R88, 0x5410, R95 ;  /* 0x00005410585f7816 */ /* 0x000fe2000000005f */
[----:B------:R-:W-:-:S03]  /*3780*/  IMAD.WIDE.U32 R86, R0, 0x10000, RZ ;  /* 0x0001000000567825 */ /* 0x000fc600078e00ff */
[----:B------:R-:W-:Y:S02]  /*3790*/  LOP3.LUT R86, R86, 0xffff, R89, 0xf8, !PT ;  /* 0x0000ffff56567812 */ /* 0x000fe400078ef859 */
[----:B------:R-:W-:-:S05]  /*37a0*/  LOP3.LUT R87, R95, R87, RZ, 0xfc, !PT ;  /* 0x000000575f577212 */ /* 0x000fca00078efcff */
[----:B------:R-:W1:Y:S01]  /*37b0*/  @P2 LDC.64 R90, c[0x0][0x478] ;  /* 0x00011e00ff5a2b82 */ /* 0x000e620000000a00 */
[----:B0-----:R-:W-:-:S04]  /*37c0*/  IMAD.WIDE.U32 R88, R148, 0x8, R84 ;  /* 0x0000000894587825 */ /* 0x001fc800078e0054 */
[----:B-1----:R-:W-:-:S05]  /*37d0*/  @P2 IMAD.WIDE.U32 R90, R148, 0x10, R90 ;  /* 0x00000010945a2825 */ /* 0x002fca00078e005a */
        /* <DEDUP_REMOVED lines=11> */
.L_x_2917:
[----:B------:R-:W-:Y:S05]  /*3890*/  @!P0 BRA `(.L_x_2918) ;  /* 0x0000000800c08947 */ /* 0x000fea0003800000 */
[----:B------:R-:W-:Y:S05]  /*38a0*/  @!P1 BRA `(.L_x_2919) ;  /* 0x0000000400609947 */ /* 0x000fea0003800000 */
[----:B------:R-:W-:Y:S05]  /*38b0*/  @!P2 BRA `(.L_x_2920) ;  /* 0x0000000000aca947 */ /* 0x000fea0003800000 */
[-CC-:B------:R-:W-:Y:S01]  /*38c0*/  FFMA.FTZ R107, R107, R92.reuse, R93.reuse ;  /* 0x0000005c6b6b7223 */ /* 0x180fe2000001005d */
[-CC-:B------:R-:W-:Y:S01]  /*38d0*/  FFMA.FTZ R196, R196, R92.reuse, R93.reuse ;  /* 0x0000005cc4c47223 */ /* 0x180fe2000001005d */
[-CC-:B------:R-:W-:Y:S01]  /*38e0*/  FFMA.FTZ R192, R192, R92.reuse, R93.reuse ;  /* 0x0000005cc0c07223 */ /* 0x180fe2000001005d */
[----:B------:R-:W-:Y:S01]  /*38f0*/  FFMA.FTZ R109, R109, R92, R93 ;  /* 0x0000005c6d6d7223 */ /* 0x000fe2000001005d */
[----:B------:R-:W-:Y:S01]  /*3900*/  FADD.FTZ R154, R154, -R107 ;  /* 0x8000006b9a9a7221 */ /* 0x000fe20000010000 */
[----:B------:R-:W-:Y:S01]  /*3910*/  FADD.FTZ R211, R211, -R196 ;  /* 0x800000c4d3d37221 */ /* 0x000fe20000010000 */
[----:B------:R-:W-:Y:S01]  /*3920*/  FADD.FTZ R192, R199, -R192 ;  /* 0x800000c0c7c07221 */ /* 0x000fe20000010000 */
[C---:B------:R-:W-:Y:S01]  /*3930*/  LOP3.LUT P5, RZ, R170.reuse, 0xff00, RZ, 0xc0, !PT ;  /* 0x0000ff00aaff7812 */ /* 0x040fe200078ac0ff */
[C---:B0-----:R-:W-:Y:S01]  /*3940*/  FFMA.FTZ R81, R163.reuse, R154, R73 ;  /* 0x0000009aa3517223 */ /* 0x041fe20000010049 */
[C---:B------:R-:W-:Y:S01]  /*3950*/  FFMA.FTZ R82, R163.reuse, R211, R74 ;  /* 0x000000d3a3527223 */ /* 0x040fe2000001004a */
[----:B------:R-:W-:Y:S01]  /*3960*/  LOP3.LUT P6, RZ, R170, 0xff0000, RZ, 0xc0, !PT ;  /* 0x00ff0000aaff7812 */ /* 0x000fe200078cc0ff */
[----:B------:R-:W-:Y:S01]  /*3970*/  FFMA.FTZ R80, R163, R192, R72 ;  /* 0x000000c0a3507223 */ /* 0x000fe20000010048 */
[----:B------:R-:W-:Y:S01]  /*3980*/  FMUL.FTZ R2, R81, UR6 ;  /* 0x0000000651027c20 */ /* 0x000fe20008410000 */
[----:B-1----:R-:W-:Y:S01]  /*3990*/  FMUL.FTZ R88, R82, UR6 ;  /* 0x0000000652587c20 */ /* 0x002fe20008410000 */
[----:B------:R-:W-:Y:S01]  /*39a0*/  FADD.FTZ R194, R194, -R109 ;  /* 0x8000006dc2c27221 */ /* 0x000fe20000010000 */
[----:B------:R-:W-:Y:S01]  /*39b0*/  LOP3.LUT P4, RZ, R165, 0xff00, RZ, 0xc0, !PT ;  /* 0x0000ff00a5ff7812 */ /* 0x000fe2000788c0ff */
[----:B------:R-:W-:Y:S01]  /*39c0*/  FMUL.FTZ R0, R80, UR6 ;  /* 0x0000000650007c20 */ /* 0x000fe20008410000 */
[----:B------:R-:W-:Y:S01]  /*39d0*/  FSEL R86, R2, RZ, P5 ;  /* 0x000000ff02567208 */ /* 0x000fe20002800000 */
[----:B------:R-:W-:Y:S01]  /*39e0*/  FFMA.FTZ R83, R163, R194, R75 ;  /* 0x000000c2a3537223 */ /* 0x000fe2000001004b */
[----:B------:R-:W-:-:S02]  /*39f0*/  FSEL R90, R88, RZ, P6 ;  /* 0x000000ff585a7208 */ /* 0x000fc40003000000 */
[----:B------:R-:W-:Y:S02]  /*3a00*/  LOP3.LUT P5, RZ, R170, 0xff, RZ, 0xc0, !PT ;  /* 0x000000ffaaff7812 */ /* 0x000fe400078ac0ff */
[----:B------:R-:W-:Y:S02]  /*3a10*/  LOP3.LUT P6, RZ, R165, 0xff, RZ, 0xc0, !PT ;  /* 0x000000ffa5ff7812 */ /* 0x000fe400078cc0ff */
[----:B------:R-:W-:Y:S02]  /*3a20*/  FSEL R89, R2, RZ, P4 ;  /* 0x000000ff02597208 */ /* 0x000fe40002000000 */
[C---:B------:R-:W-:Y:S02]  /*3a30*/  FSEL R2, R0.reuse, RZ, P5 ;  /* 0x000000ff00027208 */ /* 0x040fe40002800000 */
[----:B------:R-:W-:Y:S01]  /*3a40*/  FSEL R87, R0, RZ, P6 ;  /* 0x000000ff00577208 */ /* 0x000fe20003000000 */
[----:B------:R-:W-:Y:S01]  /*3a50*/  FMUL.FTZ R0, R83, UR6 ;  /* 0x0000000653007c20 */ /* 0x000fe20008410000 */
[----:B------:R-:W-:-:S02]  /*3a60*/  ISETP.GE.U32.AND P4, PT, R170, 0x1000000, PT ;  /* 0x01000000aa00780c */ /* 0x000fc40003f86070 */
[C---:B------:R-:W-:Y:S02]  /*3a70*/  LOP3.LUT P5, RZ, R165.reuse, 0xff0000, RZ, 0xc0, !PT ;  /* 0x00ff0000a5ff7812 */ /* 0x040fe400078ac0ff */
[----:B------:R-:W-:Y:S02]  /*3a80*/  ISETP.GE.U32.AND P6, PT, R165, 0x1000000, PT ;  /* 0x01000000a500780c */ /* 0x000fe40003fc6070 */
[----:B------:R-:W-:Y:S02]  /*3a90*/  F2FP.BF16.F32.PACK_AB R86, R89, R86 ;  /* 0x000000565956723e */ /* 0x000fe400000010ff */
[----:B------:R-:W-:Y:S02]  /*3aa0*/  F2FP.BF16.F32.PACK_AB R95, R87, R2 ;  /* 0x00000002575f723e */ /* 0x000fe400000010ff */
        /* <DEDUP_REMOVED lines=12> */
.L_x_2920:
        /* <DEDUP_REMOVED lines=8> */
[C---:B------:R-:W-:Y:S01]  /*3bf0*/  FFMA.FTZ R154, R163.reuse, R154, R73 ;  /* 0x0000009aa39a7223 */ /* 0x040fe20000010049 */
[C---:B------:R-:W-:Y:S01]  /*3c00*/  FFMA.FTZ R211, R163.reuse, R211, R74 ;  /* 0x000000d3a3d37223 */ /* 0x040fe2000001004a */
[----:B------:R-:W-:Y:S01]  /*3c10*/  LOP3.LUT P6, RZ, R170, 0xff0000, RZ, 0xc0, !PT ;  /* 0x00ff0000aaff7812 */ /* 0x000fe200078cc0ff */
[----:B------:R-:W-:Y:S01]  /*3c20*/  FFMA.FTZ R192, R163, R192, R72 ;  /* 0x000000c0a3c07223 */ /* 0x000fe20000010048 */
[----:B------:R-:W-:Y:S01]  /*3c30*/  FMUL.FTZ R154, R154, UR6 ;  /* 0x000000069a9a7c20 */ /* 0x000fe20008410000 */
[----:B------:R-:W-:Y:S01]  /*3c40*/  FMUL.FTZ R211, R211, UR6 ;  /* 0x00000006d3d37c20 */ /* 0x000fe20008410000 */
[----:B------:R-:W-:Y:S01]  /*3c50*/  FADD.FTZ R194, R194, -R109 ;  /* 0x8000006dc2c27221 */ /* 0x000fe20000010000 */
[----:B------:R-:W-:Y:S01]  /*3c60*/  FMUL.FTZ R192, R192, UR6 ;  /* 0x00000006c0c07c20 */ /* 0x000fe20008410000 */
[----:B------:R-:W-:-:S02]  /*3c70*/  LOP3.LUT P4, RZ, R165, 0xff00, RZ, 0xc0, !PT ;  /* 0x0000ff00a5ff7812 */ /* 0x000fc4000788c0ff */
[----:B------:R-:W-:Y:S01]  /*3c80*/  FSEL R2, R154, RZ, P5 ;  /* 0x000000ff9a027208 */ /* 0x000fe20002800000 */
[----:B------:R-:W-:Y:S01]  /*3c90*/  FFMA.FTZ R194, R163, R194, R75 ;  /* 0x000000c2a3c27223 */ /* 0x000fe2000001004b */
[----:B01----:R-:W-:Y:S02]  /*3ca0*/  FSEL R86, R211, RZ, P6 ;  /* 0x000000ffd3567208 */ /* 0x003fe40003000000 */
[----:B------:R-:W-:Y:S01]  /*3cb0*/  LOP3.LUT P5, RZ, R170, 0xff, RZ, 0xc0, !PT ;  /* 0x000000ffaaff7812 */ /* 0x000fe200078ac0ff */
[----:B------:R-:W-:Y:S01]  /*3cc0*/  FMUL.FTZ R194, R194, UR6 ;  /* 0x00000006c2c27c20 */ /* 0x000fe20008410000 */
[----:B------:R-:W-:Y:S02]  /*3cd0*/  LOP3.LUT P6, RZ, R165, 0xff, RZ, 0xc0, !PT ;  /* 0x000000ffa5ff7812 */ /* 0x000fe400078cc0ff */
[----:B------:R-:W-:Y:S02]  /*3ce0*/  FSEL R89, R154, RZ, P4 ;  /* 0x000000ff9a597208 */ /* 0x000fe40002000000 */
[----:B------:R-:W-:-:S02]  /*3cf0*/  FSEL R0, R192, RZ, P5 ;  /* 0x000000ffc0007208 */ /* 0x000fc40002800000 */
[----:B------:R-:W-:Y:S02]  /*3d00*/  FSEL R87, R192, RZ, P6 ;  /* 0x000000ffc0577208 */ /* 0x000fe40003000000 */
[----:B------:R-:W-:Y:S02]  /*3d10*/  ISETP.GE.U32.AND P4, PT, R170, 0x1000000, PT ;  /* 0x01000000aa00780c */ /* 0x000fe40003f86070 */
[C---:B------:R-:W-:Y:S02]  /*3d20*/  LOP3.LUT P5, RZ, R165.reuse, 0xff0000, RZ, 0xc0, !PT ;  /* 0x00ff0000a5ff7812 */ /* 0x040fe400078ac0ff */
        /* <DEDUP_REMOVED lines=16> */
.L_x_2919:
        /* <DEDUP_REMOVED lines=9> */
[C---:B0-----:R-:W-:Y:S01]  /*3ec0*/  FMUL.FTZ R81, R163.reuse, R154 ;  /* 0x0000009aa3517220 */ /* 0x041fe20000410000 */
[C---:B------:R-:W-:Y:S01]  /*3ed0*/  FMUL.FTZ R82, R163.reuse, R196 ;  /* 0x000000c4a3527220 */ /* 0x040fe20000410000 */
[----:B------:R-:W-:Y:S01]  /*3ee0*/  LOP3.LUT P6, RZ, R170, 0xff0000, RZ, 0xc0, !PT ;  /* 0x00ff0000aaff7812 */ /* 0x000fe200078cc0ff */
[----:B------:R-:W-:Y:S01]  /*3ef0*/  FMUL.FTZ R80, R163, R192 ;  /* 0x000000c0a3507220 */ /* 0x000fe20000410000 */
[----:B------:R-:W-:Y:S01]  /*3f00*/  FMUL.FTZ R2, R81, UR6 ;  /* 0x0000000651027c20 */ /* 0x000fe20008410000 */
[----:B-1----:R-:W-:Y:S01]  /*3f10*/  FMUL.FTZ R88, R82, UR6 ;  /* 0x0000000652587c20 */ /* 0x002fe20008410000 */
[----:B------:R-:W-:Y:S01]  /*3f20*/  FADD.FTZ R194, R194, -R109 ;  /* 0x8000006dc2c27221 */ /* 0x000fe20000010000 */
[----:B------:R-:W-:Y:S01]  /*3f30*/  LOP3.LUT P4, RZ, R165, 0xff00, RZ, 0xc0, !PT ;  /* 0x0000ff00a5ff7812 */ /* 0x000fe2000788c0ff */
[----:B------:R-:W-:Y:S01]  /*3f40*/  FMUL.FTZ R0, R80, UR6 ;  /* 0x0000000650007c20 */ /* 0x000fe20008410000 */
[----:B------:R-:W-:Y:S01]  /*3f50*/  FSEL R86, R2, RZ, P5 ;  /* 0x000000ff02567208 */ /* 0x000fe20002800000 */
[----:B------:R-:W-:Y:S01]  /*3f60*/  FMUL.FTZ R83, R163, R194 ;  /* 0x000000c2a3537220 */ /* 0x000fe20000410000 */
        /* <DEDUP_REMOVED lines=24> */
.L_x_2922:
        /* <DEDUP_REMOVED lines=8> */
[C---:B------:R-:W-:Y:S01]  /*4170*/  FMUL.FTZ R154, R163.reuse, R154 ;  /* 0x0000009aa39a7220 */ /* 0x040fe20000410000 */
[C---:B------:R-:W-:Y:S01]  /*4180*/  FMUL.FTZ R196, R163.reuse, R196 ;  /* 0x000000c4a3c47220 */ /* 0x040fe20000410000 */
[----:B------:R-:W-:Y:S01]  /*4190*/  LOP3.LUT P6, RZ, R170, 0xff0000, RZ, 0xc0, !PT ;  /* 0x00ff0000aaff7812 */ /* 0x000fe200078cc0ff */
[----:B------:R-:W-:Y:S01]  /*41a0*/  FMUL.FTZ R192, R163, R192 ;  /* 0x000000c0a3c07220 */ /* 0x000fe20000410000 */
[----:B------:R-:W-:Y:S01]  /*41b0*/  FMUL.FTZ R154, R154, UR6 ;  /* 0x000000069a9a7c20 */ /* 0x000fe20008410000 */
[----:B------:R-:W-:Y:S01]  /*41c0*/  FMUL.FTZ R196, R196, UR6 ;  /* 0x00000006c4c47c20 */ /* 0x000fe20008410000 */
[----:B------:R-:W-:Y:S01]  /*41d0*/  FADD.FTZ R194, R194, -R109 ;  /* 0x8000006dc2c27221 */ /* 0x000fe20000010000 */
[----:B------:R-:W-:Y:S01]  /*41e0*/  FMUL.FTZ R192, R192, UR6 ;  /* 0x00000006c0c07c20 */ /* 0x000fe20008410000 */
[----:B------:R-:W-:-:S02]  /*41f0*/  LOP3.LUT P4, RZ, R165, 0xff00, RZ, 0xc0, !PT ;  /* 0x0000ff00a5ff7812 */ /* 0x000fc4000788c0ff */
[----:B------:R-:W-:Y:S01]  /*4200*/  FSEL R2, R154, RZ, P5 ;  /* 0x000000ff9a027208 */ /* 0x000fe20002800000 */
[----:B------:R-:W-:Y:S01]  /*4210*/  FMUL.FTZ R194, R163, R194 ;  /* 0x000000c2a3c27220 */ /* 0x000fe20000410000 */
        /* <DEDUP_REMOVED lines=11> */
[----:B------:R-:W-:-:S02]  /*42d0*/  F2FP.BF16.F32.PACK_AB R95, R87, R0 ;  /* 0x00000000575f723e */ /* 0x000fc400000010ff */
        /* <DEDUP_REMOVED lines=10> */
[----:B------:R-:W-:Y:S01]  /*4380*/  PRMT R179, R89, 0x7632, R179 ;  /* 0x0000763259b37816 */ /* 0x000fe200000000b3 */
[----:B------:R-:W-:Y:S06]  /*4390*/  BRA `(.L_x_2921) ;  /* 0x0000000400f07947 */ /* 0x000fec0003800000 */
.L_x_2918:
        /* <DEDUP_REMOVED lines=10> */
[C---:B0-----:R-:W-:Y:S01]  /*4440*/  FFMA.FTZ R80, R163.reuse, R192, R72 ;  /* 0x000000c0a3507223 */ /* 0x041fe20000010048 */
[----:B------:R-:W-:Y:S01]  /*4450*/  LOP3.LUT P6, RZ, R170, 0xff, RZ, 0xc0, !PT ;  /* 0x000000ffaaff7812 */ /* 0x000fe200078cc0ff */
[C---:B------:R-:W-:Y:S01]  /*4460*/  FFMA.FTZ R81, R163.reuse, R154, R73 ;  /* 0x0000009aa3517223 */ /* 0x040fe20000010049 */
[C---:B------:R-:W-:Y:S01]  /*4470*/  FFMA.FTZ R82, R163.reuse, R211, R74 ;  /* 0x000000d3a3527223 */ /* 0x040fe2000001004a */
[----:B------:R-:W-:Y:S01]  /*4480*/  FMUL.FTZ R0, R80, UR6 ;  /* 0x0000000650007c20 */ /* 0x000fe20008410000 */
[----:B------:R-:W-:Y:S01]  /*4490*/  FFMA.FTZ R83, R163, R194, R75 ;  /* 0x000000c2a3537223 */ /* 0x000fe2000001004b */
[----:B-1----:R-:W-:Y:S01]  /*44a0*/  FMUL.FTZ R86, R81, UR6 ;  /* 0x0000000651567c20 */ /* 0x002fe20008410000 */
        /* <DEDUP_REMOVED lines=15> */
.L_x_2924:
        /* <DEDUP_REMOVED lines=8> */
[C---:B------:R-:W-:Y:S01]  /*4620*/  FFMA.FTZ R192, R163.reuse, R192, R72 ;  /* 0x000000c0a3c07223 */ /* 0x040fe20000010048 */
[----:B------:R-:W-:Y:S01]  /*4630*/  LOP3.LUT P6, RZ, R170, 0xff, RZ, 0xc0, !PT ;  /* 0x000000ffaaff7812 */ /* 0x000fe200078cc0ff */
        /* <DEDUP_REMOVED lines=8> */
[----:B------:R-:W-:-:S02]  /*46c0*/  FSEL R192, R192, RZ, P6 ;  /* 0x000000ffc0c07208 */ /* 0x000fc40003000000 */
[C---:B------:R-:W-:Y:S02]  /*46d0*/  LOP3.LUT P4, RZ, R170.reuse, 0xff0000, RZ, 0xc0, !PT ;  /* 0x00ff0000aaff7812 */ /* 0x040fe4000788c0ff */
[----:B------:R-:W-:Y:S02]  /*46e0*/  ISETP.GE.U32.AND P6, PT, R170, 0x1000000, PT ;  /* 0x01000000aa00780c */ /* 0x000fe40003fc6070 */
[----:B01----:R-:W-:Y:S02]  /*46f0*/  FSEL R87, R154, RZ, P5 ;  /* 0x000000ff9a577208 */ /* 0x003fe40002800000 */
        /* <DEDUP_REMOVED lines=9> */
.L_x_2923:
        /* <DEDUP_REMOVED lines=10> */
[----:B------:R-:W-:Y:S01]  /*4830*/  LOP3.LUT P6, RZ, R170, 0xff, RZ, 0xc0, !PT ;  /* 0x000000ffaaff7812 */ /* 0x000fe200078cc0ff */
[C---:B------:R-:W-:Y:S01]  /*4840*/  FMUL.FTZ R81, R163.reuse, R154 ;  /* 0x0000009aa3517220 */ /* 0x040fe20000410000 */
[C---:B------:R-:W-:Y:S01]  /*4850*/  FMUL.FTZ R82, R163.reuse, R196 ;  /* 0x000000c4a3527220 */ /* 0x040fe20000410000 */
[----:B------:R-:W-:Y:S01]  /*4860*/  FMUL.FTZ R0, R80, UR6 ;  /* 0x0000000650007c20 */ /* 0x000fe20008410000 */
[----:B------:R-:W-:Y:S01]  /*4870*/  FMUL.FTZ R83, R163, R194 ;  /* 0x000000c2a3537220 */ /* 0x000fe20000410000 */
        /* <DEDUP_REMOVED lines=16> */
.L_x_2925:
        /* <DEDUP_REMOVED lines=9> */
[----:B------:R-:W-:Y:S01]  /*4a10*/  LOP3.LUT P6, RZ, R170, 0xff, RZ, 0xc0, !PT ;  /* 0x000000ffaaff7812 */ /* 0x000fe200078cc0ff */
[C---:B------:R-:W-:Y:S01]  /*4a20*/  FMUL.FTZ R154, R163.reuse, R154 ;  /* 0x0000009aa39a7220 */ /* 0x040fe20000410000 */
[C---:B------:R-:W-:Y:S01]  /*4a30*/  FMUL.FTZ R196, R163.reuse, R196 ;  /* 0x000000c4a3c47220 */ /* 0x040fe20000410000 */
[----:B------:R-:W-:Y:S01]  /*4a40*/  FMUL.FTZ R192, R192, UR6 ;  /* 0x00000006c0c07c20 */ /* 0x000fe20008410000 */
[----:B------:R-:W-:Y:S01]  /*4a50*/  FMUL.FTZ R194, R163, R194 ;  /* 0x000000c2a3c27220 */ /* 0x000fe20000410000 */
        /* <DEDUP_REMOVED lines=16> */
.L_x_2921:
[----:B------:R-:W0:Y:S01]  /*4b60*/  @P2 LDC.64 R90, c[0x0][0x478] ;  /* 0x00011e00ff5a2b82 */ /* 0x000e220000000a00 */
[----:B------:R-:W-:Y:S02]  /*4b70*/  LOP3.LUT R0, R0, 0xffff, RZ, 0xc0, !PT ;  /* 0x0000ffff00007812 */ /* 0x000fe400078ec0ff */
[----:B------:R-:W-:-:S03]  /*4b80*/  PRMT R89, R88, 0x5410, R89 ;  /* 0x0000541058597816 */ /* 0x000fc60000000059 */
[----:B------:R-:W-:-:S05]  /*4b90*/  IMAD.WIDE.U32 R86, R0, 0x10000, RZ ;  /* 0x0001000000567825 */ /* 0x000fca00078e00ff */
[----:B------:R-:W-:Y:S01]  /*4ba0*/  LOP3.LUT R87, R89, R87, RZ, 0xfc, !PT ;  /* 0x0000005759577212 */ /* 0x000fe200078efcff */
[----:B------:R-:W-:Y:S01]  /*4bb0*/  IMAD.WIDE.U32 R88, R149, 0x8, R84 ;  /* 0x0000000895587825 */ /* 0x000fe200078e0054 */
        /* <DEDUP_REMOVED lines=13> */
.L_x_2926:
        /* <DEDUP_REMOVED lines=10> */
[----:B------:R-:W-:Y:S01]  /*4d30*/  LOP3.LUT P5, RZ, R171, 0xff00, RZ, 0xc0, !PT ;  /* 0x0000ff00abff7812 */ /* 0x000fe200078ac0ff */
[C---:B0-----:R-:W-:Y:S01]  /*4d40*/  FFMA.FTZ R81, R163.reuse, R204, R69 ;  /* 0x000000cca3517223 */ /* 0x041fe20000010045 */
[----:B------:R-:W-:Y:S01]  /*4d50*/  FFMA.FTZ R82, R163, R103, R70 ;  /* 0x00000067a3527223 */ /* 0x000fe20000010046 */
        /* <DEDUP_REMOVED lines=33> */
.L_x_2929:
        /* <DEDUP_REMOVED lines=8> */
[C---:B------:R-:W-:Y:S01]  /*4ff0*/  FFMA.FTZ R204, R163.reuse, R204, R69 ;  /* 0x000000cca3cc7223 */ /* 0x040fe20000010045 */
[----:B------:R-:W-:Y:S01]  /*5000*/  FFMA.FTZ R103, R163, R103, R70 ;  /* 0x00000067a3677223 */ /* 0x000fe20000010046 */
        /* <DEDUP_REMOVED lines=34> */
.L_x_2928:
        /* <DEDUP_REMOVED lines=9> */
[C---:B0-----:R-:W-:Y:S01]  /*52c0*/  FMUL.FTZ R81, R163.reuse, R204 ;  /* 0x000000cca3517220 */ /* 0x041fe20000410000 */
[----:B------:R-:W-:Y:S01]  /*52d0*/  FMUL.FTZ R82, R163, R206 ;  /* 0x000000cea3527220 */ /* 0x000fe20000410000 */
        /* <DEDUP_REMOVED lines=33> */
.L_x_2931:
        /* <DEDUP_REMOVED lines=8> */
[C---:B------:R-:W-:Y:S01]  /*5570*/  FMUL.FTZ R204, R163.reuse, R204 ;  /* 0x000000cca3cc7220 */ /* 0x040fe20000410000 */
[----:B------:R-:W-:Y:S01]  /*5580*/  FMUL.FTZ R206, R163, R206 ;  /* 0x000000cea3ce7220 */ /* 0x000fe20000410000 */
        /* <DEDUP_REMOVED lines=33> */
.L_x_2927:
        /* <DEDUP_REMOVED lines=10> */
[----:B0-----:R-:W-:Y:S01]  /*5840*/  FFMA.FTZ R80, R163, R202, R68 ;  /* 0x000000caa3507223 */ /* 0x001fe20000010044 */
        /* <DEDUP_REMOVED lines=21> */
.L_x_2933:
        /* <DEDUP_REMOVED lines=8> */
[----:B------:R-:W-:Y:S01]  /*5a20*/  FFMA.FTZ R202, R163, R202, R68 ;  /* 0x000000caa3ca7223 */ /* 0x000fe20000010044 */
        /* <DEDUP_REMOVED lines=22> */
.L_x_2932:
        /* <DEDUP_REMOVED lines=9> */
[----:B0-----:R-:W-:Y:S01]  /*5c20*/  FMUL.FTZ R80, R163, R202 ;  /* 0x000000caa3507220 */ /* 0x001fe20000410000 */
        /* <DEDUP_REMOVED lines=21> */
.L_x_2934:
        /* <DEDUP_REMOVED lines=8> */
[----:B------:R-:W-:Y:S01]  /*5e00*/  FMUL.FTZ R202, R163, R202 ;  /* 0x000000caa3ca7220 */ /* 0x000fe20000410000 */
        /* <DEDUP_REMOVED lines=21> */
.L_x_2930:
        /* <DEDUP_REMOVED lines=19> */
.L_x_2935:
        /* <DEDUP_REMOVED lines=46> */
.L_x_2938:
        /* <DEDUP_REMOVED lines=44> */
.L_x_2937:
        /* <DEDUP_REMOVED lines=44> */
.L_x_2940:
        /* <DEDUP_REMOVED lines=43> */
.L_x_2936:
        /* <DEDUP_REMOVED lines=32> */
.L_x_2942:
        /* <DEDUP_REMOVED lines=31> */
.L_x_2941:
        /* <DEDUP_REMOVED lines=31> */
.L_x_2943:
        /* <DEDUP_REMOVED lines=30> */
.L_x_2939:
        /* <DEDUP_REMOVED lines=19> */
.L_x_2944:
        /* <DEDUP_REMOVED lines=46> */
.L_x_2947:
        /* <DEDUP_REMOVED lines=44> */
.L_x_2946:
        /* <DEDUP_REMOVED lines=44> */
.L_x_2949:
        /* <DEDUP_REMOVED lines=43> */
.L_x_2945:
        /* <DEDUP_REMOVED lines=32> */
.L_x_2951:
        /* <DEDUP_REMOVED lines=31> */
.L_x_2950:
        /* <DEDUP_REMOVED lines=31> */
.L_x_2952:
        /* <DEDUP_REMOVED lines=30> */
.L_x_2948:
        /* <DEDUP_REMOVED lines=19> */
.L_x_2953:
[----:B------:R-:W-:Y:S05]  /*8890*/  @!P0 BRA `(.L_x_2954) ;  /* 0x0000000800b88947 */ /* 0x000fea0003800000 */
[----:B------:R-:W-:Y:S05]  /*88a0*/  @!P1 BRA `(.L_x_2955) ;  /* 0x0000000400589947 */ /* 0x000fea0003800000 */
[----:B------:R-:W-:Y:S05]  /*88b0*/  @!P2 BRA `(.L_x_2956) ;  /* 0x0000000000aca947 */ /* 0x000fea0003800000 */
[-CC-:B------:R-:W-:Y:S01]  /*88c0*/  FFMA.FTZ R0, R207, R92.reuse, R93.reuse ;  /* 0x0000005ccf007223 */ /* 0x180fe2000001005d */
[-CC-:B0-----:R-:W-:Y:S01]  /*88d0*/  FFMA.FTZ R81, R234, R92.reuse, R93.reuse ;  /* 0x0000005cea517223 */ /* 0x181fe2000001005d */
        /* <DEDUP_REMOVED lines=41> */
.L_x_2956:
[-CC-:B------:R-:W-:Y:S01]  /*8b70*/  FFMA.FTZ R0, R207, R92.reuse, R93.reuse ;  /* 0x0000005ccf007223 */ /* 0x180fe2000001005d */
[-CC-:B01----:R-:W-:Y:S01]  /*8b80*/  FFMA.FTZ R87, R234, R92.reuse, R93.reuse ;  /* 0x0000005cea577223 */ /* 0x183fe2000001005d */
        /* <DEDUP_REMOVED lines=13> */
[----:B------:R-:W-:Y:S01]  /*8c60*/  LOP3.LUT P4, RZ, R169, 0xff00, RZ, 0xc0, !PT ;  /* 0x0000ff00a9ff7812 */ /* 0x000fe2000788c0ff */
[----:B------:R-:W-:Y:S01]  /*8c70*/  FMUL.FTZ R230, R230, UR6 ;  /* 0x00000006e6e67c20 */ /* 0x000fe20008410000 */
[----:B------:R-:W-:Y:S01]  /*8c80*/  FSEL R2, R0, RZ, P5 ;  /* 0x000000ff00027208 */ /* 0x000fe20002800000 */
[----:B------:R-:W-:Y:S01]  /*8c90*/  FFMA.FTZ R224, R163, R224, R59 ;  /* 0x000000e0a3e07223 */ /* 0x000fe2000001003b */
[----:B------:R-:W-:-:S02]  /*8ca0*/  FSEL R88, R86, RZ, P6 ;  /* 0x000000ff56587208 */ /* 0x000fc40003000000 */
[----:B------:R-:W-:Y:S01]  /*8cb0*/  LOP3.LUT P5, RZ, R174, 0xff, RZ, 0xc0, !PT ;  /* 0x000000ffaeff7812 */ /* 0x000fe200078ac0ff */
        /* <DEDUP_REMOVED lines=21> */
.L_x_2955:
        /* <DEDUP_REMOVED lines=44> */
.L_x_2958:
        /* <DEDUP_REMOVED lines=15> */
[----:B------:R-:W-:Y:S01]  /*91c0*/  LOP3.LUT P4, RZ, R169, 0xff00, RZ, 0xc0, !PT ;  /* 0x0000ff00a9ff7812 */ /* 0x000fe2000788c0ff */
[----:B------:R-:W-:Y:S01]  /*91d0*/  FMUL.FTZ R230, R230, UR6 ;  /* 0x00000006e6e67c20 */ /* 0x000fe20008410000 */
[----:B------:R-:W-:Y:S01]  /*91e0*/  FSEL R2, R0, RZ, P5 ;  /* 0x000000ff00027208 */ /* 0x000fe20002800000 */
[----:B------:R-:W-:Y:S01]  /*91f0*/  FMUL.FTZ R224, R163, R224 ;  /* 0x000000e0a3e07220 */ /* 0x000fe20000410000 */
        /* <DEDUP_REMOVED lines=24> */
.L_x_2954:
[----:B------:R-:W-:Y:S05]  /*9380*/  @!P1 BRA `(.L_x_2959) ;  /* 0x0000000000f89947 */ /* 0x000fea0003800000 */
[----:B------:R-:W-:Y:S05]  /*9390*/  @!P2 BRA `(.L_x_2960) ;  /* 0x000000000078a947 */ /* 0x000fea0003800000 */
[-CC-:B------:R-:W-:Y:S01]  /*93a0*/  FFMA.FTZ R230, R230, R92.reuse, R93.reuse ;  /* 0x0000005ce6e67223 */ /* 0x180fe2000001005d */
[-CC-:B------:R-:W-:Y:S01]  /*93b0*/  FFMA.FTZ R0, R207, R92.reuse, R93.reuse ;  /* 0x0000005ccf007223 */ /* 0x180fe2000001005d */
[-CC-:B0-----:R-:W-:Y:S01]  /*93c0*/  FFMA.FTZ R81, R234, R92.reuse, R93.reuse ;  /* 0x0000005cea517223 */ /* 0x181fe2000001005d */
[----:B------:R-:W-:Y:S01]  /*93d0*/  FFMA.FTZ R225, R225, R92, R93 ;  /* 0x0000005ce1e17223 */ /* 0x000fe2000001005d */
[----:B------:R-:W-:Y:S01]  /*93e0*/  FADD.FTZ R230, R161, -R230 ;  /* 0x800000e6a1e67221 */ /* 0x000fe20000010000 */
[----:B------:R-:W-:Y:S01]  /*93f0*/  FADD.FTZ R0, R205, -R0 ;  /* 0x80000000cd007221 */ /* 0x000fe20000010000 */
[----:B------:R-:W-:Y:S01]  /*9400*/  FADD.FTZ R83, R222, -R81 ;  /* 0x80000051de537221 */ /* 0x000fe20000010000 */
[----:B------:R-:W-:Y:S01]  /*9410*/  FADD.FTZ R224, R224, -R225 ;  /* 0x800000e1e0e07221 */ /* 0x000fe20000010000 */
[C---:B------:R-:W-:Y:S01]  /*9420*/  FFMA.FTZ R80, R163.reuse, R230, R56 ;  /* 0x000000e6a3507223 */ /* 0x040fe20000010038 */
[C---:B------:R-:W-:Y:S01]  /*9430*/  FFMA.FTZ R81, R163.reuse, R0, R57 ;  /* 0x00000000a3517223 */ /* 0x040fe20000010039 */
[C---:B------:R-:W-:Y:S01]  /*9440*/  FFMA.FTZ R82, R163.reuse, R83, R58 ;  /* 0x00000053a3527223 */ /* 0x040fe2000001003a */
[----:B------:R-:W-:Y:S01]  /*9450*/  LOP3.LUT P6, RZ, R174, 0xff, RZ, 0xc0, !PT ;  /* 0x000000ffaeff7812 */ /* 0x000fe200078cc0ff */
        /* <DEDUP_REMOVED lines=18> */
.L_x_2960:
[-CC-:B------:R-:W-:Y:S01]  /*9580*/  FFMA.FTZ R230, R230, R92.reuse, R93.reuse ;  /* 0x0000005ce6e67223 */ /* 0x180fe2000001005d */
[-CC-:B------:R-:W-:Y:S01]  /*9590*/  FFMA.FTZ R0, R207, R92.reuse, R93.reuse ;  /* 0x0000005ccf007223 */ /* 0x180fe2000001005d */
[-CC-:B01----:R-:W-:Y:S01]  /*95a0*/  FFMA.FTZ R87, R234, R92.reuse, R93.reuse ;  /* 0x0000005cea577223 */ /* 0x183fe2000001005d */
        /* <DEDUP_REMOVED lines=28> */
.L_x_2959:
        /* <DEDUP_REMOVED lines=31> */
.L_x_2961:
        /* <DEDUP_REMOVED lines=30> */
.L_x_2957:
        /* <DEDUP_REMOVED lines=19> */
.L_x_2962:
[----:B------:R-:W-:Y:S05]  /*9c70*/  @!P0 BRA `(.L_x_2963) ;  /* 0x0000000800cc8947 */ /* 0x000fea0003800000 */
[----:B------:R-:W-:Y:S05]  /*9c80*/  @!P1 BRA `(.L_x_2964) ;  /* 0x0000000400649947 */ /* 0x000fea0003800000 */
[----:B------:R-:W-:Y:S05]  /*9c90*/  @!P2 BRA `(.L_x_2965) ;  /* 0x0000000000b0a947 */ /* 0x000fea0003800000 */
[-CC-:B------:R-:W-:Y:S01]  /*9ca0*/  FFMA.FTZ R231, R231, R92.reuse, R93.reuse ;  /* 0x0000005ce7e77223 */ /* 0x180fe2000001005d */
[-CC-:B------:R-:W-:Y:S01]  /*9cb0*/  FFMA.FTZ R108, R108, R92.reuse, R93.reuse ;  /* 0x0000005c6c6c7223 */ /* 0x180fe2000001005d */
[-C--:B01----:R-:W-:Y:S01]  /*9cc0*/  FFMA.FTZ R87, R238, R92.reuse, R93 ;  /* 0x0000005cee577223 */ /* 0x083fe2000001005d */
[----:B------:R-:W-:Y:S01]  /*9cd0*/  LOP3.LUT P4, RZ, R175, 0xff00, RZ, 0xc0, !PT ;  /* 0x0000ff00afff7812 */ /* 0x000fe2000788c0ff */
[----:B------:R-:W-:Y:S01]  /*9ce0*/  FADD.FTZ R226, R226, -R231 ;  /* 0x800000e7e2e27221 */ /* 0x000fe20000010000 */
[----:B------:R-:W-:Y:S01]  /*9cf0*/  FADD.FTZ R108, R229, -R108 ;  /* 0x8000006ce56c7221 */ /* 0x000fe20000010000 */
[----:B------:R-:W-:Y:S01]  /*9d00*/  LOP3.LUT P6, RZ, R176, 0xff00, RZ, 0xc0, !PT ;  /* 0x0000ff00b0ff7812 */ /* 0x000fe200078cc0ff */
[----:B------:R-:W-:Y:S01]  /*9d10*/  FFMA.FTZ R93, R235, R92, R93 ;  /* 0x0000005ceb5d7223 */ /* 0x000fe2000001005d */
[C---:B------:R-:W-:Y:S01]  /*9d20*/  FFMA.FTZ R81, R163.reuse, R226, R53 ;  /* 0x000000e2a3517223 */ /* 0x040fe20000010035 */
[----:B------:R-:W-:Y:S01]  /*9d30*/  FFMA.FTZ R80, R163, R108, R52 ;  /* 0x0000006ca3507223 */ /* 0x000fe20000010034 */
[----:B------:R-:W-:Y:S01]  /*9d40*/  FADD.FTZ R87, R110, -R87 ;  /* 0x800000576e577221 */ /* 0x000fe20000010000 */
[----:B------:R-:W-:Y:S01]  /*9d50*/  FADD.FTZ R240, R240, -R93 ;  /* 0x8000005df0f07221 */ /* 0x000fe20000010000 */
[----:B------:R-:W-:Y:S01]  /*9d60*/  FMUL.FTZ R0, R81, UR6 ;  /* 0x0000000651007c20 */ /* 0x000fe20008410000 */
[----:B------:R-:W-:Y:S01]  /*9d70*/  LOP3.LUT P5, RZ, R175, 0xff, RZ, 0xc0, !PT ;  /* 0x000000ffafff7812 */ /* 0x000fe200078ac0ff */
[----:B------:R-:W-:Y:S01]  /*9d80*/  FFMA.FTZ R82, R163, R87, R54 ;  /* 0x00000057a3527223 */ /* 0x000fe20000010036 */
[----:B------:R-:W-:-:S02]  /*9d90*/  LOP3.LUT P1, RZ, R175, 0xff0000, RZ, 0xc0, !PT ;  /* 0x00ff0000afff7812 */ /* 0x000fc4000782c0ff */
[C---:B------:R-:W-:Y:S02]  /*9da0*/  FSEL R2, R0.reuse, RZ, P4 ;  /* 0x000000ff00027208 */ /* 0x040fe40002000000 */
[----:B------:R-:W-:Y:S01]  /*9db0*/  FSEL R83, R0, RZ, P6 ;  /* 0x000000ff00537208 */ /* 0x000fe20003000000 */
[----:B------:R-:W-:Y:S01]  /*9dc0*/  FMUL.FTZ R0, R80, UR6 ;  /* 0x0000000650007c20 */ /* 0x000fe20008410000 */
[----:B------:R-:W-:Y:S02]  /*9dd0*/  LOP3.LUT P6, RZ, R176, 0xff, RZ, 0xc0, !PT ;  /* 0x000000ffb0ff7812 */ /* 0x000fe400078cc0ff */
[----:B------:R-:W-:Y:S01]  /*9de0*/  F2FP.BF16.F32.PACK_AB R88, R83, R2 ;  /* 0x000000025358723e */ /* 0x000fe200000010ff */
[----:B------:R-:W-:Y:S01]  /*9df0*/  FFMA.FTZ R83, R163, R240, R55 ;  /* 0x000000f0a3537223 */ /* 0x000fe20000010037 */
[C---:B------:R-:W-:Y:S02]  /*9e00*/  FSEL R2, R0.reuse, RZ, P5 ;  /* 0x000000ff00027208 */ /* 0x040fe40002800000 */
[----:B------:R-:W-:Y:S01]  /*9e10*/  FSEL R87, R0, RZ, P6 ;  /* 0x000000ff00577208 */ /* 0x000fe20003000000 */
[----:B------:R-:W-:Y:S01]  /*9e20*/  FMUL.FTZ R0, R82, UR6 ;  /* 0x0000000652007c20 */ /* 0x000fe20008410000 */
[----:B------:R-:W-:Y:S01]  /*9e30*/  LOP3.LUT P5, RZ, R176, 0xff0000, RZ, 0xc0, !PT ;  /* 0x00ff0000b0ff7812 */ /* 0x000fe200078ac0ff */
[----:B------:R-:W-:Y:S01]  /*9e40*/  FMUL.FTZ R86, R83, UR6 ;  /* 0x0000000653567c20 */ /* 0x000fe20008410000 */
[----:B------:R-:W-:-:S02]  /*9e50*/  ISETP.GE.U32.AND P4, PT, R175, 0x1000000, PT ;  /* 0x01000000af00780c */ /* 0x000fc40003f86070 */
        /* <DEDUP_REMOVED lines=16> */
.L_x_2965:
[-CC-:B------:R-:W-:Y:S01]  /*9f60*/  FFMA.FTZ R231, R231, R92.reuse, R93.reuse ;  /* 0x0000005ce7e77223 */ /* 0x180fe2000001005d */
[-CC-:B------:R-:W-:Y:S01]  /*9f70*/  FFMA.FTZ R108, R108, R92.reuse, R93.reuse ;  /* 0x0000005c6c6c7223 */ /* 0x180fe2000001005d */
[----:B------:R-:W-:Y:S01]  /*9f80*/  LOP3.LUT P6, RZ, R175, 0xff00, RZ, 0xc0, !PT ;  /* 0x0000ff00afff7812 */ /* 0x000fe200078cc0ff */
[-C--:B01----:R-:W-:Y:S01]  /*9f90*/  FFMA.FTZ R87, R238, R92.reuse, R93 ;  /* 0x0000005cee577223 */ /* 0x083fe2000001005d */
[----:B------:R-:W-:Y:S01]  /*9fa0*/  FADD.FTZ R226, R226, -R231 ;  /* 0x800000e7e2e27221 */ /* 0x000fe20000010000 */
[----:B------:R-:W-:Y:S01]  /*9fb0*/  FADD.FTZ R108, R229, -R108 ;  /* 0x8000006ce56c7221 */ /* 0x000fe20000010000 */
[----:B------:R-:W-:Y:S01]  /*9fc0*/  FFMA.FTZ R93, R235, R92, R93 ;  /* 0x0000005ceb5d7223 */ /* 0x000fe2000001005d */
[----:B------:R-:W-:Y:S01]  /*9fd0*/  FADD.FTZ R110, R110, -R87 ;  /* 0x800000576e6e7221 */ /* 0x000fe20000010000 */
[C---:B------:R-:W-:Y:S01]  /*9fe0*/  FFMA.FTZ R226, R163.reuse, R226, R53 ;  /* 0x000000e2a3e27223 */ /* 0x040fe20000010035 */
[----:B------:R-:W-:Y:S01]  /*9ff0*/  FFMA.FTZ R108, R163, R108, R52 ;  /* 0x0000006ca36c7223 */ /* 0x000fe20000010034 */
        /* <DEDUP_REMOVED lines=34> */
.L_x_2964:
        /* <DEDUP_REMOVED lines=9> */
[C---:B------:R-:W-:Y:S01]  /*a2b0*/  FMUL.FTZ R81, R163.reuse, R226 ;  /* 0x000000e2a3517220 */ /* 0x040fe20000410000 */
[----:B------:R-:W-:Y:S01]  /*a2c0*/  FMUL.FTZ R80, R163, R108 ;  /* 0x0000006ca3507220 */ /* 0x000fe20000410000 */
[----:B------:R-:W-:Y:S01]  /*a2d0*/  FADD.FTZ R82, R110, -R87 ;  /* 0x800000576e527221 */ /* 0x000fe20000010000 */
[----:B------:R-:W-:Y:S01]  /*a2e0*/  FADD.FTZ R240, R240, -R93 ;  /* 0x8000005df0f07221 */ /* 0x000fe20000010000 */
[----:B------:R-:W-:Y:S01]  /*a2f0*/  FMUL.FTZ R0, R81, UR6 ;  /* 0x0000000651007c20 */ /* 0x000fe20008410000 */
[----:B------:R-:W-:Y:S01]  /*a300*/  LOP3.LUT P5, RZ, R175, 0xff, RZ, 0xc0, !PT ;  /* 0x000000ffafff7812 */ /* 0x000fe200078ac0ff */
[----:B------:R-:W-:Y:S01]  /*a310*/  FMUL.FTZ R82, R163, R82 ;  /* 0x00000052a3527220 */ /* 0x000fe20000410000 */
[----:B------:R-:W-:-:S02]  /*a320*/  LOP3.LUT P1, RZ, R175, 0xff0000, RZ, 0xc0, !PT ;  /* 0x00ff0000afff7812 */ /* 0x000fc4000782c0ff */
[C---:B------:R-:W-:Y:S02]  /*a330*/  FSEL R2, R0.reuse, RZ, P4 ;  /* 0x000000ff00027208 */ /* 0x040fe40002000000 */
[----:B------:R-:W-:Y:S01]  /*a340*/  FSEL R83, R0, RZ, P6 ;  /* 0x000000ff00537208 */ /* 0x000fe20003000000 */
[----:B------:R-:W-:Y:S01]  /*a350*/  FMUL.FTZ R0, R80, UR6 ;  /* 0x0000000650007c20 */ /* 0x000fe20008410000 */
[----:B------:R-:W-:Y:S02]  /*a360*/  LOP3.LUT P6, RZ, R176, 0xff, RZ, 0xc0, !PT ;  /* 0x000000ffb0ff7812 */ /* 0x000fe400078cc0ff */
[----:B------:R-:W-:Y:S01]  /*a370*/  F2FP.BF16.F32.PACK_AB R88, R83, R2 ;  /* 0x000000025358723e */ /* 0x000fe200000010ff */
[----:B------:R-:W-:Y:S01]  /*a380*/  FMUL.FTZ R83, R163, R240 ;  /* 0x000000f0a3537220 */ /* 0x000fe20000410000 */
        /* <DEDUP_REMOVED lines=22> */
.L_x_2967:
        /* <DEDUP_REMOVED lines=44> */
.L_x_2963:
        /* <DEDUP_REMOVED lines=13> */
[----:B------:R-:W-:Y:S01]  /*a880*/  FFMA.FTZ R83, R163, R240, R55 ;  /* 0x000000f0a3537223 */ /* 0x000fe20000010037 */
[----:B------:R-:W-:Y:S01]  /*a890*/  FMUL.FTZ R0, R80, UR6 ;  /* 0x0000000650007c20 */ /* 0x000fe20008410000 */
[----:B-1----:R-:W-:Y:S01]  /*a8a0*/  FMUL.FTZ R86, R81, UR6 ;  /* 0x0000000651567c20 */ /* 0x002fe20008410000 */
        /* <DEDUP_REMOVED lines=17> */
.L_x_2969:
        /* <DEDUP_REMOVED lines=31> */
.L_x_2968:
        /* <DEDUP_REMOVED lines=32> */
.L_x_2970:
        /* <DEDUP_REMOVED lines=29> */
[----:B------:R-:W-:-:S07]  /*af80*/  PRMT R90, R89, 0x7610, R90 ;  /* 0x00007610595a7816 */ /* 0x000fce000000005a */
.L_x_2966:
        /* <DEDUP_REMOVED lines=19> */
.L_x_2971:
[----:B------:R-:W-:Y:S01]  /*b0c0*/  UPLOP3.LUT UP1, UPT, UPT, UPT, UP1, 0x40, 0x4 ;  /* 0x000000000004789c */ /* 0x000fe20003f2e810 */
[----:B------:R-:W-:Y:S10]  /*b0d0*/  @!P3 BRA `(.L_x_2972) ;  /* 0xffffff5400b4b947 */ /* 0x000ff4000383ffff */
        /* <DEDUP_REMOVED lines=55> */
[----:B------:R-:W-:-:S07]  /*b450*/  IMAD.MOV.U32 R27, RZ, RZ, R18 ;  /* 0x000000ffff1b7224 */ /* 0x000fce00078e0012 */
.L_x_2906:
        /* <DEDUP_REMOVED lines=23> */
.L_x_2973:
        /* <DEDUP_REMOVED lines=11> */
.L_x_7259:


//--------------------- .text._ZN10layer_norm31ln_parallel_residual_bwd_kernelINS_13Kernel_traitsIf13__nv_bfloat16fS2_fjLj7168ELj1ELj1ELj8ELj8ENS_18Kernel_traits_baseILj7168EfS2_fS2_fjLj256EEEEELb0ELb0ELb0EEEvNS_9BwdParamsE --------------------------
	.section	.text._ZN10layer_norm31ln_parallel_residual_bwd_kernelINS_13Kernel_traitsIf13__nv_bfloat16fS2_fjLj7168ELj1ELj1ELj8ELj8ENS_18Kernel_traits_baseILj7168EfS2_fS2_fjLj256EEEEELb0ELb0ELb0EEEvNS_9BwdParamsE,"ax",@progbits
	.align	128
        .global         _ZN10layer_norm31ln_parallel_residual_bwd_kernelINS_13Kernel_traitsIf13__nv_bfloat16fS2_fjLj7168ELj1ELj1ELj8ELj8ENS_18Kernel_traits_baseILj7168EfS2_fS2_fjLj256EEEEELb0ELb0ELb0EEEvNS_9BwdParamsE
        .type           _ZN10layer_norm31ln_parallel_residual_bwd_kernelINS_13Kernel_traitsIf13__nv_bfloat16fS2_fjLj7168ELj1ELj1ELj8ELj8ENS_18Kernel_traits_baseILj7168EfS2_fS2_fjLj256EEEEELb0ELb0ELb0EEEvNS_9BwdParamsE,@function
        .size           _ZN10layer_norm31ln_parallel_residual_bwd_kernelINS_13Kernel_traitsIf13__nv_bfloat16fS2_fjLj7168ELj1ELj1ELj8ELj8ENS_18Kernel_traits_baseILj7168EfS2_fS2_fjLj256EEEEELb0ELb0ELb0EEEvNS_9BwdParamsE,(.L_x_7260 - _ZN10layer_norm31ln_parallel_residual_bwd_kernelINS_13Kernel_traitsIf13__nv_bfloat16fS2_fjLj7168ELj1ELj1ELj8ELj8ENS_18Kernel_traits_baseILj7168EfS2_fS2_fjLj256EEEEELb0ELb0ELb0EEEvNS_9BwdParamsE)
        .other          _ZN10layer_norm31ln_parallel_residual_bwd_kernelINS_13Kernel_traitsIf13__nv_bfloat16fS2_fjLj7168ELj1ELj1ELj8ELj8ENS_18Kernel_traits_baseILj7168EfS2_fS2_fjLj256EEEEELb0ELb0ELb0EEEvNS_9BwdParamsE,@"STO_CUDA_ENTRY STV_DEFAULT"
_ZN10layer_norm31ln_parallel_residual_bwd_kernelINS_13Kernel_traitsIf13__nv_bfloat16fS2_fjLj7168ELj1ELj1ELj8ELj8ENS_18Kernel_traits_baseILj7168EfS2_fS2_fjLj256EEEEELb0ELb0ELb0EEEvNS_9BwdParamsE:
.text._ZN10layer_norm31ln_parallel_residual_bwd_kernelINS_13Kernel_traitsIf13__nv_bfloat16fS2_fjLj7168ELj1ELj1ELj8ELj8ENS_18Kernel_traits_baseILj7168EfS2_fS2_fjLj256EEEEELb0ELb0ELb0EEEvNS_9BwdParamsE:
[----:B------:R-:W0:Y:S02]  /*0000*/  LDC R1, c[0x0][0x37c] ;  /* 0x0000df00ff017b82 */ /* 0x000e240000000800 */
[----:B0-----:R-:W-:Y:S01]  /*0010*/  IADD3 R1, PT, PT, R1, -0x50, RZ ;  /* 0xffffffb001017810 */ /* 0x001fe20007ffe0ff */
[----:B------:R-:W0:Y:S01]  /*0020*/  S2R R208, SR_TID.X ;  /* 0x0000000000d07919 */ /* 0x000e220000002100 */
[----:B------:R-:W1:Y:S04]  /*0030*/  LDCU UR6, c[0x0][0x388] ;  /* 0x00007100ff0677ac */ /* 0x000e680008000800 */
[----:B------:R-:W2:Y:S01]  /*0040*/  LDC.64 R2, c[0x0][0x3d0] ;  /* 0x0000f400ff027b82 */ /* 0x000ea20000000a00 */
[----:B------:R-:W3:Y:S04]  /*0050*/  LDL.64 R36, [R1] ;  /* 0x0000000001247983 */ /* 0x000ee80000100a00 */
[----:B------:R-:W3:Y:S03]  /*0060*/  LDL.64 R38, [R1+0x8] ;  /* 0x0000080001267983 */ /* 0x000ee60000100a00 */
[----:B------:R-:W4:Y:S01]  /*0070*/  LDC.64 R4, c[0x0][0x3d8] ;  /* 0x0000f600ff047b82 */ /* 0x000f220000000a00 */
[----:B------:R-:W3:Y:S04]  /*0080*/  LDL.64 R52, [R1+0x40] ;  /* 0x0000400001347983 */ /* 0x000ee80000100a00 */
        /* <DEDUP_REMOVED lines=9> */
[----:B------:R-:W3:Y:S01]  /*0120*/  LDL.64 R42, [R1+0x18] ;  /* 0x00001800012a7983 */ /* 0x000ee20000100a00 */
[----:B-1----:R-:W-:-:S02]  /*0130*/  USHF.R.S32.HI UR4, URZ, 0x1f, UR6 ;  /* 0x0000001fff047899 */ /* 0x002fc40008011406 */
[----:B------:R-:W1:Y:S02]  /*0140*/  LDC.64 R16, c[0x0][0x3d8] ;  /* 0x0000f600ff107b82 */ /* 0x000e640000000a00 */
[----:B------:R-:W-:Y:S01]  /*0150*/  ULEA.HI UR4, UR4, UR6, URZ, 0x2 ;  /* 0x0000000604047291 */ /* 0x000fe2000f8f10ff */
[----:B0-----:R-:W-:-:S05]  /*0160*/  LOP3.LUT R209, R208, 0xff, RZ, 0x3c, !PT ;  /* 0x000000ffd0d17812 */ /* 0x001fca00078e3cff */
[----:B------:R-:W0:Y:S01]  /*0170*/  LDC.64 R18, c[0x0][0x3d0] ;  /* 0x0000f400ff127b82 */ /* 0x000e220000000a00 */
[----:B------:R-:W-:-:S04]  /*0180*/  MOV R0, UR4 ;  /* 0x0000000400007c02 */ /* 0x000fc80008000f00 */
[----:B------:R-:W-:-:S03]  /*0190*/  LEA.HI.SX32 R209, R0, R209, 0x1e ;  /* 0x000000d100d17211 */ /* 0x000fc600078ff2ff */
[----:B------:R-:W0:Y:S01]  /*01a0*/  LDC.64 R20, c[0x0][0x3d8] ;  /* 0x0000f600ff147b82 */ /* 0x000e220000000a00 */
[----:B------:R-:W-:-:S07]  /*01b0*/  ISETP.GE.U32.AND P6, PT, R209, 0x100, PT ;  /* 0x00000100d100780c */ /* 0x000fce0003fc6070 */
[----:B------:R-:W0:Y:S01]  /*01c0*/  LDC.64 R22, c[0x0][0x3d0] ;  /* 0x0000f400ff167b82 */ /* 0x000e220000000a00 */
[----:B------:R-:W-:-:S07]  /*01d0*/  ISETP.GE.U32.AND P0, PT, R209, 0x200, PT ;  /* 0x00000200d100780c */ /* 0x000fce0003f06070 */
[----:B------:R-:W0:Y:S01]  /*01e0*/  LDC.64 R24, c[0x0][0x3d8] ;  /* 0x0000f600ff187b82 */ /* 0x000e220000000a00 */
[----:B------:R-:W-:Y:S01]  /*01f0*/  MOV R35, R208 ;  /* 0x000000d000237202 */ /* 0x000fe20000000f00 */
[----:B------:R-:W0:Y:S01]  /*0200*/  LDCU.64 UR14, c[0x0][0x358] ;  /* 0x00006b00ff0e77ac */ /* 0x000e220008000a00 */
[----:B------:R-:W-:-:S03]  /*0210*/  ISETP.GE.U32.AND P1, PT, R209, 0x300, PT ;  /* 0x00000300d100780c */ /* 0x000fc60003f26070 */
[C---:B--2---:R-:W-:Y:S01]  /*0220*/  @P6 IMAD.WIDE.U32 R2, R35.reuse, 0x10, R2 ;  /* 0x0000001023026825 */ /* 0x044fe200078e0002 */
[----:B------:R-:W2:Y:S01]  /*0230*/  LDCU UR4, c[0x0][0x384] ;  /* 0x00007080ff0477ac */ /* 0x000ea20008000800 */
[----:B------:R-:W2:Y:S02]  /*0240*/  LDC.64 R30, c[0x0][0x3d0] ;  /* 0x0000f400ff1e7b82 */ /* 0x000ea40000000a00 */
[C---:B----4-:R-:W-:Y:S01]  /*0250*/  @P6 IMAD.WIDE.U32 R4, R35.reuse, 0x10, R4 ;  /* 0x0000001023046825 */ /* 0x050fe200078e0004 */
[----:B------:R-:W-:Y:S02]  /*0260*/  @P6 LOP3.LUT R35, R35, 0x100, RZ, 0xfc, !PT ;  /* 0x0000010023236812 */ /* 0x000fe400078efcff */
[----:B------:R-:W-:-:S03]  /*0270*/  ISETP.GE.U32.AND P2, PT, R209, 0x400, PT ;  /* 0x00000400d100780c */ /* 0x000fc60003f46070 */
[C---:B------:R-:W-:Y:S01]  /*0280*/  @P0 IMAD.WIDE.U32 R10, R35.reuse, 0x10, R6 ;  /* 0x00000010230a0825 */ /* 0x040fe200078e0006 */
[----:B------:R-:W4:Y:S03]  /*0290*/  LDC.64 R32, c[0x0][0x3d8] ;  /* 0x0000f600ff207b82 */ /* 0x000f260000000a00 */
[C---:B------:R-:W-:Y:S01]  /*02a0*/  @P0 IMAD.WIDE.U32 R12, R35.reuse, 0x10, R8 ;  /* 0x00000010230c0825 */ /* 0x040fe200078e0008 */
[----:B------:R-:W-:-:S04]  /*02b0*/  @P0 IADD3 R35, PT, PT, R35, 0x100, RZ ;  /* 0x0000010023230810 */ /* 0x000fc80007ffe0ff */
[----:B------:R-:W2:Y:S01]  /*02c0*/  LDC.64 R6, c[0x0][0x3d0] ;  /* 0x0000f400ff067b82 */ /* 0x000ea20000000a00 */
[----:B------:R-:W-:Y:S01]  /*02d0*/  ISETP.GE.U32.AND P3, PT, R209, 0x500, PT ;  /* 0x00000500d100780c */ /* 0x000fe20003f66070 */
[----:B------:R-:W-:-:S06]  /*02e0*/  @P1 IMAD.WIDE.U32 R14, R35, 0x10, R14 ;  /* 0x00000010230e1825 */ /* 0x000fcc00078e000e */
[----:B------:R-:W4:Y:S01]  /*02f0*/  LDC.64 R8, c[0x0][0x3d8] ;  /* 0x0000f600ff087b82 */ /* 0x000f220000000a00 */
[C---:B-1----:R-:W-:Y:S01]  /*0300*/  @P1 IMAD.WIDE.U32 R16, R35.reuse, 0x10, R16 ;  /* 0x0000001023101825 */ /* 0x042fe200078e0010 */
[----:B------:R-:W-:Y:S02]  /*0310*/  @P1 IADD3 R35, PT, PT, R35, 0x100, RZ ;  /* 0x0000010023231810 */ /* 0x000fe40007ffe0ff */
[C---:B------:R-:W-:Y:S02]  /*0320*/  ISETP.GE.U32.AND P4, PT, R209.reuse, 0x600, PT ;  /* 0x00000600d100780c */ /* 0x040fe40003f86070 */
[----:B------:R-:W-:Y:S01]  /*0330*/  ISETP.GE.U32.AND P5, PT, R209, 0x700, PT ;  /* 0x00000700d100780c */ /* 0x000fe20003fa6070 */
[C---:B0-----:R-:W-:Y:S01]  /*0340*/  @P2 IMAD.WIDE.U32 R18, R35.reuse, 0x10, R18 ;  /* 0x0000001023122825 */ /* 0x041fe200078e0012 */
[----:B------:R-:W5:Y:S03]  /*0350*/  @P1 LDG.E.128 R248, desc[UR14][R16.64] ;  /* 0x0000000e10f81981 */ /* 0x000f66000c1e1d00 */
[C---:B------:R-:W-:Y:S01]  /*0360*/  @P2 IMAD.WIDE.U32 R20, R35.reuse, 0x10, R20 ;  /* 0x0000001023142825 */ /* 0x040fe200078e0014 */
[----:B------:R-:W-:Y:S01]  /*0370*/  @P2 IADD3 R35, PT, PT, R35, 0x100, RZ ;  /* 0x0000010023232810 */ /* 0x000fe20007ffe0ff */
[----:B------:R-:W5:Y:S04]  /*0380*/  @P2 LDG.E.128 R244, desc[UR14][R18.64] ;  /* 0x0000000e12f42981 */ /* 0x000f68000c1e1d00 */
[C---:B------:R-:W-:Y:S01]  /*0390*/  @P3 IMAD.WIDE.U32 R22, R35.reuse, 0x10, R22 ;  /* 0x0000001023163825 */ /* 0x040fe200078e0016 */
[----:B------:R-:W5:Y:S03]  /*03a0*/  @P2 LDG.E.128 R240, desc[UR14][R20.64] ;  /* 0x0000000e14f02981 */ /* 0x000f66000c1e1d00 */
[C---:B------:R-:W-:Y:S01]  /*03b0*/  @P3 IMAD.WIDE.U32 R24, R35.reuse, 0x10, R24 ;  /* 0x0000001023183825 */ /* 0x040fe200078e0018 */
[----:B------:R-:W-:Y:S01]  /*03c0*/  @P3 IADD3 R35, PT, PT, R35, 0x100, RZ ;  /* 0x0000010023233810 */ /* 0x000fe20007ffe0ff */
[----:B------:R-:W5:Y:S04]  /*03d0*/  @P3 LDG.E.128 R236, desc[UR14][R22.64] ;  /* 0x0000000e16ec3981 */ /* 0x000f68000c1e1d00 */
[C---:B--2---:R-:W-:Y:S01]  /*03e0*/  @P4 IMAD.WIDE.U32 R26, R35.reuse, 0x10, R6 ;  /* 0x00000010231a4825 */ /* 0x044fe200078e0006 */
[----:B------:R-:W5:Y:S03]  /*03f0*/  @P3 LDG.E.128 R232, desc[UR14][R24.64] ;  /* 0x0000000e18e83981 */ /* 0x000f66000c1e1d00 */
[C---:B----4-:R-:W-:Y:S01]  /*0400*/  @P4 IMAD.WIDE.U32 R28, R35.reuse, 0x10, R8 ;  /* 0x00000010231c4825 */ /* 0x050fe200078e0008 */
[----:B------:R-:W-:Y:S01]  /*0410*/  @P4 IADD3 R35, PT, PT, R35, 0x100, RZ ;  /* 0x0000010023234810 */ /* 0x000fe20007ffe0ff */
[----:B------:R-:W5:Y:S04]  /*0420*/  @P4 LDG.E.128 R228, desc[UR14][R26.64] ;  /* 0x0000000e1ae44981 */ /* 0x000f68000c1e1d00 */
[C---:B------:R-:W-:Y:S01]  /*0430*/  @P5 IMAD.WIDE.U32 R6, R35.reuse, 0x10, R30 ;  /* 0x0000001023065825 */ /* 0x040fe200078e001e */
[----:B------:R-:W0:Y:S01]  /*0440*/  S2UR UR9, SR_CTAID.X ;  /* 0x00000000000979c3 */ /* 0x000e220000002500 */
[----:B------:R1:W5:Y:S02]  /*0450*/  @P4 LDG.E.128 R224, desc[UR14][R28.64] ;  /* 0x0000000e1ce04981 */ /* 0x000364000c1e1d00 */
[----:B------:R-:W-:-:S02]  /*0460*/  @P5 IMAD.WIDE.U32 R8, R35, 0x10, R32 ;  /* 0x0000001023085825 */ /* 0x000fc400078e0020 */
[----:B------:R2:W5:Y:S04]  /*0470*/  @P5 LDG.E.128 R220, desc[UR14][R6.64] ;  /* 0x0000000e06dc5981 */ /* 0x000568000c1e1d00 */
[----:B------:R2:W5:Y:S04]  /*0480*/  @P5 LDG.E.128 R216, desc[UR14][R8.64] ;  /* 0x0000000e08d85981 */ /* 0x000568000c1e1d00 */
[----:B---3--:R-:W3:Y:S04]  /*0490*/  @P1 LDG.E.128 R36, desc[UR14][R14.64] ;  /* 0x0000000e0e241981 */ /* 0x008ee8000c1e1d00 */
[----:B------:R-:W4:Y:S04]  /*04a0*/  @P6 LDG.E.128 R52, desc[UR14][R2.64] ;  /* 0x0000000e02346981 */ /* 0x000f28000c1e1d00 */
[----:B------:R-:W2:Y:S04]  /*04b0*/  @P6 LDG.E.128 R48, desc[UR14][R4.64] ;  /* 0x0000000e04306981 */ /* 0x000ea8000c1e1d00 */
[----:B------:R-:W2:Y:S04]  /*04c0*/  @P0 LDG.E.128 R44, desc[UR14][R10.64] ;  /* 0x0000000e0a2c0981 */ /* 0x000ea8000c1e1d00 */
[----:B------:R-:W2:Y:S01]  /*04d0*/  @P0 LDG.E.128 R40, desc[UR14][R12.64] ;  /* 0x0000000e0c280981 */ /* 0x000ea2000c1e1d00 */
[----:B0-----:R-:W-:Y:S01]  /*04e0*/  UISETP.GE.AND UP0, UPT, UR9, UR4, UPT ;  /* 0x000000040900728c */ /* 0x001fe2000bf06270 */
[----:B------:R-:W-:-:S02]  /*04f0*/  P2R R202, PR, RZ, 0x40 ;  /* 0x00000040ffca7803 */ /* 0x000fc40000000000 */
[----:B------:R-:W-:Y:S02]  /*0500*/  CS2R R212, SRZ ;  /* 0x0000000000d47805 */ /* 0x000fe4000001ff00 */
[----:B------:R-:W-:Y:S02]  /*0510*/  P2R R210, PR, RZ, 0x20 ;  /* 0x00000020ffd27803 */ /* 0x000fe40000000000 */
[----:B------:R-:W-:Y:S02]  /*0520*/  CS2R R214, SRZ ;  /* 0x0000000000d67805 */ /* 0x000fe4000001ff00 */
[----:B------:R-:W-:Y:S02]  /*0530*/  CS2R R204, SRZ ;  /* 0x0000000000cc7805 */ /* 0x000fe4000001ff00 */
[----:B------:R-:W-:Y:S02]  /*0540*/  CS2R R206, SRZ ;  /* 0x0000000000ce7805 */ /* 0x000fe4000001ff00 */
[----:B------:R-:W-:-:S02]  /*0550*/  CS2R R32, SRZ ;  /* 0x0000000000207805 */ /* 0x000fc4000001ff00 */
[----:B------:R-:W-:Y:S02]  /*0560*/  CS2R R34, SRZ ;  /* 0x0000000000227805 */ /* 0x000fe4000001ff00 */
        /* <DEDUP_REMOVED lines=40> */
[----:B---3--:R0:W-:Y:S04]  /*07f0*/  @P1 STL.64 [R1], R36 ;  /* 0x0000002401001387 */ /* 0x0081e80000100a00 */
[----:B------:R1:W-:Y:S04]  /*0800*/  @P1 STL.64 [R1+0x8], R38 ;  /* 0x0000082601001387 */ /* 0x0003e80000100a00 */
[----:B----4-:R-:W-:Y:S04]  /*0810*/  @P6 STL.64 [R1+0x40], R52 ;  /* 0x0000403401006387 */ /* 0x010fe80000100a00 */
[----:B------:R-:W-:Y:S04]  /*0820*/  @P6 STL.64 [R1+0x48], R54 ;  /* 0x0000483601006387 */ /* 0x000fe80000100a00 */
[----:B--2---:R2:W-:Y:S04]  /*0830*/  @P6 STL.64 [R1+0x30], R48 ;  /* 0x0000303001006387 */ /* 0x0045e80000100a00 */
[----:B------:R3:W-:Y:S04]  /*0840*/  @P6 STL.64 [R1+0x38], R50 ;  /* 0x0000383201006387 */ /* 0x0007e80000100a00 */
[----:B------:R4:W-:Y:S01]  /*0850*/  @P0 STL.64 [R1+0x20], R44 ;  /* 0x0000202c01000387 */ /* 0x0009e20000100a00 */
[----:B0-----:R-:W-:-:S03]  /*0860*/  CS2R R36, SRZ ;  /* 0x0000000000247805 */ /* 0x001fc6000001ff00 */
[----:B------:R0:W-:Y:S01]  /*0870*/  @P0 STL.64 [R1+0x28], R46 ;  /* 0x0000282e01000387 */ /* 0x0001e20000100a00 */
[----:B-1----:R-:W-:Y:S02]  /*0880*/  CS2R R38, SRZ ;  /* 0x0000000000267805 */ /* 0x002fe4000001ff00 */
[----:B--2---:R-:W-:Y:S01]  /*0890*/  CS2R R48, SRZ ;  /* 0x0000000000307805 */ /* 0x004fe2000001ff00 */
[----:B------:R1:W-:Y:S01]  /*08a0*/  @P0 STL.64 [R1+0x10], R40 ;  /* 0x0000102801000387 */ /* 0x0003e20000100a00 */
[----:B---3--:R-:W-:Y:S02]  /*08b0*/  CS2R R50, SRZ ;  /* 0x0000000000327805 */ /* 0x008fe4000001ff00 */
[----:B------:R-:W-:Y:S02]  /*08c0*/  CS2R R52, SRZ ;  /* 0x0000000000347805 */ /* 0x000fe4000001ff00 */
[----:B------:R-:W-:Y:S01]  /*08d0*/  CS2R R54, SRZ ;  /* 0x0000000000367805 */ /* 0x000fe2000001ff00 */
[----:B------:R2:W-:Y:S01]  /*08e0*/  @P0 STL.64 [R1+0x18], R42 ;  /* 0x0000182a01000387 */ /* 0x0005e20000100a00 */
[----:B----4-:R-:W-:-:S02]  /*08f0*/  CS2R R44, SRZ ;  /* 0x00000000002c7805 */ /* 0x010fc4000001ff00 */
[----:B0-----:R-:W-:Y:S02]  /*0900*/  CS2R R46, SRZ ;  /* 0x00000000002e7805 */ /* 0x001fe4000001ff00 */
[----:B-1----:R-:W-:Y:S02]  /*0910*/  CS2R R40, SRZ ;  /* 0x0000000000287805 */ /* 0x002fe4000001ff00 */
[----:B--2---:R-:W-:Y:S01]  /*0920*/  CS2R R42, SRZ ;  /* 0x00000000002a7805 */ /* 0x004fe2000001ff00 */
        /* <DEDUP_REMOVED lines=68> */
.L_x_3067:
[----:B-1----:R-:W-:Y:S01]  /*0d70*/  UIMAD.WIDE UR4, UR9, 0x4, UR16 ;  /* 0x00000004090478a5 */ /* 0x002fe2000f8e0210 */
[----:B------:R-:W-:-:S05]  /*0d80*/  ISETP.NE.AND P5, PT, R202, RZ, PT ;  /* 0x000000ffca00720c */ /* 0x000fca0003fa5270 */
[----:B0-23--:R-:W-:Y:S02]  /*0d90*/  MOV R164, UR4 ;  /* 0x0000000400a47c02 */ /* 0x00dfe40008000f00 */
[----:B------:R-:W-:Y:S01]  /*0da0*/  MOV R165, UR5 ;  /* 0x0000000500a57c02 */ /* 0x000fe20008000f00 */
[----:B------:R-:W-:-:S04]  /*0db0*/  UIMAD.WIDE UR4, UR9, 0x4, UR18 ;  /* 0x00000004090478a5 */ /* 0x000fc8000f8e0212 */
[----:B------:R0:W2:Y:S02]  /*0dc0*/  LDG.E R5, desc[UR14][R164.64] ;  /* 0x0000000ea4057981 */ /* 0x0000a4000c1e1900 */
[----:B0-----:R-:W-:Y:S02]  /*0dd0*/  MOV R164, UR4 ;  /* 0x0000000400a47c02 */ /* 0x001fe40008000f00 */
[----:B------:R-:W-:-:S05]  /*0de0*/  MOV R165, UR5 ;  /* 0x0000000500a57c02 */ /* 0x000fca0008000f00 */
[----:B------:R-:W3:Y:S01]  /*0df0*/  LDG.E R164, desc[UR14][R164.64] ;  /* 0x0000000ea4a47981 */ /* 0x000ee2000c1e1900 */
[----:B------:R-:W-:Y:S01]  /*0e00*/  UIMAD UR4, UR9, UR6, URZ ;  /* 0x00000006090472a4 */ /* 0x000fe2000f8e02ff */
        /* <DEDUP_REMOVED lines=20> */
[----:B------:R-:W2:Y:S04]  /*0f50*/  LDL R196, [R1+0x30] ;  /* 0x0000300001c47983 */ /* 0x000ea80000100800 */
[----:B------:R-:W3:Y:S03]  /*0f60*/  LDL R197, [R1+0x40] ;  /* 0x0000400001c57983 */ /* 0x000ee60000100800 */
[----:B------:R-:W1:Y:S01]  /*0f70*/  LDC.64 R166, c[0x0][0x430] ;  /* 0x00010c00ffa67b82 */ /* 0x000e620000000a00 */
[----:B------:R-:W4:Y:S04]  /*0f80*/  LDL R208, [R1+0x48] ;  /* 0x0000480001d07983 */ /* 0x000f280000100800 */
[----:B------:R-:W4:Y:S03]  /*0f90*/  LDL R252, [R1+0x3c] ;  /* 0x00003c0001fc7983 */ /* 0x000f260000100800 */
[----:B------:R-:W1:Y:S01]  /*0fa0*/  LDC.64 R172, c[0x0][0x3a8] ;  /* 0x0000ea00ffac7b82 */ /* 0x000e620000000a00 */
[----:B------:R-:W4:Y:S01]  /*0fb0*/  LDL R211, [R1+0x4c] ;  /* 0x00004c0001d37983 */ /* 0x000f220000100800 */
[----:B0-----:R-:W-:-:S05]  /*0fc0*/  IMAD.WIDE.U32 R164, R5, 0x8, R164 ;  /* 0x0000000805a47825 */ /* 0x001fca00078e00a4 */
[----:B------:R0:W2:Y:S01]  /*0fd0*/  LDG.E.64 R184, desc[UR14][R164.64] ;  /* 0x0000000ea4b87981 */ /* 0x0000a2000c1e1b00 */
[----:B-1----:R-:W-:-:S04]  /*0fe0*/  IMAD.WIDE.U32 R166, R5, 0x8, R166 ;  /* 0x0000000805a67825 */ /* 0x002fc800078e00a6 */
[----:B0-----:R-:W-:Y:S02]  /*0ff0*/  IMAD.WIDE.U32 R164, R5, 0x10, R172 ;  /* 0x0000001005a47825 */ /* 0x001fe400078e00ac */
[----:B------:R-:W3:Y:S04]  /*1000*/  LDG.E.64 R172, desc[UR14][R166.64] ;  /* 0x0000000ea6ac7981 */ /* 0x000ee8000c1e1b00 */
[----:B------:R-:W4:Y:S01]  /*1010*/  LDG.E.128 R164, desc[UR14][R164.64] ;  /* 0x0000000ea4a47981 */ /* 0x000f22000c1e1d00 */
[----:B--2---:R-:W-:Y:S02]  /*1020*/  MOV R0, R184 ;  /* 0x000000b800007202 */ /* 0x004fe40000000f00 */
[----:B------:R-:W-:Y:S02]  /*1030*/  SHF.R.U64 R184, R184, 0x10, R185 ;  /* 0x00000010b8b87819 */ /* 0x000fe400000012b9 */
[----:B------:R-:W-:-:S02]  /*1040*/  MOV R203, R185 ;  /* 0x000000b900cb7202 */ /* 0x000fc40000000f00 */
[----:B------:R-:W-:Y:S02]  /*1050*/  SHF.R.U32.HI R202, RZ, 0x10, R185 ;  /* 0x00000010ffca7819 */ /* 0x000fe400000116b9 */
[----:B---3--:R-:W-:Y:S01]  /*1060*/  MOV R185, R172 ;  /* 0x000000ac00b97202 */ /* 0x008fe20000000f00 */
[----:B----4-:R-:W-:-:S03]  /*1070*/  FADD.FTZ R6, R164, -UR7 ;  /* 0x80000007a4067e21 */ /* 0x010fc60008010000 */
[----:B------:R-:W-:Y:S02]  /*1080*/  SHF.L.U32 R164, R185, 0x10, RZ ;  /* 0x00000010b9a47819 */ /* 0x000fe400000006ff */
[----:B------:R-:W-:Y:S01]  /*1090*/  SHF.L.U32 R185, R0, 0x10, RZ ;  /* 0x0000001000b97819 */ /* 0x000fe200000006ff */
[----:B------:R-:W-:Y:S02]  /*10a0*/  FMUL.FTZ R0, R6, UR25 ;  /* 0x0000001906007c20 */ /* 0x000fe40008410000 */
[-C--:B------:R-:W-:Y:S01]  /*10b0*/  FMUL.FTZ R6, R196, R164.reuse ;  /* 0x000000a4c4067220 */ /* 0x080fe20000410000 */
[----:B------:R-:W-:Y:S01]  /*10c0*/  FADD.FTZ R100, R100, R164 ;  /* 0x000000a464647221 */ /* 0x000fe20000010000 */
[----:B------:R-:W-:Y:S01]  /*10d0*/  FFMA.FTZ R76, R0, R164, R76 ;  /* 0x000000a4004c7223 */ /* 0x000fe2000001004c */
[----:B------:R-:W-:Y:S02]  /*10e0*/  SHF.L.U32 R164, R184, 0x10, RZ ;  /* 0x00000010b8a47819 */ /* 0x000fe400000006ff */
[----:B------:R-:W2:Y:S01]  /*10f0*/  LDL R184, [R1+0x34] ;  /* 0x0000340001b87983 */ /* 0x000ea20000100800 */
[----:B------:R-:W-:Y:S01]  /*1100*/  FFMA.FTZ R6, R197, R185, R6 ;  /* 0x000000b9c5067223 */ /* 0x000fe20000010006 */
[----:B------:R-:W-:-:S02]  /*1110*/  SHF.R.U64 R172, R172, 0x10, R173 ;  /* 0x00000010acac7819 */ /* 0x000fc400000012ad */
[----:B------:R-:W-:Y:S02]  /*1120*/  MOV R197, R173 ;  /* 0x000000ad00c57202 */ /* 0x000fe40000000f00 */
[----:B------:R-:W-:Y:S02]  /*1130*/  SHF.R.U32.HI R196, RZ, 0x10, R173 ;  /* 0x00000010ffc47819 */ /* 0x000fe400000116ad */
[----:B------:R-:W3:Y:S01]  /*1140*/  LDL R173, [R1+0x44] ;  /* 0x0000440001ad7983 */ /* 0x000ee20000100800 */
[----:B------:R-:W-:Y:S01]  /*1150*/  FADD.FTZ R165, R165, -UR7 ;  /* 0x80000007a5a57e21 */ /* 0x000fe20008010000 */
[----:B------:R-:W-:Y:S01]  /*1160*/  FADD.FTZ R52, R52, R185 ;  /* 0x000000b934347221 */ /* 0x000fe20000010000 */
[----:B------:R-:W-:Y:S01]  /*1170*/  FFMA.FTZ R212, R0, R185, R212 ;  /* 0x000000b900d47223 */ /* 0x000fe200000100d4 */
[----:B------:R-:W-:Y:S01]  /*1180*/  SHF.L.U32 R185, R172, 0x10, RZ ;  /* 0x00000010acb97819 */ /* 0x000fe200000006ff */
[----:B------:R-:W-:-:S04]  /*1190*/  FMUL.FTZ R172, R165, UR25 ;  /* 0x00000019a5ac7c20 */ /* 0x000fc80008410000 */
[----:B------:R-:W-:Y:S01]  /*11a0*/  FADD.FTZ R101, R101, R185 ;  /* 0x000000b965657221 */ /* 0x000fe20000010000 */
[----:B------:R-:W-:Y:S01]  /*11b0*/  FFMA.FTZ R77, R172, R185, R77 ;  /* 0x000000b9ac4d7223 */ /* 0x000fe2000001004d */
[----:B------:R-:W-:-:S04]  /*11c0*/  ISETP.NE.U32.AND P5, PT, RZ, UR22, PT ;  /* 0x00000016ff007c0c */ /* 0x000fc8000bfa5070 */
[----:B------:R-:W-:Y:S01]  /*11d0*/  ISETP.NE.AND.EX P5, PT, RZ, UR23, PT, P5 ;  /* 0x00000017ff007c0c */ /* 0x000fe2000bfa5350 */
[----:B------:R-:W-:Y:S01]  /*11e0*/  FADD.FTZ R53, R53, R164 ;  /* 0x000000a435357221 */ /* 0x000fe20000010000 */
[-C--:B------:R-:W-:Y:S01]  /*11f0*/  FFMA.FTZ R213, R172, R164.reuse, R213 ;  /* 0x000000a4acd57223 */ /* 0x080fe200000100d5 */
[----:B--2---:R-:W-:Y:S02]  /*1200*/  FMUL.FTZ R165, R184, R185 ;  /* 0x000000b9b8a57220 */ /* 0x004fe40000410000 */
[----:B------:R-:W2:Y:S02]  /*1210*/  LDL R185, [R1+0x38] ;  /* 0x0000380001b97983 */ /* 0x000ea40000100800 */
[----:B---3--:R-:W-:-:S06]  /*1220*/  FFMA.FTZ R173, R173, R164, R165 ;  /* 0x000000a4adad7223 */ /* 0x008fcc00000100a5 */
[----:B------:R-:W0:Y:S01]  /*1230*/  @P5 LDC.64 R164, c[0x0][0x438] ;  /* 0x00010e00ffa45b82 */ /* 0x000e220000000a00 */
[----:B------:R-:W-:-:S04]  /*1240*/  FADD.FTZ R166, R166, -UR7 ;  /* 0x80000007a6a67e21 */ /* 0x000fc80008010000 */
[----:B------:R-:W-:Y:S01]  /*1250*/  FMUL.FTZ R184, R166, UR25 ;  /* 0x00000019a6b87c20 */ /* 0x000fe20008410000 */
[----:B------:R-:W-:Y:S01]  /*1260*/  FADD.FTZ R167, R167, -UR7 ;  /* 0x80000007a7a77e21 */ /* 0x000fe20008010000 */
[----:B0-----:R-:W-:-:S05]  /*1270*/  @P5 IMAD.WIDE.U32 R164, R5, 0x10, R164 ;  /* 0x0000001005a45825 */ /* 0x001fca00078e00a4 */
[----:B------:R0:W5:Y:S02]  /*1280*/  @P5 LDG.E.128 R128, desc[UR14][R164.64] ;  /* 0x0000000ea4805981 */ /* 0x000164000c1e1d00 */
[----:B0-----:R-:W-:Y:S02]  /*1290*/  SHF.L.U32 R164, R197, 0x10, RZ ;  /* 0x00000010c5a47819 */ /* 0x001fe400000006ff */
[----:B------:R-:W-:-:S03]  /*12a0*/  SHF.L.U32 R165, R203, 0x10, RZ ;  /* 0x00000010cba57819 */ /* 0x000fc600000006ff */
[----:B------:R-:W-:Y:S01]  /*12b0*/  FADD.FTZ R102, R102, R164 ;  /* 0x000000a466667221 */ /* 0x000fe20000010000 */
[-C--:B------:R-:W-:Y:S01]  /*12c0*/  FFMA.FTZ R78, R184, R164.reuse, R78 ;  /* 0x000000a4b84e7223 */ /* 0x080fe2000001004e */
[----:B------:R-:W-:Y:S01]  /*12d0*/  FADD.FTZ R54, R54, R165 ;  /* 0x000000a536367221 */ /* 0x000fe20000010000 */
[-C--:B------:R-:W-:Y:S01]  /*12e0*/  FFMA.FTZ R214, R184, R165.reuse, R214 ;  /* 0x000000a5b8d67223 */ /* 0x080fe200000100d6 */
[----:B--2---:R-:W-:Y:S01]  /*12f0*/  FMUL.FTZ R166, R185, R164 ;  /* 0x000000a4b9a67220 */ /* 0x004fe20000410000 */
[----:B------:R-:W-:Y:S01]  /*1300*/  SHF.L.U32 R164, R196, 0x10, RZ ;  /* 0x00000010c4a47819 */ /* 0x000fe200000006ff */
[----:B------:R-:W-:Y:S02]  /*1310*/  FMUL.FTZ R196, R167, UR25 ;  /* 0x00000019a7c47c20 */ /* 0x000fe40008410000 */
[----:B------:R-:W-:Y:S01]  /*1320*/  FFMA.FTZ R185, R208, R165, R166 ;  /* 0x000000a5d0b97223 */ /* 0x000fe200000100a6 */
[----:B------:R-:W-:Y:S01]  /*1330*/  SHF.L.U32 R165, R202, 0x10, RZ ;  /* 0x00000010caa57819 */ /* 0x000fe200000006ff */
[-C--:B------:R-:W-:Y:S01]  /*1340*/  FMUL.FTZ R166, R252, R164.reuse ;  /* 0x000000a4fca67220 */ /* 0x080fe20000410000 */
[----:B------:R-:W-:Y:S01]  /*1350*/  FADD.FTZ R103, R103, R164 ;  /* 0x000000a467677221 */ /* 0x000fe20000010000 */
[----:B------:R-:W-:Y:S01]  /*1360*/  FFMA.FTZ R79, R196, R164, R79 ;  /* 0x000000a4c44f7223 */ /* 0x000fe2000001004f */
[----:B------:R-:W-:Y:S01]  /*1370*/  FFMA.FTZ R164, R0, R6, RZ ;  /* 0x0000000600a47223 */ /* 0x000fe200000100ff */
[----:B------:R-:W-:Y:S01]  /*1380*/  FADD.FTZ R55, R55, R165 ;  /* 0x000000a537377221 */ /* 0x000fe20000010000 */
[-C--:B------:R-:W-:Y:S01]  /*1390*/  FFMA.FTZ R215, R196, R165.reuse, R215 ;  /* 0x000000a5c4d77223 */ /* 0x080fe200000100d7 */
[----:B------:R-:W-:Y:S01]  /*13a0*/  FFMA.FTZ R197, R211, R165, R166 ;  /* 0x000000a5d3c57223 */ /* 0x000fe200000100a6 */
[----:B------:R-:W-:Y:S01]  /*13b0*/  FADD.FTZ R165, RZ, R6 ;  /* 0x00000006ffa57221 */ /* 0x000fe20000010000 */
[----:B------:R-:W-:-:S03]  /*13c0*/  FFMA.FTZ R164, R172, R173, R164 ;  /* 0x000000adaca47223 */ /* 0x000fc600000100a4 */
[----:B------:R-:W-:Y:S01]  /*13d0*/  FADD.FTZ R165, R165, R173 ;  /* 0x000000ada5a57221 */ /* 0x000fe20000010000 */
[----:B------:R-:W-:-:S03]  /*13e0*/  FFMA.FTZ R164, R184, R185, R164 ;  /* 0x000000b9b8a47223 */ /* 0x000fc600000100a4 */
[----:B------:R-:W-:Y:S01]  /*13f0*/  FADD.FTZ R165, R165, R185 ;  /* 0x000000b9a5a57221 */ /* 0x000fe20000010000 */
[----:B------:R-:W-:Y:S01]  /*1400*/  FFMA.FTZ R203, R196, R197, R164 ;  /* 0x000000c5c4cb7223 */ /* 0x000fe200000100a4 */
[----:B------:R-:W-:Y:S02]  /*1410*/  IADD3 R208, PT, PT, R5, 0x100, RZ ;  /* 0x0000010005d07810 */ /* 0x000fe40007ffe0ff */
[----:B------:R-:W-:-:S07]  /*1420*/  FADD.FTZ R202, R165, R197 ;  /* 0x000000c5a5ca7221 */ /* 0x000fce0000010000 */
.L_x_2976:
[----:B----4-:R-:W-:Y:S05]  /*1430*/  BSYNC.RECONVERGENT B0 ;  /* 0x0000000000007941 */ /* 0x010fea0003800200 */
.L_x_2975:
[----:B------:R-:W-:Y:S04]  /*1440*/  BSSY.RECONVERGENT B0, `(.L_x_2977) ;  /* 0x0000051000007945 */ /* 0x000fe80003800200 */
[----:B------:R-:W-:Y:S05]  /*1450*/  @!P0 BRA `(.L_x_2978) ;  /* 0x00000004003c8947 */ /* 0x000fea0003800000 */
[----:B------:R-:W0:Y:S01]  /*1460*/  LDC.64 R20, c[0x0][0x428] ;  /* 0x00010a00ff147b82 */ /* 0x000e220000000a00 */
[----:B------:R-:W2:Y:S07]  /*1470*/  LDL R201, [R1+0x20] ;  /* 0x0000200001c97983 */ /* 0x000eae0000100800 */
[----:B------:R-:W1:Y:S08]  /*1480*/  LDC.64 R166, c[0x0][0x430] ;  /* 0x00010c00ffa67b82 */ /* 0x000e700000000a00 */
[----:B------:R-:W3:Y:S01]  /*1490*/  LDC.64 R164, c[0x0][0x3a8] ;  /* 0x0000ea00ffa47b82 */ /* 0x000ee20000000a00 */
[----:B0-----:R-:W-:-:S05]  /*14a0*/  IMAD.WIDE.U32 R20, R208, 0x8, R20 ;  /* 0x00000008d0147825 */ /* 0x001fca00078e0014 */
[----:B------:R-:W4:Y:S01]  /*14b0*/  LDG.E.64 R198, desc[UR14][R20.64] ;  /* 0x0000000e14c67981 */ /* 0x000f22000c1e1b00 */
[----:B-1----:R-:W-:-:S05]  /*14c0*/  IMAD.WIDE.U32 R166, R208, 0x8, R166 ;  /* 0x00000008d0a67825 */ /* 0x002fca00078e00a6 */
[----:B------:R-:W2:Y:S01]  /*14d0*/  LDG.E.64 R20, desc[UR14][R166.64] ;  /* 0x0000000ea6147981 */ /* 0x000ea2000c1e1b00 */
[----:B---3--:R-:W-:-:S06]  /*14e0*/  IMAD.WIDE.U32 R164, R208, 0x10, R164 ;  /* 0x00000010d0a47825 */ /* 0x008fcc00078e00a4 */
[----:B------:R-:W3:Y:S01]  /*14f0*/  LDG.E.128 R164, desc[UR14][R164.64] ;  /* 0x0000000ea4a47981 */ /* 0x000ee2000c1e1d00 */
[--C-:B----4-:R-:W-:Y:S02]  /*1500*/  SHF.R.U64 R200, R198, 0x10, R199.reuse ;  /* 0x00000010c6c87819 */ /* 0x110fe400000012c7 */
[----:B------:R-:W-:Y:S02]  /*1510*/  MOV R211, R199 ;  /* 0x000000c700d37202 */ /* 0x000fe40000000f00 */
[----:B------:R-:W-:Y:S02]  /*1520*/  SHF.R.U32.HI R252, RZ, 0x10, R199 ;  /* 0x00000010fffc7819 */ /* 0x000fe400000116c7 */
[----:B------:R-:W4:Y:S01]  /*1530*/  LDL R199, [R1+0x10] ;  /* 0x0000100001c77983 */ /* 0x000f220000100800 */
[----:B------:R-:W-:Y:S02]  /*1540*/  MOV R7, R198 ;  /* 0x000000c600077202 */ /* 0x000fe40000000f00 */
[----:B--2---:R-:W-:Y:S01]  /*1550*/  MOV R198, R20 ;  /* 0x0000001400c67202 */ /* 0x004fe20000000f00 */
[----:B---3--:R-:W-:-:S03]  /*1560*/  FADD.FTZ R8, R164, -UR7 ;  /* 0x80000007a4087e21 */ /* 0x008fc60008010000 */
[----:B------:R-:W-:Y:S02]  /*1570*/  SHF.L.U32 R164, R198, 0x10, RZ ;  /* 0x00000010c6a47819 */ /* 0x000fe400000006ff */
[----:B------:R-:W-:Y:S01]  /*1580*/  SHF.L.U32 R198, R7, 0x10, RZ ;  /* 0x0000001007c67819 */ /* 0x000fe200000006ff */
[----:B------:R-:W-:Y:S01]  /*1590*/  FMUL.FTZ R7, R8, UR25 ;  /* 0x0000001908077c20 */ /* 0x000fe20008410000 */
[----:B------:R-:W-:-:S03]  /*15a0*/  SHF.R.U64 R20, R20, 0x10, R21 ;  /* 0x0000001014147819 */ /* 0x000fc60000001215 */
[----:B------:R-:W-:Y:S01]  /*15b0*/  FADD.FTZ R28, R28, R198 ;  /* 0x000000c61c1c7221 */ /* 0x000fe20000010000 */
[----:B------:R-:W-:Y:S01]  /*15c0*/  FFMA.FTZ R204, R7, R198, R204 ;  /* 0x000000c607cc7223 */ /* 0x000fe200000100cc */
[----:B----4-:R-:W-:Y:S01]  /*15d0*/  FMUL.FTZ R8, R199, R164 ;  /* 0x000000a4c7087220 */ /* 0x010fe20000410000 */
[----:B------:R-:W-:-:S03]  /*15e0*/  MOV R199, R21 ;  /* 0x0000001500c77202 */ /* 0x000fc60000000f00 */
[----:B------:R-:W-:Y:S01]  /*15f0*/  FFMA.FTZ R8, R201, R198, R8 ;  /* 0x000000c6c9087223 */ /* 0x000fe20000010008 */
[----:B------:R-:W-:Y:S01]  /*1600*/  SHF.R.U32.HI R201, RZ, 0x10, R21 ;  /* 0x00000010ffc97819 */ /* 0x000fe20000011615 */
[----:B------:R-:W-:Y:S01]  /*1610*/  FADD.FTZ R21, R165, -UR7 ;  /* 0x80000007a5157e21 */ /* 0x000fe20008010000 */
[----:B------:R-:W-:Y:S01]  /*1620*/  SHF.L.U32 R198, R20, 0x10, RZ ;  /* 0x0000001014c67819 */ /* 0x000fe200000006ff */
[----:B------:R-:W2:Y:S02]  /*1630*/  LDL R165, [R1+0x24] ;  /* 0x0000240001a57983 */ /* 0x000ea40000100800 */
[----:B------:R-:W-:Y:S02]  /*1640*/  FMUL.FTZ R20, R21, UR25 ;  /* 0x0000001915147c20 */ /* 0x000fe40008410000 */
[----:B------:R-:W3:Y:S01]  /*1650*/  LDL R21, [R1+0x14] ;  /* 0x0000140001157983 */ /* 0x000ee20000100800 */
[----:B------:R-:W-:-:S04]  /*1660*/  ISETP.NE.U32.AND P5, PT, RZ, UR22, PT ;  /* 0x00000016ff007c0c */ /* 0x000fc8000bfa5070 */
[----:B------:R-:W-:Y:S01]  /*1670*/  ISETP.NE.AND.EX P5, PT, RZ, UR23, PT, P5 ;  /* 0x00000017ff007c0c */ /* 0x000fe2000bfa5350 */
[----:B------:R-:W-:Y:S01]  /*1680*/  FADD.FTZ R136, R136, R164 ;  /* 0x000000a488887221 */ /* 0x000fe20000010000 */
[----:B------:R-:W-:Y:S01]  /*1690*/  FFMA.FTZ R104, R7, R164, R104 ;  /* 0x000000a407687223 */ /* 0x000fe20000010068 */
[----:B------:R-:W-:Y:S02]  /*16a0*/  SHF.L.U32 R164, R200, 0x10, RZ ;  /* 0x00000010c8a47819 */ /* 0x000fe400000006ff */
[----:B------:R-:W4:Y:S03]  /*16b0*/  LDL R200, [R1+0x28] ;  /* 0x0000280001c87983 */ /* 0x000f260000100800 */
[----:B------:R-:W-:Y:S01]  /*16c0*/  FADD.FTZ R29, R29, R164 ;  /* 0x000000a41d1d7221 */ /* 0x000fe20000010000 */
[----:B------:R-:W-:Y:S01]  /*16d0*/  FFMA.FTZ R205, R20, R164, R205 ;  /* 0x000000a414cd7223 */ /* 0x000fe200000100cd */
[----:B---3--:R-:W-:-:S04]  /*16e0*/  FMUL.FTZ R21, R21, R198 ;  /* 0x000000c615157220 */ /* 0x008fc80000410000 */
[----:B--2---:R-:W-:Y:S02]  /*16f0*/  FFMA.FTZ R21, R165, R164, R21 ;  /* 0x000000a4a5157223 */ /* 0x004fe40000010015 */
[----:B------:R-:W0:Y:S02]  /*1700*/  @P5 LDC.64 R164, c[0x0][0x438] ;  /* 0x00010e00ffa45b82 */ /* 0x000e240000000a00 */
[----:B0-----:R-:W-:-:S05]  /*1710*/  @P5 IMAD.WIDE.U32 R164, R208, 0x10, R164 ;  /* 0x00000010d0a45825 */ /* 0x001fca00078e00a4 */
[----:B------:R0:W5:Y:S02]  /*1720*/  @P5 LDG.E.128 R132, desc[UR14][R164.64] ;  /* 0x0000000ea4845981 */ /* 0x000164000c1e1d00 */
[----:B0-----:R-:W-:Y:S02]  /*1730*/  SHF.L.U32 R164, R199, 0x10, RZ ;  /* 0x00000010c7a47819 */ /* 0x001fe400000006ff */
[----:B------:R-:W2:Y:S01]  /*1740*/  LDL R199, [R1+0x18] ;  /* 0x0000180001c77983 */ /* 0x000ea20000100800 */
[----:B------:R-:W-:Y:S01]  /*1750*/  FADD.FTZ R166, R166, -UR7 ;  /* 0x80000007a6a67e21 */ /* 0x000fe20008010000 */
[----:B------:R-:W-:Y:S01]  /*1760*/  FADD.FTZ R137, R137, R198 ;  /* 0x000000c689897221 */ /* 0x000fe20000010000 */
[----:B------:R-:W-:Y:S01]  /*1770*/  FFMA.FTZ R105, R20, R198, R105 ;  /* 0x000000c614697223 */ /* 0x000fe20000010069 */
[----:B------:R-:W-:Y:S01]  /*1780*/  SHF.L.U32 R165, R211, 0x10, RZ ;  /* 0x00000010d3a57819 */ /* 0x000fe200000006ff */
[----:B------:R-:W-:Y:S01]  /*1790*/  FMUL.FTZ R198, R166, UR25 ;  /* 0x00000019a6c67c20 */ /* 0x000fe20008410000 */
[----:B------:R-:W3:Y:S01]  /*17a0*/  LDL R211, [R1+0x2c] ;  /* 0x00002c0001d37983 */ /* 0x000ee20000100800 */
[----:B--2---:R-:W-:-:S04]  /*17b0*/  FMUL.FTZ R166, R199, R164 ;  /* 0x000000a4c7a67220 */ /* 0x004fc80000410000 */
[-C--:B----4-:R-:W-:Y:S02]  /*17c0*/  FFMA.FTZ R199, R200, R165.reuse, R166 ;  /* 0x000000a5c8c77223 */ /* 0x090fe400000100a6 */
[----:B------:R-:W2:Y:S01]  /*17d0*/  LDL R166, [R1+0x1c] ;  /* 0x00001c0001a67983 */ /* 0x000ea20000100800 */
[----:B------:R-:W-:Y:S01]  /*17e0*/  FADD.FTZ R138, R138, R164 ;  /* 0x000000a48a8a7221 */ /* 0x000fe20000010000 */
[----:B------:R-:W-:Y:S01]  /*17f0*/  FFMA.FTZ R106, R198, R164, R106 ;  /* 0x000000a4c66a7223 */ /* 0x000fe2000001006a */
[----:B------:R-:W-:Y:S01]  /*1800*/  SHF.L.U32 R164, R201, 0x10, RZ ;  /* 0x00000010c9a47819 */ /* 0x000fe200000006ff */
[----:B------:R-:W-:Y:S01]  /*1810*/  FADD.FTZ R167, R167, -UR7 ;  /* 0x80000007a7a77e21 */ /* 0x000fe20008010000 */
[----:B------:R-:W-:Y:S01]  /*1820*/  FADD.FTZ R30, R30, R165 ;  /* 0x000000a51e1e7221 */ /* 0x000fe20000010000 */
[----:B------:R-:W-:Y:S01]  /*1830*/  FFMA.FTZ R206, R198, R165, R206 ;  /* 0x000000a5c6ce7223 */ /* 0x000fe200000100ce */
[----:B------:R-:W-:Y:S01]  /*1840*/  SHF.L.U32 R165, R252, 0x10, RZ ;  /* 0x00000010fca57819 */ /* 0x000fe200000006ff */
[----:B------:R-:W-:Y:S01]  /*1850*/  FMUL.FTZ R200, R167, UR25 ;  /* 0x00000019a7c87c20 */ /* 0x000fe20008410000 */
[----:B------:R-:W-:-:S03]  /*1860*/  FADD.FTZ R139, R139, R164 ;  /* 0x000000a48b8b7221 */ /* 0x000fc60000010000 */
[----:B------:R-:W-:Y:S01]  /*1870*/  FADD.FTZ R31, R31, R165 ;  /* 0x000000a51f1f7221 */ /* 0x000fe20000010000 */
[C---:B------:R-:W-:Y:S01]  /*1880*/  FFMA.FTZ R207, R200.reuse, R165, R207 ;  /* 0x000000a5c8cf7223 */ /* 0x040fe200000100cf */
[-C--:B------:R-:W-:Y:S01]  /*1890*/  FFMA.FTZ R107, R200, R164.reuse, R107 ;  /* 0x000000a4c86b7223 */ /* 0x080fe2000001006b */
[----:B------:R-:W-:Y:S01]  /*18a0*/  IADD3 R208, PT, PT, R208, 0x100, RZ ;  /* 0x00000100d0d07810 */ /* 0x000fe20007ffe0ff */
[----:B--2---:R-:W-:Y:S01]  /*18b0*/  FMUL.FTZ R166, R166, R164 ;  /* 0x000000a4a6a67220 */ /* 0x004fe20000410000 */
[----:B------:R-:W-:-:S03]  /*18c0*/  FADD.FTZ R164, R202, R8 ;  /* 0x00000008caa47221 */ /* 0x000fc60000010000 */
[----:B---3--:R-:W-:Y:S01]  /*18d0*/  FFMA.FTZ R201, R211, R165, R166 ;  /* 0x000000a5d3c97223 */ /* 0x008fe200000100a6 */
[----:B------:R-:W-:Y:S01]  /*18e0*/  FFMA.FTZ R165, R7, R8, R203 ;  /* 0x0000000807a57223 */ /* 0x000fe200000100cb */
[----:B------:R-:W-:-:S03]  /*18f0*/  FADD.FTZ R164, R164, R21 ;  /* 0x00000015a4a47221 */ /* 0x000fc60000010000 */
[----:B------:R-:W-:Y:S01]  /*1900*/  FFMA.FTZ R165, R20, R21, R165 ;  /* 0x0000001514a57223 */ /* 0x000fe200000100a5 */
[----:B------:R-:W-:-:S03]  /*1910*/  FADD.FTZ R164, R164, R199 ;  /* 0x000000c7a4a47221 */ /* 0x000fc60000010000 */
[----:B------:R-:W-:Y:S01]  /*1920*/  FFMA.FTZ R165, R198, R199, R165 ;  /* 0x000000c7c6a57223 */ /* 0x000fe200000100a5 */
[----:B------:R-:W-:-:S03]  /*1930*/  FADD.FTZ R202, R164, R201 ;  /* 0x000000c9a4ca7221 */ /* 0x000fc60000010000 */
[----:B------:R-:W-:-:S07]  /*1940*/  FFMA.FTZ R203, R200, R201, R165 ;  /* 0x000000c9c8cb7223 */ /* 0x000fce00000100a5 */
.L_x_2978:
[----:B------:R-:W-:Y:S05]  /*1950*/  BSYNC.RECONVERGENT B0 ;  /* 0x0000000000007941 */ /* 0x000fea0003800200 */
.L_x_2977:
[----:B------:R-:W-:Y:S04]  /*1960*/  BSSY.RECONVERGENT B0, `(.L_x_2979) ;  /* 0x000004d000007945 */ /* 0x000fe80003800200 */
[----:B------:R-:W-:Y:S05]  /*1970*/  @!P1 BRA `(.L_x_2980) ;  /* 0x00000004002c9947 */ /* 0x000fea0003800000 */
[----:B------:R-:W0:Y:S01]  /*1980*/  LDC.64 R22, c[0x0][0x428] ;  /* 0x00010a00ff167b82 */ /* 0x000e220000000a00 */
[----:B------:R-:W2:Y:S07]  /*1990*/  LDL R187, [R1] ;  /* 0x0000000001bb7983 */ /* 0x000eae0000100800 */
        /* <DEDUP_REMOVED lines=8> */
[----:B----4-:R-:W-:Y:S02]  /*1a20*/  MOV R9, R174 ;  /* 0x000000ae00097202 */ /* 0x010fe40000000f00 */
[----:B------:R-:W-:Y:S02]  /*1a30*/  SHF.R.U64 R186, R174, 0x10, R175 ;  /* 0x00000010aeba7819 */ /* 0x000fe400000012af */
[----:B--2---:R-:W-:Y:S01]  /*1a40*/  MOV R174, R22 ;  /* 0x0000001600ae7202 */ /* 0x004fe20000000f00 */
[----:B---3--:R-:W-:-:S03]  /*1a50*/  FADD.FTZ R10, R164, -UR7 ;  /* 0x80000007a40a7e21 */ /* 0x008fc60008010000 */
[----:B------:R-:W-:Y:S02]  /*1a60*/  SHF.L.U32 R164, R174, 0x10, RZ ;  /* 0x00000010aea47819 */ /* 0x000fe400000006ff */
[----:B------:R-:W-:Y:S01]  /*1a70*/  SHF.L.U32 R174, R9, 0x10, RZ ;  /* 0x0000001009ae7819 */ /* 0x000fe200000006ff */
[----:B------:R-:W-:Y:S02]  /*1a80*/  FMUL.FTZ R9, R10, UR25 ;  /* 0x000000190a097c20 */ /* 0x000fe40008410000 */
[----:B-----5:R-:W-:Y:S01]  /*1a90*/  FMUL.FTZ R10, R248, R164 ;  /* 0x000000a4f80a7220 */ /* 0x020fe20000410000 */
[----:B------:R-:W-:Y:S02]  /*1aa0*/  MOV R211, R175 ;  /* 0x000000af00d37202 */ /* 0x000fe40000000f00 */
[----:B------:R-:W-:Y:S01]  /*1ab0*/  SHF.R.U32.HI R252, RZ, 0x10, R175 ;  /* 0x00000010fffc7819 */ /* 0x000fe200000116af */
[----:B------:R-:W-:Y:S01]  /*1ac0*/  FFMA.FTZ R10, R187, R174, R10 ;  /* 0x000000aebb0a7223 */ /* 0x000fe2000001000a */
[----:B------:R-:W-:-:S02]  /*1ad0*/  SHF.R.U64 R22, R22, 0x10, R23 ;  /* 0x0000001016167819 */ /* 0x000fc40000001217 */
[----:B------:R-:W-:Y:S02]  /*1ae0*/  MOV R175, R23 ;  /* 0x0000001700af7202 */ /* 0x000fe40000000f00 */
[----:B------:R-:W-:Y:S01]  /*1af0*/  SHF.R.U32.HI R187, RZ, 0x10, R23 ;  /* 0x00000010ffbb7819 */ /* 0x000fe20000011617 */
[----:B------:R-:W-:Y:S02]  /*1b00*/  FADD.FTZ R23, R165, -UR7 ;  /* 0x80000007a5177e21 */ /* 0x000fe40008010000 */
[----:B------:R-:W2:Y:S01]  /*1b10*/  LDL R165, [R1+0x4] ;  /* 0x0000040001a57983 */ /* 0x000ea20000100800 */
[----:B------:R-:W-:Y:S01]  /*1b20*/  ISETP.NE.U32.AND P5, PT, RZ, UR22, PT ;  /* 0x00000016ff007c0c */ /* 0x000fe2000bfa5070 */
[----:B------:R-:W-:Y:S01]  /*1b30*/  FADD.FTZ R56, R56, R174 ;  /* 0x000000ae38387221 */ /* 0x000fe20000010000 */
[----:B------:R-:W-:Y:S02]  /*1b40*/  FFMA.FTZ R32, R9, R174, R32 ;  /* 0x000000ae09207223 */ /* 0x000fe40000010020 */
[----:B------:R-:W-:-:S02]  /*1b50*/  ISETP.NE.AND.EX P5, PT, RZ, UR23, PT, P5 ;  /* 0x00000017ff007c0c */ /* 0x000fc4000bfa5350 */
[----:B------:R-:W-:Y:S01]  /*1b60*/  SHF.L.U32 R174, R22, 0x10, RZ ;  /* 0x0000001016ae7819 */ /* 0x000fe200000006ff */
[----:B------:R-:W-:Y:S01]  /*1b70*/  FADD.FTZ R108, R108, R164 ;  /* 0x000000a46c6c7221 */ /* 0x000fe20000010000 */
[----:B------:R-:W-:Y:S01]  /*1b80*/  FFMA.FTZ R80, R9, R164, R80 ;  /* 0x000000a409507223 */ /* 0x000fe20000010050 */
[----:B------:R-:W-:Y:S01]  /*1b90*/  SHF.L.U32 R164, R186, 0x10, RZ ;  /* 0x00000010baa47819 */ /* 0x000fe200000006ff */
[----:B------:R-:W-:Y:S01]  /*1ba0*/  FMUL.FTZ R22, R23, UR25 ;  /* 0x0000001917167c20 */ /* 0x000fe20008410000 */
[----:B------:R-:W-:Y:S01]  /*1bb0*/  FMUL.FTZ R23, R249, R174 ;  /* 0x000000aef9177220 */ /* 0x000fe20000410000 */
[----:B------:R-:W3:Y:S02]  /*1bc0*/  LDL R186, [R1+0x8] ;  /* 0x0000080001ba7983 */ /* 0x000ee40000100800 */
[----:B------:R-:W-:Y:S01]  /*1bd0*/  FADD.FTZ R57, R57, R164 ;  /* 0x000000a439397221 */ /* 0x000fe20000010000 */
[-C--:B------:R-:W-:Y:S01]  /*1be0*/  FFMA.FTZ R33, R22, R164.reuse, R33 ;  /* 0x000000a416217223 */ /* 0x080fe20000010021 */
[----:B--2---:R-:W-:-:S02]  /*1bf0*/  FFMA.FTZ R23, R165, R164, R23 ;  /* 0x000000a4a5177223 */ /* 0x004fc40000010017 */
        /* <DEDUP_REMOVED lines=10> */
[----:B------:R-:W-:-:S03]  /*1ca0*/  FADD.FTZ R167, R167, -UR7 ;  /* 0x80000007a7a77e21 */ /* 0x000fc60008010000 */
[-C--:B------:R-:W-:Y:S01]  /*1cb0*/  FMUL.FTZ R166, R250, R164.reuse ;  /* 0x000000a4faa67220 */ /* 0x080fe20000410000 */
[----:B------:R-:W-:Y:S01]  /*1cc0*/  FADD.FTZ R110, R110, R164 ;  /* 0x000000a46e6e7221 */ /* 0x000fe20000010000 */
[----:B------:R-:W-:Y:S01]  /*1cd0*/  FFMA.FTZ R82, R174, R164, R82 ;  /* 0x000000a4ae527223 */ /* 0x000fe20000010052 */
[----:B------:R-:W-:Y:S01]  /*1ce0*/  SHF.L.U32 R164, R187, 0x10, RZ ;  /* 0x00000010bba47819 */ /* 0x000fe200000006ff */
[----:B------:R-:W-:Y:S01]  /*1cf0*/  FADD.FTZ R58, R58, R165 ;  /* 0x000000a53a3a7221 */ /* 0x000fe20000010000 */
[-C--:B------:R-:W-:Y:S01]  /*1d00*/  FFMA.FTZ R34, R174, R165.reuse, R34 ;  /* 0x000000a5ae227223 */ /* 0x080fe20000010022 */
[----:B---3--:R-:W-:Y:S01]  /*1d10*/  FFMA.FTZ R175, R186, R165, R166 ;  /* 0x000000a5baaf7223 */ /* 0x008fe200000100a6 */
[----:B------:R-:W-:Y:S01]  /*1d20*/  SHF.L.U32 R165, R252, 0x10, RZ ;  /* 0x00000010fca57819 */ /* 0x000fe200000006ff */
[----:B------:R-:W-:Y:S01]  /*1d30*/  FMUL.FTZ R186, R167, UR25 ;  /* 0x00000019a7ba7c20 */ /* 0x000fe20008410000 */
[----:B------:R-:W-:Y:S01]  /*1d40*/  FMUL.FTZ R166, R251, R164 ;  /* 0x000000a4fba67220 */ /* 0x000fe20000410000 */
[----:B------:R-:W-:-:S02]  /*1d50*/  FADD.FTZ R111, R111, R164 ;  /* 0x000000a46f6f7221 */ /* 0x000fc40000010000 */
[----:B------:R-:W-:Y:S01]  /*1d60*/  FADD.FTZ R59, R59, R165 ;  /* 0x000000a53b3b7221 */ /* 0x000fe20000010000 */
[C---:B------:R-:W-:Y:S01]  /*1d70*/  FFMA.FTZ R35, R186.reuse, R165, R35 ;  /* 0x000000a5ba237223 */ /* 0x040fe20000010023 */
[----:B------:R-:W-:Y:S01]  /*1d80*/  FFMA.FTZ R83, R186, R164, R83 ;  /* 0x000000a4ba537223 */ /* 0x000fe20000010053 */
[----:B------:R-:W-:-:S04]  /*1d90*/  FADD.FTZ R164, R202, R10 ;  /* 0x0000000acaa47221 */ /* 0x000fc80000010000 */
[----:B------:R-:W-:-:S04]  /*1da0*/  FADD.FTZ R164, R164, R23 ;  /* 0x00000017a4a47221 */ /* 0x000fc80000010000 */
[----:B------:R-:W-:Y:S01]  /*1db0*/  FADD.FTZ R164, R164, R175 ;  /* 0x000000afa4a47221 */ /* 0x000fe20000010000 */
[----:B------:R-:W-:Y:S01]  /*1dc0*/  IADD3 R208, PT, PT, R208, 0x100, RZ ;  /* 0x00000100d0d07810 */ /* 0x000fe20007ffe0ff */
[----:B--2---:R-:W-:Y:S01]  /*1dd0*/  FFMA.FTZ R187, R211, R165, R166 ;  /* 0x000000a5d3bb7223 */ /* 0x004fe200000100a6 */
[----:B------:R-:W-:-:S04]  /*1de0*/  FFMA.FTZ R165, R9, R10, R203 ;  /* 0x0000000a09a57223 */ /* 0x000fc800000100cb */
[----:B------:R-:W-:-:S04]  /*1df0*/  FFMA.FTZ R165, R22, R23, R165 ;  /* 0x0000001716a57223 */ /* 0x000fc800000100a5 */
[----:B------:R-:W-:Y:S01]  /*1e00*/  FFMA.FTZ R165, R174, R175, R165 ;  /* 0x000000afaea57223 */ /* 0x000fe200000100a5 */
[----:B------:R-:W-:-:S03]  /*1e10*/  FADD.FTZ R202, R164, R187 ;  /* 0x000000bba4ca7221 */ /* 0x000fc60000010000 */
[----:B------:R-:W-:-:S07]  /*1e20*/  FFMA.FTZ R203, R186, R187, R165 ;  /* 0x000000bbbacb7223 */ /* 0x000fce00000100a5 */
.L_x_2980:
[----:B------:R-:W-:Y:S05]  /*1e30*/  BSYNC.RECONVERGENT B0 ;  /* 0x0000000000007941 */ /* 0x000fea0003800200 */
.L_x_2979:
[----:B------:R-:W-:Y:S04]  /*1e40*/  BSSY.RECONVERGENT B0, `(.L_x_2981) ;  /* 0x0000049000007945 */ /* 0x000fe80003800200 */
[----:B------:R-:W-:Y:S05]  /*1e50*/  @!P2 BRA `(.L_x_2982) ;  /* 0x00000004001ca947 */ /* 0x000fea0003800000 */
[----:B------:R-:W0:Y:S08]  /*1e60*/  LDC.64 R24, c[0x0][0x428] ;  /* 0x00010a00ff187b82 */ /* 0x000e300000000a00 */
[----:B------:R-:W1:Y:S08]  /*1e70*/  LDC.64 R166, c[0x0][0x430] ;  /* 0x00010c00ffa67b82 */ /* 0x000e700000000a00 */
[----:B------:R-:W2:Y:S01]  /*1e80*/  LDC.64 R164, c[0x0][0x3a8] ;  /* 0x0000ea00ffa47b82 */ /* 0x000ea20000000a00 */
[----:B0-----:R-:W-:-:S05]  /*1e90*/  IMAD.WIDE.U32 R24, R208, 0x8, R24 ;  /* 0x00000008d0187825 */ /* 0x001fca00078e0018 */
[----:B------:R-:W3:Y:S01]  /*1ea0*/  LDG.E.64 R176, desc[UR14][R24.64] ;  /* 0x0000000e18b07981 */ /* 0x000ee2000c1e1b00 */
[----:B-1----:R-:W-:-:S05]  /*1eb0*/  IMAD.WIDE.U32 R166, R208, 0x8, R166 ;  /* 0x00000008d0a67825 */ /* 0x002fca00078e00a6 */
[----:B------:R-:W4:Y:S01]  /*1ec0*/  LDG.E.64 R24, desc[UR14][R166.64] ;  /* 0x0000000ea6187981 */ /* 0x000f22000c1e1b00 */
[----:B--2---:R-:W-:-:S06]  /*1ed0*/  IMAD.WIDE.U32 R164, R208, 0x10, R164 ;  /* 0x00000010d0a47825 */ /* 0x004fcc00078e00a4 */
[----:B------:R-:W2:Y:S01]  /*1ee0*/  LDG.E.128 R164, desc[UR14][R164.64] ;  /* 0x0000000ea4a47981 */ /* 0x000ea2000c1e1d00 */
[----:B------:R-:W-:-:S04]  /*1ef0*/  ISETP.NE.U32.AND P5, PT, RZ, UR22, PT ;  /* 0x00000016ff007c0c */ /* 0x000fc8000bfa5070 */
[----:B------:R-:W-:Y:S02]  /*1f00*/  ISETP.NE.AND.EX P5, PT, RZ, UR23, PT, P5 ;  /* 0x00000017ff007c0c */ /* 0x000fe4000bfa5350 */
[----:B---3--:R-:W-:Y:S02]  /*1f10*/  MOV R11, R176 ;  /* 0x000000b0000b7202 */ /* 0x008fe40000000f00 */
[----:B------:R-:W-:Y:S02]  /*1f20*/  SHF.R.U64 R188, R176, 0x10, R177 ;  /* 0x00000010b0bc7819 */ /* 0x000fe400000012b1 */
[----:B----4-:R-:W-:Y:S02]  /*1f30*/  MOV R176, R24 ;  /* 0x0000001800b07202 */ /* 0x010fe40000000f00 */
[----:B------:R-:W-:Y:S01]  /*1f40*/  SHF.R.U64 R24, R24, 0x10, R25 ;  /* 0x0000001018187819 */ /* 0x000fe20000001219 */
[----:B--2---:R-:W-:Y:S01]  /*1f50*/  FADD.FTZ R12, R164, -UR7 ;  /* 0x80000007a40c7e21 */ /* 0x004fe20008010000 */
[----:B------:R-:W-:-:S02]  /*1f60*/  SHF.L.U32 R164, R176, 0x10, RZ ;  /* 0x00000010b0a47819 */ /* 0x000fc400000006ff */
[----:B------:R-:W-:Y:S01]  /*1f70*/  SHF.L.U32 R176, R11, 0x10, RZ ;  /* 0x000000100bb07819 */ /* 0x000fe200000006ff */
[----:B------:R-:W-:Y:S02]  /*1f80*/  FMUL.FTZ R11, R12, UR25 ;  /* 0x000000190c0b7c20 */ /* 0x000fe40008410000 */
[----:B-----5:R-:W-:Y:S01]  /*1f90*/  FMUL.FTZ R12, R240, R164 ;  /* 0x000000a4f00c7220 */ /* 0x020fe20000410000 */
[----:B------:R-:W-:Y:S01]  /*1fa0*/  MOV R211, R177 ;  /* 0x000000b100d37202 */ /* 0x000fe20000000f00 */
[----:B------:R-:W-:Y:S01]  /*1fb0*/  FADD.FTZ R60, R60, R176 ;  /* 0x000000b03c3c7221 */ /* 0x000fe20000010000 */
[----:B------:R-:W-:Y:S01]  /*1fc0*/  SHF.R.U32.HI R252, RZ, 0x10, R177 ;  /* 0x00000010fffc7819 */ /* 0x000fe200000116b1 */
[-C--:B------:R-:W-:Y:S01]  /*1fd0*/  FFMA.FTZ R36, R11, R176.reuse, R36 ;  /* 0x000000b00b247223 */ /* 0x080fe20000010024 */
[----:B------:R-:W-:Y:S01]  /*1fe0*/  FFMA.FTZ R12, R244, R176, R12 ;  /* 0x000000b0f40c7223 */ /* 0x000fe2000001000c */
[----:B------:R-:W-:Y:S02]  /*1ff0*/  MOV R177, R25 ;  /* 0x0000001900b17202 */ /* 0x000fe40000000f00 */
[----:B------:R-:W-:Y:S01]  /*2000*/  SHF.R.U32.HI R189, RZ, 0x10, R25 ;  /* 0x00000010ffbd7819 */ /* 0x000fe20000011619 */
[----:B------:R-:W-:Y:S01]  /*2010*/  FADD.FTZ R25, R165, -UR7 ;  /* 0x80000007a5197e21 */ /* 0x000fe20008010000 */
[----:B------:R-:W-:Y:S01]  /*2020*/  SHF.L.U32 R176, R24, 0x10, RZ ;  /* 0x0000001018b07819 */ /* 0x000fe200000006ff */
[----:B------:R-:W-:Y:S01]  /*2030*/  FADD.FTZ R112, R112, R164 ;  /* 0x000000a470707221 */ /* 0x000fe20000010000 */
[----:B------:R-:W-:Y:S01]  /*2040*/  FFMA.FTZ R84, R11, R164, R84 ;  /* 0x000000a40b547223 */ /* 0x000fe20000010054 */
[----:B------:R-:W-:Y:S01]  /*2050*/  SHF.L.U32 R164, R188, 0x10, RZ ;  /* 0x00000010bca47819 */ /* 0x000fe200000006ff */
[----:B------:R-:W-:Y:S01]  /*2060*/  FMUL.FTZ R24, R25, UR25 ;  /* 0x0000001919187c20 */ /* 0x000fe20008410000 */
[----:B------:R-:W-:-:S03]  /*2070*/  FMUL.FTZ R25, R241, R176 ;  /* 0x000000b0f1197220 */ /* 0x000fc60000410000 */
[----:B------:R-:W-:Y:S01]  /*2080*/  FADD.FTZ R61, R61, R164 ;  /* 0x000000a43d3d7221 */ /* 0x000fe20000010000 */
[-C--:B------:R-:W-:Y:S01]  /*2090*/  FFMA.FTZ R37, R24, R164.reuse, R37 ;  /* 0x000000a418257223 */ /* 0x080fe20000010025 */
[----:B------:R-:W-:Y:S02]  /*20a0*/  FFMA.FTZ R25, R245, R164, R25 ;  /* 0x000000a4f5197223 */ /* 0x000fe40000010019 */
[----:B------:R-:W0:Y:S01]  /*20b0*/  @P5 LDC.64 R164, c[0x0][0x438] ;  /* 0x00010e00ffa45b82 */ /* 0x000e220000000a00 */
[----:B------:R-:W-:Y:S01]  /*20c0*/  FADD.FTZ R166, R166, -UR7 ;  /* 0x80000007a6a67e21 */ /* 0x000fe20008010000 */
[----:B------:R-:W-:Y:S01]  /*20d0*/  FADD.FTZ R113, R113, R176 ;  /* 0x000000b071717221 */ /* 0x000fe20000010000 */
[----:B------:R-:W-:Y:S02]  /*20e0*/  FFMA.FTZ R85, R24, R176, R85 ;  /* 0x000000b018557223 */ /* 0x000fe40000010055 */
[----:B------:R-:W-:Y:S01]  /*20f0*/  FMUL.FTZ R176, R166, UR25 ;  /* 0x00000019a6b07c20 */ /* 0x000fe20008410000 */
[----:B------:R-:W-:Y:S01]  /*2100*/  FADD.FTZ R167, R167, -UR7 ;  /* 0x80000007a7a77e21 */ /* 0x000fe20008010000 */
[----:B0-----:R-:W-:-:S05]  /*2110*/  @P5 IMAD.WIDE.U32 R164, R208, 0x10, R164 ;  /* 0x00000010d0a45825 */ /* 0x001fca00078e00a4 */
[----:B------:R0:W5:Y:S02]  /*2120*/  @P5 LDG.E.128 R144, desc[UR14][R164.64] ;  /* 0x0000000ea4905981 */ /* 0x000164000c1e1d00 */
[----:B0-----:R-:W-:Y:S02]  /*2130*/  SHF.L.U32 R164, R177, 0x10, RZ ;  /* 0x00000010b1a47819 */ /* 0x001fe400000006ff */
[----:B------:R-:W-:-:S03]  /*2140*/  SHF.L.U32 R165, R211, 0x10, RZ ;  /* 0x00000010d3a57819 */ /* 0x000fc600000006ff */
[-C--:B------:R-:W-:Y:S01]  /*2150*/  FMUL.FTZ R166, R242, R164.reuse ;  /* 0x000000a4f2a67220 */ /* 0x080fe20000410000 */
        /* <DEDUP_REMOVED lines=20> */
[----:B------:R-:W-:Y:S02]  /*22a0*/  IADD3 R208, PT, PT, R208, 0x100, RZ ;  /* 0x00000100d0d07810 */ /* 0x000fe40007ffe0ff */
[----:B------:R-:W-:Y:S01]  /*22b0*/  FADD.FTZ R202, R164, R189 ;  /* 0x000000bda4ca7221 */ /* 0x000fe20000010000 */
[----:B------:R-:W-:-:S07]  /*22c0*/  FFMA.FTZ R203, R188, R189, R165 ;  /* 0x000000bdbccb7223 */ /* 0x000fce00000100a5 */
.L_x_2982:
[----:B------:R-:W-:Y:S05]  /*22d0*/  BSYNC.RECONVERGENT B0 ;  /* 0x0000000000007941 */ /* 0x000fea0003800200 */
.L_x_2981:
        /* <DEDUP_REMOVED lines=73> */
.L_x_2984:
[----:B------:R-:W-:Y:S05]  /*2770*/  BSYNC.RECONVERGENT B0 ;  /* 0x0000000000007941 */ /* 0x000fea0003800200 */
.L_x_2983:
[----:B------:R-:W-:Y:S04]  /*2780*/  BSSY.RECONVERGENT B0, `(.L_x_2985) ;  /* 0x0000049000007945 */ /* 0x000fe80003800200 */
[----:B------:R-:W-:Y:S05]  /*2790*/  @!P4 BRA `(.L_x_2986) ;  /* 0x00000004001cc947 */ /* 0x000fea0003800000 */
[----:B------:R-:W0:Y:S08]  /*27a0*/  LDC.64 R164, c[0x0][0x428] ;  /* 0x00010a00ffa47b82 */ /* 0x000e300000000a00 */
[----:B------:R-:W1:Y:S08]  /*27b0*/  LDC.64 R166, c[0x0][0x430] ;  /* 0x00010c00ffa67b82 */ /* 0x000e700000000a00 */
[----:B------:R-:W2:Y:S01]  /*27c0*/  LDC.64 R168, c[0x0][0x3a8] ;  /* 0x0000ea00ffa87b82 */ /* 0x000ea20000000a00 */
[----:B0-----:R-:W-:-:S05]  /*27d0*/  IMAD.WIDE.U32 R164, R208, 0x8, R164 ;  /* 0x00000008d0a47825 */ /* 0x001fca00078e00a4 */
[----:B------:R2:W3:Y:S01]  /*27e0*/  LDG.E.64 R180, desc[UR14][R164.64] ;  /* 0x0000000ea4b47981 */ /* 0x0004e2000c1e1b00 */
[----:B-1----:R-:W-:-:S04]  /*27f0*/  IMAD.WIDE.U32 R166, R208, 0x8, R166 ;  /* 0x00000008d0a67825 */ /* 0x002fc800078e00a6 */
[----:B--2---:R-:W-:Y:S02]  /*2800*/  IMAD.WIDE.U32 R164, R208, 0x10, R168 ;  /* 0x00000010d0a47825 */ /* 0x004fe400078e00a8 */
[----:B------:R-:W2:Y:S04]  /*2810*/  LDG.E.64 R168, desc[UR14][R166.64] ;  /* 0x0000000ea6a87981 */ /* 0x000ea8000c1e1b00 */
[----:B------:R-:W4:Y:S01]  /*2820*/  LDG.E.128 R164, desc[UR14][R164.64] ;  /* 0x0000000ea4a47981 */ /* 0x000f22000c1e1d00 */
[----:B------:R-:W-:-:S04]  /*2830*/  ISETP.NE.U32.AND P5, PT, RZ, UR22, PT ;  /* 0x00000016ff007c0c */ /* 0x000fc8000bfa5070 */
[----:B------:R-:W-:Y:S02]  /*2840*/  ISETP.NE.AND.EX P5, PT, RZ, UR23, PT, P5 ;  /* 0x00000017ff007c0c */ /* 0x000fe4000bfa5350 */
[----:B---3--:R-:W-:Y:S02]  /*2850*/  MOV R15, R180 ;  /* 0x000000b4000f7202 */ /* 0x008fe40000000f00 */
[----:B------:R-:W-:Y:S02]  /*2860*/  SHF.R.U64 R192, R180, 0x10, R181 ;  /* 0x00000010b4c07819 */ /* 0x000fe400000012b5 */
[----:B--2---:R-:W-:Y:S02]  /*2870*/  MOV R180, R168 ;  /* 0x000000a800b47202 */ /* 0x004fe40000000f00 */
[----:B------:R-:W-:Y:S01]  /*2880*/  SHF.R.U64 R168, R168, 0x10, R169 ;  /* 0x00000010a8a87819 */ /* 0x000fe200000012a9 */
[----:B----4-:R-:W-:Y:S01]  /*2890*/  FADD.FTZ R16, R164, -UR7 ;  /* 0x80000007a4107e21 */ /* 0x010fe20008010000 */
[----:B------:R-:W-:-:S02]  /*28a0*/  SHF.L.U32 R164, R180, 0x10, RZ ;  /* 0x00000010b4a47819 */ /* 0x000fc400000006ff */
[----:B------:R-:W-:Y:S01]  /*28b0*/  SHF.L.U32 R180, R15, 0x10, RZ ;  /* 0x000000100fb47819 */ /* 0x000fe200000006ff */
[----:B------:R-:W-:Y:S02]  /*28c0*/  FMUL.FTZ R15, R16, UR25 ;  /* 0x00000019100f7c20 */ /* 0x000fe40008410000 */
[----:B-----5:R-:W-:Y:S01]  /*28d0*/  FMUL.FTZ R16, R224, R164 ;  /* 0x000000a4e0107220 */ /* 0x020fe20000410000 */
[----:B------:R-:W-:Y:S01]  /*28e0*/  FADD.FTZ R165, R165, -UR7 ;  /* 0x80000007a5a57e21 */ /* 0x000fe20008010000 */
[----:B------:R-:W-:Y:S01]  /*28f0*/  FADD.FTZ R68, R68, R180 ;  /* 0x000000b444447221 */ /* 0x000fe20000010000 */
[CC--:B------:R-:W-:Y:S01]  /*2900*/  FFMA.FTZ R44, R15.reuse, R180.reuse, R44 ;  /* 0x000000b40f2c7223 */ /* 0x0c0fe2000001002c */
[----:B------:R-:W-:Y:S01]  /*2910*/  FFMA.FTZ R16, R228, R180, R16 ;  /* 0x000000b4e4107223 */ /* 0x000fe20000010010 */
[----:B------:R-:W-:Y:S01]  /*2920*/  SHF.L.U32 R180, R168, 0x10, RZ ;  /* 0x00000010a8b47819 */ /* 0x000fe200000006ff */
[----:B------:R-:W-:Y:S01]  /*2930*/  FADD.FTZ R120, R120, R164 ;  /* 0x000000a478787221 */ /* 0x000fe20000010000 */
[----:B------:R-:W-:Y:S01]  /*2940*/  FFMA.FTZ R92, R15, R164, R92 ;  /* 0x000000a40f5c7223 */ /* 0x000fe2000001005c */
[----:B------:R-:W-:Y:S01]  /*2950*/  FMUL.FTZ R168, R165, UR25 ;  /* 0x00000019a5a87c20 */ /* 0x000fe20008410000 */
[----:B------:R-:W-:Y:S01]  /*2960*/  SHF.L.U32 R164, R192, 0x10, RZ ;  /* 0x00000010c0a47819 */ /* 0x000fe200000006ff */
[----:B------:R-:W-:Y:S01]  /*2970*/  FMUL.FTZ R165, R225, R180 ;  /* 0x000000b4e1a57220 */ /* 0x000fe20000410000 */
[----:B------:R-:W-:-:S02]  /*2980*/  MOV R211, R181 ;  /* 0x000000b500d37202 */ /* 0x000fc40000000f00 */
[----:B------:R-:W-:Y:S01]  /*2990*/  SHF.R.U32.HI R252, RZ, 0x10, R181 ;  /* 0x00000010fffc7819 */ /* 0x000fe200000116b5 */
[----:B------:R-:W-:Y:S01]  /*29a0*/  FADD.FTZ R69, R69, R164 ;  /* 0x000000a445457221 */ /* 0x000fe20000010000 */
[----:B------:R-:W-:Y:S01]  /*29b0*/  MOV R181, R169 ;  /* 0x000000a900b57202 */ /* 0x000fe20000000f00 */
[-C--:B------:R-:W-:Y:S01]  /*29c0*/  FFMA.FTZ R45, R168, R164.reuse, R45 ;  /* 0x000000a4a82d7223 */ /* 0x080fe2000001002d */
[----:B------:R-:W-:Y:S01]  /*29d0*/  SHF.R.U32.HI R193, RZ, 0x10, R169 ;  /* 0x00000010ffc17819 */ /* 0x000fe200000116a9 */
[----:B------:R-:W-:Y:S02]  /*29e0*/  FFMA.FTZ R169, R229, R164, R165 ;  /* 0x000000a4e5a97223 */ /* 0x000fe400000100a5 */
[----:B------:R-:W0:Y:S01]  /*29f0*/  @P5 LDC.64 R164, c[0x0][0x438] ;  /* 0x00010e00ffa45b82 */ /* 0x000e220000000a00 */
[----:B------:R-:W-:Y:S01]  /*2a00*/  FADD.FTZ R166, R166, -UR7 ;  /* 0x80000007a6a67e21 */ /* 0x000fe20008010000 */
[----:B------:R-:W-:Y:S01]  /*2a10*/  FADD.FTZ R121, R121, R180 ;  /* 0x000000b479797221 */ /* 0x000fe20000010000 */
[----:B------:R-:W-:-:S02]  /*2a20*/  FFMA.FTZ R93, R168, R180, R93 ;  /* 0x000000b4a85d7223 */ /* 0x000fc4000001005d */
        /* <DEDUP_REMOVED lines=30> */
.L_x_2986:
[----:B------:R-:W-:Y:S05]  /*2c10*/  BSYNC.RECONVERGENT B0 ;  /* 0x0000000000007941 */ /* 0x000fea0003800200 */
.L_x_2985:
        /* <DEDUP_REMOVED lines=8> */
[----:B-1----:R-:W-:-:S05]  /*2ca0*/  IMAD.WIDE.U32 R166, R208, 0x8, R166 ;  /* 0x00000008d0a67825 */ /* 0x002fca00078e00a6 */
        /* <DEDUP_REMOVED lines=8> */
[----:B---3--:R-:W-:Y:S02]  /*2d30*/  MOV R194, R2 ;  /* 0x0000000200c27202 */ /* 0x008fe40000000f00 */
[--C-:B0-----:R-:W-:Y:S02]  /*2d40*/  SHF.R.U64 R182, R2, 0x10, R3.reuse ;  /* 0x0000001002b67819 */ /* 0x101fe40000001203 */
[----:B------:R-:W-:Y:S02]  /*2d50*/  MOV R208, R3 ;  /* 0x0000000300d07202 */ /* 0x000fe40000000f00 */
[----:B----4-:R-:W-:Y:S02]  /*2d60*/  MOV R2, R170 ;  /* 0x000000aa00027202 */ /* 0x010fe40000000f00 */
[----:B------:R-:W-:Y:S02]  /*2d70*/  SHF.R.U32.HI R195, RZ, 0x10, R3 ;  /* 0x00000010ffc37819 */ /* 0x000fe40000011603 */
[----:B------:R-:W-:-:S02]  /*2d80*/  SHF.L.U32 R183, R2, 0x10, RZ ;  /* 0x0000001002b77819 */ /* 0x000fc400000006ff */
[----:B------:R-:W-:Y:S01]  /*2d90*/  SHF.L.U32 R2, R194, 0x10, RZ ;  /* 0x00000010c2027819 */ /* 0x000fe200000006ff */
[----:B--2---:R-:W-:Y:S02]  /*2da0*/  FADD.FTZ R3, R164, -UR7 ;  /* 0x80000007a4037e21 */ /* 0x004fe40008010000 */
[----:B-----5:R-:W-:Y:S02]  /*2db0*/  FMUL.FTZ R164, R216, R183 ;  /* 0x000000b7d8a47220 */ /* 0x020fe40000410000 */
[----:B------:R-:W-:Y:S01]  /*2dc0*/  FMUL.FTZ R3, R3, UR25 ;  /* 0x0000001903037c20 */ /* 0x000fe20008410000 */
[----:B------:R-:W-:Y:S01]  /*2dd0*/  FADD.FTZ R72, R72, R2 ;  /* 0x0000000248487221 */ /* 0x000fe20000010000 */
[----:B------:R-:W-:Y:S02]  /*2de0*/  SHF.R.U64 R170, R170, 0x10, R171 ;  /* 0x00000010aaaa7819 */ /* 0x000fe400000012ab */
[-C--:B------:R-:W-:Y:S01]  /*2df0*/  FFMA.FTZ R48, R3, R2.reuse, R48 ;  /* 0x0000000203307223 */ /* 0x080fe20000010030 */
[----:B------:R-:W-:Y:S01]  /*2e00*/  FFMA.FTZ R2, R220, R2, R164 ;  /* 0x00000002dc027223 */ /* 0x000fe200000100a4 */
[----:B------:R-:W-:-:S02]  /*2e10*/  MOV R194, R171 ;  /* 0x000000ab00c27202 */ /* 0x000fc40000000f00 */
[----:B------:R-:W-:Y:S01]  /*2e20*/  SHF.R.U32.HI R164, RZ, 0x10, R171 ;  /* 0x00000010ffa47819 */ /* 0x000fe200000116ab */
[----:B------:R-:W-:Y:S01]  /*2e30*/  FADD.FTZ R171, R165, -UR7 ;  /* 0x80000007a5ab7e21 */ /* 0x000fe20008010000 */
[----:B------:R-:W-:-:S03]  /*2e40*/  SHF.L.U32 R165, R170, 0x10, RZ ;  /* 0x00000010aaa57819 */ /* 0x000fc600000006ff */
[----:B------:R-:W-:Y:S01]  /*2e50*/  FMUL.FTZ R170, R171, UR25 ;  /* 0x00000019abaa7c20 */ /* 0x000fe20008410000 */
[----:B------:R-:W-:Y:S01]  /*2e60*/  SHF.L.U32 R182, R182, 0x10, RZ ;  /* 0x00000010b6b67819 */ /* 0x000fe200000006ff */
[-C--:B------:R-:W-:Y:S01]  /*2e70*/  FMUL.FTZ R171, R217, R165.reuse ;  /* 0x000000a5d9ab7220 */ /* 0x080fe20000410000 */
[----:B------:R-:W-:Y:S01]  /*2e80*/  FADD.FTZ R125, R125, R165 ;  /* 0x000000a57d7d7221 */ /* 0x000fe20000010000 */
[----:B------:R-:W-:Y:S01]  /*2e90*/  FFMA.FTZ R97, R170, R165, R97 ;  /* 0x000000a5aa617223 */ /* 0x000fe20000010061 */
[----:B------:R-:W-:Y:S01]  /*2ea0*/  FADD.FTZ R166, R166, -UR7 ;  /* 0x80000007a6a67e21 */ /* 0x000fe20008010000 */
[----:B------:R-:W-:Y:S01]  /*2eb0*/  SHF.L.U32 R165, R194, 0x10, RZ ;  /* 0x00000010c2a57819 */ /* 0x000fe200000006ff */
[----:B------:R-:W-:Y:S01]  /*2ec0*/  FADD.FTZ R124, R124, R183 ;  /* 0x000000b77c7c7221 */ /* 0x000fe20000010000 */
[----:B------:R-:W-:Y:S01]  /*2ed0*/  FFMA.FTZ R96, R3, R183, R96 ;  /* 0x000000b703607223 */ /* 0x000fe20000010060 */
[----:B------:R-:W-:Y:S01]  /*2ee0*/  FADD.FTZ R73, R73, R182 ;  /* 0x000000b649497221 */ /* 0x000fe20000010000 */
[-C--:B------:R-:W-:Y:S01]  /*2ef0*/  FFMA.FTZ R49, R170, R182.reuse, R49 ;  /* 0x000000b6aa317223 */ /* 0x080fe20000010031 */
[----:B------:R-:W-:Y:S01]  /*2f00*/  FFMA.FTZ R171, R221, R182, R171 ;  /* 0x000000b6ddab7223 */ /* 0x000fe200000100ab */
[----:B------:R-:W-:Y:S01]  /*2f10*/  SHF.L.U32 R183, R208, 0x10, RZ ;  /* 0x00000010d0b77819 */ /* 0x000fe200000006ff */
[----:B------:R-:W-:Y:S01]  /*2f20*/  FMUL.FTZ R182, R166, UR25 ;  /* 0x00000019a6b67c20 */ /* 0x000fe20008410000 */
[----:B------:R-:W-:Y:S01]  /*2f30*/  FMUL.FTZ R166, R218, R165 ;  /* 0x000000a5daa67220 */ /* 0x000fe20000410000 */
[----:B------:R-:W-:Y:S01]  /*2f40*/  SHF.L.U32 R164, R164, 0x10, RZ ;  /* 0x00000010a4a47819 */ /* 0x000fe200000006ff */
[----:B------:R-:W-:Y:S01]  /*2f50*/  FADD.FTZ R167, R167, -UR7 ;  /* 0x80000007a7a77e21 */ /* 0x000fe20008010000 */
[----:B------:R-:W-:Y:S01]  /*2f60*/  FADD.FTZ R74, R74, R183 ;  /* 0x000000b74a4a7221 */ /* 0x000fe20000010000 */
[----:B------:R-:W-:Y:S01]  /*2f70*/  FFMA.FTZ R50, R182, R183, R50 ;  /* 0x000000b7b6327223 */ /* 0x000fe20000010032 */
[----:B------:R-:W-:Y:S01]  /*2f80*/  FADD.FTZ R126, R126, R165 ;  /* 0x000000a57e7e7221 */ /* 0x000fe20000010000 */
[----:B------:R-:W-:Y:S01]  /*2f90*/  FFMA.FTZ R98, R182, R165, R98 ;  /* 0x000000a5b6627223 */ /* 0x000fe20000010062 */
        /* <DEDUP_REMOVED lines=17> */
.L_x_2988:
[----:B------:R-:W-:Y:S05]  /*30b0*/  BSYNC.RECONVERGENT B0 ;  /* 0x0000000000007941 */ /* 0x000fea0003800200 */
.L_x_2987:
        /* <DEDUP_REMOVED lines=32> */
.L_x_2990:
[----:B------:R-:W-:Y:S05]  /*32c0*/  BSYNC.RECONVERGENT B0 ;  /* 0x0000000000007941 */ /* 0x000fea0003800200 */
.L_x_2989:
        /* <DEDUP_REMOVED lines=79> */
.L_x_2995:
        /* <DEDUP_REMOVED lines=27> */
.L_x_2994:
        /* <DEDUP_REMOVED lines=26> */
.L_x_2997:
        /* <DEDUP_REMOVED lines=27> */
.L_x_2993:
        /* <DEDUP_REMOVED lines=31> */
.L_x_2999:
        /* <DEDUP_REMOVED lines=27> */
.L_x_2998:
        /* <DEDUP_REMOVED lines=26> */
.L_x_3000:
        /* <DEDUP_REMOVED lines=25> */
[----:B------:R-:W-:-:S07]  /*4390*/  PRMT R4, R166, 0x7610, R4 ;  /* 0x00007610a6047816 */ /* 0x000fce0000000004 */
.L_x_2996:
        /* <DEDUP_REMOVED lines=24> */
.L_x_3001:
[----:B------:R-:W-:-:S07]  /*4520*/  IADD3 R5, PT, PT, R5, 0x100, RZ ;  /* 0x0000010005057810 */ /* 0x000fce0007ffe0ff */
.L_x_2992:
[----:B------:R-:W-:Y:S05]  /*4530*/  BSYNC.RECONVERGENT B0 ;  /* 0x0000000000007941 */ /* 0x000fea0003800200 */
.L_x_2991:
        /* <DEDUP_REMOVED lines=30> */
[C---:B01----:R-:W-:Y:S02]  /*4720*/  PRMT R167, R17.reuse, 0x7632, R167 ;  /* 0x0000763211a77816 */ /* 0x043fe400000000a7 */
        /* <DEDUP_REMOVED lines=8> */
.L_x_3006:
        /* <DEDUP_REMOVED lines=21> */
.L_x_3005:
        /* <DEDUP_REMOVED lines=30> */
.L_x_3008:
        /* <DEDUP_REMOVED lines=21> */
.L_x_3004:
        /* <DEDUP_REMOVED lines=34> */
.L_x_3010:
        /* <DEDUP_REMOVED lines=21> */
.L_x_3009:
        /* <DEDUP_REMOVED lines=30> */
.L_x_3011:
        /* <DEDUP_REMOVED lines=20> */
.L_x_3007:
        /* <DEDUP_REMOVED lines=20> */
.L_x_3012:
[----:B------:R-:W-:-:S07]  /*5400*/  IADD3 R5, PT, PT, R5, 0x100, RZ ;  /* 0x0000010005057810 */ /* 0x000fce0007ffe0ff */
.L_x_3003:
[----:B------:R-:W-:Y:S05]  /*5410*/  BSYNC.RECONVERGENT B0 ;  /* 0x0000000000007941 */ /* 0x000fea0003800200 */
.L_x_3002:
        /* <DEDUP_REMOVED lines=39> */
.L_x_3017:
        /* <DEDUP_REMOVED lines=21> */
.L_x_3016:
        /* <DEDUP_REMOVED lines=30> */
.L_x_3019:
        /* <DEDUP_REMOVED lines=21> */
.L_x_3015:
        /* <DEDUP_REMOVED lines=34> */
.L_x_3021:
        /* <DEDUP_REMOVED lines=21> */
.L_x_3020:
        /* <DEDUP_REMOVED lines=30> */
.L_x_3022:
        /* <DEDUP_REMOVED lines=20> */
.L_x_3018:
        /* <DEDUP_REMOVED lines=20> */
.L_x_3023:
[----:B------:R-:W-:-:S07]  /*62e0*/  IADD3 R5, PT, PT, R5, 0x100, RZ ;  /* 0x0000010005057810 */ /* 0x000fce0007ffe0ff */
.L_x_3014:
[----:B------:R-:W-:Y:S05]  /*62f0*/  BSYNC.RECONVERGENT B0 ;  /* 0x0000000000007941 */ /* 0x000fea0003800200 */
.L_x_3013:
        /* <DEDUP_REMOVED lines=39> */
.L_x_3028:
        /* <DEDUP_REMOVED lines=21> */
.L_x_3027:
        /* <DEDUP_REMOVED lines=30> */
.L_x_3030:
        /* <DEDUP_REMOVED lines=21> */
.L_x_3026:
        /* <DEDUP_REMOVED lines=34> */
.L_x_3032:
        /* <DEDUP_REMOVED lines=21> */
.L_x_3031:
        /* <DEDUP_REMOVED lines=30> */
.L_x_3033:
        /* <DEDUP_REMOVED lines=20> */
.L_x_3029:
        /* <DEDUP_REMOVED lines=20> */
.L_x_3034:
[----:B------:R-:W-:-:S07]  /*71c0*/  IADD3 R5, PT, PT, R5, 0x100, RZ ;  /* 0x0000010005057810 */ /* 0x000fce0007ffe0ff */
.L_x_3025:
[----:B------:R-:W-:Y:S05]  /*71d0*/  BSYNC.RECONVERGENT B0 ;  /* 0x0000000000007941 */ /* 0x000fea0003800200 */
.L_x_3024:
        /* <DEDUP_REMOVED lines=39> */
.L_x_3039:
        /* <DEDUP_REMOVED lines=21> */
.L_x_3038:
        /* <DEDUP_REMOVED lines=30> */
.L_x_3041:
        /* <DEDUP_REMOVED lines=21> */
.L_x_3037:
        /* <DEDUP_REMOVED lines=34> */
.L_x_3043:
        /* <DEDUP_REMOVED lines=21> */
.L_x_3042:
        /* <DEDUP_REMOVED lines=30> */
.L_x_3044:
        /* <DEDUP_REMOVED lines=20> */
.L_x_3040:
        /* <DEDUP_REMOVED lines=20> */
.L_x_3045:
[----:B------:R-:W-:-:S07]  /*80a0*/  IADD3 R5, PT, PT, R5, 0x100, RZ ;  /* 0x0000010005057810 */ /* 0x000fce0007ffe0ff */
.L_x_3036:
[----:B------:R-:W-:Y:S05]  /*80b0*/  BSYNC.RECONVERGENT B0 ;  /* 0x0000000000007941 */ /* 0x000fea0003800200 */
.L_x_3035:
        /* <DEDUP_REMOVED lines=39> */
.L_x_3050:
        /* <DEDUP_REMOVED lines=21> */
.L_x_3049:
        /* <DEDUP_REMOVED lines=30> */
.L_x_3052:
        /* <DEDUP_REMOVED lines=21> */
.L_x_3048:
        /* <DEDUP_REMOVED lines=34> */
.L_x_3054:
        /* <DEDUP_REMOVED lines=21> */
.L_x_3053:
        /* <DEDUP_REMOVED lines=30> */
.L_x_3055:
        /* <DEDUP_REMOVED lines=20> */
.L_x_3051:
        /* <DEDUP_REMOVED lines=20> */
.L_x_3056:
[----:B------:R-:W-:-:S07]  /*8f80*/  IADD3 R5, PT, PT, R5, 0x100, RZ ;  /* 0x0000010005057810 */ /* 0x000fce0007ffe0ff */
.L_x_3047:
[----:B------:R-:W-:Y:S05]  /*8f90*/  BSYNC.RECONVERGENT B0 ;  /* 0x0000000000007941 */ /* 0x000fea0003800200 */
.L_x_3046:
        /* <DEDUP_REMOVED lines=40> */
.L_x_3061:
        /* <DEDUP_REMOVED lines=21> */
.L_x_3060:
        /* <DEDUP_REMOVED lines=30> */
.L_x_3063:
[----:B01----:R-:W-:Y:S02]  /*9550*/  MOV R165, UR26 ;  /* 0x0000001a00a57c02 */ /* 0x003fe40008000f00 */
[----:B------:R-:W-:-:S03]  /*9560*/  MOV R164, UR26 ;  /* 0x0000001a00a47c02 */ /* 0x000fc60008000f00 */
[----:B------:R-:W-:Y:S02]  /*9570*/  FFMA.FTZ R165, R3, R165, UR27 ;  /* 0x0000001b03a57e23 */ /* 0x000fe400080100a5 */
[----:B------:R-:W-:Y:S02]  /*9580*/  FFMA.FTZ R164, R170, R164, UR27 ;  /* 0x0000001baaa47e23 */ /* 0x000fe400080100a4 */
[----:B------:R-:W-:Y:S02]  /*9590*/  FADD.FTZ R165, R2, -R165 ;  /* 0x800000a502a57221 */ /* 0x000fe40000010000 */
[----:B------:R-:W-:Y:S02]  /*95a0*/  FADD.FTZ R164, R171, -R164 ;  /* 0x800000a4aba47221 */ /* 0x000fe40000010000 */
[----:B------:R-:W-:Y:S01]  /*95b0*/  FFMA.FTZ R166, R165, UR25, R156 ;  /* 0x00000019a5a67c23 */ /* 0x000fe2000801009c */
        /* <DEDUP_REMOVED lines=14> */
.L_x_3059:
        /* <DEDUP_REMOVED lines=34> */
.L_x_3065:
        /* <DEDUP_REMOVED lines=21> */
.L_x_3064:
        /* <DEDUP_REMOVED lines=30> */
.L_x_3066:
        /* <DEDUP_REMOVED lines=20> */
.L_x_3062:
        /* <DEDUP_REMOVED lines=20> */
.L_x_3058:
[----:B------:R-:W-:Y:S05]  /*9e70*/  BSYNC.RECONVERGENT B0 ;  /* 0x0000000000007941 */ /* 0x000fea0003800200 */
.L_x_3057:
[----:B------:R-:W-:Y:S01]  /*9e80*/  UPLOP3.LUT UP1, UPT, UPT, UPT, UP1, 0x40, 0x4 ;  /* 0x000000000004789c */ /* 0x000fe20003f2e810 */
[----:B------:R-:W-:Y:S10]  /*9e90*/  BRA.U !UP3, `(.L_x_3067) ;  /* 0xffffff6d0bb47547 */ /* 0x000ff4000b83ffff */
.L_x_2974:
[----:B------:R-:W4:Y:S01]  /*9ea0*/  S2UR UR4, SR_CTAID.X ;  /* 0x00000000000479c3 */ /* 0x000f220000002500 */
[----:B------:R-:W-:Y:S01]  /*9eb0*/  ISETP.NE.AND P5, PT, R202, RZ, PT ;  /* 0x000000ffca00720c */ /* 0x000fe20003fa5270 */
[----:B------:R-:W-:Y:S01]  /*9ec0*/  BSSY.RECONVERGENT B0, `(.L_x_3068) ;  /* 0x0000012000007945 */ /* 0x000fe20003800200 */
[----:B----4-:R-:W-:-:S06]  /*9ed0*/  UIMAD UR4, UR4, UR6, URZ ;  /* 0x00000006040472a4 */ /* 0x010fcc000f8e02ff */
[----:B------:R-:W-:-:S04]  /*9ee0*/  MOV R11, UR4 ;  /* 0x00000004000b7c02 */ /* 0x000fc80008000f00 */
[----:B------:R-:W-:Y:S01]  /*9ef0*/  LEA.HI R11, R11, R208, RZ, 0x1e ;  /* 0x000000d00b0b7211 */ /* 0x000fe200078ff0ff */
[----:B------:R-:W-:Y:S06]  /*9f00*/  @!P5 BRA `(.L_x_3069) ;  /* 0x000000000034d947 */ /* 0x000fec0003800000 */
[----:B------:R-:W4:Y:S08]  /*9f10*/  LDC.64 R2, c[0x0][0x440] ;  /* 0x00011000ff027b82 */ /* 0x000f300000000a00 */
[----:B------:R-:W0:Y:S08]  /*9f20*/  LDC.64 R4, c[0x0][0x448] ;  /* 0x00011200ff047b82 */ /* 0x000e300000000a00 */
[----:B------:R-:W1:Y:S08]  /*9f30*/  LDC.64 R6, c[0x0][0x450] ;  /* 0x00011400ff067b82 */ /* 0x000e700000000a00 */
[----:B------:R-:W2:Y:S01]  /*9f40*/  LDC.64 R8, c[0x0][0x458] ;  /* 0x00011600ff087b82 */ /* 0x000ea20000000a00 */
[----:B----4-:R-:W-:-:S05]  /*9f50*/  IMAD.WIDE.U32 R2, R11, 0x10, R2 ;  /* 0x000000100b027825 */ /* 0x010fca00078e0002 */
[----:B------:R4:W-:Y:S01]  /*9f60*/  STG.E.128 desc[UR14][R2.64], R52 ;  /* 0x0000003402007986 */ /* 0x0009e2000c101d0e */
[----:B0-----:R-:W-:-:S05]  /*9f70*/  IMAD.WIDE.U32 R4, R11, 0x10, R4 ;  /* 0x000000100b047825 */ /* 0x001fca00078e0004 */
[----:B------:R4:W-:Y:S01]  /*9f80*/  STG.E.128 desc[UR14][R4.64], R212 ;  /* 0x000000d404007986 */ /* 0x0009e2000c101d0e */
[----:B-1----:R-:W-:-:S05]  /*9f90*/  IMAD.WIDE.U32 R6, R11, 0x10, R6 ;  /* 0x000000100b067825 */ /* 0x002fca00078e0006 */
[----:B------:R4:W-:Y:S01]  /*9fa0*/  STG.E.128 desc[UR14][R6.64], R100 ;  /* 0x0000006406007986 */ /* 0x0009e2000c101d0e */
[C---:B--2---:R-:W-:Y:S01]  /*9fb0*/  IMAD.WIDE.U32 R8, R11.reuse, 0x10, R8 ;  /* 0x000000100b087825 */ /* 0x044fe200078e0008 */
[----:B------:R-:W-:-:S04]  /*9fc0*/  IADD3 R11, PT, PT, R11, 0x100, RZ ;  /* 0x000001000b0b7810 */ /* 0x000fc80007ffe0ff */
[----:B------:R4:W-:Y:S03]  /*9fd0*/  STG.E.128 desc[UR14][R8.64], R76 ;  /* 0x0000004c08007986 */ /* 0x0009e6000c101d0e */
.L_x_3069:
[----:B------:R-:W-:Y:S05]  /*9fe0*/  BSYNC.RECONVERGENT B0 ;  /* 0x0000000000007941 */ /* 0x000fea0003800200 */
.L_x_3068:
[----:B------:R-:W-:Y:S04]  /*9ff0*/  BSSY.RECONVERGENT B0, `(.L_x_3070) ;  /* 0x000000f000007945 */ /* 0x000fe80003800200 */
[----:B------:R-:W-:Y:S05]  /*a000*/  @!P0 BRA `(.L_x_3071) ;  /* 0x0000000000348947 */ /* 0x000fea0003800000 */
[----:B----4-:R-:W4:Y:S08]  /*a010*/  LDC.64 R2, c[0x0][0x440] ;  /* 0x00011000ff027b82 */ /* 0x010f300000000a00 */
        /* <DEDUP_REMOVED lines=12> */
.L_x_3071:
[----:B------:R-:W-:Y:S05]  /*a0e0*/  BSYNC.RECONVERGENT B0 ;  /* 0x0000000000007941 */ /* 0x000fea0003800200 */
.L_x_3070:
        /* <DEDUP_REMOVED lines=15> */
.L_x_3073:
[----:B------:R-:W-:Y:S05]  /*a1e0*/  BSYNC.RECONVERGENT B0 ;  /* 0x0000000000007941 */ /* 0x000fea0003800200 */
.L_x_3072:
        /* <DEDUP_REMOVED lines=15> */
.L_x_3075:
[----:B------:R-:W-:Y:S05]  /*a2e0*/  BSYNC.RECONVERGENT B0 ;  /* 0x0000000000007941 */ /* 0x000fea0003800200 */
.L_x_3074:
        /* <DEDUP_REMOVED lines=15> */
.L_x_3077:
[----:B------:R-:W-:Y:S05]  /*a3e0*/  BSYNC.RECONVERGENT B0 ;  /* 0x0000000000007941 */ /* 0x000fea0003800200 */
.L_x_3076:
        /* <DEDUP_REMOVED lines=15> */
.L_x_3079:
[----:B------:R-:W-:Y:S05]  /*a4e0*/  BSYNC.RECONVERGENT B0 ;  /* 0x0000000000007941 */ /* 0x000fea0003800200 */
.L_x_3078:
[----:B------:R-:W-:-:S13]  /*a4f0*/  ISETP.NE.AND P0, PT, R210, RZ, PT ;  /* 0x000000ffd200720c */ /* 0x000fda0003f05270 */
[----:B------:R-:W-:Y:S05]  /*a500*/  @!P0 EXIT ;  /* 0x000000000000894d */ /* 0x000fea0003800000 */
[----:B----4-:R-:W4:Y:S08]  /*a510*/  LDC.64 R2, c[0x0][0x440] ;  /* 0x00011000ff027b82 */ /* 0x010f300000000a00 */
[----:B------:R-:W0:Y:S08]  /*a520*/  LDC.64 R4, c[0x0][0x448] ;  /* 0x00011200ff047b82 */ /* 0x000e300000000a00 */
[----:B------:R-:W1:Y:S08]  /*a530*/  LDC.64 R6, c[0x0][0x450] ;  /* 0x00011400ff067b82 */ /* 0x000e700000000a00 */
[----:B------:R-:W2:Y:S01]  /*a540*/  LDC.64 R8, c[0x0][0x458] ;  /* 0x00011600ff087b82 */ /* 0x000ea20000000a00 */
[----:B----4-:R-:W-:-:S05]  /*a550*/  IMAD.WIDE.U32 R2, R11, 0x10, R2 ;  /* 0x000000100b027825 */ /* 0x010fca00078e0002 */
[----:B------:R-:W-:Y:S01]  /*a560*/  STG.E.128 desc[UR14][R2.64], R72 ;  /* 0x0000004802007986 */ /* 0x000fe2000c101d0e */
[----:B0-----:R-:W-:-:S05]  /*a570*/  IMAD.WIDE.U32 R4, R11, 0x10, R4 ;  /* 0x000000100b047825 */ /* 0x001fca00078e0004 */
[----:B------:R-:W-:Y:S01]  /*a580*/  STG.E.128 desc[UR14][R4.64], R48 ;  /* 0x0000003004007986 */ /* 0x000fe2000c101d0e */
[----:B-1----:R-:W-:-:S05]  /*a590*/  IMAD.WIDE.U32 R6, R11, 0x10, R6 ;  /* 0x000000100b067825 */ /* 0x002fca00078e0006 */
[----:B------:R-:W-:Y:S01]  /*a5a0*/  STG.E.128 desc[UR14][R6.64], R124 ;  /* 0x0000007c06007986 */ /* 0x000fe2000c101d0e */
[----:B--2---:R-:W-:-:S05]  /*a5b0*/  IMAD.WIDE.U32 R8, R11, 0x10, R8 ;  /* 0x000000100b087825 */ /* 0x004fca00078e0008 */
[----:B------:R-:W-:Y:S01]  /*a5c0*/  STG.E.128 desc[UR14][R8.64], R96 ;  /* 0x0000006008007986 */ /* 0x000fe2000c101d0e */
[----:B------:R-:W-:Y:S05]  /*a5d0*/  EXIT ;  /* 0x000000000000794d */ /* 0x000fea0003800000 */
.L_x_3080:
        /* <DEDUP_REMOVED lines=10> */
.L_x_7260:


//--------------------- .text._ZN10layer_norm31ln_parallel_residual_bwd_kernelINS_13Kernel_traitsIf13__nv_bfloat16fS2_fjLj7168ELj1ELj1ELj8ELj8ENS_18Kernel_traits_baseILj7168EfS2_fS2_fjLj256EEEEELb0ELb0ELb1EEEvNS_9BwdParamsE --------------------------
	.section	.text._ZN10layer_norm31ln_parallel_residual_bwd_kernelINS_13Kernel_traitsIf13__nv_bfloat16fS2_fjLj7168ELj1ELj1ELj8ELj8ENS_18Kernel_traits_baseILj7168EfS2_fS2_fjLj256EEEEELb0ELb0ELb1EEEvNS_9BwdParamsE,"ax",@progbits
	.align	128
        .global         _ZN10layer_norm31ln_parallel_residual_bwd_kernelINS_13Kernel_traitsIf13__nv_bfloat16fS2_fjLj7168ELj1ELj1ELj8ELj8ENS_18Kernel_traits_baseILj7168EfS2_fS2_fjLj256EEEEELb0ELb0ELb1EEEvNS_9BwdParamsE
        .type           _ZN10layer_norm31ln_parallel_residual_bwd_kernelINS_13Kernel_traitsIf13__nv_bfloat16fS2_fjLj7168ELj1ELj1ELj8ELj8ENS_18Kernel_traits_baseILj7168EfS2_fS2_fjLj256EEEEELb0ELb0ELb1EEEvNS_9BwdParamsE,@function
        .size           _ZN10layer_norm31ln_parallel_residual_bwd_kernelINS_13Kernel_traitsIf13__nv_bfloat16fS2_fjLj7168ELj1ELj1ELj8ELj8ENS_18Kernel_traits_baseILj7168EfS2_fS2_fjLj256EEEEELb0ELb0ELb1EEEvNS_9BwdParamsE,(.L_x_7261 - _ZN10layer_norm31ln_parallel_residual_bwd_kernelINS_13Kernel_traitsIf13__nv_bfloat16fS2_fjLj7168ELj1ELj1ELj8ELj8ENS_18Kernel_traits_baseILj7168EfS2_fS2_fjLj256EEEEELb0ELb0ELb1EEEvNS_9BwdParamsE)
        .other          _ZN10layer_norm31ln_parallel_residual_bwd_kernelINS_13Kernel_traitsIf13__nv_bfloat16fS2_fjLj7168ELj1ELj1ELj8ELj8ENS_18Kernel_traits_baseILj7168EfS2_fS2_fjLj256EEEEELb0ELb0ELb1EEEvNS_9BwdParamsE,@"STO_CUDA_ENTRY STV_DEFAULT"
_ZN10layer_norm31ln_parallel_residual_bwd_kernelINS_13Kernel_traitsIf13__nv_bfloat16fS2_fjLj7168ELj1ELj1ELj8ELj8ENS_18Kernel_traits_baseILj7168EfS2_fS2_fjLj256EEEEELb0ELb0ELb1EEEvNS_9BwdParamsE:
.text._ZN10layer_norm31ln_parallel_residual_bwd_kernelINS_13Kernel_traitsIf13__nv_bfloat16fS2_fjLj7168ELj1ELj1ELj8ELj8ENS_18Kernel_traits_baseILj7168EfS2_fS2_fjLj256EEEEELb0ELb0ELb1EEEvNS_9BwdParamsE:
        /* <DEDUP_REMOVED lines=69> */
[----:B------:R-:W-:-:S02]  /*0450*/  UPLOP3.LUT UP1, UPT, UPT, UPT, UPT, 0x40, 0x4 ;  /* 0x000000000004789c */ /* 0x000fc40003f2e870 */
[----:B------:R1:W-:Y:S01]  /*0460*/  STL [R1+0x58], RZ ;  /* 0x000058ff01007387 */ /* 0x0003e20000100800 */
[----:B------:R-:W-:Y:S01]  /*0470*/  HFMA2 R201, -RZ, RZ, 0, 0 ;  /* 0x00000000ffc97431 */ /* 0x000fe200000001ff */
[----:B------:R-:W-:Y:S02]  /*0480*/  CS2R R250, SRZ ;  /* 0x0000000000fa7805 */ /* 0x000fe4000001ff00 */
[----:B------:R-:W-:Y:S01]  /*0490*/  CS2R R248, SRZ ;  /* 0x0000000000f87805 */ /* 0x000fe2000001ff00 */
[----:B------:R1:W-:Y:S01]  /*04a0*/  STL [R1+0x54], RZ ;  /* 0x000054ff01007387 */ /* 0x0003e20000100800 */
[----:B------:R-:W-:Y:S02]  /*04b0*/  CS2R R234, SRZ ;  /* 0x0000000000ea7805 */ /* 0x000fe4000001ff00 */
[----:B------:R-:W-:Y:S02]  /*04c0*/  CS2R R232, SRZ ;  /* 0x0000000000e87805 */ /* 0x000fe4000001ff00 */
[----:B------:R-:W-:Y:S01]  /*04d0*/  CS2R R224, SRZ ;  /* 0x0000000000e07805 */ /* 0x000fe2000001ff00 */
[----:B------:R1:W-:Y:S01]  /*04e0*/  STL [R1+0x50], RZ ;  /* 0x000050ff01007387 */ /* 0x0003e20000100800 */
[----:B------:R-:W-:-:S02]  /*04f0*/  CS2R R222, SRZ ;  /* 0x0000000000de7805 */ /* 0x000fc4000001ff00 */
[----:B------:R-:W-:Y:S01]  /*0500*/  CS2R R220, SRZ ;  /* 0x0000000000dc7805 */ /* 0x000fe2000001ff00 */
[C---:B--2---:R-:W-:Y:S01]  /*0510*/  IMAD.WIDE.U32 R2, R0.reuse, 0x10, R2 ;  /* 0x0000001000027825 */ /* 0x044fe200078e0002 */
[----:B------:R1:W-:Y:S01]  /*0520*/  STL [R1+0x4c], RZ ;  /* 0x00004cff01007387 */ /* 0x0003e20000100800 */
[----:B------:R-:W-:Y:S02]  /*0530*/  MOV R252, RZ ;  /* 0x000000ff00fc7202 */ /* 0x000fe40000000f00 */
[----:B------:R-:W-:Y:S02]  /*0540*/  CS2R R246, SRZ ;  /* 0x0000000000f67805 */ /* 0x000fe4000001ff00 */
[----:B------:R-:W-:Y:S01]  /*0550*/  CS2R R244, SRZ ;  /* 0x0000000000f47805 */ /* 0x000fe2000001ff00 */
[----:B------:R1:W-:Y:S01]  /*0560*/  STL [R1+0x48], RZ ;  /* 0x000048ff01007387 */ /* 0x0003e20000100800 */
[----:B------:R-:W-:Y:S02]  /*0570*/  CS2R R242, SRZ ;  /* 0x0000000000f27805 */ /* 0x000fe4000001ff00 */
[----:B------:R-:W-:Y:S01]  /*0580*/  CS2R R240, SRZ ;  /* 0x0000000000f07805 */ /* 0x000fe2000001ff00 */
[----:B---3--:R-:W-:Y:S01]  /*0590*/  IMAD.WIDE.U32 R4, R0, 0x10, R4 ;  /* 0x0000001000047825 */ /* 0x008fe200078e0004 */
[----:B------:R1:W-:Y:S01]  /*05a0*/  STL [R1+0x44], RZ ;  /* 0x000044ff01007387 */ /* 0x0003e20000100800 */
[----:B------:R-:W-:-:S02]  /*05b0*/  CS2R R230, SRZ ;  /* 0x0000000000e67805 */ /* 0x000fc4000001ff00 */
        /* <DEDUP_REMOVED lines=31> */
[----:B------:R-:W2:Y:S03]  /*07b0*/  LDCU UR21, c[0x0][0x388] ;  /* 0x00007100ff1577ac */ /* 0x000ea60008000800 */
[----:B------:R1:W-:Y:S01]  /*07c0*/  STL [R1+0x30], RZ ;  /* 0x000030ff01007387 */ /* 0x0003e20000100800 */
[----:B------:R-:W3:Y:S03]  /*07d0*/  LDCU.U8 UR20, c[0x0][0x410] ;  /* 0x00008200ff1477ac */ /* 0x000ee60008000000 */
[----:B------:R1:W-:Y:S01]  /*07e0*/  STL [R1+0x2c], RZ ;  /* 0x00002cff01007387 */ /* 0x0003e20000100800 */
[----:B------:R-:W4:Y:S03]  /*07f0*/  LDCU UR26, c[0x0][0x400] ;  /* 0x00008000ff1a77ac */ /* 0x000f260008000800 */
[----:B------:R1:W-:Y:S01]  /*0800*/  STL [R1+0x18], RZ ;  /* 0x000018ff01007387 */ /* 0x0003e20000100800 */
[----:B------:R-:W0:Y:S03]  /*0810*/  LDCU.64 UR28, c[0x0][0x468] ;  /* 0x00008d00ff1c77ac */ /* 0x000e260008000a00 */
[----:B------:R1:W-:Y:S01]  /*0820*/  STL [R1+0x14], RZ ;  /* 0x000014ff01007387 */ /* 0x0003e20000100800 */
[----:B------:R-:W0:Y:S03]  /*0830*/  LDCU.64 UR12, c[0x0][0x470] ;  /* 0x00008e00ff0c77ac */ /* 0x000e260008000a00 */
[----:B------:R1:W-:Y:S01]  /*0840*/  STL [R1+0x10], RZ ;  /* 0x000010ff01007387 */ /* 0x0003e20000100800 */
[----:B------:R-:W0:Y:S03]  /*0850*/  LDCU.64 UR10, c[0x0][0x478] ;  /* 0x00008f00ff0a77ac */ /* 0x000e260008000a00 */
[----:B------:R1:W-:Y:S01]  /*0860*/  STL [R1+0xc], RZ ;  /* 0x00000cff01007387 */ /* 0x0003e20000100800 */
[----:B------:R-:W1:Y:S03]  /*0870*/  LDCU.128 UR16, c[0x0][0x3c0] ;  /* 0x00007800ff1077ac */ /* 0x000e660008000c00 */
        /* <DEDUP_REMOVED lines=11> */
[----:B------:R-:W5:Y:S04]  /*0930*/  LDG.E.128 R40, desc[UR14][R2.64+0x1000] ;  /* 0x0010000e02287981 */ /* 0x000f68000c1e1d00 */
[----:B------:R-:W5:Y:S04]  /*0940*/  LDG.E.128 R44, desc[UR14][R2.64+0x2000] ;  /* 0x0020000e022c7981 */ /* 0x000f68000c1e1d00 */
[----:B------:R-:W5:Y:S04]  /*0950*/  LDG.E.128 R48, desc[UR14][R2.64+0x3000] ;  /* 0x0030000e02307981 */ /* 0x000f68000c1e1d00 */
[----:B------:R-:W5:Y:S04]  /*0960*/  LDG.E.128 R52, desc[UR14][R2.64+0x4000] ;  /* 0x0040000e02347981 */ /* 0x000f68000c1e1d00 */
[----:B------:R-:W5:Y:S04]  /*0970*/  LDG.E.128 R56, desc[UR14][R2.64+0x5000] ;  /* 0x0050000e02387981 */ /* 0x000f68000c1e1d00 */
[----:B------:R0:W5:Y:S04]  /*0980*/  LDG.E.128 R60, desc[UR14][R2.64+0x6000] ;  /* 0x0060000e023c7981 */ /* 0x000168000c1e1d00 */
[----:B------:R-:W5:Y:S04]  /*0990*/  LDG.E.128 R64, desc[UR14][R4.64] ;  /* 0x0000000e04407981 */ /* 0x000f68000c1e1d00 */
[----:B------:R-:W5:Y:S01]  /*09a0*/  LDG.E.128 R68, desc[UR14][R4.64+0x1000] ;  /* 0x0010000e04447981 */ /* 0x000f62000c1e1d00 */
[----:B0-----:R-:W-:-:S03]  /*09b0*/  CS2R R2, SRZ ;  /* 0x0000000000027805 */ /* 0x001fc6000001ff00 */
[----:B------:R-:W5:Y:S04]  /*09c0*/  LDG.E.128 R72, desc[UR14][R4.64+0x2000] ;  /* 0x0020000e04487981 */ /* 0x000f68000c1e1d00 */
[----:B------:R-:W5:Y:S04]  /*09d0*/  LDG.E.128 R76, desc[UR14][R4.64+0x3000] ;  /* 0x0030000e044c7981 */ /* 0x000f68000c1e1d00 */
[----:B------:R-:W5:Y:S04]  /*09e0*/  LDG.E.128 R80, desc[UR14][R4.64+0x4000] ;  /* 0x0040000e04507981 */ /* 0x000f68000c1e1d00 */
[----:B------:R-:W5:Y:S04]  /*09f0*/  LDG.E.128 R84, desc[UR14][R4.64+0x5000] ;  /* 0x0050000e04547981 */ /* 0x000f68000c1e1d00 */
[----:B------:R0:W5:Y:S02]  /*0a00*/  LDG.E.128 R88, desc[UR14][R4.64+0x6000] ;  /* 0x0060000e04587981 */ /* 0x000164000c1e1d00 */
[----:B01234-:R-:W-:-:S07]  /*0a10*/  CS2R R4, SRZ ;  /* 0x0000000000047805 */ /* 0x01ffce000001ff00 */
.L_x_3147:
[----:B0-----:R-:W0:Y:S01]  /*0a20*/  S2R R94, SR_TID.X ;  /* 0x00000000005e7919 */ /* 0x001e220000002100 */
[----:B------:R-:W-:Y:S01]  /*0a30*/  UIMAD.WIDE UR6, UR4, 0x4, UR16 ;  /* 0x00000004040678a5 */ /* 0x000fe2000f8e0210 */
[----:B-1----:R-:W1:Y:S01]  /*0a40*/  LDC.64 R194, c[0x0][0x430] ;  /* 0x00010c00ffc27b82 */ /* 0x002e620000000a00 */
[----:B------:R-:W-:Y:S01]  /*0a50*/  UIMAD UR5, UR4, UR21, URZ ;  /* 0x00000015040572a4 */ /* 0x000fe2000f8e02ff */
[----:B------:R-:W2:Y:S01]  /*0a60*/  LDL.LU R199, [R1+0x1c] ;  /* 0x00001c0001c77983 */ /* 0x000ea20000300800 */
[----:B------:R-:W-:Y:S02]  /*0a70*/  UIMAD.WIDE UR8, UR4, 0x4, UR18 ;  /* 0x00000004040878a5 */ /* 0x000fe4000f8e0212 */
[----:B------:R-:W-:-:S03]  /*0a80*/  MOV R92, UR6 ;  /* 0x00000006005c7c02 */ /* 0x000fc60008000f00 */
[----:B------:R-:W3:Y:S01]  /*0a90*/  LDC.64 R236, c[0x0][0x3a8] ;  /* 0x0000ea00ffec7b82 */ /* 0x000ee20000000a00 */
[----:B------:R-:W-:Y:S01]  /*0aa0*/  USHF.R.S32.HI UR6, URZ, 0x1f, UR5 ;  /* 0x0000001fff067899 */ /* 0x000fe20008011405 */
[----:B------:R-:W-:Y:S01]  /*0ab0*/  MOV R93, UR7 ;  /* 0x00000007005d7c02 */ /* 0x000fe20008000f00 */
[----:B------:R-:W4:Y:S05]  /*0ac0*/  LDL.LU R238, [R1+0x20] ;  /* 0x0000200001ee7983 */ /* 0x000f2a0000300800 */
[----:B------:R-:W3:Y:S01]  /*0ad0*/  LDC.64 R192, c[0x0][0x428] ;  /* 0x00010a00ffc07b82 */ /* 0x000ee20000000a00 */
[----:B------:R-:W-:Y:S01]  /*0ae0*/  ULEA.HI UR6, UR6, UR5, URZ, 0x2 ;  /* 0x0000000506067291 */ /* 0x000fe2000f8f10ff */
[----:B------:R0:W2:Y:S01]  /*0af0*/  LDG.E R151, desc[UR14][R92.64] ;  /* 0x0000000e5c977981 */ /* 0x0000a2000c1e1900 */
[----:B------:R-:W-:-:S02]  /*0b00*/  ISETP.NE.U32.AND P0, PT, RZ, UR22, PT ;  /* 0x00000016ff007c0c */ /* 0x000fc4000bf05070 */
[----:B------:R-:W-:Y:S01]  /*0b10*/  ISETP.NE.AND P2, PT, RZ, UR20, PT ;  /* 0x00000014ff007c0c */ /* 0x000fe2000bf45270 */
[----:B------:R-:W4:Y:S01]  /*0b20*/  LDL.LU R200, [R1+0x24] ;  /* 0x0000240001c87983 */ /* 0x000f220000300800 */
[----:B------:R-:W-:Y:S02]  /*0b30*/  MOV R148, UR6 ;  /* 0x0000000600947c02 */ /* 0x000fe40008000f00 */
[----:B0-----:R-:W-:Y:S02]  /*0b40*/  MOV R92, UR8 ;  /* 0x00000008005c7c02 */ /* 0x001fe40008000f00 */
[----:B------:R-:W-:Y:S02]  /*0b50*/  MOV R93, UR9 ;  /* 0x00000009005d7c02 */ /* 0x000fe40008000f00 */
[----:B------:R-:W-:-:S03]  /*0b60*/  LEA.HI.SX32 R148, R148, R94, 0x1e ;  /* 0x0000005e94947211 */ /* 0x000fc600078ff2ff */
[----:B------:R0:W4:Y:S02]  /*0b70*/  LDG.E R0, desc[UR14][R92.64] ;  /* 0x0000000e5c007981 */ /* 0x000124000c1e1900 */
[----:B-1----:R-:W-:-:S04]  /*0b80*/  IMAD.WIDE.U32 R158, R148, 0x8, R194 ;  /* 0x00000008949e7825 */ /* 0x002fc800078e00c2 */
[C---:B---3--:R-:W-:Y:S02]  /*0b90*/  IMAD.WIDE.U32 R140, R148.reuse, 0x10, R236 ;  /* 0x00000010948c7825 */ /* 0x048fe400078e00ec */
[----:B------:R-:W3:Y:S02]  /*0ba0*/  LDG.E.64 R158, desc[UR14][R158.64] ;  /* 0x0000000e9e9e7981 */ /* 0x000ee4000c1e1b00 */
[C---:B------:R-:W-:Y:S02]  /*0bb0*/  IMAD.WIDE.U32 R160, R148.reuse, 0x8, R192 ;  /* 0x0000000894a07825 */ /* 0x040fe400078e00c0 */
[----:B------:R-:W3:Y:S04]  /*0bc0*/  LDG.E.128 R140, desc[UR14][R140.64] ;  /* 0x0000000e8c8c7981 */ /* 0x000ee8000c1e1d00 */
[----:B------:R-:W3:Y:S01]  /*0bd0*/  LDG.E.64 R160, desc[UR14][R160.64] ;  /* 0x0000000ea0a07981 */ /* 0x000ee2000c1e1b00 */
[----:B------:R-:W-:-:S05]  /*0be0*/  IADD3 R149, PT, PT, R148, 0x100, RZ ;  /* 0x0000010094957810 */ /* 0x000fca0007ffe0ff */
[----:B------:R-:W-:-:S04]  /*0bf0*/  IMAD.WIDE.U32 R184, R149, 0x8, R194 ;  /* 0x0000000895b87825 */ /* 0x000fc800078e00c2 */
[C---:B------:R-:W-:Y:S02]  /*0c00*/  IMAD.WIDE.U32 R166, R149.reuse, 0x8, R192 ;  /* 0x0000000895a67825 */ /* 0x040fe400078e00c0 */
[----:B------:R-:W3:Y:S02]  /*0c10*/  LDG.E.64 R184, desc[UR14][R184.64] ;  /* 0x0000000eb8b87981 */ /* 0x000ee4000c1e1b00 */
[----:B------:R-:W-:Y:S02]  /*0c20*/  IMAD.WIDE.U32 R104, R149, 0x10, R236 ;  /* 0x0000001095687825 */ /* 0x000fe400078e00ec */
[----:B------:R-:W3:Y:S04]  /*0c30*/  LDG.E.64 R166, desc[UR14][R166.64] ;  /* 0x0000000ea6a67981 */ /* 0x000ee8000c1e1b00 */
[----:B------:R-:W3:Y:S01]  /*0c40*/  LDG.E.128 R104, desc[UR14][R104.64] ;  /* 0x0000000e68687981 */ /* 0x000ee2000c1e1d00 */
[----:B------:R-:W-:-:S05]  /*0c50*/  IADD3 R150, PT, PT, R148, 0x200, RZ ;  /* 0x0000020094967810 */ /* 0x000fca0007ffe0ff */
[----:B------:R-:W-:-:S04]  /*0c60*/  IMAD.WIDE.U32 R178, R150, 0x8, R194 ;  /* 0x0000000896b27825 */ /* 0x000fc800078e00c2 */
[C---:B------:R-:W-:Y:S02]  /*0c70*/  IMAD.WIDE.U32 R180, R150.reuse, 0x8, R192 ;  /* 0x0000000896b47825 */ /* 0x040fe400078e00c0 */
[----:B------:R-:W3:Y:S02]  /*0c80*/  LDG.E.64 R178, desc[UR14][R178.64] ;  /* 0x0000000eb2b27981 */ /* 0x000ee4000c1e1b00 */
[----:B------:R-:W-:Y:S01]  /*0c90*/  IMAD.WIDE.U32 R100, R150, 0x10, R236 ;  /* 0x0000001096647825 */ /* 0x000fe200078e00ec */
[----:B------:R-:W-:Y:S01]  /*0ca0*/  IADD3 R152, PT, PT, R148, 0x300, RZ ;  /* 0x0000030094987810 */ /* 0x000fe20007ffe0ff */
[----:B------:R-:W3:Y:S04]  /*0cb0*/  LDG.E.64 R180, desc[UR14][R180.64] ;  /* 0x0000000eb4b47981 */ /* 0x000ee8000c1e1b00 */
[----:B------:R-:W3:Y:S01]  /*0cc0*/  LDG.E.128 R100, desc[UR14][R100.64] ;  /* 0x0000000e64647981 */ /* 0x000ee2000c1e1d00 */
[----:B------:R-:W-:-:S04]  /*0cd0*/  IMAD.WIDE.U32 R182, R152, 0x8, R192 ;  /* 0x0000000898b67825 */ /* 0x000fc800078e00c0 */
[----:B------:R-:W-:Y:S02]  /*0ce0*/  IMAD.WIDE.U32 R176, R152, 0x8, R194 ;  /* 0x0000000898b07825 */ /* 0x000fe400078e00c2 */
[----:B------:R-:W3:Y:S04]  /*0cf0*/  LDG.E.64 R182, desc[UR14][R182.64] ;  /* 0x0000000eb6b67981 */ /* 0x000ee8000c1e1b00 */
[----:B------:R-:W3:Y:S01]  /*0d00*/  LDG.E.64 R176, desc[UR14][R176.64] ;  /* 0x0000000eb0b07981 */ /* 0x000ee2000c1e1b00 */
[----:B------:R-:W-:-:S13]  /*0d10*/  ISETP.NE.AND.EX P0, PT, RZ, UR23, PT, P0 ;  /* 0x00000017ff007c0c */ /* 0x000fda000bf05300 */
[----:B------:R-:W1:Y:S08]  /*0d20*/  @P0 LDC.64 R168, c[0x0][0x438] ;  /* 0x00010e00ffa80b82 */ /* 0x000e700000000a00 */
[----:B------:R-:W2:Y:S08]  /*0d30*/  @P0 LDC.64 R164, c[0x0][0x438] ;  /* 0x00010e00ffa40b82 */ /* 0x000eb00000000a00 */
[----:B------:R-:W0:Y:S01]  /*0d40*/  @P0 LDC.64 R162, c[0x0][0x438] ;  /* 0x00010e00ffa20b82 */ /* 0x000e220000000a00 */
[----:B------:R-:W-:-:S06]  /*0d50*/  IMAD.WIDE.U32 R96, R152, 0x10, R236 ;  /* 0x0000001098607825 */ /* 0x000fcc00078e00ec */
[----:B------:R-:W3:Y:S01]  /*0d60*/  LDG.E.128 R96, desc[UR14][R96.64] ;  /* 0x0000000e60607981 */ /* 0x000ee2000c1e1d00 */
[----:B-1----:R-:W-:Y:S01]  /*0d70*/  @P0 IMAD.WIDE.U32 R168, R152, 0x10, R168 ;  /* 0x0000001098a80825 */ /* 0x002fe200078e00a8 */
[----:B------:R-:W-:Y:S01]  /*0d80*/  IADD3 R152, PT, PT, R148, 0x500, RZ ;  /* 0x0000050094987810 */ /* 0x000fe20007ffe0ff */
[----:B------:R-:W1:Y:S03]  /*0d90*/  @P0 LDC.64 R170, c[0x0][0x438] ;  /* 0x00010e00ffaa0b82 */ /* 0x000e660000000a00 */
[----:B-----5:R-:W5:Y:S05]  /*0da0*/  @P0 LDG.E.128 R108, desc[UR14][R168.64] ;  /* 0x0000000ea86c0981 */ /* 0x020f6a000c1e1d00 */
[----:B0-----:R-:W0:Y:S01]  /*0db0*/  @P0 LDC.64 R92, c[0x0][0x438] ;  /* 0x00010e00ff5c0b82 */ /* 0x001e220000000a00 */
[----:B------:R-:W-:-:S07]  /*0dc0*/  @P0 IMAD.WIDE.U32 R162, R152, 0x10, R162 ;  /* 0x0000001098a20825 */ /* 0x000fce00078e00a2 */
[----:B------:R-:W3:Y:S01]  /*0dd0*/  @P0 LDC.64 R94, c[0x0][0x438] ;  /* 0x00010e00ff5e0b82 */ /* 0x000ee20000000a00 */
[----:B------:R-:W5:Y:S01]  /*0de0*/  @P0 LDG.E.128 R128, desc[UR14][R162.64] ;  /* 0x0000000ea2800981 */ /* 0x000f62000c1e1d00 */
[----:B-1----:R-:W-:-:S04]  /*0df0*/  @P0 IMAD.WIDE.U32 R170, R148, 0x10, R170 ;  /* 0x0000001094aa0825 */ /* 0x002fc800078e00aa */
[C---:B------:R-:W-:Y:S01]  /*0e00*/  IMAD.WIDE.U32 R172, R152.reuse, 0x8, R194 ;  /* 0x0000000898ac7825 */ /* 0x040fe200078e00c2 */
[----:B------:R-:W5:Y:S03]  /*0e10*/  @P0 LDG.E.128 R112, desc[UR14][R170.64] ;  /* 0x0000000eaa700981 */ /* 0x000f66000c1e1d00 */
[----:B------:R-:W-:Y:S02]  /*0e20*/  IMAD.WIDE.U32 R174, R152, 0x8, R192 ;  /* 0x0000000898ae7825 */ /* 0x000fe400078e00c0 */
[----:B------:R-:W3:Y:S02]  /*0e30*/  LDG.E.64 R172, desc[UR14][R172.64] ;  /* 0x0000000eacac7981 */ /* 0x000ee4000c1e1b00 */
[----:B0-----:R-:W-:Y:S02]  /*0e40*/  @P0 IMAD.WIDE.U32 R92, R149, 0x10, R92 ;  /* 0x00000010955c0825 */ /* 0x001fe400078e005c */
[----:B------:R-:W3:Y:S04]  /*0e50*/  LDG.E.64 R174, desc[UR14][R174.64] ;  /* 0x0000000eaeae7981 */ /* 0x000ee8000c1e1b00 */
[----:B------:R-:W5:Y:S01]  /*0e60*/  @P0 LDG.E.128 R116, desc[UR14][R92.64] ;  /* 0x0000000e5c740981 */ /* 0x000f62000c1e1d00 */
[----:B--2---:R-:W-:-:S04]  /*0e70*/  FSEL R151, R151, RZ, !P2 ;  /* 0x000000ff97977208 */ /* 0x004fc80005000000 */
[----:B------:R-:W-:Y:S02]  /*0e80*/  R2UR UR5, R151 ;  /* 0x00000000970572ca */ /* 0x000fe400000e0000 */
[----:B------:R-:W-:-:S05]  /*0e90*/  IADD3 R151, PT, PT, R148, 0x400, RZ ;  /* 0x0000040094977810 */ /* 0x000fca0007ffe0ff */
[----:B------:R-:W-:-:S05]  /*0ea0*/  @P0 IMAD.WIDE.U32 R164, R151, 0x10, R164 ;  /* 0x0000001097a40825 */ /* 0x000fca00078e00a4 */
[----:B------:R0:W5:Y:S01]  /*0eb0*/  @P0 LDG.E.128 R124, desc[UR14][R164.64] ;  /* 0x0000000ea47c0981 */ /* 0x000162000c1e1d00 */
[----:B----4-:R-:W-:Y:S01]  /*0ec0*/  R2UR UR9, R0 ;  /* 0x00000000000972ca */ /* 0x010fe200000e0000 */
[----:B0-----:R-:W0:Y:S01]  /*0ed0*/  @P0 LDC.64 R164, c[0x0][0x438] ;  /* 0x00010e00ffa40b82 */ /* 0x001e220000000a00 */
[----:B---3--:R-:W-:Y:S02]  /*0ee0*/  MOV R162, R158 ;  /* 0x0000009e00a27202 */ /* 0x008fe40000000f00 */
[----:B------:R-:W-:Y:S01]  /*0ef0*/  SHF.R.U64 R158, R158, 0x10, R159 ;  /* 0x000000109e9e7819 */ /* 0x000fe2000000129f */
[----:B------:R-:W-:Y:S01]  /*0f00*/  FADD.FTZ R141, R141, -UR5 ;  /* 0x800000058d8d7e21 */ /* 0x000fe20008010000 */
[----:B------:R-:W-:Y:S01]  /*0f10*/  FADD.FTZ R0, R140, -UR5 ;  /* 0x800000058c007e21 */ /* 0x000fe20008010000 */
[----:B------:R-:W-:Y:S02]  /*0f20*/  MOV R157, R160 ;  /* 0x000000a0009d7202 */ /* 0x000fe40000000f00 */
[----:B------:R-:W-:-:S02]  /*0f30*/  SHF.R.U64 R160, R160, 0x10, R161 ;  /* 0x00000010a0a07819 */ /* 0x000fc400000012a1 */
[----:B------:R-:W-:Y:S02]  /*0f40*/  MOV R140, R161 ;  /* 0x000000a1008c7202 */ /* 0x000fe40000000f00 */
[----:B------:R-:W-:Y:S02]  /*0f50*/  SHF.R.U32.HI R163, RZ, 0x10, R161 ;  /* 0x00000010ffa37819 */ /* 0x000fe400000116a1 */
[----:B------:R-:W-:Y:S02]  /*0f60*/  MOV R161, R159 ;  /* 0x0000009f00a17202 */ /* 0x000fe40000000f00 */
[----:B------:R-:W-:Y:S01]  /*0f70*/  SHF.R.U32.HI R186, RZ, 0x10, R159 ;  /* 0x00000010ffba7819 */ /* 0x000fe2000001169f */
[----:B------:R-:W-:Y:S01]  /*0f80*/  FMUL.FTZ R159, R141, UR9 ;  /* 0x000000098d9f7c20 */ /* 0x000fe20008410000 */
[----:B------:R-:W-:Y:S02]  /*0f90*/  SHF.L.U32 R158, R158, 0x10, RZ ;  /* 0x000000109e9e7819 */ /* 0x000fe400000006ff */
[----:B------:R-:W-:-:S03]  /*0fa0*/  SHF.L.U32 R160, R160, 0x10, RZ ;  /* 0x00000010a0a07819 */ /* 0x000fc600000006ff */
[-C--:B------:R-:W-:Y:S01]  /*0fb0*/  FFMA.FTZ R218, R159, R158.reuse, R218 ;  /* 0x0000009e9fda7223 */ /* 0x080fe200000100da */
[----:B------:R-:W-:Y:S01]  /*0fc0*/  FADD.FTZ R222, R158, R222 ;  /* 0x000000de9ede7221 */ /* 0x000fe20000010000 */
[----:B------:R-:W-:Y:S01]  /*0fd0*/  FMUL.FTZ R158, R65, R158 ;  /* 0x0000009e419e7220 */ /* 0x000fe20000410000 */
[-C--:B------:R-:W-:Y:S01]  /*0fe0*/  FFMA.FTZ R146, R159, R160.reuse, R146 ;  /* 0x000000a09f927223 */ /* 0x080fe20000010092 */
[----:B------:R-:W-:Y:S02]  /*0ff0*/  FADD.FTZ R10, R160, R10 ;  /* 0x0000000aa00a7221 */ /* 0x000fe40000010000 */
[----:B------:R-:W-:Y:S01]  /*1000*/  FFMA.FTZ R158, R37, R160, R158 ;  /* 0x000000a0259e7223 */ /* 0x000fe2000001009e */
[----:B------:R-:W-:-:S05]  /*1010*/  IADD3 R160, PT, PT, R148, 0x600, RZ ;  /* 0x0000060094a07810 */ /* 0x000fca0007ffe0ff */
[----:B0-----:R-:W-:Y:S01]  /*1020*/  @P0 IMAD.WIDE.U32 R164, R160, 0x10, R164 ;  /* 0x00000010a0a40825 */ /* 0x001fe200078e00a4 */
[----:B------:R-:W-:-:S04]  /*1030*/  SHF.L.U32 R186, R186, 0x10, RZ ;  /* 0x00000010baba7819 */ /* 0x000fc800000006ff */
[----:B------:R0:W5:Y:S01]  /*1040*/  @P0 LDG.E.128 R132, desc[UR14][R164.64] ;  /* 0x0000000ea4840981 */ /* 0x000162000c1e1d00 */
[----:B------:R-:W-:Y:S01]  /*1050*/  SHF.L.U32 R163, R163, 0x10, RZ ;  /* 0x00000010a3a37819 */ /* 0x000fe200000006ff */
[----:B------:R-:W-:Y:S01]  /*1060*/  FADD.FTZ R224, R186, R224 ;  /* 0x000000e0bae07221 */ /* 0x000fe20000010000 */
[----:B0-----:R-:W-:-:S04]  /*1070*/  FADD.FTZ R164, R143, -UR5 ;  /* 0x800000058fa47e21 */ /* 0x001fc80008010000 */
[----:B------:R-:W-:-:S04]  /*1080*/  FMUL.FTZ R164, R164, UR9 ;  /* 0x00000009a4a47c20 */ /* 0x000fc80008410000 */
[CC--:B------:R-:W-:Y:S01]  /*1090*/  FFMA.FTZ R220, R164.reuse, R186.reuse, R220 ;  /* 0x000000baa4dc7223 */ /* 0x0c0fe200000100dc */
[----:B------:R-:W-:Y:S01]  /*10a0*/  FMUL.FTZ R186, R67, R186 ;  /* 0x000000ba43ba7220 */ /* 0x000fe20000410000 */
[-C--:B------:R-:W-:Y:S01]  /*10b0*/  FFMA.FTZ R144, R164, R163.reuse, R144 ;  /* 0x000000a3a4907223 */ /* 0x080fe20000010090 */
[----:B------:R-:W-:Y:S02]  /*10c0*/  FADD.FTZ R8, R163, R8 ;  /* 0x00000008a3087221 */ /* 0x000fe40000010000 */
[----:B------:R-:W-:Y:S01]  /*10d0*/  FFMA.FTZ R163, R39, R163, R186 ;  /* 0x000000a327a37223 */ /* 0x000fe200000100ba */
[----:B------:R-:W-:Y:S01]  /*10e0*/  MOV R186, R184 ;  /* 0x000000b800ba7202 */ /* 0x000fe20000000f00 */
[----:B------:R-:W-:Y:S01]  /*10f0*/  FADD.FTZ R104, R104, -UR5 ;  /* 0x8000000568687e21 */ /* 0x000fe20008010000 */
[----:B------:R-:W-:Y:S02]  /*1100*/  MOV R165, R166 ;  /* 0x000000a600a57202 */ /* 0x000fe40000000f00 */
[----:B------:R-:W-:-:S02]  /*1110*/  SHF.R.U64 R166, R166, 0x10, R167 ;  /* 0x00000010a6a67819 */ /* 0x000fc400000012a7 */
[----:B------:R-:W-:Y:S02]  /*1120*/  MOV R188, R167 ;  /* 0x000000a700bc7202 */ /* 0x000fe40000000f00 */
[----:B------:R-:W-:Y:S01]  /*1130*/  SHF.R.U32.HI R189, RZ, 0x10, R167 ;  /* 0x00000010ffbd7819 */ /* 0x000fe200000116a7 */
[----:B------:R-:W-:Y:S01]  /*1140*/  FADD.FTZ R106, R106, -UR5 ;  /* 0x800000056a6a7e21 */ /* 0x000fe20008010000 */
[----:B------:R-:W-:Y:S01]  /*1150*/  MOV R167, R185 ;  /* 0x000000b900a77202 */ /* 0x000fe20000000f00 */
[----:B------:R-:W-:Y:S01]  /*1160*/  FMUL.FTZ R104, R104, UR9 ;  /* 0x0000000968687c20 */ /* 0x000fe20008410000 */
[----:B------:R-:W-:Y:S01]  /*1170*/  SHF.R.U64 R184, R184, 0x10, R185 ;  /* 0x00000010b8b87819 */ /* 0x000fe200000012b9 */
[----:B------:R-:W-:Y:S01]  /*1180*/  FADD.FTZ R105, R105, -UR5 ;  /* 0x8000000569697e21 */ /* 0x000fe20008010000 */
[----:B------:R-:W-:Y:S01]  /*1190*/  SHF.L.U32 R186, R186, 0x10, RZ ;  /* 0x00000010baba7819 */ /* 0x000fe200000006ff */
[----:B------:R-:W-:Y:S01]  /*11a0*/  FMUL.FTZ R106, R106, UR9 ;  /* 0x000000096a6a7c20 */ /* 0x000fe20008410000 */
[----:B------:R-:W-:Y:S01]  /*11b0*/  SHF.L.U32 R167, R167, 0x10, RZ ;  /* 0x00000010a7a77819 */ /* 0x000fe200000006ff */
[----:B------:R-:W-:Y:S01]  /*11c0*/  FMUL.FTZ R105, R105, UR9 ;  /* 0x0000000969697c20 */ /* 0x000fe20008410000 */
[----:B------:R-:W-:Y:S01]  /*11d0*/  SHF.L.U32 R165, R165, 0x10, RZ ;  /* 0x00000010a5a57819 */ /* 0x000fe200000006ff */
[-C--:B------:R-:W-:Y:S01]  /*11e0*/  FFMA.FTZ R227, R104, R186.reuse, R227 ;  /* 0x000000ba68e37223 */ /* 0x080fe200000100e3 */
[----:B------:R-:W-:Y:S01]  /*11f0*/  SHF.L.U32 R184, R184, 0x10, RZ ;  /* 0x00000010b8b87819 */ /* 0x000fe200000006ff */
[----:B------:R-:W-:Y:S01]  /*1200*/  FADD.FTZ R233, R186, R233 ;  /* 0x000000e9bae97221 */ /* 0x000fe20000010000 */
[----:B------:R-:W-:Y:S01]  /*1210*/  SHF.R.U32.HI R190, RZ, 0x10, R185 ;  /* 0x00000010ffbe7819 */ /* 0x000fe200000116b9 */
[----:B------:R-:W-:Y:S01]  /*1220*/  FMUL.FTZ R186, R68, R186 ;  /* 0x000000ba44ba7220 */ /* 0x000fe20000410000 */
[----:B------:R-:W-:Y:S01]  /*1230*/  SHF.L.U32 R166, R166, 0x10, RZ ;  /* 0x00000010a6a67819 */ /* 0x000fe200000006ff */
[----:B------:R-:W-:Y:S01]  /*1240*/  FFMA.FTZ R229, R106, R167, R229 ;  /* 0x000000a76ae57223 */ /* 0x000fe200000100e5 */
[----:B------:R-:W-:Y:S01]  /*1250*/  SHF.L.U32 R188, R188, 0x10, RZ ;  /* 0x00000010bcbc7819 */ /* 0x000fe200000006ff */
[----:B------:R-:W-:Y:S01]  /*1260*/  FADD.FTZ R235, R167, R235 ;  /* 0x000000eba7eb7221 */ /* 0x000fe20000010000 */
[----:B------:R-:W-:Y:S01]  /*1270*/  FFMA.FTZ R35, R104, R165, R35 ;  /* 0x000000a568237223 */ /* 0x000fe20000010023 */
[----:B------:R-:W-:Y:S01]  /*1280*/  FADD.FTZ R7, R165, R7 ;  /* 0x00000007a5077221 */ /* 0x000fe20000010000 */
[-C--:B------:R-:W-:Y:S01]  /*1290*/  FFMA.FTZ R228, R105, R184.reuse, R228 ;  /* 0x000000b869e47223 */ /* 0x080fe200000100e4 */
[----:B------:R-:W-:Y:S01]  /*12a0*/  FADD.FTZ R234, R184, R234 ;  /* 0x000000eab8ea7221 */ /* 0x000fe20000010000 */
[----:B------:R-:W-:Y:S01]  /*12b0*/  FMUL.FTZ R167, R70, R167 ;  /* 0x000000a746a77220 */ /* 0x000fe20000410000 */
[----:B------:R-:W-:Y:S01]  /*12c0*/  FFMA.FTZ R165, R40, R165, R186 ;  /* 0x000000a528a57223 */ /* 0x000fe200000100ba */
[----:B------:R-:W-:Y:S01]  /*12d0*/  FMUL.FTZ R184, R69, R184 ;  /* 0x000000b845b87220 */ /* 0x000fe20000410000 */
[----:B------:R-:W-:Y:S01]  /*12e0*/  FADD.FTZ R107, R107, -UR5 ;  /* 0x800000056b6b7e21 */ /* 0x000fe20008010000 */
[----:B------:R-:W-:Y:S01]  /*12f0*/  SHF.L.U32 R190, R190, 0x10, RZ ;  /* 0x00000010bebe7819 */ /* 0x000fe200000006ff */
[----:B------:R-:W-:-:S04]  /*1300*/  IMAD.WIDE.U32 R170, R151, 0x8, R194 ;  /* 0x0000000897aa7825 */ /* 0x000fc800078e00c2 */
[----:B------:R-:W-:Y:S01]  /*1310*/  FFMA.FTZ R34, R105, R166, R34 ;  /* 0x000000a669227223 */ /* 0x000fe20000010022 */
[----:B------:R-:W-:Y:S01]  /*1320*/  FADD.FTZ R6, R166, R6 ;  /* 0x00000006a6067221 */ /* 0x000fe20000010000 */
[----:B------:R-:W-:Y:S01]  /*1330*/  IMAD.WIDE.U32 R186, R160, 0x8, R194 ;  /* 0x00000008a0ba7825 */ /* 0x000fe200078e00c2 */
[----:B------:R-:W-:-:S03]  /*1340*/  MOV R194, R178 ;  /* 0x000000b200c27202 */ /* 0x000fc60000000f00 */
[-C--:B------:R-:W-:Y:S01]  /*1350*/  FFMA.FTZ R33, R106, R188.reuse, R33 ;  /* 0x000000bc6a217223 */ /* 0x080fe20000010021 */
[----:B------:R-:W-:Y:S01]  /*1360*/  FADD.FTZ R5, R188, R5 ;  /* 0x00000005bc057221 */ /* 0x000fe20000010000 */
[----:B------:R-:W-:Y:S01]  /*1370*/  FFMA.FTZ R167, R42, R188, R167 ;  /* 0x000000bc2aa77223 */ /* 0x000fe200000100a7 */
[----:B------:R-:W-:Y:S01]  /*1380*/  FFMA.FTZ R166, R41, R166, R184 ;  /* 0x000000a629a67223 */ /* 0x000fe200000100b8 */
[----:B------:R-:W-:Y:S01]  /*1390*/  FMUL.FTZ R188, R107, UR9 ;  /* 0x000000096bbc7c20 */ /* 0x000fe20008410000 */
[----:B------:R-:W-:Y:S01]  /*13a0*/  SHF.L.U32 R189, R189, 0x10, RZ ;  /* 0x00000010bdbd7819 */ /* 0x000fe200000006ff */
[----:B------:R-:W-:-:S04]  /*13b0*/  IMAD.WIDE.U32 R168, R151, 0x8, R192 ;  /* 0x0000000897a87825 */ /* 0x000fc800078e00c0 */
[----:B------:R-:W-:Y:S01]  /*13c0*/  FMUL.FTZ R107, R71, R190 ;  /* 0x000000be476b7220 */ /* 0x000fe20000410000 */
[----:B------:R-:W-:Y:S01]  /*13d0*/  SHF.L.U32 R194, R194, 0x10, RZ ;  /* 0x00000010c2c27819 */ /* 0x000fe200000006ff */
[----:B------:R-:W-:Y:S01]  /*13e0*/  FADD.FTZ R100, R100, -UR5 ;  /* 0x8000000564647e21 */ /* 0x000fe20008010000 */
[----:B------:R-:W-:Y:S01]  /*13f0*/  IMAD.WIDE.U32 R184, R160, 0x8, R192 ;  /* 0x00000008a0b87825 */ /* 0x000fe200078e00c0 */
[----:B------:R-:W-:-:S03]  /*1400*/  MOV R193, R180 ;  /* 0x000000b400c17202 */ /* 0x000fc60000000f00 */
[----:B------:R-:W-:Y:S01]  /*1410*/  FFMA.FTZ R230, R188, R190, R230 ;  /* 0x000000bebce67223 */ /* 0x000fe200000100e6 */
[----:B------:R-:W-:Y:S01]  /*1420*/  FADD.FTZ R239, R190, R239 ;  /* 0x000000efbeef7221 */ /* 0x000fe20000010000 */
[-C--:B------:R-:W-:Y:S01]  /*1430*/  FFMA.FTZ R32, R188, R189.reuse, R32 ;  /* 0x000000bdbc207223 */ /* 0x080fe20000010020 */
[----:B------:R-:W-:Y:S01]  /*1440*/  FADD.FTZ R4, R189, R4 ;  /* 0x00000004bd047221 */ /* 0x000fe20000010000 */
[----:B------:R-:W-:Y:S01]  /*1450*/  FFMA.FTZ R107, R43, R189, R107 ;  /* 0x000000bd2b6b7223 */ /* 0x000fe2000001006b */
[----:B------:R-:W-:Y:S01]  /*1460*/  SHF.R.U64 R180, R180, 0x10, R181 ;  /* 0x00000010b4b47819 */ /* 0x000fe200000012b5 */
[----:B------:R-:W-:Y:S01]  /*1470*/  FADD.FTZ R101, R101, -UR5 ;  /* 0x8000000565657e21 */ /* 0x000fe20008010000 */
[----:B------:R-:W-:Y:S02]  /*1480*/  MOV R190, R181 ;  /* 0x000000b500be7202 */ /* 0x000fe40000000f00 */
[----:B------:R-:W-:Y:S01]  /*1490*/  SHF.R.U32.HI R191, RZ, 0x10, R179 ;  /* 0x00000010ffbf7819 */ /* 0x000fe200000116b3 */
[----:B------:R-:W-:Y:S01]  /*14a0*/  FADD.FTZ R248, R194, R248 ;  /* 0x000000f8c2f87221 */ /* 0x000fe20000010000 */
[----:B------:R-:W-:-:S02]  /*14b0*/  SHF.R.U32.HI R192, RZ, 0x10, R181 ;  /* 0x00000010ffc07819 */ /* 0x000fc400000116b5 */
[----:B------:R-:W-:Y:S01]  /*14c0*/  SHF.R.U32.HI R196, RZ, 0x10, R183 ;  /* 0x00000010ffc47819 */ /* 0x000fe200000116b7 */
[----:B------:R-:W-:Y:S01]  /*14d0*/  FADD.FTZ R102, R102, -UR5 ;  /* 0x8000000566667e21 */ /* 0x000fe20008010000 */
[----:B------:R-:W-:Y:S01]  /*14e0*/  SHF.R.U64 R181, R178, 0x10, R179 ;  /* 0x00000010b2b57819 */ /* 0x000fe200000012b3 */
[-C--:B------:R-:W-:Y:S01]  /*14f0*/  FMUL.FTZ R178, R72, R194.reuse ;  /* 0x000000c248b27220 */ /* 0x080fe20000410000 */
[----:B------:R-:W-:Y:S01]  /*1500*/  MOV R189, R179 ;  /* 0x000000b300bd7202 */ /* 0x000fe20000000f00 */
[----:B------:R-:W-:Y:S01]  /*1510*/  FMUL.FTZ R179, R100, UR9 ;  /* 0x0000000964b37c20 */ /* 0x000fe20008410000 */
[----:B------:R-:W-:Y:S01]  /*1520*/  SHF.L.U32 R193, R193, 0x10, RZ ;  /* 0x00000010c1c17819 */ /* 0x000fe200000006ff */
[----:B------:R-:W-:Y:S01]  /*1530*/  FMUL.FTZ R0, R0, UR9 ;  /* 0x0000000900007c20 */ /* 0x000fe20008410000 */
[----:B------:R-:W-:Y:S01]  /*1540*/  SHF.L.U32 R100, R181, 0x10, RZ ;  /* 0x00000010b5647819 */ /* 0x000fe200000006ff */
[----:B------:R-:W-:Y:S01]  /*1550*/  FFMA.FTZ R231, R179, R194, R231 ;  /* 0x000000c2b3e77223 */ /* 0x000fe200000100e7 */
[----:B------:R-:W-:Y:S01]  /*1560*/  FMUL.FTZ R181, R101, UR9 ;  /* 0x0000000965b57c20 */ /* 0x000fe20008410000 */
[-C--:B------:R-:W-:Y:S01]  /*1570*/  FFMA.FTZ R31, R179, R193.reuse, R31 ;  /* 0x000000c1b31f7223 */ /* 0x080fe2000001001f */
[----:B------:R-:W-:Y:S01]  /*1580*/  FADD.FTZ R3, R193, R3 ;  /* 0x00000003c1037221 */ /* 0x000fe20000010000 */
[----:B------:R-:W-:Y:S01]  /*1590*/  FFMA.FTZ R178, R44, R193, R178 ;  /* 0x000000c12cb27223 */ /* 0x000fe200000100b2 */
[----:B------:R-:W-:Y:S01]  /*15a0*/  SHF.R.U64 R193, R182, 0x10, R183 ;  /* 0x00000010b6c17819 */ /* 0x000fe200000012b7 */
[----:B------:R-:W-:Y:S01]  /*15b0*/  FADD.FTZ R142, R142, -UR5 ;  /* 0x800000058e8e7e21 */ /* 0x000fe20008010000 */
[----:B------:R-:W-:Y:S01]  /*15c0*/  MOV R194, R183 ;  /* 0x000000b700c27202 */ /* 0x000fe20000000f00 */
[----:B------:R-:W-:Y:S01]  /*15d0*/  FADD.FTZ R103, R103, -UR5 ;  /* 0x8000000567677e21 */ /* 0x000fe20008010000 */
[----:B------:R-:W-:Y:S01]  /*15e0*/  MOV R183, R176 ;  /* 0x000000b000b77202 */ /* 0x000fe20000000f00 */
[-C--:B------:R-:W-:Y:S01]  /*15f0*/  FFMA.FTZ R232, R181, R100.reuse, R232 ;  /* 0x00000064b5e87223 */ /* 0x080fe200000100e8 */
[----:B------:R-:W-:Y:S01]  /*1600*/  SHF.L.U32 R180, R180, 0x10, RZ ;  /* 0x00000010b4b47819 */ /* 0x000fe200000006ff */
[----:B------:R-:W-:Y:S01]  /*1610*/  FADD.FTZ R249, R100, R249 ;  /* 0x000000f964f97221 */ /* 0x000fe20000010000 */
[----:B------:R-:W-:Y:S01]  /*1620*/  FMUL.FTZ R100, R73, R100 ;  /* 0x0000006449647220 */ /* 0x000fe20000410000 */
[----:B------:R-:W-:Y:S01]  /*1630*/  SHF.L.U32 R183, R183, 0x10, RZ ;  /* 0x00000010b7b77819 */ /* 0x000fe200000006ff */
[----:B------:R-:W2:Y:S01]  /*1640*/  LDG.E.64 R168, desc[UR14][R168.64] ;  /* 0x0000000ea8a87981 */ /* 0x000ea2000c1e1b00 */
[-C--:B------:R-:W-:Y:S01]  /*1650*/  FFMA.FTZ R30, R181, R180.reuse, R30 ;  /* 0x000000b4b51e7223 */ /* 0x080fe2000001001e */
[----:B------:R-:W-:Y:S01]  /*1660*/  FADD.FTZ R2, R180, R2 ;  /* 0x00000002b4027221 */ /* 0x000fe20000010000 */
[----:B------:R-:W-:Y:S01]  /*1670*/  FFMA.FTZ R180, R45, R180, R100 ;  /* 0x000000b42db47223 */ /* 0x000fe20000010064 */
[----:B------:R-:W-:Y:S01]  /*1680*/  SHF.L.U32 R100, R189, 0x10, RZ ;  /* 0x00000010bd647819 */ /* 0x000fe200000006ff */
[----:B------:R-:W-:Y:S01]  /*1690*/  FMUL.FTZ R189, R102, UR9 ;  /* 0x0000000966bd7c20 */ /* 0x000fe20008410000 */
[----:B------:R-:W-:Y:S01]  /*16a0*/  SHF.L.U32 R162, R162, 0x10, RZ ;  /* 0x00000010a2a27819 */ /* 0x000fe200000006ff */
[----:B------:R-:W-:Y:S01]  /*16b0*/  FADD.FTZ R199, R183, R199 ;  /* 0x000000c7b7c77221 */ /* 0x000fe20000010000 */
[----:B------:R-:W-:Y:S01]  /*16c0*/  SHF.L.U32 R190, R190, 0x10, RZ ;  /* 0x00000010bebe7819 */ /* 0x000fe200000006ff */
[----:B------:R-:W-:Y:S01]  /*16d0*/  FFMA.FTZ R240, R189, R100, R240 ;  /* 0x00000064bdf07223 */ /* 0x000fe200000100f0 */
[----:B------:R-:W-:Y:S01]  /*16e0*/  SHF.L.U32 R157, R157, 0x10, RZ ;  /* 0x000000109d9d7819 */ /* 0x000fe200000006ff */
[----:B------:R-:W-:Y:S01]  /*16f0*/  FADD.FTZ R250, R100, R250 ;  /* 0x000000fa64fa7221 */ /* 0x000fe20000010000 */
[----:B------:R-:W-:Y:S01]  /*1700*/  FFMA.FTZ R217, R0, R162, R217 ;  /* 0x000000a200d97223 */ /* 0x000fe200000100d9 */
[----:B------:R-:W-:Y:S01]  /*1710*/  FADD.FTZ R221, R162, R221 ;  /* 0x000000dda2dd7221 */ /* 0x000fe20000010000 */
[----:B------:R-:W-:Y:S01]  /*1720*/  FMUL.FTZ R100, R74, R100 ;  /* 0x000000644a647220 */ /* 0x000fe20000410000 */
[----:B------:R0:W-:Y:S01]  /*1730*/  STL [R1+0x1c], R199 ;  /* 0x00001cc701007387 */ /* 0x0001e20000100800 */
[----:B------:R-:W-:Y:S01]  /*1740*/  FMUL.FTZ R162, R64, R162 ;  /* 0x000000a240a27220 */ /* 0x000fe20000410000 */
[-C--:B------:R-:W-:Y:S01]  /*1750*/  FFMA.FTZ R29, R189, R190.reuse, R29 ;  /* 0x000000bebd1d7223 */ /* 0x080fe2000001001d */
[----:B------:R-:W-:Y:S01]  /*1760*/  FADD.FTZ R201, R190, R201 ;  /* 0x000000c9bec97221 */ /* 0x000fe20000010000 */
[-C--:B------:R-:W-:Y:S01]  /*1770*/  FFMA.FTZ R147, R0, R157.reuse, R147 ;  /* 0x0000009d00937223 */ /* 0x080fe20000010093 */
[----:B------:R-:W-:Y:S01]  /*1780*/  FADD.FTZ R11, R157, R11 ;  /* 0x0000000b9d0b7221 */ /* 0x000fe20000010000 */
[----:B------:R-:W-:Y:S01]  /*1790*/  FFMA.FTZ R190, R46, R190, R100 ;  /* 0x000000be2ebe7223 */ /* 0x000fe20000010064 */
[----:B------:R-:W-:Y:S01]  /*17a0*/  SHF.L.U32 R161, R161, 0x10, RZ ;  /* 0x00000010a1a17819 */ /* 0x000fe200000006ff */
[----:B------:R-:W3:Y:S04]  /*17b0*/  LDG.E.64 R170, desc[UR14][R170.64] ;  /* 0x0000000eaaaa7981 */ /* 0x000ee8000c1e1b00 */
[----:B0-----:R-:W4:Y:S01]  /*17c0*/  LDL.LU R199, [R1+0x28] ;  /* 0x0000280001c77983 */ /* 0x001f220000300800 */
[----:B------:R-:W-:Y:S01]  /*17d0*/  FFMA.FTZ R157, R36, R157, R162 ;  /* 0x0000009d249d7223 */ /* 0x000fe200000100a2 */
[----:B------:R-:W-:Y:S01]  /*17e0*/  SHF.L.U32 R100, R191, 0x10, RZ ;  /* 0x00000010bf647819 */ /* 0x000fe200000006ff */
[----:B------:R-:W-:Y:S01]  /*17f0*/  FMUL.FTZ R162, R142, UR9 ;  /* 0x000000098ea27c20 */ /* 0x000fe20008410000 */
[----:B------:R-:W-:Y:S01]  /*1800*/  FMUL.FTZ R191, R103, UR9 ;  /* 0x0000000967bf7c20 */ /* 0x000fe20008410000 */
[----:B------:R-:W-:Y:S01]  /*1810*/  SHF.L.U32 R192, R192, 0x10, RZ ;  /* 0x00000010c0c07819 */ /* 0x000fe200000006ff */
[----:B------:R-:W-:Y:S01]  /*1820*/  FADD.FTZ R223, R161, R223 ;  /* 0x000000dfa1df7221 */ /* 0x000fe20000010000 */
[----:B------:R-:W-:Y:S01]  /*1830*/  SHF.L.U32 R140, R140, 0x10, RZ ;  /* 0x000000108c8c7819 */ /* 0x000fe200000006ff */
[-C--:B------:R-:W-:Y:S01]  /*1840*/  FFMA.FTZ R219, R162, R161.reuse, R219 ;  /* 0x000000a1a2db7223 */ /* 0x080fe200000100db */
[-C--:B------:R-:W-:Y:S01]  /*1850*/  FFMA.FTZ R241, R191, R100.reuse, R241 ;  /* 0x00000064bff17223 */ /* 0x080fe200000100f1 */
[----:B------:R-:W-:Y:S01]  /*1860*/  FADD.FTZ R251, R100, R251 ;  /* 0x000000fb64fb7221 */ /* 0x000fe20000010000 */
[----:B------:R-:W-:Y:S01]  /*1870*/  FMUL.FTZ R161, R66, R161 ;  /* 0x000000a142a17220 */ /* 0x000fe20000410000 */
[----:B------:R-:W-:Y:S01]  /*1880*/  FMUL.FTZ R100, R75, R100 ;  /* 0x000000644b647220 */ /* 0x000fe20000410000 */
[----:B------:R-:W-:Y:S01]  /*1890*/  FFMA.FTZ R28, R191, R192, R28 ;  /* 0x000000c0bf1c7223 */ /* 0x000fe2000001001c */
[----:B------:R-:W-:Y:S01]  /*18a0*/  FADD.FTZ R202, R192, R202 ;  /* 0x000000cac0ca7221 */ /* 0x000fe20000010000 */
[-C--:B------:R-:W-:Y:S01]  /*18b0*/  FFMA.FTZ R145, R162, R140.reuse, R145 ;  /* 0x0000008ca2917223 */ /* 0x080fe20000010091 */
[----:B------:R-:W-:Y:S01]  /*18c0*/  FADD.FTZ R9, R140, R9 ;  /* 0x000000098c097221 */ /* 0x000fe20000010000 */
[----:B------:R-:W-:Y:S01]  /*18d0*/  FFMA.FTZ R161, R38, R140, R161 ;  /* 0x0000008c26a17223 */ /* 0x000fe200000100a1 */
[----:B------:R-:W-:Y:S01]  /*18e0*/  FFMA.FTZ R192, R47, R192, R100 ;  /* 0x000000c02fc07223 */ /* 0x000fe20000010064 */
[----:B------:R-:W-:Y:S01]  /*18f0*/  IMAD.WIDE.U32 R92, R151, 0x10, R236 ;  /* 0x00000010975c7825 */ /* 0x000fe200078e00ec */
[----:B------:R-:W-:-:S03]  /*1900*/  MOV R198, R182 ;  /* 0x000000b600c67202 */ /* 0x000fc60000000f00 */
[----:B------:R-:W-:Y:S01]  /*1910*/  FADD.FTZ R96, R96, -UR5 ;  /* 0x8000000560607e21 */ /* 0x000fe20008010000 */
[----:B------:R-:W-:Y:S01]  /*1920*/  MOV R195, R177 ;  /* 0x000000b100c37202 */ /* 0x000fe20000000f00 */
[----:B------:R-:W-:Y:S01]  /*1930*/  IMAD.WIDE.U32 R140, R152, 0x10, R236 ;  /* 0x00000010988c7825 */ /* 0x000fe200078e00ec */
[----:B------:R-:W-:-:S03]  /*1940*/  SHF.R.U32.HI R197, RZ, 0x10, R177 ;  /* 0x00000010ffc57819 */ /* 0x000fc600000116b1 */
[----:B------:R-:W-:Y:S01]  /*1950*/  FADD.FTZ R97, R97, -UR5 ;  /* 0x8000000561617e21 */ /* 0x000fe20008010000 */
[----:B------:R-:W-:Y:S01]  /*1960*/  FADD.FTZ R98, R98, -UR5 ;  /* 0x8000000562627e21 */ /* 0x000fe20008010000 */
[----:B------:R-:W-:-:S04]  /*1970*/  IMAD.WIDE.U32 R100, R160, 0x10, R236 ;  /* 0x00000010a0647825 */ /* 0x000fc800078e00ec */
[----:B------:R-:W-:Y:S01]  /*1980*/  FADD.FTZ R99, R99, -UR5 ;  /* 0x8000000563637e21 */ /* 0x000fe20008010000 */
[----:B------:R-:W3:Y:S01]  /*1990*/  LDL.LU R236, [R1+0x34] ;  /* 0x0000340001ec7983 */ /* 0x000ee20000300800 */
[----:B------:R-:W-:Y:S01]  /*19a0*/  SHF.R.U64 R182, R176, 0x10, R177 ;  /* 0x00000010b0b67819 */ /* 0x000fe200000012b1 */
[----:B------:R-:W-:Y:S01]  /*19b0*/  FMUL.FTZ R177, R96, UR9 ;  /* 0x0000000960b17c20 */ /* 0x000fe20008410000 */
[----:B------:R-:W-:Y:S01]  /*19c0*/  SHF.L.U32 R193, R193, 0x10, RZ ;  /* 0x00000010c1c17819 */ /* 0x000fe200000006ff */
[----:B------:R-:W-:Y:S01]  /*19d0*/  @P0 IMAD.WIDE.U32 R94, R150, 0x10, R94 ;  /* 0x00000010965e0825 */ /* 0x000fe200078e005e */
[----:B------:R-:W-:-:S03]  /*19e0*/  SHF.L.U32 R96, R182, 0x10, RZ ;  /* 0x00000010b6607819 */ /* 0x000fc600000006ff */
[-C--:B------:R-:W-:Y:S01]  /*19f0*/  FFMA.FTZ R242, R177, R183.reuse, R242 ;  /* 0x000000b7b1f27223 */ /* 0x080fe200000100f2 */
[----:B------:R-:W-:Y:S01]  /*1a00*/  FMUL.FTZ R176, R76, R183 ;  /* 0x000000b74cb07220 */ /* 0x000fe20000410000 */
[----:B------:R-:W-:Y:S01]  /*1a10*/  FMUL.FTZ R182, R97, UR9 ;  /* 0x0000000961b67c20 */ /* 0x000fe20008410000 */
[----:B------:R-:W-:Y:S01]  /*1a20*/  FADD.FTZ R204, R193, R204 ;  /* 0x000000ccc1cc7221 */ /* 0x000fe20000010000 */
[----:B------:R-:W-:Y:S01]  /*1a30*/  FMUL.FTZ R183, R77, R96 ;  /* 0x000000604db77220 */ /* 0x000fe20000410000 */
[----:B------:R-:W-:Y:S01]  /*1a40*/  SHF.L.U32 R195, R195, 0x10, RZ ;  /* 0x00000010c3c37819 */ /* 0x000fe200000006ff */
[-C--:B------:R-:W-:Y:S01]  /*1a50*/  FFMA.FTZ R26, R182, R193.reuse, R26 ;  /* 0x000000c1b61a7223 */ /* 0x080fe2000001001a */
[----:B------:R-:W-:Y:S01]  /*1a60*/  SHF.L.U32 R194, R194, 0x10, RZ ;  /* 0x00000010c2c27819 */ /* 0x000fe200000006ff */
[----:B------:R-:W-:Y:S01]  /*1a70*/  FFMA.FTZ R183, R49, R193, R183 ;  /* 0x000000c131b77223 */ /* 0x000fe200000100b7 */
[----:B------:R-:W-:Y:S01]  /*1a80*/  FMUL.FTZ R193, R98, UR9 ;  /* 0x0000000962c17c20 */ /* 0x000fe20008410000 */
[----:B------:R-:W-:Y:S01]  /*1a90*/  FADD.FTZ R200, R195, R200 ;  /* 0x000000c8c3c87221 */ /* 0x000fe20000010000 */
[----:B------:R-:W-:Y:S01]  /*1aa0*/  SHF.L.U32 R197, R197, 0x10, RZ ;  /* 0x00000010c5c57819 */ /* 0x000fe200000006ff */
[----:B------:R0:W5:Y:S01]  /*1ab0*/  @P0 LDG.E.128 R120, desc[UR14][R94.64] ;  /* 0x0000000e5e780981 */ /* 0x000162000c1e1d00 */
[CC--:B------:R-:W-:Y:S01]  /*1ac0*/  FFMA.FTZ R244, R193.reuse, R195.reuse, R244 ;  /* 0x000000c3c1f47223 */ /* 0x0c0fe200000100f4 */
[----:B------:R-:W-:Y:S01]  /*1ad0*/  FMUL.FTZ R195, R78, R195 ;  /* 0x000000c34ec37220 */ /* 0x000fe20000410000 */
[-C--:B------:R-:W-:Y:S01]  /*1ae0*/  FFMA.FTZ R25, R193, R194.reuse, R25 ;  /* 0x000000c2c1197223 */ /* 0x080fe20000010019 */
[----:B------:R-:W-:Y:S01]  /*1af0*/  FADD.FTZ R205, R194, R205 ;  /* 0x000000cdc2cd7221 */ /* 0x000fe20000010000 */
[----:B------:R-:W-:Y:S01]  /*1b00*/  SHF.L.U32 R196, R196, 0x10, RZ ;  /* 0x00000010c4c47819 */ /* 0x000fe200000006ff */
[----:B------:R-:W-:Y:S01]  /*1b10*/  FFMA.FTZ R194, R50, R194, R195 ;  /* 0x000000c232c27223 */ /* 0x000fe200000100c3 */
[----:B------:R-:W-:Y:S01]  /*1b20*/  FMUL.FTZ R195, R99, UR9 ;  /* 0x0000000963c37c20 */ /* 0x000fe20008410000 */
[----:B------:R-:W-:Y:S01]  /*1b30*/  FADD.FTZ R238, R96, R238 ;  /* 0x000000ee60ee7221 */ /* 0x000fe20000010000 */
[----:B------:R-:W-:Y:S01]  /*1b40*/  SHF.L.U32 R198, R198, 0x10, RZ ;  /* 0x00000010c6c67819 */ /* 0x000fe200000006ff */
[----:B------:R-:W3:Y:S01]  /*1b50*/  LDG.E.128 R92, desc[UR14][R92.64] ;  /* 0x0000000e5c5c7981 */ /* 0x000ee2000c1e1d00 */
[C---:B------:R-:W-:Y:S01]  /*1b60*/  FFMA.FTZ R245, R195.reuse, R197, R245 ;  /* 0x000000c5c3f57223 */ /* 0x040fe200000100f5 */
[----:B------:R-:W-:Y:S01]  /*1b70*/  FFMA.FTZ R24, R195, R196, R24 ;  /* 0x000000c4c3187223 */ /* 0x000fe20000010018 */
[----:B------:R-:W-:Y:S01]  /*1b80*/  FADD.FTZ R206, R196, R206 ;  /* 0x000000cec4ce7221 */ /* 0x000fe20000010000 */
[----:B------:R-:W-:Y:S01]  /*1b90*/  FFMA.FTZ R243, R182, R96, R243 ;  /* 0x00000060b6f37223 */ /* 0x000fe200000100f3 */
[----:B------:R-:W-:Y:S01]  /*1ba0*/  STL [R1+0x20], R238 ;  /* 0x000020ee01007387 */ /* 0x000fe20000100800 */
[-C--:B------:R-:W-:Y:S01]  /*1bb0*/  FFMA.FTZ R27, R177, R198.reuse, R27 ;  /* 0x000000c6b11b7223 */ /* 0x080fe2000001001b */
[----:B------:R-:W-:Y:S01]  /*1bc0*/  FADD.FTZ R203, R198, R203 ;  /* 0x000000cbc6cb7221 */ /* 0x000fe20000010000 */
[----:B------:R-:W-:Y:S01]  /*1bd0*/  FFMA.FTZ R176, R48, R198, R176 ;  /* 0x000000c630b07223 */ /* 0x000fe200000100b0 */
[----:B------:R1:W-:Y:S04]  /*1be0*/  STL [R1+0x24], R200 ;  /* 0x000024c801007387 */ /* 0x0003e80000100800 */
[----:B------:R-:W3:Y:S04]  /*1bf0*/  LDL.LU R198, [R1+0x38] ;  /* 0x0000380001c67983 */ /* 0x000ee80000300800 */
[----:B------:R-:W3:Y:S04]  /*1c00*/  LDG.E.128 R140, desc[UR14][R140.64] ;  /* 0x0000000e8c8c7981 */ /* 0x000ee8000c1e1d00 */
[----:B-1----:R-:W3:Y:S04]  /*1c10*/  LDL.LU R200, [R1+0x3c] ;  /* 0x00003c0001c87983 */ /* 0x002ee80000300800 */
[----:B------:R-:W3:Y:S04]  /*1c20*/  LDG.E.64 R186, desc[UR14][R186.64] ;  /* 0x0000000ebaba7981 */ /* 0x000ee8000c1e1b00 */
[----:B------:R-:W3:Y:S04]  /*1c30*/  LDG.E.64 R184, desc[UR14][R184.64] ;  /* 0x0000000eb8b87981 */ /* 0x000ee8000c1e1b00 */
[----:B------:R-:W3:Y:S01]  /*1c40*/  LDG.E.128 R100, desc[UR14][R100.64] ;  /* 0x0000000e64647981 */ /* 0x000ee2000c1e1d00 */
[----:B--2---:R-:W-:-:S02]  /*1c50*/  SHF.R.U64 R98, R168, 0x10, R169 ;  /* 0x00000010a8627819 */ /* 0x004fc400000012a9 */
[----:B------:R-:W-:Y:S02]  /*1c60*/  MOV R96, R169 ;  /* 0x000000a900607202 */ /* 0x000fe40000000f00 */
[----:B------:R-:W-:Y:S01]  /*1c70*/  SHF.R.U32.HI R97, RZ, 0x10, R169 ;  /* 0x00000010ff617819 */ /* 0x000fe200000116a9 */
[----:B----4-:R-:W-:Y:S01]  /*1c80*/  FADD.FTZ R199, R197, R199 ;  /* 0x000000c7c5c77221 */ /* 0x010fe20000010000 */
[----:B------:R-:W-:-:S04]  /*1c90*/  FMUL.FTZ R197, R79, R197 ;  /* 0x000000c54fc57220 */ /* 0x000fc80000410000 */
[----:B------:R-:W-:Y:S01]  /*1ca0*/  FFMA.FTZ R196, R51, R196, R197 ;  /* 0x000000c433c47223 */ /* 0x000fe200000100c5 */
[----:B------:R-:W-:Y:S02]  /*1cb0*/  MOV R197, R168 ;  /* 0x000000a800c57202 */ /* 0x000fe40000000f00 */
[----:B---3--:R-:W-:-:S04]  /*1cc0*/  MOV R168, R170 ;  /* 0x000000aa00a87202 */ /* 0x008fc80000000f00 */
[----:B------:R-:W-:Y:S01]  /*1cd0*/  SHF.L.U32 R169, R168, 0x10, RZ ;  /* 0x00000010a8a97819 */ /* 0x000fe200000006ff */
[----:B------:R-:W-:Y:S04]  /*1ce0*/  STL [R1+0x28], R199 ;  /* 0x000028c701007387 */ /* 0x000fe80000100800 */
[----:B------:R-:W-:-:S05]  /*1cf0*/  FADD.FTZ R236, R169, R236 ;  /* 0x000000eca9ec7221 */ /* 0x000fca0000010000 */
[----:B------:R1:W-:Y:S04]  /*1d00*/  STL [R1+0x34], R236 ;  /* 0x000034ec01007387 */ /* 0x0003e80000100800 */
[----:B-1----:R-:W2:Y:S01]  /*1d10*/  LDL.LU R236, [R1] ;  /* 0x0000000001ec7983 */ /* 0x002ea20000300800 */
[----:B------:R-:W-:Y:S02]  /*1d20*/  SHF.R.U64 R170, R170, 0x10, R171 ;  /* 0x00000010aaaa7819 */ /* 0x000fe400000012ab */
[----:B------:R-:W-:Y:S02]  /*1d30*/  MOV R99, R171 ;  /* 0x000000ab00637202 */ /* 0x000fe40000000f00 */
[----:B------:R-:W-:Y:S02]  /*1d40*/  SHF.L.U32 R170, R170, 0x10, RZ ;  /* 0x00000010aaaa7819 */ /* 0x000fe400000006ff */
[----:B------:R-:W-:-:S02]  /*1d50*/  SHF.L.U32 R99, R99, 0x10, RZ ;  /* 0x0000001063637819 */ /* 0x000fc400000006ff */
[----:B------:R-:W-:Y:S01]  /*1d60*/  SHF.R.U32.HI R199, RZ, 0x10, R171 ;  /* 0x00000010ffc77819 */ /* 0x000fe200000116ab */
[----:B------:R-:W-:Y:S01]  /*1d70*/  FADD.FTZ R92, R92, -UR5 ;  /* 0x800000055c5c7e21 */ /* 0x000fe20008010000 */
[----:B0-----:R-:W-:-:S03]  /*1d80*/  FADD.FTZ R95, R95, -UR5 ;  /* 0x800000055f5f7e21 */ /* 0x001fc60008010000 */
[----:B------:R-:W-:Y:S02]  /*1d90*/  FMUL.FTZ R168, R92, UR9 ;  /* 0x000000095ca87c20 */ /* 0x000fe40008410000 */
[----:B------:R-:W3:Y:S01]  /*1da0*/  LDL.LU R92, [R1+0x40] ;  /* 0x00004000015c7983 */ /* 0x000ee20000300800 */
[----:B------:R-:W-:Y:S01]  /*1db0*/  SHF.L.U32 R199, R199, 0x10, RZ ;  /* 0x00000010c7c77819 */ /* 0x000fe200000006ff */
[----:B------:R-:W-:Y:S01]  /*1dc0*/  FADD.FTZ R198, R170, R198 ;  /* 0x000000c6aac67221 */ /* 0x000fe20000010000 */
[----:B------:R-:W-:-:S04]  /*1dd0*/  FADD.FTZ R200, R99, R200 ;  /* 0x000000c863c87221 */ /* 0x000fc80000010000 */
[----:B------:R-:W-:Y:S04]  /*1de0*/  STL [R1+0x38], R198 ;  /* 0x000038c601007387 */ /* 0x000fe80000100800 */
[----:B------:R0:W-:Y:S04]  /*1df0*/  STL [R1+0x3c], R200 ;  /* 0x00003cc801007387 */ /* 0x0001e80000100800 */
[----:B------:R-:W4:Y:S01]  /*1e00*/  LDL.LU R237, [R1+0x4] ;  /* 0x0000040001ed7983 */ /* 0x000f220000300800 */
[----:B0-----:R-:W-:-:S04]  /*1e10*/  FMUL.FTZ R200, R95, UR9 ;  /* 0x000000095fc87c20 */ /* 0x001fc80008410000 */
[----:B--2---:R-:W-:-:S05]  /*1e20*/  FFMA.FTZ R236, R200, R199, R236 ;  /* 0x000000c7c8ec7223 */ /* 0x004fca00000100ec */
[----:B------:R0:W-:Y:S04]  /*1e30*/  STL [R1], R236 ;  /* 0x000000ec01007387 */ /* 0x0001e80000100800 */
[----:B0-----:R-:W2:Y:S01]  /*1e40*/  LDL.LU R236, [R1+0x44] ;  /* 0x0000440001ec7983 */ /* 0x001ea20000300800 */
[----:B------:R-:W-:Y:S01]  /*1e50*/  FADD.FTZ R93, R93, -UR5 ;  /* 0x800000055d5d7e21 */ /* 0x000fe20008010000 */
[----:B------:R-:W-:Y:S01]  /*1e60*/  FADD.FTZ R94, R94, -UR5 ;  /* 0x800000055e5e7e21 */ /* 0x000fe20008010000 */
[----:B------:R-:W-:Y:S01]  /*1e70*/  SHF.L.U32 R197, R197, 0x10, RZ ;  /* 0x00000010c5c57819 */ /* 0x000fe200000006ff */
[-C--:B------:R-:W-:Y:S01]  /*1e80*/  FFMA.FTZ R246, R168, R169.reuse, R246 ;  /* 0x000000a9a8f67223 */ /* 0x080fe200000100f6 */
[----:B------:R-:W-:Y:S01]  /*1e90*/  FMUL.FTZ R169, R80, R169 ;  /* 0x000000a950a97220 */ /* 0x000fe20000410000 */
[----:B------:R-:W-:Y:S01]  /*1ea0*/  FMUL.FTZ R171, R93, UR9 ;  /* 0x000000095dab7c20 */ /* 0x000fe20008410000 */
[----:B------:R-:W-:Y:S01]  /*1eb0*/  FMUL.FTZ R198, R94, UR9 ;  /* 0x000000095ec67c20 */ /* 0x000fe20008410000 */
[-C--:B------:R-:W-:Y:S01]  /*1ec0*/  FFMA.FTZ R23, R168, R197.reuse, R23 ;  /* 0x000000c5a8177223 */ /* 0x080fe20000010017 */
[----:B------:R-:W-:Y:S01]  /*1ed0*/  FADD.FTZ R207, R197, R207 ;  /* 0x000000cfc5cf7221 */ /* 0x000fe20000010000 */
[----:B------:R-:W-:Y:S01]  /*1ee0*/  FFMA.FTZ R169, R52, R197, R169 ;  /* 0x000000c534a97223 */ /* 0x000fe200000100a9 */
[----:B------:R-:W-:Y:S01]  /*1ef0*/  SHF.L.U32 R98, R98, 0x10, RZ ;  /* 0x0000001062627819 */ /* 0x000fe200000006ff */
[-C--:B------:R-:W-:Y:S01]  /*1f00*/  FFMA.FTZ R247, R171, R170.reuse, R247 ;  /* 0x000000aaabf77223 */ /* 0x080fe200000100f7 */
[----:B------:R-:W-:Y:S01]  /*1f10*/  FMUL.FTZ R170, R81, R170 ;  /* 0x000000aa51aa7220 */ /* 0x000fe20000410000 */
[-C--:B------:R-:W-:Y:S01]  /*1f20*/  FFMA.FTZ R252, R198, R99.reuse, R252 ;  /* 0x00000063c6fc7223 */ /* 0x080fe200000100fc */
[----:B------:R-:W-:Y:S01]  /*1f30*/  FMUL.FTZ R197, R82, R99 ;  /* 0x0000006352c57220 */ /* 0x000fe20000410000 */
[----:B------:R-:W-:Y:S01]  /*1f40*/  MOV R99, R172 ;  /* 0x000000ac00637202 */ /* 0x000fe20000000f00 */
[----:B------:R-:W-:Y:S01]  /*1f50*/  FADD.FTZ R140, R140, -UR5 ;  /* 0x800000058c8c7e21 */ /* 0x000fe20008010000 */
[-C--:B------:R-:W-:Y:S01]  /*1f60*/  FFMA.FTZ R22, R171, R98.reuse, R22 ;  /* 0x00000062ab167223 */ /* 0x080fe20000010016 */
[----:B------:R-:W-:Y:S01]  /*1f70*/  FADD.FTZ R208, R98, R208 ;  /* 0x000000d062d07221 */ /* 0x000fe20000010000 */
[----:B------:R-:W-:Y:S01]  /*1f80*/  FFMA.FTZ R170, R53, R98, R170 ;  /* 0x0000006235aa7223 */ /* 0x000fe200000100aa */
[----:B------:R-:W-:Y:S01]  /*1f90*/  SHF.R.U64 R98, R172, 0x10, R173 ;  /* 0x00000010ac627819 */ /* 0x000fe200000012ad */
[----:B------:R-:W-:Y:S01]  /*1fa0*/  FMUL.FTZ R172, R140, UR9 ;  /* 0x000000098cac7c20 */ /* 0x000fe20008410000 */
[----:B------:R-:W-:Y:S01]  /*1fb0*/  SHF.L.U32 R99, R99, 0x10, RZ ;  /* 0x0000001063637819 */ /* 0x000fe200000006ff */
[----:B---3--:R-:W-:Y:S01]  /*1fc0*/  FADD.FTZ R92, R199, R92 ;  /* 0x0000005cc75c7221 */ /* 0x008fe20000010000 */
[----:B------:R-:W-:Y:S01]  /*1fd0*/  SHF.L.U32 R96, R96, 0x10, RZ ;  /* 0x0000001060607819 */ /* 0x000fe200000006ff */
[----:B------:R-:W-:Y:S01]  /*1fe0*/  FMUL.FTZ R199, R83, R199 ;  /* 0x000000c753c77220 */ /* 0x000fe20000410000 */
[----:B------:R-:W-:Y:S01]  /*1ff0*/  SHF.L.U32 R97, R97, 0x10, RZ ;  /* 0x0000001061617819 */ /* 0x000fe200000006ff */
[----:B----4-:R-:W-:Y:S01]  /*2000*/  FFMA.FTZ R237, R172, R99, R237 ;  /* 0x00000063aced7223 */ /* 0x010fe200000100ed */
[----:B------:R-:W3:Y:S01]  /*2010*/  LDL.LU R238, [R1+0x48] ;  /* 0x0000480001ee7983 */ /* 0x000ee20000300800 */
[-C--:B------:R-:W-:Y:S01]  /*2020*/  FFMA.FTZ R21, R198, R96.reuse, R21 ;  /* 0x00000060c6157223 */ /* 0x080fe20000010015 */
[----:B------:R-:W-:Y:S01]  /*2030*/  FADD.FTZ R209, R96, R209 ;  /* 0x000000d160d17221 */ /* 0x000fe20000010000 */
[----:B------:R-:W-:Y:S01]  /*2040*/  FFMA.FTZ R197, R54, R96, R197 ;  /* 0x0000006036c57223 */ /* 0x000fe200000100c5 */
[----:B------:R-:W-:Y:S01]  /*2050*/  STL [R1+0x40], R92 ;  /* 0x0000405c01007387 */ /* 0x000fe20000100800 */
[----:B------:R-:W-:-:S02]  /*2060*/  MOV R96, R173 ;  /* 0x000000ad00607202 */ /* 0x000fc40000000f00 */
[----:B------:R-:W-:Y:S01]  /*2070*/  SHF.R.U32.HI R95, RZ, 0x10, R173 ;  /* 0x00000010ff5f7819 */ /* 0x000fe200000116ad */
[-C--:B------:R-:W-:Y:S01]  /*2080*/  FFMA.FTZ R20, R200, R97.reuse, R20 ;  /* 0x00000061c8147223 */ /* 0x080fe20000010014 */
[----:B------:R-:W4:Y:S01]  /*2090*/  LDL.LU R173, [R1+0x8] ;  /* 0x0000080001ad7983 */ /* 0x000f220000300800 */
[----:B------:R-:W-:Y:S01]  /*20a0*/  FADD.FTZ R210, R97, R210 ;  /* 0x000000d261d27221 */ /* 0x000fe20000010000 */
[----:B------:R-:W-:Y:S01]  /*20b0*/  FFMA.FTZ R199, R55, R97, R199 ;  /* 0x0000006137c77223 */ /* 0x000fe200000100c7 */
[----:B------:R-:W-:Y:S01]  /*20c0*/  MOV R97, R174 ;  /* 0x000000ae00617202 */ /* 0x000fe20000000f00 */
[----:B------:R0:W-:Y:S01]  /*20d0*/  STL [R1+0x4], R237 ;  /* 0x000004ed01007387 */ /* 0x0001e20000100800 */
[----:B------:R-:W-:-:S03]  /*20e0*/  SHF.R.U64 R94, R174, 0x10, R175 ;  /* 0x00000010ae5e7819 */ /* 0x000fc600000012af */
[----:B0-----:R-:W4:Y:S04]  /*20f0*/  LDL.LU R237, [R1+0xc] ;  /* 0x00000c0001ed7983 */ /* 0x001f280000300800 */
[----:B------:R-:W4:Y:S01]  /*2100*/  LDL.LU R174, [R1+0x4c] ;  /* 0x00004c0001ae7983 */ /* 0x000f220000300800 */
[----:B------:R-:W-:Y:S02]  /*2110*/  MOV R92, R175 ;  /* 0x000000af005c7202 */ /* 0x000fe40000000f00 */
[----:B------:R-:W-:Y:S01]  /*2120*/  SHF.R.U32.HI R93, RZ, 0x10, R175 ;  /* 0x00000010ff5d7819 */ /* 0x000fe200000116af */
[----:B--2---:R-:W-:-:S05]  /*2130*/  FADD.FTZ R236, R99, R236 ;  /* 0x000000ec63ec7221 */ /* 0x004fca0000010000 */
[----:B------:R0:W-:Y:S04]  /*2140*/  STL [R1+0x44], R236 ;  /* 0x000044ec01007387 */ /* 0x0001e80000100800 */
[----:B0-----:R-:W2:Y:S04]  /*2150*/  LDL.LU R236, [R1+0x10] ;  /* 0x0000100001ec7983 */ /* 0x001ea80000300800 */
[----:B------:R-:W2:Y:S01]  /*2160*/  LDL.LU R175, [R1+0x50] ;  /* 0x0000500001af7983 */ /* 0x000ea20000300800 */
[----:B------:R-:W-:Y:S01]  /*2170*/  FADD.FTZ R141, R141, -UR5 ;  /* 0x800000058d8d7e21 */ /* 0x000fe20008010000 */
[----:B------:R-:W-:Y:S01]  /*2180*/  SHF.L.U32 R98, R98, 0x10, RZ ;  /* 0x0000001062627819 */ /* 0x000fe200000006ff */
[----:B------:R-:W-:Y:S01]  /*2190*/  FADD.FTZ R142, R142, -UR5 ;  /* 0x800000058e8e7e21 */ /* 0x000fe20008010000 */
[----:B------:R-:W-:Y:S01]  /*21a0*/  SHF.L.U32 R96, R96, 0x10, RZ ;  /* 0x0000001060607819 */ /* 0x000fe200000006ff */
[----:B------:R-:W-:-:S02]  /*21b0*/  FMUL.FTZ R141, R141, UR9 ;  /* 0x000000098d8d7c20 */ /* 0x000fc40008410000 */
[----:B------:R-:W-:Y:S01]  /*21c0*/  FMUL.FTZ R142, R142, UR9 ;  /* 0x000000098e8e7c20 */ /* 0x000fe20008410000 */
[----:B---3--:R-:W-:Y:S01]  /*21d0*/  FADD.FTZ R238, R98, R238 ;  /* 0x000000ee62ee7221 */ /* 0x008fe20000010000 */
[----:B------:R-:W-:Y:S02]  /*21e0*/  SHF.L.U32 R92, R92, 0x10, RZ ;  /* 0x000000105c5c7819 */ /* 0x000fe400000006ff */
[----:B------:R-:W-:Y:S01]  /*21f0*/  SHF.L.U32 R95, R95, 0x10, RZ ;  /* 0x000000105f5f7819 */ /* 0x000fe200000006ff */
[----:B----4-:R-:W-:Y:S02]  /*2200*/  FFMA.FTZ R173, R141, R98, R173 ;  /* 0x000000628dad7223 */ /* 0x010fe400000100ad */
[----:B------:R-:W-:-:S03]  /*2210*/  FFMA.FTZ R17, R142, R92, R17 ;  /* 0x0000005c8e117223 */ /* 0x000fc60000010011 */
[----:B------:R-:W-:Y:S01]  /*2220*/  STL [R1+0x8], R173 ;  /* 0x000008ad01007387 */ /* 0x000fe20000100800 */
[----:B------:R-:W-:-:S03]  /*2230*/  FADD.FTZ R213, R92, R213 ;  /* 0x000000d55cd57221 */ /* 0x000fc60000010000 */
[----:B------:R-:W-:Y:S01]  /*2240*/  STL [R1+0x48], R238 ;  /* 0x000048ee01007387 */ /* 0x000fe20000100800 */
[-C--:B------:R-:W-:Y:S01]  /*2250*/  FFMA.FTZ R237, R142, R96.reuse, R237 ;  /* 0x000000608eed7223 */ /* 0x080fe200000100ed */
[----:B------:R-:W-:Y:S01]  /*2260*/  FADD.FTZ R174, R96, R174 ;  /* 0x000000ae60ae7221 */ /* 0x000fe20000010000 */
[----:B------:R-:W-:-:S04]  /*2270*/  FMUL.FTZ R96, R86, R96 ;  /* 0x0000006056607220 */ /* 0x000fc80000410000 */
[----:B------:R0:W-:Y:S01]  /*2280*/  STL [R1+0x4c], R174 ;  /* 0x00004cae01007387 */ /* 0x0001e20000100800 */
[----:B------:R-:W-:Y:S01]  /*2290*/  SHF.L.U32 R93, R93, 0x10, RZ ;  /* 0x000000105d5d7819 */ /* 0x000fe200000006ff */
[----:B0-----:R-:W-:Y:S01]  /*22a0*/  FADD.FTZ R174, R143, -UR5 ;  /* 0x800000058fae7e21 */ /* 0x001fe20008010000 */
[----:B------:R-:W-:Y:S01]  /*22b0*/  FFMA.FTZ R143, R58, R92, R96 ;  /* 0x0000005c3a8f7223 */ /* 0x000fe20000010060 */
[----:B------:R-:W-:Y:S01]  /*22c0*/  FADD.FTZ R92, RZ, R157 ;  /* 0x0000009dff5c7221 */ /* 0x000fe20000010000 */
[----:B------:R0:W-:Y:S03]  /*22d0*/  STL [R1+0xc], R237 ;  /* 0x00000ced01007387 */ /* 0x0001e60000100800 */
[----:B------:R-:W-:Y:S01]  /*22e0*/  FADD.FTZ R92, R158, R92 ;  /* 0x0000005c9e5c7221 */ /* 0x000fe20000010000 */
[----:B------:R-:W-:-:S03]  /*22f0*/  FMUL.FTZ R174, R174, UR9 ;  /* 0x00000009aeae7c20 */ /* 0x000fc60008410000 */
[----:B------:R-:W-:Y:S01]  /*2300*/  FADD.FTZ R92, R161, R92 ;  /* 0x0000005ca15c7221 */ /* 0x000fe20000010000 */
[----:B------:R-:W-:Y:S01]  /*2310*/  FFMA.FTZ R16, R174, R93, R16 ;  /* 0x0000005dae107223 */ /* 0x000fe20000010010 */
[----:B------:R-:W-:Y:S01]  /*2320*/  FADD.FTZ R214, R93, R214 ;  /* 0x000000d65dd67221 */ /* 0x000fe20000010000 */
[----:B------:R-:W-:Y:S01]  /*2330*/  SHF.L.U32 R97, R97, 0x10, RZ ;  /* 0x0000001061617819 */ /* 0x000fe200000006ff */
[----:B------:R-:W-:Y:S01]  /*2340*/  FMUL.FTZ R140, R84, R99 ;  /* 0x00000063548c7220 */ /* 0x000fe20000410000 */
[----:B------:R-:W-:Y:S01]  /*2350*/  SHF.L.U32 R94, R94, 0x10, RZ ;  /* 0x000000105e5e7819 */ /* 0x000fe200000006ff */
[----:B------:R-:W-:Y:S02]  /*2360*/  FMUL.FTZ R173, R85, R98 ;  /* 0x0000006255ad7220 */ /* 0x000fe40000410000 */
[----:B------:R-:W-:Y:S02]  /*2370*/  FFMA.FTZ R140, R56, R97, R140 ;  /* 0x00000061388c7223 */ /* 0x000fe4000001008c */
[-C--:B------:R-:W-:Y:S01]  /*2380*/  FFMA.FTZ R18, R141, R94.reuse, R18 ;  /* 0x0000005e8d127223 */ /* 0x080fe20000010012 */
[----:B------:R-:W-:Y:S01]  /*2390*/  FADD.FTZ R212, R94, R212 ;  /* 0x000000d45ed47221 */ /* 0x000fe20000010000 */
[----:B------:R-:W-:Y:S01]  /*23a0*/  FFMA.FTZ R173, R57, R94, R173 ;  /* 0x0000005e39ad7223 */ /* 0x000fe200000100ad */
[----:B------:R-:W-:-:S02]  /*23b0*/  MOV R94, R186 ;  /* 0x000000ba005e7202 */ /* 0x000fc40000000f00 */
[----:B------:R-:W-:Y:S02]  /*23c0*/  SHF.R.U64 R98, R186, 0x10, R187 ;  /* 0x00000010ba627819 */ /* 0x000fe400000012bb */
[----:B------:R-:W-:Y:S01]  /*23d0*/  SHF.L.U32 R94, R94, 0x10, RZ ;  /* 0x000000105e5e7819 */ /* 0x000fe200000006ff */
[----:B------:R-:W-:Y:S01]  /*23e0*/  FFMA.FTZ R19, R172, R97, R19 ;  /* 0x00000061ac137223 */ /* 0x000fe20000010013 */
[----:B------:R-:W-:Y:S01]  /*23f0*/  FADD.FTZ R211, R97, R211 ;  /* 0x000000d361d37221 */ /* 0x000fe20000010000 */
[----:B------:R-:W-:Y:S02]  /*2400*/  SHF.R.U64 R97, R184, 0x10, R185 ;  /* 0x00000010b8617819 */ /* 0x000fe400000012b9 */
[----:B0-----:R-:W-:Y:S02]  /*2410*/  MOV R237, R187 ;  /* 0x000000bb00ed7202 */ /* 0x001fe40000000f00 */
[----:B------:R-:W-:Y:S02]  /*2420*/  SHF.L.U32 R98, R98, 0x10, RZ ;  /* 0x0000001062627819 */ /* 0x000fe400000006ff */
[----:B------:R-:W-:-:S02]  /*2430*/  MOV R96, R185 ;  /* 0x000000b900607202 */ /* 0x000fc40000000f00 */
[----:B------:R-:W-:Y:S02]  /*2440*/  SHF.R.U32.HI R238, RZ, 0x10, R187 ;  /* 0x00000010ffee7819 */ /* 0x000fe400000116bb */
[----:B------:R-:W-:Y:S02]  /*2450*/  SHF.L.U32 R97, R97, 0x10, RZ ;  /* 0x0000001061617819 */ /* 0x000fe400000006ff */
[----:B------:R-:W-:Y:S02]  /*2460*/  SHF.L.U32 R237, R237, 0x10, RZ ;  /* 0x00000010eded7819 */ /* 0x000fe400000006ff */
[----:B------:R-:W-:Y:S02]  /*2470*/  SHF.L.U32 R96, R96, 0x10, RZ ;  /* 0x0000001060607819 */ /* 0x000fe400000006ff */
[----:B------:R-:W-:Y:S01]  /*2480*/  SHF.L.U32 R238, R238, 0x10, RZ ;  /* 0x00000010eeee7819 */ /* 0x000fe200000006ff */
[----:B------:R-:W-:-:S04]  /*2490*/  FMUL.FTZ R186, R90, R237 ;  /* 0x000000ed5aba7220 */ /* 0x000fc80000410000 */
[----:B------:R-:W-:Y:S01]  /*24a0*/  FFMA.FTZ R186, R62, R96, R186 ;  /* 0x000000603eba7223 */ /* 0x000fe200000100ba */
[----:B------:R-:W-:Y:S01]  /*24b0*/  FMUL.FTZ R187, R91, R238 ;  /* 0x000000ee5bbb7220 */ /* 0x000fe20000410000 */
[----:B------:R-:W-:Y:S01]  /*24c0*/  FADD.FTZ R100, R100, -UR5 ;  /* 0x8000000564647e21 */ /* 0x000fe20008010000 */
[----:B------:R-:W-:-:S03]  /*24d0*/  FADD.FTZ R101, R101, -UR5 ;  /* 0x8000000565657e21 */ /* 0x000fc60008010000 */
[----:B------:R-:W-:Y:S01]  /*24e0*/  FMUL.FTZ R100, R100, UR9 ;  /* 0x0000000964647c20 */ /* 0x000fe20008410000 */
[----:B------:R-:W-:Y:S01]  /*24f0*/  FADD.FTZ R102, R102, -UR5 ;  /* 0x8000000566667e21 */ /* 0x000fe20008010000 */
[----:B------:R-:W-:Y:S01]  /*2500*/  FMUL.FTZ R101, R101, UR9 ;  /* 0x0000000965657c20 */ /* 0x000fe20008410000 */
[----:B------:R-:W-:Y:S02]  /*2510*/  FADD.FTZ R103, R103, -UR5 ;  /* 0x8000000567677e21 */ /* 0x000fe40008010000 */
[----:B------:R-:W-:Y:S02]  /*2520*/  FMUL.FTZ R102, R102, UR9 ;  /* 0x0000000966667c20 */ /* 0x000fe40008410000 */
[----:B------:R-:W-:Y:S01]  /*2530*/  FMUL.FTZ R103, R103, UR9 ;  /* 0x0000000967677c20 */ /* 0x000fe20008410000 */
[----:B--2---:R-:W-:-:S05]  /*2540*/  FADD.FTZ R175, R95, R175 ;  /* 0x000000af5faf7221 */ /* 0x004fca0000010000 */
[----:B------:R0:W-:Y:S02]  /*2550*/  STL [R1+0x50], R175 ;  /* 0x000050af01007387 */ /* 0x0001e40000100800 */
[----:B0-----:R-:W-:-:S04]  /*2560*/  FMUL.FTZ R175, R87, R95 ;  /* 0x0000005f57af7220 */ /* 0x001fc80000410000 */
[----:B------:R-:W-:Y:S01]  /*2570*/  FFMA.FTZ R175, R59, R93, R175 ;  /* 0x0000005d3baf7223 */ /* 0x000fe200000100af */
[----:B------:R-:W-:Y:S01]  /*2580*/  FADD.FTZ R93, R163, R92 ;  /* 0x0000005ca35d7221 */ /* 0x000fe20000010000 */
[----:B------:R-:W-:-:S03]  /*2590*/  FFMA.FTZ R236, R174, R95, R236 ;  /* 0x0000005faeec7223 */ /* 0x000fc600000100ec */
[----:B------:R-:W-:-:S04]  /*25a0*/  FADD.FTZ R93, R165, R93 ;  /* 0x0000005da55d7221 */ /* 0x000fc80000010000 */
[----:B------:R-:W-:Y:S01]  /*25b0*/  FADD.FTZ R95, R166, R93 ;  /* 0x0000005da65f7221 */ /* 0x000fe20000010000 */
[----:B------:R-:W-:-:S03]  /*25c0*/  FFMA.FTZ R93, R0, R157, RZ ;  /* 0x0000009d005d7223 */ /* 0x000fc600000100ff */
        /* <DEDUP_REMOVED lines=29> */
[----:B------:R-:W-:Y:S01]  /*27a0*/  MOV R92, R184 ;  /* 0x000000b8005c7202 */ /* 0x000fe20000000f00 */
[----:B------:R-:W-:Y:S02]  /*27b0*/  FFMA.FTZ R93, R195, R196, R93 ;  /* 0x000000c4c35d7223 */ /* 0x000fe4000001005d */
[----:B------:R-:W-:Y:S01]  /*27c0*/  FADD.FTZ R95, R173, R95 ;  /* 0x0000005fad5f7221 */ /* 0x000fe20000010000 */
[----:B------:R-:W-:Y:S01]  /*27d0*/  SHF.L.U32 R92, R92, 0x10, RZ ;  /* 0x000000105c5c7819 */ /* 0x000fe200000006ff */
[----:B------:R-:W-:Y:S01]  /*27e0*/  FFMA.FTZ R99, R168, R169, R93 ;  /* 0x000000a9a8637223 */ /* 0x000fe2000001005d */
[----:B------:R-:W-:Y:S01]  /*27f0*/  FMUL.FTZ R184, R88, R94 ;  /* 0x0000005e58b87220 */ /* 0x000fe20000410000 */
[----:B------:R-:W-:Y:S01]  /*2800*/  FADD.FTZ R93, R143, R95 ;  /* 0x0000005f8f5d7221 */ /* 0x000fe20000010000 */
[----:B------:R0:W-:Y:S01]  /*2810*/  STL [R1+0x10], R236 ;  /* 0x000010ec01007387 */ /* 0x0001e20000100800 */
[----:B------:R-:W-:Y:S01]  /*2820*/  FFMA.FTZ R99, R171, R170, R99 ;  /* 0x000000aaab637223 */ /* 0x000fe20000010063 */
[----:B------:R-:W-:Y:S01]  /*2830*/  FFMA.FTZ R184, R60, R92, R184 ;  /* 0x0000005c3cb87223 */ /* 0x000fe200000100b8 */
[----:B------:R-:W-:Y:S01]  /*2840*/  FADD.FTZ R93, R175, R93 ;  /* 0x0000005daf5d7221 */ /* 0x000fe20000010000 */
[----:B0-----:R-:W-:Y:S01]  /*2850*/  SHF.R.U32.HI R236, RZ, 0x10, R185 ;  /* 0x00000010ffec7819 */ /* 0x001fe200000116b9 */
[----:B------:R-:W-:-:S02]  /*2860*/  FMUL.FTZ R185, R89, R98 ;  /* 0x0000006259b97220 */ /* 0x000fc40000410000 */
[----:B------:R-:W-:Y:S01]  /*2870*/  FADD.FTZ R93, R184, R93 ;  /* 0x0000005db85d7221 */ /* 0x000fe20000010000 */
[----:B------:R-:W-:Y:S01]  /*2880*/  FFMA.FTZ R99, R198, R197, R99 ;  /* 0x000000c5c6637223 */ /* 0x000fe20000010063 */
[----:B------:R-:W-:Y:S01]  /*2890*/  FFMA.FTZ R185, R61, R97, R185 ;  /* 0x000000613db97223 */ /* 0x000fe200000100b9 */
[----:B------:R-:W-:Y:S02]  /*28a0*/  SHF.L.U32 R236, R236, 0x10, RZ ;  /* 0x00000010ecec7819 */ /* 0x000fe400000006ff */
[----:B------:R-:W-:Y:S01]  /*28b0*/  FFMA.FTZ R99, R200, R199, R99 ;  /* 0x000000c7c8637223 */ /* 0x000fe20000010063 */
[----:B------:R-:W-:Y:S02]  /*28c0*/  FADD.FTZ R93, R93, R185 ;  /* 0x000000b95d5d7221 */ /* 0x000fe40000010000 */
[----:B------:R-:W-:Y:S01]  /*28d0*/  FFMA.FTZ R187, R63, R236, R187 ;  /* 0x000000ec3fbb7223 */ /* 0x000fe200000100bb */
[----:B------:R-:W-:Y:S01]  /*28e0*/  FFMA.FTZ R99, R172, R140, R99 ;  /* 0x0000008cac637223 */ /* 0x000fe20000010063 */
[----:B------:R-:W-:-:S03]  /*28f0*/  FADD.FTZ R93, R93, R186 ;  /* 0x000000ba5d5d7221 */ /* 0x000fc60000010000 */
[----:B------:R-:W-:Y:S01]  /*2900*/  FFMA.FTZ R99, R141, R173, R99 ;  /* 0x000000ad8d637223 */ /* 0x000fe20000010063 */
[----:B------:R-:W-:-:S03]  /*2910*/  FADD.FTZ R93, R93, R187 ;  /* 0x000000bb5d5d7221 */ /* 0x000fc60000010000 */
[----:B------:R-:W-:Y:S02]  /*2920*/  FFMA.FTZ R99, R142, R143, R99 ;  /* 0x0000008f8e637223 */ /* 0x000fe40000010063 */
[----:B------:R-:W0:Y:S02]  /*2930*/  SHFL.DOWN PT, R95, R93, 0x10, 0x1f ;  /* 0x0a001f005d5f7f89 */ /* 0x000e2400000e0000 */
[----:B------:R-:W-:-:S04]  /*2940*/  FFMA.FTZ R99, R174, R175, R99 ;  /* 0x000000afae637223 */ /* 0x000fc80000010063 */
[----:B------:R-:W-:-:S04]  /*2950*/  FFMA.FTZ R99, R100, R184, R99 ;  /* 0x000000b864637223 */ /* 0x000fc80000010063 */
[----:B------:R-:W-:-:S04]  /*2960*/  FFMA.FTZ R99, R101, R185, R99 ;  /* 0x000000b965637223 */ /* 0x000fc80000010063 */
        /* <DEDUP_REMOVED lines=35> */
.L_x_3083:
[----:B------:R-:W-:Y:S05]  /*2ba0*/  BSYNC.RECONVERGENT B0 ;  /* 0x0000000000007941 */ /* 0x000fea0003800200 */
.L_x_3082:
[----:B0-----:R-:W2:Y:S04]  /*2bb0*/  LDL.LU R93, [R1+0x54] ;  /* 0x00005400015d7983 */ /* 0x001ea80000300800 */
[----:B------:R-:W3:Y:S01]  /*2bc0*/  LDL.LU R92, [R1+0x14] ;  /* 0x00001400015c7983 */ /* 0x000ee20000300800 */
[----:B------:R-:W-:Y:S01]  /*2bd0*/  FADD.FTZ R216, R97, R216 ;  /* 0x000000d861d87221 */ /* 0x000fe20000010000 */
[----:B------:R-:W-:Y:S02]  /*2be0*/  FFMA.FTZ R14, R101, R97, R14 ;  /* 0x00000061650e7223 */ /* 0x000fe4000001000e */
[----:B------:R-:W4:Y:S01]  /*2bf0*/  LDL.LU R99, [R1+0x18] ;  /* 0x0000180001637983 */ /* 0x000f220000300800 */
[----:B------:R-:W0:Y:S01]  /*2c00*/  S2UR UR6, SR_CgaCtaId ;  /* 0x00000000000679c3 */ /* 0x000e220000008800 */
[----:B------:R-:W-:-:S02]  /*2c10*/  UMOV UR5, 0x400 ;  /* 0x0000040000057882 */ /* 0x000fc40000000000 */
[----:B0-----:R-:W-:-:S04]  /*2c20*/  ULEA UR5, UR6, UR5, 0x18 ;  /* 0x0000000506057291 */ /* 0x001fc8000f8ec0ff */
[----:B------:R-:W-:Y:S02]  /*2c30*/  UIADD3 UR6, UPT, UPT, UR5, 0x7040, URZ ;  /* 0x0000704005067890 */ /* 0x000fe4000fffe0ff */
[----:B------:R-:W-:Y:S01]  /*2c40*/  @!UP1 UIADD3 UR6, UPT, UPT, UR5, 0x7000, URZ ;  /* 0x0000700005069890 */ /* 0x000fe2000fffe0ff */
[----:B------:R-:W-:Y:S01]  /*2c50*/  BAR.SYNC.DEFER_BLOCKING 0x0 ;  /* 0x0000000000007b1d */ /* 0x000fe20000010000 */
[----:B--2---:R-:W-:Y:S01]  /*2c60*/  FADD.FTZ R93, R94, R93 ;  /* 0x0000005d5e5d7221 */ /* 0x004fe20000010000 */
[----:B---3--:R-:W-:-:S05]  /*2c70*/  FFMA.FTZ R92, R100, R94, R92 ;  /* 0x0000005e645c7223 */ /* 0x008fca000001005c */
[----:B------:R-:W-:Y:S04]  /*2c80*/  STL [R1+0x14], R92 ;  /* 0x0000145c01007387 */ /* 0x000fe80000100800 */
[----:B------:R-:W-:Y:S04]  /*2c90*/  STL [R1+0x54], R93 ;  /* 0x0000545d01007387 */ /* 0x000fe80000100800 */
[----:B------:R-:W2:Y:S04]  /*2ca0*/  LDL.LU R97, [R1+0x58] ;  /* 0x0000580001617983 */ /* 0x000ea80000300800 */
[----:B------:R-:W0:Y:S01]  /*2cb0*/  LDS.128 R92, [UR6] ;  /* 0x00000006ff5c7984 */ /* 0x000e220008000c00 */
[----:B------:R-:W-:-:S02]  /*2cc0*/  UIADD3 UR6, UPT, UPT, UR5, 0x7050, URZ ;  /* 0x0000705005067890 */ /* 0x000fc4000fffe0ff */
[----:B------:R-:W-:Y:S01]  /*2cd0*/  @!UP1 UIADD3 UR6, UPT, UPT, UR5, 0x7010, URZ ;  /* 0x0000701005069890 */ /* 0x000fe2000fffe0ff */
[----:B----4-:R-:W-:Y:S01]  /*2ce0*/  FFMA.FTZ R99, R101, R98, R99 ;  /* 0x0000006265637223 */ /* 0x010fe20000010063 */
[----:B0-----:R-:W-:Y:S01]  /*2cf0*/  FADD.FTZ R92, RZ, R92 ;  /* 0x0000005cff5c7221 */ /* 0x001fe20000010000 */
[----:B------:R-:W-:Y:S01]  /*2d00*/  FADD.FTZ R93, RZ, R93 ;  /* 0x0000005dff5d7221 */ /* 0x000fe20000010000 */
[----:B------:R-:W-:Y:S01]  /*2d10*/  FADD.FTZ R225, R96, R225 ;  /* 0x000000e160e17221 */ /* 0x000fe20000010000 */
[----:B------:R-:W-:Y:S01]  /*2d20*/  FFMA.FTZ R13, R102, R96, R13 ;  /* 0x00000060660d7223 */ /* 0x000fe2000001000d */
[----:B------:R-:W-:Y:S01]  /*2d30*/  FADD.FTZ R226, R236, R226 ;  /* 0x000000e2ece27221 */ /* 0x000fe20000010000 */
[----:B------:R-:W-:Y:S01]  /*2d40*/  FFMA.FTZ R12, R103, R236, R12 ;  /* 0x000000ec670c7223 */ /* 0x000fe2000001000c */
[----:B--2---:R-:W-:Y:S01]  /*2d50*/  FADD.FTZ R97, R98, R97 ;  /* 0x0000006162617221 */ /* 0x004fe20000010000 */
[----:B------:R-:W-:-:S04]  /*2d60*/  FADD.FTZ R98, R95, R93 ;  /* 0x0000005d5f627221 */ /* 0x000fc80000010000 */
[----:B------:R0:W-:Y:S02]  /*2d70*/  STL [R1+0x58], R97 ;  /* 0x0000586101007387 */ /* 0x0001e40000100800 */
[----:B0-----:R-:W-:Y:S02]  /*2d80*/  FADD.FTZ R97, R94, R92 ;  /* 0x0000005c5e617221 */ /* 0x001fe40000010000 */
        /* <DEDUP_REMOVED lines=10> */
[----:B------:R-:W-:Y:S01]  /*2e30*/  STL [R1+0x18], R99 ;  /* 0x0000186301007387 */ /* 0x000fe20000100800 */
[----:B0-----:R-:W-:Y:S01]  /*2e40*/  FADD.FTZ R92, R97, R92 ;  /* 0x0000005c615c7221 */ /* 0x001fe20000010000 */
[----:B------:R-:W-:-:S06]  /*2e50*/  FADD.FTZ R93, R98, R93 ;  /* 0x0000005d625d7221 */ /* 0x000fcc0000010000 */
[----:B------:R-:W0:Y:S01]  /*2e60*/  LDS.128 R96, [UR6] ;  /* 0x00000006ff607984 */ /* 0x000e220008000c00 */
[----:B------:R-:W-:Y:S01]  /*2e70*/  FADD.FTZ R92, R94, R92 ;  /* 0x0000005c5e5c7221 */ /* 0x000fe20000010000 */
[----:B------:R-:W-:Y:S02]  /*2e80*/  FADD.FTZ R93, R95, R93 ;  /* 0x0000005d5f5d7221 */ /* 0x000fe40000010000 */
[----:B------:R-:W2:Y:S01]  /*2e90*/  LDL.LU R95, [R1+0x30] ;  /* 0x00003000015f7983 */ /* 0x000ea20000300800 */
[----:B0-----:R-:W-:Y:S01]  /*2ea0*/  FADD.FTZ R92, R92, R96 ;  /* 0x000000605c5c7221 */ /* 0x001fe20000010000 */
[----:B------:R-:W-:Y:S02]  /*2eb0*/  FADD.FTZ R93, R93, R97 ;  /* 0x000000615d5d7221 */ /* 0x000fe40000010000 */
[----:B------:R-:W3:Y:S04]  /*2ec0*/  LDL.LU R96, [R1+0x60] ;  /* 0x0000600001607983 */ /* 0x000ee80000300800 */
[----:B------:R-:W4:Y:S04]  /*2ed0*/  LDL.LU R236, [R1+0x2c] ;  /* 0x00002c0001ec7983 */ /* 0x000f280000300800 */
[----:B------:R-:W4:Y:S01]  /*2ee0*/  LDL.LU R97, [R1+0x5c] ;  /* 0x00005c0001617983 */ /* 0x000f220000300800 */
[----:B------:R-:W-:Y:S01]  /*2ef0*/  FADD.FTZ R92, R98, R92 ;  /* 0x0000005c625c7221 */ /* 0x000fe20000010000 */
[----:B------:R-:W-:-:S03]  /*2f00*/  FADD.FTZ R93, R99, R93 ;  /* 0x0000005d635d7221 */ /* 0x000fc60000010000 */
[----:B------:R-:W-:Y:S01]  /*2f10*/  FMUL.FTZ R92, R92, UR26 ;  /* 0x0000001a5c5c7c20 */ /* 0x000fe20008410000 */
[----:B------:R-:W-:Y:S01]  /*2f20*/  UISETP.NE.U32.AND UP0, UPT, UR22, URZ, UPT ;  /* 0x000000ff1600728c */ /* 0x000fe2000bf05070 */
[----:B------:R-:W-:-:S03]  /*2f30*/  FMUL.FTZ R93, R93, UR26 ;  /* 0x0000001a5d5d7c20 */ /* 0x000fc60008410000 */
[----:B------:R-:W-:Y:S01]  /*2f40*/  FSEL R92, R92, RZ, !P2 ;  /* 0x000000ff5c5c7208 */ /* 0x000fe20005000000 */
[----:B------:R-:W-:Y:S01]  /*2f50*/  UISETP.NE.AND.EX UP0, UPT, UR23, URZ, UPT, UP0 ;  /* 0x000000ff1700728c */ /* 0x000fe2000bf05300 */
[----:B------:R-:W-:Y:S02]  /*2f60*/  R2UR UR27, R93 ;  /* 0x000000005d1b72ca */ /* 0x000fe400000e0000 */
[----:B------:R-:W-:Y:S01]  /*2f70*/  R2UR UR30, R92 ;  /* 0x000000005c1e72ca */ /* 0x000fe200000e0000 */
[----:B------:R-:W-:-:S04]  /*2f80*/  UIADD3 UR4, UPT, UPT, UR4, UR24, URZ ;  /* 0x0000001804047290 */ /* 0x000fc8000fffe0ff */
[----:B------:R-:W-:Y:S01]  /*2f90*/  UISETP.GE.AND UP2, UPT, UR4, UR25, UPT ;  /* 0x000000190400728c */ /* 0x000fe2000bf46270 */
[----:B--2---:R-:W-:Y:S01]  /*2fa0*/  FFMA.FTZ R95, R103, R238, R95 ;  /* 0x000000ee675f7223 */ /* 0x004fe2000001005f */
[----:B---3--:R-:W-:Y:S01]  /*2fb0*/  FADD.FTZ R96, R238, R96 ;  /* 0x00000060ee607221 */ /* 0x008fe20000010000 */
[----:B----4-:R-:W-:Y:S01]  /*2fc0*/  FFMA.FTZ R236, R102, R237, R236 ;  /* 0x000000ed66ec7223 */ /* 0x010fe200000100ec */
[----:B------:R-:W-:-:S05]  /*2fd0*/  FADD.FTZ R97, R237, R97 ;  /* 0x00000061ed617221 */ /* 0x000fca0000010000 */
[----:B------:R0:W-:Y:S04]  /*2fe0*/  STL [R1+0x5c], R97 ;  /* 0x00005c6101007387 */ /* 0x0001e80000100800 */
[----:B------:R0:W-:Y:S04]  /*2ff0*/  STL [R1+0x2c], R236 ;  /* 0x00002cec01007387 */ /* 0x0001e80000100800 */
[----:B------:R0:W-:Y:S04]  /*3000*/  STL [R1+0x30], R95 ;  /* 0x0000305f01007387 */ /* 0x0001e80000100800 */
[----:B------:R0:W-:Y:S01]  /*3010*/  STL [R1+0x60], R96 ;  /* 0x0000606001007387 */ /* 0x0001e20000100800 */
        /* <DEDUP_REMOVED lines=32> */
.L_x_3086:
        /* <DEDUP_REMOVED lines=25> */
.L_x_3085:
        /* <DEDUP_REMOVED lines=26> */
.L_x_3088:
        /* <DEDUP_REMOVED lines=25> */
.L_x_3084:
        /* <DEDUP_REMOVED lines=31> */
.L_x_3090:
        /* <DEDUP_REMOVED lines=25> */
.L_x_3089:
        /* <DEDUP_REMOVED lines=26> */
.L_x_3091:
        /* <DEDUP_REMOVED lines=24> */
.L_x_3087:
[----:B------:R-:W-:Y:S01]  /*3d80*/  ISETP.NE.U32.AND P1, PT, RZ, UR5, PT ;  /* 0x00000005ff007c0c */ /* 0x000fe2000bf25070 */
[----:B0-----:R-:W-:Y:S01]  /*3d90*/  HFMA2 R97, -RZ, RZ, 0, 4.76837158203125e-07 ;  /* 0x00000008ff617431 */ /* 0x001fe200000001ff */
        /* <DEDUP_REMOVED lines=22> */
.L_x_3092:
[----:B------:R-:W-:Y:S05]  /*3f00*/  @!P0 BRA `(.L_x_3093) ;  /* 0x0000000400788947 */ /* 0x000fea0003800000 */
[----:B------:R-:W-:Y:S05]  /*3f10*/  @!P1 BRA `(.L_x_3094) ;  /* 0x0000000000b49947 */ /* 0x000fea0003800000 */
[----:B------:R-:W-:Y:S05]  /*3f20*/  BRA.U !UP0, `(.L_x_3095) ;  /* 0x00000001085c7547 */ /* 0x000fea000b800000 */
[----:B01----:R-:W-:Y:S02]  /*3f30*/  MOV R93, UR27 ;  /* 0x0000001b005d7c02 */ /* 0x003fe40008000f00 */
[----:B------:R-:W-:-:S03]  /*3f40*/  MOV R0, UR27 ;  /* 0x0000001b00007c02 */ /* 0x000fc60008000f00 */
[-C--:B------:R-:W-:Y:S01]  /*3f50*/  FFMA.FTZ R104, R104, R93.reuse, UR30 ;  /* 0x0000001e68687e23 */ /* 0x080fe2000801005d */
[-C--:B------:R-:W-:Y:S01]  /*3f60*/  FFMA.FTZ R106, R106, R93.reuse, UR30 ;  /* 0x0000001e6a6a7e23 */ /* 0x080fe2000801005d */
[----:B------:R-:W-:Y:S01]  /*3f70*/  FFMA.FTZ R105, R105, R0, UR30 ;  /* 0x0000001e69697e23 */ /* 0x000fe20008010000 */
        /* <DEDUP_REMOVED lines=18> */
.L_x_3095:
        /* <DEDUP_REMOVED lines=14> */
[----:B------:R-:W-:-:S04]  /*4180*/  FFMA.FTZ R92, R188, R92, UR30 ;  /* 0x0000001ebc5c7e23 */ /* 0x000fc8000801005c */
[--C-:B------:R-:W-:Y:S01]  /*4190*/  FADD.FTZ R107, R107, -R92.reuse ;  /* 0x8000005c6b6b7221 */ /* 0x100fe20000010000 */
[----:B------:R-:W-:-:S03]  /*41a0*/  PRMT R92, R0, 0x7632, R92 ;  /* 0x00007632005c7816 */ /* 0x000fc6000000005c */
[----:B------:R-:W-:-:S05]  /*41b0*/  FFMA.FTZ R139, R107, UR9, R119 ;  /* 0x000000096b8b7c23 */ /* 0x000fca0008010077 */
[----:B------:R-:W-:-:S04]  /*41c0*/  F2FP.BF16.F32.PACK_AB R93, R139, R138 ;  /* 0x0000008a8b5d723e */ /* 0x000fc800000010ff */
[----:B------:R-:W-:Y:S01]  /*41d0*/  PRMT R94, R93, 0x7632, R94 ;  /* 0x000076325d5e7816 */ /* 0x000fe2000000005e */
[----:B------:R-:W-:Y:S06]  /*41e0*/  BRA `(.L_x_3096) ;  /* 0x0000000800307947 */ /* 0x000fec0003800000 */
.L_x_3094:
        /* <DEDUP_REMOVED lines=27> */
.L_x_3097:
        /* <DEDUP_REMOVED lines=21> */
.L_x_3093:
        /* <DEDUP_REMOVED lines=25> */
.L_x_3099:
        /* <DEDUP_REMOVED lines=14> */
[----:B------:R-:W-:-:S04]  /*4760*/  FFMA.FTZ R92, R188, R92, UR30 ;  /* 0x0000001ebc5c7e23 */ /* 0x000fc8000801005c */
[--C-:B------:R-:W-:Y:S01]  /*4770*/  FADD.FTZ R107, R107, -R92.reuse ;  /* 0x8000005c6b6b7221 */ /* 0x100fe20000010000 */
[----:B------:R-:W-:-:S03]  /*4780*/  PRMT R92, R0, 0x7632, R92 ;  /* 0x00007632005c7816 */ /* 0x000fc6000000005c */
[----:B------:R-:W-:-:S05]  /*4790*/  FMUL.FTZ R139, R107, UR9 ;  /* 0x000000096b8b7c20 */ /* 0x000fca0008410000 */
[----:B------:R-:W-:-:S04]  /*47a0*/  F2FP.BF16.F32.PACK_AB R93, R139, R138 ;  /* 0x0000008a8b5d723e */ /* 0x000fc800000010ff */
[----:B------:R-:W-:Y:S01]  /*47b0*/  PRMT R94, R93, 0x7632, R94 ;  /* 0x000076325d5e7816 */ /* 0x000fe2000000005e */
[----:B------:R-:W-:Y:S06]  /*47c0*/  BRA `(.L_x_3096) ;  /* 0x0000000000b87947 */ /* 0x000fec0003800000 */
.L_x_3098:
        /* <DEDUP_REMOVED lines=26> */
.L_x_3100:
        /* <DEDUP_REMOVED lines=20> */
.L_x_3096:
        /* <DEDUP_REMOVED lines=20> */
.L_x_3101:
        /* <DEDUP_REMOVED lines=26> */
.L_x_3104:
        /* <DEDUP_REMOVED lines=19> */
.L_x_3103:
        /* <DEDUP_REMOVED lines=26> */
.L_x_3106:
        /* <DEDUP_REMOVED lines=20> */
.L_x_3102:
        /* <DEDUP_REMOVED lines=25> */
.L_x_3108:
        /* <DEDUP_REMOVED lines=19> */
.L_x_3107:
        /* <DEDUP_REMOVED lines=26> */
.L_x_3109:
        /* <DEDUP_REMOVED lines=19> */
.L_x_3105:
        /* <DEDUP_REMOVED lines=20> */
.L_x_3110:
[----:B------:R-:W-:Y:S05]  /*5870*/  @!P0 BRA `(.L_x_3111) ;  /* 0x00000004007c8947 */ /* 0x000fea0003800000 */
[----:B------:R-:W-:Y:S05]  /*5880*/  @!P1 BRA `(.L_x_3112) ;  /* 0x0000000000b49947 */ /* 0x000fea0003800000 */
[----:B------:R-:W-:Y:S05]  /*5890*/  BRA.U !UP0, `(.L_x_3113) ;  /* 0x0000000108607547 */ /* 0x000fea000b800000 */
[----:B------:R-:W-:Y:S02]  /*58a0*/  MOV R0, UR27 ;  /* 0x0000001b00007c02 */ /* 0x000fe40008000f00 */
[----:B01----:R-:W-:Y:S02]  /*58b0*/  MOV R92, UR27 ;  /* 0x0000001b005c7c02 */ /* 0x003fe40008000f00 */
[----:B------:R-:W-:Y:S01]  /*58c0*/  MOV R93, UR27 ;  /* 0x0000001b005d7c02 */ /* 0x000fe20008000f00 */
[-C--:B------:R-:W-:Y:S01]  /*58d0*/  FFMA.FTZ R193, R193, R0.reuse, UR30 ;  /* 0x0000001ec1c17e23 */ /* 0x080fe20008010000 */
        /* <DEDUP_REMOVED lines=20> */
.L_x_3113:
        /* <DEDUP_REMOVED lines=20> */
.L_x_3112:
        /* <DEDUP_REMOVED lines=27> */
.L_x_3115:
        /* <DEDUP_REMOVED lines=22> */
.L_x_3111:
        /* <DEDUP_REMOVED lines=26> */
.L_x_3117:
        /* <DEDUP_REMOVED lines=20> */
.L_x_3116:
        /* <DEDUP_REMOVED lines=27> */
.L_x_3118:
        /* <DEDUP_REMOVED lines=21> */
.L_x_3114:
        /* <DEDUP_REMOVED lines=21> */
.L_x_3119:
        /* <DEDUP_REMOVED lines=28> */
.L_x_3122:
        /* <DEDUP_REMOVED lines=21> */
.L_x_3121:
        /* <DEDUP_REMOVED lines=28> */
.L_x_3124:
[----:B01----:R-:W-:Y:S02]  /*6a70*/  MOV R93, UR27 ;  /* 0x0000001b005d7c02 */ /* 0x003fe40008000f00 */
[----:B------:R-:W-:Y:S02]  /*6a80*/  MOV R0, UR27 ;  /* 0x0000001b00007c02 */ /* 0x000fe40008000f00 */
        /* <DEDUP_REMOVED lines=20> */
.L_x_3120:
        /* <DEDUP_REMOVED lines=27> */
.L_x_3126:
        /* <DEDUP_REMOVED lines=21> */
.L_x_3125:
        /* <DEDUP_REMOVED lines=28> */
.L_x_3127:
        /* <DEDUP_REMOVED lines=21> */
.L_x_3123:
        /* <DEDUP_REMOVED lines=20> */
.L_x_3128:
        /* <DEDUP_REMOVED lines=28> */
.L_x_3131:
        /* <DEDUP_REMOVED lines=21> */
.L_x_3130:
        /* <DEDUP_REMOVED lines=28> */
.L_x_3133:
        /* <DEDUP_REMOVED lines=23> */
.L_x_3129:
        /* <DEDUP_REMOVED lines=27> */
.L_x_3135:
        /* <DEDUP_REMOVED lines=21> */
.L_x_3134:
        /* <DEDUP_REMOVED lines=28> */
.L_x_3136:
        /* <DEDUP_REMOVED lines=22> */
.L_x_3132:
        /* <DEDUP_REMOVED lines=20> */
.L_x_3137:
        /* <DEDUP_REMOVED lines=28> */
.L_x_3140:
        /* <DEDUP_REMOVED lines=21> */
.L_x_3139:
        /* <DEDUP_REMOVED lines=28> */
.L_x_3142:
        /* <DEDUP_REMOVED lines=23> */
.L_x_3138:
        /* <DEDUP_REMOVED lines=27> */
.L_x_3144:
        /* <DEDUP_REMOVED lines=21> */
.L_x_3143:
        /* <DEDUP_REMOVED lines=28> */
.L_x_3145:
        /* <DEDUP_REMOVED lines=22> */
.L_x_3141:
        /* <DEDUP_REMOVED lines=20> */
.L_x_3146:
[----:B------:R-:W-:Y:S01]  /*8e60*/  UPLOP3.LUT UP1, UPT, UPT, UPT, UP1, 0x40, 0x4 ;  /* 0x000000000004789c */ /* 0x000fe20003f2e810 */
[----:B------:R-:W-:Y:S10]  /*8e70*/  BRA.U !UP2, `(.L_x_3147) ;  /* 0xffffff790ae87547 */ /* 0x000ff4000b83ffff */
[----:B------:R2:W5:Y:S01]  /*8e80*/  LDL.LU R72, [R1+0x1c] ;  /* 0x00001c0001487983 */ /* 0x0005620000300800 */
[----:B------:R-:W-:Y:S02]  /*8e90*/  MOV R52, R7 ;  /* 0x0000000700347202 */ /* 0x000fe40000000f00 */
[----:B------:R-:W-:Y:S01]  /*8ea0*/  MOV R53, R6 ;  /* 0x0000000600357202 */ /* 0x000fe20000000f00 */
[----:B------:R2:W5:Y:S01]  /*8eb0*/  LDL.LU R73, [R1+0x20] ;  /* 0x0000200001497983 */ /* 0x0005620000300800 */
[----:B------:R-:W-:Y:S02]  /*8ec0*/  MOV R54, R5 ;  /* 0x0000000500367202 */ /* 0x000fe40000000f00 */
[----:B------:R-:W-:Y:S01]  /*8ed0*/  MOV R55, R4 ;  /* 0x0000000400377202 */ /* 0x000fe20000000f00 */
[----:B------:R2:W5:Y:S01]  /*8ee0*/  LDL.LU R74, [R1+0x24] ;  /* 0x00002400014a7983 */ /* 0x0005620000300800 */
[----:B------:R-:W-:Y:S02]  /*8ef0*/  MOV R4, R31 ;  /* 0x0000001f00047202 */ /* 0x000fe40000000f00 */
[----:B------:R-:W-:Y:S01]  /*8f00*/  MOV R5, R30 ;  /* 0x0000001e00057202 */ /* 0x000fe20000000f00 */
[----:B------:R2:W5:Y:S01]  /*8f10*/  LDL.LU R75, [R1+0x28] ;  /* 0x00002800014b7983 */ /* 0x0005620000300800 */
[----:B------:R-:W-:-:S02]  /*8f20*/  MOV R6, R29 ;  /* 0x0000001d00067202 */ /* 0x000fc40000000f00 */
        /* <DEDUP_REMOVED lines=10> */
[----:B------:R2:W5:Y:S01]  /*8fd0*/  LDL.LU R83, [R1] ;  /* 0x0000000001537983 */ /* 0x0005620000300800 */
[----:B------:R-:W-:Y:S02]  /*8fe0*/  MOV R30, R25 ;  /* 0x00000019001e7202 */ /* 0x000fe40000000f00 */
[----:B------:R-:W-:Y:S01]  /*8ff0*/  MOV R31, R24 ;  /* 0x00000018001f7202 */ /* 0x000fe20000000f00 */
[----:B------:R2:W5:Y:S01]  /*9000*/  LDL.LU R87, [R1+0x40] ;  /* 0x0000400001577983 */ /* 0x0005620000300800 */
[----:B------:R-:W-:Y:S02]  /*9010*/  MOV R8, R35 ;  /* 0x0000002300087202 */ /* 0x000fe40000000f00 */
[----:B------:R-:W-:Y:S01]  /*9020*/  MOV R9, R34 ;  /* 0x0000002200097202 */ /* 0x000fe20000000f00 */
[----:B01----:R2:W5:Y:S01]  /*9030*/  LDL.LU R92, [R1+0x4] ;  /* 0x00000400015c7983 */ /* 0x0035620000300800 */
        /* <DEDUP_REMOVED lines=71> */
[----:B-----5:R-:W-:Y:S02]  /*94b0*/  MOV R112, R15 ;  /* 0x0000000f00707202 */ /* 0x020fe40000000f00 */
[----:B------:R-:W-:Y:S02]  /*94c0*/  MOV R108, R215 ;  /* 0x000000d7006c7202 */ /* 0x000fe40000000f00 */
[----:B------:R-:W-:Y:S02]  /*94d0*/  MOV R113, R14 ;  /* 0x0000000e00717202 */ /* 0x000fe40000000f00 */
[----:B------:R-:W-:Y:S02]  /*94e0*/  MOV R109, R216 ;  /* 0x000000d8006d7202 */ /* 0x000fe40000000f00 */
[----:B------:R-:W-:-:S02]  /*94f0*/  MOV R114, R13 ;  /* 0x0000000d00727202 */ /* 0x000fc40000000f00 */
[----:B------:R-:W-:Y:S02]  /*9500*/  MOV R110, R225 ;  /* 0x000000e1006e7202 */ /* 0x000fe40000000f00 */
[----:B------:R-:W-:Y:S02]  /*9510*/  MOV R115, R12 ;  /* 0x0000000c00737202 */ /* 0x000fe40000000f00 */
[----:B--2---:R-:W-:-:S07]  /*9520*/  MOV R111, R226 ;  /* 0x000000e2006f7202 */ /* 0x004fce0000000f00 */
.L_x_3081:
        /* <DEDUP_REMOVED lines=42> */
.L_x_3148:
        /* <DEDUP_REMOVED lines=11> */
.L_x_7261:


//--------------------- .text._ZN10layer_norm31ln_parallel_residual_bwd_kernelINS_13Kernel_traitsIf13__nv_bfloat16fS2_fjLj7168ELj1ELj1ELj8ELj8ENS_18Kernel_traits_baseILj7168EfS2_fS2_fjLj256EEEEELb0ELb1ELb0EEEvNS_9BwdParamsE --------------------------
	.section	.text._ZN10layer_norm31ln_parallel_residual_bwd_kernelINS_13Kernel_traitsIf13__nv_bfloat16fS2_fjLj7168ELj1ELj1ELj8ELj8ENS_18Kernel_traits_baseILj7168EfS2_fS2_fjLj256EEEEELb0ELb1ELb0EEEvNS_9BwdParamsE,"ax",@progbits
	.align	128
        .global         _ZN10layer_norm31ln_parallel_residual_bwd_kernelINS_13Kernel_traitsIf13__nv_bfloat16fS2_fjLj7168ELj1ELj1ELj8ELj8ENS_18Kernel_traits_baseILj7168EfS2_fS2_fjLj256EEEEELb0ELb1ELb0EEEvNS_9BwdParamsE
        .type           _ZN10layer_norm31ln_parallel_residual_bwd_kernelINS_13Kernel_traitsIf13__nv_bfloat16fS2_fjLj7168ELj1ELj1ELj8ELj8ENS_18Kernel_traits_baseILj7168EfS2_fS2_fjLj256EEEEELb0ELb1ELb0EEEvNS_9BwdParamsE,@function
        .size           _ZN10layer_norm31ln_parallel_residual_bwd_kernelINS_13Kernel_traitsIf13__nv_bfloat16fS2_fjLj7168ELj1ELj1ELj8ELj8ENS_18Kernel_traits_baseILj7168EfS2_fS2_fjLj256EEEEELb0ELb1ELb0EEEvNS_9BwdParamsE,(.L_x_7262 - _ZN10layer_norm31ln_parallel_residual_bwd_kernelINS_13Kernel_traitsIf13__nv_bfloat16fS2_fjLj7168ELj1ELj1ELj8ELj8ENS_18Kernel_traits_baseILj7168EfS2_fS2_fjLj256EEEEELb0ELb1ELb0EEEvNS_9BwdParamsE)
        .other          _ZN10layer_norm31ln_parallel_residual_bwd_kernelINS_13Kernel_traitsIf13__nv_bfloat16fS2_fjLj7168ELj1ELj1ELj8ELj8ENS_18Kernel_traits_baseILj7168EfS2_fS2_fjLj256EEEEELb0ELb1ELb0EEEvNS_9BwdParamsE,@"STO_CUDA_ENTRY STV_DEFAULT"
_ZN10layer_norm31ln_parallel_residual_bwd_kernelINS_13Kernel_traitsIf13__nv_bfloat16fS2_fjLj7168ELj1ELj1ELj8ELj8ENS_18Kernel_traits_baseILj7168EfS2_fS2_fjLj256EEEEELb0ELb1ELb0EEEvNS_9BwdParamsE:
.text._ZN10layer_norm31ln_parallel_residual_bwd_kernelINS_13Kernel_traitsIf13__nv_bfloat16fS2_fjLj7168ELj1ELj1ELj8ELj8ENS_18Kernel_traits_baseILj7168EfS2_fS2_fjLj256EEEEELb0ELb1ELb0EEEvNS_9BwdParamsE:
        /* <DEDUP_REMOVED lines=31> */
[----:B------:R-:W0:Y:S01]  /*01f0*/  @P4 LDC.64 R18, c[0x0][0x3d0] ;  /* 0x0000f400ff124b82 */ /* 0x000e220000000a00 */
[C---:B----4-:R-:W-:Y:S01]  /*0200*/  @P1 IMAD.WIDE.U32 R12, R3.reuse, 0x10, R12 ;  /* 0x00000010030c1825 */ /* 0x050fe200078e000c */
[----:B------:R-:W-:-:S04]  /*0210*/  @P1 IADD3 R3, PT, PT, R3, 0x100, RZ ;  /* 0x0000010003031810 */ /* 0x000fc80007ffe0ff */
[----:B------:R1:W5:Y:S01]  /*0220*/  @P1 LDG.E.128 R116, desc[UR12][R12.64] ;  /* 0x0000000c0c741981 */ /* 0x000362000c1e1d00 */
[C---:B---3--:R-:W-:Y:S01]  /*0230*/  @P2 IMAD.WIDE.U32 R14, R3.reuse, 0x10, R14 ;  /* 0x00000010030e2825 */ /* 0x048fe200078e000e */
[----:B------:R-:W-:Y:S01]  /*0240*/  @P2 IADD3 R3, PT, PT, R3, 0x100, RZ ;  /* 0x0000010003032810 */ /* 0x000fe20007ffe0ff */
[----:B------:R-:W3:Y:S03]  /*0250*/  @P5 LDC.64 R8, c[0x0][0x3d0] ;  /* 0x0000f400ff085b82 */ /* 0x000ee60000000a00 */
[----:B------:R1:W5:Y:S01]  /*0260*/  @P2 LDG.E.128 R112, desc[UR12][R14.64] ;  /* 0x0000000c0e702981 */ /* 0x000362000c1e1d00 */
[C---:B--2---:R-:W-:Y:S01]  /*0270*/  @P3 IMAD.WIDE.U32 R16, R3.reuse, 0x10, R16 ;  /* 0x0000001003103825 */ /* 0x044fe200078e0010 */
[----:B------:R-:W-:-:S04]  /*0280*/  @P3 IADD3 R3, PT, PT, R3, 0x100, RZ ;  /* 0x0000010003033810 */ /* 0x000fc80007ffe0ff */
[----:B------:R1:W5:Y:S01]  /*0290*/  @P3 LDG.E.128 R108, desc[UR12][R16.64] ;  /* 0x0000000c106c3981 */ /* 0x000362000c1e1d00 */
[C---:B0-----:R-:W-:Y:S01]  /*02a0*/  @P4 IMAD.WIDE.U32 R18, R3.reuse, 0x10, R18 ;  /* 0x0000001003124825 */ /* 0x041fe200078e0012 */
[----:B------:R-:W0:Y:S01]  /*02b0*/  S2UR UR4, SR_CTAID.X ;  /* 0x00000000000479c3 */ /* 0x000e220000002500 */
[----:B------:R-:W-:-:S03]  /*02c0*/  @P4 IADD3 R3, PT, PT, R3, 0x100, RZ ;  /* 0x0000010003034810 */ /* 0x000fc60007ffe0ff */
[----:B------:R1:W5:Y:S02]  /*02d0*/  @P4 LDG.E.128 R104, desc[UR12][R18.64] ;  /* 0x0000000c12684981 */ /* 0x000364000c1e1d00 */
[----:B---3--:R-:W-:-:S05]  /*02e0*/  @P5 IMAD.WIDE.U32 R8, R3, 0x10, R8 ;  /* 0x0000001003085825 */ /* 0x008fca00078e0008 */
[----:B------:R1:W5:Y:S01]  /*02f0*/  @P5 LDG.E.128 R100, desc[UR12][R8.64] ;  /* 0x0000000c08645981 */ /* 0x000362000c1e1d00 */
        /* <DEDUP_REMOVED lines=68> */
.L_x_3242:
[----:B0123--:R-:W4:Y:S01]  /*0740*/  LDC.64 R148, c[0x0][0x3c0] ;  /* 0x0000f000ff947b82 */ /* 0x00ff220000000a00 */
[----:B------:R-:W-:Y:S02]  /*0750*/  ISETP.NE.AND P5, PT, R155, RZ, PT ;  /* 0x000000ff9b00720c */ /* 0x000fe40003fa5270 */
[----:B------:R-:W-:-:S05]  /*0760*/  ISETP.NE.AND P6, PT, R154, RZ, PT ;  /* 0x000000ff9a00720c */ /* 0x000fca0003fc5270 */
[----:B------:R-:W0:Y:S08]  /*0770*/  LDC R0, c[0x0][0x388] ;  /* 0x0000e200ff007b82 */ /* 0x000e300000000800 */
[----:B-----5:R-:W1:Y:S01]  /*0780*/  LDC.64 R6, c[0x0][0x3c8] ;  /* 0x0000f200ff067b82 */ /* 0x020e620000000a00 */
[----:B----4-:R-:W-:-:S06]  /*0790*/  IMAD.WIDE R148, R5, 0x4, R148 ;  /* 0x0000000405947825 */ /* 0x010fcc00078e0294 */
[----:B------:R-:W4:Y:S01]  /*07a0*/  LDG.E R148, desc[UR12][R148.64] ;  /* 0x0000000c94947981 */ /* 0x000f22000c1e1900 */
[C---:B------:R-:W-:Y:S01]  /*07b0*/  ISETP.GE.U32.AND P0, PT, R2.reuse, 0x200, PT ;  /* 0x000002000200780c */ /* 0x040fe20003f06070 */
[C---:B0-----:R-:W-:Y:S01]  /*07c0*/  IMAD R4, R5.reuse, R0, RZ ;  /* 0x0000000005047224 */ /* 0x041fe200078e02ff */
[C---:B------:R-:W-:Y:S02]  /*07d0*/  ISETP.GE.U32.AND P1, PT, R2.reuse, 0x300, PT ;  /* 0x000003000200780c */ /* 0x040fe40003f26070 */
[C---:B------:R-:W-:Y:S02]  /*07e0*/  ISETP.GE.U32.AND P2, PT, R2.reuse, 0x400, PT ;  /* 0x000004000200780c */ /* 0x040fe40003f46070 */
[----:B------:R-:W-:Y:S02]  /*07f0*/  SHF.R.S32.HI R151, RZ, 0x1f, R4 ;  /* 0x0000001fff977819 */ /* 0x000fe40000011404 */
[C---:B------:R-:W-:Y:S01]  /*0800*/  ISETP.GE.U32.AND P3, PT, R2.reuse, 0x500, PT ;  /* 0x000005000200780c */ /* 0x040fe20003f66070 */
[----:B-1----:R-:W-:Y:S01]  /*0810*/  IMAD.WIDE R6, R5, 0x4, R6 ;  /* 0x0000000405067825 */ /* 0x002fe200078e0206 */
[----:B------:R-:W-:Y:S01]  /*0820*/  LEA.HI R4, R151, R4, RZ, 0x2 ;  /* 0x0000000497047211 */ /* 0x000fe200078f10ff */
[----:B------:R-:W-:Y:S02]  /*0830*/  BSSY.RECONVERGENT B0, `(.L_x_3150) ;  /* 0x000003b000007945 */ /* 0x000fe40003800200 */
[----:B------:R-:W-:Y:S01]  /*0840*/  HFMA2 R153, -RZ, RZ, 0, 0 ;  /* 0x00000000ff997431 */ /* 0x000fe200000001ff */
[----:B------:R-:W-:-:S02]  /*0850*/  ISETP.GE.U32.AND P4, PT, R2, 0x600, PT ;  /* 0x000006000200780c */ /* 0x000fc40003f86070 */
[----:B------:R-:W-:Y:S01]  /*0860*/  LEA.HI.SX32 R4, R4, R199, 0x1e ;  /* 0x000000c704047211 */ /* 0x000fe200078ff2ff */
[----:B-----5:R0:W5:Y:S01]  /*0870*/  LDG.E R7, desc[UR12][R6.64] ;  /* 0x0000000c06077981 */ /* 0x020162000c1e1900 */
[----:B------:R-:W-:Y:S02]  /*0880*/  MOV R154, RZ ;  /* 0x000000ff009a7202 */ /* 0x000fe40000000f00 */
[----:B------:R-:W-:Y:S02]  /*0890*/  MOV R155, R4 ;  /* 0x00000004009b7202 */ /* 0x000fe40000000f00 */
[----:B----4-:R-:W-:Y:S02]  /*08a0*/  FSEL R152, R148, RZ, !P6 ;  /* 0x000000ff94987208 */ /* 0x010fe40007000000 */
[----:B------:R-:W-:-:S04]  /*08b0*/  ISETP.GE.U32.AND P6, PT, R2, 0x700, PT ;  /* 0x000007000200780c */ /* 0x000fc80003fc6070 */
[----:B0-----:R-:W-:Y:S01]  /*08c0*/  P2R R6, PR, RZ, 0x40 ;  /* 0x00000040ff067803 */ /* 0x001fe20000000000 */
[----:B------:R-:W-:Y:S08]  /*08d0*/  @!P5 BRA `(.L_x_3151) ;  /* 0x0000000000c0d947 */ /* 0x000ff00003800000 */
[----:B------:R-:W0:Y:S01]  /*08e0*/  LDC.64 R16, c[0x0][0x428] ;  /* 0x00010a00ff107b82 */ /* 0x000e220000000a00 */
[----:B--2---:R-:W-:-:S07]  /*08f0*/  ISETP.NE.U32.AND P5, PT, RZ, UR14, PT ;  /* 0x0000000eff007c0c */ /* 0x004fce000bfa5070 */
[----:B------:R-:W1:Y:S01]  /*0900*/  LDC.64 R12, c[0x0][0x3a8] ;  /* 0x0000ea00ff0c7b82 */ /* 0x000e620000000a00 */
[----:B0-----:R-:W-:-:S06]  /*0910*/  IMAD.WIDE.U32 R16, R4, 0x8, R16 ;  /* 0x0000000804107825 */ /* 0x001fcc00078e0010 */
[----:B------:R-:W2:Y:S01]  /*0920*/  LDG.E.64 R16, desc[UR12][R16.64] ;  /* 0x0000000c10107981 */ /* 0x000ea2000c1e1b00 */
[----:B-1----:R-:W-:-:S06]  /*0930*/  IMAD.WIDE.U32 R12, R4, 0x10, R12 ;  /* 0x00000010040c7825 */ /* 0x002fcc00078e000c */
[----:B------:R-:W4:Y:S01]  /*0940*/  LDG.E.128 R12, desc[UR12][R12.64] ;  /* 0x0000000c0c0c7981 */ /* 0x000f22000c1e1d00 */
[----:B------:R-:W-:-:S13]  /*0950*/  ISETP.NE.AND.EX P5, PT, RZ, UR15, PT, P5 ;  /* 0x0000000fff007c0c */ /* 0x000fda000bfa5350 */
[----:B------:R-:W0:Y:S01]  /*0960*/  @P5 LDC.64 R148, c[0x0][0x438] ;  /* 0x00010e00ff945b82 */ /* 0x000e220000000a00 */
[C---:B------:R-:W-:Y:S01]  /*0970*/  IADD3 R155, PT, PT, R4.reuse, 0x100, RZ ;  /* 0x00000100049b7810 */ /* 0x040fe20007ffe0ff */
[----:B0-----:R-:W-:-:S05]  /*0980*/  @P5 IMAD.WIDE.U32 R148, R4, 0x10, R148 ;  /* 0x0000001004945825 */ /* 0x001fca00078e0094 */
[----:B------:R0:W5:Y:S01]  /*0990*/  @P5 LDG.E.128 R40, desc[UR12][R148.64] ;  /* 0x0000000c94285981 */ /* 0x000162000c1e1d00 */
[----:B--2---:R-:W-:Y:S02]  /*09a0*/  MOV R3, R16 ;  /* 0x0000001000037202 */ /* 0x004fe40000000f00 */
[----:B------:R-:W-:Y:S01]  /*09b0*/  SHF.R.U64 R150, R16, 0x10, R17 ;  /* 0x0000001010967819 */ /* 0x000fe20000001211 */
[C---:B----4-:R-:W-:Y:S01]  /*09c0*/  FADD.FTZ R154, -R152.reuse, R15 ;  /* 0x0000000f989a7221 */ /* 0x050fe20000010100 */
[C---:B------:R-:W-:Y:S01]  /*09d0*/  FADD.FTZ R18, -R152.reuse, R12 ;  /* 0x0000000c98127221 */ /* 0x040fe20000010100 */
[----:B------:R-:W-:Y:S01]  /*09e0*/  FADD.FTZ R16, -R152, R13 ;  /* 0x0000000d98107221 */ /* 0x000fe20000010100 */
[----:B------:R-:W-:Y:S02]  /*09f0*/  SHF.L.U32 R15, R3, 0x10, RZ ;  /* 0x00000010030f7819 */ /* 0x000fe400000006ff */
[----:B------:R-:W-:Y:S01]  /*0a00*/  SHF.L.U32 R150, R150, 0x10, RZ ;  /* 0x0000001096967819 */ /* 0x000fe200000006ff */
[C---:B-----5:R-:W-:Y:S01]  /*0a10*/  FMUL.FTZ R3, R7.reuse, R18 ;  /* 0x0000001207037220 */ /* 0x060fe20000410000 */
[----:B------:R-:W-:Y:S01]  /*0a20*/  FMUL.FTZ R12, R7, R16 ;  /* 0x00000010070c7220 */ /* 0x000fe20000410000 */
[----:B------:R-:W-:Y:S01]  /*0a30*/  MOV R151, R17 ;  /* 0x0000001100977202 */ /* 0x000fe20000000f00 */
[-C--:B------:R-:W-:Y:S01]  /*0a40*/  FMUL.FTZ R16, R124, R15.reuse ;  /* 0x0000000f7c107220 */ /* 0x080fe20000410000 */
[----:B------:R-:W-:Y:S01]  /*0a50*/  FADD.FTZ R68, R68, R15 ;  /* 0x0000000f44447221 */ /* 0x000fe20000010000 */
[----:B------:R-:W-:Y:S01]  /*0a60*/  FFMA.FTZ R96, R3, R15, R96 ;  /* 0x0000000f03607223 */ /* 0x000fe20000010060 */
[----:B------:R-:W-:Y:S01]  /*0a70*/  SHF.R.U32.HI R156, RZ, 0x10, R17 ;  /* 0x00000010ff9c7819 */ /* 0x000fe20000011611 */
[----:B------:R-:W-:Y:S01]  /*0a80*/  FMUL.FTZ R15, R125, R150 ;  /* 0x000000967d0f7220 */ /* 0x000fe20000410000 */
[----:B------:R-:W-:Y:S01]  /*0a90*/  SHF.L.U32 R151, R151, 0x10, RZ ;  /* 0x0000001097977819 */ /* 0x000fe200000006ff */
[----:B0-----:R-:W-:Y:S01]  /*0aa0*/  FADD.FTZ R148, RZ, R16 ;  /* 0x00000010ff947221 */ /* 0x001fe20000010000 */
[----:B------:R-:W-:Y:S01]  /*0ab0*/  FADD.FTZ R14, -R152, R14 ;  /* 0x0000000e980e7221 */ /* 0x000fe20000010100 */
[----:B------:R-:W-:Y:S01]  /*0ac0*/  FFMA.FTZ R17, R3, R16, RZ ;  /* 0x0000001003117223 */ /* 0x000fe200000100ff */
[----:B------:R-:W-:Y:S01]  /*0ad0*/  SHF.L.U32 R156, R156, 0x10, RZ ;  /* 0x000000109c9c7819 */ /* 0x000fe200000006ff */
[----:B------:R-:W-:Y:S01]  /*0ae0*/  FADD.FTZ R149, R148, R15 ;  /* 0x0000000f94957221 */ /* 0x000fe20000010000 */
[----:B------:R-:W-:Y:S01]  /*0af0*/  FMUL.FTZ R13, R7, R14 ;  /* 0x0000000e070d7220 */ /* 0x000fe20000410000 */
[----:B------:R-:W-:Y:S01]  /*0b00*/  FMUL.FTZ R18, R126, R151 ;  /* 0x000000977e127220 */ /* 0x000fe20000410000 */
        /* <DEDUP_REMOVED lines=13> */
.L_x_3151:
[----:B--23--:R-:W-:Y:S05]  /*0be0*/  BSYNC.RECONVERGENT B0 ;  /* 0x0000000000007941 */ /* 0x00cfea0003800200 */
.L_x_3150:
        /* <DEDUP_REMOVED lines=10> */
[----:B------:R-:W0:Y:S02]  /*0c90*/  @P5 LDC.64 R148, c[0x0][0x438] ;  /* 0x00010e00ff945b82 */ /* 0x000e240000000a00 */
[----:B0-----:R-:W-:-:S05]  /*0ca0*/  @P5 IMAD.WIDE.U32 R148, R155, 0x10, R148 ;  /* 0x000000109b945825 */ /* 0x001fca00078e0094 */
[----:B------:R0:W5:Y:S01]  /*0cb0*/  @P5 LDG.E.128 R36, desc[UR12][R148.64] ;  /* 0x0000000c94245981 */ /* 0x000162000c1e1d00 */
[----:B------:R-:W-:Y:S02]  /*0cc0*/  IADD3 R155, PT, PT, R155, 0x100, RZ ;  /* 0x000001009b9b7810 */ /* 0x000fe40007ffe0ff */
[----:B--2---:R-:W-:Y:S02]  /*0cd0*/  MOV R19, R24 ;  /* 0x0000001800137202 */ /* 0x004fe40000000f00 */
[----:B------:R-:W-:Y:S01]  /*0ce0*/  SHF.R.U64 R150, R24, 0x10, R25 ;  /* 0x0000001018967819 */ /* 0x000fe20000001219 */
[C---:B---3--:R-:W-:Y:S01]  /*0cf0*/  FADD.FTZ R156, -R152.reuse, R23 ;  /* 0x00000017989c7221 */ /* 0x048fe20000010100 */
        /* <DEDUP_REMOVED lines=13> */
[----:B0-----:R-:W-:Y:S01]  /*0dd0*/  FADD.FTZ R148, R153, R24 ;  /* 0x0000001899947221 */ /* 0x001fe20000010000 */
[----:B------:R-:W-:Y:S01]  /*0de0*/  FADD.FTZ R22, -R152, R22 ;  /* 0x0000001698167221 */ /* 0x000fe20000010100 */
[----:B------:R-:W-:Y:S01]  /*0df0*/  FFMA.FTZ R25, R19, R24, R154 ;  /* 0x0000001813197223 */ /* 0x000fe2000001009a */
        /* <DEDUP_REMOVED lines=17> */
.L_x_3153:
[----:B------:R-:W-:Y:S05]  /*0f10*/  BSYNC.RECONVERGENT B0 ;  /* 0x0000000000007941 */ /* 0x000fea0003800200 */
.L_x_3152:
        /* <DEDUP_REMOVED lines=18> */
[C---:B------:R-:W-:Y:S01]  /*1040*/  FADD.FTZ R30, -R152.reuse, R31 ;  /* 0x0000001f981e7221 */ /* 0x040fe20000010100 */
[----:B------:R-:W-:Y:S01]  /*1050*/  FADD.FTZ R160, -R152, R29 ;  /* 0x0000001d98a07221 */ /* 0x000fe20000010100 */
[----:B------:R-:W-:Y:S01]  /*1060*/  SHF.L.U32 R31, R27, 0x10, RZ ;  /* 0x000000101b1f7819 */ /* 0x000fe200000006ff */
[C---:B-----5:R-:W-:Y:S01]  /*1070*/  FMUL.FTZ R27, R7.reuse, R28 ;  /* 0x0000001c071b7220 */ /* 0x060fe20000410000 */
[----:B------:R-:W-:Y:S01]  /*1080*/  MOV R156, R149 ;  /* 0x00000095009c7202 */ /* 0x000fe20000000f00 */
[----:B------:R-:W-:Y:S01]  /*1090*/  FMUL.FTZ R28, R7, R160 ;  /* 0x000000a0071c7220 */ /* 0x000fe20000410000 */
[----:B------:R-:W-:Y:S01]  /*10a0*/  SHF.L.U32 R148, R158, 0x10, RZ ;  /* 0x000000109e947819 */ /* 0x000fe200000006ff */
[-C--:B------:R-:W-:Y:S01]  /*10b0*/  FMUL.FTZ R164, R116, R31.reuse ;  /* 0x0000001f74a47220 */ /* 0x080fe20000410000 */
[----:B0-----:R-:W-:Y:S01]  /*10c0*/  SHF.L.U32 R151, R156, 0x10, RZ ;  /* 0x000000109c977819 */ /* 0x001fe200000006ff */
[----:B------:R-:W-:Y:S01]  /*10d0*/  FADD.FTZ R60, R60, R31 ;  /* 0x0000001f3c3c7221 */ /* 0x000fe20000010000 */
[----:B------:R-:W-:Y:S01]  /*10e0*/  FFMA.FTZ R88, R27, R31, R88 ;  /* 0x0000001f1b587223 */ /* 0x000fe20000010058 */
[----:B------:R-:W-:Y:S01]  /*10f0*/  FMUL.FTZ R29, R7, R162 ;  /* 0x000000a2071d7220 */ /* 0x000fe20000410000 */
[----:B------:R-:W-:Y:S01]  /*1100*/  FADD.FTZ R61, R61, R148 ;  /* 0x000000943d3d7221 */ /* 0x000fe20000010000 */
[-C--:B------:R-:W-:Y:S01]  /*1110*/  FFMA.FTZ R89, R28, R148.reuse, R89 ;  /* 0x000000941c597223 */ /* 0x080fe20000010059 */
[----:B------:R-:W-:Y:S01]  /*1120*/  FMUL.FTZ R31, R117, R148 ;  /* 0x00000094751f7220 */ /* 0x000fe20000410000 */
[----:B------:R-:W-:Y:S01]  /*1130*/  SHF.R.U32.HI R157, RZ, 0x10, R149 ;  /* 0x00000010ff9d7819 */ /* 0x000fe20000011695 */
[----:B------:R-:W-:Y:S01]  /*1140*/  FADD.FTZ R148, R153, R164 ;  /* 0x000000a499947221 */ /* 0x000fe20000010000 */
[----:B------:R-:W-:Y:S01]  /*1150*/  FFMA.FTZ R149, R27, R164, R154 ;  /* 0x000000a41b957223 */ /* 0x000fe2000001009a */
[----:B------:R-:W-:Y:S01]  /*1160*/  FADD.FTZ R62, R62, R151 ;  /* 0x000000973e3e7221 */ /* 0x000fe20000010000 */
[-C--:B------:R-:W-:Y:S01]  /*1170*/  FFMA.FTZ R90, R29, R151.reuse, R90 ;  /* 0x000000971d5a7223 */ /* 0x080fe2000001005a */
[----:B------:R-:W-:Y:S01]  /*1180*/  FMUL.FTZ R166, R118, R151 ;  /* 0x0000009776a67220 */ /* 0x000fe20000410000 */
        /* <DEDUP_REMOVED lines=11> */
.L_x_3155:
[----:B------:R-:W-:Y:S05]  /*1240*/  BSYNC.RECONVERGENT B0 ;  /* 0x0000000000007941 */ /* 0x000fea0003800200 */
.L_x_3154:
[----:B------:R-:W-:Y:S04]  /*1250*/  BSSY.RECONVERGENT B0, `(.L_x_3156) ;  /* 0x0000032000007945 */ /* 0x000fe80003800200 */
[----:B------:R-:W-:Y:S05]  /*1260*/  @!P2 BRA `(.L_x_3157) ;  /* 0x0000000000c0a947 */ /* 0x000fea0003800000 */
[----:B------:R-:W0:Y:S01]  /*1270*/  LDC.64 R148, c[0x0][0x428] ;  /* 0x00010a00ff947b82 */ /* 0x000e220000000a00 */
[----:B------:R-:W-:-:S07]  /*1280*/  ISETP.NE.U32.AND P5, PT, RZ, UR14, PT ;  /* 0x0000000eff007c0c */ /* 0x000fce000bfa5070 */
[----:B------:R-:W1:Y:S01]  /*1290*/  LDC.64 R150, c[0x0][0x3a8] ;  /* 0x0000ea00ff967b82 */ /* 0x000e620000000a00 */
[----:B------:R-:W-:-:S13]  /*12a0*/  ISETP.NE.AND.EX P5, PT, RZ, UR15, PT, P5 ;  /* 0x0000000fff007c0c */ /* 0x000fda000bfa5350 */
[----:B------:R-:W2:Y:S01]  /*12b0*/  @P5 LDC.64 R158, c[0x0][0x438] ;  /* 0x00010e00ff9e5b82 */ /* 0x000ea20000000a00 */
[----:B0-----:R-:W-:-:S06]  /*12c0*/  IMAD.WIDE.U32 R156, R155, 0x8, R148 ;  /* 0x000000089b9c7825 */ /* 0x001fcc00078e0094 */
[----:B------:R-:W3:Y:S01]  /*12d0*/  LDG.E.64 R156, desc[UR12][R156.64] ;  /* 0x0000000c9c9c7981 */ /* 0x000ee2000c1e1b00 */
[----:B-1----:R-:W-:-:S06]  /*12e0*/  IMAD.WIDE.U32 R150, R155, 0x10, R150 ;  /* 0x000000109b967825 */ /* 0x002fcc00078e0096 */
[----:B------:R-:W4:Y:S01]  /*12f0*/  LDG.E.128 R148, desc[UR12][R150.64] ;  /* 0x0000000c96947981 */ /* 0x000f22000c1e1d00 */
[----:B--2---:R-:W-:-:S05]  /*1300*/  @P5 IMAD.WIDE.U32 R158, R155, 0x10, R158 ;  /* 0x000000109b9e5825 */ /* 0x004fca00078e009e */
[----:B------:R0:W5:Y:S01]  /*1310*/  @P5 LDG.E.128 R128, desc[UR12][R158.64] ;  /* 0x0000000c9e805981 */ /* 0x000162000c1e1d00 */
[----:B------:R-:W-:Y:S02]  /*1320*/  IADD3 R155, PT, PT, R155, 0x100, RZ ;  /* 0x000001009b9b7810 */ /* 0x000fe40007ffe0ff */
[----:B---3--:R-:W-:Y:S02]  /*1330*/  MOV R160, R156 ;  /* 0x0000009c00a07202 */ /* 0x008fe40000000f00 */
[----:B------:R-:W-:Y:S01]  /*1340*/  SHF.R.U64 R163, R156, 0x10, R157 ;  /* 0x000000109ca37819 */ /* 0x000fe2000000129d */
[C---:B----4-:R-:W-:Y:S01]  /*1350*/  FADD.FTZ R168, -R152.reuse, R148 ;  /* 0x0000009498a87221 */ /* 0x050fe20000010100 */
[C---:B------:R-:W-:Y:S01]  /*1360*/  FADD.FTZ R170, -R152.reuse, R149 ;  /* 0x0000009598aa7221 */ /* 0x040fe20000010100 */
[----:B------:R-:W-:Y:S01]  /*1370*/  FADD.FTZ R172, -R152, R150 ;  /* 0x0000009698ac7221 */ /* 0x000fe20000010100 */
[----:B------:R-:W-:Y:S01]  /*1380*/  SHF.L.U32 R149, R160, 0x10, RZ ;  /* 0x00000010a0957819 */ /* 0x000fe200000006ff */
[----:B-----5:R-:W-:Y:S01]  /*1390*/  FMUL.FTZ R167, R7, R168 ;  /* 0x000000a807a77220 */ /* 0x020fe20000410000 */
[----:B------:R-:W-:Y:S01]  /*13a0*/  SHF.L.U32 R148, R163, 0x10, RZ ;  /* 0x00000010a3947819 */ /* 0x000fe200000006ff */
[C---:B------:R-:W-:Y:S01]  /*13b0*/  FMUL.FTZ R168, R7.reuse, R170 ;  /* 0x000000aa07a87220 */ /* 0x040fe20000410000 */
[----:B------:R-:W-:Y:S01]  /*13c0*/  FMUL.FTZ R169, R7, R172 ;  /* 0x000000ac07a97220 */ /* 0x000fe20000410000 */
[----:B------:R-:W-:Y:S01]  /*13d0*/  MOV R161, R157 ;  /* 0x0000009d00a17202 */ /* 0x000fe20000000f00 */
[-C--:B------:R-:W-:Y:S01]  /*13e0*/  FMUL.FTZ R172, R112, R149.reuse ;  /* 0x0000009570ac7220 */ /* 0x080fe20000410000 */
[----:B------:R-:W-:Y:S01]  /*13f0*/  FADD.FTZ R57, R57, R148 ;  /* 0x0000009439397221 */ /* 0x000fe20000010000 */
[-C--:B------:R-:W-:Y:S01]  /*1400*/  FFMA.FTZ R85, R168, R148.reuse, R85 ;  /* 0x00000094a8557223 */ /* 0x080fe20000010055 */
[----:B------:R-:W-:Y:S01]  /*1410*/  FMUL.FTZ R171, R113, R148 ;  /* 0x0000009471ab7220 */ /* 0x000fe20000410000 */
[----:B------:R-:W-:Y:S01]  /*1420*/  SHF.R.U32.HI R162, RZ, 0x10, R157 ;  /* 0x00000010ffa27819 */ /* 0x000fe2000001169d */
[----:B------:R-:W-:Y:S01]  /*1430*/  FADD.FTZ R56, R56, R149 ;  /* 0x0000009538387221 */ /* 0x000fe20000010000 */
[----:B------:R-:W-:Y:S01]  /*1440*/  SHF.L.U32 R161, R161, 0x10, RZ ;  /* 0x00000010a1a17819 */ /* 0x000fe200000006ff */
[----:B------:R-:W-:Y:S01]  /*1450*/  FFMA.FTZ R84, R167, R149, R84 ;  /* 0x00000095a7547223 */ /* 0x000fe20000010054 */
[----:B------:R-:W-:Y:S01]  /*1460*/  FADD.FTZ R148, R153, R172 ;  /* 0x000000ac99947221 */ /* 0x000fe20000010000 */
[----:B------:R-:W-:Y:S01]  /*1470*/  FFMA.FTZ R149, R167, R172, R154 ;  /* 0x000000aca7957223 */ /* 0x000fe2000001009a */
[----:B------:R-:W-:Y:S01]  /*1480*/  FADD.FTZ R150, -R152, R151 ;  /* 0x0000009798967221 */ /* 0x000fe20000010100 */
[----:B------:R-:W-:Y:S01]  /*1490*/  SHF.L.U32 R156, R162, 0x10, RZ ;  /* 0x00000010a29c7819 */ /* 0x000fe200000006ff */
[----:B------:R-:W-:Y:S01]  /*14a0*/  FADD.FTZ R151, R148, R171 ;  /* 0x000000ab94977221 */ /* 0x000fe20000010000 */
        /* <DEDUP_REMOVED lines=12> */
.L_x_3157:
[----:B------:R-:W-:Y:S05]  /*1570*/  BSYNC.RECONVERGENT B0 ;  /* 0x0000000000007941 */ /* 0x000fea0003800200 */
.L_x_3156:
        /* <DEDUP_REMOVED lines=50> */
.L_x_3159:
[----:B------:R-:W-:Y:S05]  /*18a0*/  BSYNC.RECONVERGENT B0 ;  /* 0x0000000000007941 */ /* 0x000fea0003800200 */
.L_x_3158:
        /* <DEDUP_REMOVED lines=50> */
.L_x_3161:
[----:B------:R-:W-:Y:S05]  /*1bd0*/  BSYNC.RECONVERGENT B0 ;  /* 0x0000000000007941 */ /* 0x000fea0003800200 */
.L_x_3160:
[----:B------:R-:W-:Y:S01]  /*1be0*/  ISETP.NE.AND P5, PT, R6, RZ, PT ;  /* 0x000000ff0600720c */ /* 0x000fe20003fa5270 */
[----:B------:R-:W-:-:S12]  /*1bf0*/  BSSY.RECONVERGENT B0, `(.L_x_3162) ;  /* 0x0000031000007945 */ /* 0x000fd80003800200 */
[----:B------:R-:W-:Y:S05]  /*1c00*/  @!P5 BRA `(.L_x_3163) ;  /* 0x0000000000bcd947 */ /* 0x000fea0003800000 */
[----:B------:R-:W0:Y:S01]  /*1c10*/  LDC.64 R156, c[0x0][0x428] ;  /* 0x00010a00ff9c7b82 */ /* 0x000e220000000a00 */
[----:B------:R-:W-:-:S04]  /*1c20*/  ISETP.NE.U32.AND P5, PT, RZ, UR14, PT ;  /* 0x0000000eff007c0c */ /* 0x000fc8000bfa5070 */
[----:B------:R-:W-:-:S03]  /*1c30*/  ISETP.NE.AND.EX P5, PT, RZ, UR15, PT, P5 ;  /* 0x0000000fff007c0c */ /* 0x000fc6000bfa5350 */
[----:B------:R-:W1:Y:S10]  /*1c40*/  LDC.64 R148, c[0x0][0x3a8] ;  /* 0x0000ea00ff947b82 */ /* 0x000e740000000a00 */
[----:B------:R-:W2:Y:S01]  /*1c50*/  @P5 LDC.64 R158, c[0x0][0x438] ;  /* 0x00010e00ff9e5b82 */ /* 0x000ea20000000a00 */
[----:B0-----:R-:W-:-:S06]  /*1c60*/  IMAD.WIDE.U32 R156, R155, 0x8, R156 ;  /* 0x000000089b9c7825 */ /* 0x001fcc00078e009c */
[----:B------:R-:W3:Y:S01]  /*1c70*/  LDG.E.64 R156, desc[UR12][R156.64] ;  /* 0x0000000c9c9c7981 */ /* 0x000ee2000c1e1b00 */
[----:B-1----:R-:W-:-:S06]  /*1c80*/  IMAD.WIDE.U32 R148, R155, 0x10, R148 ;  /* 0x000000109b947825 */ /* 0x002fcc00078e0094 */
[----:B------:R-:W4:Y:S01]  /*1c90*/  LDG.E.128 R148, desc[UR12][R148.64] ;  /* 0x0000000c94947981 */ /* 0x000f22000c1e1d00 */
[----:B--2---:R-:W-:-:S05]  /*1ca0*/  @P5 IMAD.WIDE.U32 R158, R155, 0x10, R158 ;  /* 0x000000109b9e5825 */ /* 0x004fca00078e009e */
[----:B------:R0:W5:Y:S01]  /*1cb0*/  @P5 LDG.E.128 R140, desc[UR12][R158.64] ;  /* 0x0000000c9e8c5981 */ /* 0x000162000c1e1d00 */
[----:B---3--:R-:W-:Y:S02]  /*1cc0*/  MOV R155, R156 ;  /* 0x0000009c009b7202 */ /* 0x008fe40000000f00 */
[----:B------:R-:W-:Y:S02]  /*1cd0*/  SHF.R.U64 R163, R156, 0x10, R157 ;  /* 0x000000109ca37819 */ /* 0x000fe4000000129d */
[----:B------:R-:W-:Y:S01]  /*1ce0*/  SHF.L.U32 R155, R155, 0x10, RZ ;  /* 0x000000109b9b7819 */ /* 0x000fe200000006ff */
[C---:B----4-:R-:W-:Y:S01]  /*1cf0*/  FADD.FTZ R192, -R152.reuse, R149 ;  /* 0x0000009598c07221 */ /* 0x050fe20000010100 */
[----:B------:R-:W-:Y:S01]  /*1d00*/  FADD.FTZ R160, -R152, R148 ;  /* 0x0000009498a07221 */ /* 0x000fe20000010100 */
[----:B------:R-:W-:Y:S02]  /*1d10*/  SHF.L.U32 R148, R163, 0x10, RZ ;  /* 0x00000010a3947819 */ /* 0x000fe400000006ff */
[----:B------:R-:W-:Y:S01]  /*1d20*/  FMUL.FTZ R194, R100, R155 ;  /* 0x0000009b64c27220 */ /* 0x000fe20000410000 */
[C---:B-----5:R-:W-:Y:S01]  /*1d30*/  FMUL.FTZ R192, R7.reuse, R192 ;  /* 0x000000c007c07220 */ /* 0x060fe20000410000 */
[----:B------:R-:W-:Y:S01]  /*1d40*/  MOV R161, R157 ;  /* 0x0000009d00a17202 */ /* 0x000fe20000000f00 */
[----:B------:R-:W-:Y:S01]  /*1d50*/  FMUL.FTZ R191, R7, R160 ;  /* 0x000000a007bf7220 */ /* 0x000fe20000410000 */
[----:B------:R-:W-:Y:S01]  /*1d60*/  FADD.FTZ R45, R45, R148 ;  /* 0x000000942d2d7221 */ /* 0x000fe20000010000 */
[-C--:B------:R-:W-:Y:S01]  /*1d70*/  FFMA.FTZ R73, R192, R148.reuse, R73 ;  /* 0x00000094c0497223 */ /* 0x080fe20000010049 */
[----:B------:R-:W-:Y:S01]  /*1d80*/  FMUL.FTZ R195, R101, R148 ;  /* 0x0000009465c37220 */ /* 0x000fe20000410000 */
[----:B------:R-:W-:Y:S01]  /*1d90*/  SHF.R.U32.HI R162, RZ, 0x10, R157 ;  /* 0x00000010ffa27819 */ /* 0x000fe2000001169d */
[----:B------:R-:W-:Y:S01]  /*1da0*/  FADD.FTZ R148, R153, R194 ;  /* 0x000000c299947221 */ /* 0x000fe20000010000 */
[----:B------:R-:W-:Y:S01]  /*1db0*/  SHF.L.U32 R161, R161, 0x10, RZ ;  /* 0x00000010a1a17819 */ /* 0x000fe200000006ff */
[C---:B------:R-:W-:Y:S01]  /*1dc0*/  FADD.FTZ R150, -R152.reuse, R150 ;  /* 0x0000009698967221 */ /* 0x040fe20000010100 */
[----:B------:R-:W-:Y:S01]  /*1dd0*/  FFMA.FTZ R149, R191, R194, R154 ;  /* 0x000000c2bf957223 */ /* 0x000fe2000001009a */
        /* <DEDUP_REMOVED lines=17> */
[----:B0-----:R-:W-:-:S07]  /*1ef0*/  FFMA.FTZ R154, R198, R197, R148 ;  /* 0x000000c5c69a7223 */ /* 0x001fce0000010094 */
.L_x_3163:
[----:B------:R-:W-:Y:S05]  /*1f00*/  BSYNC.RECONVERGENT B0 ;  /* 0x0000000000007941 */ /* 0x000fea0003800200 */
.L_x_3162:
        /* <DEDUP_REMOVED lines=32> */
.L_x_3165:
[----:B------:R-:W-:Y:S05]  /*2110*/  BSYNC.RECONVERGENT B0 ;  /* 0x0000000000007941 */ /* 0x000fea0003800200 */
.L_x_3164:
        /* <DEDUP_REMOVED lines=76> */
.L_x_3170:
        /* <DEDUP_REMOVED lines=23> */
.L_x_3169:
        /* <DEDUP_REMOVED lines=20> */
.L_x_3172:
        /* <DEDUP_REMOVED lines=21> */
.L_x_3168:
        /* <DEDUP_REMOVED lines=27> */
.L_x_3174:
        /* <DEDUP_REMOVED lines=23> */
.L_x_3173:
        /* <DEDUP_REMOVED lines=20> */
.L_x_3175:
        /* <DEDUP_REMOVED lines=20> */
.L_x_3171:
        /* <DEDUP_REMOVED lines=24> */
.L_x_3176:
[----:B------:R-:W-:-:S07]  /*3100*/  IADD3 R4, PT, PT, R4, 0x100, RZ ;  /* 0x0000010004047810 */ /* 0x000fce0007ffe0ff */
.L_x_3167:
[----:B------:R-:W-:Y:S05]  /*3110*/  BSYNC.RECONVERGENT B0 ;  /* 0x0000000000007941 */ /* 0x000fea0003800200 */
.L_x_3166:
        /* <DEDUP_REMOVED lines=20> */
[C---:B-1---5:R-:W-:Y:S01]  /*3260*/  FFMA.FTZ R146, R7.reuse, R11, R38 ;  /* 0x0000000b07927223 */ /* 0x062fe20000010026 */
        /* <DEDUP_REMOVED lines=12> */
.L_x_3181:
        /* <DEDUP_REMOVED lines=17> */
.L_x_3180:
        /* <DEDUP_REMOVED lines=19> */
[C---:B01----:R-:W-:Y:S02]  /*3570*/  PRMT R150, R8.reuse, 0x7632, R150 ;  /* 0x0000763208967816 */ /* 0x043fe40000000096 */
[----:B------:R-:W-:-:S02]  /*3580*/  PRMT R157, R8, 0x7610, R157 ;  /* 0x00007610089d7816 */ /* 0x000fc4000000009d */
[----:B------:R-:W-:Y:S02]  /*3590*/  PRMT R8, R161, 0x7610, R8 ;  /* 0x00007610a1087816 */ /* 0x000fe40000000008 */
[----:B------:R-:W-:Y:S02]  /*35a0*/  PRMT R9, R160, 0x7610, R9 ;  /* 0x00007610a0097816 */ /* 0x000fe40000000009 */
[----:B------:R-:W-:Y:S02]  /*35b0*/  PRMT R10, R150, 0x7610, R10 ;  /* 0x00007610960a7816 */ /* 0x000fe4000000000a */
[----:B------:R-:W-:Y:S01]  /*35c0*/  PRMT R11, R157, 0x7610, R11 ;  /* 0x000076109d0b7816 */ /* 0x000fe2000000000b */
[----:B------:R-:W-:Y:S06]  /*35d0*/  BRA `(.L_x_3182) ;  /* 0x0000000400b07947 */ /* 0x000fec0003800000 */
.L_x_3183:
        /* <DEDUP_REMOVED lines=19> */
.L_x_3179:
        /* <DEDUP_REMOVED lines=28> */
.L_x_3185:
        /* <DEDUP_REMOVED lines=17> */
.L_x_3184:
        /* <DEDUP_REMOVED lines=26> */
.L_x_3186:
        /* <DEDUP_REMOVED lines=18> */
.L_x_3182:
        /* <DEDUP_REMOVED lines=20> */
.L_x_3187:
[----:B------:R-:W-:-:S07]  /*3de0*/  IADD3 R4, PT, PT, R4, 0x100, RZ ;  /* 0x0000010004047810 */ /* 0x000fce0007ffe0ff */
.L_x_3178:
[----:B------:R-:W-:Y:S05]  /*3df0*/  BSYNC.RECONVERGENT B0 ;  /* 0x0000000000007941 */ /* 0x000fea0003800200 */
.L_x_3177:
        /* <DEDUP_REMOVED lines=33> */
.L_x_3192:
        /* <DEDUP_REMOVED lines=17> */
.L_x_3191:
        /* <DEDUP_REMOVED lines=26> */
.L_x_3194:
        /* <DEDUP_REMOVED lines=19> */
.L_x_3190:
        /* <DEDUP_REMOVED lines=28> */
.L_x_3196:
        /* <DEDUP_REMOVED lines=17> */
.L_x_3195:
        /* <DEDUP_REMOVED lines=26> */
.L_x_3197:
        /* <DEDUP_REMOVED lines=18> */
.L_x_3193:
        /* <DEDUP_REMOVED lines=20> */
.L_x_3198:
[----:B------:R-:W-:-:S07]  /*4ac0*/  IADD3 R4, PT, PT, R4, 0x100, RZ ;  /* 0x0000010004047810 */ /* 0x000fce0007ffe0ff */
.L_x_3189:
[----:B------:R-:W-:Y:S05]  /*4ad0*/  BSYNC.RECONVERGENT B0 ;  /* 0x0000000000007941 */ /* 0x000fea0003800200 */
.L_x_3188:
        /* <DEDUP_REMOVED lines=33> */
.L_x_3203:
        /* <DEDUP_REMOVED lines=17> */
.L_x_3202:
        /* <DEDUP_REMOVED lines=26> */
.L_x_3205:
        /* <DEDUP_REMOVED lines=19> */
.L_x_3201:
        /* <DEDUP_REMOVED lines=28> */
.L_x_3207:
        /* <DEDUP_REMOVED lines=17> */
.L_x_3206:
        /* <DEDUP_REMOVED lines=26> */
.L_x_3208:
        /* <DEDUP_REMOVED lines=18> */
.L_x_3204:
        /* <DEDUP_REMOVED lines=20> */
.L_x_3209:
[----:B------:R-:W-:-:S07]  /*57a0*/  IADD3 R4, PT, PT, R4, 0x100, RZ ;  /* 0x0000010004047810 */ /* 0x000fce0007ffe0ff */
.L_x_3200:
[----:B------:R-:W-:Y:S05]  /*57b0*/  BSYNC.RECONVERGENT B0 ;  /* 0x0000000000007941 */ /* 0x000fea0003800200 */
.L_x_3199:
        /* <DEDUP_REMOVED lines=33> */
.L_x_3214:
        /* <DEDUP_REMOVED lines=17> */
.L_x_3213:
        /* <DEDUP_REMOVED lines=26> */
.L_x_3216:
        /* <DEDUP_REMOVED lines=19> */
.L_x_3212:
        /* <DEDUP_REMOVED lines=28> */
.L_x_3218:
        /* <DEDUP_REMOVED lines=17> */
.L_x_3217:
        /* <DEDUP_REMOVED lines=26> */
.L_x_3219:
        /* <DEDUP_REMOVED lines=18> */
.L_x_3215:
        /* <DEDUP_REMOVED lines=20> */
.L_x_3220:
[----:B------:R-:W-:-:S07]  /*6480*/  IADD3 R4, PT, PT, R4, 0x100, RZ ;  /* 0x0000010004047810 */ /* 0x000fce0007ffe0ff */
.L_x_3211:
[----:B------:R-:W-:Y:S05]  /*6490*/  BSYNC.RECONVERGENT B0 ;  /* 0x0000000000007941 */ /* 0x000fea0003800200 */
.L_x_3210:
        /* <DEDUP_REMOVED lines=33> */
.L_x_3225:
        /* <DEDUP_REMOVED lines=17> */
.L_x_3224:
        /* <DEDUP_REMOVED lines=26> */
.L_x_3227:
        /* <DEDUP_REMOVED lines=19> */
.L_x_3223:
        /* <DEDUP_REMOVED lines=28> */
.L_x_3229:
        /* <DEDUP_REMOVED lines=17> */
.L_x_3228:
        /* <DEDUP_REMOVED lines=26> */
.L_x_3230:
        /* <DEDUP_REMOVED lines=18> */
.L_x_3226:
        /* <DEDUP_REMOVED lines=20> */
.L_x_3231:
[----:B------:R-:W-:-:S07]  /*7160*/  IADD3 R4, PT, PT, R4, 0x100, RZ ;  /* 0x0000010004047810 */ /* 0x000fce0007ffe0ff */
.L_x_3222:
[----:B------:R-:W-:Y:S05]  /*7170*/  BSYNC.RECONVERGENT B0 ;  /* 0x0000000000007941 */ /* 0x000fea0003800200 */
.L_x_3221:
        /* <DEDUP_REMOVED lines=34> */
.L_x_3236:
        /* <DEDUP_REMOVED lines=17> */
.L_x_3235:
        /* <DEDUP_REMOVED lines=26> */
.L_x_3238:
        /* <DEDUP_REMOVED lines=19> */
.L_x_3234:
        /* <DEDUP_REMOVED lines=28> */
.L_x_3240:
        /* <DEDUP_REMOVED lines=17> */
.L_x_3239:
        /* <DEDUP_REMOVED lines=25> */
.L_x_3241:
        /* <DEDUP_REMOVED lines=18> */
.L_x_3237:
        /* <DEDUP_REMOVED lines=20> */
.L_x_3233:
[----:B------:R-:W-:Y:S05]  /*7e40*/  BSYNC.RECONVERGENT B0 ;  /* 0x0000000000007941 */ /* 0x000fea0003800200 */
.L_x_3232:
[----:B------:R-:W-:Y:S01]  /*7e50*/  ISETP.NE.AND P5, PT, R156, RZ, PT ;  /* 0x000000ff9c00720c */ /* 0x000fe20003fa5270 */
[----:B------:R-:W-:-:S12]  /*7e60*/  UPLOP3.LUT UP1, UPT, UPT, UPT, UP1, 0x40, 0x4 ;  /* 0x000000000004789c */ /* 0x000fd80003f2e810 */
[----:B------:R-:W-:Y:S05]  /*7e70*/  @!P5 BRA `(.L_x_3242) ;  /* 0xffffff880030d947 */ /* 0x000fea000383ffff */
.L_x_3149:
[----:B------:R-:W4:Y:S01]  /*7e80*/  S2UR UR4, SR_CTAID.X ;  /* 0x00000000000479c3 */ /* 0x000f220000002500 */
[----:B------:R-:W-:Y:S02]  /*7e90*/  ISETP.NE.AND P5, PT, R6, RZ, PT ;  /* 0x000000ff0600720c */ /* 0x000fe40003fa5270 */
[----:B------:R-:W-:-:S05]  /*7ea0*/  ISETP.NE.AND P6, PT, R155, RZ, PT ;  /* 0x000000ff9b00720c */ /* 0x000fca0003fc5270 */
[----:B------:R-:W0:Y:S08]  /*7eb0*/  LDC.64 R2, c[0x0][0x440] ;  /* 0x00011000ff027b82 */ /* 0x000e300000000a00 */
[----:B------:R-:W1:Y:S08]  /*7ec0*/  LDC.64 R4, c[0x0][0x448] ;  /* 0x00011200ff047b82 */ /* 0x000e700000000a00 */
[----:B-----5:R-:W2:Y:S01]  /*7ed0*/  LDC.64 R6, c[0x0][0x440] ;  /* 0x00011000ff067b82 */ /* 0x020ea20000000a00 */
        /* <DEDUP_REMOVED lines=49> */
.L_x_3243:
        /* <DEDUP_REMOVED lines=9> */
.L_x_7262:


//--------------------- .text._ZN10layer_norm31ln_parallel_residual_bwd_kernelINS_13Kernel_traitsIf13__nv_bfloat16fS2_fjLj7168ELj1ELj1ELj8ELj8ENS_18Kernel_traits_baseILj7168EfS2_fS2_fjLj256EEEEELb0ELb1ELb1EEEvNS_9BwdParamsE --------------------------
	.section	.text._ZN10layer_norm31ln_parallel_residual_bwd_kernelINS_13Kernel_traitsIf13__nv_bfloat16fS2_fjLj7168ELj1ELj1ELj8ELj8ENS_18Kernel_traits_baseILj7168EfS2_fS2_fjLj256EEEEELb0ELb1ELb1EEEvNS_9BwdParamsE,"ax",@progbits
	.align	128
        .global         _ZN10layer_norm31ln_parallel_residual_bwd_kernelINS_13Kernel_traitsIf13__nv_bfloat16fS2_fjLj7168ELj1ELj1ELj8ELj8ENS_18Kernel_traits_baseILj7168EfS2_fS2_fjLj256EEEEELb0ELb1ELb1EEEvNS_9BwdParamsE
        .type           _ZN10layer_norm31ln_parallel_residual_bwd_kernelINS_13Kernel_traitsIf13__nv_bfloat16fS2_fjLj7168ELj1ELj1ELj8ELj8ENS_18Kernel_traits_baseILj7168EfS2_fS2_fjLj256EEEEELb0ELb1ELb1EEEvNS_9BwdParamsE,@function
        .size           _ZN10layer_norm31ln_parallel_residual_bwd_kernelINS_13Kernel_traitsIf13__nv_bfloat16fS2_fjLj7168ELj1ELj1ELj8ELj8ENS_18Kernel_traits_baseILj7168EfS2_fS2_fjLj256EEEEELb0ELb1ELb1EEEvNS_9BwdParamsE,(.L_x_7263 - _ZN10layer_norm31ln_parallel_residual_bwd_kernelINS_13Kernel_traitsIf13__nv_bfloat16fS2_fjLj7168ELj1ELj1ELj8ELj8ENS_18Kernel_traits_baseILj7168EfS2_fS2_fjLj256EEEEELb0ELb1ELb1EEEvNS_9BwdParamsE)
        .other          _ZN10layer_norm31ln_parallel_residual_bwd_kernelINS_13Kernel_traitsIf13__nv_bfloat16fS2_fjLj7168ELj1ELj1ELj8ELj8ENS_18Kernel_traits_baseILj7168EfS2_fS2_fjLj256EEEEELb0ELb1ELb1EEEvNS_9BwdParamsE,@"STO_CUDA_ENTRY STV_DEFAULT"
_ZN10layer_norm31ln_parallel_residual_bwd_kernelINS_13Kernel_traitsIf13__nv_bfloat16fS2_fjLj7168ELj1ELj1ELj8ELj8ENS_18Kernel_traits_baseILj7168EfS2_fS2_fjLj256EEEEELb0ELb1ELb1EEEvNS_9BwdParamsE:
.text._ZN10layer_norm31ln_parallel_residual_bwd_kernelINS_13Kernel_traitsIf13__nv_bfloat16fS2_fjLj7168ELj1ELj1ELj8ELj8ENS_18Kernel_traits_baseILj7168EfS2_fS2_fjLj256EEEEELb0ELb1ELb1EEEvNS_9BwdParamsE:
        /* <DEDUP_REMOVED lines=60> */
[----:B------:R-:W-:Y:S01]  /*03c0*/  CS2R R108, SRZ ;  /* 0x00000000006c7805 */ /* 0x000fe2000001ff00 */
[----:B------:R-:W-:Y:S01]  /*03d0*/  UPLOP3.LUT UP1, UPT, UPT, UPT, UPT, 0x40, 0x4 ;  /* 0x000000000004789c */ /* 0x000fe20003f2e870 */
[----:B------:R-:W1:Y:S02]  /*03e0*/  LDCU UR16, c[0x0][0x388] ;  /* 0x00007100ff1077ac */ /* 0x000e640008000800 */
[----:B0-----:R0:W5:Y:S01]  /*03f0*/  LDG.E.128 R28, desc[UR12][R2.64] ;  /* 0x0000000c021c7981 */ /* 0x001162000c1e1d00 */
[----:B------:R-:W2:Y:S03]  /*0400*/  LDCU.U8 UR11, c[0x0][0x410] ;  /* 0x00008200ff0b77ac */ /* 0x000ea60008000000 */
[----:B------:R0:W5:Y:S01]  /*0410*/  LDG.E.128 R24, desc[UR12][R2.64+0x1000] ;  /* 0x0010000c02187981 */ /* 0x000162000c1e1d00 */
        /* <DEDUP_REMOVED lines=8> */
[----:B------:R0:W5:Y:S01]  /*04a0*/  LDG.E.128 R4, desc[UR12][R2.64+0x6000] ;  /* 0x0060000c02047981 */ /* 0x000162000c1e1d00 */
[----:B------:R-:W-:Y:S01]  /*04b0*/  HFMA2 R98, -RZ, RZ, 0, 0 ;  /* 0x00000000ff627431 */ /* 0x000fe200000001ff */
[----:B------:R-:W-:Y:S01]  /*04c0*/  CS2R R106, SRZ ;  /* 0x00000000006a7805 */ /* 0x000fe2000001ff00 */
[----:B------:R-:W-:Y:S01]  /*04d0*/  HFMA2 R94, -RZ, RZ, 0, 0 ;  /* 0x00000000ff5e7431 */ /* 0x000fe200000001ff */
[----:B------:R-:W-:-:S02]  /*04e0*/  CS2R R104, SRZ ;  /* 0x0000000000687805 */ /* 0x000fc4000001ff00 */
[----:B------:R-:W-:Y:S02]  /*04f0*/  CS2R R102, SRZ ;  /* 0x0000000000667805 */ /* 0x000fe4000001ff00 */
[----:B------:R-:W-:Y:S02]  /*0500*/  MOV R100, RZ ;  /* 0x000000ff00647202 */ /* 0x000fe40000000f00 */
[----:B------:R-:W-:Y:S02]  /*0510*/  MOV R96, RZ ;  /* 0x000000ff00607202 */ /* 0x000fe40000000f00 */
[----:B01234-:R-:W-:-:S07]  /*0520*/  MOV R92, RZ ;  /* 0x000000ff005c7202 */ /* 0x01ffce0000000f00 */
.L_x_3310:
[----:B0-----:R-:W0:Y:S01]  /*0530*/  LDC.64 R72, c[0x0][0x3c0] ;  /* 0x0000f000ff487b82 */ /* 0x001e220000000a00 */
[----:B------:R-:W-:-:S05]  /*0540*/  IMAD R0, R153, UR16, RZ ;  /* 0x0000001099007c24 */ /* 0x000fca000f8e02ff */
[----:B------:R-:W-:Y:S02]  /*0550*/  SHF.R.S32.HI R65, RZ, 0x1f, R0 ;  /* 0x0000001fff417819 */ /* 0x000fe40000011400 */
[----:B-1----:R-:W1:Y:S02]  /*0560*/  LDC.64 R86, c[0x0][0x3a8] ;  /* 0x0000ea00ff567b82 */ /* 0x002e640000000a00 */
[----:B------:R-:W-:-:S04]  /*0570*/  LEA.HI R65, R65, R0, RZ, 0x2 ;  /* 0x0000000041417211 */ /* 0x000fc800078f10ff */
[----:B------:R-:W-:Y:S02]  /*0580*/  LEA.HI.SX32 R175, R65, R84, 0x1e ;  /* 0x0000005441af7211 */ /* 0x000fe400078ff2ff */
[----:B------:R-:W2:Y:S01]  /*0590*/  LDC.64 R2, c[0x0][0x428] ;  /* 0x00010a00ff027b82 */ /* 0x000ea20000000a00 */
[----:B0-----:R-:W-:-:S07]  /*05a0*/  IMAD.WIDE R72, R153, 0x4, R72 ;  /* 0x0000000499487825 */ /* 0x001fce00078e0248 */
[----:B------:R-:W0:Y:S01]  /*05b0*/  LDC.64 R176, c[0x0][0x3c8] ;  /* 0x0000f200ffb07b82 */ /* 0x000e220000000a00 */
[----:B------:R-:W3:Y:S01]  /*05c0*/  LDG.E R193, desc[UR12][R72.64] ;  /* 0x0000000c48c17981 */ /* 0x000ee2000c1e1900 */
[C---:B------:R-:W-:Y:S01]  /*05d0*/  IADD3 R173, PT, PT, R175.reuse, 0x100, RZ ;  /* 0x00000100afad7810 */ /* 0x040fe20007ffe0ff */
[----:B-1----:R-:W-:-:S06]  /*05e0*/  IMAD.WIDE.U32 R64, R175, 0x10, R86 ;  /* 0x00000010af407825 */ /* 0x002fcc00078e0056 */
[----:B------:R-:W4:Y:S01]  /*05f0*/  LDG.E.128 R64, desc[UR12][R64.64] ;  /* 0x0000000c40407981 */ /* 0x000f22000c1e1d00 */
[----:B------:R-:W-:Y:S01]  /*0600*/  IMAD.WIDE.U32 R68, R173, 0x10, R86 ;  /* 0x00000010ad447825 */ /* 0x000fe200078e0056 */
[C---:B------:R-:W-:Y:S02]  /*0610*/  IADD3 R157, PT, PT, R175.reuse, 0x200, RZ ;  /* 0x00000200af9d7810 */ /* 0x040fe40007ffe0ff */
[C---:B------:R-:W-:Y:S01]  /*0620*/  IADD3 R101, PT, PT, R175.reuse, 0x300, RZ ;  /* 0x00000300af657810 */ /* 0x040fe20007ffe0ff */
[----:B--2---:R-:W-:Y:S02]  /*0630*/  IMAD.WIDE.U32 R170, R175, 0x8, R2 ;  /* 0x00000008afaa7825 */ /* 0x004fe400078e0002 */
[----:B------:R-:W2:Y:S02]  /*0640*/  LDG.E.128 R68, desc[UR12][R68.64] ;  /* 0x0000000c44447981 */ /* 0x000ea4000c1e1d00 */
[--C-:B------:R-:W-:Y:S01]  /*0650*/  IMAD.WIDE.U32 R74, R157, 0x10, R86.reuse ;  /* 0x000000109d4a7825 */ /* 0x100fe200078e0056 */
[----:B------:R-:W-:Y:S01]  /*0660*/  IADD3 R99, PT, PT, R175, 0x400, RZ ;  /* 0x00000400af637810 */ /* 0x000fe20007ffe0ff */
[----:B------:R-:W2:Y:S02]  /*0670*/  LDG.E.64 R170, desc[UR12][R170.64] ;  /* 0x0000000caaaa7981 */ /* 0x000ea4000c1e1b00 */
[----:B------:R-:W-:-:S02]  /*0680*/  IMAD.WIDE.U32 R76, R101, 0x10, R86 ;  /* 0x00000010654c7825 */ /* 0x000fc400078e0056 */
[----:B------:R-:W2:Y:S04]  /*0690*/  LDG.E.128 R72, desc[UR12][R74.64] ;  /* 0x0000000c4a487981 */ /* 0x000ea8000c1e1d00 */
[----:B------:R-:W2:Y:S01]  /*06a0*/  LDG.E.128 R76, desc[UR12][R76.64] ;  /* 0x0000000c4c4c7981 */ /* 0x000ea2000c1e1d00 */
[----:B0-----:R-:W-:-:S04]  /*06b0*/  IMAD.WIDE R176, R153, 0x4, R176 ;  /* 0x0000000499b07825 */ /* 0x001fc800078e02b0 */
[----:B------:R-:W-:Y:S01]  /*06c0*/  IMAD.WIDE.U32 R80, R99, 0x10, R86 ;  /* 0x0000001063507825 */ /* 0x000fe200078e0056 */
[----:B------:R-:W-:Y:S01]  /*06d0*/  IADD3 R97, PT, PT, R175, 0x500, RZ ;  /* 0x00000500af617810 */ /* 0x000fe20007ffe0ff */
[----:B------:R0:W2:Y:S02]  /*06e0*/  LDG.E R93, desc[UR12][R176.64] ;  /* 0x0000000cb05d7981 */ /* 0x0000a4000c1e1900 */
[--C-:B------:R-:W-:Y:S02]  /*06f0*/  IMAD.WIDE.U32 R166, R173, 0x8, R2.reuse ;  /* 0x00000008ada67825 */ /* 0x100fe400078e0002 */
[----:B------:R-:W2:Y:S02]  /*0700*/  LDG.E.128 R80, desc[UR12][R80.64] ;  /* 0x0000000c50507981 */ /* 0x000ea4000c1e1d00 */
[--C-:B------:R-:W-:Y:S01]  /*0710*/  IMAD.WIDE.U32 R168, R157, 0x8, R2.reuse ;  /* 0x000000089da87825 */ /* 0x100fe200078e0002 */
[----:B------:R-:W-:Y:S01]  /*0720*/  IADD3 R95, PT, PT, R175, 0x600, RZ ;  /* 0x00000600af5f7810 */ /* 0x000fe20007ffe0ff */
[----:B------:R-:W2:Y:S02]  /*0730*/  LDG.E.64 R166, desc[UR12][R166.64] ;  /* 0x0000000ca6a67981 */ /* 0x000ea4000c1e1b00 */
[----:B------:R-:W-:-:S02]  /*0740*/  IMAD.WIDE.U32 R164, R101, 0x8, R2 ;  /* 0x0000000865a47825 */ /* 0x000fc400078e0002 */
[----:B------:R-:W2:Y:S02]  /*0750*/  LDG.E.64 R168, desc[UR12][R168.64] ;  /* 0x0000000ca8a87981 */ /* 0x000ea4000c1e1b00 */
[--C-:B------:R-:W-:Y:S02]  /*0760*/  IMAD.WIDE.U32 R84, R97, 0x10, R86.reuse ;  /* 0x0000001061547825 */ /* 0x100fe400078e0056 */
[----:B------:R-:W2:Y:S02]  /*0770*/  LDG.E.64 R164, desc[UR12][R164.64] ;  /* 0x0000000ca4a47981 */ /* 0x000ea4000c1e1b00 */
[----:B------:R-:W-:Y:S02]  /*0780*/  IMAD.WIDE.U32 R88, R95, 0x10, R86 ;  /* 0x000000105f587825 */ /* 0x000fe400078e0056 */
[----:B------:R-:W2:Y:S04]  /*0790*/  LDG.E.128 R84, desc[UR12][R84.64] ;  /* 0x0000000c54547981 */ /* 0x000ea8000c1e1d00 */
[----:B------:R-:W2:Y:S01]  /*07a0*/  LDG.E.128 R88, desc[UR12][R88.64] ;  /* 0x0000000c58587981 */ /* 0x000ea2000c1e1d00 */
[----:B------:R-:W-:-:S04]  /*07b0*/  IMAD.WIDE.U32 R160, R97, 0x8, R2 ;  /* 0x0000000861a07825 */ /* 0x000fc800078e0002 */
[--C-:B------:R-:W-:Y:S02]  /*07c0*/  IMAD.WIDE.U32 R158, R99, 0x8, R2.reuse ;  /* 0x00000008639e7825 */ /* 0x100fe400078e0002 */
[----:B------:R-:W2:Y:S02]  /*07d0*/  LDG.E.64 R160, desc[UR12][R160.64] ;  /* 0x0000000ca0a07981 */ /* 0x000ea4000c1e1b00 */
[----:B------:R-:W-:Y:S02]  /*07e0*/  IMAD.WIDE.U32 R2, R95, 0x8, R2 ;  /* 0x000000085f027825 */ /* 0x000fe400078e0002 */
[----:B------:R-:W2:Y:S04]  /*07f0*/  LDG.E.64 R158, desc[UR12][R158.64] ;  /* 0x0000000c9e9e7981 */ /* 0x000ea8000c1e1b00 */
[----:B------:R-:W2:Y:S01]  /*0800*/  LDG.E.64 R2, desc[UR12][R2.64] ;  /* 0x0000000c02027981 */ /* 0x000ea2000c1e1b00 */
[----:B------:R-:W-:-:S04]  /*0810*/  ISETP.NE.U32.AND P0, PT, RZ, UR14, PT ;  /* 0x0000000eff007c0c */ /* 0x000fc8000bf05070 */
[----:B------:R-:W-:Y:S02]  /*0820*/  ISETP.NE.AND.EX P0, PT, RZ, UR15, PT, P0 ;  /* 0x0000000fff007c0c */ /* 0x000fe4000bf05300 */
[----:B------:R-:W-:-:S04]  /*0830*/  ISETP.NE.AND P1, PT, RZ, UR11, PT ;  /* 0x0000000bff007c0c */ /* 0x000fc8000bf25270 */
[----:B---3--:R-:W-:-:S05]  /*0840*/  FSEL R193, R193, RZ, !P1 ;  /* 0x000000ffc1c17208 */ /* 0x008fca0004800000 */
[C---:B----4-:R-:W-:Y:S01]  /*0850*/  FADD.FTZ R0, -R193.reuse, R64 ;  /* 0x00000040c1007221 */ /* 0x050fe20000010100 */
[C---:B------:R-:W-:Y:S02]  /*0860*/  FADD.FTZ R190, -R193.reuse, R65 ;  /* 0x00000041c1be7221 */ /* 0x040fe40000010100 */
[----:B------:R-:W1:Y:S01]  /*0870*/  @P0 LDC.64 R64, c[0x0][0x438] ;  /* 0x00010e00ff400b82 */ /* 0x000e620000000a00 */
[C---:B------:R-:W-:Y:S01]  /*0880*/  FADD.FTZ R192, -R193.reuse, R66 ;  /* 0x00000042c1c07221 */ /* 0x040fe20000010100 */
[C---:B------:R-:W-:Y:S01]  /*0890*/  FADD.FTZ R188, -R193.reuse, R67 ;  /* 0x00000043c1bc7221 */ /* 0x040fe20000010100 */
[C---:B--2---:R-:W-:Y:S01]  /*08a0*/  FADD.FTZ R172, -R193.reuse, R68 ;  /* 0x00000044c1ac7221 */ /* 0x044fe20000010100 */
[----:B------:R-:W-:-:S04]  /*08b0*/  FADD.FTZ R174, -R193, R69 ;  /* 0x00000045c1ae7221 */ /* 0x000fc80000010100 */
[----:B------:R-:W2:Y:S08]  /*08c0*/  @P0 LDC.64 R66, c[0x0][0x438] ;  /* 0x00010e00ff420b82 */ /* 0x000eb00000000a00 */
[----:B------:R-:W3:Y:S01]  /*08d0*/  @P0 LDC.64 R68, c[0x0][0x438] ;  /* 0x00010e00ff440b82 */ /* 0x000ee20000000a00 */
[C---:B------:R-:W-:Y:S01]  /*08e0*/  FADD.FTZ R180, -R193.reuse, R72 ;  /* 0x00000048c1b47221 */ /* 0x040fe20000010100 */
[C---:B------:R-:W-:Y:S01]  /*08f0*/  FADD.FTZ R182, -R193.reuse, R73 ;  /* 0x00000049c1b67221 */ /* 0x040fe20000010100 */
[C---:B0-----:R-:W-:Y:S01]  /*0900*/  FADD.FTZ R176, -R193.reuse, R70 ;  /* 0x00000046c1b07221 */ /* 0x041fe20000010100 */
[C---:B------:R-:W-:Y:S01]  /*0910*/  FADD.FTZ R178, -R193.reuse, R71 ;  /* 0x00000047c1b27221 */ /* 0x040fe20000010100 */
[C---:B------:R-:W-:Y:S01]  /*0920*/  FADD.FTZ R184, -R193.reuse, R74 ;  /* 0x0000004ac1b87221 */ /* 0x040fe20000010100 */
[C---:B------:R-:W-:Y:S01]  /*0930*/  FADD.FTZ R186, -R193.reuse, R75 ;  /* 0x0000004bc1ba7221 */ /* 0x040fe20000010100 */
[C---:B------:R-:W-:Y:S01]  /*0940*/  FADD.FTZ R200, -R193.reuse, R76 ;  /* 0x0000004cc1c87221 */ /* 0x040fe20000010100 */
[----:B------:R-:W0:Y:S01]  /*0950*/  @P0 LDC.64 R72, c[0x0][0x438] ;  /* 0x00010e00ff480b82 */ /* 0x000e220000000a00 */
[----:B------:R-:W-:Y:S01]  /*0960*/  FADD.FTZ R202, -R193, R77 ;  /* 0x0000004dc1ca7221 */ /* 0x000fe20000010100 */
[----:B-1----:R-:W-:Y:S01]  /*0970*/  @P0 IMAD.WIDE.U32 R64, R95, 0x10, R64 ;  /* 0x000000105f400825 */ /* 0x002fe200078e0040 */
[----:B------:R-:W-:-:S02]  /*0980*/  MOV R191, R170 ;  /* 0x000000aa00bf7202 */ /* 0x000fc40000000f00 */
[----:B------:R-:W-:Y:S02]  /*0990*/  SHF.R.U64 R187, R170, 0x10, R171 ;  /* 0x00000010aabb7819 */ /* 0x000fe400000012ab */
[----:B-----5:R1:W5:Y:S01]  /*09a0*/  @P0 LDG.E.128 R56, desc[UR12][R64.64] ;  /* 0x0000000c40380981 */ /* 0x020362000c1e1d00 */
[----:B------:R-:W4:Y:S08]  /*09b0*/  @P0 LDC.64 R70, c[0x0][0x438] ;  /* 0x00010e00ff460b82 */ /* 0x000f300000000a00 */
[----:B------:R-:W4:Y:S08]  /*09c0*/  @P0 LDC.64 R74, c[0x0][0x438] ;  /* 0x00010e00ff4a0b82 */ /* 0x000f300000000a00 */
[----:B------:R-:W4:Y:S01]  /*09d0*/  @P0 LDC.64 R76, c[0x0][0x438] ;  /* 0x00010e00ff4c0b82 */ /* 0x000f220000000a00 */
[----:B-1----:R-:W-:Y:S01]  /*09e0*/  SHF.L.U32 R64, R191, 0x10, RZ ;  /* 0x00000010bf407819 */ /* 0x002fe200000006ff */
[----:B--2---:R-:W-:Y:S01]  /*09f0*/  @P0 IMAD.WIDE.U32 R66, R97, 0x10, R66 ;  /* 0x0000001061420825 */ /* 0x004fe200078e0042 */
[----:B------:R-:W-:-:S02]  /*0a00*/  MOV R185, R171 ;  /* 0x000000ab00b97202 */ /* 0x000fc40000000f00 */
[----:B------:R-:W-:Y:S01]  /*0a10*/  SHF.L.U32 R65, R187, 0x10, RZ ;  /* 0x00000010bb417819 */ /* 0x000fe200000006ff */
[----:B------:R-:W-:Y:S01]  /*0a20*/  FMUL.FTZ R207, R28, R64 ;  /* 0x000000401ccf7220 */ /* 0x000fe20000410000 */
[----:B---3--:R-:W-:-:S04]  /*0a30*/  @P0 IMAD.WIDE.U32 R68, R99, 0x10, R68 ;  /* 0x0000001063440825 */ /* 0x008fc800078e0044 */
[----:B------:R-:W-:Y:S01]  /*0a40*/  FMUL.FTZ R0, R93, R0 ;  /* 0x000000005d007220 */ /* 0x000fe20000410000 */
[----:B------:R1:W5:Y:S01]  /*0a50*/  @P0 LDG.E.128 R52, desc[UR12][R66.64] ;  /* 0x0000000c42340981 */ /* 0x000362000c1e1d00 */
[----:B------:R-:W-:Y:S01]  /*0a60*/  SHF.R.U32.HI R189, RZ, 0x10, R171 ;  /* 0x00000010ffbd7819 */ /* 0x000fe200000116ab */
[----:B------:R-:W-:Y:S01]  /*0a70*/  FADD.FTZ R212, -R193, R80 ;  /* 0x00000050c1d47221 */ /* 0x000fe20000010100 */
[----:B------:R-:W-:Y:S01]  /*0a80*/  FMUL.FTZ R205, R93, R188 ;  /* 0x000000bc5dcd7220 */ /* 0x000fe20000410000 */
[----:B------:R-:W-:Y:S01]  /*0a90*/  FADD.FTZ R80, -R193, R82 ;  /* 0x00000052c1507221 */ /* 0x000fe20000010100 */
[----:B------:R-:W-:Y:S01]  /*0aa0*/  FMUL.FTZ R188, R29, R65 ;  /* 0x000000411dbc7220 */ /* 0x000fe20000410000 */
[----:B------:R-:W-:Y:S01]  /*0ab0*/  FMUL.FTZ R203, R93, R190 ;  /* 0x000000be5dcb7220 */ /* 0x000fe20000410000 */
[----:B------:R-:W-:Y:S01]  /*0ac0*/  FFMA.FTZ R82, R0, R207, RZ ;  /* 0x000000cf00527223 */ /* 0x000fe200000100ff */
[----:B------:R2:W5:Y:S01]  /*0ad0*/  @P0 LDG.E.128 R48, desc[UR12][R68.64] ;  /* 0x0000000c44300981 */ /* 0x000562000c1e1d00 */
[----:B-1----:R-:W-:Y:S01]  /*0ae0*/  SHF.L.U32 R66, R185, 0x10, RZ ;  /* 0x00000010b9427819 */ /* 0x002fe200000006ff */
[----:B------:R-:W-:Y:S01]  /*0af0*/  FADD.FTZ R67, RZ, R207 ;  /* 0x000000cfff437221 */ /* 0x000fe20000010000 */
[----:B------:R-:W-:Y:S01]  /*0b00*/  MOV R162, R166 ;  /* 0x000000a600a27202 */ /* 0x000fe20000000f00 */
[----:B0-----:R-:W-:Y:S01]  /*0b10*/  @P0 IMAD.WIDE.U32 R72, R175, 0x10, R72 ;  /* 0x00000010af480825 */ /* 0x001fe200078e0048 */
[----:B------:R-:W-:-:S03]  /*0b20*/  MOV R179, R169 ;  /* 0x000000a900b37202 */ /* 0x000fc60000000f00 */
[----:B------:R-:W-:Y:S01]  /*0b30*/  FMUL.FTZ R190, R30, R66 ;  /* 0x000000421ebe7220 */ /* 0x000fe20000410000 */
[----:B------:R-:W-:Y:S01]  /*0b40*/  FADD.FTZ R67, R188, R67 ;  /* 0x00000043bc437221 */ /* 0x000fe20000010000 */
[----:B--2---:R-:W-:Y:S01]  /*0b50*/  SHF.L.U32 R68, R189, 0x10, RZ ;  /* 0x00000010bd447819 */ /* 0x004fe200000006ff */
[----:B------:R-:W-:Y:S01]  /*0b60*/  FMUL.FTZ R201, R93, R192 ;  /* 0x000000c05dc97220 */ /* 0x000fe20000410000 */
[----:B------:R-:W-:Y:S01]  /*0b70*/  FFMA.FTZ R82, R203, R188, R82 ;  /* 0x000000bccb527223 */ /* 0x000fe20000010052 */
[----:B----4-:R-:W-:Y:S01]  /*0b80*/  @P0 IMAD.WIDE.U32 R70, R173, 0x10, R70 ;  /* 0x00000010ad460825 */ /* 0x010fe200078e0046 */
[----:B------:R-:W-:-:S03]  /*0b90*/  SHF.R.U64 R166, R166, 0x10, R167 ;  /* 0x00000010a6a67819 */ /* 0x000fc600000012a7 */
[----:B------:R-:W-:Y:S01]  /*0ba0*/  FADD.FTZ R220, -R193, R86 ;  /* 0x00000056c1dc7221 */ /* 0x000fe20000010100 */
[----:B------:R-:W-:Y:S01]  /*0bb0*/  MOV R194, R164 ;  /* 0x000000a400c27202 */ /* 0x000fe20000000f00 */
[----:B------:R-:W-:Y:S01]  /*0bc0*/  @P0 IMAD.WIDE.U32 R74, R101, 0x10, R74 ;  /* 0x00000010654a0825 */ /* 0x000fe200078e004a */
[----:B------:R-:W-:-:S03]  /*0bd0*/  SHF.L.U32 R69, R162, 0x10, RZ ;  /* 0x00000010a2457819 */ /* 0x000fc600000006ff */
[----:B------:R-:W-:Y:S01]  /*0be0*/  FMUL.FTZ R192, R31, R68 ;  /* 0x000000441fc07220 */ /* 0x000fe20000410000 */
[----:B------:R-:W-:Y:S01]  /*0bf0*/  FADD.FTZ R67, R190, R67 ;  /* 0x00000043be437221 */ /* 0x000fe20000010000 */
[----:B------:R-:W-:Y:S01]  /*0c00*/  @P0 IMAD.WIDE.U32 R76, R157, 0x10, R76 ;  /* 0x000000109d4c0825 */ /* 0x000fe200078e004c */
[----:B------:R-:W-:-:S03]  /*0c10*/  MOV R177, R168 ;  /* 0x000000a800b17202 */ /* 0x000fc60000000f00 */
[----:B------:R-:W-:Y:S01]  /*0c20*/  FFMA.FTZ R86, R201, R190, R82 ;  /* 0x000000bec9567223 */ /* 0x000fe20000010052 */
[----:B------:R-:W-:Y:S01]  /*0c30*/  SHF.L.U32 R218, R179, 0x10, RZ ;  /* 0x00000010b3da7819 */ /* 0x000fe200000006ff */
[----:B------:R-:W-:Y:S01]  /*0c40*/  FADD.FTZ R206, -R193, R79 ;  /* 0x0000004fc1ce7221 */ /* 0x000fe20000010100 */
[----:B------:R0:W5:Y:S01]  /*0c50*/  @P0 LDG.E.128 R32, desc[UR12][R72.64] ;  /* 0x0000000c48200981 */ /* 0x000162000c1e1d00 */
[----:B------:R-:W-:Y:S01]  /*0c60*/  FMUL.FTZ R179, R93, R202 ;  /* 0x000000ca5db37220 */ /* 0x000fe20000410000 */
[----:B------:R-:W-:Y:S01]  /*0c70*/  MOV R170, R167 ;  /* 0x000000a700aa7202 */ /* 0x000fe20000000f00 */
[C---:B------:R-:W-:Y:S01]  /*0c80*/  FADD.FTZ R224, -R193.reuse, R84 ;  /* 0x00000054c1e07221 */ /* 0x040fe20000010100 */
[----:B------:R-:W-:Y:S01]  /*0c90*/  MOV R196, R165 ;  /* 0x000000a500c47202 */ /* 0x000fe20000000f00 */
[----:B------:R1:W5:Y:S01]  /*0ca0*/  @P0 LDG.E.128 R36, desc[UR12][R70.64] ;  /* 0x0000000c46240981 */ /* 0x000362000c1e1d00 */
[----:B------:R-:W-:Y:S01]  /*0cb0*/  SHF.L.U32 R202, R194, 0x10, RZ ;  /* 0x00000010c2ca7819 */ /* 0x000fe200000006ff */
[C---:B------:R-:W-:Y:S01]  /*0cc0*/  FADD.FTZ R204, -R193.reuse, R78 ;  /* 0x0000004ec1cc7221 */ /* 0x040fe20000010100 */
[C---:B------:R-:W-:Y:S01]  /*0cd0*/  FADD.FTZ R210, -R193.reuse, R81 ;  /* 0x00000051c1d27221 */ /* 0x040fe20000010100 */
[----:B------:R2:W5:Y:S01]  /*0ce0*/  @P0 LDG.E.128 R44, desc[UR12][R74.64] ;  /* 0x0000000c4a2c0981 */ /* 0x000562000c1e1d00 */
[----:B0-----:R-:W-:Y:S01]  /*0cf0*/  SHF.L.U32 R72, R166, 0x10, RZ ;  /* 0x00000010a6487819 */ /* 0x001fe200000006ff */
[C---:B------:R-:W-:Y:S01]  /*0d00*/  FADD.FTZ R198, -R193.reuse, R83 ;  /* 0x00000053c1c67221 */ /* 0x040fe20000010100 */
[C---:B------:R-:W-:Y:S01]  /*0d10*/  FADD.FTZ R222, -R193.reuse, R85 ;  /* 0x00000055c1de7221 */ /* 0x040fe20000010100 */
[----:B------:R0:W5:Y:S01]  /*0d20*/  @P0 LDG.E.128 R40, desc[UR12][R76.64] ;  /* 0x0000000c4c280981 */ /* 0x000162000c1e1d00 */
[C---:B------:R-:W-:Y:S01]  /*0d30*/  FADD.FTZ R216, -R193.reuse, R87 ;  /* 0x00000057c1d87221 */ /* 0x040fe20000010100 */
[C---:B------:R-:W-:Y:S01]  /*0d40*/  FADD.FTZ R214, -R193.reuse, R88 ;  /* 0x00000058c1d67221 */ /* 0x040fe20000010100 */
[C---:B------:R-:W-:Y:S01]  /*0d50*/  FADD.FTZ R84, -R193.reuse, R89 ;  /* 0x00000059c1547221 */ /* 0x040fe20000010100 */
[C---:B-1----:R-:W-:Y:S01]  /*0d60*/  FADD.FTZ R70, -R193.reuse, R90 ;  /* 0x0000005ac1467221 */ /* 0x042fe20000010100 */
[----:B------:R-:W-:Y:S01]  /*0d70*/  FMUL.FTZ R194, R24, R69 ;  /* 0x0000004518c27220 */ /* 0x000fe20000410000 */
[----:B--2---:R-:W-:Y:S01]  /*0d80*/  FADD.FTZ R74, -R193, R91 ;  /* 0x0000005bc14a7221 */ /* 0x004fe20000010100 */
[----:B------:R-:W-:Y:S01]  /*0d90*/  FADD.FTZ R67, R192, R67 ;  /* 0x00000043c0437221 */ /* 0x000fe20000010000 */
[----:B------:R-:W-:Y:S01]  /*0da0*/  FMUL.FTZ R193, R93, R172 ;  /* 0x000000ac5dc17220 */ /* 0x000fe20000410000 */
[----:B------:R-:W-:Y:S01]  /*0db0*/  FFMA.FTZ R86, R205, R192, R86 ;  /* 0x000000c0cd567223 */ /* 0x000fe20000010056 */
[----:B0-----:R-:W-:Y:S01]  /*0dc0*/  SHF.L.U32 R76, R177, 0x10, RZ ;  /* 0x00000010b14c7819 */ /* 0x001fe200000006ff */
[----:B------:R-:W-:Y:S01]  /*0dd0*/  FMUL.FTZ R177, R93, R206 ;  /* 0x000000ce5db17220 */ /* 0x000fe20000410000 */
[----:B------:R-:W-:Y:S01]  /*0de0*/  SHF.R.U32.HI R171, RZ, 0x10, R167 ;  /* 0x00000010ffab7819 */ /* 0x000fe200000116a7 */
[----:B------:R-:W-:Y:S01]  /*0df0*/  FADD.FTZ R67, R194, R67 ;  /* 0x00000043c2437221 */ /* 0x000fe20000010000 */
[----:B------:R-:W-:-:S02]  /*0e00*/  SHF.L.U32 R73, R170, 0x10, RZ ;  /* 0x00000010aa497819 */ /* 0x000fc400000006ff */
[----:B------:R-:W-:Y:S01]  /*0e10*/  SHF.L.U32 R206, R196, 0x10, RZ ;  /* 0x00000010c4ce7819 */ /* 0x000fe200000006ff */
[----:B------:R-:W-:Y:S01]  /*0e20*/  FMUL.FTZ R196, R25, R72 ;  /* 0x0000004819c47220 */ /* 0x000fe20000410000 */
[----:B------:R-:W-:Y:S01]  /*0e30*/  FMUL.FTZ R195, R93, R174 ;  /* 0x000000ae5dc37220 */ /* 0x000fe20000410000 */
[----:B------:R-:W-:Y:S01]  /*0e40*/  FFMA.FTZ R86, R193, R194, R86 ;  /* 0x000000c2c1567223 */ /* 0x000fe20000010056 */
[----:B------:R-:W-:Y:S01]  /*0e50*/  SHF.L.U32 R75, R171, 0x10, RZ ;  /* 0x00000010ab4b7819 */ /* 0x000fe200000006ff */
[C---:B------:R-:W-:Y:S01]  /*0e60*/  FMUL.FTZ R174, R93.reuse, R200 ;  /* 0x000000c85dae7220 */ /* 0x040fe20000410000 */
[----:B------:R-:W-:Y:S01]  /*0e70*/  FMUL.FTZ R200, R26, R73 ;  /* 0x000000491ac87220 */ /* 0x000fe20000410000 */
[----:B------:R-:W-:Y:S01]  /*0e80*/  FADD.FTZ R67, R196, R67 ;  /* 0x00000043c4437221 */ /* 0x000fe20000010000 */
[----:B------:R-:W-:Y:S01]  /*0e90*/  FMUL.FTZ R197, R93, R176 ;  /* 0x000000b05dc57220 */ /* 0x000fe20000410000 */
[----:B------:R-:W-:Y:S01]  /*0ea0*/  FFMA.FTZ R86, R195, R196, R86 ;  /* 0x000000c4c3567223 */ /* 0x000fe20000010056 */
[----:B------:R-:W-:Y:S01]  /*0eb0*/  SHF.R.U64 R168, R168, 0x10, R169 ;  /* 0x00000010a8a87819 */ /* 0x000fe200000012a9 */
[----:B------:R-:W-:Y:S01]  /*0ec0*/  FMUL.FTZ R81, R93, R198 ;  /* 0x000000c65d517220 */ /* 0x000fe20000410000 */
[----:B------:R-:W-:Y:S01]  /*0ed0*/  FMUL.FTZ R198, R27, R75 ;  /* 0x0000004b1bc67220 */ /* 0x000fe20000410000 */
[----:B------:R-:W-:Y:S01]  /*0ee0*/  FADD.FTZ R67, R200, R67 ;  /* 0x00000043c8437221 */ /* 0x000fe20000010000 */
[----:B------:R-:W-:Y:S01]  /*0ef0*/  FMUL.FTZ R199, R93, R178 ;  /* 0x000000b25dc77220 */ /* 0x000fe20000410000 */
[----:B------:R-:W-:Y:S01]  /*0f00*/  FFMA.FTZ R86, R197, R200, R86 ;  /* 0x000000c8c5567223 */ /* 0x000fe20000010056 */
[----:B------:R-:W-:Y:S01]  /*0f10*/  FMUL.FTZ R191, R93, R180 ;  /* 0x000000b45dbf7220 */ /* 0x000fe20000410000 */
[----:B------:R-:W-:Y:S01]  /*0f20*/  SHF.L.U32 R77, R168, 0x10, RZ ;  /* 0x00000010a84d7819 */ /* 0x000fe200000006ff */
[----:B------:R-:W-:Y:S01]  /*0f30*/  FMUL.FTZ R180, R20, R76 ;  /* 0x0000004c14b47220 */ /* 0x000fe20000410000 */
[----:B------:R-:W-:Y:S01]  /*0f40*/  FADD.FTZ R67, R198, R67 ;  /* 0x00000043c6437221 */ /* 0x000fe20000010000 */
[----:B------:R-:W-:Y:S01]  /*0f50*/  FFMA.FTZ R86, R199, R198, R86 ;  /* 0x000000c6c7567223 */ /* 0x000fe20000010056 */
[----:B------:R-:W-:Y:S01]  /*0f60*/  SHF.R.U32.HI R181, RZ, 0x10, R169 ;  /* 0x00000010ffb57819 */ /* 0x000fe200000116a9 */
[----:B------:R-:W-:Y:S01]  /*0f70*/  FMUL.FTZ R189, R93, R182 ;  /* 0x000000b65dbd7220 */ /* 0x000fe20000410000 */
[----:B------:R-:W-:Y:S01]  /*0f80*/  FMUL.FTZ R182, R21, R77 ;  /* 0x0000004d15b67220 */ /* 0x000fe20000410000 */
[----:B------:R-:W-:Y:S01]  /*0f90*/  FADD.FTZ R67, R180, R67 ;  /* 0x00000043b4437221 */ /* 0x000fe20000010000 */
[----:B------:R-:W-:Y:S01]  /*0fa0*/  FFMA.FTZ R86, R191, R180, R86 ;  /* 0x000000b4bf567223 */ /* 0x000fe20000010056 */
[----:B------:R-:W-:Y:S01]  /*0fb0*/  FMUL.FTZ R187, R93, R184 ;  /* 0x000000b85dbb7220 */ /* 0x000fe20000410000 */
[----:B------:R-:W-:Y:S01]  /*0fc0*/  SHF.L.U32 R209, R181, 0x10, RZ ;  /* 0x00000010b5d17819 */ /* 0x000fe200000006ff */
[----:B------:R-:W-:Y:S01]  /*0fd0*/  FMUL.FTZ R184, R22, R218 ;  /* 0x000000da16b87220 */ /* 0x000fe20000410000 */
[----:B------:R-:W-:Y:S01]  /*0fe0*/  FADD.FTZ R67, R182, R67 ;  /* 0x00000043b6437221 */ /* 0x000fe20000010000 */
[----:B------:R-:W-:Y:S01]  /*0ff0*/  FFMA.FTZ R86, R189, R182, R86 ;  /* 0x000000b6bd567223 */ /* 0x000fe20000010056 */
[----:B------:R-:W-:Y:S01]  /*1000*/  SHF.R.U64 R183, R164, 0x10, R165 ;  /* 0x00000010a4b77819 */ /* 0x000fe200000012a5 */
        /* <DEDUP_REMOVED lines=11> */
[----:B------:R-:W-:Y:S01]  /*10c0*/  MOV R78, R161 ;  /* 0x000000a1004e7202 */ /* 0x000fe20000000f00 */
[----:B------:R-:W-:Y:S01]  /*10d0*/  FADD.FTZ R71, R181, R88 ;  /* 0x00000058b5477221 */ /* 0x000fe20000010000 */
[----:B------:R-:W-:Y:S01]  /*10e0*/  FFMA.FTZ R86, R174, R181, R67 ;  /* 0x000000b5ae567223 */ /* 0x000fe20000010043 */
[----:B------:R-:W-:Y:S01]  /*10f0*/  MOV R169, R158 ;  /* 0x0000009e00a97202 */ /* 0x000fe20000000f00 */
[----:B------:R-:W-:Y:S01]  /*1100*/  FMUL.FTZ R183, R18, R206 ;  /* 0x000000ce12b77220 */ /* 0x000fe20000410000 */
[----:B------:R-:W-:-:S02]  /*1110*/  SHF.L.U32 R208, R208, 0x10, RZ ;  /* 0x00000010d0d07819 */ /* 0x000fc400000006ff */
[----:B------:R-:W-:Y:S01]  /*1120*/  SHF.L.U32 R219, R78, 0x10, RZ ;  /* 0x000000104edb7819 */ /* 0x000fe200000006ff */
[----:B------:R-:W-:Y:S01]  /*1130*/  FADD.FTZ R78, R176, R71 ;  /* 0x00000047b04e7221 */ /* 0x000fe20000010000 */
[----:B------:R-:W-:Y:S01]  /*1140*/  FFMA.FTZ R67, R179, R176, R86 ;  /* 0x000000b0b3437223 */ /* 0x000fe20000010056 */
[----:B------:R-:W-:Y:S01]  /*1150*/  FMUL.FTZ R83, R93, R210 ;  /* 0x000000d25d537220 */ /* 0x000fe20000410000 */
[----:B------:R-:W-:Y:S01]  /*1160*/  SHF.R.U64 R165, R158, 0x10, R159 ;  /* 0x000000109ea57819 */ /* 0x000fe2000000129f */
[----:B------:R-:W-:Y:S01]  /*1170*/  FMUL.FTZ R178, R19, R208 ;  /* 0x000000d013b27220 */ /* 0x000fe20000410000 */
[----:B------:R-:W-:Y:S01]  /*1180*/  SHF.L.U32 R210, R169, 0x10, RZ ;  /* 0x00000010a9d27819 */ /* 0x000fe200000006ff */
[----:B------:R-:W-:Y:S01]  /*1190*/  FADD.FTZ R71, R183, R78 ;  /* 0x0000004eb7477221 */ /* 0x000fe20000010000 */
[----:B------:R-:W-:Y:S01]  /*11a0*/  FFMA.FTZ R78, R172, R183, R67 ;  /* 0x000000b7ac4e7223 */ /* 0x000fe20000010043 */
[--C-:B------:R-:W-:Y:S02]  /*11b0*/  SHF.R.U64 R79, R160, 0x10, R161.reuse ;  /* 0x00000010a04f7819 */ /* 0x100fe400000012a1 */
[----:B------:R-:W-:Y:S01]  /*11c0*/  SHF.R.U32.HI R158, RZ, 0x10, R161 ;  /* 0x00000010ff9e7819 */ /* 0x000fe200000116a1 */
[----:B------:R-:W-:Y:S01]  /*11d0*/  FMUL.FTZ R85, R12, R210 ;  /* 0x000000d20c557220 */ /* 0x000fe20000410000 */
[----:B------:R-:W-:Y:S01]  /*11e0*/  MOV R164, R159 ;  /* 0x0000009f00a47202 */ /* 0x000fe20000000f00 */
[----:B------:R-:W-:Y:S01]  /*11f0*/  FADD.FTZ R88, R178, R71 ;  /* 0x00000047b2587221 */ /* 0x000fe20000010000 */
[----:B------:R-:W-:-:S02]  /*1200*/  MOV R161, R2 ;  /* 0x0000000200a17202 */ /* 0x000fc40000000f00 */
[----:B------:R-:W-:Y:S01]  /*1210*/  SHF.L.U32 R211, R165, 0x10, RZ ;  /* 0x00000010a5d37819 */ /* 0x000fe200000006ff */
[----:B------:R-:W-:Y:S01]  /*1220*/  FMUL.FTZ R82, R93, R212 ;  /* 0x000000d45d527220 */ /* 0x000fe20000410000 */
[----:B------:R-:W-:Y:S01]  /*1230*/  SHF.R.U64 R2, R2, 0x10, R3 ;  /* 0x0000001002027819 */ /* 0x000fe20000001203 */
[----:B------:R-:W-:Y:S01]  /*1240*/  FFMA.FTZ R71, R177, R178, R78 ;  /* 0x000000b2b1477223 */ /* 0x000fe2000001004e */
[----:B------:R-:W-:Y:S01]  /*1250*/  SHF.R.U32.HI R167, RZ, 0x10, R159 ;  /* 0x00000010ffa77819 */ /* 0x000fe2000001169f */
[----:B------:R-:W-:Y:S01]  /*1260*/  FMUL.FTZ R86, R13, R211 ;  /* 0x000000d30d567220 */ /* 0x000fe20000410000 */
[----:B------:R-:W-:Y:S01]  /*1270*/  SHF.L.U32 R212, R164, 0x10, RZ ;  /* 0x00000010a4d47819 */ /* 0x000fe200000006ff */
[----:B------:R-:W-:Y:S01]  /*1280*/  FADD.FTZ R67, R85, R88 ;  /* 0x0000005855437221 */ /* 0x000fe20000010000 */
[----:B------:R-:W-:Y:S01]  /*1290*/  SHF.L.U32 R225, R2, 0x10, RZ ;  /* 0x0000001002e17819 */ /* 0x000fe200000006ff */
[----:B------:R-:W-:Y:S01]  /*12a0*/  FFMA.FTZ R2, R82, R85, R71 ;  /* 0x0000005552027223 */ /* 0x000fe20000010047 */
[----:B------:R-:W-:-:S02]  /*12b0*/  MOV R159, R160 ;  /* 0x000000a0009f7202 */ /* 0x000fc40000000f00 */
[----:B------:R-:W-:Y:S01]  /*12c0*/  MOV R160, R3 ;  /* 0x0000000300a07202 */ /* 0x000fe20000000f00 */
[----:B------:R-:W-:Y:S01]  /*12d0*/  FMUL.FTZ R87, R14, R212 ;  /* 0x000000d40e577220 */ /* 0x000fe20000410000 */
[----:B------:R-:W-:Y:S01]  /*12e0*/  SHF.R.U32.HI R3, RZ, 0x10, R3 ;  /* 0x00000010ff037819 */ /* 0x000fe20000011603 */
[----:B------:R-:W-:Y:S01]  /*12f0*/  FADD.FTZ R78, R86, R67 ;  /* 0x00000043564e7221 */ /* 0x000fe20000010000 */
[----:B------:R-:W-:Y:S01]  /*1300*/  SHF.L.U32 R213, R167, 0x10, RZ ;  /* 0x00000010a7d57819 */ /* 0x000fe200000006ff */
[----:B------:R-:W-:Y:S01]  /*1310*/  FMUL.FTZ R80, R93, R80 ;  /* 0x000000505d507220 */ /* 0x000fe20000410000 */
[----:B------:R-:W-:Y:S01]  /*1320*/  FFMA.FTZ R67, R83, R86, R2 ;  /* 0x0000005653437223 */ /* 0x000fe20000010002 */
[----:B------:R-:W-:Y:S02]  /*1330*/  SHF.L.U32 R215, R159, 0x10, RZ ;  /* 0x000000109fd77819 */ /* 0x000fe400000006ff */
        /* <DEDUP_REMOVED lines=74> */
.L_x_3246:
[----:B------:R-:W-:Y:S05]  /*17e0*/  BSYNC.RECONVERGENT B0 ;  /* 0x0000000000007941 */ /* 0x000fea0003800200 */
.L_x_3245:
[----:B------:R-:W1:Y:S08]  /*17f0*/  S2UR UR5, SR_CgaCtaId ;  /* 0x00000000000579c3 */ /* 0x000e700000008800 */
[----:B------:R-:W-:Y:S01]  /*1800*/  BAR.SYNC.DEFER_BLOCKING 0x0 ;  /* 0x0000000000007b1d */ /* 0x000fe20000010000 */
[----:B------:R-:W-:Y:S01]  /*1810*/  FFMA.FTZ R103, R0, R64, R103 ;  /* 0x0000004000677223 */ /* 0x000fe20000010067 */
[----:B------:R-:W-:Y:S01]  /*1820*/  FADD.FTZ R125, R64, R125 ;  /* 0x0000007d407d7221 */ /* 0x000fe20000010000 */
[----:B------:R-:W-:Y:S01]  /*1830*/  FFMA.FTZ R92, R203, R65, R92 ;  /* 0x00000041cb5c7223 */ /* 0x000fe2000001005c */
[----:B------:R-:W-:Y:S01]  /*1840*/  FADD.FTZ R126, R65, R126 ;  /* 0x0000007e417e7221 */ /* 0x000fe20000010000 */
[----:B------:R-:W-:Y:S01]  /*1850*/  FFMA.FTZ R94, R201, R66, R94 ;  /* 0x00000042c95e7223 */ /* 0x000fe2000001005e */
[----:B------:R-:W-:Y:S01]  /*1860*/  UMOV UR4, 0x400 ;  /* 0x0000040000047882 */ /* 0x000fe20000000000 */
[----:B------:R-:W-:Y:S01]  /*1870*/  FADD.FTZ R127, R66, R127 ;  /* 0x0000007f427f7221 */ /* 0x000fe20000010000 */
[----:B------:R-:W-:Y:S01]  /*1880*/  FFMA.FTZ R96, R205, R68, R96 ;  /* 0x00000044cd607223 */ /* 0x000fe20000010060 */
[----:B------:R-:W-:Y:S01]  /*1890*/  FADD.FTZ R128, R68, R128 ;  /* 0x0000008044807221 */ /* 0x000fe20000010000 */
[----:B------:R-:W-:Y:S01]  /*18a0*/  FFMA.FTZ R98, R193, R69, R98 ;  /* 0x00000045c1627223 */ /* 0x000fe20000010062 */
[----:B------:R-:W-:Y:S01]  /*18b0*/  FADD.FTZ R129, R69, R129 ;  /* 0x0000008145817221 */ /* 0x000fe20000010000 */
        /* <DEDUP_REMOVED lines=19> */
[----:B------:R-:W-:Y:S01]  /*19f0*/  UIADD3 UR10, UPT, UPT, UR4, 0x7050, URZ ;  /* 0x00007050040a7890 */ /* 0x000fe2000fffe0ff */
[----:B------:R-:W-:Y:S01]  /*1a00*/  FFMA.FTZ R109, R174, R202, R109 ;  /* 0x000000caae6d7223 */ /* 0x000fe2000001006d */
[----:B------:R-:W-:Y:S01]  /*1a10*/  @!UP1 UIADD3 UR10, UPT, UPT, UR4, 0x7010, URZ ;  /* 0x00007010040a9890 */ /* 0x000fe2000fffe0ff */
[----:B------:R-:W-:Y:S01]  /*1a20*/  FADD.FTZ R137, R202, R137 ;  /* 0x00000089ca897221 */ /* 0x000fe20000010000 */
[----:B------:R-:W-:Y:S01]  /*1a30*/  UISETP.NE.AND.EX UP0, UPT, UR15, URZ, UPT, UP0 ;  /* 0x000000ff0f00728c */ /* 0x000fe2000bf05300 */
[----:B0-----:R-:W-:Y:S01]  /*1a40*/  IADD3 R153, PT, PT, R153, R2, RZ ;  /* 0x0000000299997210 */ /* 0x001fe20007ffe0ff */
[----:B------:R-:W-:Y:S01]  /*1a50*/  FFMA.FTZ R110, R179, R204, R110 ;  /* 0x000000ccb36e7223 */ /* 0x000fe2000001006e */
[----:B------:R-:W0:Y:S01]  /*1a60*/  LDS.128 R64, [UR5] ;  /* 0x00000005ff407984 */ /* 0x000e220008000c00 */
[----:B------:R-:W-:Y:S01]  /*1a70*/  UIADD3 UR5, UPT, UPT, UR4, 0x7060, URZ ;  /* 0x0000706004057890 */ /* 0x000fe2000fffe0ff */
[----:B------:R-:W-:Y:S01]  /*1a80*/  ISETP.GE.AND P2, PT, R153, R3, PT ;  /* 0x000000039900720c */ /* 0x000fe20003f46270 */
[----:B------:R-:W-:Y:S01]  /*1a90*/  @!UP1 UIADD3 UR5, UPT, UPT, UR4, 0x7020, URZ ;  /* 0x0000702004059890 */ /* 0x000fe2000fffe0ff */
[----:B------:R-:W1:Y:S01]  /*1aa0*/  LDS.128 R68, [UR10] ;  /* 0x0000000aff447984 */ /* 0x000e620008000c00 */
[----:B------:R-:W-:Y:S01]  /*1ab0*/  UIADD3 UR10, UPT, UPT, UR4, 0x7070, URZ ;  /* 0x00007070040a7890 */ /* 0x000fe2000fffe0ff */
[----:B------:R-:W-:Y:S01]  /*1ac0*/  FADD.FTZ R138, R204, R138 ;  /* 0x0000008acc8a7221 */ /* 0x000fe20000010000 */
[----:B------:R-:W-:Y:S01]  /*1ad0*/  @!UP1 UIADD3 UR10, UPT, UPT, UR4, 0x7030, URZ ;  /* 0x00007030040a9890 */ /* 0x000fe2000fffe0ff */
[----:B------:R-:W-:Y:S01]  /*1ae0*/  FFMA.FTZ R111, R172, R206, R111 ;  /* 0x000000ceac6f7223 */ /* 0x000fe2000001006f */
[----:B------:R-:W-:Y:S01]  /*1af0*/  FADD.FTZ R139, R206, R139 ;  /* 0x0000008bce8b7221 */ /* 0x000fe20000010000 */
[----:B------:R-:W-:Y:S01]  /*1b00*/  FFMA.FTZ R112, R177, R208, R112 ;  /* 0x000000d0b1707223 */ /* 0x000fe20000010070 */
[----:B------:R-:W-:Y:S01]  /*1b10*/  FADD.FTZ R140, R208, R140 ;  /* 0x0000008cd08c7221 */ /* 0x000fe20000010000 */
[----:B------:R-:W2:Y:S01]  /*1b20*/  LDS.128 R72, [UR5] ;  /* 0x00000005ff487984 */ /* 0x000ea20008000c00 */
        /* <DEDUP_REMOVED lines=72> */
.L_x_3249:
        /* <DEDUP_REMOVED lines=23> */
.L_x_3248:
        /* <DEDUP_REMOVED lines=20> */
.L_x_3251:
        /* <DEDUP_REMOVED lines=21> */
.L_x_3247:
        /* <DEDUP_REMOVED lines=27> */
.L_x_3253:
        /* <DEDUP_REMOVED lines=23> */
.L_x_3252:
        /* <DEDUP_REMOVED lines=20> */
.L_x_3254:
        /* <DEDUP_REMOVED lines=20> */
.L_x_3250:
        /* <DEDUP_REMOVED lines=24> */
.L_x_3255:
        /* <DEDUP_REMOVED lines=24> */
.L_x_3258:
        /* <DEDUP_REMOVED lines=17> */
.L_x_3257:
        /* <DEDUP_REMOVED lines=18> */
[----:B------:R-:W-:-:S02]  /*2e80*/  PRMT R69, R193, 0x7610, R69 ;  /* 0x00007610c1457816 */ /* 0x000fc40000000045 */
[----:B------:R-:W-:Y:S02]  /*2e90*/  PRMT R154, R73, 0x7610, R154 ;  /* 0x00007610499a7816 */ /* 0x000fe4000000009a */
[----:B------:R-:W-:Y:S02]  /*2ea0*/  PRMT R155, R68, 0x7610, R155 ;  /* 0x00007610449b7816 */ /* 0x000fe4000000009b */
[----:B------:R-:W-:Y:S02]  /*2eb0*/  PRMT R163, R0, 0x7610, R163 ;  /* 0x0000761000a37816 */ /* 0x000fe400000000a3 */
[----:B------:R-:W-:Y:S01]  /*2ec0*/  PRMT R156, R69, 0x7610, R156 ;  /* 0x00007610459c7816 */ /* 0x000fe2000000009c */
[----:B------:R-:W-:Y:S06]  /*2ed0*/  BRA `(.L_x_3259) ;  /* 0x0000000400947947 */ /* 0x000fec0003800000 */
.L_x_3260:
        /* <DEDUP_REMOVED lines=19> */
.L_x_3256:
        /* <DEDUP_REMOVED lines=23> */
.L_x_3262:
        /* <DEDUP_REMOVED lines=17> */
.L_x_3261:
        /* <DEDUP_REMOVED lines=24> */
.L_x_3263:
        /* <DEDUP_REMOVED lines=18> */
.L_x_3259:
[----:B-1----:R-:W0:Y:S01]  /*3530*/  @P1 LDC.64 R64, c[0x0][0x478] ;  /* 0x00011e00ff401b82 */ /* 0x002e220000000a00 */
        /* <DEDUP_REMOVED lines=18> */
.L_x_3264:
        /* <DEDUP_REMOVED lines=24> */
.L_x_3267:
        /* <DEDUP_REMOVED lines=17> */
.L_x_3266:
        /* <DEDUP_REMOVED lines=24> */
.L_x_3269:
        /* <DEDUP_REMOVED lines=19> */
.L_x_3265:
        /* <DEDUP_REMOVED lines=23> */
.L_x_3271:
        /* <DEDUP_REMOVED lines=17> */
.L_x_3270:
        /* <DEDUP_REMOVED lines=24> */
.L_x_3272:
        /* <DEDUP_REMOVED lines=18> */
.L_x_3268:
        /* <DEDUP_REMOVED lines=19> */
.L_x_3273:
        /* <DEDUP_REMOVED lines=24> */
.L_x_3276:
        /* <DEDUP_REMOVED lines=17> */
.L_x_3275:
        /* <DEDUP_REMOVED lines=24> */
.L_x_3278:
        /* <DEDUP_REMOVED lines=19> */
.L_x_3274:
        /* <DEDUP_REMOVED lines=23> */
.L_x_3280:
        /* <DEDUP_REMOVED lines=17> */
.L_x_3279:
        /* <DEDUP_REMOVED lines=24> */
.L_x_3281:
        /* <DEDUP_REMOVED lines=18> */
.L_x_3277:
        /* <DEDUP_REMOVED lines=19> */
.L_x_3282:
        /* <DEDUP_REMOVED lines=24> */
.L_x_3285:
        /* <DEDUP_REMOVED lines=17> */
.L_x_3284:
        /* <DEDUP_REMOVED lines=24> */
.L_x_3287:
        /* <DEDUP_REMOVED lines=19> */
.L_x_3283:
        /* <DEDUP_REMOVED lines=23> */
.L_x_3289:
        /* <DEDUP_REMOVED lines=17> */
.L_x_3288:
        /* <DEDUP_REMOVED lines=24> */
.L_x_3290:
        /* <DEDUP_REMOVED lines=18> */
.L_x_3286:
[----:B-1----:R-:W0:Y:S01]  /*57e0*/  @P1 LDC.64 R64, c[0x0][0x478] ;  /* 0x00011e00ff401b82 */ /* 0x002e220000000a00 */
        /* <DEDUP_REMOVED lines=18> */
.L_x_3291:
        /* <DEDUP_REMOVED lines=24> */
.L_x_3294:
        /* <DEDUP_REMOVED lines=13> */
[----:B-1----:R-:W-:Y:S02]  /*5b60*/  F2FP.BF16.F32.PACK_AB R68, R63, R62 ;  /* 0x0000003e3f44723e */ /* 0x002fe400000010ff */
[----:B------:R-:W-:Y:S02]  /*5b70*/  PRMT R0, R73, 0x7632, R0 ;  /* 0x0000763249007816 */ /* 0x000fe40000000000 */
[----:B------:R-:W-:Y:S01]  /*5b80*/  PRMT R69, R68, 0x7632, R69 ;  /* 0x0000763244457816 */ /* 0x000fe20000000045 */
[----:B------:R-:W-:Y:S06]  /*5b90*/  BRA `(.L_x_3295) ;  /* 0x0000000400f47947 */ /* 0x000fec0003800000 */
.L_x_3293:
        /* <DEDUP_REMOVED lines=24> */
.L_x_3296:
        /* <DEDUP_REMOVED lines=19> */
.L_x_3292:
        /* <DEDUP_REMOVED lines=23> */
.L_x_3298:
        /* <DEDUP_REMOVED lines=13> */
[----:B-1----:R-:W-:Y:S02]  /*6090*/  F2FP.BF16.F32.PACK_AB R68, R63, R62 ;  /* 0x0000003e3f44723e */ /* 0x002fe400000010ff */
[----:B------:R-:W-:Y:S02]  /*60a0*/  PRMT R0, R73, 0x7632, R0 ;  /* 0x0000763249007816 */ /* 0x000fe40000000000 */
[----:B------:R-:W-:Y:S01]  /*60b0*/  PRMT R69, R68, 0x7632, R69 ;  /* 0x0000763244457816 */ /* 0x000fe20000000045 */
[----:B------:R-:W-:Y:S06]  /*60c0*/  BRA `(.L_x_3295) ;  /* 0x0000000000a87947 */ /* 0x000fec0003800000 */
.L_x_3297:
        /* <DEDUP_REMOVED lines=10> */
[C---:B0-----:R-:W-:Y:S01]  /*6170*/  FMUL.FTZ R67, R93.reuse, R162 ;  /* 0x000000a25d437220 */ /* 0x041fe20000410000 */
[C---:B------:R-:W-:Y:S01]  /*6180*/  FMUL.FTZ R90, R93.reuse, R90 ;  /* 0x0000005a5d5a7220 */ /* 0x040fe20000410000 */
[----:B-1----:R-:W-:-:S03]  /*6190*/  FMUL.FTZ R65, R93, R158 ;  /* 0x0000009e5d417220 */ /* 0x002fc60000410000 */
        /* <DEDUP_REMOVED lines=11> */
.L_x_3299:
        /* <DEDUP_REMOVED lines=18> */
.L_x_3295:
        /* <DEDUP_REMOVED lines=19> */
.L_x_3300:
        /* <DEDUP_REMOVED lines=24> */
.L_x_3303:
        /* <DEDUP_REMOVED lines=17> */
.L_x_3302:
        /* <DEDUP_REMOVED lines=24> */
.L_x_3305:
        /* <DEDUP_REMOVED lines=19> */
.L_x_3301:
        /* <DEDUP_REMOVED lines=23> */
.L_x_3307:
        /* <DEDUP_REMOVED lines=17> */
.L_x_3306:
        /* <DEDUP_REMOVED lines=24> */
.L_x_3308:
        /* <DEDUP_REMOVED lines=18> */
.L_x_3304:
        /* <DEDUP_REMOVED lines=19> */
.L_x_3309:
        /* <DEDUP_REMOVED lines=19> */
[----:B-----5:R-:W-:-:S02]  /*7160*/  MOV R40, R133 ;  /* 0x0000008500287202 */ /* 0x020fc40000000f00 */
        /* <DEDUP_REMOVED lines=38> */
.L_x_3244:
[----:B------:R-:W2:Y:S08]  /*73d0*/  S2UR UR4, SR_CTAID.X ;  /* 0x00000000000479c3 */ /* 0x000eb00000002500 */
[----:B------:R-:W2:Y:S08]  /*73e0*/  LDC R23, c[0x0][0x388] ;  /* 0x0000e200ff177b82 */ /* 0x000eb00000000800 */
[----:B-1----:R-:W1:Y:S08]  /*73f0*/  LDC.64 R2, c[0x0][0x440] ;  /* 0x00011000ff027b82 */ /* 0x002e700000000a00 */
[----:B------:R-:W3:Y:S01]  /*7400*/  LDC.64 R20, c[0x0][0x448] ;  /* 0x00011200ff147b82 */ /* 0x000ee20000000a00 */
[----:B--2---:R-:W-:-:S05]  /*7410*/  IMAD R23, R23, UR4, RZ ;  /* 0x0000000417177c24 */ /* 0x004fca000f8e02ff */
[----:B------:R-:W-:-:S05]  /*7420*/  LEA.HI R23, R23, R84, RZ, 0x1e ;  /* 0x0000005417177211 */ /* 0x000fca00078ff0ff */
[----:B-1----:R-:W-:-:S05]  /*7430*/  IMAD.WIDE.U32 R2, R23, 0x10, R2 ;  /* 0x0000001017027825 */ /* 0x002fca00078e0002 */
[----:B0-----:R-:W-:Y:S01]  /*7440*/  STG.E.128 desc[UR12][R2.64], R8 ;  /* 0x0000000802007986 */ /* 0x001fe2000c101d0c */
[----:B---3--:R-:W-:-:S05]  /*7450*/  IMAD.WIDE.U32 R20, R23, 0x10, R20 ;  /* 0x0000001017147825 */ /* 0x008fca00078e0014 */
        /* <DEDUP_REMOVED lines=14> */
.L_x_3311:
        /* <DEDUP_REMOVED lines=12> */
.L_x_7263:


//--------------------- .text._ZN10layer_norm31ln_parallel_residual_bwd_kernelINS_13Kernel_traitsIf13__nv_bfloat16fS2_fjLj7168ELj1ELj1ELj8ELj8ENS_18Kernel_traits_baseILj7168EfS2_fS2_fjLj256EEEEELb1ELb0ELb0EEEvNS_9BwdParamsE --------------------------
	.section	.text._ZN10layer_norm31ln_parallel_residual_bwd_kernelINS_13Kernel_traitsIf13__nv_bfloat16fS2_fjLj7168ELj1ELj1ELj8ELj8ENS_18Kernel_traits_baseILj7168EfS2_fS2_fjLj256EEEEELb1ELb0ELb0EEEvNS_9BwdParamsE,"ax",@progbits
	.align	128
        .global         _ZN10layer_norm31ln_parallel_residual_bwd_kernelINS_13Kernel_traitsIf13__nv_bfloat16fS2_fjLj7168ELj1ELj1ELj8ELj8ENS_18Kernel_traits_baseILj7168EfS2_fS2_fjLj256EEEEELb1ELb0ELb0EEEvNS_9BwdParamsE
        .type           _ZN10layer_norm31ln_parallel_residual_bwd_kernelINS_13Kernel_traitsIf13__nv_bfloat16fS2_fjLj7168ELj1ELj1ELj8ELj8ENS_18Kernel_traits_baseILj7168EfS2_fS2_fjLj256EEEEELb1ELb0ELb0EEEvNS_9BwdParamsE,@function
        .size           _ZN10layer_norm31ln_parallel_residual_bwd_kernelINS_13Kernel_traitsIf13__nv_bfloat16fS2_fjLj7168ELj1ELj1ELj8ELj8ENS_18Kernel_traits_baseILj7168EfS2_fS2_fjLj256EEEEELb1ELb0ELb0EEEvNS_9BwdParamsE,(.L_x_7264 - _ZN10layer_norm31ln_parallel_residual_bwd_kernelINS_13Kernel_traitsIf13__nv_bfloat16fS2_fjLj7168ELj1ELj1ELj8ELj8ENS_18Kernel_traits_baseILj7168EfS2_fS2_fjLj256EEEEELb1ELb0ELb0EEEvNS_9BwdParamsE)
        .other          _ZN10layer_norm31ln_parallel_residual_bwd_kernelINS_13Kernel_traitsIf13__nv_bfloat16fS2_fjLj7168ELj1ELj1ELj8ELj8ENS_18Kernel_traits_baseILj7168EfS2_fS2_fjLj256EEEEELb1ELb0ELb0EEEvNS_9BwdParamsE,@"STO_CUDA_ENTRY STV_DEFAULT"
_ZN10layer_norm31ln_parallel_residual_bwd_kernelINS_13Kernel_traitsIf13__nv_bfloat16fS2_fjLj7168ELj1ELj1ELj8ELj8ENS_18Kernel_traits_baseILj7168EfS2_fS2_fjLj256EEEEELb1ELb0ELb0EEEvNS_9BwdParamsE:
.text._ZN10layer_norm31ln_parallel_residual_bwd_kernelINS_13Kernel_traitsIf13__nv_bfloat16fS2_fjLj7168ELj1ELj1ELj8ELj8ENS_18Kernel_traits_baseILj7168EfS2_fS2_fjLj256EEEEELb1ELb0ELb0EEEvNS_9BwdParamsE:
[----:B------:R-:W0:Y:S02]  /*0000*/  LDC R1, c[0x0][0x37c] ;  /* 0x0000df00ff017b82 */ /* 0x000e240000000800 */
[----:B0-----:R-:W-:Y:S01]  /*0010*/  VIADD R1, R1, 0xffffff68 ;  /* 0xffffff6801017836 */ /* 0x001fe20000000000 */
[----:B------:R-:W0:Y:S01]  /*0020*/  S2R R229, SR_TID.X ;  /* 0x0000000000e57919 */ /* 0x000e220000002100 */
[----:B------:R-:W1:Y:S04]  /*0030*/  LDCU UR8, c[0x0][0x388] ;  /* 0x00007100ff0877ac */ /* 0x000e680008000800 */
[----:B------:R-:W2:Y:S01]  /*0040*/  LDC.64 R2, c[0x0][0x3d0] ;  /* 0x0000f400ff027b82 */ /* 0x000ea20000000a00 */
[----:B------:R3:W4:Y:S04]  /*0050*/  LDL.64 R68, [R1+0x80] ;  /* 0x0000800001447983 */ /* 0x0007280000100a00 */
[----:B------:R3:W4:Y:S03]  /*0060*/  LDL.64 R70, [R1+0x88] ;  /* 0x0000880001467983 */ /* 0x0007260000100a00 */
[----:B------:R-:W3:Y:S01]  /*0070*/  LDC.64 R4, c[0x0][0x3d8] ;  /* 0x0000f600ff047b82 */ /* 0x000ee20000000a00 */
        /* <DEDUP_REMOVED lines=13> */
[----:B------:R0:W4:Y:S01]  /*0150*/  LDL.64 R50, [R1+0x38] ;  /* 0x0000380001327983 */ /* 0x0001220000100a00 */
[----:B------:R-:W3:Y:S02]  /*0160*/  LDCU.64 UR10, c[0x0][0x358] ;  /* 0x00006b00ff0a77ac */ /* 0x000ee40008000a00 */
[----:B------:R-:W3:Y:S01]  /*0170*/  LDC.64 R18, c[0x0][0x3d0] ;  /* 0x0000f400ff127b82 */ /* 0x000ee20000000a00 */
[----:B------:R0:W4:Y:S04]  /*0180*/  LDL.64 R44, [R1+0x20] ;  /* 0x00002000012c7983 */ /* 0x0001280000100a00 */
[----:B------:R0:W4:Y:S03]  /*0190*/  LDL.64 R46, [R1+0x28] ;  /* 0x00002800012e7983 */ /* 0x0001260000100a00 */
[----:B------:R-:W3:Y:S01]  /*01a0*/  LDC.64 R20, c[0x0][0x3d8] ;  /* 0x0000f600ff147b82 */ /* 0x000ee20000000a00 */
[----:B------:R0:W4:Y:S04]  /*01b0*/  LDL.64 R40, [R1+0x10] ;  /* 0x0000100001287983 */ /* 0x0001280000100a00 */
[----:B------:R0:W4:Y:S03]  /*01c0*/  LDL.64 R42, [R1+0x18] ;  /* 0x00001800012a7983 */ /* 0x0001260000100a00 */
[----:B------:R-:W3:Y:S01]  /*01d0*/  LDC.64 R22, c[0x0][0x3d0] ;  /* 0x0000f400ff167b82 */ /* 0x000ee20000000a00 */
[----:B------:R2:W4:Y:S04]  /*01e0*/  LDL.64 R36, [R1] ;  /* 0x0000000001247983 */ /* 0x0005280000100a00 */
[----:B------:R2:W4:Y:S01]  /*01f0*/  LDL.64 R38, [R1+0x8] ;  /* 0x0000080001267983 */ /* 0x0005220000100a00 */
[----:B-1----:R-:W-:Y:S01]  /*0200*/  USHF.R.S32.HI UR4, URZ, 0x1f, UR8 ;  /* 0x0000001fff047899 */ /* 0x002fe20008011408 */
[----:B0-----:R-:W-:Y:S01]  /*0210*/  LOP3.LUT R207, R229, 0xff, RZ, 0x3c, !PT ;  /* 0x000000ffe5cf7812 */ /* 0x001fe200078e3cff */
[----:B------:R-:W0:Y:S01]  /*0220*/  LDC.64 R24, c[0x0][0x3d8] ;  /* 0x0000f600ff187b82 */ /* 0x000e220000000a00 */
[----:B------:R-:W-:Y:S01]  /*0230*/  MOV R35, R229 ;  /* 0x000000e500237202 */ /* 0x000fe20000000f00 */
[----:B------:R-:W-:-:S06]  /*0240*/  ULEA.HI UR4, UR4, UR8, URZ, 0x2 ;  /* 0x0000000804047291 */ /* 0x000fcc000f8f10ff */
[----:B------:R-:W-:Y:S01]  /*0250*/  IMAD.U32 R0, RZ, RZ, UR4 ;  /* 0x00000004ff007e24 */ /* 0x000fe2000f8e00ff */
[----:B------:R-:W1:Y:S04]  /*0260*/  LDC.64 R30, c[0x0][0x3d0] ;  /* 0x0000f400ff1e7b82 */ /* 0x000e680000000a00 */
[----:B------:R-:W-:Y:S01]  /*0270*/  LEA.HI.SX32 R207, R0, R207, 0x1e ;  /* 0x000000cf00cf7211 */ /* 0x000fe200078ff2ff */
[----:B------:R-:W4:Y:S03]  /*0280*/  LDCU UR4, c[0x0][0x384] ;  /* 0x00007080ff0477ac */ /* 0x000f260008000800 */
[C---:B------:R-:W-:Y:S01]  /*0290*/  ISETP.GE.U32.AND P1, PT, R207.reuse, 0x100, PT ;  /* 0x00000100cf00780c */ /* 0x040fe20003f26070 */
[----:B------:R-:W1:Y:S01]  /*02a0*/  LDC.64 R32, c[0x0][0x3d8] ;  /* 0x0000f600ff207b82 */ /* 0x000e620000000a00 */
[----:B------:R-:W-:-:S02]  /*02b0*/  ISETP.GE.U32.AND P2, PT, R207, 0x200, PT ;  /* 0x00000200cf00780c */ /* 0x000fc40003f46070 */
[C---:B------:R-:W-:Y:S02]  /*02c0*/  ISETP.GE.U32.AND P3, PT, R207.reuse, 0x300, PT ;  /* 0x00000300cf00780c */ /* 0x040fe40003f66070 */
[C---:B------:R-:W-:Y:S02]  /*02d0*/  ISETP.GE.U32.AND P4, PT, R207.reuse, 0x400, PT ;  /* 0x00000400cf00780c */ /* 0x040fe40003f86070 */
[C---:B------:R-:W-:Y:S02]  /*02e0*/  ISETP.GE.U32.AND P5, PT, R207.reuse, 0x500, PT ;  /* 0x00000500cf00780c */ /* 0x040fe40003fa6070 */
[C---:B------:R-:W-:Y:S02]  /*02f0*/  ISETP.GE.U32.AND P6, PT, R207.reuse, 0x600, PT ;  /* 0x00000600cf00780c */ /* 0x040fe40003fc6070 */
[----:B------:R-:W-:Y:S01]  /*0300*/  ISETP.GE.U32.AND P0, PT, R207, 0x700, PT ;  /* 0x00000700cf00780c */ /* 0x000fe20003f06070 */
[----:B--2---:R-:W-:Y:S01]  /*0310*/  @P1 IMAD.WIDE.U32 R2, R35, 0x10, R2 ;  /* 0x0000001023021825 */ /* 0x004fe200078e0002 */
[----:B------:R-:W2:Y:S01]  /*0320*/  S2UR UR9, SR_CTAID.X ;  /* 0x00000000000979c3 */ /* 0x000ea20000002500 */
[----:B------:R-:W-:-:S02]  /*0330*/  CS2R R224, SRZ ;  /* 0x0000000000e07805 */ /* 0x000fc4000001ff00 */
[----:B------:R-:W-:Y:S01]  /*0340*/  P2R R252, PR, RZ, 0x1 ;  /* 0x00000001fffc7803 */ /* 0x000fe20000000000 */
[C---:B---3--:R-:W-:Y:S01]  /*0350*/  @P1 IMAD.WIDE.U32 R4, R35.reuse, 0x10, R4 ;  /* 0x0000001023041825 */ /* 0x048fe200078e0004 */
[----:B------:R-:W-:-:S05]  /*0360*/  @P1 LOP3.LUT R35, R35, 0x100, RZ, 0xfc, !PT ;  /* 0x0000010023231812 */ /* 0x000fca00078efcff */
[C---:B------:R-:W-:Y:S02]  /*0370*/  @P2 IMAD.WIDE.U32 R10, R35.reuse, 0x10, R6 ;  /* 0x00000010230a2825 */ /* 0x040fe400078e0006 */
[----:B------:R-:W3:Y:S02]  /*0380*/  LDC.64 R6, c[0x0][0x3d0] ;  /* 0x0000f400ff067b82 */ /* 0x000ee40000000a00 */
[----:B------:R-:W-:-:S04]  /*0390*/  @P2 IMAD.WIDE.U32 R12, R35, 0x10, R8 ;  /* 0x00000010230c2825 */ /* 0x000fc800078e0008 */
[----:B------:R-:W-:Y:S02]  /*03a0*/  @P2 VIADD R35, R35, 0x100 ;  /* 0x0000010023232836 */ /* 0x000fe40000000000 */
[----:B------:R-:W2:Y:S02]  /*03b0*/  LDC.64 R8, c[0x0][0x3d8] ;  /* 0x0000f600ff087b82 */ /* 0x000ea40000000a00 */
[----:B------:R-:W-:-:S04]  /*03c0*/  @P3 IMAD.WIDE.U32 R14, R35, 0x10, R14 ;  /* 0x00000010230e3825 */ /* 0x000fc800078e000e */
[----:B------:R-:W-:-:S04]  /*03d0*/  @P3 IMAD.WIDE.U32 R16, R35, 0x10, R16 ;  /* 0x0000001023103825 */ /* 0x000fc800078e0010 */
[----:B------:R-:W-:-:S04]  /*03e0*/  @P3 VIADD R35, R35, 0x100 ;  /* 0x0000010023233836 */ /* 0x000fc80000000000 */
[----:B------:R-:W-:-:S04]  /*03f0*/  @P4 IMAD.WIDE.U32 R18, R35, 0x10, R18 ;  /* 0x0000001023124825 */ /* 0x000fc800078e0012 */
[C---:B------:R-:W-:Y:S01]  /*0400*/  @P4 IMAD.WIDE.U32 R20, R35.reuse, 0x10, R20 ;  /* 0x0000001023144825 */ /* 0x040fe200078e0014 */
[----:B------:R-:W-:-:S05]  /*0410*/  @P4 IADD3 R35, PT, PT, R35, 0x100, RZ ;  /* 0x0000010023234810 */ /* 0x000fca0007ffe0ff */
[----:B------:R-:W-:-:S04]  /*0420*/  @P5 IMAD.WIDE.U32 R22, R35, 0x10, R22 ;  /* 0x0000001023165825 */ /* 0x000fc800078e0016 */
[----:B0-----:R-:W-:-:S04]  /*0430*/  @P5 IMAD.WIDE.U32 R24, R35, 0x10, R24 ;  /* 0x0000001023185825 */ /* 0x001fc800078e0018 */
[----:B------:R-:W-:Y:S01]  /*0440*/  @P5 VIADD R35, R35, 0x100 ;  /* 0x0000010023235836 */ /* 0x000fe20000000000 */
[----:B------:R0:W5:Y:S03]  /*0450*/  @P5 LDG.E.128 R248, desc[UR10][R24.64] ;  /* 0x0000000a18f85981 */ /* 0x000166000c1e1d00 */
[----:B---3--:R-:W-:-:S04]  /*0460*/  @P6 IMAD.WIDE.U32 R26, R35, 0x10, R6 ;  /* 0x00000010231a6825 */ /* 0x008fc800078e0006 */
[C---:B--2---:R-:W-:Y:S01]  /*0470*/  @P6 IMAD.WIDE.U32 R28, R35.reuse, 0x10, R8 ;  /* 0x00000010231c6825 */ /* 0x044fe200078e0008 */
[----:B------:R0:W5:Y:S03]  /*0480*/  @P6 LDG.E.128 R244, desc[UR10][R26.64] ;  /* 0x0000000a1af46981 */ /* 0x000166000c1e1d00 */
[----:B------:R-:W-:Y:S01]  /*0490*/  @P6 VIADD R35, R35, 0x100 ;  /* 0x0000010023236836 */ /* 0x000fe20000000000 */
[----:B------:R0:W5:Y:S03]  /*04a0*/  @P6 LDG.E.128 R240, desc[UR10][R28.64] ;  /* 0x0000000a1cf06981 */ /* 0x000166000c1e1d00 */
[----:B-1----:R-:W-:-:S04]  /*04b0*/  @P0 IMAD.WIDE.U32 R6, R35, 0x10, R30 ;  /* 0x0000001023060825 */ /* 0x002fc800078e001e */
[----:B------:R-:W-:Y:S01]  /*04c0*/  @P0 IMAD.WIDE.U32 R8, R35, 0x10, R32 ;  /* 0x0000001023080825 */ /* 0x000fe200078e0020 */
[----:B------:R0:W5:Y:S04]  /*04d0*/  @P0 LDG.E.128 R236, desc[UR10][R6.64] ;  /* 0x0000000a06ec0981 */ /* 0x000168000c1e1d00 */
[----:B------:R0:W5:Y:S04]  /*04e0*/  @P0 LDG.E.128 R232, desc[UR10][R8.64] ;  /* 0x0000000a08e80981 */ /* 0x000168000c1e1d00 */
[----:B----4-:R-:W2:Y:S04]  /*04f0*/  @P1 LDG.E.128 R68, desc[UR10][R2.64] ;  /* 0x0000000a02441981 */ /* 0x010ea8000c1e1d00 */
[----:B------:R-:W3:Y:S04]  /*0500*/  @P1 LDG.E.128 R64, desc[UR10][R4.64] ;  /* 0x0000000a04401981 */ /* 0x000ee8000c1e1d00 */
[----:B------:R-:W4:Y:S04]  /*0510*/  @P2 LDG.E.128 R60, desc[UR10][R10.64] ;  /* 0x0000000a0a3c2981 */ /* 0x000f28000c1e1d00 */
[----:B------:R-:W4:Y:S04]  /*0520*/  @P2 LDG.E.128 R56, desc[UR10][R12.64] ;  /* 0x0000000a0c382981 */ /* 0x000f28000c1e1d00 */
[----:B------:R-:W4:Y:S04]  /*0530*/  @P3 LDG.E.128 R52, desc[UR10][R14.64] ;  /* 0x0000000a0e343981 */ /* 0x000f28000c1e1d00 */
[----:B------:R-:W4:Y:S04]  /*0540*/  @P3 LDG.E.128 R48, desc[UR10][R16.64] ;  /* 0x0000000a10303981 */ /* 0x000f28000c1e1d00 */
[----:B------:R-:W4:Y:S04]  /*0550*/  @P4 LDG.E.128 R44, desc[UR10][R18.64] ;  /* 0x0000000a122c4981 */ /* 0x000f28000c1e1d00 */
[----:B------:R-:W4:Y:S04]  /*0560*/  @P4 LDG.E.128 R40, desc[UR10][R20.64] ;  /* 0x0000000a14284981 */ /* 0x000f28000c1e1d00 */
[----:B------:R-:W4:Y:S01]  /*0570*/  @P5 LDG.E.128 R36, desc[UR10][R22.64] ;  /* 0x0000000a16245981 */ /* 0x000f22000c1e1d00 */
[----:B------:R-:W-:Y:S01]  /*0580*/  UISETP.GE.AND UP0, UPT, UR9, UR4, UPT ;  /* 0x000000040900728c */ /* 0x000fe2000bf06270 */
        /* <DEDUP_REMOVED lines=39> */
[----:B--2---:R-:W-:Y:S04]  /*0800*/  @P1 STL.64 [R1+0x80], R68 ;  /* 0x0000804401001387 */ /* 0x004fe80000100a00 */
[----:B------:R-:W-:Y:S04]  /*0810*/  @P1 STL.64 [R1+0x88], R70 ;  /* 0x0000884601001387 */ /* 0x000fe80000100a00 */
[----:B---3--:R-:W-:Y:S04]  /*0820*/  @P1 STL.64 [R1+0x70], R64 ;  /* 0x0000704001001387 */ /* 0x008fe80000100a00 */
[----:B------:R-:W-:Y:S04]  /*0830*/  @P1 STL.64 [R1+0x78], R66 ;  /* 0x0000784201001387 */ /* 0x000fe80000100a00 */
[----:B----4-:R-:W-:Y:S04]  /*0840*/  @P2 STL.64 [R1+0x60], R60 ;  /* 0x0000603c01002387 */ /* 0x010fe80000100a00 */
[----:B------:R-:W-:Y:S04]  /*0850*/  @P2 STL.64 [R1+0x68], R62 ;  /* 0x0000683e01002387 */ /* 0x000fe80000100a00 */
        /* <DEDUP_REMOVED lines=8> */
[----:B------:R1:W-:Y:S04]  /*08e0*/  @P4 STL.64 [R1+0x10], R40 ;  /* 0x0000102801004387 */ /* 0x0003e80000100a00 */
[----:B------:R2:W-:Y:S04]  /*08f0*/  @P4 STL.64 [R1+0x18], R42 ;  /* 0x0000182a01004387 */ /* 0x0005e80000100a00 */
[----:B------:R0:W-:Y:S04]  /*0900*/  @P5 STL.64 [R1], R36 ;  /* 0x0000002401005387 */ /* 0x0001e80000100a00 */
[----:B------:R0:W-:Y:S01]  /*0910*/  @P5 STL.64 [R1+0x8], R38 ;  /* 0x0000082601005387 */ /* 0x0001e20000100a00 */
[----:B-1----:R-:W-:-:S02]  /*0920*/  CS2R R40, SRZ ;  /* 0x0000000000287805 */ /* 0x002fc4000001ff00 */
[----:B------:R-:W-:Y:S02]  /*0930*/  CS2R R44, SRZ ;  /* 0x00000000002c7805 */ /* 0x000fe4000001ff00 */
[----:B------:R-:W-:Y:S02]  /*0940*/  CS2R R46, SRZ ;  /* 0x00000000002e7805 */ /* 0x000fe4000001ff00 */
[----:B--2---:R-:W-:Y:S02]  /*0950*/  CS2R R42, SRZ ;  /* 0x00000000002a7805 */ /* 0x004fe4000001ff00 */
        /* <DEDUP_REMOVED lines=12> */
[----:B0-----:R-:W-:Y:S06]  /*0a20*/  BRA.U UP0, `(.L_x_3312) ;  /* 0x000000d100e07547 */ /* 0x001fec000b800000 */
        /* <DEDUP_REMOVED lines=68> */
.L_x_3405:
[----:B-1----:R-:W-:-:S06]  /*0e70*/  UIMAD.WIDE UR6, UR9, 0x4, UR12 ;  /* 0x00000004090678a5 */ /* 0x002fcc000f8e020c */
[----:B0-23--:R-:W-:Y:S01]  /*0e80*/  MOV R148, UR6 ;  /* 0x0000000600947c02 */ /* 0x00dfe20008000f00 */
[----:B------:R-:W-:Y:S01]  /*0e90*/  IMAD.U32 R149, RZ, RZ, UR7 ;  /* 0x00000007ff957e24 */ /* 0x000fe2000f8e00ff */
[----:B------:R-:W-:-:S04]  /*0ea0*/  UIMAD.WIDE UR6, UR9, 0x4, UR14 ;  /* 0x00000004090678a5 */ /* 0x000fc8000f8e020e */
[----:B------:R0:W3:Y:S02]  /*0eb0*/  LDG.E R4, desc[UR10][R148.64] ;  /* 0x0000000a94047981 */ /* 0x0000e4000c1e1900 */
[----:B0-----:R-:W-:Y:S01]  /*0ec0*/  IMAD.U32 R148, RZ, RZ, UR6 ;  /* 0x00000006ff947e24 */ /* 0x001fe2000f8e00ff */
[----:B------:R-:W-:-:S05]  /*0ed0*/  MOV R149, UR7 ;  /* 0x0000000700957c02 */ /* 0x000fca0008000f00 */
[----:B------:R-:W4:Y:S01]  /*0ee0*/  LDG.E R148, desc[UR10][R148.64] ;  /* 0x0000000a94947981 */ /* 0x000f22000c1e1900 */
        /* <DEDUP_REMOVED lines=11> */
[----:B---3--:R-:W-:-:S04]  /*0fa0*/  FSEL R4, R4, RZ, P0 ;  /* 0x000000ff04047208 */ /* 0x008fc80000000000 */
[----:B------:R-:W-:Y:S01]  /*0fb0*/  R2UR UR25, R4 ;  /* 0x00000000041972ca */ /* 0x000fe200000e0000 */
[----:B------:R-:W-:-:S05]  /*0fc0*/  IMAD.U32 R4, RZ, RZ, UR7 ;  /* 0x00000007ff047e24 */ /* 0x000fca000f8e00ff */
[----:B------:R-:W-:-:S05]  /*0fd0*/  LEA.HI.SX32 R4, R4, R229, 0x1e ;  /* 0x000000e504047211 */ /* 0x000fca00078ff2ff */
[----:B------:R-:W-:Y:S01]  /*0fe0*/  IMAD.MOV.U32 R206, RZ, RZ, R4 ;  /* 0x000000ffffce7224 */ /* 0x000fe200078e0004 */
[----:B----4-:R-:W-:Y:S01]  /*0ff0*/  R2UR UR24, R148 ;  /* 0x00000000941872ca */ /* 0x010fe200000e0000 */
[----:B-----5:R-:W-:-:S14]  /*1000*/  @!P1 BRA `(.L_x_3314) ;  /* 0x00000004005c9947 */ /* 0x020fdc0003800000 */
        /* <DEDUP_REMOVED lines=8> */
[----:B------:R4:W2:Y:S01]  /*1090*/  LDG.E.64 R160, desc[UR10][R148.64] ;  /* 0x0000000a94a07981 */ /* 0x0008a2000c1e1b00 */
[----:B-1----:R-:W-:-:S04]  /*10a0*/  IMAD.WIDE.U32 R150, R4, 0x8, R150 ;  /* 0x0000000804967825 */ /* 0x002fc800078e0096 */
[----:B----4-:R-:W-:Y:S02]  /*10b0*/  IMAD.WIDE.U32 R148, R4, 0x10, R162 ;  /* 0x0000001004947825 */ /* 0x010fe400078e00a2 */
[----:B------:R-:W4:Y:S04]  /*10c0*/  LDG.E.64 R162, desc[UR10][R150.64] ;  /* 0x0000000a96a27981 */ /* 0x000f28000c1e1b00 */
[----:B------:R-:W3:Y:S01]  /*10d0*/  LDG.E.128 R148, desc[UR10][R148.64] ;  /* 0x0000000a94947981 */ /* 0x000ee2000c1e1d00 */
[----:B------:R-:W-:Y:S02]  /*10e0*/  ISETP.NE.AND.EX P0, PT, RZ, UR19, PT, P0 ;  /* 0x00000013ff007c0c */ /* 0x000fe4000bf05300 */
[----:B------:R-:W-:-:S04]  /*10f0*/  ISETP.NE.U32.AND P1, PT, RZ, UR16, PT ;  /* 0x00000010ff007c0c */ /* 0x000fc8000bf25070 */
[----:B------:R-:W-:-:S07]  /*1100*/  ISETP.NE.AND.EX P1, PT, RZ, UR17, PT, P1 ;  /* 0x00000011ff007c0c */ /* 0x000fce000bf25310 */
[----:B------:R-:W1:Y:S08]  /*1110*/  @P0 LDC.64 R204, c[0x0][0x3b8] ;  /* 0x0000ee00ffcc0b82 */ /* 0x000e700000000a00 */
[----:B------:R-:W0:Y:S01]  /*1120*/  @P1 LDC.64 R228, c[0x0][0x438] ;  /* 0x00010e00ffe41b82 */ /* 0x000e220000000a00 */
[----:B-1----:R-:W-:-:S05]  /*1130*/  @P0 IMAD.WIDE.U32 R204, R4, 0x4, R204 ;  /* 0x0000000404cc0825 */ /* 0x002fca00078e00cc */
[----:B------:R0:W5:Y:S02]  /*1140*/  @P0 LDG.E R6, desc[UR10][R204.64] ;  /* 0x0000000acc060981 */ /* 0x000164000c1e1900 */
[C---:B0-----:R-:W-:Y:S02]  /*1150*/  @P1 IMAD.WIDE.U32 R204, R4.reuse, 0x10, R228 ;  /* 0x0000001004cc1825 */ /* 0x041fe400078e00e4 */
[----:B------:R-:W3:Y:S04]  /*1160*/  LDL R228, [R1+0x78] ;  /* 0x0000780001e47983 */ /* 0x000ee80000100800 */
[----:B------:R0:W5:Y:S04]  /*1170*/  @P1 LDG.E.128 R116, desc[UR10][R204.64] ;  /* 0x0000000acc741981 */ /* 0x000168000c1e1d00 */
[----:B------:R-:W3:Y:S01]  /*1180*/  LDL R229, [R1+0x88] ;  /* 0x0000880001e57983 */ /* 0x000ee20000100800 */
[----:B0-----:R-:W-:-:S03]  /*1190*/  IMAD.WIDE.U32 R204, R4, 0x4, R230 ;  /* 0x0000000404cc7825 */ /* 0x001fc600078e00e6 */
[----:B------:R-:W3:Y:S04]  /*11a0*/  LDL R230, [R1+0x74] ;  /* 0x0000740001e67983 */ /* 0x000ee80000100800 */
[----:B------:R0:W5:Y:S04]  /*11b0*/  LDG.E R7, desc[UR10][R204.64] ;  /* 0x0000000acc077981 */ /* 0x000168000c1e1900 */
[----:B------:R-:W3:Y:S04]  /*11c0*/  LDL R231, [R1+0x84] ;  /* 0x0000840001e77983 */ /* 0x000ee80000100800 */
[----:B------:R-:W3:Y:S01]  /*11d0*/  LDL R205, [R1+0x80] ;  /* 0x0000800001cd7983 */ /* 0x000ee20000100800 */
[----:B--2---:R-:W-:Y:S01]  /*11e0*/  MOV R0, R160 ;  /* 0x000000a000007202 */ /* 0x004fe20000000f00 */
[--C-:B0-----:R-:W-:Y:S01]  /*11f0*/  IMAD.MOV.U32 R204, RZ, RZ, R161.reuse ;  /* 0x000000ffffcc7224 */ /* 0x101fe200078e00a1 */
[----:B------:R-:W-:-:S02]  /*1200*/  SHF.R.U64 R160, R160, 0x10, R161 ;  /* 0x00000010a0a07819 */ /* 0x000fc400000012a1 */
[----:B------:R-:W-:Y:S01]  /*1210*/  SHF.R.U32.HI R174, RZ, 0x10, R161 ;  /* 0x00000010ffae7819 */ /* 0x000fe200000116a1 */
[----:B----4-:R-:W-:Y:S01]  /*1220*/  IMAD.MOV.U32 R31, RZ, RZ, R162 ;  /* 0x000000ffff1f7224 */ /* 0x010fe200078e00a2 */
[--C-:B------:R-:W-:Y:S02]  /*1230*/  SHF.R.U64 R161, R162, 0x10, R163.reuse ;  /* 0x00000010a2a17819 */ /* 0x100fe400000012a3 */
[----:B------:R-:W-:Y:S02]  /*1240*/  MOV R162, R163 ;  /* 0x000000a300a27202 */ /* 0x000fe40000000f00 */
[----:B------:R-:W-:Y:S01]  /*1250*/  SHF.R.U32.HI R173, RZ, 0x10, R163 ;  /* 0x00000010ffad7819 */ /* 0x000fe200000116a3 */
[----:B---3--:R-:W-:Y:S01]  /*1260*/  FADD.FTZ R163, R148, -UR25 ;  /* 0x8000001994a37e21 */ /* 0x008fe20008010000 */
[----:B------:R-:W-:Y:S02]  /*1270*/  IMAD.U32 R148, R31, 0x10000, RZ ;  /* 0x000100001f947824 */ /* 0x000fe400078e00ff */
[----:B------:R-:W-:-:S02]  /*1280*/  IMAD.U32 R31, R0, 0x10000, RZ ;  /* 0x00010000001f7824 */ /* 0x000fc400078e00ff */
[----:B------:R-:W-:Y:S02]  /*1290*/  FMUL.FTZ R0, R163, UR24 ;  /* 0x00000018a3007c20 */ /* 0x000fe40008410000 */
[----:B------:R-:W2:Y:S01]  /*12a0*/  LDL R163, [R1+0x70] ;  /* 0x0000700001a37983 */ /* 0x000ea20000100800 */
[----:B------:R-:W-:Y:S01]  /*12b0*/  FADD.FTZ R149, R149, -UR25 ;  /* 0x8000001995957e21 */ /* 0x000fe20008010000 */
[----:B------:R-:W-:Y:S01]  /*12c0*/  FADD.FTZ R88, R88, R148 ;  /* 0x0000009458587221 */ /* 0x000fe20000010000 */
[----:B------:R-:W-:Y:S01]  /*12d0*/  FFMA.FTZ R64, R0, R148, R64 ;  /* 0x0000009400407223 */ /* 0x000fe20000010040 */
[----:B------:R-:W-:Y:S01]  /*12e0*/  FADD.FTZ R150, R150, -UR25 ;  /* 0x8000001996967e21 */ /* 0x000fe20008010000 */
[----:B------:R-:W-:-:S04]  /*12f0*/  IMAD.U32 R160, R160, 0x10000, RZ ;  /* 0x00010000a0a07824 */ /* 0x000fc800078e00ff */
[----:B------:R-:W-:Y:S01]  /*1300*/  FADD.FTZ R193, R193, R160 ;  /* 0x000000a0c1c17221 */ /* 0x000fe20000010000 */
[----:B------:R-:W-:Y:S01]  /*1310*/  FADD.FTZ R151, R151, -UR25 ;  /* 0x8000001997977e21 */ /* 0x000fe20008010000 */
[----:B------:R-:W-:Y:S01]  /*1320*/  FADD.FTZ R192, R192, R31 ;  /* 0x0000001fc0c07221 */ /* 0x000fe20000010000 */
[----:B------:R-:W-:Y:S01]  /*1330*/  FFMA.FTZ R224, R0, R31, R224 ;  /* 0x0000001f00e07223 */ /* 0x000fe200000100e0 */
[----:B--2---:R-:W-:Y:S01]  /*1340*/  FMUL.FTZ R163, R163, R148 ;  /* 0x00000094a3a37220 */ /* 0x004fe20000410000 */
[----:B------:R-:W-:Y:S01]  /*1350*/  SHF.L.U32 R148, R161, 0x10, RZ ;  /* 0x00000010a1947819 */ /* 0x000fe200000006ff */
[----:B------:R-:W-:-:S04]  /*1360*/  FMUL.FTZ R161, R149, UR24 ;  /* 0x0000001895a17c20 */ /* 0x000fc80008410000 */
[-C--:B------:R-:W-:Y:S01]  /*1370*/  FMUL.FTZ R149, R230, R148.reuse ;  /* 0x00000094e6957220 */ /* 0x080fe20000410000 */
[----:B------:R-:W-:Y:S01]  /*1380*/  FADD.FTZ R89, R89, R148 ;  /* 0x0000009459597221 */ /* 0x000fe20000010000 */
[C---:B------:R-:W-:Y:S01]  /*1390*/  FFMA.FTZ R65, R161.reuse, R148, R65 ;  /* 0x00000094a1417223 */ /* 0x040fe20000010041 */
[----:B------:R-:W-:Y:S02]  /*13a0*/  IMAD.U32 R148, R162, 0x10000, RZ ;  /* 0x00010000a2947824 */ /* 0x000fe400078e00ff */
[----:B------:R-:W-:Y:S01]  /*13b0*/  FMUL.FTZ R162, R150, UR24 ;  /* 0x0000001896a27c20 */ /* 0x000fe20008410000 */
[-C--:B------:R-:W-:Y:S01]  /*13c0*/  FFMA.FTZ R225, R161, R160.reuse, R225 ;  /* 0x000000a0a1e17223 */ /* 0x080fe200000100e1 */
[----:B------:R-:W-:Y:S01]  /*13d0*/  FFMA.FTZ R160, R231, R160, R149 ;  /* 0x000000a0e7a07223 */ /* 0x000fe20000010095 */
[----:B------:R-:W-:Y:S01]  /*13e0*/  SHF.L.U32 R149, R204, 0x10, RZ ;  /* 0x00000010cc957819 */ /* 0x000fe200000006ff */
[-C--:B------:R-:W-:Y:S01]  /*13f0*/  FMUL.FTZ R150, R228, R148.reuse ;  /* 0x00000094e4967220 */ /* 0x080fe20000410000 */
[----:B------:R-:W-:Y:S01]  /*1400*/  FADD.FTZ R90, R90, R148 ;  /* 0x000000945a5a7221 */ /* 0x000fe20000010000 */
[----:B------:R-:W-:Y:S01]  /*1410*/  FFMA.FTZ R66, R162, R148, R66 ;  /* 0x00000094a2427223 */ /* 0x000fe20000010042 */
[----:B------:R-:W-:-:S02]  /*1420*/  IMAD.U32 R148, R173, 0x10000, RZ ;  /* 0x00010000ad947824 */ /* 0x000fc400078e00ff */
[----:B------:R-:W-:Y:S01]  /*1430*/  FFMA.FTZ R31, R205, R31, R163 ;  /* 0x0000001fcd1f7223 */ /* 0x000fe200000100a3 */
[----:B------:R-:W-:Y:S01]  /*1440*/  FADD.FTZ R194, R194, R149 ;  /* 0x00000095c2c27221 */ /* 0x000fe20000010000 */
[-C--:B------:R-:W-:Y:S01]  /*1450*/  FFMA.FTZ R226, R162, R149.reuse, R226 ;  /* 0x00000095a2e27223 */ /* 0x080fe200000100e2 */
[----:B------:R-:W-:Y:S01]  /*1460*/  FFMA.FTZ R163, R229, R149, R150 ;  /* 0x00000095e5a37223 */ /* 0x000fe20000010096 */
[----:B------:R-:W-:Y:S02]  /*1470*/  IMAD.U32 R149, R174, 0x10000, RZ ;  /* 0x00010000ae957824 */ /* 0x000fe400078e00ff */
[----:B------:R-:W-:Y:S01]  /*1480*/  FMUL.FTZ R173, R151, UR24 ;  /* 0x0000001897ad7c20 */ /* 0x000fe20008410000 */
[-C--:B------:R-:W-:Y:S01]  /*1490*/  FMUL.FTZ R150, R206, R148.reuse ;  /* 0x00000094ce967220 */ /* 0x080fe20000410000 */
[----:B------:R-:W-:Y:S01]  /*14a0*/  FADD.FTZ R91, R91, R148 ;  /* 0x000000945b5b7221 */ /* 0x000fe20000010000 */
[----:B------:R-:W-:Y:S01]  /*14b0*/  FADD.FTZ R195, R195, R149 ;  /* 0x00000095c3c37221 */ /* 0x000fe20000010000 */
[CC--:B------:R-:W-:Y:S01]  /*14c0*/  FFMA.FTZ R227, R173.reuse, R149.reuse, R227 ;  /* 0x00000095ade37223 */ /* 0x0c0fe200000100e3 */
[----:B------:R-:W-:Y:S01]  /*14d0*/  FFMA.FTZ R174, R252, R149, R150 ;  /* 0x00000095fcae7223 */ /* 0x000fe20000010096 */
[----:B------:R-:W-:Y:S01]  /*14e0*/  FFMA.FTZ R67, R173, R148, R67 ;  /* 0x00000094ad437223 */ /* 0x000fe20000010043 */
[----:B------:R-:W-:Y:S01]  /*14f0*/  FADD.FTZ R149, RZ, R31 ;  /* 0x0000001fff957221 */ /* 0x000fe20000010000 */
[----:B------:R-:W-:-:S03]  /*1500*/  FFMA.FTZ R148, R0, R31, RZ ;  /* 0x0000001f00947223 */ /* 0x000fc600000100ff */
[----:B------:R-:W-:Y:S01]  /*1510*/  FADD.FTZ R149, R149, R160 ;  /* 0x000000a095957221 */ /* 0x000fe20000010000 */
[----:B------:R-:W-:-:S03]  /*1520*/  FFMA.FTZ R148, R161, R160, R148 ;  /* 0x000000a0a1947223 */ /* 0x000fc60000010094 */
[----:B------:R-:W-:Y:S01]  /*1530*/  FADD.FTZ R149, R149, R163 ;  /* 0x000000a395957221 */ /* 0x000fe20000010000 */
[----:B------:R-:W-:Y:S01]  /*1540*/  FFMA.FTZ R148, R162, R163, R148 ;  /* 0x000000a3a2947223 */ /* 0x000fe20000010094 */
[----:B------:R-:W-:Y:S02]  /*1550*/  IADD3 R206, PT, PT, R4, 0x100, RZ ;  /* 0x0000010004ce7810 */ /* 0x000fe40007ffe0ff */
[----:B------:R-:W-:Y:S01]  /*1560*/  FADD.FTZ R204, R149, R174 ;  /* 0x000000ae95cc7221 */ /* 0x000fe20000010000 */
[----:B------:R-:W-:-:S07]  /*1570*/  FFMA.FTZ R205, R173, R174, R148 ;  /* 0x000000aeadcd7223 */ /* 0x000fce0000010094 */
.L_x_3314:
[----:B------:R-:W-:Y:S05]  /*1580*/  BSYNC.RECONVERGENT B0 ;  /* 0x0000000000007941 */ /* 0x000fea0003800200 */
.L_x_3313:
[----:B------:R-:W-:Y:S04]  /*1590*/  BSSY.RECONVERGENT B0, `(.L_x_3315) ;  /* 0x000005b000007945 */ /* 0x000fe80003800200 */
[----:B------:R-:W-:Y:S05]  /*15a0*/  @!P2 BRA `(.L_x_3316) ;  /* 0x000000040064a947 */ /* 0x000fea0003800000 */
        /* <DEDUP_REMOVED lines=8> */
[----:B0-----:R-:W-:-:S05]  /*1630*/  IMAD.WIDE.U32 R148, R206, 0x8, R148 ;  /* 0x00000008ce947825 */ /* 0x001fca00078e0094 */
[----:B------:R3:W4:Y:S01]  /*1640*/  LDG.E.64 R158, desc[UR10][R148.64] ;  /* 0x0000000a949e7981 */ /* 0x000722000c1e1b00 */
[----:B--2---:R-:W-:-:S04]  /*1650*/  IMAD.WIDE.U32 R150, R206, 0x8, R150 ;  /* 0x00000008ce967825 */ /* 0x004fc800078e0096 */
[----:B---3--:R-:W-:Y:S02]  /*1660*/  IMAD.WIDE.U32 R148, R206, 0x10, R164 ;  /* 0x00000010ce947825 */ /* 0x008fe400078e00a4 */
[----:B------:R-:W2:Y:S04]  /*1670*/  LDG.E.64 R164, desc[UR10][R150.64] ;  /* 0x0000000a96a47981 */ /* 0x000ea8000c1e1b00 */
[----:B------:R-:W3:Y:S01]  /*1680*/  LDG.E.128 R148, desc[UR10][R148.64] ;  /* 0x0000000a94947981 */ /* 0x000ee2000c1e1d00 */
[----:B------:R-:W-:Y:S02]  /*1690*/  ISETP.NE.AND.EX P0, PT, RZ, UR19, PT, P0 ;  /* 0x00000013ff007c0c */ /* 0x000fe4000bf05300 */
[----:B------:R-:W-:-:S11]  /*16a0*/  ISETP.NE.AND.EX P1, PT, RZ, UR17, PT, P1 ;  /* 0x00000011ff007c0c */ /* 0x000fd6000bf25310 */
[----:B------:R-:W0:Y:S08]  /*16b0*/  @P0 LDC.64 R228, c[0x0][0x3b8] ;  /* 0x0000ee00ffe40b82 */ /* 0x000e300000000a00 */
[----:B------:R-:W1:Y:S01]  /*16c0*/  @P1 LDC.64 R230, c[0x0][0x438] ;  /* 0x00010e00ffe61b82 */ /* 0x000e620000000a00 */
[----:B0-----:R-:W-:-:S05]  /*16d0*/  @P0 IMAD.WIDE.U32 R228, R206, 0x4, R228 ;  /* 0x00000004cee40825 */ /* 0x001fca00078e00e4 */
[----:B------:R1:W5:Y:S02]  /*16e0*/  @P0 LDG.E R8, desc[UR10][R228.64] ;  /* 0x0000000ae4080981 */ /* 0x000364000c1e1900 */
[C---:B-1----:R-:W-:Y:S02]  /*16f0*/  @P1 IMAD.WIDE.U32 R228, R206.reuse, 0x10, R230 ;  /* 0x00000010cee41825 */ /* 0x042fe400078e00e6 */
[----:B------:R-:W0:Y:S03]  /*1700*/  LDC.64 R230, c[0x0][0x3b0] ;  /* 0x0000ec00ffe67b82 */ /* 0x000e260000000a00 */
[----:B------:R0:W5:Y:S02]  /*1710*/  @P1 LDG.E.128 R36, desc[UR10][R228.64] ;  /* 0x0000000ae4241981 */ /* 0x000164000c1e1d00 */
[----:B0-----:R-:W-:Y:S02]  /*1720*/  IMAD.WIDE.U32 R228, R206, 0x4, R230 ;  /* 0x00000004cee47825 */ /* 0x001fe400078e00e6 */
[----:B------:R-:W3:Y:S04]  /*1730*/  LDL R231, [R1+0x5c] ;  /* 0x00005c0001e77983 */ /* 0x000ee80000100800 */
[----:B------:R0:W5:Y:S04]  /*1740*/  LDG.E R9, desc[UR10][R228.64] ;  /* 0x0000000ae4097981 */ /* 0x000168000c1e1900 */
[----:B------:R-:W3:Y:S01]  /*1750*/  LDL R230, [R1+0x6c] ;  /* 0x00006c0001e67983 */ /* 0x000ee20000100800 */
[----:B----4-:R-:W-:Y:S01]  /*1760*/  IMAD.MOV.U32 R30, RZ, RZ, R158 ;  /* 0x000000ffff1e7224 */ /* 0x010fe200078e009e */
[--C-:B------:R-:W-:Y:S01]  /*1770*/  SHF.R.U64 R175, R158, 0x10, R159.reuse ;  /* 0x000000109eaf7819 */ /* 0x100fe2000000129f */
[--C-:B------:R-:W-:Y:S01]  /*1780*/  IMAD.MOV.U32 R176, RZ, RZ, R159.reuse ;  /* 0x000000ffffb07224 */ /* 0x100fe200078e009f */
[----:B0-----:R-:W-:-:S02]  /*1790*/  SHF.R.U32.HI R229, RZ, 0x10, R159 ;  /* 0x00000010ffe57819 */ /* 0x001fc4000001169f */
[----:B--2---:R-:W-:Y:S01]  /*17a0*/  MOV R29, R164 ;  /* 0x000000a4001d7202 */ /* 0x004fe20000000f00 */
[----:B---3--:R-:W-:-:S04]  /*17b0*/  FADD.FTZ R159, R148, -UR25 ;  /* 0x80000019949f7e21 */ /* 0x008fc80008010000 */
[----:B------:R-:W-:Y:S01]  /*17c0*/  IMAD.U32 R148, R29, 0x10000, RZ ;  /* 0x000100001d947824 */ /* 0x000fe200078e00ff */
[----:B------:R-:W-:Y:S01]  /*17d0*/  SHF.L.U32 R29, R30, 0x10, RZ ;  /* 0x000000101e1d7819 */ /* 0x000fe200000006ff */
[----:B------:R-:W-:Y:S02]  /*17e0*/  FMUL.FTZ R30, R159, UR24 ;  /* 0x000000189f1e7c20 */ /* 0x000fe40008410000 */
[----:B------:R-:W2:Y:S01]  /*17f0*/  LDL R159, [R1+0x50] ;  /* 0x00005000019f7983 */ /* 0x000ea20000100800 */
[----:B------:R-:W-:Y:S01]  /*1800*/  FADD.FTZ R149, R149, -UR25 ;  /* 0x8000001995957e21 */ /* 0x000fe20008010000 */
[--C-:B------:R-:W-:Y:S01]  /*1810*/  SHF.R.U64 R158, R164, 0x10, R165.reuse ;  /* 0x00000010a49e7819 */ /* 0x100fe200000012a5 */
[--C-:B------:R-:W-:Y:S01]  /*1820*/  IMAD.MOV.U32 R164, RZ, RZ, R165.reuse ;  /* 0x000000ffffa47224 */ /* 0x100fe200078e00a5 */
[----:B------:R-:W-:Y:S01]  /*1830*/  SHF.R.U32.HI R228, RZ, 0x10, R165 ;  /* 0x00000010ffe47819 */ /* 0x000fe200000116a5 */
[----:B------:R-:W-:Y:S01]  /*1840*/  FADD.FTZ R40, R40, R29 ;  /* 0x0000001d28287221 */ /* 0x000fe20000010000 */
[----:B------:R-:W-:Y:S01]  /*1850*/  FFMA.FTZ R220, R30, R29, R220 ;  /* 0x0000001d1edc7223 */ /* 0x000fe200000100dc */
[----:B------:R-:W3:Y:S01]  /*1860*/  LDL R165, [R1+0x58] ;  /* 0x0000580001a57983 */ /* 0x000ee20000100800 */
[----:B------:R-:W-:Y:S01]  /*1870*/  FADD.FTZ R120, R120, R148 ;  /* 0x0000009478787221 */ /* 0x000fe20000010000 */
[-C--:B------:R-:W-:Y:S01]  /*1880*/  FFMA.FTZ R92, R30, R148.reuse, R92 ;  /* 0x000000941e5c7223 */ /* 0x080fe2000001005c */
[----:B--2---:R-:W-:-:S04]  /*1890*/  FMUL.FTZ R159, R159, R148 ;  /* 0x000000949f9f7220 */ /* 0x004fc80000410000 */
[----:B------:R-:W-:Y:S01]  /*18a0*/  FFMA.FTZ R29, R0, R29, R159 ;  /* 0x0000001d001d7223 */ /* 0x000fe2000001009f */
[----:B------:R-:W-:Y:S01]  /*18b0*/  FMUL.FTZ R159, R149, UR24 ;  /* 0x00000018959f7c20 */ /* 0x000fe20008410000 */
[----:B------:R0:W5:Y:S01]  /*18c0*/  LDL.LU R0, [R1+0x90] ;  /* 0x0000900001007983 */ /* 0x0001620000300800 */
[----:B------:R-:W-:-:S03]  /*18d0*/  IMAD.U32 R148, R158, 0x10000, RZ ;  /* 0x000100009e947824 */ /* 0x000fc600078e00ff */
[----:B------:R-:W2:Y:S01]  /*18e0*/  LDL R149, [R1+0x54] ;  /* 0x0000540001957983 */ /* 0x000ea20000100800 */
[----:B------:R-:W-:-:S03]  /*18f0*/  IMAD.U32 R158, R175, 0x10000, RZ ;  /* 0x00010000af9e7824 */ /* 0x000fc600078e00ff */
[----:B------:R-:W4:Y:S01]  /*1900*/  LDL R175, [R1+0x64] ;  /* 0x0000640001af7983 */ /* 0x000f220000100800 */
[----:B------:R-:W-:Y:S01]  /*1910*/  FADD.FTZ R150, R150, -UR25 ;  /* 0x8000001996967e21 */ /* 0x000fe20008010000 */
[----:B------:R-:W-:Y:S01]  /*1920*/  FADD.FTZ R121, R121, R148 ;  /* 0x0000009479797221 */ /* 0x000fe20000010000 */
[----:B------:R-:W-:Y:S01]  /*1930*/  FFMA.FTZ R93, R159, R148, R93 ;  /* 0x000000949f5d7223 */ /* 0x000fe2000001005d */
[----:B------:R-:W-:Y:S01]  /*1940*/  FADD.FTZ R41, R41, R158 ;  /* 0x0000009e29297221 */ /* 0x000fe20000010000 */
[----:B------:R-:W-:Y:S01]  /*1950*/  FFMA.FTZ R221, R159, R158, R221 ;  /* 0x0000009e9fdd7223 */ /* 0x000fe200000100dd */
[----:B------:R-:W-:Y:S01]  /*1960*/  FADD.FTZ R151, R151, -UR25 ;  /* 0x8000001997977e21 */ /* 0x000fe20008010000 */
[----:B------:R-:W-:Y:S02]  /*1970*/  VIADD R206, R206, 0x100 ;  /* 0x00000100cece7836 */ /* 0x000fe40000000000 */
[----:B--2---:R-:W-:Y:S01]  /*1980*/  FMUL.FTZ R149, R149, R148 ;  /* 0x0000009495957220 */ /* 0x004fe20000410000 */
[----:B------:R-:W-:Y:S01]  /*1990*/  SHF.L.U32 R148, R164, 0x10, RZ ;  /* 0x00000010a4947819 */ /* 0x000fe200000006ff */
[----:B------:R-:W-:-:S02]  /*19a0*/  FMUL.FTZ R164, R150, UR24 ;  /* 0x0000001896a47c20 */ /* 0x000fc40008410000 */
[----:B----4-:R-:W-:Y:S01]  /*19b0*/  FFMA.FTZ R158, R175, R158, R149 ;  /* 0x0000009eaf9e7223 */ /* 0x010fe20000010095 */
[----:B------:R-:W-:Y:S02]  /*19c0*/  IMAD.U32 R149, R176, 0x10000, RZ ;  /* 0x00010000b0957824 */ /* 0x000fe400078e00ff */
[-C--:B---3--:R-:W-:Y:S01]  /*19d0*/  FMUL.FTZ R150, R165, R148.reuse ;  /* 0x00000094a5967220 */ /* 0x088fe20000410000 */
[----:B------:R-:W-:Y:S01]  /*19e0*/  FADD.FTZ R122, R122, R148 ;  /* 0x000000947a7a7221 */ /* 0x000fe20000010000 */
[----:B------:R-:W-:Y:S01]  /*19f0*/  FFMA.FTZ R94, R164, R148, R94 ;  /* 0x00000094a45e7223 */ /* 0x000fe2000001005e */
[----:B------:R-:W-:Y:S02]  /*1a00*/  IMAD.U32 R148, R228, 0x10000, RZ ;  /* 0x00010000e4947824 */ /* 0x000fe400078e00ff */
        /* <DEDUP_REMOVED lines=19> */
.L_x_3316:
[----:B------:R-:W-:Y:S05]  /*1b40*/  BSYNC.RECONVERGENT B0 ;  /* 0x0000000000007941 */ /* 0x000fea0003800200 */
.L_x_3315:
        /* <DEDUP_REMOVED lines=29> */
[----:B----4-:R-:W-:Y:S01]  /*1d20*/  SHF.R.U64 R177, R156, 0x10, R157 ;  /* 0x000000109cb17819 */ /* 0x010fe2000000129d */
[----:B------:R-:W-:Y:S01]  /*1d30*/  IMAD.MOV.U32 R28, RZ, RZ, R156 ;  /* 0x000000ffff1c7224 */ /* 0x000fe200078e009c */
[----:B------:R-:W-:-:S02]  /*1d40*/  MOV R178, R157 ;  /* 0x0000009d00b27202 */ /* 0x000fc40000000f00 */
[----:B0-----:R-:W-:Y:S01]  /*1d50*/  SHF.R.U32.HI R229, RZ, 0x10, R157 ;  /* 0x00000010ffe57819 */ /* 0x001fe2000001169d */
[----:B--2---:R-:W-:Y:S02]  /*1d60*/  IMAD.MOV.U32 R27, RZ, RZ, R166 ;  /* 0x000000ffff1b7224 */ /* 0x004fe400078e00a6 */
[----:B---3--:R-:W-:-:S03]  /*1d70*/  FADD.FTZ R157, R148, -UR25 ;  /* 0x80000019949d7e21 */ /* 0x008fc60008010000 */
[----:B------:R-:W-:Y:S01]  /*1d80*/  SHF.L.U32 R148, R27, 0x10, RZ ;  /* 0x000000101b947819 */ /* 0x000fe200000006ff */
[----:B------:R-:W-:Y:S02]  /*1d90*/  IMAD.U32 R27, R28, 0x10000, RZ ;  /* 0x000100001c1b7824 */ /* 0x000fe400078e00ff */
        /* <DEDUP_REMOVED lines=14> */
[----:B------:R0:W5:Y:S04]  /*1e80*/  LDL.LU R0, [R1+0x90] ;  /* 0x0000900001007983 */ /* 0x0001680000300800 */
[----:B------:R-:W2:Y:S01]  /*1e90*/  LDL R149, [R1+0x34] ;  /* 0x0000340001957983 */ /* 0x000ea20000100800 */
[----:B------:R-:W-:Y:S01]  /*1ea0*/  IMAD.U32 R148, R156, 0x10000, RZ ;  /* 0x000100009c947824 */ /* 0x000fe200078e00ff */
[----:B------:R-:W-:Y:S02]  /*1eb0*/  SHF.L.U32 R156, R177, 0x10, RZ ;  /* 0x00000010b19c7819 */ /* 0x000fe400000006ff */
[----:B------:R-:W4:Y:S01]  /*1ec0*/  LDL R177, [R1+0x44] ;  /* 0x0000440001b17983 */ /* 0x000f220000100800 */
[----:B------:R-:W-:Y:S01]  /*1ed0*/  FADD.FTZ R150, R150, -UR25 ;  /* 0x8000001996967e21 */ /* 0x000fe20008010000 */
[----:B------:R-:W-:Y:S01]  /*1ee0*/  FADD.FTZ R97, R97, R148 ;  /* 0x0000009461617221 */ /* 0x000fe20000010000 */
[----:B------:R-:W-:Y:S01]  /*1ef0*/  FFMA.FTZ R69, R157, R148, R69 ;  /* 0x000000949d457223 */ /* 0x000fe20000010045 */
[----:B------:R-:W-:Y:S01]  /*1f00*/  FADD.FTZ R45, R45, R156 ;  /* 0x0000009c2d2d7221 */ /* 0x000fe20000010000 */
[----:B------:R-:W-:Y:S01]  /*1f10*/  FFMA.FTZ R217, R157, R156, R217 ;  /* 0x0000009c9dd97223 */ /* 0x000fe200000100d9 */
[----:B------:R-:W-:Y:S01]  /*1f20*/  FADD.FTZ R151, R151, -UR25 ;  /* 0x8000001997977e21 */ /* 0x000fe20008010000 */
[----:B------:R-:W-:-:S02]  /*1f30*/  VIADD R206, R206, 0x100 ;  /* 0x00000100cece7836 */ /* 0x000fc40000000000 */
[----:B--2---:R-:W-:Y:S01]  /*1f40*/  FMUL.FTZ R149, R149, R148 ;  /* 0x0000009495957220 */ /* 0x004fe20000410000 */
[----:B------:R-:W-:Y:S02]  /*1f50*/  IMAD.U32 R148, R166, 0x10000, RZ ;  /* 0x00010000a6947824 */ /* 0x000fe400078e00ff */
[----:B------:R-:W-:Y:S01]  /*1f60*/  FMUL.FTZ R166, R150, UR24 ;  /* 0x0000001896a67c20 */ /* 0x000fe20008410000 */
[----:B----4-:R-:W-:Y:S01]  /*1f70*/  FFMA.FTZ R156, R177, R156, R149 ;  /* 0x0000009cb19c7223 */ /* 0x010fe20000010095 */
[-C--:B---3--:R-:W-:Y:S01]  /*1f80*/  FMUL.FTZ R150, R167, R148.reuse ;  /* 0x00000094a7967220 */ /* 0x088fe20000410000 */
[----:B------:R-:W-:Y:S01]  /*1f90*/  FADD.FTZ R98, R98, R148 ;  /* 0x0000009462627221 */ /* 0x000fe20000010000 */
[----:B------:R-:W-:Y:S01]  /*1fa0*/  FFMA.FTZ R70, R166, R148, R70 ;  /* 0x00000094a6467223 */ /* 0x000fe20000010046 */
[----:B------:R-:W-:Y:S01]  /*1fb0*/  IMAD.U32 R149, R178, 0x10000, RZ ;  /* 0x00010000b2957824 */ /* 0x000fe200078e00ff */
[----:B------:R-:W-:Y:S01]  /*1fc0*/  SHF.L.U32 R148, R228, 0x10, RZ ;  /* 0x00000010e4947819 */ /* 0x000fe200000006ff */
[----:B------:R-:W-:-:S02]  /*1fd0*/  FMUL.FTZ R177, R151, UR24 ;  /* 0x0000001897b17c20 */ /* 0x000fc40008410000 */
[----:B------:R-:W-:Y:S01]  /*1fe0*/  FADD.FTZ R46, R46, R149 ;  /* 0x000000952e2e7221 */ /* 0x000fe20000010000 */
[-C--:B------:R-:W-:Y:S01]  /*1ff0*/  FFMA.FTZ R218, R166, R149.reuse, R218 ;  /* 0x00000095a6da7223 */ /* 0x080fe200000100da */
[----:B------:R-:W-:Y:S01]  /*2000*/  FFMA.FTZ R167, R252, R149, R150 ;  /* 0x00000095fca77223 */ /* 0x000fe20000010096 */
[----:B------:R-:W-:Y:S02]  /*2010*/  IMAD.U32 R149, R229, 0x10000, RZ ;  /* 0x00010000e5957824 */ /* 0x000fe400078e00ff */
[-C--:B------:R-:W-:Y:S01]  /*2020*/  FMUL.FTZ R150, R231, R148.reuse ;  /* 0x00000094e7967220 */ /* 0x080fe20000410000 */
[----:B------:R-:W-:Y:S01]  /*2030*/  FADD.FTZ R99, R99, R148 ;  /* 0x0000009463637221 */ /* 0x000fe20000010000 */
[----:B------:R-:W-:Y:S01]  /*2040*/  FFMA.FTZ R71, R177, R148, R71 ;  /* 0x00000094b1477223 */ /* 0x000fe20000010047 */
[----:B------:R-:W-:Y:S01]  /*2050*/  FADD.FTZ R47, R47, R149 ;  /* 0x000000952f2f7221 */ /* 0x000fe20000010000 */
[-C--:B------:R-:W-:Y:S01]  /*2060*/  FFMA.FTZ R219, R177, R149.reuse, R219 ;  /* 0x00000095b1db7223 */ /* 0x080fe200000100db */
        /* <DEDUP_REMOVED lines=9> */
.L_x_3318:
[----:B------:R-:W-:Y:S05]  /*2100*/  BSYNC.RECONVERGENT B0 ;  /* 0x0000000000007941 */ /* 0x000fea0003800200 */
.L_x_3317:
        /* <DEDUP_REMOVED lines=29> */
[----:B----4-:R-:W-:Y:S01]  /*22e0*/  MOV R26, R154 ;  /* 0x0000009a001a7202 */ /* 0x010fe20000000f00 */
[--C-:B------:R-:W-:Y:S01]  /*22f0*/  IMAD.MOV.U32 R180, RZ, RZ, R155.reuse ;  /* 0x000000ffffb47224 */ /* 0x100fe200078e009b */
[----:B------:R-:W-:-:S02]  /*2300*/  SHF.R.U64 R179, R154, 0x10, R155 ;  /* 0x000000109ab37819 */ /* 0x000fc4000000129b */
[----:B0-----:R-:W-:Y:S01]  /*2310*/  SHF.R.U32.HI R229, RZ, 0x10, R155 ;  /* 0x00000010ffe57819 */ /* 0x001fe2000001169b */
[----:B--2---:R-:W-:Y:S02]  /*2320*/  IMAD.MOV.U32 R25, RZ, RZ, R168 ;  /* 0x000000ffff197224 */ /* 0x004fe400078e00a8 */
[----:B---3--:R-:W-:Y:S02]  /*2330*/  FADD.FTZ R155, R148, -UR25 ;  /* 0x80000019949b7e21 */ /* 0x008fe40008010000 */
[----:B------:R-:W-:Y:S02]  /*2340*/  IMAD.U32 R148, R25, 0x10000, RZ ;  /* 0x0001000019947824 */ /* 0x000fe400078e00ff */
[----:B------:R-:W-:Y:S02]  /*2350*/  IMAD.U32 R25, R26, 0x10000, RZ ;  /* 0x000100001a197824 */ /* 0x000fe400078e00ff */
[----:B------:R-:W-:Y:S02]  /*2360*/  FMUL.FTZ R26, R155, UR24 ;  /* 0x000000189b1a7c20 */ /* 0x000fe40008410000 */
[----:B------:R-:W2:Y:S01]  /*2370*/  LDL R155, [R1+0x10] ;  /* 0x00001000019b7983 */ /* 0x000ea20000100800 */
[----:B------:R-:W-:Y:S01]  /*2380*/  FADD.FTZ R149, R149, -UR25 ;  /* 0x8000001995957e21 */ /* 0x000fe20008010000 */
[----:B------:R-:W-:Y:S01]  /*2390*/  SHF.R.U64 R154, R168, 0x10, R169 ;  /* 0x00000010a89a7819 */ /* 0x000fe200000012a9 */
[----:B------:R-:W-:Y:S01]  /*23a0*/  FADD.FTZ R48, R48, R25 ;  /* 0x0000001930307221 */ /* 0x000fe20000010000 */
[----:B------:R-:W-:Y:S01]  /*23b0*/  MOV R168, R169 ;  /* 0x000000a900a87202 */ /* 0x000fe20000000f00 */
[----:B------:R-:W-:Y:S01]  /*23c0*/  FFMA.FTZ R212, R26, R25, R212 ;  /* 0x000000191ad47223 */ /* 0x000fe200000100d4 */
[----:B------:R-:W-:-:S02]  /*23d0*/  SHF.R.U32.HI R228, RZ, 0x10, R169 ;  /* 0x00000010ffe47819 */ /* 0x000fc400000116a9 */
[----:B------:R-:W3:Y:S01]  /*23e0*/  LDL R169, [R1+0x18] ;  /* 0x0000180001a97983 */ /* 0x000ee20000100800 */
[----:B------:R-:W-:Y:S01]  /*23f0*/  FADD.FTZ R100, R100, R148 ;  /* 0x0000009464647221 */ /* 0x000fe20000010000 */
[-C--:B------:R-:W-:Y:S01]  /*2400*/  FFMA.FTZ R72, R26, R148.reuse, R72 ;  /* 0x000000941a487223 */ /* 0x080fe20000010048 */
[----:B--2---:R-:W-:-:S04]  /*2410*/  FMUL.FTZ R155, R155, R148 ;  /* 0x000000949b9b7220 */ /* 0x004fc80000410000 */
[----:B------:R-:W-:Y:S01]  /*2420*/  FFMA.FTZ R25, R0, R25, R155 ;  /* 0x0000001900197223 */ /* 0x000fe2000001009b */
[----:B------:R-:W-:Y:S01]  /*2430*/  FMUL.FTZ R155, R149, UR24 ;  /* 0x00000018959b7c20 */ /* 0x000fe20008410000 */
[----:B------:R0:W5:Y:S01]  /*2440*/  LDL.LU R0, [R1+0x90] ;  /* 0x0000900001007983 */ /* 0x0001620000300800 */
[----:B------:R-:W-:-:S03]  /*2450*/  SHF.L.U32 R148, R154, 0x10, RZ ;  /* 0x000000109a947819 */ /* 0x000fc600000006ff */
        /* <DEDUP_REMOVED lines=9> */
[----:B------:R-:W-:Y:S01]  /*24f0*/  IADD3 R206, PT, PT, R206, 0x100, RZ ;  /* 0x00000100cece7810 */ /* 0x000fe20007ffe0ff */
[----:B--2---:R-:W-:Y:S01]  /*2500*/  FMUL.FTZ R149, R149, R148 ;  /* 0x0000009495957220 */ /* 0x004fe20000410000 */
[----:B------:R-:W-:Y:S02]  /*2510*/  IMAD.U32 R148, R168, 0x10000, RZ ;  /* 0x00010000a8947824 */ /* 0x000fe400078e00ff */
[----:B------:R-:W-:Y:S01]  /*2520*/  FMUL.FTZ R168, R150, UR24 ;  /* 0x0000001896a87c20 */ /* 0x000fe20008410000 */
[----:B----4-:R-:W-:Y:S01]  /*2530*/  FFMA.FTZ R154, R179, R154, R149 ;  /* 0x0000009ab39a7223 */ /* 0x010fe20000010095 */
[----:B------:R-:W-:Y:S01]  /*2540*/  SHF.L.U32 R149, R180, 0x10, RZ ;  /* 0x00000010b4957819 */ /* 0x000fe200000006ff */
[-C--:B---3--:R-:W-:Y:S01]  /*2550*/  FMUL.FTZ R150, R169, R148.reuse ;  /* 0x00000094a9967220 */ /* 0x088fe20000410000 */
[----:B------:R-:W-:Y:S01]  /*2560*/  FADD.FTZ R102, R102, R148 ;  /* 0x0000009466667221 */ /* 0x000fe20000010000 */
[----:B------:R-:W-:Y:S01]  /*2570*/  FFMA.FTZ R74, R168, R148, R74 ;  /* 0x00000094a84a7223 */ /* 0x000fe2000001004a */
[----:B------:R-:W-:-:S02]  /*2580*/  IMAD.U32 R148, R228, 0x10000, RZ ;  /* 0x00010000e4947824 */ /* 0x000fc400078e00ff */
        /* <DEDUP_REMOVED lines=19> */
.L_x_3320:
[----:B------:R-:W-:Y:S05]  /*26c0*/  BSYNC.RECONVERGENT B0 ;  /* 0x0000000000007941 */ /* 0x000fea0003800200 */
.L_x_3319:
[----:B------:R-:W-:Y:S04]  /*26d0*/  BSSY.RECONVERGENT B0, `(.L_x_3321) ;  /* 0x0000055000007945 */ /* 0x000fe80003800200 */
[----:B------:R-:W-:Y:S05]  /*26e0*/  @!P5 BRA `(.L_x_3322) ;  /* 0x00000004004cd947 */ /* 0x000fea0003800000 */
[----:B------:R-:W0:Y:S08]  /*26f0*/  LDC.64 R148, c[0x0][0x428] ;  /* 0x00010a00ff947b82 */ /* 0x000e300000000a00 */
[----:B------:R-:W1:Y:S08]  /*2700*/  LDC.64 R150, c[0x0][0x430] ;  /* 0x00010c00ff967b82 */ /* 0x000e700000000a00 */
[----:B------:R-:W2:Y:S01]  /*2710*/  LDC.64 R170, c[0x0][0x3a8] ;  /* 0x0000ea00ffaa7b82 */ /* 0x000ea20000000a00 */
[----:B------:R-:W-:Y:S01]  /*2720*/  ISETP.NE.U32.AND P0, PT, RZ, UR18, PT ;  /* 0x00000012ff007c0c */ /* 0x000fe2000bf05070 */
[----:B------:R-:W3:Y:S01]  /*2730*/  LDL R252, [R1+0x4] ;  /* 0x0000040001fc7983 */ /* 0x000ee20000100800 */
[----:B0-----:R-:W-:-:S05]  /*2740*/  IMAD.WIDE.U32 R148, R206, 0x8, R148 ;  /* 0x00000008ce947825 */ /* 0x001fca00078e0094 */
[----:B------:R2:W4:Y:S01]  /*2750*/  LDG.E.64 R152, desc[UR10][R148.64] ;  /* 0x0000000a94987981 */ /* 0x000522000c1e1b00 */
[----:B-1----:R-:W-:-:S04]  /*2760*/  IMAD.WIDE.U32 R150, R206, 0x8, R150 ;  /* 0x00000008ce967825 */ /* 0x002fc800078e0096 */
[----:B--2---:R-:W-:Y:S02]  /*2770*/  IMAD.WIDE.U32 R148, R206, 0x10, R170 ;  /* 0x00000010ce947825 */ /* 0x004fe400078e00aa */
[----:B------:R-:W2:Y:S01]  /*2780*/  LDG.E.64 R170, desc[UR10][R150.64] ;  /* 0x0000000a96aa7981 */ /* 0x000ea2000c1e1b00 */
[----:B------:R-:W-:Y:S02]  /*2790*/  ISETP.NE.AND.EX P0, PT, RZ, UR19, PT, P0 ;  /* 0x00000013ff007c0c */ /* 0x000fe4000bf05300 */
[----:B------:R-:W-:-:S04]  /*27a0*/  ISETP.NE.U32.AND P1, PT, RZ, UR16, PT ;  /* 0x00000010ff007c0c */ /* 0x000fc8000bf25070 */
[----:B------:R-:W-:Y:S01]  /*27b0*/  ISETP.NE.AND.EX P1, PT, RZ, UR17, PT, P1 ;  /* 0x00000011ff007c0c */ /* 0x000fe2000bf25310 */
[----:B------:R-:W3:Y:S06]  /*27c0*/  LDG.E.128 R148, desc[UR10][R148.64] ;  /* 0x0000000a94947981 */ /* 0x000eec000c1e1d00 */
        /* <DEDUP_REMOVED lines=12> */
[----:B------:R-:W-:-:S02]  /*2890*/  SHF.R.U64 R181, R152, 0x10, R153 ;  /* 0x0000001098b57819 */ /* 0x000fc40000001299 */
[----:B--2---:R-:W-:Y:S02]  /*28a0*/  MOV R23, R170 ;  /* 0x000000aa00177202 */ /* 0x004fe40000000f00 */
[--C-:B------:R-:W-:Y:S01]  /*28b0*/  SHF.R.U64 R152, R170, 0x10, R171.reuse ;  /* 0x00000010aa987819 */ /* 0x100fe200000012ab */
[--C-:B------:R-:W-:Y:S01]  /*28c0*/  IMAD.MOV.U32 R170, RZ, RZ, R171.reuse ;  /* 0x000000ffffaa7224 */ /* 0x100fe200078e00ab */
[----:B0-----:R-:W-:Y:S02]  /*28d0*/  SHF.R.U32.HI R228, RZ, 0x10, R171 ;  /* 0x00000010ffe47819 */ /* 0x001fe400000116ab */
[----:B------:R-:W2:Y:S01]  /*28e0*/  LDL R171, [R1] ;  /* 0x0000000001ab7983 */ /* 0x000ea20000100800 */
[--C-:B------:R-:W-:Y:S01]  /*28f0*/  IMAD.MOV.U32 R182, RZ, RZ, R153.reuse ;  /* 0x000000ffffb67224 */ /* 0x100fe200078e0099 */
[----:B------:R-:W-:Y:S01]  /*2900*/  SHF.R.U32.HI R229, RZ, 0x10, R153 ;  /* 0x00000010ffe57819 */ /* 0x000fe20000011699 */
[----:B---3--:R-:W-:Y:S01]  /*2910*/  FADD.FTZ R153, R148, -UR25 ;  /* 0x8000001994997e21 */ /* 0x008fe20008010000 */
[----:B------:R-:W-:Y:S01]  /*2920*/  IMAD.U32 R148, R23, 0x10000, RZ ;  /* 0x0001000017947824 */ /* 0x000fe200078e00ff */
[----:B------:R-:W-:-:S02]  /*2930*/  SHF.L.U32 R23, R24, 0x10, RZ ;  /* 0x0000001018177819 */ /* 0x000fc400000006ff */
[----:B------:R-:W-:Y:S01]  /*2940*/  FMUL.FTZ R24, R153, UR24 ;  /* 0x0000001899187c20 */ /* 0x000fe20008410000 */
[-C--:B-----5:R-:W-:Y:S01]  /*2950*/  FMUL.FTZ R153, R248, R148.reuse ;  /* 0x00000094f8997220 */ /* 0x0a0fe20000410000 */
[----:B------:R-:W-:Y:S01]  /*2960*/  FADD.FTZ R149, R149, -UR25 ;  /* 0x8000001995957e21 */ /* 0x000fe20008010000 */
[----:B------:R-:W-:Y:S01]  /*2970*/  FADD.FTZ R52, R52, R23 ;  /* 0x0000001734347221 */ /* 0x000fe20000010000 */
[----:B------:R-:W-:Y:S01]  /*2980*/  FFMA.FTZ R208, R24, R23, R208 ;  /* 0x0000001718d07223 */ /* 0x000fe200000100d0 */
[----:B------:R-:W-:Y:S01]  /*2990*/  FADD.FTZ R104, R104, R148 ;  /* 0x0000009468687221 */ /* 0x000fe20000010000 */
[----:B------:R-:W-:Y:S01]  /*29a0*/  FFMA.FTZ R76, R24, R148, R76 ;  /* 0x00000094184c7223 */ /* 0x000fe2000001004c */
[----:B------:R-:W-:Y:S02]  /*29b0*/  IMAD.U32 R148, R152, 0x10000, RZ ;  /* 0x0001000098947824 */ /* 0x000fe400078e00ff */
[----:B------:R-:W-:Y:S01]  /*29c0*/  FADD.FTZ R150, R150, -UR25 ;  /* 0x8000001996967e21 */ /* 0x000fe20008010000 */
[----:B------:R-:W-:-:S02]  /*29d0*/  IMAD.U32 R152, R181, 0x10000, RZ ;  /* 0x00010000b5987824 */ /* 0x000fc400078e00ff */
[----:B------:R-:W-:Y:S02]  /*29e0*/  FADD.FTZ R105, R105, R148 ;  /* 0x0000009469697221 */ /* 0x000fe40000010000 */
[----:B------:R-:W-:Y:S01]  /*29f0*/  FADD.FTZ R53, R53, R152 ;  /* 0x0000009835357221 */ /* 0x000fe20000010000 */
[----:B------:R-:W-:-:S04]  /*2a00*/  FADD.FTZ R151, R151, -UR25 ;  /* 0x8000001997977e21 */ /* 0x000fc80008010000 */
[----:B------:R-:W-:Y:S01]  /*2a10*/  FMUL.FTZ R181, R151, UR24 ;  /* 0x0000001897b57c20 */ /* 0x000fe20008410000 */
[----:B------:R-:W-:Y:S02]  /*2a20*/  VIADD R206, R206, 0x100 ;  /* 0x00000100cece7836 */ /* 0x000fe40000000000 */
[----:B--2---:R-:W-:Y:S01]  /*2a30*/  FFMA.FTZ R23, R171, R23, R153 ;  /* 0x00000017ab177223 */ /* 0x004fe20000010099 */
[----:B------:R-:W-:Y:S01]  /*2a40*/  FMUL.FTZ R153, R149, UR24 ;  /* 0x0000001895997c20 */ /* 0x000fe20008410000 */
[----:B------:R-:W-:-:S03]  /*2a50*/  FMUL.FTZ R149, R249, R148 ;  /* 0x00000094f9957220 */ /* 0x000fc60000410000 */
[C---:B------:R-:W-:Y:S01]  /*2a60*/  FFMA.FTZ R77, R153.reuse, R148, R77 ;  /* 0x00000094994d7223 */ /* 0x040fe2000001004d */
[----:B------:R-:W-:Y:S01]  /*2a70*/  SHF.L.U32 R148, R170, 0x10, RZ ;  /* 0x00000010aa947819 */ /* 0x000fe200000006ff */
[----:B------:R-:W-:Y:S01]  /*2a80*/  FMUL.FTZ R170, R150, UR24 ;  /* 0x0000001896aa7c20 */ /* 0x000fe20008410000 */
[-C--:B------:R-:W-:Y:S01]  /*2a90*/  FFMA.FTZ R209, R153, R152.reuse, R209 ;  /* 0x0000009899d17223 */ /* 0x080fe200000100d1 */
[----:B------:R-:W-:Y:S01]  /*2aa0*/  FFMA.FTZ R152, R252, R152, R149 ;  /* 0x00000098fc987223 */ /* 0x000fe20000010095 */
[----:B------:R-:W-:Y:S02]  /*2ab0*/  IMAD.U32 R149, R182, 0x10000, RZ ;  /* 0x00010000b6957824 */ /* 0x000fe400078e00ff */
[-C--:B------:R-:W-:Y:S01]  /*2ac0*/  FMUL.FTZ R150, R250, R148.reuse ;  /* 0x00000094fa967220 */ /* 0x080fe20000410000 */
[----:B------:R-:W-:Y:S01]  /*2ad0*/  FADD.FTZ R106, R106, R148 ;  /* 0x000000946a6a7221 */ /* 0x000fe20000010000 */
[----:B------:R-:W-:Y:S01]  /*2ae0*/  FFMA.FTZ R78, R170, R148, R78 ;  /* 0x00000094aa4e7223 */ /* 0x000fe2000001004e */
[----:B------:R-:W-:-:S02]  /*2af0*/  IMAD.U32 R148, R228, 0x10000, RZ ;  /* 0x00010000e4947824 */ /* 0x000fc400078e00ff */
[----:B------:R-:W-:Y:S01]  /*2b00*/  FADD.FTZ R54, R54, R149 ;  /* 0x0000009536367221 */ /* 0x000fe20000010000 */
[-C--:B------:R-:W-:Y:S01]  /*2b10*/  FFMA.FTZ R210, R170, R149.reuse, R210 ;  /* 0x00000095aad27223 */ /* 0x080fe200000100d2 */
[----:B------:R-:W-:Y:S01]  /*2b20*/  FFMA.FTZ R171, R231, R149, R150 ;  /* 0x00000095e7ab7223 */ /* 0x000fe20000010096 */
[----:B------:R-:W-:Y:S01]  /*2b30*/  SHF.L.U32 R149, R229, 0x10, RZ ;  /* 0x00000010e5957819 */ /* 0x000fe200000006ff */
[-C--:B------:R-:W-:Y:S01]  /*2b40*/  FMUL.FTZ R150, R251, R148.reuse ;  /* 0x00000094fb967220 */ /* 0x080fe20000410000 */
[----:B------:R-:W-:Y:S01]  /*2b50*/  FADD.FTZ R107, R107, R148 ;  /* 0x000000946b6b7221 */ /* 0x000fe20000010000 */
[----:B------:R-:W-:Y:S01]  /*2b60*/  FFMA.FTZ R79, R181, R148, R79 ;  /* 0x00000094b54f7223 */ /* 0x000fe2000001004f */
[----:B------:R-:W-:Y:S01]  /*2b70*/  FADD.FTZ R148, R204, R23 ;  /* 0x00000017cc947221 */ /* 0x000fe20000010000 */
[----:B------:R-:W-:Y:S01]  /*2b80*/  FADD.FTZ R55, R55, R149 ;  /* 0x0000009537377221 */ /* 0x000fe20000010000 */
[-C--:B------:R-:W-:Y:S01]  /*2b90*/  FFMA.FTZ R211, R181, R149.reuse, R211 ;  /* 0x00000095b5d37223 */ /* 0x080fe200000100d3 */
[----:B------:R-:W-:Y:S01]  /*2ba0*/  FFMA.FTZ R182, R230, R149, R150 ;  /* 0x00000095e6b67223 */ /* 0x000fe20000010096 */
[----:B------:R-:W-:Y:S01]  /*2bb0*/  FFMA.FTZ R149, R24, R23, R205 ;  /* 0x0000001718957223 */ /* 0x000fe200000100cd */
[----:B------:R-:W-:-:S03]  /*2bc0*/  FADD.FTZ R148, R148, R152 ;  /* 0x0000009894947221 */ /* 0x000fc60000010000 */
[----:B------:R-:W-:Y:S01]  /*2bd0*/  FFMA.FTZ R149, R153, R152, R149 ;  /* 0x0000009899957223 */ /* 0x000fe20000010095 */
[----:B------:R-:W-:-:S03]  /*2be0*/  FADD.FTZ R148, R148, R171 ;  /* 0x000000ab94947221 */ /* 0x000fc60000010000 */
[----:B------:R-:W-:Y:S01]  /*2bf0*/  FFMA.FTZ R149, R170, R171, R149 ;  /* 0x000000abaa957223 */ /* 0x000fe20000010095 */
[----:B------:R-:W-:-:S03]  /*2c00*/  FADD.FTZ R204, R148, R182 ;  /* 0x000000b694cc7221 */ /* 0x000fc60000010000 */
[----:B------:R-:W-:-:S07]  /*2c10*/  FFMA.FTZ R205, R181, R182, R149 ;  /* 0x000000b6b5cd7223 */ /* 0x000fce0000010095 */
.L_x_3322:
[----:B------:R-:W-:Y:S05]  /*2c20*/  BSYNC.RECONVERGENT B0 ;  /* 0x0000000000007941 */ /* 0x000fea0003800200 */
.L_x_3321:
        /* <DEDUP_REMOVED lines=11> */
[----:B------:R-:W-:Y:S02]  /*2ce0*/  ISETP.NE.U32.AND P0, PT, RZ, UR18, PT ;  /* 0x00000012ff007c0c */ /* 0x000fe4000bf05070 */
[----:B------:R-:W-:Y:S02]  /*2cf0*/  ISETP.NE.U32.AND P1, PT, RZ, UR16, PT ;  /* 0x00000010ff007c0c */ /* 0x000fe4000bf25070 */
[----:B------:R-:W-:-:S02]  /*2d00*/  ISETP.NE.AND.EX P0, PT, RZ, UR19, PT, P0 ;  /* 0x00000013ff007c0c */ /* 0x000fc4000bf05300 */
        /* <DEDUP_REMOVED lines=8> */
[----:B0-----:R-:W-:-:S05]  /*2d90*/  IMAD.WIDE.U32 R228, R206, 0x4, R230 ;  /* 0x00000004cee47825 */ /* 0x001fca00078e00e6 */
[----:B------:R0:W5:Y:S01]  /*2da0*/  LDG.E R18, desc[UR10][R228.64] ;  /* 0x0000000ae4127981 */ /* 0x000162000c1e1900 */
[----:B------:R-:W-:Y:S02]  /*2db0*/  VIADD R206, R206, 0x100 ;  /* 0x00000100cece7836 */ /* 0x000fe40000000000 */
[----:B---3--:R-:W-:Y:S01]  /*2dc0*/  IMAD.MOV.U32 R22, RZ, RZ, R148 ;  /* 0x000000ffff167224 */ /* 0x008fe200078e0094 */
[--C-:B------:R-:W-:Y:S02]  /*2dd0*/  SHF.R.U64 R172, R148, 0x10, R149.reuse ;  /* 0x0000001094ac7819 */ /* 0x100fe40000001295 */
[----:B------:R-:W-:Y:S02]  /*2de0*/  MOV R183, R149 ;  /* 0x0000009500b77202 */ /* 0x000fe40000000f00 */
[----:B0-----:R-:W-:Y:S01]  /*2df0*/  SHF.R.U32.HI R228, RZ, 0x10, R149 ;  /* 0x00000010ffe47819 */ /* 0x001fe20000011695 */
[----:B--2---:R-:W-:Y:S01]  /*2e00*/  IMAD.MOV.U32 R21, RZ, RZ, R150 ;  /* 0x000000ffff157224 */ /* 0x004fe200078e0096 */
[--C-:B------:R-:W-:Y:S01]  /*2e10*/  SHF.R.U64 R148, R150, 0x10, R151.reuse ;  /* 0x0000001096947819 */ /* 0x100fe20000001297 */
[----:B------:R-:W-:-:S02]  /*2e20*/  IMAD.MOV.U32 R150, RZ, RZ, R151 ;  /* 0x000000ffff967224 */ /* 0x000fc400078e0097 */
[----:B----4-:R-:W-:Y:S01]  /*2e30*/  FADD.FTZ R149, R32, -UR25 ;  /* 0x8000001920957e21 */ /* 0x010fe20008010000 */
[----:B------:R-:W-:Y:S01]  /*2e40*/  SHF.L.U32 R32, R21, 0x10, RZ ;  /* 0x0000001015207819 */ /* 0x000fe200000006ff */
[----:B------:R-:W-:Y:S02]  /*2e50*/  IMAD.U32 R21, R22, 0x10000, RZ ;  /* 0x0001000016157824 */ /* 0x000fe400078e00ff */
[----:B------:R-:W-:Y:S01]  /*2e60*/  FMUL.FTZ R22, R149, UR24 ;  /* 0x0000001895167c20 */ /* 0x000fe20008410000 */
[----:B------:R-:W-:Y:S01]  /*2e70*/  FADD.FTZ R33, R33, -UR25 ;  /* 0x8000001921217e21 */ /* 0x000fe20008010000 */
[-C--:B-----5:R-:W-:Y:S01]  /*2e80*/  FMUL.FTZ R149, R240, R32.reuse ;  /* 0x00000020f0957220 */ /* 0x0a0fe20000410000 */
[----:B------:R-:W-:Y:S02]  /*2e90*/  IMAD.U32 R148, R148, 0x10000, RZ ;  /* 0x0001000094947824 */ /* 0x000fe400078e00ff */
[----:B------:R-:W-:Y:S01]  /*2ea0*/  FADD.FTZ R108, R108, R32 ;  /* 0x000000206c6c7221 */ /* 0x000fe20000010000 */
[----:B------:R-:W-:Y:S01]  /*2eb0*/  FFMA.FTZ R80, R22, R32, R80 ;  /* 0x0000002016507223 */ /* 0x000fe20000010050 */
[----:B------:R-:W-:Y:S01]  /*2ec0*/  FADD.FTZ R56, R56, R21 ;  /* 0x0000001538387221 */ /* 0x000fe20000010000 */
[-C--:B------:R-:W-:Y:S01]  /*2ed0*/  FFMA.FTZ R200, R22, R21.reuse, R200 ;  /* 0x0000001516c87223 */ /* 0x080fe200000100c8 */
[----:B------:R-:W-:Y:S01]  /*2ee0*/  SHF.L.U32 R32, R172, 0x10, RZ ;  /* 0x00000010ac207819 */ /* 0x000fe200000006ff */
[----:B------:R-:W-:Y:S01]  /*2ef0*/  FFMA.FTZ R21, R244, R21, R149 ;  /* 0x00000015f4157223 */ /* 0x000fe20000010095 */
[----:B------:R-:W-:Y:S01]  /*2f00*/  FMUL.FTZ R33, R33, UR24 ;  /* 0x0000001821217c20 */ /* 0x000fe20008410000 */
[----:B------:R-:W-:Y:S01]  /*2f10*/  FMUL.FTZ R149, R241, R148 ;  /* 0x00000094f1957220 */ /* 0x000fe20000410000 */
[----:B------:R-:W-:Y:S01]  /*2f20*/  FADD.FTZ R34, R34, -UR25 ;  /* 0x8000001922227e21 */ /* 0x000fe20008010000 */
[----:B------:R-:W-:-:S02]  /*2f30*/  IMAD.U32 R150, R150, 0x10000, RZ ;  /* 0x0001000096967824 */ /* 0x000fc400078e00ff */
[----:B------:R-:W-:Y:S01]  /*2f40*/  FADD.FTZ R57, R57, R32 ;  /* 0x0000002039397221 */ /* 0x000fe20000010000 */
[-C--:B------:R-:W-:Y:S01]  /*2f50*/  FFMA.FTZ R201, R33, R32.reuse, R201 ;  /* 0x0000002021c97223 */ /* 0x080fe200000100c9 */
[----:B------:R-:W-:Y:S01]  /*2f60*/  FFMA.FTZ R32, R245, R32, R149 ;  /* 0x00000020f5207223 */ /* 0x000fe20000010095 */
[----:B------:R-:W-:Y:S01]  /*2f70*/  FADD.FTZ R109, R109, R148 ;  /* 0x000000946d6d7221 */ /* 0x000fe20000010000 */
[----:B------:R-:W-:Y:S01]  /*2f80*/  FFMA.FTZ R81, R33, R148, R81 ;  /* 0x0000009421517223 */ /* 0x000fe20000010051 */
[----:B------:R-:W-:Y:S02]  /*2f90*/  IMAD.U32 R148, R183, 0x10000, RZ ;  /* 0x00010000b7947824 */ /* 0x000fe400078e00ff */
[----:B------:R-:W-:Y:S01]  /*2fa0*/  FMUL.FTZ R34, R34, UR24 ;  /* 0x0000001822227c20 */ /* 0x000fe20008410000 */
[----:B------:R-:W-:Y:S01]  /*2fb0*/  FMUL.FTZ R149, R242, R150 ;  /* 0x00000096f2957220 */ /* 0x000fe20000410000 */
[----:B------:R-:W-:Y:S01]  /*2fc0*/  SHF.R.U32.HI R151, RZ, 0x10, R151 ;  /* 0x00000010ff977819 */ /* 0x000fe20000011697 */
[----:B------:R-:W-:Y:S01]  /*2fd0*/  FADD.FTZ R58, R58, R148 ;  /* 0x000000943a3a7221 */ /* 0x000fe20000010000 */
[-C--:B------:R-:W-:Y:S01]  /*2fe0*/  FFMA.FTZ R202, R34, R148.reuse, R202 ;  /* 0x0000009422ca7223 */ /* 0x080fe200000100ca */
[----:B------:R-:W-:Y:S01]  /*2ff0*/  FFMA.FTZ R172, R246, R148, R149 ;  /* 0x00000094f6ac7223 */ /* 0x000fe20000010095 */
[----:B------:R-:W-:Y:S01]  /*3000*/  SHF.L.U32 R148, R151, 0x10, RZ ;  /* 0x0000001097947819 */ /* 0x000fe200000006ff */
[----:B------:R-:W-:Y:S01]  /*3010*/  FADD.FTZ R35, R35, -UR25 ;  /* 0x8000001923237e21 */ /* 0x000fe20008010000 */
[----:B------:R-:W-:Y:S01]  /*3020*/  FADD.FTZ R110, R110, R150 ;  /* 0x000000966e6e7221 */ /* 0x000fe20000010000 */
        /* <DEDUP_REMOVED lines=17> */
.L_x_3324:
[----:B------:R-:W-:Y:S05]  /*3140*/  BSYNC.RECONVERGENT B0 ;  /* 0x0000000000007941 */ /* 0x000fea0003800200 */
.L_x_3323:
[----:B------:R-:W-:Y:S01]  /*3150*/  ISETP.GE.U32.AND P0, PT, R207, 0x700, PT ;  /* 0x00000700cf00780c */ /* 0x000fe20003f06070 */
[----:B------:R-:W-:Y:S03]  /*3160*/  BSSY.RECONVERGENT B0, `(.L_x_3325) ;  /* 0x0000051000007945 */ /* 0x000fe60003800200 */
[----:B------:R-:W-:-:S09]  /*3170*/  P2R R252, PR, RZ, 0x1 ;  /* 0x00000001fffc7803 */ /* 0x000fd20000000000 */
[----:B------:R-:W-:Y:S05]  /*3180*/  @!P0 BRA `(.L_x_3326) ;  /* 0x0000000400388947 */ /* 0x000fea0003800000 */
[----:B------:R-:W0:Y:S08]  /*3190*/  LDC.64 R148, c[0x0][0x428] ;  /* 0x00010a00ff947b82 */ /* 0x000e300000000a00 */
[----:B------:R-:W1:Y:S08]  /*31a0*/  LDC.64 R150, c[0x0][0x430] ;  /* 0x00010c00ff967b82 */ /* 0x000e700000000a00 */
[----:B------:R-:W2:Y:S01]  /*31b0*/  LDC.64 R188, c[0x0][0x3a8] ;  /* 0x0000ea00ffbc7b82 */ /* 0x000ea20000000a00 */
[----:B0-----:R-:W-:-:S05]  /*31c0*/  IMAD.WIDE.U32 R148, R206, 0x8, R148 ;  /* 0x00000008ce947825 */ /* 0x001fca00078e0094 */
[----:B------:R2:W3:Y:S01]  /*31d0*/  LDG.E.64 R184, desc[UR10][R148.64] ;  /* 0x0000000a94b87981 */ /* 0x0004e2000c1e1b00 */
        /* <DEDUP_REMOVED lines=10> */
[----:B------:R-:W-:Y:S02]  /*3280*/  ISETP.NE.AND.EX P0, PT, RZ, UR19, PT, P0 ;  /* 0x00000013ff007c0c */ /* 0x000fe4000bf05300 */
[----:B---3--:R-:W-:Y:S01]  /*3290*/  MOV R191, R184 ;  /* 0x000000b800bf7202 */ /* 0x008fe20000000f00 */
[--C-:B------:R-:W-:Y:S01]  /*32a0*/  IMAD.MOV.U32 R230, RZ, RZ, R185.reuse ;  /* 0x000000ffffe67224 */ /* 0x100fe200078e00b9 */
[--C-:B0-----:R-:W-:Y:S02]  /*32b0*/  SHF.R.U64 R189, R184, 0x10, R185.reuse ;  /* 0x00000010b8bd7819 */ /* 0x101fe400000012b9 */
[----:B------:R-:W-:Y:S02]  /*32c0*/  SHF.R.U32.HI R231, RZ, 0x10, R185 ;  /* 0x00000010ffe77819 */ /* 0x000fe400000116b9 */
[----:B------:R-:W0:Y:S01]  /*32d0*/  LDC.64 R184, c[0x0][0x3b0] ;  /* 0x0000ec00ffb87b82 */ /* 0x000e220000000a00 */
[----:B----4-:R-:W-:Y:S01]  /*32e0*/  IMAD.MOV.U32 R190, RZ, RZ, R186 ;  /* 0x000000ffffbe7224 */ /* 0x010fe200078e00ba */
[----:B------:R-:W-:-:S02]  /*32f0*/  SHF.R.U64 R188, R186, 0x10, R187 ;  /* 0x00000010babc7819 */ /* 0x000fc400000012bb */
[----:B------:R-:W-:Y:S02]  /*3300*/  MOV R229, R187 ;  /* 0x000000bb00e57202 */ /* 0x000fe40000000f00 */
[----:B------:R-:W-:Y:S01]  /*3310*/  SHF.R.U32.HI R228, RZ, 0x10, R187 ;  /* 0x00000010ffe47819 */ /* 0x000fe200000116bb */
[----:B0-----:R-:W-:-:S05]  /*3320*/  IMAD.WIDE.U32 R184, R206, 0x4, R184 ;  /* 0x00000004ceb87825 */ /* 0x001fca00078e00b8 */
[----:B------:R2:W5:Y:S02]  /*3330*/  LDG.E R20, desc[UR10][R184.64] ;  /* 0x0000000ab8147981 */ /* 0x000564000c1e1900 */
[----:B--2---:R-:W-:Y:S01]  /*3340*/  FADD.FTZ R185, R148, -UR25 ;  /* 0x8000001994b97e21 */ /* 0x004fe20008010000 */
[----:B------:R-:W-:Y:S02]  /*3350*/  IMAD.U32 R148, R190, 0x10000, RZ ;  /* 0x00010000be947824 */ /* 0x000fe400078e00ff */
[----:B------:R-:W-:Y:S02]  /*3360*/  IMAD.U32 R184, R191, 0x10000, RZ ;  /* 0x00010000bfb87824 */ /* 0x000fe400078e00ff */
[----:B------:R-:W-:Y:S01]  /*3370*/  FMUL.FTZ R185, R185, UR24 ;  /* 0x00000018b9b97c20 */ /* 0x000fe20008410000 */
[----:B-----5:R-:W-:Y:S01]  /*3380*/  FMUL.FTZ R186, R232, R148 ;  /* 0x00000094e8ba7220 */ /* 0x020fe20000410000 */
[----:B------:R-:W-:Y:S02]  /*3390*/  FADD.FTZ R60, R60, R184 ;  /* 0x000000b83c3c7221 */ /* 0x000fe40000010000 */
[-C--:B------:R-:W-:Y:S01]  /*33a0*/  FFMA.FTZ R196, R185, R184.reuse, R196 ;  /* 0x000000b8b9c47223 */ /* 0x080fe200000100c4 */
[----:B------:R-:W-:-:S02]  /*33b0*/  FFMA.FTZ R184, R236, R184, R186 ;  /* 0x000000b8ecb87223 */ /* 0x000fc400000100ba */
[----:B------:R-:W0:Y:S01]  /*33c0*/  @P0 LDC.64 R186, c[0x0][0x3b8] ;  /* 0x0000ee00ffba0b82 */ /* 0x000e220000000a00 */
[----:B------:R-:W-:Y:S01]  /*33d0*/  FADD.FTZ R149, R149, -UR25 ;  /* 0x8000001995957e21 */ /* 0x000fe20008010000 */
[----:B------:R-:W-:Y:S01]  /*33e0*/  FADD.FTZ R112, R112, R148 ;  /* 0x0000009470707221 */ /* 0x000fe20000010000 */
[----:B------:R-:W-:Y:S01]  /*33f0*/  FFMA.FTZ R84, R185, R148, R84 ;  /* 0x00000094b9547223 */ /* 0x000fe20000010054 */
[----:B------:R-:W-:Y:S01]  /*3400*/  SHF.L.U32 R148, R188, 0x10, RZ ;  /* 0x00000010bc947819 */ /* 0x000fe200000006ff */
[----:B------:R-:W-:-:S04]  /*3410*/  FADD.FTZ R150, R150, -UR25 ;  /* 0x8000001996967e21 */ /* 0x000fc80008010000 */
[----:B------:R-:W-:Y:S01]  /*3420*/  FADD.FTZ R113, R113, R148 ;  /* 0x0000009471717221 */ /* 0x000fe20000010000 */
[----:B------:R-:W-:Y:S01]  /*3430*/  FMUL.FTZ R188, R150, UR24 ;  /* 0x0000001896bc7c20 */ /* 0x000fe20008410000 */
[----:B0-----:R-:W-:-:S05]  /*3440*/  @P0 IMAD.WIDE.U32 R186, R206, 0x4, R186 ;  /* 0x00000004ceba0825 */ /* 0x001fca00078e00ba */
[----:B------:R0:W5:Y:S02]  /*3450*/  @P0 LDG.E R19, desc[UR10][R186.64] ;  /* 0x0000000aba130981 */ /* 0x000164000c1e1900 */
[----:B0-----:R-:W-:Y:S01]  /*3460*/  FMUL.FTZ R187, R149, UR24 ;  /* 0x0000001895bb7c20 */ /* 0x001fe20008410000 */
[----:B------:R-:W-:Y:S02]  /*3470*/  IMAD.U32 R186, R189, 0x10000, RZ ;  /* 0x00010000bdba7824 */ /* 0x000fe400078e00ff */
[-C--:B------:R-:W-:Y:S01]  /*3480*/  FMUL.FTZ R149, R233, R148.reuse ;  /* 0x00000094e9957220 */ /* 0x080fe20000410000 */
[----:B------:R-:W-:Y:S01]  /*3490*/  FFMA.FTZ R85, R187, R148, R85 ;  /* 0x00000094bb557223 */ /* 0x000fe20000010055 */
[----:B------:R-:W-:Y:S02]  /*34a0*/  IMAD.U32 R148, R229, 0x10000, RZ ;  /* 0x00010000e5947824 */ /* 0x000fe400078e00ff */
[----:B------:R-:W-:Y:S01]  /*34b0*/  FADD.FTZ R61, R61, R186 ;  /* 0x000000ba3d3d7221 */ /* 0x000fe20000010000 */
[-C--:B------:R-:W-:Y:S01]  /*34c0*/  FFMA.FTZ R197, R187, R186.reuse, R197 ;  /* 0x000000babbc57223 */ /* 0x080fe200000100c5 */
[----:B------:R-:W-:Y:S01]  /*34d0*/  FFMA.FTZ R186, R237, R186, R149 ;  /* 0x000000baedba7223 */ /* 0x000fe20000010095 */
[----:B------:R-:W-:Y:S01]  /*34e0*/  SHF.L.U32 R149, R230, 0x10, RZ ;  /* 0x00000010e6957819 */ /* 0x000fe200000006ff */
[-C--:B------:R-:W-:Y:S01]  /*34f0*/  FMUL.FTZ R150, R234, R148.reuse ;  /* 0x00000094ea967220 */ /* 0x080fe20000410000 */
[----:B------:R-:W-:Y:S01]  /*3500*/  FADD.FTZ R114, R114, R148 ;  /* 0x0000009472727221 */ /* 0x000fe20000010000 */
[----:B------:R-:W-:Y:S01]  /*3510*/  FFMA.FTZ R86, R188, R148, R86 ;  /* 0x00000094bc567223 */ /* 0x000fe20000010056 */
[----:B------:R-:W-:Y:S01]  /*3520*/  FADD.FTZ R151, R151, -UR25 ;  /* 0x8000001997977e21 */ /* 0x000fe20008010000 */
        /* <DEDUP_REMOVED lines=20> */
.L_x_3326:
[----:B------:R-:W-:Y:S05]  /*3670*/  BSYNC.RECONVERGENT B0 ;  /* 0x0000000000007941 */ /* 0x000fea0003800200 */
.L_x_3325:
        /* <DEDUP_REMOVED lines=32> */
.L_x_3328:
[----:B------:R-:W-:Y:S05]  /*3880*/  BSYNC.RECONVERGENT B0 ;  /* 0x0000000000007941 */ /* 0x000fea0003800200 */
.L_x_3327:
        /* <DEDUP_REMOVED lines=86> */
.L_x_3333:
[----:B------:R-:W-:Y:S01]  /*3df0*/  IMAD.U32 R144, RZ, RZ, UR6 ;  /* 0x00000006ff907e24 */ /* 0x000fe2000f8e00ff */
        /* <DEDUP_REMOVED lines=8> */
[----:B------:R-:W-:-:S04]  /*3e80*/  FMUL.FTZ R146, R146, UR24 ;  /* 0x0000001892927c20 */ /* 0x000fc80008410000 */
        /* <DEDUP_REMOVED lines=23> */
.L_x_3332:
[----:B------:R-:W-:-:S04]  /*4000*/  UISETP.NE.U32.AND UP0, UPT, UR4, URZ, UPT ;  /* 0x000000ff0400728c */ /* 0x000fc8000bf05070 */
[----:B------:R-:W-:-:S09]  /*4010*/  UISETP.NE.AND.EX UP0, UPT, UR5, URZ, UPT, UP0 ;  /* 0x000000ff0500728c */ /* 0x000fd2000bf05300 */
[----:B------:R-:W-:Y:S05]  /*4020*/  BRA.U UP0, `(.L_x_3335) ;  /* 0x0000000100847547 */ /* 0x000fea000b800000 */
[----:B------:R-:W-:Y:S01]  /*4030*/  IMAD.U32 R148, RZ, RZ, UR6 ;  /* 0x00000006ff947e24 */ /* 0x000fe2000f8e00ff */
        /* <DEDUP_REMOVED lines=32> */
.L_x_3335:
        /* <DEDUP_REMOVED lines=9> */
[----:B------:R-:W-:-:S04]  /*42d0*/  FFMA.FTZ R146, R146, UR24, R118 ;  /* 0x0000001892927c23 */ /* 0x000fc80008010076 */
        /* <DEDUP_REMOVED lines=23> */
.L_x_3331:
        /* <DEDUP_REMOVED lines=17> */
[----:B------:R-:W-:Y:S01]  /*4560*/  FMUL.FTZ R151, R16, UR23 ;  /* 0x0000001710977c20 */ /* 0x000fe20008410000 */
[----:B------:R-:W-:-:S04]  /*4570*/  LOP3.LUT P0, RZ, R6, 0xff00, RZ, 0xc0, !PT ;  /* 0x0000ff0006ff7812 */ /* 0x000fc8000780c0ff */
[----:B------:R-:W-:Y:S01]  /*4580*/  FSEL R15, R5, RZ, P0 ;  /* 0x000000ff050f7208 */ /* 0x000fe20000000000 */
[----:B------:R-:W-:Y:S01]  /*4590*/  IMAD.U32 R5, RZ, RZ, UR6 ;  /* 0x00000006ff057e24 */ /* 0x000fe2000f8e00ff */
        /* <DEDUP_REMOVED lines=33> */
.L_x_3337:
[----:B------:R-:W-:Y:S02]  /*47b0*/  MOV R5, UR6 ;  /* 0x0000000600057c02 */ /* 0x000fe40008000f00 */
[----:B-----5:R-:W-:-:S03]  /*47c0*/  LOP3.LUT P0, RZ, R7, 0xff, RZ, 0xc0, !PT ;  /* 0x000000ff07ff7812 */ /* 0x020fc6000780c0ff */
[----:B------:R-:W-:-:S04]  /*47d0*/  FFMA.FTZ R5, R0, R5, UR7 ;  /* 0x0000000700057e23 */ /* 0x000fc80008010005 */
[----:B------:R-:W-:-:S04]  /*47e0*/  FADD.FTZ R5, R31, -R5 ;  /* 0x800000051f057221 */ /* 0x000fc80000010000 */
[----:B------:R-:W-:-:S04]  /*47f0*/  FMUL.FTZ R144, R5, UR24 ;  /* 0x0000001805907c20 */ /* 0x000fc80008410000 */
[----:B------:R-:W-:-:S05]  /*4800*/  FMUL.FTZ R5, R144, UR23 ;  /* 0x0000001790057c20 */ /* 0x000fca0008410000 */
[----:B------:R-:W-:Y:S02]  /*4810*/  FSEL R14, R5, RZ, P0 ;  /* 0x000000ff050e7208 */ /* 0x000fe40000000000 */
[----:B------:R-:W-:-:S04]  /*4820*/  LOP3.LUT P0, RZ, R6, 0xff, RZ, 0xc0, !PT ;  /* 0x000000ff06ff7812 */ /* 0x000fc8000780c0ff */
[----:B------:R-:W-:Y:S01]  /*4830*/  FSEL R147, R5, RZ, P0 ;  /* 0x000000ff05937208 */ /* 0x000fe20000000000 */
[----:B------:R-:W-:Y:S01]  /*4840*/  IMAD.U32 R5, RZ, RZ, UR6 ;  /* 0x00000006ff057e24 */ /* 0x000fe2000f8e00ff */
[----:B------:R-:W-:Y:S02]  /*4850*/  LOP3.LUT P0, RZ, R7, 0xff00, RZ, 0xc0, !PT ;  /* 0x0000ff0007ff7812 */ /* 0x000fe4000780c0ff */
[----:B------:R-:W-:Y:S01]  /*4860*/  F2FP.BF16.F32.PACK_AB R14, R147, R14 ;  /* 0x0000000e930e723e */ /* 0x000fe200000010ff */
[----:B------:R-:W-:Y:S01]  /*4870*/  FFMA.FTZ R5, R161, R5, UR7 ;  /* 0x00000007a1057e23 */ /* 0x000fe20008010005 */
[----:B------:R-:W-:Y:S02]  /*4880*/  IMAD.U32 R147, RZ, RZ, UR6 ;  /* 0x00000006ff937e24 */ /* 0x000fe4000f8e00ff */
[----:B------:R-:W-:Y:S01]  /*4890*/  PRMT R150, R14, 0x7610, R150 ;  /* 0x000076100e967816 */ /* 0x000fe20000000096 */
[----:B------:R-:W-:Y:S01]  /*48a0*/  FADD.FTZ R5, R160, -R5 ;  /* 0x80000005a0057221 */ /* 0x000fe20000010000 */
[----:B------:R-:W-:-:S03]  /*48b0*/  FFMA.FTZ R147, R173, R147, UR7 ;  /* 0x00000007ad937e23 */ /* 0x000fc60008010093 */
[----:B------:R-:W-:Y:S01]  /*48c0*/  FMUL.FTZ R145, R5, UR24 ;  /* 0x0000001805917c20 */ /* 0x000fe20008410000 */
[----:B------:R-:W-:-:S03]  /*48d0*/  FADD.FTZ R147, R174, -R147 ;  /* 0x80000093ae937221 */ /* 0x000fc60000010000 */
[----:B------:R-:W-:Y:S01]  /*48e0*/  FMUL.FTZ R5, R145, UR23 ;  /* 0x0000001791057c20 */ /* 0x000fe20008410000 */
[----:B------:R-:W-:-:S04]  /*48f0*/  FMUL.FTZ R147, R147, UR24 ;  /* 0x0000001893937c20 */ /* 0x000fc80008410000 */
[----:B------:R-:W-:Y:S02]  /*4900*/  FSEL R148, R5, RZ, P0 ;  /* 0x000000ff05947208 */ /* 0x000fe40000000000 */
[----:B------:R-:W-:-:S04]  /*4910*/  LOP3.LUT P0, RZ, R6, 0xff00, RZ, 0xc0, !PT ;  /* 0x0000ff0006ff7812 */ /* 0x000fc8000780c0ff */
[----:B------:R-:W-:Y:S02]  /*4920*/  FSEL R15, R5, RZ, P0 ;  /* 0x000000ff050f7208 */ /* 0x000fe40000000000 */
[----:B------:R-:W-:Y:S02]  /*4930*/  MOV R5, UR6 ;  /* 0x0000000600057c02 */ /* 0x000fe40008000f00 */
[----:B------:R-:W-:Y:S02]  /*4940*/  LOP3.LUT P0, RZ, R7, 0xff0000, RZ, 0xc0, !PT ;  /* 0x00ff000007ff7812 */ /* 0x000fe4000780c0ff */
[----:B------:R-:W-:Y:S01]  /*4950*/  F2FP.BF16.F32.PACK_AB R15, R15, R148 ;  /* 0x000000940f0f723e */ /* 0x000fe200000010ff */
[----:B------:R-:W-:Y:S01]  /*4960*/  FFMA.FTZ R5, R162, R5, UR7 ;  /* 0x00000007a2057e23 */ /* 0x000fe20008010005 */
[----:B------:R-:W-:-:S03]  /*4970*/  FMUL.FTZ R148, R147, UR23 ;  /* 0x0000001793947c20 */ /* 0x000fc60008410000 */
[----:B------:R-:W-:-:S04]  /*4980*/  FADD.FTZ R5, R163, -R5 ;  /* 0x80000005a3057221 */ /* 0x000fc80000010000 */
[----:B------:R-:W-:-:S04]  /*4990*/  FMUL.FTZ R146, R5, UR24 ;  /* 0x0000001805927c20 */ /* 0x000fc80008410000 */
        /* <DEDUP_REMOVED lines=17> */
.L_x_3336:
        /* <DEDUP_REMOVED lines=23> */
[----:B------:R-:W-:-:S04]  /*4c20*/  FFMA.FTZ R5, R5, UR24, R118 ;  /* 0x0000001805057c23 */ /* 0x000fc80008010076 */
        /* <DEDUP_REMOVED lines=27> */
.L_x_3338:
[----:B------:R-:W-:Y:S02]  /*4de0*/  MOV R5, UR6 ;  /* 0x0000000600057c02 */ /* 0x000fe40008000f00 */
[----:B-----5:R-:W-:-:S03]  /*4df0*/  LOP3.LUT P0, RZ, R7, 0xff, RZ, 0xc0, !PT ;  /* 0x000000ff07ff7812 */ /* 0x020fc6000780c0ff */
[----:B------:R-:W-:-:S04]  /*4e00*/  FFMA.FTZ R5, R0, R5, UR7 ;  /* 0x0000000700057e23 */ /* 0x000fc80008010005 */
[----:B------:R-:W-:-:S04]  /*4e10*/  FADD.FTZ R5, R31, -R5 ;  /* 0x800000051f057221 */ /* 0x000fc80000010000 */
[----:B------:R-:W-:-:S04]  /*4e20*/  FFMA.FTZ R144, R5, UR24, R116 ;  /* 0x0000001805907c23 */ /* 0x000fc80008010074 */
        /* <DEDUP_REMOVED lines=12> */
[----:B------:R-:W-:Y:S01]  /*4ef0*/  FFMA.FTZ R145, R5, UR24, R117 ;  /* 0x0000001805917c23 */ /* 0x000fe20008010075 */
[----:B------:R-:W-:-:S03]  /*4f00*/  FADD.FTZ R147, R174, -R147 ;  /* 0x80000093ae937221 */ /* 0x000fc60000010000 */
[----:B------:R-:W-:Y:S01]  /*4f10*/  FMUL.FTZ R5, R145, UR23 ;  /* 0x0000001791057c20 */ /* 0x000fe20008410000 */
[----:B------:R-:W-:-:S04]  /*4f20*/  FFMA.FTZ R147, R147, UR24, R119 ;  /* 0x0000001893937c23 */ /* 0x000fc80008010077 */
        /* <DEDUP_REMOVED lines=9> */
[----:B------:R-:W-:-:S04]  /*4fc0*/  FFMA.FTZ R146, R5, UR24, R118 ;  /* 0x0000001805927c23 */ /* 0x000fc80008010076 */
        /* <DEDUP_REMOVED lines=15> */
[----:B------:R-:W-:-:S07]  /*50c0*/  PRMT R5, R151, 0x7632, R5 ;  /* 0x0000763297057816 */ /* 0x000fce0000000005 */
.L_x_3334:
        /* <DEDUP_REMOVED lines=24> */
.L_x_3339:
[----:B------:R-:W-:-:S07]  /*5250*/  IADD3 R4, PT, PT, R4, 0x100, RZ ;  /* 0x0000010004047810 */ /* 0x000fce0007ffe0ff */
.L_x_3330:
[----:B------:R-:W-:Y:S05]  /*5260*/  BSYNC.RECONVERGENT B0 ;  /* 0x0000000000007941 */ /* 0x000fea0003800200 */
.L_x_3329:
        /* <DEDUP_REMOVED lines=15> */
[----:B------:R-:W-:-:S04]  /*5360*/  FFMA.FTZ R144, R5, UR24, R36 ;  /* 0x0000001805907c23 */ /* 0x000fc80008010024 */
[----:B------:R-:W-:-:S05]  /*5370*/  FMUL.FTZ R5, R144, UR23 ;  /* 0x0000001790057c20 */ /* 0x000fca0008410000 */
[----:B------:R-:W-:Y:S02]  /*5380*/  FSEL R14, R5, RZ, P0 ;  /* 0x000000ff050e7208 */ /* 0x000fe40000000000 */
[----:B------:R-:W-:-:S04]  /*5390*/  LOP3.LUT P0, RZ, R8, 0xff, RZ, 0xc0, !PT ;  /* 0x000000ff08ff7812 */ /* 0x000fc8000780c0ff */
[----:B------:R-:W-:Y:S02]  /*53a0*/  FSEL R147, R5, RZ, P0 ;  /* 0x000000ff05937208 */ /* 0x000fe40000000000 */
[----:B------:R-:W-:Y:S02]  /*53b0*/  MOV R5, UR6 ;  /* 0x0000000600057c02 */ /* 0x000fe40008000f00 */
[----:B------:R-:W-:Y:S02]  /*53c0*/  LOP3.LUT P0, RZ, R9, 0xff00, RZ, 0xc0, !PT ;  /* 0x0000ff0009ff7812 */ /* 0x000fe4000780c0ff */
[----:B------:R-:W-:Y:S01]  /*53d0*/  F2FP.BF16.F32.PACK_AB R14, R147, R14 ;  /* 0x0000000e930e723e */ /* 0x000fe200000010ff */
[----:B------:R-:W-:Y:S01]  /*53e0*/  FFMA.FTZ R5, R159, R5, UR7 ;  /* 0x000000079f057e23 */ /* 0x000fe20008010005 */
[----:B------:R-:W-:Y:S02]  /*53f0*/  MOV R147, UR6 ;  /* 0x0000000600937c02 */ /* 0x000fe40008000f00 */
[----:B01----:R-:W-:Y:S01]  /*5400*/  PRMT R150, R14, 0x7610, R150 ;  /* 0x000076100e967816 */ /* 0x003fe20000000096 */
[----:B------:R-:W-:-:S02]  /*5410*/  FADD.FTZ R5, R158, -R5 ;  /* 0x800000059e057221 */ /* 0x000fc40000010000 */
[----:B------:R-:W-:Y:S02]  /*5420*/  FFMA.FTZ R147, R175, R147, UR7 ;  /* 0x00000007af937e23 */ /* 0x000fe40008010093 */
[----:B------:R-:W-:Y:S02]  /*5430*/  FFMA.FTZ R145, R5, UR24, R37 ;  /* 0x0000001805917c23 */ /* 0x000fe40008010025 */
[----:B------:R-:W-:Y:S02]  /*5440*/  FADD.FTZ R147, R176, -R147 ;  /* 0x80000093b0937221 */ /* 0x000fe40000010000 */
[----:B------:R-:W-:Y:S02]  /*5450*/  FMUL.FTZ R5, R145, UR23 ;  /* 0x0000001791057c20 */ /* 0x000fe40008410000 */
[----:B------:R-:W-:-:S03]  /*5460*/  FFMA.FTZ R147, R147, UR24, R39 ;  /* 0x0000001893937c23 */ /* 0x000fc60008010027 */
[----:B------:R-:W-:Y:S02]  /*5470*/  FSEL R15, R5, RZ, P0 ;  /* 0x000000ff050f7208 */ /* 0x000fe40000000000 */
[----:B------:R-:W-:-:S04]  /*5480*/  LOP3.LUT P0, RZ, R8, 0xff00, RZ, 0xc0, !PT ;  /* 0x0000ff0008ff7812 */ /* 0x000fc8000780c0ff */
[----:B------:R-:W-:Y:S01]  /*5490*/  FSEL R148, R5, RZ, P0 ;  /* 0x000000ff05947208 */ /* 0x000fe20000000000 */
[----:B------:R-:W-:Y:S01]  /*54a0*/  IMAD.U32 R5, RZ, RZ, UR6 ;  /* 0x00000006ff057e24 */ /* 0x000fe2000f8e00ff */
        /* <DEDUP_REMOVED lines=23> */
.L_x_3344:
        /* <DEDUP_REMOVED lines=9> */
[----:B------:R-:W-:Y:S02]  /*56b0*/  FMUL.FTZ R5, R5, UR23 ;  /* 0x0000001705057c20 */ /* 0x000fe40008410000 */
[----:B01----:R-:W-:-:S03]  /*56c0*/  FMUL.FTZ R149, R16, UR23 ;  /* 0x0000001710957c20 */ /* 0x003fc60008410000 */
[----:B------:R-:W-:Y:S02]  /*56d0*/  FSEL R148, R5, RZ, P0 ;  /* 0x000000ff05947208 */ /* 0x000fe40000000000 */
[----:B------:R-:W-:-:S04]  /*56e0*/  LOP3.LUT P0, RZ, R8, 0xff00, RZ, 0xc0, !PT ;  /* 0x0000ff0008ff7812 */ /* 0x000fc8000780c0ff */
[----:B------:R-:W-:Y:S02]  /*56f0*/  FSEL R15, R5, RZ, P0 ;  /* 0x000000ff050f7208 */ /* 0x000fe40000000000 */
[----:B------:R-:W-:Y:S02]  /*5700*/  MOV R5, UR6 ;  /* 0x0000000600057c02 */ /* 0x000fe40008000f00 */
        /* <DEDUP_REMOVED lines=33> */
.L_x_3343:
        /* <DEDUP_REMOVED lines=20> */
[----:B------:R-:W-:Y:S02]  /*5a60*/  FMUL.FTZ R145, R5, UR24 ;  /* 0x0000001805917c20 */ /* 0x000fe40008410000 */
[----:B------:R-:W-:Y:S02]  /*5a70*/  FADD.FTZ R147, R176, -R147 ;  /* 0x80000093b0937221 */ /* 0x000fe40000010000 */
[----:B------:R-:W-:Y:S02]  /*5a80*/  FMUL.FTZ R5, R145, UR23 ;  /* 0x0000001791057c20 */ /* 0x000fe40008410000 */
[----:B------:R-:W-:-:S03]  /*5a90*/  FMUL.FTZ R147, R147, UR24 ;  /* 0x0000001893937c20 */ /* 0x000fc60008410000 */
        /* <DEDUP_REMOVED lines=27> */
.L_x_3346:
        /* <DEDUP_REMOVED lines=48> */
.L_x_3342:
[----:B------:R-:W-:-:S04]  /*5f50*/  UISETP.NE.U32.AND UP4, UPT, UR16, URZ, UPT ;  /* 0x000000ff1000728c */ /* 0x000fc8000bf85070 */
[----:B------:R-:W-:-:S09]  /*5f60*/  UISETP.NE.AND.EX UP4, UPT, UR17, URZ, UPT, UP4 ;  /* 0x000000ff1100728c */ /* 0x000fd2000bf85340 */
[----:B------:R-:W-:Y:S05]  /*5f70*/  BRA.U !UP4, `(.L_x_3347) ;  /* 0x000000050c147547 */ /* 0x000fea000b800000 */
[----:B------:R-:W-:-:S04]  /*5f80*/  UISETP.NE.U32.AND UP4, UPT, UR4, URZ, UPT ;  /* 0x000000ff0400728c */ /* 0x000fc8000bf85070 */
[----:B------:R-:W-:-:S09]  /*5f90*/  UISETP.NE.AND.EX UP4, UPT, UR5, URZ, UPT, UP4 ;  /* 0x000000ff0500728c */ /* 0x000fd2000bf85340 */
[----:B------:R-:W-:Y:S05]  /*5fa0*/  BRA.U !UP4, `(.L_x_3348) ;  /* 0x000000010c847547 */ /* 0x000fea000b800000 */
        /* <DEDUP_REMOVED lines=9> */
[----:B------:R-:W-:-:S05]  /*6040*/  FMUL.FTZ R145, R144, UR23 ;  /* 0x0000001790917c20 */ /* 0x000fca0008410000 */
[----:B01----:R-:W-:Y:S02]  /*6050*/  FSEL R150, R145, RZ, P0 ;  /* 0x000000ff91967208 */ /* 0x003fe40000000000 */
        /* <DEDUP_REMOVED lines=22> */
.L_x_3348:
        /* <DEDUP_REMOVED lines=33> */
.L_x_3347:
        /* <DEDUP_REMOVED lines=12> */
[----:B------:R-:W-:-:S05]  /*6490*/  FMUL.FTZ R145, R144, UR23 ;  /* 0x0000001790917c20 */ /* 0x000fca0008410000 */
[----:B01----:R-:W-:Y:S02]  /*64a0*/  FSEL R150, R145, RZ, P0 ;  /* 0x000000ff91967208 */ /* 0x003fe40000000000 */
        /* <DEDUP_REMOVED lines=22> */
.L_x_3349:
        /* <DEDUP_REMOVED lines=32> */
.L_x_3345:
        /* <DEDUP_REMOVED lines=23> */
.L_x_3350:
[----:B------:R-:W-:-:S07]  /*6980*/  IADD3 R4, PT, PT, R4, 0x100, RZ ;  /* 0x0000010004047810 */ /* 0x000fce0007ffe0ff */
.L_x_3341:
[----:B------:R-:W-:Y:S05]  /*6990*/  BSYNC.RECONVERGENT B0 ;  /* 0x0000000000007941 */ /* 0x000fea0003800200 */
.L_x_3340:
        /* <DEDUP_REMOVED lines=59> */
.L_x_3355:
        /* <DEDUP_REMOVED lines=48> */
.L_x_3354:
        /* <DEDUP_REMOVED lines=51> */
.L_x_3357:
        /* <DEDUP_REMOVED lines=48> */
.L_x_3353:
        /* <DEDUP_REMOVED lines=39> */
.L_x_3359:
        /* <DEDUP_REMOVED lines=33> */
.L_x_3358:
        /* <DEDUP_REMOVED lines=36> */
.L_x_3360:
        /* <DEDUP_REMOVED lines=32> */
.L_x_3356:
        /* <DEDUP_REMOVED lines=23> */
.L_x_3361:
[----:B------:R-:W-:-:S07]  /*80b0*/  IADD3 R4, PT, PT, R4, 0x100, RZ ;  /* 0x0000010004047810 */ /* 0x000fce0007ffe0ff */
.L_x_3352:
[----:B------:R-:W-:Y:S05]  /*80c0*/  BSYNC.RECONVERGENT B0 ;  /* 0x0000000000007941 */ /* 0x000fea0003800200 */
.L_x_3351:
        /* <DEDUP_REMOVED lines=59> */
.L_x_3366:
        /* <DEDUP_REMOVED lines=48> */
.L_x_3365:
        /* <DEDUP_REMOVED lines=51> */
.L_x_3368:
        /* <DEDUP_REMOVED lines=48> */
.L_x_3364:
        /* <DEDUP_REMOVED lines=39> */
.L_x_3370:
        /* <DEDUP_REMOVED lines=33> */
.L_x_3369:
        /* <DEDUP_REMOVED lines=36> */
.L_x_3371:
        /* <DEDUP_REMOVED lines=32> */
.L_x_3367:
        /* <DEDUP_REMOVED lines=23> */
.L_x_3372:
[----:B------:R-:W-:-:S07]  /*97e0*/  IADD3 R4, PT, PT, R4, 0x100, RZ ;  /* 0x0000010004047810 */ /* 0x000fce0007ffe0ff */
.L_x_3363:
[----:B------:R-:W-:Y:S05]  /*97f0*/  BSYNC.RECONVERGENT B0 ;  /* 0x0000000000007941 */ /* 0x000fea0003800200 */
.L_x_3362:
        /* <DEDUP_REMOVED lines=12> */
[----:B------:R-:W-:-:S03]  /*98c0*/  LOP3.LUT P0, RZ, R2, 0xff, RZ, 0xc0, !PT ;  /* 0x000000ff02ff7812 */ /* 0x000fc6000780c0ff */
        /* <DEDUP_REMOVED lines=46> */
.L_x_3377:
[----:B------:R-:W-:Y:S01]  /*9bb0*/  IMAD.U32 R5, RZ, RZ, UR6 ;  /* 0x00000006ff057e24 */ /* 0x000fe2000f8e00ff */
[----:B------:R-:W-:Y:S01]  /*9bc0*/  LOP3.LUT P0, RZ, R2, 0xff00, RZ, 0xc0, !PT ;  /* 0x0000ff0002ff7812 */ /* 0x000fe2000780c0ff */
        /* <DEDUP_REMOVED lines=46> */
.L_x_3376:
        /* <DEDUP_REMOVED lines=51> */
.L_x_3379:
        /* <DEDUP_REMOVED lines=48> */
.L_x_3375:
[----:B------:R-:W-:-:S04]  /*a4e0*/  UISETP.NE.U32.AND UP4, UPT, UR16, URZ, UPT ;  /* 0x000000ff1000728c */ /* 0x000fc8000bf85070 */
[----:B------:R-:W-:-:S09]  /*a4f0*/  UISETP.NE.AND.EX UP4, UPT, UR17, URZ, UPT, UP4 ;  /* 0x000000ff1100728c */ /* 0x000fd2000bf85340 */
[----:B------:R-:W-:Y:S05]  /*a500*/  BRA.U !UP4, `(.L_x_3380) ;  /* 0x000000050c147547 */ /* 0x000fea000b800000 */
[----:B------:R-:W-:-:S04]  /*a510*/  UISETP.NE.U32.AND UP4, UPT, UR4, URZ, UPT ;  /* 0x000000ff0400728c */ /* 0x000fc8000bf85070 */
[----:B------:R-:W-:-:S09]  /*a520*/  UISETP.NE.AND.EX UP4, UPT, UR5, URZ, UPT, UP4 ;  /* 0x000000ff0500728c */ /* 0x000fd2000bf85340 */
[----:B------:R-:W-:Y:S05]  /*a530*/  BRA.U !UP4, `(.L_x_3381) ;  /* 0x000000010c847547 */ /* 0x000fea000b800000 */
        /* <DEDUP_REMOVED lines=33> */
.L_x_3381:
[----:B01----:R-:W-:Y:S01]  /*a750*/  IMAD.U32 R148, RZ, RZ, UR6 ;  /* 0x00000006ff947e24 */ /* 0x003fe2000f8e00ff */
[----:B------:R-:W-:-:S03]  /*a760*/  LOP3.LUT P0, RZ, R2, 0xff, RZ, 0xc0, !PT ;  /* 0x000000ff02ff7812 */ /* 0x000fc6000780c0ff */
        /* <DEDUP_REMOVED lines=31> */
.L_x_3380:
        /* <DEDUP_REMOVED lines=36> */
.L_x_3382:
[----:B01----:R-:W-:Y:S01]  /*aba0*/  IMAD.U32 R148, RZ, RZ, UR6 ;  /* 0x00000006ff947e24 */ /* 0x003fe2000f8e00ff */
[----:B------:R-:W-:-:S03]  /*abb0*/  LOP3.LUT P0, RZ, R2, 0xff, RZ, 0xc0, !PT ;  /* 0x000000ff02ff7812 */ /* 0x000fc6000780c0ff */
        /* <DEDUP_REMOVED lines=30> */
.L_x_3378:
        /* <DEDUP_REMOVED lines=23> */
.L_x_3383:
[----:B------:R-:W-:-:S07]  /*af10*/  IADD3 R4, PT, PT, R4, 0x100, RZ ;  /* 0x0000010004047810 */ /* 0x000fce0007ffe0ff */
.L_x_3374:
[----:B------:R-:W-:Y:S05]  /*af20*/  BSYNC.RECONVERGENT B0 ;  /* 0x0000000000007941 */ /* 0x000fea0003800200 */
.L_x_3373:
        /* <DEDUP_REMOVED lines=59> */
.L_x_3388:
        /* <DEDUP_REMOVED lines=48> */
.L_x_3387:
        /* <DEDUP_REMOVED lines=51> */
.L_x_3390:
        /* <DEDUP_REMOVED lines=48> */
.L_x_3386:
        /* <DEDUP_REMOVED lines=39> */
.L_x_3392:
        /* <DEDUP_REMOVED lines=33> */
.L_x_3391:
        /* <DEDUP_REMOVED lines=36> */
.L_x_3393:
        /* <DEDUP_REMOVED lines=32> */
.L_x_3389:
        /* <DEDUP_REMOVED lines=23> */
.L_x_3394:
[----:B------:R-:W-:-:S07]  /*c640*/  IADD3 R4, PT, PT, R4, 0x100, RZ ;  /* 0x0000010004047810 */ /* 0x000fce0007ffe0ff */
.L_x_3385:
[----:B------:R-:W-:Y:S05]  /*c650*/  BSYNC.RECONVERGENT B0 ;  /* 0x0000000000007941 */ /* 0x000fea0003800200 */
.L_x_3384:
        /* <DEDUP_REMOVED lines=19> */
[----:B-----5:R-:W-:-:S04]  /*c790*/  LOP3.LUT P0, RZ, R19, 0xff, RZ, 0xc0, !PT ;  /* 0x000000ff13ff7812 */ /* 0x020fc8000780c0ff */
        /* <DEDUP_REMOVED lines=40> */
.L_x_3399:
        /* <DEDUP_REMOVED lines=12> */
[----:B-----5:R-:W-:-:S04]  /*cae0*/  LOP3.LUT P0, RZ, R19, 0xff00, RZ, 0xc0, !PT ;  /* 0x0000ff0013ff7812 */ /* 0x020fc8000780c0ff */
        /* <DEDUP_REMOVED lines=35> */
.L_x_3398:
        /* <DEDUP_REMOVED lines=51> */
.L_x_3401:
        /* <DEDUP_REMOVED lines=48> */
.L_x_3397:
        /* <DEDUP_REMOVED lines=39> */
.L_x_3403:
        /* <DEDUP_REMOVED lines=33> */
.L_x_3402:
        /* <DEDUP_REMOVED lines=36> */
.L_x_3404:
        /* <DEDUP_REMOVED lines=32> */
.L_x_3400:
        /* <DEDUP_REMOVED lines=23> */
.L_x_3396:
[----:B------:R-:W-:Y:S05]  /*dd80*/  BSYNC.RECONVERGENT B0 ;  /* 0x0000000000007941 */ /* 0x000fea0003800200 */
.L_x_3395:
[----:B------:R-:W-:Y:S01]  /*dd90*/  UPLOP3.LUT UP3, UPT, UPT, UPT, UP3, 0x40, 0x4 ;  /* 0x000000000004789c */ /* 0x000fe20003f6e830 */
[----:B------:R-:W-:Y:S10]  /*dda0*/  BRA.U !UP1, `(.L_x_3405) ;  /* 0xffffff3109307547 */ /* 0x000ff4000b83ffff */
.L_x_3312:
        /* <DEDUP_REMOVED lines=19> */
.L_x_3407:
[----:B------:R-:W-:Y:S05]  /*dee0*/  BSYNC.RECONVERGENT B0 ;  /* 0x0000000000007941 */ /* 0x000fea0003800200 */
.L_x_3406:
        /* <DEDUP_REMOVED lines=15> */
.L_x_3409:
[----:B------:R-:W-:Y:S05]  /*dfe0*/  BSYNC.RECONVERGENT B0 ;  /* 0x0000000000007941 */ /* 0x000fea0003800200 */
.L_x_3408:
        /* <DEDUP_REMOVED lines=15> */
.L_x_3411:
[----:B------:R-:W-:Y:S05]  /*e0e0*/  BSYNC.RECONVERGENT B0 ;  /* 0x0000000000007941 */ /* 0x000fea0003800200 */
.L_x_3410:
        /* <DEDUP_REMOVED lines=15> */
.L_x_3413:
[----:B------:R-:W-:Y:S05]  /*e1e0*/  BSYNC.RECONVERGENT B0 ;  /* 0x0000000000007941 */ /* 0x000fea0003800200 */
.L_x_3412:
        /* <DEDUP_REMOVED lines=15> */
.L_x_3415:
[----:B------:R-:W-:Y:S05]  /*e2e0*/  BSYNC.RECONVERGENT B0 ;  /* 0x0000000000007941 */ /* 0x000fea0003800200 */
.L_x_3414:
        /* <DEDUP_REMOVED lines=15> */
.L_x_3417:
[----:B------:R-:W-:Y:S05]  /*e3e0*/  BSYNC.RECONVERGENT B0 ;  /* 0x0000000000007941 */ /* 0x000fea0003800200 */
.L_x_3416:
        /* <DEDUP_REMOVED lines=15> */
.L_x_3418:
        /* <DEDUP_REMOVED lines=10> */
.L_x_7264:


//--------------------- .text._ZN10layer_norm31ln_parallel_residual_bwd_kernelINS_13Kernel_traitsIf13__nv_bfloat16fS2_fjLj7168ELj1ELj1ELj8ELj8ENS_18Kernel_traits_baseILj7168EfS2_fS2_fjLj256EEEEELb1ELb0ELb1EEEvNS_9BwdParamsE --------------------------
	.section	.text._ZN10layer_norm31ln_parallel_residual_bwd_kernelINS_13Kernel_traitsIf13__nv_bfloat16fS2_fjLj7168ELj1ELj1ELj8ELj8ENS_18Kernel_traits_baseILj7168EfS2_fS2_fjLj256EEEEELb1ELb0ELb1EEEvNS_9BwdParamsE,"ax",@progbits
	.align	128
        .global         _ZN10layer_norm31ln_parallel_residual_bwd_kernelINS_13Kernel_traitsIf13__nv_bfloat16fS2_fjLj7168ELj1ELj1ELj8ELj8ENS_18Kernel_traits_baseILj7168EfS2_fS2_fjLj256EEEEELb1ELb0ELb1EEEvNS_9BwdParamsE
        .type           _ZN10layer_norm31ln_parallel_residual_bwd_kernelINS_13Kernel_traitsIf13__nv_bfloat16fS2_fjLj7168ELj1ELj1ELj8ELj8ENS_18Kernel_traits_baseILj7168EfS2_fS2_fjLj256EEEEELb1ELb0ELb1EEEvNS_9BwdParamsE,@function
        .size           _ZN10layer_norm31ln_parallel_residual_bwd_kernelINS_13Kernel_traitsIf13__nv_bfloat16fS2_fjLj7168ELj1ELj1ELj8ELj8ENS_18Kernel_traits_baseILj7168EfS2_fS2_fjLj256EEEEELb1ELb0ELb1EEEvNS_9BwdParamsE,(.L_x_7265 - _ZN10layer_norm31ln_parallel_residual_bwd_kernelINS_13Kernel_traitsIf13__nv_bfloat16fS2_fjLj7168ELj1ELj1ELj8ELj8ENS_18Kernel_traits_baseILj7168EfS2_fS2_fjLj256EEEEELb1ELb0ELb1EEEvNS_9BwdParamsE)
        .other          _ZN10layer_norm31ln_parallel_residual_bwd_kernelINS_13Kernel_traitsIf13__nv_bfloat16fS2_fjLj7168ELj1ELj1ELj8ELj8ENS_18Kernel_traits_baseILj7168EfS2_fS2_fjLj256EEEEELb1ELb0ELb1EEEvNS_9BwdParamsE,@"STO_CUDA_ENTRY STV_DEFAULT"
_ZN10layer_norm31ln_parallel_residual_bwd_kernelINS_13Kernel_traitsIf13__nv_bfloat16fS2_fjLj7168ELj1ELj1ELj8ELj8ENS_18Kernel_traits_baseILj7168EfS2_fS2_fjLj256EEEEELb1ELb0ELb1EEEvNS_9BwdParamsE:
.text._ZN10layer_norm31ln_parallel_residual_bwd_kernelINS_13Kernel_traitsIf13__nv_bfloat16fS2_fjLj7168ELj1ELj1ELj8ELj8ENS_18Kernel_traits_baseILj7168EfS2_fS2_fjLj256EEEEELb1ELb0ELb1EEEvNS_9BwdParamsE:
        /* <DEDUP_REMOVED lines=66> */
[----:B------:R3:W-:Y:S01]  /*0420*/  STL [R1+0x9c], RZ ;  /* 0x00009cff01007387 */ /* 0x0007e20000100800 */
[----:B------:R-:W-:Y:S01]  /*0430*/  HFMA2 R235, -RZ, RZ, 0, 0 ;  /* 0x00000000ffeb7431 */ /* 0x000fe200000001ff */
[----:B------:R-:W-:Y:S01]  /*0440*/  UPLOP3.LUT UP1, UPT, UPT, UPT, UPT, 0x40, 0x4 ;  /* 0x000000000004789c */ /* 0x000fe20003f2e870 */
[----:B------:R-:W-:-:S02]  /*0450*/  HFMA2 R209, -RZ, RZ, 0, 0 ;  /* 0x00000000ffd17431 */ /* 0x000fc400000001ff */
[----:B------:R-:W-:Y:S01]  /*0460*/  IMAD.MOV.U32 R250, RZ, RZ, RZ ;  /* 0x000000fffffa7224 */ /* 0x000fe200078e00ff */
        /* <DEDUP_REMOVED lines=8> */
[----:B------:R-:W-:Y:S02]  /*04f0*/  MOV R240, RZ ;  /* 0x000000ff00f07202 */ /* 0x000fe40000000f00 */
[----:B------:R-:W-:Y:S01]  /*0500*/  CS2R R226, SRZ ;  /* 0x0000000000e27805 */ /* 0x000fe2000001ff00 */
[----:B-1----:R-:W-:Y:S01]  /*0510*/  IMAD.WIDE.U32 R2, R252, 0x10, R2 ;  /* 0x00000010fc027825 */ /* 0x002fe200078e0002 */
[----:B------:R-:W-:Y:S02]  /*0520*/  CS2R R224, SRZ ;  /* 0x0000000000e07805 */ /* 0x000fe4000001ff00 */
[----:B------:R-:W-:Y:S02]  /*0530*/  CS2R R220, SRZ ;  /* 0x0000000000dc7805 */ /* 0x000fe4000001ff00 */
[----:B------:R-:W-:Y:S01]  /*0540*/  CS2R R218, SRZ ;  /* 0x0000000000da7805 */ /* 0x000fe2000001ff00 */
[----:B------:R-:W-:Y:S01]  /*0550*/  IMAD.MOV.U32 R223, RZ, RZ, RZ ;  /* 0x000000ffffdf7224 */ /* 0x000fe200078e00ff */
[----:B0-----:R3:W5:Y:S01]  /*0560*/  LDG.E.128 R36, desc[UR10][R2.64] ;  /* 0x0000000a02247981 */ /* 0x001762000c1e1d00 */
[----:B------:R-:W-:-:S02]  /*0570*/  CS2R R216, SRZ ;  /* 0x0000000000d87805 */ /* 0x000fc4000001ff00 */
[----:B------:R-:W-:Y:S01]  /*0580*/  CS2R R214, SRZ ;  /* 0x0000000000d67805 */ /* 0x000fe2000001ff00 */
[----:B--2---:R-:W-:Y:S01]  /*0590*/  IMAD.WIDE.U32 R4, R252, 0x10, R4 ;  /* 0x00000010fc047825 */ /* 0x004fe200078e0004 */
[----:B------:R3:W5:Y:S01]  /*05a0*/  LDG.E.128 R40, desc[UR10][R2.64+0x1000] ;  /* 0x0010000a02287981 */ /* 0x000762000c1e1d00 */
[----:B------:R-:W-:Y:S02]  /*05b0*/  CS2R R212, SRZ ;  /* 0x0000000000d47805 */ /* 0x000fe4000001ff00 */
[----:B------:R-:W-:Y:S02]  /*05c0*/  CS2R R210, SRZ ;  /* 0x0000000000d27805 */ /* 0x000fe4000001ff00 */
[----:B------:R-:W-:Y:S01]  /*05d0*/  CS2R R206, SRZ ;  /* 0x0000000000ce7805 */ /* 0x000fe2000001ff00 */
[----:B------:R3:W5:Y:S01]  /*05e0*/  LDG.E.128 R44, desc[UR10][R2.64+0x2000] ;  /* 0x0020000a022c7981 */ /* 0x000762000c1e1d00 */
[----:B------:R-:W-:Y:S02]  /*05f0*/  CS2R R204, SRZ ;  /* 0x0000000000cc7805 */ /* 0x000fe4000001ff00 */
[----:B------:R-:W-:-:S02]  /*0600*/  CS2R R202, SRZ ;  /* 0x0000000000ca7805 */ /* 0x000fc4000001ff00 */
[----:B------:R-:W-:Y:S01]  /*0610*/  CS2R R200, SRZ ;  /* 0x0000000000c87805 */ /* 0x000fe2000001ff00 */
[----:B------:R3:W5:Y:S01]  /*0620*/  LDG.E.128 R48, desc[UR10][R2.64+0x3000] ;  /* 0x0030000a02307981 */ /* 0x000762000c1e1d00 */
[----:B------:R-:W-:Y:S01]  /*0630*/  IMAD.MOV.U32 R199, RZ, RZ, RZ ;  /* 0x000000ffffc77224 */ /* 0x000fe200078e00ff */
[----:B------:R-:W-:Y:S02]  /*0640*/  MOV R150, RZ ;  /* 0x000000ff00967202 */ /* 0x000fe40000000f00 */
[----:B------:R-:W-:Y:S01]  /*0650*/  CS2R R148, SRZ ;  /* 0x0000000000947805 */ /* 0x000fe2000001ff00 */
[----:B------:R3:W5:Y:S01]  /*0660*/  LDG.E.128 R52, desc[UR10][R2.64+0x4000] ;  /* 0x0040000a02347981 */ /* 0x000762000c1e1d00 */
[----:B------:R-:W-:Y:S02]  /*0670*/  CS2R R146, SRZ ;  /* 0x0000000000927805 */ /* 0x000fe4000001ff00 */
[----:B------:R-:W-:Y:S02]  /*0680*/  CS2R R144, SRZ ;  /* 0x0000000000907805 */ /* 0x000fe4000001ff00 */
[----:B------:R-:W-:Y:S01]  /*0690*/  CS2R R34, SRZ ;  /* 0x0000000000227805 */ /* 0x000fe2000001ff00 */
[----:B------:R3:W5:Y:S01]  /*06a0*/  LDG.E.128 R56, desc[UR10][R2.64+0x5000] ;  /* 0x0050000a02387981 */ /* 0x000762000c1e1d00 */
[----:B------:R-:W-:-:S02]  /*06b0*/  CS2R R32, SRZ ;  /* 0x0000000000207805 */ /* 0x000fc4000001ff00 */
[----:B------:R-:W-:Y:S02]  /*06c0*/  CS2R R30, SRZ ;  /* 0x00000000001e7805 */ /* 0x000fe4000001ff00 */
[----:B------:R-:W-:Y:S01]  /*06d0*/  CS2R R28, SRZ ;  /* 0x00000000001c7805 */ /* 0x000fe2000001ff00 */
[----:B------:R3:W5:Y:S01]  /*06e0*/  LDG.E.128 R60, desc[UR10][R2.64+0x6000] ;  /* 0x0060000a023c7981 */ /* 0x000762000c1e1d00 */
[----:B------:R-:W-:Y:S01]  /*06f0*/  CS2R R26, SRZ ;  /* 0x00000000001a7805 */ /* 0x000fe2000001ff00 */
[----:B------:R-:W0:Y:S02]  /*0700*/  LDCU UR7, c[0x0][0x408] ;  /* 0x00008100ff0777ac */ /* 0x000e240008000800 */
[----:B------:R3:W5:Y:S01]  /*0710*/  LDG.E.128 R64, desc[UR10][R4.64] ;  /* 0x0000000a04407981 */ /* 0x000762000c1e1d00 */
[----:B------:R-:W1:Y:S03]  /*0720*/  LDCU UR21, c[0x0][0x388] ;  /* 0x00007100ff1577ac */ /* 0x000e660008000800 */
[----:B------:R3:W5:Y:S01]  /*0730*/  LDG.E.128 R68, desc[UR10][R4.64+0x1000] ;  /* 0x0010000a04447981 */ /* 0x000762000c1e1d00 */
[----:B------:R-:W2:Y:S03]  /*0740*/  LDCU.U8 UR20, c[0x0][0x410] ;  /* 0x00008200ff1477ac */ /* 0x000ea60008000000 */
[----:B------:R3:W5:Y:S01]  /*0750*/  LDG.E.128 R72, desc[UR10][R4.64+0x2000] ;  /* 0x0020000a04487981 */ /* 0x000762000c1e1d00 */
[----:B------:R-:W4:Y:S03]  /*0760*/  LDCU UR28, c[0x0][0x400] ;  /* 0x00008000ff1c77ac */ /* 0x000f260008000800 */
[----:B------:R3:W5:Y:S01]  /*0770*/  LDG.E.128 R76, desc[UR10][R4.64+0x3000] ;  /* 0x0030000a044c7981 */ /* 0x000762000c1e1d00 */
[----:B------:R-:W0:Y:S03]  /*0780*/  LDCU.64 UR30, c[0x0][0x468] ;  /* 0x00008d00ff1e77ac */ /* 0x000e260008000a00 */
[----:B------:R3:W5:Y:S01]  /*0790*/  LDG.E.128 R80, desc[UR10][R4.64+0x4000] ;  /* 0x0040000a04507981 */ /* 0x000762000c1e1d00 */
[----:B------:R-:W0:Y:S03]  /*07a0*/  LDCU.64 UR8, c[0x0][0x478] ;  /* 0x00008f00ff0877ac */ /* 0x000e260008000a00 */
[----:B------:R3:W5:Y:S01]  /*07b0*/  LDG.E.128 R84, desc[UR10][R4.64+0x5000] ;  /* 0x0050000a04547981 */ /* 0x000762000c1e1d00 */
[----:B------:R-:W0:Y:S03]  /*07c0*/  LDCU.128 UR12, c[0x0][0x3c0] ;  /* 0x00007800ff0c77ac */ /* 0x000e260008000c00 */
[----:B------:R3:W5:Y:S01]  /*07d0*/  LDG.E.128 R88, desc[UR10][R4.64+0x6000] ;  /* 0x0060000a04587981 */ /* 0x000762000c1e1d00 */
[----:B------:R-:W0:Y:S03]  /*07e0*/  LDCU.64 UR22, c[0x0][0x438] ;  /* 0x00008700ff1677ac */ /* 0x000e260008000a00 */
[----:B------:R3:W-:Y:S01]  /*07f0*/  STL [R1+0x98], RZ ;  /* 0x000098ff01007387 */ /* 0x0007e20000100800 */
[----:B------:R-:W0:Y:S03]  /*0800*/  LDCU.64 UR24, c[0x0][0x380] ;  /* 0x00007000ff1877ac */ /* 0x000e260008000a00 */
[----:B------:R3:W-:Y:S01]  /*0810*/  STL [R1+0x94], RZ ;  /* 0x000094ff01007387 */ /* 0x0007e20000100800 */
[----:B------:R-:W0:Y:S03]  /*0820*/  LDCU.64 UR26, c[0x0][0x470] ;  /* 0x00008e00ff1a77ac */ /* 0x000e260008000a00 */
[----:B------:R3:W-:Y:S04]  /*0830*/  STL [R1+0x90], RZ ;  /* 0x000090ff01007387 */ /* 0x0007e80000100800 */
        /* <DEDUP_REMOVED lines=17> */
[----:B------:R3:W-:Y:S04]  /*0950*/  STL [R1], RZ ;  /* 0x000000ff01007387 */ /* 0x0007e80000100800 */
        /* <DEDUP_REMOVED lines=17> */
[----:B------:R3:W-:Y:S01]  /*0a70*/  STL [R1+0x8], RZ ;  /* 0x000008ff01007387 */ /* 0x0007e20000100800 */
[----:B------:R-:W-:-:S02]  /*0a80*/  CS2R R24, SRZ ;  /* 0x0000000000187805 */ /* 0x000fc4000001ff00 */
[----:B------:R-:W-:Y:S02]  /*0a90*/  CS2R R22, SRZ ;  /* 0x0000000000167805 */ /* 0x000fe4000001ff00 */
[----:B------:R-:W-:Y:S02]  /*0aa0*/  CS2R R20, SRZ ;  /* 0x0000000000147805 */ /* 0x000fe4000001ff00 */
[----:B------:R-:W-:Y:S02]  /*0ab0*/  CS2R R18, SRZ ;  /* 0x0000000000127805 */ /* 0x000fe4000001ff00 */
[----:B01234-:R-:W-:-:S07]  /*0ac0*/  CS2R R16, SRZ ;  /* 0x0000000000107805 */ /* 0x01ffce000001ff00 */
.L_x_3485:
[----:B0-----:R-:W0:Y:S01]  /*0ad0*/  LDC.64 R190, c[0x0][0x428] ;  /* 0x00010a00ffbe7b82 */ /* 0x001e220000000a00 */
[----:B------:R-:W-:Y:S01]  /*0ae0*/  UIMAD UR5, UR4, UR21, URZ ;  /* 0x00000015040572a4 */ /* 0x000fe2000f8e02ff */
[----:B--2---:R-:W2:Y:S01]  /*0af0*/  LDL.LU R195, [R1] ;  /* 0x0000000001c37983 */ /* 0x004ea20000300800 */
[----:B------:R-:W-:Y:S02]  /*0b00*/  UIMAD.WIDE UR16, UR4, 0x4, UR12 ;  /* 0x00000004041078a5 */ /* 0x000fe4000f8e020c */
[----:B------:R-:W-:Y:S01]  /*0b10*/  USHF.R.S32.HI UR6, URZ, 0x1f, UR5 ;  /* 0x0000001fff067899 */ /* 0x000fe20008011405 */
[----:B------:R-:W3:Y:S01]  /*0b20*/  LDL.LU R194, [R1+0x4] ;  /* 0x0000040001c27983 */ /* 0x000ee20000300800 */
[----:B------:R-:W-:Y:S01]  /*0b30*/  UIMAD.WIDE UR18, UR4, 0x4, UR14 ;  /* 0x00000004041278a5 */ /* 0x000fe2000f8e020e */
[----:B-1----:R-:W1:Y:S01]  /*0b40*/  LDC.64 R188, c[0x0][0x430] ;  /* 0x00010c00ffbc7b82 */ /* 0x002e620000000a00 */
[----:B------:R-:W-:Y:S01]  /*0b50*/  ULEA.HI UR6, UR6, UR5, URZ, 0x2 ;  /* 0x0000000506067291 */ /* 0x000fe2000f8f10ff */
[----:B------:R-:W-:Y:S01]  /*0b60*/  IMAD.U32 R12, RZ, RZ, UR16 ;  /* 0x00000010ff0c7e24 */ /* 0x000fe2000f8e00ff */
[----:B------:R-:W-:Y:S01]  /*0b70*/  MOV R13, UR17 ;  /* 0x00000011000d7c02 */ /* 0x000fe20008000f00 */
[----:B------:R-:W-:Y:S01]  /*0b80*/  STL [R1+0xa0], R136 ;  /* 0x0000a08801007387 */ /* 0x000fe20000100800 */
[----:B------:R-:W-:Y:S01]  /*0b90*/  IMAD.U32 R14, RZ, RZ, UR18 ;  /* 0x00000012ff0e7e24 */ /* 0x000fe2000f8e00ff */
[----:B------:R-:W-:-:S02]  /*0ba0*/  MOV R15, UR19 ;  /* 0x00000013000f7c02 */ /* 0x000fc40008000f00 */
[----:B------:R-:W4:Y:S01]  /*0bb0*/  LDC.64 R192, c[0x0][0x3a8] ;  /* 0x0000ea00ffc07b82 */ /* 0x000f220000000a00 */
[----:B------:R-:W2:Y:S01]  /*0bc0*/  LDG.E R5, desc[UR10][R12.64] ;  /* 0x0000000a0c057981 */ /* 0x000ea2000c1e1900 */
[----:B------:R-:W-:-:S03]  /*0bd0*/  IMAD.U32 R7, RZ, RZ, UR6 ;  /* 0x00000006ff077e24 */ /* 0x000fc6000f8e00ff */
[----:B------:R0:W3:Y:S02]  /*0be0*/  LDG.E R0, desc[UR10][R14.64] ;  /* 0x0000000a0e007981 */ /* 0x0000e4000c1e1900 */
[----:B0-----:R-:W-:-:S05]  /*0bf0*/  LEA.HI.SX32 R15, R7, R252, 0x1e ;  /* 0x000000fc070f7211 */ /* 0x001fca00078ff2ff */
[----:B------:R-:W-:-:S06]  /*0c00*/  IMAD.WIDE.U32 R160, R15, 0x8, R190 ;  /* 0x000000080fa07825 */ /* 0x000fcc00078e00be */
[----:B------:R-:W3:Y:S01]  /*0c10*/  LDG.E.64 R160, desc[UR10][R160.64] ;  /* 0x0000000aa0a07981 */ /* 0x000ee2000c1e1b00 */
[----:B-1----:R-:W-:-:S04]  /*0c20*/  IMAD.WIDE.U32 R180, R15, 0x8, R188 ;  /* 0x000000080fb47825 */ /* 0x002fc800078e00bc */
[C---:B----4-:R-:W-:Y:S02]  /*0c30*/  IMAD.WIDE.U32 R140, R15.reuse, 0x10, R192 ;  /* 0x000000100f8c7825 */ /* 0x050fe400078e00c0 */
[----:B------:R-:W4:Y:S04]  /*0c40*/  LDG.E.64 R180, desc[UR10][R180.64] ;  /* 0x0000000ab4b47981 */ /* 0x000f28000c1e1b00 */
[----:B------:R-:W4:Y:S01]  /*0c50*/  LDG.E.128 R140, desc[UR10][R140.64] ;  /* 0x0000000a8c8c7981 */ /* 0x000f22000c1e1d00 */
[----:B------:R-:W-:-:S05]  /*0c60*/  IADD3 R14, PT, PT, R15, 0x100, RZ ;  /* 0x000001000f0e7810 */ /* 0x000fca0007ffe0ff */
[----:B------:R-:W-:-:S04]  /*0c70*/  IMAD.WIDE.U32 R162, R14, 0x8, R190 ;  /* 0x000000080ea27825 */ /* 0x000fc800078e00be */
[C---:B------:R-:W-:Y:S02]  /*0c80*/  IMAD.WIDE.U32 R164, R14.reuse, 0x8, R188 ;  /* 0x000000080ea47825 */ /* 0x040fe400078e00bc */
[----:B------:R-:W4:Y:S01]  /*0c90*/  LDG.E.64 R162, desc[UR10][R162.64] ;  /* 0x0000000aa2a27981 */ /* 0x000f22000c1e1b00 */
[----:B------:R-:W-:Y:S02]  /*0ca0*/  ISETP.NE.U32.AND P0, PT, RZ, UR26, PT ;  /* 0x0000001aff007c0c */ /* 0x000fe4000bf05070 */
[----:B------:R-:W-:Y:S01]  /*0cb0*/  ISETP.NE.U32.AND P1, PT, RZ, UR22, PT ;  /* 0x00000016ff007c0c */ /* 0x000fe2000bf25070 */
[----:B------:R-:W4:Y:S01]  /*0cc0*/  LDG.E.64 R164, desc[UR10][R164.64] ;  /* 0x0000000aa4a47981 */ /* 0x000f22000c1e1b00 */
[----:B------:R-:W-:Y:S01]  /*0cd0*/  ISETP.NE.AND.EX P0, PT, RZ, UR27, PT, P0 ;  /* 0x0000001bff007c0c */ /* 0x000fe2000bf05300 */
[C---:B------:R-:W-:Y:S01]  /*0ce0*/  VIADD R13, R15.reuse, 0x200 ;  /* 0x000002000f0d7836 */ /* 0x040fe20000000000 */
[----:B------:R-:W-:Y:S02]  /*0cf0*/  ISETP.NE.AND P3, PT, RZ, UR20, PT ;  /* 0x00000014ff007c0c */ /* 0x000fe4000bf65270 */
[C---:B------:R-:W-:Y:S01]  /*0d00*/  IADD3 R7, PT, PT, R15.reuse, 0x500, RZ ;  /* 0x000005000f077810 */ /* 0x040fe20007ffe0ff */
[C---:B------:R-:W-:Y:S01]  /*0d10*/  VIADD R8, R15.reuse, 0x400 ;  /* 0x000004000f087836 */ /* 0x040fe20000000000 */
[----:B------:R-:W-:Y:S01]  /*0d20*/  IADD3 R12, PT, PT, R15, 0x300, RZ ;  /* 0x000003000f0c7810 */ /* 0x000fe20007ffe0ff */
[----:B------:R-:W-:-:S06]  /*0d30*/  IMAD.WIDE.U32 R104, R14, 0x10, R192 ;  /* 0x000000100e687825 */ /* 0x000fcc00078e00c0 */
[----:B------:R-:W0:Y:S01]  /*0d40*/  @P0 LDC.64 R158, c[0x0][0x3b8] ;  /* 0x0000ee00ff9e0b82 */ /* 0x000e220000000a00 */
[----:B------:R-:W-:Y:S01]  /*0d50*/  ISETP.NE.AND.EX P1, PT, RZ, UR23, PT, P1 ;  /* 0x00000017ff007c0c */ /* 0x000fe2000bf25310 */
[----:B------:R-:W4:Y:S06]  /*0d60*/  LDG.E.128 R104, desc[UR10][R104.64] ;  /* 0x0000000a68687981 */ /* 0x000f2c000c1e1d00 */
[----:B------:R-:W1:Y:S08]  /*0d70*/  @P0 LDC.64 R156, c[0x0][0x3b8] ;  /* 0x0000ee00ff9c0b82 */ /* 0x000e700000000a00 */
[----:B------:R-:W1:Y:S01]  /*0d80*/  @P0 LDC.64 R182, c[0x0][0x3b8] ;  /* 0x0000ee00ffb60b82 */ /* 0x000e620000000a00 */
[----:B0-----:R-:W-:-:S07]  /*0d90*/  @P0 IMAD.WIDE.U32 R158, R13, 0x4, R158 ;  /* 0x000000040d9e0825 */ /* 0x001fce00078e009e */
[----:B------:R-:W0:Y:S01]  /*0da0*/  @P1 LDC.64 R94, c[0x0][0x438] ;  /* 0x00010e00ff5e1b82 */ /* 0x000e220000000a00 */
[----:B-----5:R1:W5:Y:S07]  /*0db0*/  @P0 LDG.E R9, desc[UR10][R158.64] ;  /* 0x0000000a9e090981 */ /* 0x02036e000c1e1900 */
[----:B------:R-:W2:Y:S01]  /*0dc0*/  @P0 LDC.64 R92, c[0x0][0x3b8] ;  /* 0x0000ee00ff5c0b82 */ /* 0x000ea20000000a00 */
[----:B-1----:R-:W-:-:S05]  /*0dd0*/  @P0 IMAD.WIDE.U32 R156, R15, 0x4, R156 ;  /* 0x000000040f9c0825 */ /* 0x002fca00078e009c */
[----:B------:R1:W5:Y:S02]  /*0de0*/  @P0 LDG.E R11, desc[UR10][R156.64] ;  /* 0x0000000a9c0b0981 */ /* 0x000364000c1e1900 */
[----:B------:R-:W0:Y:S01]  /*0df0*/  @P1 LDC.64 R158, c[0x0][0x438] ;  /* 0x00010e00ff9e1b82 */ /* 0x000e220000000a00 */
[----:B------:R-:W-:-:S05]  /*0e00*/  @P0 IMAD.WIDE.U32 R182, R7, 0x4, R182 ;  /* 0x0000000407b60825 */ /* 0x000fca00078e00b6 */
[----:B------:R0:W5:Y:S02]  /*0e10*/  @P0 LDG.E R3, desc[UR10][R182.64] ;  /* 0x0000000ab6030981 */ /* 0x000164000c1e1900 */
[----:B-1----:R-:W1:Y:S01]  /*0e20*/  @P1 LDC.64 R156, c[0x0][0x438] ;  /* 0x00010e00ff9c1b82 */ /* 0x002e620000000a00 */
[----:B0-----:R-:W-:-:S05]  /*0e30*/  @P1 IMAD.WIDE.U32 R94, R15, 0x10, R94 ;  /* 0x000000100f5e1825 */ /* 0x001fca00078e005e */
[----:B------:R-:W5:Y:S01]  /*0e40*/  @P1 LDG.E.128 R108, desc[UR10][R94.64] ;  /* 0x0000000a5e6c1981 */ /* 0x000f62000c1e1d00 */
[----:B------:R-:W-:Y:S01]  /*0e50*/  IMAD.WIDE.U32 R182, R8, 0x10, R192 ;  /* 0x0000001008b67825 */ /* 0x000fe200078e00c0 */
[----:B------:R-:W0:Y:S03]  /*0e60*/  @P0 LDC.64 R170, c[0x0][0x3b8] ;  /* 0x0000ee00ffaa0b82 */ /* 0x000e260000000a00 */
[----:B------:R-:W-:-:S05]  /*0e70*/  @P1 IMAD.WIDE.U32 R158, R12, 0x10, R158 ;  /* 0x000000100c9e1825 */ /* 0x000fca00078e009e */
[----:B------:R-:W0:Y:S01]  /*0e80*/  @P0 LDC.64 R166, c[0x0][0x3b8] ;  /* 0x0000ee00ffa60b82 */ /* 0x000e220000000a00 */
[----:B------:R1:W5:Y:S02]  /*0e90*/  @P1 LDG.E.128 R120, desc[UR10][R158.64] ;  /* 0x0000000a9e781981 */ /* 0x000364000c1e1d00 */
[----:B-1----:R-:W-:-:S05]  /*0ea0*/  @P1 IMAD.WIDE.U32 R156, R14, 0x10, R156 ;  /* 0x000000100e9c1825 */ /* 0x002fca00078e009c */
[----:B------:R-:W1:Y:S01]  /*0eb0*/  @P0 LDC.64 R168, c[0x0][0x3b8] ;  /* 0x0000ee00ffa80b82 */ /* 0x000e620000000a00 */
[----:B------:R-:W5:Y:S07]  /*0ec0*/  @P1 LDG.E.128 R112, desc[UR10][R156.64] ;  /* 0x0000000a9c701981 */ /* 0x000f6e000c1e1d00 */
[----:B------:R-:W0:Y:S01]  /*0ed0*/  @P1 LDC.64 R158, c[0x0][0x438] ;  /* 0x00010e00ff9e1b82 */ /* 0x000e220000000a00 */
[----:B------:R-:W-:-:S04]  /*0ee0*/  IMAD.WIDE.U32 R176, R13, 0x8, R190 ;  /* 0x000000080db07825 */ /* 0x000fc800078e00be */
[C---:B------:R-:W-:Y:S02]  /*0ef0*/  IMAD.WIDE.U32 R174, R13.reuse, 0x8, R188 ;  /* 0x000000080dae7825 */ /* 0x040fe400078e00bc */
[----:B------:R-:W4:Y:S02]  /*0f00*/  LDG.E.64 R176, desc[UR10][R176.64] ;  /* 0x0000000ab0b07981 */ /* 0x000f24000c1e1b00 */
[----:B------:R-:W-:Y:S02]  /*0f10*/  IMAD.WIDE.U32 R100, R13, 0x10, R192 ;  /* 0x000000100d647825 */ /* 0x000fe400078e00c0 */
[----:B------:R-:W4:Y:S04]  /*0f20*/  LDG.E.64 R174, desc[UR10][R174.64] ;  /* 0x0000000aaeae7981 */ /* 0x000f28000c1e1b00 */
[----:B------:R-:W4:Y:S01]  /*0f30*/  LDG.E.128 R100, desc[UR10][R100.64] ;  /* 0x0000000a64647981 */ /* 0x000f22000c1e1d00 */
[----:B0-----:R-:W-:-:S05]  /*0f40*/  @P1 IMAD.WIDE.U32 R158, R8, 0x10, R158 ;  /* 0x00000010089e1825 */ /* 0x001fca00078e009e */
[----:B------:R-:W5:Y:S01]  /*0f50*/  @P1 LDG.E.128 R124, desc[UR10][R158.64] ;  /* 0x0000000a9e7c1981 */ /* 0x000f62000c1e1d00 */
[----:B--2---:R-:W-:-:S04]  /*0f60*/  FSEL R5, R5, RZ, !P3 ;  /* 0x000000ff05057208 */ /* 0x004fc80005800000 */
[----:B------:R-:W-:Y:S01]  /*0f70*/  R2UR UR5, R5 ;  /* 0x00000000050572ca */ /* 0x000fe200000e0000 */
[----:B------:R-:W-:-:S04]  /*0f80*/  VIADD R5, R15, 0x600 ;  /* 0x000006000f057836 */ /* 0x000fc80000000000 */
[----:B------:R-:W-:-:S05]  /*0f90*/  @P0 IMAD.WIDE.U32 R92, R5, 0x4, R92 ;  /* 0x00000004055c0825 */ /* 0x000fca00078e005c */
[----:B------:R-:W5:Y:S01]  /*0fa0*/  @P0 LDG.E R2, desc[UR10][R92.64] ;  /* 0x0000000a5c020981 */ /* 0x000f62000c1e1900 */
[----:B---3--:R-:W-:-:S03]  /*0fb0*/  R2UR UR16, R0 ;  /* 0x00000000001072ca */ /* 0x008fc600000e0000 */
[----:B------:R0:W2:Y:S01]  /*0fc0*/  LDG.E.128 R92, desc[UR10][R182.64] ;  /* 0x0000000ab65c7981 */ /* 0x0000a2000c1e1d00 */
[----:B------:R-:W-:Y:S02]  /*0fd0*/  MOV R155, R160 ;  /* 0x000000a0009b7202 */ /* 0x000fe40000000f00 */
[--C-:B------:R-:W-:Y:S01]  /*0fe0*/  SHF.R.U64 R186, R160, 0x10, R161.reuse ;  /* 0x00000010a0ba7819 */ /* 0x100fe200000012a1 */
[--C-:B0-----:R-:W-:Y:S01]  /*0ff0*/  IMAD.MOV.U32 R183, RZ, RZ, R161.reuse ;  /* 0x000000ffffb77224 */ /* 0x101fe200078e00a1 */
[----:B------:R-:W-:Y:S02]  /*1000*/  SHF.R.U32.HI R182, RZ, 0x10, R161 ;  /* 0x00000010ffb67819 */ /* 0x000fe400000116a1 */
[----:B------:R-:W0:Y:S01]  /*1010*/  @P1 LDC.64 R160, c[0x0][0x438] ;  /* 0x00010e00ffa01b82 */ /* 0x000e220000000a00 */
[----:B----4-:R-:W-:Y:S01]  /*1020*/  MOV R0, R180 ;  /* 0x000000b400007202 */ /* 0x010fe20000000f00 */
[----:B------:R-:W-:Y:S01]  /*1030*/  FADD.FTZ R157, R140, -UR5 ;  /* 0x800000058c9d7e21 */ /* 0x000fe20008010000 */
[--C-:B------:R-:W-:Y:S01]  /*1040*/  SHF.R.U64 R156, R180, 0x10, R181.reuse ;  /* 0x00000010b49c7819 */ /* 0x100fe200000012b5 */
[----:B------:R-:W-:Y:S01]  /*1050*/  FADD.FTZ R141, R141, -UR5 ;  /* 0x800000058d8d7e21 */ /* 0x000fe20008010000 */
[----:B------:R-:W-:Y:S01]  /*1060*/  SHF.L.U32 R140, R0, 0x10, RZ ;  /* 0x00000010008c7819 */ /* 0x000fe200000006ff */
[----:B------:R-:W-:Y:S01]  /*1070*/  FMUL.FTZ R0, R157, UR16 ;  /* 0x000000109d007c20 */ /* 0x000fe20008410000 */
[----:B------:R-:W-:Y:S01]  /*1080*/  SHF.L.U32 R156, R156, 0x10, RZ ;  /* 0x000000109c9c7819 */ /* 0x000fe200000006ff */
[----:B------:R-:W-:Y:S01]  /*1090*/  FMUL.FTZ R157, R141, UR16 ;  /* 0x000000108d9d7c20 */ /* 0x000fe20008410000 */
[--C-:B------:R-:W-:Y:S01]  /*10a0*/  IMAD.MOV.U32 R185, RZ, RZ, R181.reuse ;  /* 0x000000ffffb97224 */ /* 0x100fe200078e00b5 */
[----:B------:R-:W-:Y:S01]  /*10b0*/  SHF.R.U32.HI R184, RZ, 0x10, R181 ;  /* 0x00000010ffb87819 */ /* 0x000fe200000116b5 */
[----:B------:R-:W-:-:S02]  /*10c0*/  IMAD.U32 R186, R186, 0x10000, RZ ;  /* 0x00010000baba7824 */ /* 0x000fc400078e00ff */
[-C--:B------:R-:W-:Y:S01]  /*10d0*/  FFMA.FTZ R229, R157, R156.reuse, R229 ;  /* 0x0000009c9de57223 */ /* 0x080fe200000100e5 */
[----:B------:R-:W-:Y:S01]  /*10e0*/  FADD.FTZ R236, R156, R236 ;  /* 0x000000ec9cec7221 */ /* 0x000fe20000010000 */
[----:B------:R-:W-:Y:S01]  /*10f0*/  FMUL.FTZ R156, R65, R156 ;  /* 0x0000009c419c7220 */ /* 0x000fe20000410000 */
[-C--:B------:R-:W-:Y:S01]  /*1100*/  FFMA.FTZ R17, R157, R186.reuse, R17 ;  /* 0x000000ba9d117223 */ /* 0x080fe20000010011 */
[----:B------:R-:W-:Y:S01]  /*1110*/  FADD.FTZ R201, R186, R201 ;  /* 0x000000c9bac97221 */ /* 0x000fe20000010000 */
[----:B------:R-:W-:Y:S01]  /*1120*/  SHF.L.U32 R185, R185, 0x10, RZ ;  /* 0x00000010b9b97819 */ /* 0x000fe200000006ff */
[----:B------:R-:W-:Y:S01]  /*1130*/  FFMA.FTZ R156, R37, R186, R156 ;  /* 0x000000ba259c7223 */ /* 0x000fe2000001009c */
[----:B------:R-:W-:Y:S01]  /*1140*/  SHF.L.U32 R184, R184, 0x10, RZ ;  /* 0x00000010b8b87819 */ /* 0x000fe200000006ff */
[----:B------:R-:W-:Y:S01]  /*1150*/  FADD.FTZ R142, R142, -UR5 ;  /* 0x800000058e8e7e21 */ /* 0x000fe20008010000 */
[----:B------:R-:W-:Y:S01]  /*1160*/  FADD.FTZ R186, R143, -UR5 ;  /* 0x800000058fba7e21 */ /* 0x000fe20008010000 */
[----:B0-----:R-:W-:-:S04]  /*1170*/  @P1 IMAD.WIDE.U32 R160, R7, 0x10, R160 ;  /* 0x0000001007a01825 */ /* 0x001fc800078e00a0 */
[----:B------:R-:W-:Y:S01]  /*1180*/  FMUL.FTZ R159, R186, UR16 ;  /* 0x00000010ba9f7c20 */ /* 0x000fe20008410000 */
[----:B------:R-:W-:Y:S01]  /*1190*/  FMUL.FTZ R158, R67, R184 ;  /* 0x000000b8439e7220 */ /* 0x000fe20000410000 */
[----:B------:R-:W-:Y:S01]  /*11a0*/  IMAD.U32 R183, R183, 0x10000, RZ ;  /* 0x00010000b7b77824 */ /* 0x000fe200078e00ff */
[----:B------:R0:W5:Y:S01]  /*11b0*/  @P1 LDG.E.128 R128, desc[UR10][R160.64] ;  /* 0x0000000aa0801981 */ /* 0x000162000c1e1d00 */
[----:B------:R-:W-:Y:S01]  /*11c0*/  IMAD.U32 R182, R182, 0x10000, RZ ;  /* 0x00010000b6b67824 */ /* 0x000fe200078e00ff */
[--C-:B------:R-:W-:Y:S01]  /*11d0*/  SHF.R.U32.HI R186, RZ, 0x10, R163.reuse ;  /* 0x00000010ffba7819 */ /* 0x100fe200000116a3 */
[----:B------:R-:W-:Y:S01]  /*11e0*/  FADD.FTZ R202, R183, R202 ;  /* 0x000000cab7ca7221 */ /* 0x000fe20000010000 */
[----:B------:R-:W-:Y:S02]  /*11f0*/  IMAD.MOV.U32 R187, RZ, RZ, R163 ;  /* 0x000000ffffbb7224 */ /* 0x000fe400078e00a3 */
[-C--:B------:R-:W-:Y:S01]  /*1200*/  FFMA.FTZ R19, R159, R182.reuse, R19 ;  /* 0x000000b69f137223 */ /* 0x080fe20000010013 */
[----:B------:R-:W-:Y:S01]  /*1210*/  FADD.FTZ R203, R182, R203 ;  /* 0x000000cbb6cb7221 */ /* 0x000fe20000010000 */
[----:B0-----:R-:W-:Y:S01]  /*1220*/  FMUL.FTZ R161, R142, UR16 ;  /* 0x000000108ea17c20 */ /* 0x001fe20008410000 */
[----:B------:R-:W-:Y:S01]  /*1230*/  FMUL.FTZ R160, R66, R185 ;  /* 0x000000b942a07220 */ /* 0x000fe20000410000 */
[----:B------:R-:W-:Y:S01]  /*1240*/  FFMA.FTZ R158, R39, R182, R158 ;  /* 0x000000b6279e7223 */ /* 0x000fe2000001009e */
[----:B------:R-:W-:Y:S01]  /*1250*/  SHF.R.U64 R182, R162, 0x10, R163 ;  /* 0x00000010a2b67819 */ /* 0x000fe200000012a3 */
[-C--:B------:R-:W-:Y:S01]  /*1260*/  FFMA.FTZ R18, R161, R183.reuse, R18 ;  /* 0x000000b7a1127223 */ /* 0x080fe20000010012 */
[----:B------:R-:W-:Y:S01]  /*1270*/  FFMA.FTZ R160, R38, R183, R160 ;  /* 0x000000b726a07223 */ /* 0x000fe200000100a0 */
[----:B------:R-:W-:-:S02]  /*1280*/  MOV R183, R162 ;  /* 0x000000a200b77202 */ /* 0x000fc40000000f00 */
[----:B------:R-:W-:Y:S02]  /*1290*/  MOV R162, R164 ;  /* 0x000000a400a27202 */ /* 0x000fe40000000f00 */
[--C-:B------:R-:W-:Y:S01]  /*12a0*/  SHF.R.U64 R163, R164, 0x10, R165.reuse ;  /* 0x00000010a4a37819 */ /* 0x100fe200000012a5 */
[----:B------:R-:W-:-:S05]  /*12b0*/  IMAD.MOV.U32 R164, RZ, RZ, R165 ;  /* 0x000000ffffa47224 */ /* 0x000fca00078e00a5 */
[----:B------:R-:W-:Y:S02]  /*12c0*/  SHF.L.U32 R164, R164, 0x10, RZ ;  /* 0x00000010a4a47819 */ /* 0x000fe400000006ff */
[----:B------:R-:W-:-:S03]  /*12d0*/  SHF.R.U32.HI R165, RZ, 0x10, R165 ;  /* 0x00000010ffa57819 */ /* 0x000fc600000116a5 */
[----:B------:R-:W-:Y:S01]  /*12e0*/  FADD.FTZ R195, R164, R195 ;  /* 0x000000c3a4c37221 */ /* 0x000fe20000010000 */
[----:B------:R-:W-:-:S04]  /*12f0*/  SHF.L.U32 R165, R165, 0x10, RZ ;  /* 0x00000010a5a57819 */ /* 0x000fc800000006ff */
[----:B------:R0:W-:Y:S01]  /*1300*/  STL [R1], R195 ;  /* 0x000000c301007387 */ /* 0x0001e20000100800 */
[----:B------:R-:W-:-:S03]  /*1310*/  FADD.FTZ R194, R165, R194 ;  /* 0x000000c2a5c27221 */ /* 0x000fc60000010000 */
[----:B0-----:R-:W3:Y:S04]  /*1320*/  LDL.LU R195, [R1+0x28] ;  /* 0x0000280001c37983 */ /* 0x001ee80000300800 */
[----:B------:R-:W4:Y:S04]  /*1330*/  LDL.LU R197, [R1+0x2c] ;  /* 0x00002c0001c57983 */ /* 0x000f280000300800 */
[----:B------:R0:W-:Y:S04]  /*1340*/  STL [R1+0x4], R194 ;  /* 0x000004c201007387 */ /* 0x0001e80000100800 */
[----:B0-----:R-:W2:Y:S04]  /*1350*/  LDL.LU R194, [R1+0x8] ;  /* 0x0000080001c27983 */ /* 0x001ea80000300800 */
[----:B------:R-:W2:Y:S01]  /*1360*/  LDL.LU R136, [R1+0x30] ;  /* 0x0000300001887983 */ /* 0x000ea20000300800 */
[----:B------:R-:W-:-:S04]  /*1370*/  @P0 IMAD.WIDE.U32 R170, R14, 0x4, R170 ;  /* 0x000000040eaa0825 */ /* 0x000fc800078e00aa */
[----:B------:R-:W-:Y:S01]  /*1380*/  FADD.FTZ R104, R104, -UR5 ;  /* 0x8000000568687e21 */ /* 0x000fe20008010000 */
[----:B------:R-:W-:Y:S01]  /*1390*/  FADD.FTZ R105, R105, -UR5 ;  /* 0x8000000569697e21 */ /* 0x000fe20008010000 */
[----:B------:R-:W-:Y:S01]  /*13a0*/  FADD.FTZ R106, R106, -UR5 ;  /* 0x800000056a6a7e21 */ /* 0x000fe20008010000 */
[----:B------:R-:W-:Y:S01]  /*13b0*/  FADD.FTZ R107, R107, -UR5 ;  /* 0x800000056b6b7e21 */ /* 0x000fe20008010000 */
[----:B------:R0:W5:Y:S01]  /*13c0*/  @P0 LDG.E R10, desc[UR10][R170.64] ;  /* 0x0000000aaa0a0981 */ /* 0x000162000c1e1900 */
[----:B------:R-:W-:Y:S02]  /*13d0*/  SHF.L.U32 R162, R162, 0x10, RZ ;  /* 0x00000010a2a27819 */ /* 0x000fe400000006ff */
[----:B------:R-:W-:Y:S01]  /*13e0*/  SHF.L.U32 R163, R163, 0x10, RZ ;  /* 0x00000010a3a37819 */ /* 0x000fe200000006ff */
[----:B------:R-:W-:-:S04]  /*13f0*/  @P0 IMAD.WIDE.U32 R166, R8, 0x4, R166 ;  /* 0x0000000408a60825 */ /* 0x000fc800078e00a6 */
[----:B-1----:R-:W-:-:S04]  /*1400*/  @P0 IMAD.WIDE.U32 R168, R12, 0x4, R168 ;  /* 0x000000040ca80825 */ /* 0x002fc800078e00a8 */
[----:B------:R-:W-:Y:S01]  /*1410*/  FFMA.FTZ R230, R161, R185, R230 ;  /* 0x000000b9a1e67223 */ /* 0x000fe200000100e6 */
[----:B0-----:R-:W0:Y:S01]  /*1420*/  @P1 LDC.64 R170, c[0x0][0x438] ;  /* 0x00010e00ffaa1b82 */ /* 0x001e220000000a00 */
[----:B------:R-:W-:Y:S01]  /*1430*/  FMUL.FTZ R104, R104, UR16 ;  /* 0x0000001068687c20 */ /* 0x000fe20008410000 */
[----:B------:R-:W-:Y:S01]  /*1440*/  FMUL.FTZ R105, R105, UR16 ;  /* 0x0000001069697c20 */ /* 0x000fe20008410000 */
[----:B------:R-:W-:Y:S01]  /*1450*/  FMUL.FTZ R106, R106, UR16 ;  /* 0x000000106a6a7c20 */ /* 0x000fe20008410000 */
[----:B------:R-:W-:Y:S01]  /*1460*/  FMUL.FTZ R107, R107, UR16 ;  /* 0x000000106b6b7c20 */ /* 0x000fe20008410000 */
[----:B------:R-:W-:Y:S01]  /*1470*/  FADD.FTZ R249, R162, R249 ;  /* 0x000000f9a2f97221 */ /* 0x000fe20000010000 */
[----:B------:R-:W-:Y:S01]  /*1480*/  FADD.FTZ R250, R163, R250 ;  /* 0x000000faa3fa7221 */ /* 0x000fe20000010000 */
[----:B------:R-:W-:Y:S01]  /*1490*/  IMAD.U32 R183, R183, 0x10000, RZ ;  /* 0x00010000b7b77824 */ /* 0x000fe200078e00ff */
[----:B------:R1:W5:Y:S01]  /*14a0*/  @P0 LDG.E R4, desc[UR10][R166.64] ;  /* 0x0000000aa6040981 */ /* 0x000362000c1e1900 */
[----:B------:R-:W-:-:S02]  /*14b0*/  IMAD.U32 R182, R182, 0x10000, RZ ;  /* 0x00010000b6b67824 */ /* 0x000fc400078e00ff */
[----:B------:R-:W-:Y:S02]  /*14c0*/  IMAD.U32 R187, R187, 0x10000, RZ ;  /* 0x00010000bbbb7824 */ /* 0x000fe400078e00ff */
[----:B------:R-:W-:Y:S01]  /*14d0*/  FADD.FTZ R237, R185, R237 ;  /* 0x000000edb9ed7221 */ /* 0x000fe20000010000 */
[----:B------:R-:W-:Y:S02]  /*14e0*/  IMAD.U32 R186, R186, 0x10000, RZ ;  /* 0x00010000baba7824 */ /* 0x000fe400078e00ff */
[----:B------:R-:W-:Y:S01]  /*14f0*/  FFMA.FTZ R231, R159, R184, R231 ;  /* 0x000000b89fe77223 */ /* 0x000fe200000100e7 */
[----:B------:R-:W-:Y:S01]  /*1500*/  FADD.FTZ R238, R184, R238 ;  /* 0x000000eeb8ee7221 */ /* 0x000fe20000010000 */
[----:B------:R-:W-:Y:S01]  /*1510*/  IMAD.WIDE.U32 R172, R12, 0x8, R188 ;  /* 0x000000080cac7825 */ /* 0x000fe200078e00bc */
[----:B------:R-:W5:Y:S03]  /*1520*/  @P0 LDG.E R6, desc[UR10][R168.64] ;  /* 0x0000000aa8060981 */ /* 0x000f66000c1e1900 */
[----:B------:R-:W-:Y:S01]  /*1530*/  FADD.FTZ R100, R100, -UR5 ;  /* 0x8000000564647e21 */ /* 0x000fe20008010000 */
[----:B------:R-:W-:-:S04]  /*1540*/  IMAD.WIDE.U32 R178, R12, 0x8, R190 ;  /* 0x000000080cb27825 */ /* 0x000fc800078e00be */
[----:B------:R-:W-:Y:S01]  /*1550*/  FADD.FTZ R101, R101, -UR5 ;  /* 0x8000000565657e21 */ /* 0x000fe20008010000 */
[----:B------:R-:W-:Y:S01]  /*1560*/  FADD.FTZ R102, R102, -UR5 ;  /* 0x8000000566667e21 */ /* 0x000fe20008010000 */
[----:B------:R-:W2:Y:S01]  /*1570*/  LDL.LU R196, [R1+0xc] ;  /* 0x00000c0001c47983 */ /* 0x000ea20000300800 */
[----:B0-----:R-:W-:-:S04]  /*1580*/  @P1 IMAD.WIDE.U32 R170, R13, 0x10, R170 ;  /* 0x000000100daa1825 */ /* 0x001fc800078e00aa */
[----:B------:R-:W-:Y:S01]  /*1590*/  FFMA.FTZ R242, R104, R162, R242 ;  /* 0x000000a268f27223 */ /* 0x000fe200000100f2 */
[----:B------:R-:W-:Y:S01]  /*15a0*/  FFMA.FTZ R244, R105, R163, R244 ;  /* 0x000000a369f47223 */ /* 0x000fe200000100f4 */
[----:B------:R-:W-:Y:S01]  /*15b0*/  FFMA.FTZ R245, R106, R164, R245 ;  /* 0x000000a46af57223 */ /* 0x000fe200000100f5 */
[----:B------:R-:W-:Y:S01]  /*15c0*/  FFMA.FTZ R246, R107, R165, R246 ;  /* 0x000000a56bf67223 */ /* 0x000fe200000100f6 */
[----:B------:R0:W5:Y:S01]  /*15d0*/  @P1 LDG.E.128 R116, desc[UR10][R170.64] ;  /* 0x0000000aaa741981 */ /* 0x000162000c1e1d00 */
[----:B-1----:R-:W-:-:S04]  /*15e0*/  IMAD.WIDE.U32 R166, R8, 0x8, R188 ;  /* 0x0000000808a67825 */ /* 0x002fc800078e00bc */
[----:B------:R-:W-:Y:S01]  /*15f0*/  FMUL.FTZ R162, R68, R162 ;  /* 0x000000a244a27220 */ /* 0x000fe20000410000 */
[----:B------:R-:W-:Y:S01]  /*1600*/  FFMA.FTZ R20, R104, R183, R20 ;  /* 0x000000b768147223 */ /* 0x000fe20000010014 */
[----:B------:R-:W-:Y:S01]  /*1610*/  FADD.FTZ R204, R183, R204 ;  /* 0x000000ccb7cc7221 */ /* 0x000fe20000010000 */
[----:B------:R-:W-:Y:S01]  /*1620*/  FFMA.FTZ R21, R105, R182, R21 ;  /* 0x000000b669157223 */ /* 0x000fe20000010015 */
[----:B------:R-:W-:Y:S01]  /*1630*/  FADD.FTZ R205, R182, R205 ;  /* 0x000000cdb6cd7221 */ /* 0x000fe20000010000 */
[----:B------:R-:W-:-:S04]  /*1640*/  IMAD.WIDE.U32 R184, R5, 0x8, R188 ;  /* 0x0000000805b87825 */ /* 0x000fc800078e00bc */
[----:B------:R-:W-:Y:S01]  /*1650*/  FFMA.FTZ R22, R106, R187, R22 ;  /* 0x000000bb6a167223 */ /* 0x000fe20000010016 */
[----:B------:R-:W-:Y:S01]  /*1660*/  FADD.FTZ R206, R187, R206 ;  /* 0x000000cebbce7221 */ /* 0x000fe20000010000 */
[----:B0-----:R-:W0:Y:S01]  /*1670*/  @P1 LDC.64 R170, c[0x0][0x438] ;  /* 0x00010e00ffaa1b82 */ /* 0x001e220000000a00 */
[----:B------:R-:W-:Y:S01]  /*1680*/  FMUL.FTZ R163, R69, R163 ;  /* 0x000000a345a37220 */ /* 0x000fe20000410000 */
[----:B------:R-:W-:Y:S01]  /*1690*/  FMUL.FTZ R164, R70, R164 ;  /* 0x000000a446a47220 */ /* 0x000fe20000410000 */
[----:B------:R-:W-:Y:S01]  /*16a0*/  FMUL.FTZ R165, R71, R165 ;  /* 0x000000a547a57220 */ /* 0x000fe20000410000 */
[----:B------:R-:W-:Y:S01]  /*16b0*/  FFMA.FTZ R162, R40, R183, R162 ;  /* 0x000000b728a27223 */ /* 0x000fe200000100a2 */
[----:B------:R-:W-:Y:S01]  /*16c0*/  FFMA.FTZ R163, R41, R182, R163 ;  /* 0x000000b629a37223 */ /* 0x000fe200000100a3 */
[----:B------:R-:W-:Y:S01]  /*16d0*/  FFMA.FTZ R164, R42, R187, R164 ;  /* 0x000000bb2aa47223 */ /* 0x000fe200000100a4 */
[-C--:B------:R-:W-:Y:S01]  /*16e0*/  FFMA.FTZ R23, R107, R186.reuse, R23 ;  /* 0x000000ba6b177223 */ /* 0x080fe20000010017 */
[----:B------:R-:W-:Y:S01]  /*16f0*/  FADD.FTZ R207, R186, R207 ;  /* 0x000000cfbacf7221 */ /* 0x000fe20000010000 */
[----:B------:R-:W-:Y:S01]  /*1700*/  FFMA.FTZ R165, R43, R186, R165 ;  /* 0x000000ba2ba57223 */ /* 0x000fe200000100a5 */
[----:B------:R-:W-:Y:S01]  /*1710*/  IMAD.WIDE.U32 R168, R8, 0x8, R190 ;  /* 0x0000000808a87825 */ /* 0x000fe200078e00be */
[----:B------:R-:W-:Y:S01]  /*1720*/  SHF.R.U64 R186, R176, 0x10, R177 ;  /* 0x00000010b0ba7819 */ /* 0x000fe200000012b1 */
[----:B------:R-:W2:Y:S02]  /*1730*/  LDG.E.64 R172, desc[UR10][R172.64] ;  /* 0x0000000aacac7981 */ /* 0x000ea4000c1e1b00 */
[----:B------:R-:W-:-:S02]  /*1740*/  IMAD.WIDE.U32 R180, R7, 0x8, R190 ;  /* 0x0000000807b47825 */ /* 0x000fc400078e00be */
[----:B------:R-:W2:Y:S02]  /*1750*/  LDG.E.64 R178, desc[UR10][R178.64] ;  /* 0x0000000ab2b27981 */ /* 0x000ea4000c1e1b00 */
[----:B------:R-:W-:-:S04]  /*1760*/  IMAD.WIDE.U32 R96, R12, 0x10, R192 ;  /* 0x000000100c607825 */ /* 0x000fc800078e00c0 */
[----:B------:R-:W-:Y:S01]  /*1770*/  FADD.FTZ R103, R103, -UR5 ;  /* 0x8000000567677e21 */ /* 0x000fe20008010000 */
[----:B------:R-:W2:Y:S01]  /*1780*/  LDG.E.64 R168, desc[UR10][R168.64] ;  /* 0x0000000aa8a87981 */ /* 0x000ea2000c1e1b00 */
[----:B0-----:R-:W-:-:S03]  /*1790*/  @P1 IMAD.WIDE.U32 R170, R5, 0x10, R170 ;  /* 0x0000001005aa1825 */ /* 0x001fc600078e00aa */
[----:B------:R-:W3:Y:S04]  /*17a0*/  LDG.E.128 R96, desc[UR10][R96.64] ;  /* 0x0000000a60607981 */ /* 0x000ee8000c1e1d00 */
[----:B------:R0:W5:Y:S01]  /*17b0*/  @P1 LDG.E.128 R132, desc[UR10][R170.64] ;  /* 0x0000000aaa841981 */ /* 0x000162000c1e1d00 */
[----:B------:R-:W-:Y:S01]  /*17c0*/  IMAD.WIDE.U32 R182, R5, 0x8, R190 ;  /* 0x0000000805b67825 */ /* 0x000fe200078e00be */
[----:B------:R-:W-:Y:S02]  /*17d0*/  MOV R191, R176 ;  /* 0x000000b000bf7202 */ /* 0x000fe40000000f00 */
[----:B------:R-:W2:Y:S01]  /*17e0*/  LDG.E.64 R166, desc[UR10][R166.64] ;  /* 0x0000000aa6a67981 */ /* 0x000ea2000c1e1b00 */
[----:B------:R-:W-:Y:S01]  /*17f0*/  IMAD.MOV.U32 R187, RZ, RZ, R177 ;  /* 0x000000ffffbb7224 */ /* 0x000fe200078e00b1 */
[----:B------:R-:W-:Y:S01]  /*1800*/  SHF.R.U64 R176, R174, 0x10, R175 ;  /* 0x00000010aeb07819 */ /* 0x000fe200000012af */
[----:B------:R-:W-:-:S02]  /*1810*/  IMAD.U32 R186, R186, 0x10000, RZ ;  /* 0x00010000baba7824 */ /* 0x000fc400078e00ff */
[----:B------:R-:W-:Y:S01]  /*1820*/  FFMA.FTZ R228, R0, R140, R228 ;  /* 0x0000008c00e47223 */ /* 0x000fe200000100e4 */
[----:B------:R-:W-:Y:S02]  /*1830*/  IMAD.U32 R155, R155, 0x10000, RZ ;  /* 0x000100009b9b7824 */ /* 0x000fe400078e00ff */
[----:B------:R-:W-:Y:S01]  /*1840*/  FADD.FTZ R235, R140, R235 ;  /* 0x000000eb8ceb7221 */ /* 0x000fe20000010000 */
[----:B0-----:R-:W-:Y:S01]  /*1850*/  IMAD.WIDE.U32 R170, R7, 0x8, R188 ;  /* 0x0000000807aa7825 */ /* 0x001fe200078e00bc */
[----:B------:R-:W-:Y:S01]  /*1860*/  SHF.R.U32.HI R189, RZ, 0x10, R177 ;  /* 0x00000010ffbd7819 */ /* 0x000fe200000116b1 */
[----:B------:R-:W2:Y:S01]  /*1870*/  LDG.E.64 R180, desc[UR10][R180.64] ;  /* 0x0000000ab4b47981 */ /* 0x000ea2000c1e1b00 */
[----:B------:R-:W-:Y:S01]  /*1880*/  MOV R177, R174 ;  /* 0x000000ae00b17202 */ /* 0x000fe20000000f00 */
[--C-:B------:R-:W-:Y:S01]  /*1890*/  IMAD.MOV.U32 R188, RZ, RZ, R175.reuse ;  /* 0x000000ffffbc7224 */ /* 0x100fe200078e00af */
[----:B------:R-:W-:Y:S01]  /*18a0*/  SHF.R.U32.HI R190, RZ, 0x10, R175 ;  /* 0x00000010ffbe7819 */ /* 0x000fe200000116af */
[----:B------:R-:W-:Y:S01]  /*18b0*/  FMUL.FTZ R175, R100, UR16 ;  /* 0x0000001064af7c20 */ /* 0x000fe20008410000 */
[----:B------:R-:W-:Y:S01]  /*18c0*/  SHF.L.U32 R177, R177, 0x10, RZ ;  /* 0x00000010b1b17819 */ /* 0x000fe200000006ff */
[----:B------:R-:W-:Y:S01]  /*18d0*/  FADD.FTZ R210, R186, R210 ;  /* 0x000000d2bad27221 */ /* 0x000fe20000010000 */
[----:B------:R-:W-:Y:S01]  /*18e0*/  SHF.L.U32 R100, R176, 0x10, RZ ;  /* 0x00000010b0647819 */ /* 0x000fe200000006ff */
[----:B------:R-:W-:Y:S01]  /*18f0*/  FMUL.FTZ R176, R101, UR16 ;  /* 0x0000001065b07c20 */ /* 0x000fe20008410000 */
[----:B------:R-:W-:-:S02]  /*1900*/  IMAD.U32 R187, R187, 0x10000, RZ ;  /* 0x00010000bbbb7824 */ /* 0x000fc400078e00ff */
[-C--:B------:R-:W-:Y:S01]  /*1910*/  FFMA.FTZ R247, R175, R177.reuse, R247 ;  /* 0x000000b1aff77223 */ /* 0x080fe200000100f7 */
[----:B------:R-:W-:Y:S01]  /*1920*/  FMUL.FTZ R174, R72, R177 ;  /* 0x000000b148ae7220 */ /* 0x000fe20000410000 */
[----:B------:R-:W-:Y:S01]  /*1930*/  FFMA.FTZ R25, R176, R186, R25 ;  /* 0x000000bab0197223 */ /* 0x000fe20000010019 */
[----:B------:R-:W-:Y:S01]  /*1940*/  SHF.L.U32 R188, R188, 0x10, RZ ;  /* 0x00000010bcbc7819 */ /* 0x000fe200000006ff */
[----:B------:R-:W-:Y:S01]  /*1950*/  IMAD.U32 R191, R191, 0x10000, RZ ;  /* 0x00010000bfbf7824 */ /* 0x000fe200078e00ff */
[----:B------:R-:W2:Y:S01]  /*1960*/  LDG.E.64 R184, desc[UR10][R184.64] ;  /* 0x0000000ab8b87981 */ /* 0x000ea2000c1e1b00 */
[----:B---3--:R-:W-:Y:S01]  /*1970*/  FADD.FTZ R96, R96, -UR5 ;  /* 0x8000000560607e21 */ /* 0x008fe20008010000 */
[----:B------:R-:W-:Y:S01]  /*1980*/  FADD.FTZ R195, R177, R195 ;  /* 0x000000c3b1c37221 */ /* 0x000fe20000010000 */
[----:B------:R-:W-:Y:S01]  /*1990*/  FMUL.FTZ R177, R73, R100 ;  /* 0x0000006449b17220 */ /* 0x000fe20000410000 */
[----:B------:R-:W-:Y:S01]  /*19a0*/  FADD.FTZ R97, R97, -UR5 ;  /* 0x8000000561617e21 */ /* 0x000fe20008010000 */
[----:B------:R-:W-:Y:S01]  /*19b0*/  FADD.FTZ R99, R99, -UR5 ;  /* 0x8000000563637e21 */ /* 0x000fe20008010000 */
[----:B------:R-:W-:Y:S01]  /*19c0*/  FMUL.FTZ R140, R64, R140 ;  /* 0x0000008c408c7220 */ /* 0x000fe20000410000 */
[----:B------:R-:W-:Y:S01]  /*19d0*/  FFMA.FTZ R177, R45, R186, R177 ;  /* 0x000000ba2db17223 */ /* 0x000fe200000100b1 */
[----:B------:R-:W-:Y:S01]  /*19e0*/  FMUL.FTZ R186, R102, UR16 ;  /* 0x0000001066ba7c20 */ /* 0x000fe20008410000 */
[----:B----4-:R-:W-:Y:S01]  /*19f0*/  FADD.FTZ R197, R100, R197 ;  /* 0x000000c564c57221 */ /* 0x010fe20000010000 */
[----:B------:R0:W-:Y:S02]  /*1a00*/  STL [R1+0x28], R195 ;  /* 0x000028c301007387 */ /* 0x0001e40000100800 */
[----:B--2---:R-:W-:Y:S01]  /*1a10*/  FFMA.FTZ R194, R186, R188, R194 ;  /* 0x000000bcbac27223 */ /* 0x004fe200000100c2 */
[----:B------:R-:W-:Y:S01]  /*1a20*/  FFMA.FTZ R16, R0, R155, R16 ;  /* 0x0000009b00107223 */ /* 0x000fe20000010010 */
[----:B------:R-:W-:Y:S01]  /*1a30*/  FADD.FTZ R200, R155, R200 ;  /* 0x000000c89bc87221 */ /* 0x000fe20000010000 */
[----:B------:R-:W-:Y:S01]  /*1a40*/  FADD.FTZ R92, R92, -UR5 ;  /* 0x800000055c5c7e21 */ /* 0x000fe20008010000 */
[----:B------:R-:W-:Y:S01]  /*1a50*/  FADD.FTZ R93, R93, -UR5 ;  /* 0x800000055d5d7e21 */ /* 0x000fe20008010000 */
[----:B------:R-:W-:Y:S01]  /*1a60*/  FADD.FTZ R94, R94, -UR5 ;  /* 0x800000055e5e7e21 */ /* 0x000fe20008010000 */
[----:B------:R-:W2:Y:S04]  /*1a70*/  LDG.E.64 R170, desc[UR10][R170.64] ;  /* 0x0000000aaaaa7981 */ /* 0x000ea8000c1e1b00 */
[----:B0-----:R-:W3:Y:S04]  /*1a80*/  LDL.LU R195, [R1+0x34] ;  /* 0x0000340001c37983 */ /* 0x001ee80000300800 */
[----:B------:R-:W-:Y:S04]  /*1a90*/  STL [R1+0x2c], R197 ;  /* 0x00002cc501007387 */ /* 0x000fe80000100800 */
[----:B------:R0:W-:Y:S01]  /*1aa0*/  STL [R1+0x8], R194 ;  /* 0x000008c201007387 */ /* 0x0001e20000100800 */
[----:B------:R-:W-:-:S03]  /*1ab0*/  FADD.FTZ R95, R95, -UR5 ;  /* 0x800000055f5f7e21 */ /* 0x000fc60008010000 */
[----:B------:R-:W4:Y:S04]  /*1ac0*/  LDG.E.64 R182, desc[UR10][R182.64] ;  /* 0x0000000ab6b67981 */ /* 0x000f28000c1e1b00 */
[----:B0-----:R-:W2:Y:S01]  /*1ad0*/  LDL.LU R194, [R1+0x10] ;  /* 0x0000100001c27983 */ /* 0x001ea20000300800 */
[----:B------:R-:W-:-:S05]  /*1ae0*/  FADD.FTZ R136, R188, R136 ;  /* 0x00000088bc887221 */ /* 0x000fca0000010000 */
[----:B------:R0:W-:Y:S04]  /*1af0*/  STL [R1+0x30], R136 ;  /* 0x0000308801007387 */ /* 0x0001e80000100800 */
[----:B0-----:R-:W4:Y:S01]  /*1b00*/  LDL.LU R136, [R1+0x58] ;  /* 0x0000580001887983 */ /* 0x001f220000300800 */
[----:B------:R-:W-:Y:S01]  /*1b10*/  FMUL.FTZ R188, R74, R188 ;  /* 0x000000bc4abc7220 */ /* 0x000fe20000410000 */
[----:B------:R-:W-:Y:S01]  /*1b20*/  FFMA.FTZ R26, R186, R187, R26 ;  /* 0x000000bbba1a7223 */ /* 0x000fe2000001001a */
[----:B------:R-:W-:Y:S01]  /*1b30*/  FADD.FTZ R211, R187, R211 ;  /* 0x000000d3bbd37221 */ /* 0x000fe20000010000 */
[-C--:B------:R-:W-:Y:S01]  /*1b40*/  FFMA.FTZ R24, R175, R191.reuse, R24 ;  /* 0x000000bfaf187223 */ /* 0x080fe20000010018 */
[----:B------:R-:W-:Y:S01]  /*1b50*/  FADD.FTZ R209, R191, R209 ;  /* 0x000000d1bfd17221 */ /* 0x000fe20000010000 */
[----:B------:R-:W-:Y:S01]  /*1b60*/  FFMA.FTZ R174, R44, R191, R174 ;  /* 0x000000bf2cae7223 */ /* 0x000fe200000100ae */
[----:B------:R-:W-:Y:S01]  /*1b70*/  FFMA.FTZ R187, R46, R187, R188 ;  /* 0x000000bb2ebb7223 */ /* 0x000fe200000100bc */
[----:B------:R-:W-:Y:S01]  /*1b80*/  SHF.L.U32 R190, R190, 0x10, RZ ;  /* 0x00000010bebe7819 */ /* 0x000fe200000006ff */
[----:B------:R-:W-:Y:S01]  /*1b90*/  FMUL.FTZ R188, R103, UR16 ;  /* 0x0000001067bc7c20 */ /* 0x000fe20008410000 */
[----:B------:R-:W-:Y:S01]  /*1ba0*/  MOV R191, R172 ;  /* 0x000000ac00bf7202 */ /* 0x000fe20000000f00 */
[----:B------:R-:W4:Y:S01]  /*1bb0*/  LDL.LU R198, [R1+0x14] ;  /* 0x0000140001c67983 */ /* 0x000f220000300800 */
[----:B------:R-:W-:Y:S01]  /*1bc0*/  FMUL.FTZ R96, R96, UR16 ;  /* 0x0000001060607c20 */ /* 0x000fe20008410000 */
[----:B------:R-:W-:-:S02]  /*1bd0*/  FFMA.FTZ R196, R188, R190, R196 ;  /* 0x000000bebcc47223 */ /* 0x000fc400000100c4 */
[----:B------:R-:W4:Y:S01]  /*1be0*/  LDL.LU R197, [R1+0x5c] ;  /* 0x00005c0001c57983 */ /* 0x000f220000300800 */
[----:B------:R-:W-:-:S03]  /*1bf0*/  SHF.L.U32 R191, R191, 0x10, RZ ;  /* 0x00000010bfbf7819 */ /* 0x000fc600000006ff */
[----:B------:R0:W-:Y:S04]  /*1c00*/  STL [R1+0xc], R196 ;  /* 0x00000cc401007387 */ /* 0x0001e80000100800 */
[----:B0-----:R-:W4:Y:S01]  /*1c10*/  LDL.LU R196, [R1+0x18] ;  /* 0x0000180001c47983 */ /* 0x001f220000300800 */
[----:B---3--:R-:W-:-:S05]  /*1c20*/  FADD.FTZ R195, R190, R195 ;  /* 0x000000c3bec37221 */ /* 0x008fca0000010000 */
[----:B------:R0:W-:Y:S04]  /*1c30*/  STL [R1+0x34], R195 ;  /* 0x000034c301007387 */ /* 0x0001e80000100800 */
[----:B0-----:R-:W3:Y:S01]  /*1c40*/  LDL.LU R195, [R1+0x60] ;  /* 0x0000600001c37983 */ /* 0x001ee20000300800 */
[----:B--2---:R-:W-:-:S05]  /*1c50*/  FFMA.FTZ R194, R96, R191, R194 ;  /* 0x000000bf60c27223 */ /* 0x004fca00000100c2 */
[----:B------:R0:W-:Y:S04]  /*1c60*/  STL [R1+0x10], R194 ;  /* 0x000010c201007387 */ /* 0x0001e80000100800 */
[----:B0-----:R-:W2:Y:S01]  /*1c70*/  LDL.LU R194, [R1+0x1c] ;  /* 0x00001c0001c27983 */ /* 0x001ea20000300800 */
[----:B----4-:R-:W-:-:S05]  /*1c80*/  FADD.FTZ R136, R191, R136 ;  /* 0x00000088bf887221 */ /* 0x010fca0000010000 */
[----:B------:R0:W-:Y:S04]  /*1c90*/  STL [R1+0x58], R136 ;  /* 0x0000588801007387 */ /* 0x0001e80000100800 */
[----:B0-----:R-:W4:Y:S01]  /*1ca0*/  LDL.LU R136, [R1+0x64] ;  /* 0x0000640001887983 */ /* 0x001f220000300800 */
[----:B------:R-:W-:Y:S02]  /*1cb0*/  IMAD.U32 R189, R189, 0x10000, RZ ;  /* 0x00010000bdbd7824 */ /* 0x000fe400078e00ff */
[----:B------:R-:W-:Y:S01]  /*1cc0*/  FFMA.FTZ R248, R176, R100, R248 ;  /* 0x00000064b0f87223 */ /* 0x000fe200000100f8 */
[----:B------:R-:W-:Y:S01]  /*1cd0*/  FMUL.FTZ R190, R75, R190 ;  /* 0x000000be4bbe7220 */ /* 0x000fe20000410000 */
[----:B------:R-:W-:Y:S02]  /*1ce0*/  MOV R103, R178 ;  /* 0x000000b200677202 */ /* 0x000fe40000000f00 */
[----:B------:R-:W-:Y:S01]  /*1cf0*/  SHF.R.U64 R100, R178, 0x10, R179 ;  /* 0x00000010b2647819 */ /* 0x000fe200000012b3 */
[-C--:B------:R-:W-:Y:S01]  /*1d00*/  FFMA.FTZ R27, R188, R189.reuse, R27 ;  /* 0x000000bdbc1b7223 */ /* 0x080fe2000001001b */
[----:B------:R-:W-:Y:S01]  /*1d10*/  SHF.R.U64 R178, R172, 0x10, R173 ;  /* 0x00000010acb27819 */ /* 0x000fe200000012ad */
[----:B------:R-:W-:Y:S01]  /*1d20*/  FADD.FTZ R212, R189, R212 ;  /* 0x000000d4bdd47221 */ /* 0x000fe20000010000 */
[----:B------:R-:W-:Y:S01]  /*1d30*/  FFMA.FTZ R189, R47, R189, R190 ;  /* 0x000000bd2fbd7223 */ /* 0x000fe200000100be */
[--C-:B------:R-:W-:Y:S01]  /*1d40*/  IMAD.MOV.U32 R102, RZ, RZ, R179.reuse ;  /* 0x000000ffff667224 */ /* 0x100fe200078e00b3 */
[----:B------:R-:W-:Y:S01]  /*1d50*/  SHF.R.U32.HI R190, RZ, 0x10, R179 ;  /* 0x00000010ffbe7819 */ /* 0x000fe200000116b3 */
[--C-:B------:R-:W-:Y:S01]  /*1d60*/  IMAD.MOV.U32 R101, RZ, RZ, R173.reuse ;  /* 0x000000ffff657224 */ /* 0x100fe200078e00ad */
[----:B------:R-:W-:Y:S01]  /*1d70*/  SHF.R.U32.HI R179, RZ, 0x10, R173 ;  /* 0x00000010ffb37819 */ /* 0x000fe200000116ad */
[----:B------:R-:W-:Y:S01]  /*1d80*/  FMUL.FTZ R173, R97, UR16 ;  /* 0x0000001061ad7c20 */ /* 0x000fe20008410000 */
[----:B------:R-:W-:-:S05]  /*1d90*/  SHF.L.U32 R178, R178, 0x10, RZ ;  /* 0x00000010b2b27819 */ /* 0x000fca00000006ff */
[-C--:B------:R-:W-:Y:S01]  /*1da0*/  FFMA.FTZ R198, R173, R178.reuse, R198 ;  /* 0x000000b2adc67223 */ /* 0x080fe200000100c6 */
[----:B------:R-:W-:Y:S01]  /*1db0*/  FADD.FTZ R197, R178, R197 ;  /* 0x000000c5b2c57221 */ /* 0x000fe20000010000 */
[----:B------:R-:W-:Y:S01]  /*1dc0*/  FMUL.FTZ R97, R77, R178 ;  /* 0x000000b24d617220 */ /* 0x000fe20000410000 */
[----:B------:R-:W-:Y:S01]  /*1dd0*/  FADD.FTZ R178, R98, -UR5 ;  /* 0x8000000562b27e21 */ /* 0x000fe20008010000 */
[----:B------:R-:W-:Y:S01]  /*1de0*/  SHF.L.U32 R98, R101, 0x10, RZ ;  /* 0x0000001065627819 */ /* 0x000fe200000006ff */
[----:B------:R0:W-:Y:S02]  /*1df0*/  STL [R1+0x14], R198 ;  /* 0x000014c601007387 */ /* 0x0001e40000100800 */
[----:B------:R-:W-:Y:S01]  /*1e00*/  FMUL.FTZ R178, R178, UR16 ;  /* 0x00000010b2b27c20 */ /* 0x000fe20008410000 */
[----:B------:R-:W-:Y:S01]  /*1e10*/  FMUL.FTZ R172, R76, R191 ;  /* 0x000000bf4cac7220 */ /* 0x000fe20000410000 */
[----:B------:R1:W-:Y:S01]  /*1e20*/  STL [R1+0x5c], R197 ;  /* 0x00005cc501007387 */ /* 0x0003e20000100800 */
[----:B------:R-:W-:Y:S01]  /*1e30*/  SHF.L.U32 R191, R179, 0x10, RZ ;  /* 0x00000010b3bf7819 */ /* 0x000fe200000006ff */
[----:B------:R-:W-:Y:S01]  /*1e40*/  FFMA.FTZ R196, R178, R98, R196 ;  /* 0x00000062b2c47223 */ /* 0x000fe200000100c4 */
[----:B------:R-:W-:Y:S01]  /*1e50*/  FMUL.FTZ R179, R99, UR16 ;  /* 0x0000001063b37c20 */ /* 0x000fe20008410000 */
[----:B0-----:R-:W4:Y:S04]  /*1e60*/  LDL.LU R198, [R1+0x20] ;  /* 0x0000200001c67983 */ /* 0x001f280000300800 */
[----:B-1----:R-:W4:Y:S04]  /*1e70*/  LDL.LU R197, [R1+0x70] ;  /* 0x0000700001c57983 */ /* 0x002f280000300800 */
[----:B------:R0:W-:Y:S01]  /*1e80*/  STL [R1+0x18], R196 ;  /* 0x000018c401007387 */ /* 0x0001e20000100800 */
[----:B---3--:R-:W-:-:S05]  /*1e90*/  FADD.FTZ R195, R98, R195 ;  /* 0x000000c362c37221 */ /* 0x008fca0000010000 */
[----:B------:R-:W-:Y:S04]  /*1ea0*/  STL [R1+0x60], R195 ;  /* 0x000060c301007387 */ /* 0x000fe80000100800 */
[----:B------:R-:W3:Y:S04]  /*1eb0*/  LDL.LU R222, [R1+0x24] ;  /* 0x0000240001de7983 */ /* 0x000ee80000300800 */
[----:B------:R-:W3:Y:S01]  /*1ec0*/  LDL.LU R208, [R1+0x74] ;  /* 0x0000740001d07983 */ /* 0x000ee20000300800 */
[----:B--2---:R-:W-:-:S05]  /*1ed0*/  FFMA.FTZ R194, R179, R191, R194 ;  /* 0x000000bfb3c27223 */ /* 0x004fca00000100c2 */
[----:B------:R-:W-:Y:S04]  /*1ee0*/  STL [R1+0x1c], R194 ;  /* 0x00001cc201007387 */ /* 0x000fe80000100800 */
[----:B0-----:R-:W2:Y:S01]  /*1ef0*/  LDL.LU R196, [R1+0x38] ;  /* 0x0000380001c47983 */ /* 0x001ea20000300800 */
[----:B----4-:R-:W-:-:S05]  /*1f00*/  FADD.FTZ R136, R191, R136 ;  /* 0x00000088bf887221 */ /* 0x010fca0000010000 */
[----:B------:R0:W-:Y:S04]  /*1f10*/  STL [R1+0x64], R136 ;  /* 0x0000648801007387 */ /* 0x0001e80000100800 */
[----:B0-----:R-:W4:Y:S01]  /*1f20*/  LDL.LU R136, [R1+0x78] ;  /* 0x0000780001887983 */ /* 0x001f220000300800 */
[----:B------:R-:W-:Y:S02]  /*1f30*/  IMAD.U32 R100, R100, 0x10000, RZ ;  /* 0x0001000064647824 */ /* 0x000fe400078e00ff */
[----:B------:R-:W-:Y:S01]  /*1f40*/  FMUL.FTZ R99, R79, R191 ;  /* 0x000000bf4f637220 */ /* 0x000fe20000410000 */
[----:B------:R-:W-:Y:S02]  /*1f50*/  IMAD.U32 R190, R190, 0x10000, RZ ;  /* 0x00010000bebe7824 */ /* 0x000fe400078e00ff */
[----:B------:R-:W-:Y:S01]  /*1f60*/  FFMA.FTZ R155, R36, R155, R140 ;  /* 0x0000009b249b7223 */ /* 0x000fe2000001008c */
[-C--:B------:R-:W-:Y:S01]  /*1f70*/  FFMA.FTZ R29, R173, R100.reuse, R29 ;  /* 0x00000064ad1d7223 */ /* 0x080fe2000001001d */
[----:B------:R-:W-:Y:S01]  /*1f80*/  FADD.FTZ R214, R100, R214 ;  /* 0x000000d664d67221 */ /* 0x000fe20000010000 */
[----:B------:R-:W-:Y:S01]  /*1f90*/  FFMA.FTZ R97, R49, R100, R97 ;  /* 0x0000006431617223 */ /* 0x000fe20000010061 */
[----:B------:R-:W-:-:S04]  /*1fa0*/  IMAD.WIDE.U32 R140, R7, 0x10, R192 ;  /* 0x00000010078c7825 */ /* 0x000fc800078e00c0 */
[-C--:B------:R-:W-:Y:S01]  /*1fb0*/  FFMA.FTZ R31, R179, R190.reuse, R31 ;  /* 0x000000beb31f7223 */ /* 0x080fe2000001001f */
[----:B------:R-:W-:Y:S01]  /*1fc0*/  FADD.FTZ R216, R190, R216 ;  /* 0x000000d8bed87221 */ /* 0x000fe20000010000 */
[----:B------:R-:W-:Y:S01]  /*1fd0*/  FFMA.FTZ R99, R51, R190, R99 ;  /* 0x000000be33637223 */ /* 0x000fe20000010063 */
[----:B------:R-:W-:Y:S01]  /*1fe0*/  IMAD.WIDE.U32 R100, R5, 0x10, R192 ;  /* 0x0000001005647825 */ /* 0x000fe200078e00c0 */
[--C-:B------:R-:W-:Y:S01]  /*1ff0*/  SHF.R.U64 R190, R168, 0x10, R169.reuse ;  /* 0x00000010a8be7819 */ /* 0x100fe200000012a9 */
[----:B------:R-:W4:Y:S01]  /*2000*/  LDG.E.128 R140, desc[UR10][R140.64] ;  /* 0x0000000a8c8c7981 */ /* 0x000f22000c1e1d00 */
[--C-:B------:R-:W-:Y:S01]  /*2010*/  SHF.R.U32.HI R193, RZ, 0x10, R169.reuse ;  /* 0x00000010ffc17819 */ /* 0x100fe200000116a9 */
[----:B------:R-:W-:Y:S01]  /*2020*/  IMAD.MOV.U32 R191, RZ, RZ, R169 ;  /* 0x000000ffffbf7224 */ /* 0x000fe200078e00a9 */
[----:B------:R-:W-:Y:S02]  /*2030*/  MOV R195, R168 ;  /* 0x000000a800c37202 */ /* 0x000fe40000000f00 */
[----:B------:R-:W-:-:S02]  /*2040*/  MOV R169, R166 ;  /* 0x000000a600a97202 */ /* 0x000fc40000000f00 */
[--C-:B------:R-:W-:Y:S01]  /*2050*/  SHF.R.U64 R168, R166, 0x10, R167.reuse ;  /* 0x00000010a6a87819 */ /* 0x100fe200000012a7 */
[----:B------:R-:W-:Y:S01]  /*2060*/  FMUL.FTZ R166, R92, UR16 ;  /* 0x000000105ca67c20 */ /* 0x000fe20008410000 */
[----:B------:R-:W-:Y:S02]  /*2070*/  SHF.L.U32 R169, R169, 0x10, RZ ;  /* 0x00000010a9a97819 */ /* 0x000fe400000006ff */
[----:B------:R-:W-:Y:S01]  /*2080*/  SHF.L.U32 R92, R168, 0x10, RZ ;  /* 0x00000010a85c7819 */ /* 0x000fe200000006ff */
[--C-:B------:R-:W-:Y:S01]  /*2090*/  IMAD.MOV.U32 R192, RZ, RZ, R167.reuse ;  /* 0x000000ffffc07224 */ /* 0x100fe200078e00a7 */
[----:B------:R-:W-:Y:S01]  /*20a0*/  SHF.R.U32.HI R194, RZ, 0x10, R167 ;  /* 0x00000010ffc27819 */ /* 0x000fe200000116a7 */
[-C--:B------:R-:W-:Y:S01]  /*20b0*/  FFMA.FTZ R198, R166, R169.reuse, R198 ;  /* 0x000000a9a6c67223 */ /* 0x080fe200000100c6 */
[----:B------:R-:W-:Y:S01]  /*20c0*/  FADD.FTZ R197, R169, R197 ;  /* 0x000000c5a9c57221 */ /* 0x000fe20000010000 */
[----:B------:R-:W-:Y:S01]  /*20d0*/  FMUL.FTZ R167, R80, R169 ;  /* 0x000000a950a77220 */ /* 0x000fe20000410000 */
[----:B------:R-:W-:Y:S01]  /*20e0*/  FMUL.FTZ R168, R93, UR16 ;  /* 0x000000105da87c20 */ /* 0x000fe20008410000 */
[----:B------:R-:W-:-:S02]  /*20f0*/  IMAD.U32 R190, R190, 0x10000, RZ ;  /* 0x00010000bebe7824 */ /* 0x000fc400078e00ff */
[----:B------:R-:W-:Y:S01]  /*2100*/  FMUL.FTZ R169, R81, R92 ;  /* 0x0000005c51a97220 */ /* 0x000fe20000410000 */
[----:B------:R-:W-:Y:S01]  /*2110*/  SHF.L.U32 R192, R192, 0x10, RZ ;  /* 0x00000010c0c07819 */ /* 0x000fe200000006ff */
[-C--:B------:R-:W-:Y:S01]  /*2120*/  FFMA.FTZ R33, R168, R190.reuse, R33 ;  /* 0x000000bea8217223 */ /* 0x080fe20000010021 */
[----:B------:R-:W-:Y:S01]  /*2130*/  FADD.FTZ R218, R190, R218 ;  /* 0x000000dabeda7221 */ /* 0x000fe20000010000 */
[----:B------:R-:W-:Y:S01]  /*2140*/  FFMA.FTZ R169, R53, R190, R169 ;  /* 0x000000be35a97223 */ /* 0x000fe200000100a9 */
[----:B------:R-:W-:Y:S01]  /*2150*/  FMUL.FTZ R190, R94, UR16 ;  /* 0x000000105ebe7c20 */ /* 0x000fe20008410000 */
[----:B------:R0:W-:Y:S04]  /*2160*/  STL [R1+0x20], R198 ;  /* 0x000020c601007387 */ /* 0x0001e80000100800 */
[----:B0-----:R-:W4:Y:S04]  /*2170*/  LDL.LU R198, [R1+0x3c] ;  /* 0x00003c0001c67983 */ /* 0x001f280000300800 */
[----:B------:R0:W-:Y:S04]  /*2180*/  STL [R1+0x70], R197 ;  /* 0x000070c501007387 */ /* 0x0001e80000100800 */
[----:B0-----:R-:W4:Y:S01]  /*2190*/  LDL.LU R197, [R1+0x7c] ;  /* 0x00007c0001c57983 */ /* 0x001f220000300800 */
[----:B---3--:R-:W-:Y:S01]  /*21a0*/  FFMA.FTZ R222, R168, R92, R222 ;  /* 0x0000005ca8de7223 */ /* 0x008fe200000100de */
[----:B------:R-:W-:-:S04]  /*21b0*/  FADD.FTZ R208, R92, R208 ;  /* 0x000000d05cd07221 */ /* 0x000fc80000010000 */
[----:B------:R-:W-:Y:S04]  /*21c0*/  STL [R1+0x24], R222 ;  /* 0x000024de01007387 */ /* 0x000fe80000100800 */
[----:B------:R-:W-:Y:S01]  /*21d0*/  STL [R1+0x74], R208 ;  /* 0x000074d001007387 */ /* 0x000fe20000100800 */
[----:B--2---:R-:W-:-:S05]  /*21e0*/  FFMA.FTZ R196, R190, R192, R196 ;  /* 0x000000c0bec47223 */ /* 0x004fca00000100c4 */
[----:B------:R0:W-:Y:S04]  /*21f0*/  STL [R1+0x38], R196 ;  /* 0x000038c401007387 */ /* 0x0001e80000100800 */
[----:B0-----:R-:W2:Y:S01]  /*2200*/  LDL.LU R196, [R1+0x40] ;  /* 0x0000400001c47983 */ /* 0x001ea20000300800 */
[----:B----4-:R-:W-:-:S05]  /*2210*/  FADD.FTZ R136, R192, R136 ;  /* 0x00000088c0887221 */ /* 0x010fca0000010000 */
[----:B------:R0:W-:Y:S04]  /*2220*/  STL [R1+0x78], R136 ;  /* 0x0000788801007387 */ /* 0x0001e80000100800 */
[----:B0-----:R-:W3:Y:S01]  /*2230*/  LDL.LU R136, [R1+0x80] ;  /* 0x0000800001887983 */ /* 0x001ee20000300800 */
[----:B------:R-:W-:Y:S02]  /*2240*/  IMAD.U32 R195, R195, 0x10000, RZ ;  /* 0x00010000c3c37824 */ /* 0x000fe400078e00ff */
[----:B------:R-:W-:Y:S01]  /*2250*/  FMUL.FTZ R192, R82, R192 ;  /* 0x000000c052c07220 */ /* 0x000fe20000410000 */
[----:B------:R-:W-:Y:S01]  /*2260*/  IMAD.U32 R191, R191, 0x10000, RZ ;  /* 0x00010000bfbf7824 */ /* 0x000fe200078e00ff */
[----:B------:R-:W-:Y:S01]  /*2270*/  SHF.L.U32 R194, R194, 0x10, RZ ;  /* 0x00000010c2c27819 */ /* 0x000fe200000006ff */
[-C--:B------:R-:W-:Y:S01]  /*2280*/  FFMA.FTZ R32, R166, R195.reuse, R32 ;  /* 0x000000c3a6207223 */ /* 0x080fe20000010020 */
[----:B------:R-:W-:Y:S01]  /*2290*/  FADD.FTZ R217, R195, R217 ;  /* 0x000000d9c3d97221 */ /* 0x000fe20000010000 */
[----:B------:R-:W-:Y:S01]  /*22a0*/  FFMA.FTZ R167, R52, R195, R167 ;  /* 0x000000c334a77223 */ /* 0x000fe200000100a7 */
[-C--:B------:R-:W-:Y:S01]  /*22b0*/  FFMA.FTZ R34, R190, R191.reuse, R34 ;  /* 0x000000bfbe227223 */ /* 0x080fe20000010022 */
[----:B------:R-:W-:Y:S01]  /*22c0*/  FADD.FTZ R219, R191, R219 ;  /* 0x000000dbbfdb7221 */ /* 0x000fe20000010000 */
[----:B------:R-:W-:Y:S01]  /*22d0*/  FFMA.FTZ R191, R54, R191, R192 ;  /* 0x000000bf36bf7223 */ /* 0x000fe200000100c0 */
[----:B------:R-:W-:Y:S01]  /*22e0*/  MOV R195, R170 ;  /* 0x000000aa00c37202 */ /* 0x000fe20000000f00 */
[----:B------:R-:W-:Y:S01]  /*22f0*/  FMUL.FTZ R192, R95, UR16 ;  /* 0x000000105fc07c20 */ /* 0x000fe20008410000 */
[----:B------:R-:W-:Y:S01]  /*2300*/  FADD.FTZ R140, R140, -UR5 ;  /* 0x800000058c8c7e21 */ /* 0x000fe20008010000 */
[----:B------:R-:W4:Y:S01]  /*2310*/  LDL.LU R222, [R1+0x44] ;  /* 0x0000440001de7983 */ /* 0x000f220000300800 */
[----:B------:R-:W-:-:S02]  /*2320*/  SHF.L.U32 R195, R195, 0x10, RZ ;  /* 0x00000010c3c37819 */ /* 0x000fc400000006ff */
[----:B------:R-:W-:Y:S01]  /*2330*/  FMUL.FTZ R140, R140, UR16 ;  /* 0x000000108c8c7c20 */ /* 0x000fe20008410000 */
[----:B------:R-:W4:Y:S01]  /*2340*/  LDL.LU R208, [R1+0x84] ;  /* 0x0000840001d07983 */ /* 0x000f220000300800 */
[----:B------:R-:W-:-:S05]  /*2350*/  FFMA.FTZ R198, R192, R194, R198 ;  /* 0x000000c2c0c67223 */ /* 0x000fca00000100c6 */
[----:B------:R0:W-:Y:S01]  /*2360*/  STL [R1+0x3c], R198 ;  /* 0x00003cc601007387 */ /* 0x0001e20000100800 */
[----:B------:R-:W-:-:S03]  /*2370*/  FADD.FTZ R197, R194, R197 ;  /* 0x000000c5c2c57221 */ /* 0x000fc60000010000 */
[----:B0-----:R-:W4:Y:S04]  /*2380*/  LDL.LU R198, [R1+0x48] ;  /* 0x0000480001c67983 */ /* 0x001f280000300800 */
[----:B------:R0:W-:Y:S04]  /*2390*/  STL [R1+0x7c], R197 ;  /* 0x00007cc501007387 */ /* 0x0001e80000100800 */
[----:B0-----:R-:W4:Y:S01]  /*23a0*/  LDL.LU R197, [R1+0x88] ;  /* 0x0000880001c57983 */ /* 0x001f220000300800 */
[----:B------:R-:W-:Y:S02]  /*23b0*/  IMAD.U32 R103, R103, 0x10000, RZ ;  /* 0x0001000067677824 */ /* 0x000fe400078e00ff */
[----:B------:R-:W-:Y:S01]  /*23c0*/  FMUL.FTZ R98, R78, R98 ;  /* 0x000000624e627220 */ /* 0x000fe20000410000 */
[----:B------:R-:W-:-:S02]  /*23d0*/  IMAD.U32 R102, R102, 0x10000, RZ ;  /* 0x0001000066667824 */ /* 0x000fc400078e00ff */
[-C--:B------:R-:W-:Y:S01]  /*23e0*/  FFMA.FTZ R28, R96, R103.reuse, R28 ;  /* 0x00000067601c7223 */ /* 0x080fe2000001001c */
[----:B------:R-:W-:Y:S01]  /*23f0*/  FADD.FTZ R213, R103, R213 ;  /* 0x000000d567d57221 */ /* 0x000fe20000010000 */
[----:B------:R-:W-:Y:S01]  /*2400*/  FFMA.FTZ R172, R48, R103, R172 ;  /* 0x0000006730ac7223 */ /* 0x000fe200000100ac */
[-C--:B------:R-:W-:Y:S01]  /*2410*/  FFMA.FTZ R30, R178, R102.reuse, R30 ;  /* 0x00000066b21e7223 */ /* 0x080fe2000001001e */
[----:B------:R-:W-:Y:S01]  /*2420*/  FADD.FTZ R215, R102, R215 ;  /* 0x000000d766d77221 */ /* 0x000fe20000010000 */
[----:B------:R-:W-:Y:S02]  /*2430*/  FFMA.FTZ R98, R50, R102, R98 ;  /* 0x0000006632627223 */ /* 0x000fe40000010062 */
[----:B------:R-:W4:Y:S01]  /*2440*/  LDG.E.128 R100, desc[UR10][R100.64] ;  /* 0x0000000a64647981 */ /* 0x000f22000c1e1d00 */
[----:B--2---:R-:W-:-:S05]  /*2450*/  FFMA.FTZ R196, R140, R195, R196 ;  /* 0x000000c38cc47223 */ /* 0x004fca00000100c4 */
[----:B------:R0:W-:Y:S04]  /*2460*/  STL [R1+0x40], R196 ;  /* 0x000040c401007387 */ /* 0x0001e80000100800 */
[----:B0-----:R-:W2:Y:S01]  /*2470*/  LDL.LU R196, [R1+0x4c] ;  /* 0x00004c0001c47983 */ /* 0x001ea20000300800 */
[----:B---3--:R-:W-:-:S05]  /*2480*/  FADD.FTZ R136, R195, R136 ;  /* 0x00000088c3887221 */ /* 0x008fca0000010000 */
[----:B------:R0:W-:Y:S04]  /*2490*/  STL [R1+0x80], R136 ;  /* 0x0000808801007387 */ /* 0x0001e80000100800 */
[----:B0-----:R-:W3:Y:S01]  /*24a0*/  LDL.LU R136, [R1+0x8c] ;  /* 0x00008c0001887983 */ /* 0x001ee20000300800 */
[----:B------:R-:W-:Y:S02]  /*24b0*/  IMAD.U32 R193, R193, 0x10000, RZ ;  /* 0x00010000c1c17824 */ /* 0x000fe400078e00ff */
[----:B------:R-:W-:Y:S01]  /*24c0*/  FMUL.FTZ R194, R83, R194 ;  /* 0x000000c253c27220 */ /* 0x000fe20000410000 */
[----:B------:R-:W-:Y:S01]  /*24d0*/  SHF.R.U64 R94, R180, 0x10, R181 ;  /* 0x00000010b45e7819 */ /* 0x000fe200000012b5 */
[-C--:B------:R-:W-:Y:S01]  /*24e0*/  FFMA.FTZ R35, R192, R193.reuse, R35 ;  /* 0x000000c1c0237223 */ /* 0x080fe20000010023 */
[----:B------:R-:W-:Y:S01]  /*24f0*/  FADD.FTZ R220, R193, R220 ;  /* 0x000000dcc1dc7221 */ /* 0x000fe20000010000 */
[----:B------:R-:W-:Y:S01]  /*2500*/  FFMA.FTZ R193, R55, R193, R194 ;  /* 0x000000c137c17223 */ /* 0x000fe200000100c2 */
[----:B------:R-:W-:Y:S01]  /*2510*/  MOV R194, R180 ;  /* 0x000000b400c27202 */ /* 0x000fe20000000f00 */
[--C-:B------:R-:W-:Y:S01]  /*2520*/  IMAD.MOV.U32 R95, RZ, RZ, R171.reuse ;  /* 0x000000ffff5f7224 */ /* 0x100fe200078e00ab */
[----:B------:R-:W-:Y:S01]  /*2530*/  SHF.R.U64 R180, R170, 0x10, R171 ;  /* 0x00000010aab47819 */ /* 0x000fe200000012ab */
[----:B------:R-:W-:Y:S01]  /*2540*/  FADD.FTZ R141, R141, -UR5 ;  /* 0x800000058d8d7e21 */ /* 0x000fe20008010000 */
[--C-:B------:R-:W-:Y:S01]  /*2550*/  IMAD.MOV.U32 R92, RZ, RZ, R181.reuse ;  /* 0x000000ffff5c7224 */ /* 0x100fe200078e00b5 */
[----:B------:R-:W-:Y:S01]  /*2560*/  SHF.R.U32.HI R93, RZ, 0x10, R181 ;  /* 0x00000010ff5d7819 */ /* 0x000fe200000116b5 */
[----:B------:R-:W-:Y:S01]  /*2570*/  FADD.FTZ R142, R142, -UR5 ;  /* 0x800000058e8e7e21 */ /* 0x000fe20008010000 */
[----:B------:R-:W-:Y:S01]  /*2580*/  SHF.R.U32.HI R181, RZ, 0x10, R171 ;  /* 0x00000010ffb57819 */ /* 0x000fe200000116ab */
[----:B------:R-:W-:Y:S01]  /*2590*/  FMUL.FTZ R141, R141, UR16 ;  /* 0x000000108d8d7c20 */ /* 0x000fe20008410000 */
[----:B------:R-:W-:Y:S01]  /*25a0*/  SHF.L.U32 R180, R180, 0x10, RZ ;  /* 0x00000010b4b47819 */ /* 0x000fe200000006ff */
[----:B------:R-:W-:Y:S01]  /*25b0*/  FADD.FTZ R143, R143, -UR5 ;  /* 0x800000058f8f7e21 */ /* 0x000fe20008010000 */
[----:B------:R-:W-:Y:S01]  /*25c0*/  SHF.L.U32 R95, R95, 0x10, RZ ;  /* 0x000000105f5f7819 */ /* 0x000fe200000006ff */
[----:B------:R-:W-:Y:S01]  /*25d0*/  FMUL.FTZ R142, R142, UR16 ;  /* 0x000000108e8e7c20 */ /* 0x000fe20008410000 */
[----:B------:R-:W-:Y:S01]  /*25e0*/  SHF.L.U32 R181, R181, 0x10, RZ ;  /* 0x00000010b5b57819 */ /* 0x000fe200000006ff */
[----:B----4-:R-:W-:Y:S01]  /*25f0*/  FFMA.FTZ R222, R141, R180, R222 ;  /* 0x000000b48dde7223 */ /* 0x010fe200000100de */
[----:B------:R-:W-:Y:S01]  /*2600*/  FMUL.FTZ R143, R143, UR16 ;  /* 0x000000108f8f7c20 */ /* 0x000fe20008410000 */
[----:B------:R-:W-:-:S03]  /*2610*/  FADD.FTZ R208, R180, R208 ;  /* 0x000000d0b4d07221 */ /* 0x000fc60000010000 */
[----:B------:R-:W-:Y:S04]  /*2620*/  STL [R1+0x44], R222 ;  /* 0x000044de01007387 */ /* 0x000fe80000100800 */
[----:B------:R-:W-:Y:S01]  /*2630*/  STL [R1+0x84], R208 ;  /* 0x000084d001007387 */ /* 0x000fe20000100800 */
[----:B------:R-:W-:Y:S01]  /*2640*/  FFMA.FTZ R198, R142, R95, R198 ;  /* 0x0000005f8ec67223 */ /* 0x000fe200000100c6 */
[--C-:B------:R-:W-:Y:S01]  /*2650*/  IMAD.MOV.U32 R233, RZ, RZ, R185.reuse ;  /* 0x000000ffffe97224 */ /* 0x100fe200078e00b9 */
[----:B------:R-:W-:-:S03]  /*2660*/  SHF.R.U32.HI R234, RZ, 0x10, R185 ;  /* 0x00000010ffea7819 */ /* 0x000fc600000116b9 */
[----:B------:R-:W-:Y:S01]  /*2670*/  STL [R1+0x48], R198 ;  /* 0x000048c601007387 */ /* 0x000fe20000100800 */
[----:B------:R-:W-:-:S05]  /*2680*/  FADD.FTZ R197, R95, R197 ;  /* 0x000000c55fc57221 */ /* 0x000fca0000010000 */
[----:B------:R0:W-:Y:S02]  /*2690*/  STL [R1+0x88], R197 ;  /* 0x000088c501007387 */ /* 0x0001e40000100800 */
[----:B0-----:R-:W-:Y:S01]  /*26a0*/  SHF.R.U64 R197, R184, 0x10, R185 ;  /* 0x00000010b8c57819 */ /* 0x001fe200000012b9 */
[----:B------:R-:W-:Y:S01]  /*26b0*/  FMUL.FTZ R171, R85, R180 ;  /* 0x000000b455ab7220 */ /* 0x000fe20000410000 */
[----:B------:R-:W-:Y:S02]  /*26c0*/  IMAD.U32 R92, R92, 0x10000, RZ ;  /* 0x000100005c5c7824 */ /* 0x000fe400078e00ff */
[----:B------:R-:W-:Y:S01]  /*26d0*/  FMUL.FTZ R180, R86, R95 ;  /* 0x0000005f56b47220 */ /* 0x000fe20000410000 */
[----:B------:R-:W-:Y:S02]  /*26e0*/  IMAD.U32 R93, R93, 0x10000, RZ ;  /* 0x000100005d5d7824 */ /* 0x000fe400078e00ff */
[-C--:B------:R-:W-:Y:S01]  /*26f0*/  FFMA.FTZ R146, R142, R92.reuse, R146 ;  /* 0x0000005c8e927223 */ /* 0x080fe20000010092 */
[----:B------:R-:W-:Y:S01]  /*2700*/  FADD.FTZ R224, R92, R224 ;  /* 0x000000e05ce07221 */ /* 0x000fe20000010000 */
[----:B------:R-:W-:Y:S01]  /*2710*/  FFMA.FTZ R180, R58, R92, R180 ;  /* 0x0000005c3ab47223 */ /* 0x000fe200000100b4 */
[----:B------:R-:W-:Y:S01]  /*2720*/  FFMA.FTZ R147, R143, R93, R147 ;  /* 0x0000005d8f937223 */ /* 0x000fe20000010093 */
[----:B------:R-:W-:Y:S01]  /*2730*/  FADD.FTZ R225, R93, R225 ;  /* 0x000000e15de17221 */ /* 0x000fe20000010000 */
[----:B------:R-:W-:-:S02]  /*2740*/  IMAD.U32 R94, R94, 0x10000, RZ ;  /* 0x000100005e5e7824 */ /* 0x000fc400078e00ff */
[----:B------:R-:W-:Y:S01]  /*2750*/  FMUL.FTZ R170, R84, R195 ;  /* 0x000000c354aa7220 */ /* 0x000fe20000410000 */
[----:B------:R-:W-:Y:S01]  /*2760*/  IMAD.U32 R194, R194, 0x10000, RZ ;  /* 0x00010000c2c27824 */ /* 0x000fe200078e00ff */
[----:B------:R-:W-:Y:S01]  /*2770*/  MOV R195, R182 ;  /* 0x000000b600c37202 */ /* 0x000fe20000000f00 */
[-C--:B------:R-:W-:Y:S01]  /*2780*/  FFMA.FTZ R145, R141, R94.reuse, R145 ;  /* 0x0000005e8d917223 */ /* 0x080fe20000010091 */
[----:B------:R-:W-:Y:S01]  /*2790*/  FADD.FTZ R223, R94, R223 ;  /* 0x000000df5edf7221 */ /* 0x000fe20000010000 */
[----:B------:R-:W-:Y:S01]  /*27a0*/  FFMA.FTZ R171, R57, R94, R171 ;  /* 0x0000005e39ab7223 */ /* 0x000fe200000100ab */
[----:B------:R-:W-:Y:S01]  /*27b0*/  SHF.R.U64 R94, R182, 0x10, R183 ;  /* 0x00000010b65e7819 */ /* 0x000fe200000012b7 */
[-C--:B------:R-:W-:Y:S01]  /*27c0*/  FFMA.FTZ R144, R140, R194.reuse, R144 ;  /* 0x000000c28c907223 */ /* 0x080fe20000010090 */
[----:B------:R-:W-:Y:S01]  /*27d0*/  FADD.FTZ R221, R194, R221 ;  /* 0x000000ddc2dd7221 */ /* 0x000fe20000010000 */
[----:B------:R-:W-:Y:S01]  /*27e0*/  FFMA.FTZ R170, R56, R194, R170 ;  /* 0x000000c238aa7223 */ /* 0x000fe200000100aa */
[----:B------:R-:W-:Y:S01]  /*27f0*/  FADD.FTZ R194, RZ, R155 ;  /* 0x0000009bffc27221 */ /* 0x000fe20000010000 */
[--C-:B------:R-:W-:Y:S01]  /*2800*/  IMAD.MOV.U32 R95, RZ, RZ, R183.reuse ;  /* 0x000000ffff5f7224 */ /* 0x100fe200078e00b7 */
[----:B------:R-:W-:-:S02]  /*2810*/  SHF.R.U32.HI R232, RZ, 0x10, R183 ;  /* 0x00000010ffe87819 */ /* 0x000fc400000116b7 */
[----:B------:R-:W-:-:S04]  /*2820*/  FADD.FTZ R194, R156, R194 ;  /* 0x000000c29cc27221 */ /* 0x000fc80000010000 */
        /* <DEDUP_REMOVED lines=13> */
[----:B------:R-:W-:Y:S01]  /*2900*/  FADD.FTZ R198, R99, R198 ;  /* 0x000000c663c67221 */ /* 0x000fe20000010000 */
[----:B------:R-:W-:-:S03]  /*2910*/  IMAD.U32 R234, R234, 0x10000, RZ ;  /* 0x00010000eaea7824 */ /* 0x000fc600078e00ff */
[----:B------:R-:W-:Y:S01]  /*2920*/  FADD.FTZ R198, R167, R198 ;  /* 0x000000c6a7c67221 */ /* 0x000fe20000010000 */
[----:B------:R-:W-:Y:S01]  /*2930*/  FMUL.FTZ R252, R91, R234 ;  /* 0x000000ea5bfc7220 */ /* 0x000fe20000410000 */
[----:B------:R-:W-:Y:S02]  /*2940*/  IMAD.U32 R232, R232, 0x10000, RZ ;  /* 0x00010000e8e87824 */ /* 0x000fe400078e00ff */
[----:B------:R-:W-:Y:S01]  /*2950*/  FADD.FTZ R198, R169, R198 ;  /* 0x000000c6a9c67221 */ /* 0x000fe20000010000 */
[----:B--2---:R-:W-:-:S05]  /*2960*/  FFMA.FTZ R196, R143, R181, R196 ;  /* 0x000000b58fc47223 */ /* 0x004fca00000100c4 */
[----:B------:R0:W-:Y:S02]  /*2970*/  STL [R1+0x4c], R196 ;  /* 0x00004cc401007387 */ /* 0x0001e40000100800 */
[----:B0-----:R-:W-:Y:S02]  /*2980*/  MOV R196, R184 ;  /* 0x000000b800c47202 */ /* 0x001fe40000000f00 */
[----:B------:R-:W0:Y:S01]  /*2990*/  LDC.64 R184, c[0x0][0x3b0] ;  /* 0x0000ec00ffb87b82 */ /* 0x000e220000000a00 */
[----:B---3--:R-:W-:Y:S01]  /*29a0*/  FADD.FTZ R136, R181, R136 ;  /* 0x00000088b5887221 */ /* 0x008fe20000010000 */
[----:B------:R-:W-:-:S04]  /*29b0*/  FMUL.FTZ R181, R87, R181 ;  /* 0x000000b557b57220 */ /* 0x000fc80000410000 */
[----:B------:R-:W-:Y:S01]  /*29c0*/  FFMA.FTZ R181, R59, R93, R181 ;  /* 0x0000005d3bb57223 */ /* 0x000fe200000100b5 */
        /* <DEDUP_REMOVED lines=10> */
[----:B0-----:R-:W0:Y:S02]  /*2a70*/  LDC.64 R92, c[0x0][0x3b0] ;  /* 0x0000ec00ff5c7b82 */ /* 0x001e240000000a00 */
[----:B0-----:R-:W-:-:S05]  /*2a80*/  IMAD.WIDE.U32 R92, R7, 0x4, R92 ;  /* 0x00000004075c7825 */ /* 0x001fca00078e005c */
[----:B------:R0:W5:Y:S02]  /*2a90*/  LDG.E R185, desc[UR10][R92.64] ;  /* 0x0000000a5cb97981 */ /* 0x000164000c1e1900 */
[----:B0-----:R-:W0:Y:S02]  /*2aa0*/  LDC.64 R92, c[0x0][0x3b0] ;  /* 0x0000ec00ff5c7b82 */ /* 0x001e240000000a00 */
[----:B------:R1:W-:Y:S04]  /*2ab0*/  STL [R1+0x8c], R136 ;  /* 0x00008c8801007387 */ /* 0x0003e80000100800 */
[----:B-1----:R-:W2:Y:S01]  /*2ac0*/  LDL.LU R136, [R1+0x90] ;  /* 0x0000900001887983 */ /* 0x002ea20000300800 */
[----:B0-----:R-:W-:-:S05]  /*2ad0*/  IMAD.WIDE.U32 R92, R5, 0x4, R92 ;  /* 0x00000004055c7825 */ /* 0x001fca00078e005c */
[----:B------:R0:W5:Y:S02]  /*2ae0*/  LDG.E R194, desc[UR10][R92.64] ;  /* 0x0000000a5cc27981 */ /* 0x000164000c1e1900 */
[----:B0-----:R-:W-:Y:S01]  /*2af0*/  SHF.L.U32 R92, R195, 0x10, RZ ;  /* 0x00000010c35c7819 */ /* 0x001fe200000006ff */
[----:B------:R-:W-:Y:S01]  /*2b00*/  FADD.FTZ R195, R191, R198 ;  /* 0x000000c6bfc37221 */ /* 0x000fe20000010000 */
[----:B------:R-:W-:Y:S01]  /*2b10*/  FADD.FTZ R198, R100, -UR5 ;  /* 0x8000000564c67e21 */ /* 0x000fe20008010000 */
[----:B------:R-:W-:Y:S02]  /*2b20*/  FFMA.FTZ R100, R63, R232, R252 ;  /* 0x000000e83f647223 */ /* 0x000fe400000100fc */
[----:B------:R-:W3:Y:S01]  /*2b30*/  LDL.LU R252, [R1+0x50] ;  /* 0x0000500001fc7983 */ /* 0x000ee20000300800 */
[----:B------:R-:W-:-:S04]  /*2b40*/  FFMA.FTZ R93, R0, R155, RZ ;  /* 0x0000009b005d7223 */ /* 0x000fc800000100ff */
[----:B------:R-:W-:-:S04]  /*2b50*/  FFMA.FTZ R93, R157, R156, R93 ;  /* 0x0000009c9d5d7223 */ /* 0x000fc8000001005d */
        /* <DEDUP_REMOVED lines=10> */
[----:B------:R-:W-:Y:S01]  /*2c00*/  FFMA.FTZ R93, R96, R172, R93 ;  /* 0x000000ac605d7223 */ /* 0x000fe2000001005d */
[----:B------:R-:W-:-:S03]  /*2c10*/  FADD.FTZ R195, R193, R195 ;  /* 0x000000c3c1c37221 */ /* 0x000fc60000010000 */
[----:B------:R-:W-:Y:S01]  /*2c20*/  FFMA.FTZ R93, R173, R97, R93 ;  /* 0x00000061ad5d7223 */ /* 0x000fe2000001005d */
[----:B------:R-:W-:Y:S01]  /*2c30*/  SHF.L.U32 R241, R95, 0x10, RZ ;  /* 0x000000105ff17819 */ /* 0x000fe200000006ff */
[----:B------:R-:W-:Y:S02]  /*2c40*/  FADD.FTZ R195, R170, R195 ;  /* 0x000000c3aac37221 */ /* 0x000fe40000010000 */
[----:B------:R-:W-:Y:S01]  /*2c50*/  FFMA.FTZ R95, R178, R98, R93 ;  /* 0x00000062b25f7223 */ /* 0x000fe2000001005d */
[----:B------:R-:W-:Y:S01]  /*2c60*/  SHF.L.U32 R93, R196, 0x10, RZ ;  /* 0x00000010c45d7819 */ /* 0x000fe200000006ff */
[----:B------:R-:W-:Y:S02]  /*2c70*/  FADD.FTZ R196, R171, R195 ;  /* 0x000000c3abc47221 */ /* 0x000fe40000010000 */
[----:B------:R-:W-:Y:S01]  /*2c80*/  FFMA.FTZ R95, R179, R99, R95 ;  /* 0x00000063b35f7223 */ /* 0x000fe2000001005f */
[----:B------:R-:W-:Y:S02]  /*2c90*/  IMAD.U32 R243, R197, 0x10000, RZ ;  /* 0x00010000c5f37824 */ /* 0x000fe400078e00ff */
[----:B------:R-:W-:Y:S01]  /*2ca0*/  FMUL.FTZ R195, R88, R93 ;  /* 0x0000005d58c37220 */ /* 0x000fe20000410000 */
[----:B------:R-:W-:Y:S01]  /*2cb0*/  FFMA.FTZ R251, R166, R167, R95 ;  /* 0x000000a7a6fb7223 */ /* 0x000fe2000001005f */
[----:B------:R-:W-:Y:S01]  /*2cc0*/  FADD.FTZ R95, R180, R196 ;  /* 0x000000c4b45f7221 */ /* 0x000fe20000010000 */
[----:B------:R-:W-:Y:S01]  /*2cd0*/  SHF.L.U32 R233, R233, 0x10, RZ ;  /* 0x00000010e9e97819 */ /* 0x000fe200000006ff */
[----:B------:R-:W-:-:S02]  /*2ce0*/  IMAD.U32 R94, R94, 0x10000, RZ ;  /* 0x000100005e5e7824 */ /* 0x000fc400078e00ff */
[----:B------:R-:W-:Y:S01]  /*2cf0*/  FFMA.FTZ R195, R60, R92, R195 ;  /* 0x0000005c3cc37223 */ /* 0x000fe200000100c3 */
[----:B------:R-:W-:Y:S01]  /*2d00*/  FADD.FTZ R95, R181, R95 ;  /* 0x0000005fb55f7221 */ /* 0x000fe20000010000 */
[----:B------:R-:W-:Y:S01]  /*2d10*/  FMUL.FTZ R196, R89, R243 ;  /* 0x000000f359c47220 */ /* 0x000fe20000410000 */
[----:B------:R-:W-:Y:S01]  /*2d20*/  FFMA.FTZ R251, R168, R169, R251 ;  /* 0x000000a9a8fb7223 */ /* 0x000fe200000100fb */
[----:B------:R-:W-:Y:S01]  /*2d30*/  FMUL.FTZ R197, R90, R233 ;  /* 0x000000e95ac57220 */ /* 0x000fe20000410000 */
[----:B------:R-:W-:Y:S01]  /*2d40*/  FADD.FTZ R95, R195, R95 ;  /* 0x0000005fc35f7221 */ /* 0x000fe20000010000 */
[----:B------:R-:W-:Y:S01]  /*2d50*/  FFMA.FTZ R196, R61, R94, R196 ;  /* 0x0000005e3dc47223 */ /* 0x000fe200000100c4 */
[----:B------:R-:W-:Y:S01]  /*2d60*/  FFMA.FTZ R251, R190, R191, R251 ;  /* 0x000000bfbefb7223 */ /* 0x000fe200000100fb */
[----:B------:R-:W-:Y:S02]  /*2d70*/  FFMA.FTZ R197, R62, R241, R197 ;  /* 0x000000f13ec57223 */ /* 0x000fe400000100c5 */
[----:B------:R-:W-:Y:S01]  /*2d80*/  FADD.FTZ R95, R95, R196 ;  /* 0x000000c45f5f7221 */ /* 0x000fe20000010000 */
[----:B------:R-:W-:-:S03]  /*2d90*/  FFMA.FTZ R251, R192, R193, R251 ;  /* 0x000000c1c0fb7223 */ /* 0x000fc600000100fb */
        /* <DEDUP_REMOVED lines=8> */
[----:B------:R-:W0:Y:S01]  /*2e20*/  SHFL.DOWN PT, R92, R95, 0x10, 0x1f ;  /* 0x0a001f005f5c7f89 */ /* 0x000e2200000e0000 */
[----:B------:R-:W-:-:S02]  /*2e30*/  FADD.FTZ R101, R101, -UR5 ;  /* 0x8000000565657e21 */ /* 0x000fc40008010000 */
[----:B------:R-:W-:Y:S01]  /*2e40*/  FFMA.FTZ R251, R143, R181, R251 ;  /* 0x000000b58ffb7223 */ /* 0x000fe200000100fb */
[----:B------:R-:W-:Y:S01]  /*2e50*/  FADD.FTZ R102, R102, -UR5 ;  /* 0x8000000566667e21 */ /* 0x000fe20008010000 */
[----:B------:R-:W-:Y:S02]  /*2e60*/  FMUL.FTZ R101, R101, UR16 ;  /* 0x0000001065657c20 */ /* 0x000fe40008410000 */
[----:B------:R-:W-:Y:S01]  /*2e70*/  FFMA.FTZ R251, R198, R195, R251 ;  /* 0x000000c3c6fb7223 */ /* 0x000fe200000100fb */
[----:B------:R-:W-:Y:S01]  /*2e80*/  FADD.FTZ R103, R103, -UR5 ;  /* 0x8000000567677e21 */ /* 0x000fe20008010000 */
[----:B------:R-:W-:Y:S02]  /*2e90*/  FMUL.FTZ R102, R102, UR16 ;  /* 0x0000001066667c20 */ /* 0x000fe40008410000 */
        /* <DEDUP_REMOVED lines=16> */
[----:B--2---:R-:W-:Y:S01]  /*2fa0*/  FADD.FTZ R136, R93, R136 ;  /* 0x000000885d887221 */ /* 0x004fe20000010000 */
[----:B0-----:R-:W-:-:S02]  /*2fb0*/  FADD.FTZ R95, R95, R251 ;  /* 0x000000fb5f5f7221 */ /* 0x001fc40000010000 */
[----:B------:R-:W0:Y:S04]  /*2fc0*/  SHFL.DOWN PT, R251, R92, 0x2, 0x1f ;  /* 0x08401f005cfb7f89 */ /* 0x000e2800000e0000 */
[----:B------:R1:W-:Y:S04]  /*2fd0*/  STL [R1+0x90], R136 ;  /* 0x0000908801007387 */ /* 0x0003e80000100800 */
[----:B-1----:R1:W5:Y:S01]  /*2fe0*/  LDL.LU R136, [R1+0xa0] ;  /* 0x0000a00001887983 */ /* 0x0023620000300800 */
[----:B---3--:R-:W-:-:S03]  /*2ff0*/  FFMA.FTZ R252, R198, R93, R252 ;  /* 0x0000005dc6fc7223 */ /* 0x008fc600000100fc */
[----:B------:R-:W2:Y:S04]  /*3000*/  SHFL.DOWN PT, R93, R95, 0x1, 0x1f ;  /* 0x08201f005f5d7f89 */ /* 0x000ea800000e0000 */
[----:B------:R3:W-:Y:S02]  /*3010*/  STL [R1+0x50], R252 ;  /* 0x000050fc01007387 */ /* 0x0007e40000100800 */
[----:B---3--:R-:W3:Y:S01]  /*3020*/  S2R R252, SR_TID.X ;  /* 0x0000000000fc7919 */ /* 0x008ee20000002100 */
[----:B0-----:R-:W-:Y:S01]  /*3030*/  FADD.FTZ R251, R92, R251 ;  /* 0x000000fb5cfb7221 */ /* 0x001fe20000010000 */
[----:B--2---:R-:W-:-:S04]  /*3040*/  FADD.FTZ R92, R95, R93 ;  /* 0x0000005d5f5c7221 */ /* 0x004fc80000010000 */
[----:B------:R-:W0:Y:S01]  /*3050*/  SHFL.DOWN PT, R93, R251, 0x1, 0x1f ;  /* 0x08201f00fb5d7f89 */ /* 0x000e2200000e0000 */
[----:B------:R-:W-:Y:S01]  /*3060*/  BSSY.RECONVERGENT B0, `(.L_x_3420) ;  /* 0x000000c000007945 */ /* 0x000fe20003800200 */
[----:B---3--:R-:W-:Y:S01]  /*3070*/  LOP3.LUT P2, RZ, R252, 0x1f, RZ, 0xc0, !PT ;  /* 0x0000001ffcff7812 */ /* 0x008fe2000784c0ff */
[----:B0-----:R-:W-:-:S12]  /*3080*/  FADD.FTZ R93, R251, R93 ;  /* 0x0000005dfb5d7221 */ /* 0x001fd80000010000 */
        /* <DEDUP_REMOVED lines=9> */
.L_x_3421:
[----:B------:R-:W-:Y:S05]  /*3120*/  BSYNC.RECONVERGENT B0 ;  /* 0x0000000000007941 */ /* 0x000fea0003800200 */
.L_x_3420:
[----:B------:R1:W-:Y:S04]  /*3130*/  STL [R1+0xa0], R0 ;  /* 0x0000a00001007387 */ /* 0x0003e80000100800 */
[----:B-1----:R-:W2:Y:S04]  /*3140*/  LDL.LU R0, [R1+0x94] ;  /* 0x0000940001007983 */ /* 0x002ea80000300800 */
[----:B------:R-:W3:Y:S01]  /*3150*/  LDL.LU R252, [R1+0x54] ;  /* 0x0000540001fc7983 */ /* 0x000ee20000300800 */
[----:B------:R-:W1:Y:S01]  /*3160*/  S2UR UR6, SR_CgaCtaId ;  /* 0x00000000000679c3 */ /* 0x000e620000008800 */
[----:B------:R-:W-:Y:S01]  /*3170*/  UMOV UR5, 0x400 ;  /* 0x0000040000057882 */ /* 0x000fe20000000000 */
[----:B------:R-:W-:Y:S01]  /*3180*/  FADD.FTZ R227, R94, R227 ;  /* 0x000000e35ee37221 */ /* 0x000fe20000010000 */
[----:B------:R-:W-:Y:S01]  /*3190*/  FFMA.FTZ R149, R101, R94, R149 ;  /* 0x0000005e65957223 */ /* 0x000fe20000010095 */
[----:B------:R-:W-:Y:S01]  /*31a0*/  FADD.FTZ R239, R241, R239 ;  /* 0x000000eff1ef7221 */ /* 0x000fe20000010000 */
[----:B------:R-:W-:Y:S01]  /*31b0*/  FFMA.FTZ R150, R102, R241, R150 ;  /* 0x000000f166967223 */ /* 0x000fe20000010096 */
[----:B------:R-:W4:Y:S01]  /*31c0*/  LDL.LU R251, [R1+0x9c] ;  /* 0x00009c0001fb7983 */ /* 0x000f220000300800 */
        /* <DEDUP_REMOVED lines=21> */
[----:B----4-:R-:W-:Y:S01]  /*3320*/  FADD.FTZ R251, R234, R251 ;  /* 0x000000fbeafb7221 */ /* 0x010fe20000010000 */
        /* <DEDUP_REMOVED lines=16> */
[----:B------:R-:W3:Y:S04]  /*3430*/  LDL.LU R241, [R1+0x6c] ;  /* 0x00006c0001f17983 */ /* 0x000ee80000300800 */
[----:B------:R-:W4:Y:S04]  /*3440*/  LDL.LU R232, [R1+0x98] ;  /* 0x0000980001e87983 */ /* 0x000f280000300800 */
[----:B------:R-:W2:Y:S01]  /*3450*/  LDL.LU R243, [R1+0x68] ;  /* 0x0000680001f37983 */ /* 0x000ea20000300800 */
[----:B------:R-:W-:Y:S01]  /*3460*/  FADD.FTZ R92, R94, R92 ;  /* 0x0000005c5e5c7221 */ /* 0x000fe20000010000 */
[----:B------:R-:W-:Y:S01]  /*3470*/  FADD.FTZ R93, R95, R93 ;  /* 0x0000005d5f5d7221 */ /* 0x000fe20000010000 */
[----:B------:R-:W-:-:S02]  /*3480*/  UISETP.NE.AND.EX UP0, UPT, UR27, URZ, UPT, UP0 ;  /* 0x000000ff1b00728c */ /* 0x000fc4000bf05300 */
[----:B------:R-:W-:Y:S01]  /*3490*/  FMUL.FTZ R92, R92, UR28 ;  /* 0x0000001c5c5c7c20 */ /* 0x000fe20008410000 */
[----:B------:R-:W-:Y:S01]  /*34a0*/  FMUL.FTZ R93, R93, UR28 ;  /* 0x0000001c5d5d7c20 */ /* 0x000fe20008410000 */
[----:B------:R-:W-:-:S03]  /*34b0*/  UIADD3 UR4, UPT, UPT, UR4, UR24, URZ ;  /* 0x0000001804047290 */ /* 0x000fc6000fffe0ff */
[----:B------:R-:W-:Y:S01]  /*34c0*/  FSEL R92, R92, RZ, !P3 ;  /* 0x000000ff5c5c7208 */ /* 0x000fe20005800000 */
[----:B------:R-:W-:Y:S01]  /*34d0*/  UISETP.GE.AND UP2, UPT, UR4, UR25, UPT ;  /* 0x000000190400728c */ /* 0x000fe2000bf46270 */
[----:B------:R-:W-:Y:S02]  /*34e0*/  R2UR UR17, R93 ;  /* 0x000000005d1172ca */ /* 0x000fe400000e0000 */
[----:B------:R-:W-:Y:S01]  /*34f0*/  R2UR UR18, R92 ;  /* 0x000000005c1272ca */ /* 0x000fe200000e0000 */
[----:B---3--:R-:W-:Y:S01]  /*3500*/  FFMA.FTZ R241, R103, R234, R241 ;  /* 0x000000ea67f17223 */ /* 0x008fe200000100f1 */
[----:B----4-:R-:W-:Y:S01]  /*3510*/  FADD.FTZ R232, R233, R232 ;  /* 0x000000e8e9e87221 */ /* 0x010fe20000010000 */
[----:B--2---:R-:W-:-:S04]  /*3520*/  FFMA.FTZ R243, R102, R233, R243 ;  /* 0x000000e966f37223 */ /* 0x004fc800000100f3 */
        /* <DEDUP_REMOVED lines=18> */
[----:B------:R-:W-:Y:S02]  /*3650*/  IMAD.U32 R0, RZ, RZ, UR17 ;  /* 0x00000011ff007e24 */ /* 0x000fe4000f8e00ff */
[----:B------:R-:W-:Y:S01]  /*3660*/  FFMA.FTZ R93, R159, R93, UR18 ;  /* 0x000000129f5d7e23 */ /* 0x000fe2000801005d */
[----:B------:R-:W-:Y:S01]  /*3670*/  FADD.FTZ R92, R155, -R92 ;  /* 0x8000005c9b5c7221 */ /* 0x000fe20000010000 */
[----:B------:R-:W-:-:S02]  /*3680*/  FFMA.FTZ R0, R157, R0, UR18 ;  /* 0x000000129d007e23 */ /* 0x000fc40008010000 */
[----:B------:R-:W-:Y:S01]  /*3690*/  FADD.FTZ R93, R158, -R93 ;  /* 0x8000005d9e5d7221 */ /* 0x000fe20000010000 */
[----:B------:R-:W-:Y:S01]  /*36a0*/  FMUL.FTZ R92, R92, UR16 ;  /* 0x000000105c5c7c20 */ /* 0x000fe20008410000 */
[----:B------:R-:W-:Y:S02]  /*36b0*/  FADD.FTZ R0, R156, -R0 ;  /* 0x800000009c007221 */ /* 0x000fe40000010000 */
[----:B------:R-:W-:Y:S01]  /*36c0*/  FMUL.FTZ R93, R93, UR16 ;  /* 0x000000105d5d7c20 */ /* 0x000fe20008410000 */
[----:B------:R-:W-:Y:S01]  /*36d0*/  FMUL.FTZ R92, R92, UR7 ;  /* 0x000000075c5c7c20 */ /* 0x000fe20008410000 */
[----:B------:R-:W-:Y:S02]  /*36e0*/  FMUL.FTZ R0, R0, UR16 ;  /* 0x0000001000007c20 */ /* 0x000fe40008410000 */
[----:B------:R-:W-:Y:S02]  /*36f0*/  FMUL.FTZ R93, R93, UR7 ;  /* 0x000000075d5d7c20 */ /* 0x000fe40008410000 */
[----:B------:R-:W-:Y:S01]  /*3700*/  FMUL.FTZ R0, R0, UR7 ;  /* 0x0000000700007c20 */ /* 0x000fe20008410000 */
[----:B------:R-:W-:-:S02]  /*3710*/  FSEL R92, R92, RZ, P2 ;  /* 0x000000ff5c5c7208 */ /* 0x000fc40001000000 */
[----:B------:R-:W-:Y:S02]  /*3720*/  LOP3.LUT P2, RZ, R222, 0xff0000, RZ, 0xc0, !PT ;  /* 0x00ff0000deff7812 */ /* 0x000fe4000784c0ff */
[----:B------:R-:W-:Y:S02]  /*3730*/  FSEL R0, R0, RZ, P3 ;  /* 0x000000ff00007208 */ /* 0x000fe40001800000 */
[----:B------:R-:W-:Y:S02]  /*3740*/  ISETP.GE.U32.AND P3, PT, R222, 0x1000000, PT ;  /* 0x01000000de00780c */ /* 0x000fe40003f66070 */
[----:B------:R-:W-:Y:S02]  /*3750*/  F2FP.BF16.F32.PACK_AB R0, R0, R92 ;  /* 0x0000005c0000723e */ /* 0x000fe400000010ff */
[----:B------:R-:W-:Y:S02]  /*3760*/  MOV R92, UR17 ;  /* 0x00000011005c7c02 */ /* 0x000fe40008000f00 */
        /* <DEDUP_REMOVED lines=10> */
.L_x_3424:
[----:B------:R-:W-:Y:S02]  /*3810*/  MOV R92, UR17 ;  /* 0x00000011005c7c02 */ /* 0x000fe40008000f00 */
[C---:B-----5:R-:W-:Y:S02]  /*3820*/  LOP3.LUT P2, RZ, R222.reuse, 0xff, RZ, 0xc0, !PT ;  /* 0x000000ffdeff7812 */ /* 0x060fe4000784c0ff */
[----:B------:R-:W-:Y:S01]  /*3830*/  LOP3.LUT P3, RZ, R222, 0xff00, RZ, 0xc0, !PT ;  /* 0x0000ff00deff7812 */ /* 0x000fe2000786c0ff */
[----:B------:R-:W-:Y:S01]  /*3840*/  FFMA.FTZ R92, R0, R92, UR18 ;  /* 0x00000012005c7e23 */ /* 0x000fe2000801005c */
[----:B------:R-:W-:-:S03]  /*3850*/  IMAD.U32 R0, RZ, RZ, UR17 ;  /* 0x00000011ff007e24 */ /* 0x000fc6000f8e00ff */
[----:B------:R-:W-:Y:S01]  /*3860*/  FADD.FTZ R92, R155, -R92 ;  /* 0x8000005c9b5c7221 */ /* 0x000fe20000010000 */
[----:B------:R-:W-:-:S03]  /*3870*/  FFMA.FTZ R0, R157, R0, UR18 ;  /* 0x000000129d007e23 */ /* 0x000fc60008010000 */
[----:B------:R-:W-:Y:S01]  /*3880*/  FMUL.FTZ R136, R92, UR16 ;  /* 0x000000105c887c20 */ /* 0x000fe20008410000 */
[----:B------:R-:W-:Y:S01]  /*3890*/  FADD.FTZ R137, R156, -R0 ;  /* 0x800000009c897221 */ /* 0x000fe20000010000 */
[----:B------:R-:W-:Y:S02]  /*38a0*/  MOV R0, UR17 ;  /* 0x0000001100007c02 */ /* 0x000fe40008000f00 */
[----:B------:R-:W-:Y:S01]  /*38b0*/  FMUL.FTZ R92, R136, UR7 ;  /* 0x00000007885c7c20 */ /* 0x000fe20008410000 */
[----:B------:R-:W-:Y:S02]  /*38c0*/  FMUL.FTZ R137, R137, UR16 ;  /* 0x0000001089897c20 */ /* 0x000fe40008410000 */
[----:B------:R-:W-:Y:S02]  /*38d0*/  FFMA.FTZ R0, R161, R0, UR18 ;  /* 0x00000012a1007e23 */ /* 0x000fe40008010000 */
[----:B------:R-:W-:Y:S02]  /*38e0*/  FSEL R92, R92, RZ, P2 ;  /* 0x000000ff5c5c7208 */ /* 0x000fe40001000000 */
[----:B------:R-:W-:Y:S01]  /*38f0*/  FADD.FTZ R138, R160, -R0 ;  /* 0x80000000a08a7221 */ /* 0x000fe20000010000 */
[----:B------:R-:W-:Y:S01]  /*3900*/  IMAD.U32 R0, RZ, RZ, UR17 ;  /* 0x00000011ff007e24 */ /* 0x000fe2000f8e00ff */
[----:B------:R-:W-:-:S02]  /*3910*/  LOP3.LUT P2, RZ, R222, 0xff0000, RZ, 0xc0, !PT ;  /* 0x00ff0000deff7812 */ /* 0x000fc4000784c0ff */
[----:B------:R-:W-:Y:S01]  /*3920*/  FMUL.FTZ R138, R138, UR16 ;  /* 0x000000108a8a7c20 */ /* 0x000fe20008410000 */
[----:B------:R-:W-:-:S03]  /*3930*/  FFMA.FTZ R0, R159, R0, UR18 ;  /* 0x000000129f007e23 */ /* 0x000fc60008010000 */
[----:B------:R-:W-:Y:S01]  /*3940*/  FMUL.FTZ R93, R138, UR7 ;  /* 0x000000078a5d7c20 */ /* 0x000fe20008410000 */
[----:B------:R-:W-:Y:S01]  /*3950*/  FADD.FTZ R139, R158, -R0 ;  /* 0x800000009e8b7221 */ /* 0x000fe20000010000 */
[----:B------:R-:W-:-:S03]  /*3960*/  FMUL.FTZ R0, R137, UR7 ;  /* 0x0000000789007c20 */ /* 0x000fc60008410000 */
[----:B------:R-:W-:Y:S01]  /*3970*/  FMUL.FTZ R139, R139, UR16 ;  /* 0x000000108b8b7c20 */ /* 0x000fe20008410000 */
[----:B------:R-:W-:Y:S02]  /*3980*/  FSEL R93, R93, RZ, P2 ;  /* 0x000000ff5d5d7208 */ /* 0x000fe40001000000 */
        /* <DEDUP_REMOVED lines=9> */
.L_x_3423:
        /* <DEDUP_REMOVED lines=15> */
[----:B------:R-:W-:Y:S01]  /*3b10*/  FFMA.FTZ R92, R92, UR16, R108 ;  /* 0x000000105c5c7c23 */ /* 0x000fe2000801006c */
[----:B------:R-:W-:Y:S02]  /*3b20*/  FADD.FTZ R0, R156, -R0 ;  /* 0x800000009c007221 */ /* 0x000fe40000010000 */
[----:B------:R-:W-:Y:S01]  /*3b30*/  FFMA.FTZ R93, R93, UR16, R111 ;  /* 0x000000105d5d7c23 */ /* 0x000fe2000801006f */
[----:B------:R-:W-:Y:S01]  /*3b40*/  FMUL.FTZ R92, R92, UR7 ;  /* 0x000000075c5c7c20 */ /* 0x000fe20008410000 */
[----:B------:R-:W-:Y:S02]  /*3b50*/  FFMA.FTZ R0, R0, UR16, R109 ;  /* 0x0000001000007c23 */ /* 0x000fe4000801006d */
        /* <DEDUP_REMOVED lines=18> */
.L_x_3426:
[----:B------:R-:W-:Y:S02]  /*3c80*/  MOV R92, UR17 ;  /* 0x00000011005c7c02 */ /* 0x000fe40008000f00 */
[C---:B-----5:R-:W-:Y:S02]  /*3c90*/  LOP3.LUT P2, RZ, R222.reuse, 0xff, RZ, 0xc0, !PT ;  /* 0x000000ffdeff7812 */ /* 0x060fe4000784c0ff */
[----:B------:R-:W-:Y:S01]  /*3ca0*/  LOP3.LUT P3, RZ, R222, 0xff00, RZ, 0xc0, !PT ;  /* 0x0000ff00deff7812 */ /* 0x000fe2000786c0ff */
[----:B------:R-:W-:Y:S01]  /*3cb0*/  FFMA.FTZ R92, R0, R92, UR18 ;  /* 0x00000012005c7e23 */ /* 0x000fe2000801005c */
[----:B------:R-:W-:-:S03]  /*3cc0*/  IMAD.U32 R0, RZ, RZ, UR17 ;  /* 0x00000011ff007e24 */ /* 0x000fc6000f8e00ff */
[----:B------:R-:W-:Y:S01]  /*3cd0*/  FADD.FTZ R92, R155, -R92 ;  /* 0x8000005c9b5c7221 */ /* 0x000fe20000010000 */
[----:B------:R-:W-:-:S03]  /*3ce0*/  FFMA.FTZ R0, R157, R0, UR18 ;  /* 0x000000129d007e23 */ /* 0x000fc60008010000 */
[----:B------:R-:W-:Y:S01]  /*3cf0*/  FFMA.FTZ R136, R92, UR16, R108 ;  /* 0x000000105c887c23 */ /* 0x000fe2000801006c */
[----:B------:R-:W-:Y:S01]  /*3d00*/  FADD.FTZ R137, R156, -R0 ;  /* 0x800000009c897221 */ /* 0x000fe20000010000 */
[----:B------:R-:W-:Y:S02]  /*3d10*/  MOV R0, UR17 ;  /* 0x0000001100007c02 */ /* 0x000fe40008000f00 */
[----:B------:R-:W-:Y:S01]  /*3d20*/  FMUL.FTZ R92, R136, UR7 ;  /* 0x00000007885c7c20 */ /* 0x000fe20008410000 */
[----:B------:R-:W-:Y:S02]  /*3d30*/  FFMA.FTZ R137, R137, UR16, R109 ;  /* 0x0000001089897c23 */ /* 0x000fe4000801006d */
[----:B------:R-:W-:Y:S02]  /*3d40*/  FFMA.FTZ R0, R161, R0, UR18 ;  /* 0x00000012a1007e23 */ /* 0x000fe40008010000 */
[----:B------:R-:W-:Y:S02]  /*3d50*/  FSEL R92, R92, RZ, P2 ;  /* 0x000000ff5c5c7208 */ /* 0x000fe40001000000 */
[----:B------:R-:W-:Y:S01]  /*3d60*/  FADD.FTZ R138, R160, -R0 ;  /* 0x80000000a08a7221 */ /* 0x000fe20000010000 */
[----:B------:R-:W-:Y:S01]  /*3d70*/  IMAD.U32 R0, RZ, RZ, UR17 ;  /* 0x00000011ff007e24 */ /* 0x000fe2000f8e00ff */
[----:B------:R-:W-:-:S02]  /*3d80*/  LOP3.LUT P2, RZ, R222, 0xff0000, RZ, 0xc0, !PT ;  /* 0x00ff0000deff7812 */ /* 0x000fc4000784c0ff */
[----:B------:R-:W-:Y:S01]  /*3d90*/  FFMA.FTZ R138, R138, UR16, R110 ;  /* 0x000000108a8a7c23 */ /* 0x000fe2000801006e */
[----:B------:R-:W-:-:S03]  /*3da0*/  FFMA.FTZ R0, R159, R0, UR18 ;  /* 0x000000129f007e23 */ /* 0x000fc60008010000 */
[----:B------:R-:W-:Y:S01]  /*3db0*/  FMUL.FTZ R93, R138, UR7 ;  /* 0x000000078a5d7c20 */ /* 0x000fe20008410000 */
[----:B------:R-:W-:Y:S01]  /*3dc0*/  FADD.FTZ R139, R158, -R0 ;  /* 0x800000009e8b7221 */ /* 0x000fe20000010000 */
[----:B------:R-:W-:-:S03]  /*3dd0*/  FMUL.FTZ R0, R137, UR7 ;  /* 0x0000000789007c20 */ /* 0x000fc60008410000 */
[----:B------:R-:W-:Y:S01]  /*3de0*/  FFMA.FTZ R139, R139, UR16, R111 ;  /* 0x000000108b8b7c23 */ /* 0x000fe2000801006f */
        /* <DEDUP_REMOVED lines=10> */
.L_x_3422:
        /* <DEDUP_REMOVED lines=53> */
.L_x_3428:
[----:B------:R-:W-:Y:S02]  /*41e0*/  MOV R92, UR17 ;  /* 0x00000011005c7c02 */ /* 0x000fe40008000f00 */
[C---:B-----5:R-:W-:Y:S02]  /*41f0*/  LOP3.LUT P2, RZ, R222.reuse, 0xff00, RZ, 0xc0, !PT ;  /* 0x0000ff00deff7812 */ /* 0x060fe4000784c0ff */
        /* <DEDUP_REMOVED lines=43> */
.L_x_3427:
        /* <DEDUP_REMOVED lines=50> */
.L_x_3429:
[----:B------:R-:W-:Y:S02]  /*47d0*/  MOV R92, UR17 ;  /* 0x00000011005c7c02 */ /* 0x000fe40008000f00 */
[C---:B-----5:R-:W-:Y:S02]  /*47e0*/  LOP3.LUT P2, RZ, R222.reuse, 0xff00, RZ, 0xc0, !PT ;  /* 0x0000ff00deff7812 */ /* 0x060fe4000784c0ff */
        /* <DEDUP_REMOVED lines=42> */
.L_x_3425:
[----:B------:R-:W-:Y:S02]  /*4a90*/  ISETP.NE.U32.AND P2, PT, RZ, UR5, PT ;  /* 0x00000005ff007c0c */ /* 0x000fe4000bf45070 */
[----:B------:R-:W-:Y:S02]  /*4aa0*/  LOP3.LUT R92, R92, 0xffff, RZ, 0xc0, !PT ;  /* 0x0000ffff5c5c7812 */ /* 0x000fe400078ec0ff */
[----:B------:R-:W-:Y:S02]  /*4ab0*/  ISETP.NE.AND.EX P2, PT, RZ, UR6, PT, P2 ;  /* 0x00000006ff007c0c */ /* 0x000fe4000bf45320 */
[----:B------:R-:W-:Y:S01]  /*4ac0*/  PRMT R94, R93, 0x5410, R94 ;  /* 0x000054105d5e7816 */ /* 0x000fe2000000005e */
[----:B------:R-:W-:-:S05]  /*4ad0*/  IMAD.WIDE.U32 R92, R92, 0x10000, RZ ;  /* 0x000100005c5c7825 */ /* 0x000fca00078e00ff */
[----:B------:R-:W-:Y:S02]  /*4ae0*/  LOP3.LUT R93, R94, R93, RZ, 0xfc, !PT ;  /* 0x0000005d5e5d7212 */ /* 0x000fe400078efcff */
[----:B------:R-:W-:Y:S01]  /*4af0*/  LOP3.LUT R92, R92, 0xffff, R0, 0xf8, !PT ;  /* 0x0000ffff5c5c7812 */ /* 0x000fe200078ef800 */
[----:B------:R-:W-:Y:S02]  /*4b00*/  HFMA2 R0, -RZ, RZ, 0, 4.76837158203125e-07 ;  /* 0x00000008ff007431 */ /* 0x000fe400000001ff */
[----:B------:R-:W1:Y:S02]  /*4b10*/  @P2 LDC.64 R94, c[0x0][0x478] ;  /* 0x00011e00ff5e2b82 */ /* 0x000e640000000a00 */
[----:B-1----:R-:W-:-:S05]  /*4b20*/  @P2 IMAD.WIDE.U32 R94, R15, 0x10, R94 ;  /* 0x000000100f5e2825 */ /* 0x002fca00078e005e */
[----:B------:R1:W-:Y:S02]  /*4b30*/  @P2 STG.E.128 desc[UR10][R94.64], R136 ;  /* 0x000000885e002986 */ /* 0x0003e4000c101d0a */
[----:B-1----:R-:W-:-:S05]  /*4b40*/  IMAD.WIDE.U32 R94, R15, R0, UR30 ;  /* 0x0000001e0f5e7e25 */ /* 0x002fca000f8e0000 */
        /* <DEDUP_REMOVED lines=10> */
.L_x_3430:
[----:B------:R-:W-:Y:S05]  /*4bf0*/  @!P0 BRA `(.L_x_3431) ;  /* 0x0000000800dc8947 */ /* 0x000fea0003800000 */
[----:B------:R-:W-:Y:S05]  /*4c00*/  @!P1 BRA `(.L_x_3432) ;  /* 0x00000004006c9947 */ /* 0x000fea0003800000 */
[----:B------:R-:W-:Y:S05]  /*4c10*/  @!P2 BRA `(.L_x_3433) ;  /* 0x0000000000b4a947 */ /* 0x000fea0003800000 */
[----:B------:R-:W-:Y:S01]  /*4c20*/  IMAD.U32 R0, RZ, RZ, UR17 ;  /* 0x00000011ff007e24 */ /* 0x000fe2000f8e00ff */
        /* <DEDUP_REMOVED lines=18> */
[C---:B-12---:R-:W-:Y:S02]  /*4d50*/  FSEL R92, R15.reuse, RZ, P3 ;  /* 0x000000ff0f5c7208 */ /* 0x046fe40001800000 */
        /* <DEDUP_REMOVED lines=25> */
.L_x_3433:
[----:B------:R-:W-:Y:S01]  /*4ef0*/  IMAD.U32 R0, RZ, RZ, UR17 ;  /* 0x00000011ff007e24 */ /* 0x000fe2000f8e00ff */
[----:B------:R-:W-:Y:S02]  /*4f00*/  LOP3.LUT P3, RZ, R208, 0xff00, RZ, 0xc0, !PT ;  /* 0x0000ff00d0ff7812 */ /* 0x000fe4000786c0ff */
[----:B------:R-:W-:Y:S01]  /*4f10*/  LOP3.LUT P4, RZ, R10, 0xff00, RZ, 0xc0, !PT ;  /* 0x0000ff000aff7812 */ /* 0x000fe2000788c0ff */
[----:B------:R-:W-:Y:S01]  /*4f20*/  FFMA.FTZ R0, R105, R0, UR18 ;  /* 0x0000001269007e23 */ /* 0x000fe20008010000 */
[----:B-12---:R-:W-:Y:S02]  /*4f30*/  MOV R93, UR17 ;  /* 0x00000011005d7c02 */ /* 0x006fe40008000f00 */
        /* <DEDUP_REMOVED lines=25> */
[C---:B------:R-:W-:Y:S01]  /*50d0*/  FSEL R93, R94.reuse, RZ, P3 ;  /* 0x000000ff5e5d7208 */ /* 0x040fe20001800000 */
[----:B------:R-:W-:Y:S01]  /*50e0*/  FFMA.FTZ R15, R107, R15, UR18 ;  /* 0x000000126b0f7e23 */ /* 0x000fe2000801000f */
[----:B------:R-:W-:-:S02]  /*50f0*/  FSEL R94, R94, RZ, P4 ;  /* 0x000000ff5e5e7208 */ /* 0x000fc40002000000 */
        /* <DEDUP_REMOVED lines=12> */
.L_x_3432:
[----:B------:R-:W-:Y:S05]  /*51c0*/  @!P2 BRA `(.L_x_3435) ;  /* 0x0000000000b4a947 */ /* 0x000fea0003800000 */
[----:B------:R-:W-:Y:S01]  /*51d0*/  IMAD.U32 R0, RZ, RZ, UR17 ;  /* 0x00000011ff007e24 */ /* 0x000fe2000f8e00ff */
        /* <DEDUP_REMOVED lines=44> */
.L_x_3435:
        /* <DEDUP_REMOVED lines=45> */
.L_x_3431:
[----:B------:R-:W-:Y:S05]  /*5770*/  @!P1 BRA `(.L_x_3436) ;  /* 0x00000004000c9947 */ /* 0x000fea0003800000 */
[----:B------:R-:W-:Y:S05]  /*5780*/  @!P2 BRA `(.L_x_3437) ;  /* 0x000000000084a947 */ /* 0x000fea0003800000 */
[----:B------:R-:W-:Y:S01]  /*5790*/  MOV R15, UR17 ;  /* 0x00000011000f7c02 */ /* 0x000fe20008000f00 */
        /* <DEDUP_REMOVED lines=13> */
[----:B------:R-:W-:-:S03]  /*5870*/  MOV R15, UR17 ;  /* 0x00000011000f7c02 */ /* 0x000fc60008000f00 */
[----:B------:R-:W-:Y:S01]  /*5880*/  FSEL R0, R0, RZ, P4 ;  /* 0x000000ff00007208 */ /* 0x000fe20002000000 */
[----:B------:R-:W-:Y:S01]  /*5890*/  FFMA.FTZ R138, R138, UR16, R114 ;  /* 0x000000108a8a7c23 */ /* 0x000fe20008010072 */
[----:B------:R-:W-:Y:S01]  /*58a0*/  FFMA.FTZ R15, R107, R15, UR18 ;  /* 0x000000126b0f7e23 */ /* 0x000fe2000801000f */
[----:B------:R-:W-:Y:S02]  /*58b0*/  ISETP.GE.U32.AND P4, PT, R208, 0x1000000, PT ;  /* 0x01000000d000780c */ /* 0x000fe40003f86070 */
[----:B-12---:R-:W-:Y:S01]  /*58c0*/  FMUL.FTZ R92, R138, UR7 ;  /* 0x000000078a5c7c20 */ /* 0x006fe20008410000 */
        /* <DEDUP_REMOVED lines=13> */
.L_x_3437:
[----:B------:R-:W-:Y:S01]  /*59a0*/  MOV R15, UR17 ;  /* 0x00000011000f7c02 */ /* 0x000fe20008000f00 */
[----:B------:R-:W-:Y:S01]  /*59b0*/  IMAD.U32 R0, RZ, RZ, UR17 ;  /* 0x00000011ff007e24 */ /* 0x000fe2000f8e00ff */
[C---:B------:R-:W-:Y:S02]  /*59c0*/  LOP3.LUT P3, RZ, R208.reuse, 0xff, RZ, 0xc0, !PT ;  /* 0x000000ffd0ff7812 */ /* 0x040fe4000786c0ff */
[----:B------:R-:W-:Y:S01]  /*59d0*/  LOP3.LUT P4, RZ, R208, 0xff00, RZ, 0xc0, !PT ;  /* 0x0000ff00d0ff7812 */ /* 0x000fe2000788c0ff */
[----:B------:R-:W-:Y:S01]  /*59e0*/  FFMA.FTZ R0, R104, R0, UR18 ;  /* 0x0000001268007e23 */ /* 0x000fe20008010000 */
[----:B------:R-:W-:Y:S01]  /*59f0*/  FFMA.FTZ R15, R105, R15, UR18 ;  /* 0x00000012690f7e23 */ /* 0x000fe2000801000f */
[----:B-12---:R-:W-:Y:S02]  /*5a00*/  MOV R92, UR17 ;  /* 0x00000011005c7c02 */ /* 0x006fe40008000f00 */
[----:B------:R-:W-:Y:S01]  /*5a10*/  FADD.FTZ R0, R162, -R0 ;  /* 0x80000000a2007221 */ /* 0x000fe20000010000 */
[----:B------:R-:W-:-:S02]  /*5a20*/  FADD.FTZ R15, R163, -R15 ;  /* 0x8000000fa30f7221 */ /* 0x000fc40000010000 */
[----:B------:R-:W-:Y:S01]  /*5a30*/  FFMA.FTZ R92, R107, R92, UR18 ;  /* 0x000000126b5c7e23 */ /* 0x000fe2000801005c */
[----:B------:R-:W-:Y:S01]  /*5a40*/  FFMA.FTZ R0, R0, UR16, R112 ;  /* 0x0000001000007c23 */ /* 0x000fe20008010070 */
[----:B------:R-:W-:Y:S02]  /*5a50*/  FFMA.FTZ R15, R15, UR16, R113 ;  /* 0x000000100f0f7c23 */ /* 0x000fe40008010071 */
[----:B------:R-:W-:Y:S01]  /*5a60*/  FADD.FTZ R92, R165, -R92 ;  /* 0x8000005ca55c7221 */ /* 0x000fe20000010000 */
[----:B------:R-:W-:Y:S01]  /*5a70*/  FMUL.FTZ R0, R0, UR7 ;  /* 0x0000000700007c20 */ /* 0x000fe20008410000 */
[----:B------:R-:W-:Y:S02]  /*5a80*/  FMUL.FTZ R15, R15, UR7 ;  /* 0x000000070f0f7c20 */ /* 0x000fe40008410000 */
[----:B------:R-:W-:Y:S02]  /*5a90*/  FFMA.FTZ R92, R92, UR16, R115 ;  /* 0x000000105c5c7c23 */ /* 0x000fe40008010073 */
[----:B------:R-:W-:-:S02]  /*5aa0*/  FSEL R0, R0, RZ, P3 ;  /* 0x000000ff00007208 */ /* 0x000fc40001800000 */
[----:B------:R-:W-:Y:S01]  /*5ab0*/  FSEL R15, R15, RZ, P4 ;  /* 0x000000ff0f0f7208 */ /* 0x000fe20002000000 */
[----:B------:R-:W-:Y:S01]  /*5ac0*/  FMUL.FTZ R92, R92, UR7 ;  /* 0x000000075c5c7c20 */ /* 0x000fe20008410000 */
[C---:B------:R-:W-:Y:S02]  /*5ad0*/  LOP3.LUT P3, RZ, R208.reuse, 0xff0000, RZ, 0xc0, !PT ;  /* 0x00ff0000d0ff7812 */ /* 0x040fe4000786c0ff */
[----:B------:R-:W-:Y:S01]  /*5ae0*/  F2FP.BF16.F32.PACK_AB R15, R15, R0 ;  /* 0x000000000f0f723e */ /* 0x000fe200000010ff */
[----:B------:R-:W-:Y:S01]  /*5af0*/  IMAD.U32 R0, RZ, RZ, UR17 ;  /* 0x00000011ff007e24 */ /* 0x000fe2000f8e00ff */
        /* <DEDUP_REMOVED lines=11> */
.L_x_3436:
        /* <DEDUP_REMOVED lines=15> */
[----:B------:R-:W-:-:S03]  /*5ca0*/  MOV R15, UR17 ;  /* 0x00000011000f7c02 */ /* 0x000fc60008000f00 */
[----:B------:R-:W-:Y:S01]  /*5cb0*/  FSEL R0, R0, RZ, P4 ;  /* 0x000000ff00007208 */ /* 0x000fe20002000000 */
[----:B------:R-:W-:Y:S01]  /*5cc0*/  FMUL.FTZ R138, R138, UR16 ;  /* 0x000000108a8a7c20 */ /* 0x000fe20008410000 */
[----:B------:R-:W-:Y:S01]  /*5cd0*/  FFMA.FTZ R15, R107, R15, UR18 ;  /* 0x000000126b0f7e23 */ /* 0x000fe2000801000f */
[----:B------:R-:W-:Y:S02]  /*5ce0*/  ISETP.GE.U32.AND P4, PT, R208, 0x1000000, PT ;  /* 0x01000000d000780c */ /* 0x000fe40003f86070 */
[----:B-12---:R-:W-:Y:S01]  /*5cf0*/  FMUL.FTZ R92, R138, UR7 ;  /* 0x000000078a5c7c20 */ /* 0x006fe20008410000 */
        /* <DEDUP_REMOVED lines=13> */
.L_x_3438:
        /* <DEDUP_REMOVED lines=32> */
.L_x_3434:
[----:B------:R-:W-:Y:S02]  /*5fd0*/  LOP3.LUT R0, R0, 0xffff, RZ, 0xc0, !PT ;  /* 0x0000ffff00007812 */ /* 0x000fe400078ec0ff */
[----:B------:R-:W-:-:S03]  /*5fe0*/  PRMT R94, R92, 0x5410, R93 ;  /* 0x000054105c5e7816 */ /* 0x000fc6000000005d */
[----:B------:R-:W-:-:S05]  /*5ff0*/  IMAD.WIDE.U32 R92, R0, 0x10000, RZ ;  /* 0x00010000005c7825 */ /* 0x000fca00078e00ff */
[----:B------:R-:W-:Y:S02]  /*6000*/  LOP3.LUT R93, R94, R93, RZ, 0xfc, !PT ;  /* 0x0000005d5e5d7212 */ /* 0x000fe400078efcff */
[----:B------:R-:W1:Y:S01]  /*6010*/  @P2 LDC.64 R94, c[0x0][0x478] ;  /* 0x00011e00ff5e2b82 */ /* 0x000e620000000a00 */
[----:B------:R-:W-:Y:S01]  /*6020*/  LOP3.LUT R92, R92, 0xffff, R15, 0xf8, !PT ;  /* 0x0000ffff5c5c7812 */ /* 0x000fe200078ef80f */
[----:B-1----:R-:W-:-:S05]  /*6030*/  @P2 IMAD.WIDE.U32 R94, R14, 0x10, R94 ;  /* 0x000000100e5e2825 */ /* 0x002fca00078e005e */
[----:B------:R1:W-:Y:S02]  /*6040*/  @P2 STG.E.128 desc[UR10][R94.64], R136 ;  /* 0x000000885e002986 */ /* 0x0003e4000c101d0a */
[----:B-1----:R-:W-:-:S04]  /*6050*/  IMAD.MOV.U32 R94, RZ, RZ, 0x8 ;  /* 0x00000008ff5e7424 */ /* 0x002fc800078e00ff */
[----:B------:R-:W-:-:S05]  /*6060*/  IMAD.WIDE.U32 R94, R14, R94, UR30 ;  /* 0x0000001e0e5e7e25 */ /* 0x000fca000f8e005e */
        /* <DEDUP_REMOVED lines=10> */
.L_x_3439:
        /* <DEDUP_REMOVED lines=10> */
[----:B--2---:R-:W-:-:S05]  /*61b0*/  FMUL.FTZ R14, R137, UR7 ;  /* 0x00000007890e7c20 */ /* 0x004fca0008410000 */
        /* <DEDUP_REMOVED lines=23> */
[----:B-1----:R-:W-:Y:S01]  /*6330*/  FMUL.FTZ R93, R139, UR7 ;  /* 0x000000078b5d7c20 */ /* 0x002fe20008410000 */
        /* <DEDUP_REMOVED lines=13> */
.L_x_3442:
[----:B------:R-:W-:Y:S01]  /*6410*/  MOV R0, UR17 ;  /* 0x0000001100007c02 */ /* 0x000fe20008000f00 */
[----:B-12---:R-:W-:Y:S01]  /*6420*/  IMAD.U32 R92, RZ, RZ, UR17 ;  /* 0x00000011ff5c7e24 */ /* 0x006fe2000f8e00ff */
        /* <DEDUP_REMOVED lines=28> */
[C---:B------:R-:W-:Y:S01]  /*65f0*/  FSEL R92, R93.reuse, RZ, P3 ;  /* 0x000000ff5d5c7208 */ /* 0x040fe20001800000 */
[----:B------:R-:W-:Y:S01]  /*6600*/  FFMA.FTZ R15, R188, R15, UR18 ;  /* 0x00000012bc0f7e23 */ /* 0x000fe2000801000f */
[----:B------:R-:W-:Y:S02]  /*6610*/  FSEL R93, R93, RZ, P4 ;  /* 0x000000ff5d5d7208 */ /* 0x000fe40002000000 */
        /* <DEDUP_REMOVED lines=12> */
.L_x_3441:
        /* <DEDUP_REMOVED lines=32> */
[----:B-1----:R-:W-:Y:S01]  /*68e0*/  FMUL.FTZ R93, R139, UR7 ;  /* 0x000000078b5d7c20 */ /* 0x002fe20008410000 */
        /* <DEDUP_REMOVED lines=13> */
.L_x_3444:
        /* <DEDUP_REMOVED lines=45> */
.L_x_3440:
[----:B------:R-:W-:Y:S05]  /*6c90*/  @!P1 BRA `(.L_x_3445) ;  /* 0x00000004000c9947 */ /* 0x000fea0003800000 */
[----:B------:R-:W-:Y:S05]  /*6ca0*/  @!P2 BRA `(.L_x_3446) ;  /* 0x000000000084a947 */ /* 0x000fea0003800000 */
[----:B--2---:R-:W-:Y:S01]  /*6cb0*/  IMAD.U32 R14, RZ, RZ, UR17 ;  /* 0x00000011ff0e7e24 */ /* 0x004fe2000f8e00ff */
        /* <DEDUP_REMOVED lines=14> */
[----:B-1----:R-:W-:Y:S01]  /*6da0*/  FMUL.FTZ R92, R136, UR7 ;  /* 0x00000007885c7c20 */ /* 0x002fe20008410000 */
[----:B------:R-:W-:Y:S01]  /*6db0*/  FSEL R0, R0, RZ, P4 ;  /* 0x000000ff00007208 */ /* 0x000fe20002000000 */
[----:B------:R-:W-:Y:S01]  /*6dc0*/  FFMA.FTZ R138, R138, UR16, R118 ;  /* 0x000000108a8a7c23 */ /* 0x000fe20008010076 */
[----:B------:R-:W-:Y:S01]  /*6dd0*/  FFMA.FTZ R14, R188, R14, UR18 ;  /* 0x00000012bc0e7e23 */ /* 0x000fe2000801000e */
[----:B------:R-:W-:-:S02]  /*6de0*/  ISETP.GE.U32.AND P4, PT, R182, 0x1000000, PT ;  /* 0x01000000b600780c */ /* 0x000fc40003f86070 */
[----:B------:R-:W-:Y:S01]  /*6df0*/  FSEL R92, R92, RZ, P3 ;  /* 0x000000ff5c5c7208 */ /* 0x000fe20001800000 */
[----:B------:R-:W-:Y:S01]  /*6e00*/  FADD.FTZ R139, R189, -R14 ;  /* 0x8000000ebd8b7221 */ /* 0x000fe20000010000 */
[----:B------:R-:W-:Y:S01]  /*6e10*/  FMUL.FTZ R14, R138, UR7 ;  /* 0x000000078a0e7c20 */ /* 0x000fe20008410000 */
[----:B------:R-:W-:Y:S02]  /*6e20*/  LOP3.LUT P3, RZ, R182, 0xff0000, RZ, 0xc0, !PT ;  /* 0x00ff0000b6ff7812 */ /* 0x000fe4000786c0ff */
[----:B------:R-:W-:Y:S01]  /*6e30*/  FFMA.FTZ R139, R139, UR16, R119 ;  /* 0x000000108b8b7c23 */ /* 0x000fe20008010077 */
[----:B------:R-:W-:Y:S02]  /*6e40*/  F2FP.BF16.F32.PACK_AB R92, R0, R92 ;  /* 0x0000005c005c723e */ /* 0x000fe400000010ff */
[----:B------:R-:W-:Y:S01]  /*6e50*/  FSEL R14, R14, RZ, P3 ;  /* 0x000000ff0e0e7208 */ /* 0x000fe20001800000 */
[----:B------:R-:W-:-:S05]  /*6e60*/  FMUL.FTZ R0, R139, UR7 ;  /* 0x000000078b007c20 */ /* 0x000fca0008410000 */
[----:B------:R-:W-:-:S04]  /*6e70*/  FSEL R0, R0, RZ, P4 ;  /* 0x000000ff00007208 */ /* 0x000fc80002000000 */
[----:B------:R-:W-:Y:S02]  /*6e80*/  F2FP.BF16.F32.PACK_AB R14, R0, R14 ;  /* 0x0000000e000e723e */ /* 0x000fe400000010ff */
[----:B------:R-:W-:Y:S02]  /*6e90*/  PRMT R0, R92, 0x7632, R0 ;  /* 0x000076325c007816 */ /* 0x000fe40000000000 */
[----:B------:R-:W-:Y:S01]  /*6ea0*/  PRMT R15, R14, 0x7632, R15 ;  /* 0x000076320e0f7816 */ /* 0x000fe2000000000f */
[----:B------:R-:W-:Y:S06]  /*6eb0*/  BRA `(.L_x_3443) ;  /* 0x00000004008c7947 */ /* 0x000fec0003800000 */
.L_x_3446:
[----:B------:R-:W-:Y:S01]  /*6ec0*/  MOV R0, UR17 ;  /* 0x0000001100007c02 */ /* 0x000fe20008000f00 */
[----:B--2---:R-:W-:Y:S01]  /*6ed0*/  IMAD.U32 R14, RZ, RZ, UR17 ;  /* 0x00000011ff0e7e24 */ /* 0x004fe2000f8e00ff */
        /* <DEDUP_REMOVED lines=10> */
[----:B-1----:R-:W-:Y:S02]  /*6f80*/  FSEL R92, R0, RZ, P3 ;  /* 0x000000ff005c7208 */ /* 0x002fe40001800000 */
[----:B------:R-:W-:Y:S02]  /*6f90*/  FSEL R14, R14, RZ, P4 ;  /* 0x000000ff0e0e7208 */ /* 0x000fe40002000000 */
[----:B------:R-:W-:Y:S02]  /*6fa0*/  MOV R0, UR17 ;  /* 0x0000001100007c02 */ /* 0x000fe40008000f00 */
[----:B------:R-:W-:Y:S01]  /*6fb0*/  F2FP.BF16.F32.PACK_AB R92, R14, R92 ;  /* 0x0000005c0e5c723e */ /* 0x000fe200000010ff */
[----:B------:R-:W-:Y:S01]  /*6fc0*/  IMAD.U32 R14, RZ, RZ, UR17 ;  /* 0x00000011ff0e7e24 */ /* 0x000fe2000f8e00ff */
[----:B------:R-:W-:Y:S01]  /*6fd0*/  LOP3.LUT P3, RZ, R182, 0xff0000, RZ, 0xc0, !PT ;  /* 0x00ff0000b6ff7812 */ /* 0x000fe2000786c0ff */
[----:B------:R-:W-:Y:S01]  /*6fe0*/  FFMA.FTZ R0, R186, R0, UR18 ;  /* 0x00000012ba007e23 */ /* 0x000fe20008010000 */
[----:B------:R-:W-:Y:S01]  /*6ff0*/  ISETP.GE.U32.AND P4, PT, R182, 0x1000000, PT ;  /* 0x01000000b600780c */ /* 0x000fe20003f86070 */
[----:B------:R-:W-:-:S02]  /*7000*/  FFMA.FTZ R14, R188, R14, UR18 ;  /* 0x00000012bc0e7e23 */ /* 0x000fc4000801000e */
[----:B------:R-:W-:Y:S02]  /*7010*/  FADD.FTZ R0, R187, -R0 ;  /* 0x80000000bb007221 */ /* 0x000fe40000010000 */
[----:B------:R-:W-:Y:S02]  /*7020*/  FADD.FTZ R14, R189, -R14 ;  /* 0x8000000ebd0e7221 */ /* 0x000fe40000010000 */
[----:B------:R-:W-:Y:S02]  /*7030*/  FFMA.FTZ R0, R0, UR16, R118 ;  /* 0x0000001000007c23 */ /* 0x000fe40008010076 */
[----:B------:R-:W-:Y:S02]  /*7040*/  FFMA.FTZ R14, R14, UR16, R119 ;  /* 0x000000100e0e7c23 */ /* 0x000fe40008010077 */
[----:B------:R-:W-:Y:S02]  /*7050*/  FMUL.FTZ R0, R0, UR7 ;  /* 0x0000000700007c20 */ /* 0x000fe40008410000 */
[----:B------:R-:W-:-:S03]  /*7060*/  FMUL.FTZ R14, R14, UR7 ;  /* 0x000000070e0e7c20 */ /* 0x000fc60008410000 */
[----:B------:R-:W-:Y:S02]  /*7070*/  FSEL R0, R0, RZ, P3 ;  /* 0x000000ff00007208 */ /* 0x000fe40001800000 */
[----:B------:R-:W-:-:S04]  /*7080*/  FSEL R14, R14, RZ, P4 ;  /* 0x000000ff0e0e7208 */ /* 0x000fc80002000000 */
[----:B------:R-:W-:Y:S02]  /*7090*/  F2FP.BF16.F32.PACK_AB R14, R14, R0 ;  /* 0x000000000e0e723e */ /* 0x000fe400000010ff */
[----:B------:R-:W-:Y:S02]  /*70a0*/  PRMT R0, R92, 0x7632, R0 ;  /* 0x000076325c007816 */ /* 0x000fe40000000000 */
[----:B------:R-:W-:Y:S01]  /*70b0*/  PRMT R15, R14, 0x7632, R15 ;  /* 0x000076320e0f7816 */ /* 0x000fe2000000000f */
[----:B------:R-:W-:Y:S06]  /*70c0*/  BRA `(.L_x_3443) ;  /* 0x0000000400087947 */ /* 0x000fec0003800000 */
.L_x_3445:
        /* <DEDUP_REMOVED lines=16> */
[----:B-1----:R-:W-:Y:S01]  /*71d0*/  FMUL.FTZ R92, R136, UR7 ;  /* 0x00000007885c7c20 */ /* 0x002fe20008410000 */
[----:B------:R-:W-:Y:S01]  /*71e0*/  FSEL R0, R0, RZ, P4 ;  /* 0x000000ff00007208 */ /* 0x000fe20002000000 */
[----:B------:R-:W-:Y:S01]  /*71f0*/  FMUL.FTZ R138, R138, UR16 ;  /* 0x000000108a8a7c20 */ /* 0x000fe20008410000 */
[----:B------:R-:W-:Y:S01]  /*7200*/  FFMA.FTZ R14, R188, R14, UR18 ;  /* 0x00000012bc0e7e23 */ /* 0x000fe2000801000e */
[----:B------:R-:W-:-:S02]  /*7210*/  ISETP.GE.U32.AND P4, PT, R182, 0x1000000, PT ;  /* 0x01000000b600780c */ /* 0x000fc40003f86070 */
[----:B------:R-:W-:Y:S01]  /*7220*/  FSEL R92, R92, RZ, P3 ;  /* 0x000000ff5c5c7208 */ /* 0x000fe20001800000 */
[----:B------:R-:W-:Y:S01]  /*7230*/  FADD.FTZ R139, R189, -R14 ;  /* 0x8000000ebd8b7221 */ /* 0x000fe20000010000 */
[----:B------:R-:W-:Y:S01]  /*7240*/  FMUL.FTZ R14, R138, UR7 ;  /* 0x000000078a0e7c20 */ /* 0x000fe20008410000 */
[----:B------:R-:W-:Y:S02]  /*7250*/  LOP3.LUT P3, RZ, R182, 0xff0000, RZ, 0xc0, !PT ;  /* 0x00ff0000b6ff7812 */ /* 0x000fe4000786c0ff */
[----:B------:R-:W-:Y:S01]  /*7260*/  FMUL.FTZ R139, R139, UR16 ;  /* 0x000000108b8b7c20 */ /* 0x000fe20008410000 */
        /* <DEDUP_REMOVED lines=8> */
.L_x_3447:
        /* <DEDUP_REMOVED lines=23> */
[----:B------:R-:W-:Y:S02]  /*7460*/  FMUL.FTZ R0, R0, UR16 ;  /* 0x0000001000007c20 */ /* 0x000fe40008410000 */
[----:B------:R-:W-:Y:S02]  /*7470*/  FMUL.FTZ R14, R14, UR16 ;  /* 0x000000100e0e7c20 */ /* 0x000fe40008410000 */
[----:B------:R-:W-:Y:S02]  /*7480*/  FMUL.FTZ R0, R0, UR7 ;  /* 0x0000000700007c20 */ /* 0x000fe40008410000 */
[----:B------:R-:W-:-:S03]  /*7490*/  FMUL.FTZ R14, R14, UR7 ;  /* 0x000000070e0e7c20 */ /* 0x000fc60008410000 */
[----:B------:R-:W-:Y:S02]  /*74a0*/  FSEL R0, R0, RZ, P3 ;  /* 0x000000ff00007208 */ /* 0x000fe40001800000 */
[----:B------:R-:W-:-:S04]  /*74b0*/  FSEL R14, R14, RZ, P4 ;  /* 0x000000ff0e0e7208 */ /* 0x000fc80002000000 */
[----:B------:R-:W-:Y:S02]  /*74c0*/  F2FP.BF16.F32.PACK_AB R14, R14, R0 ;  /* 0x000000000e0e723e */ /* 0x000fe400000010ff */
[----:B------:R-:W-:Y:S02]  /*74d0*/  PRMT R0, R92, 0x7632, R0 ;  /* 0x000076325c007816 */ /* 0x000fe40000000000 */
[----:B------:R-:W-:-:S07]  /*74e0*/  PRMT R15, R14, 0x7632, R15 ;  /* 0x000076320e0f7816 */ /* 0x000fce000000000f */
.L_x_3443:
[----:B------:R-:W-:Y:S02]  /*74f0*/  LOP3.LUT R0, R0, 0xffff, RZ, 0xc0, !PT ;  /* 0x0000ffff00007812 */ /* 0x000fe400078ec0ff */
[----:B------:R-:W-:-:S03]  /*7500*/  PRMT R93, R14, 0x5410, R15 ;  /* 0x000054100e5d7816 */ /* 0x000fc6000000000f */
[----:B------:R-:W-:-:S05]  /*7510*/  IMAD.WIDE.U32 R14, R0, 0x10000, RZ ;  /* 0x00010000000e7825 */ /* 0x000fca00078e00ff */
[----:B------:R-:W-:Y:S02]  /*7520*/  LOP3.LUT R15, R93, R15, RZ, 0xfc, !PT ;  /* 0x0000000f5d0f7212 */ /* 0x000fe400078efcff */
[----:B------:R-:W-:Y:S02]  /*7530*/  LOP3.LUT R14, R14, 0xffff, R92, 0xf8, !PT ;  /* 0x0000ffff0e0e7812 */ /* 0x000fe400078ef85c */
[----:B------:R-:W1:Y:S02]  /*7540*/  @P2 LDC.64 R92, c[0x0][0x478] ;  /* 0x00011e00ff5c2b82 */ /* 0x000e640000000a00 */
[----:B-1----:R-:W-:-:S05]  /*7550*/  @P2 IMAD.WIDE.U32 R92, R13, 0x10, R92 ;  /* 0x000000100d5c2825 */ /* 0x002fca00078e005c */
[----:B------:R1:W-:Y:S02]  /*7560*/  @P2 STG.E.128 desc[UR10][R92.64], R136 ;  /* 0x000000885c002986 */ /* 0x0003e4000c101d0a */
[----:B-1----:R-:W-:-:S05]  /*7570*/  MOV R92, 0x8 ;  /* 0x00000008005c7802 */ /* 0x002fca0000000f00 */
        /* <DEDUP_REMOVED lines=11> */
.L_x_3448:
[----:B------:R-:W-:Y:S05]  /*7630*/  @!P0 BRA `(.L_x_3449) ;  /* 0x0000000800fc8947 */ /* 0x000fea0003800000 */
[----:B------:R-:W-:Y:S05]  /*7640*/  @!P1 BRA `(.L_x_3450) ;  /* 0x0000000400809947 */ /* 0x000fea0003800000 */
[----:B------:R-:W-:Y:S05]  /*7650*/  @!P2 BRA `(.L_x_3451) ;  /* 0x0000000000c0a947 */ /* 0x000fea0003800000 */
[----:B------:R-:W-:Y:S01]  /*7660*/  IMAD.U32 R0, RZ, RZ, UR17 ;  /* 0x00000011ff007e24 */ /* 0x000fe2000f8e00ff */
[----:B-12---:R-:W-:Y:S01]  /*7670*/  MOV R15, UR17 ;  /* 0x00000011000f7c02 */ /* 0x006fe20008000f00 */
        /* <DEDUP_REMOVED lines=8> */
[----:B------:R-:W-:Y:S01]  /*7700*/  FADD.FTZ R15, R172, -R15 ;  /* 0x8000000fac0f7221 */ /* 0x000fe20000010000 */
[----:B------:R-:W-:Y:S01]  /*7710*/  FFMA.FTZ R13, R178, R13, UR18 ;  /* 0x00000012b20d7e23 */ /* 0x000fe2000801000d */
[----:B------:R-:W-:Y:S01]  /*7720*/  FFMA.FTZ R137, R14, UR16, R121 ;  /* 0x000000100e897c23 */ /* 0x000fe20008010079 */
[----:B------:R-:W-:Y:S01]  /*7730*/  FADD.FTZ R0, R99, -R92 ;  /* 0x8000005c63007221 */ /* 0x000fe20000010000 */
[----:B------:R-:W-:Y:S01]  /*7740*/  FFMA.FTZ R136, R15, UR16, R120 ;  /* 0x000000100f887c23 */ /* 0x000fe20008010078 */
[----:B------:R-:W-:Y:S01]  /*7750*/  FADD.FTZ R13, R98, -R13 ;  /* 0x8000000d620d7221 */ /* 0x000fe20000010000 */
[----:B------:R-:W-:Y:S01]  /*7760*/  FMUL.FTZ R14, R137, UR7 ;  /* 0x00000007890e7c20 */ /* 0x000fe20008410000 */
[----:B------:R-:W-:Y:S01]  /*7770*/  FFMA.FTZ R139, R0, UR16, R123 ;  /* 0x00000010008b7c23 */ /* 0x000fe2000801007b */
[----:B------:R-:W-:Y:S01]  /*7780*/  LOP3.LUT P3, RZ, R183, 0xff0000, RZ, 0xc0, !PT ;  /* 0x00ff0000b7ff7812 */ /* 0x000fe2000786c0ff */
[----:B------:R-:W-:Y:S01]  /*7790*/  FFMA.FTZ R138, R13, UR16, R122 ;  /* 0x000000100d8a7c23 */ /* 0x000fe2000801007a */
[----:B------:R-:W-:-:S02]  /*77a0*/  ISETP.GE.U32.AND P5, PT, R183, 0x1000000, PT ;  /* 0x01000000b700780c */ /* 0x000fc40003fa6070 */
[----:B------:R-:W-:Y:S01]  /*77b0*/  FSEL R93, R14, RZ, P6 ;  /* 0x000000ff0e5d7208 */ /* 0x000fe20003000000 */
[----:B------:R-:W-:Y:S01]  /*77c0*/  FMUL.FTZ R0, R138, UR7 ;  /* 0x000000078a007c20 */ /* 0x000fe20008410000 */
[----:B------:R-:W-:-:S04]  /*77d0*/  LOP3.LUT P6, RZ, R6, 0xff00, RZ, 0xc0, !PT ;  /* 0x0000ff0006ff7812 */ /* 0x000fc800078cc0ff */
[----:B------:R-:W-:Y:S01]  /*77e0*/  FSEL R94, R14, RZ, P6 ;  /* 0x000000ff0e5e7208 */ /* 0x000fe20003000000 */
[----:B------:R-:W-:Y:S01]  /*77f0*/  FMUL.FTZ R14, R136, UR7 ;  /* 0x00000007880e7c20 */ /* 0x000fe20008410000 */
[----:B------:R-:W-:Y:S02]  /*7800*/  LOP3.LUT P6, RZ, R6, 0xff, RZ, 0xc0, !PT ;  /* 0x000000ff06ff7812 */ /* 0x000fe400078cc0ff */
[----:B------:R-:W-:Y:S02]  /*7810*/  FSEL R13, R0, RZ, P3 ;  /* 0x000000ff000d7208 */ /* 0x000fe40001800000 */
[C---:B------:R-:W-:Y:S02]  /*7820*/  FSEL R15, R14.reuse, RZ, P4 ;  /* 0x000000ff0e0f7208 */ /* 0x040fe40002000000 */
[----:B------:R-:W-:Y:S02]  /*7830*/  FSEL R92, R14, RZ, P6 ;  /* 0x000000ff0e5c7208 */ /* 0x000fe40003000000 */
[----:B------:R-:W-:-:S02]  /*7840*/  LOP3.LUT P4, RZ, R6, 0xff0000, RZ, 0xc0, !PT ;  /* 0x00ff000006ff7812 */ /* 0x000fc4000788c0ff */
[----:B------:R-:W-:Y:S01]  /*7850*/  F2FP.BF16.F32.PACK_AB R15, R92, R15 ;  /* 0x0000000f5c0f723e */ /* 0x000fe200000010ff */
[----:B------:R-:W-:Y:S01]  /*7860*/  FMUL.FTZ R92, R139, UR7 ;  /* 0x000000078b5c7c20 */ /* 0x000fe20008410000 */
[----:B------:R-:W-:Y:S02]  /*7870*/  ISETP.GE.U32.AND P6, PT, R6, 0x1000000, PT ;  /* 0x010000000600780c */ /* 0x000fe40003fc6070 */
[----:B------:R-:W-:Y:S02]  /*7880*/  F2FP.BF16.F32.PACK_AB R14, R94, R93 ;  /* 0x0000005d5e0e723e */ /* 0x000fe400000010ff */
        /* <DEDUP_REMOVED lines=13> */
.L_x_3451:
[----:B------:R-:W-:Y:S01]  /*7960*/  IMAD.U32 R0, RZ, RZ, UR17 ;  /* 0x00000011ff007e24 */ /* 0x000fe2000f8e00ff */
[----:B------:R-:W-:Y:S01]  /*7970*/  MOV R13, UR17 ;  /* 0x00000011000d7c02 */ /* 0x000fe20008000f00 */
[----:B-12---:R-:W-:Y:S01]  /*7980*/  IMAD.U32 R15, RZ, RZ, UR17 ;  /* 0x00000011ff0f7e24 */ /* 0x006fe2000f8e00ff */
        /* <DEDUP_REMOVED lines=22> */
[C---:B------:R-:W-:Y:S02]  /*7af0*/  FSEL R14, R15.reuse, RZ, P4 ;  /* 0x000000ff0f0e7208 */ /* 0x040fe40002000000 */
[----:B------:R-:W-:Y:S02]  /*7b00*/  FSEL R93, R0, RZ, P6 ;  /* 0x000000ff005d7208 */ /* 0x000fe40003000000 */
[C---:B------:R-:W-:Y:S02]  /*7b10*/  LOP3.LUT P6, RZ, R6.reuse, 0xff, RZ, 0xc0, !PT ;  /* 0x000000ff06ff7812 */ /* 0x040fe400078cc0ff */
[----:B------:R-:W-:Y:S02]  /*7b20*/  LOP3.LUT P4, RZ, R6, 0xff0000, RZ, 0xc0, !PT ;  /* 0x00ff000006ff7812 */ /* 0x000fe4000788c0ff */
[----:B------:R-:W-:Y:S02]  /*7b30*/  FSEL R15, R15, RZ, P6 ;  /* 0x000000ff0f0f7208 */ /* 0x000fe40003000000 */
[----:B------:R-:W-:-:S02]  /*7b40*/  ISETP.GE.U32.AND P5, PT, R183, 0x1000000, PT ;  /* 0x01000000b700780c */ /* 0x000fc40003fa6070 */
        /* <DEDUP_REMOVED lines=16> */
.L_x_3450:
[----:B------:R-:W-:Y:S05]  /*7c50*/  @!P2 BRA `(.L_x_3453) ;  /* 0x0000000000b8a947 */ /* 0x000fea0003800000 */
[----:B------:R-:W-:Y:S01]  /*7c60*/  IMAD.U32 R0, RZ, RZ, UR17 ;  /* 0x00000011ff007e24 */ /* 0x000fe2000f8e00ff */
[----:B------:R-:W-:Y:S01]  /*7c70*/  MOV R13, UR17 ;  /* 0x00000011000d7c02 */ /* 0x000fe20008000f00 */
[----:B-12---:R-:W-:Y:S01]  /*7c80*/  IMAD.U32 R14, RZ, RZ, UR17 ;  /* 0x00000011ff0e7e24 */ /* 0x006fe2000f8e00ff */
[----:B------:R-:W-:Y:S01]  /*7c90*/  LOP3.LUT P6, RZ, R183, 0xff00, RZ, 0xc0, !PT ;  /* 0x0000ff00b7ff7812 */ /* 0x000fe200078cc0ff */
        /* <DEDUP_REMOVED lines=16> */
[----:B------:R-:W-:Y:S02]  /*7da0*/  FSEL R15, R0, RZ, P6 ;  /* 0x000000ff000f7208 */ /* 0x000fe40003000000 */
[----:B------:R-:W-:Y:S01]  /*7db0*/  LOP3.LUT P6, RZ, R6, 0xff00, RZ, 0xc0, !PT ;  /* 0x0000ff0006ff7812 */ /* 0x000fe200078cc0ff */
[----:B------:R-:W-:-:S03]  /*7dc0*/  FMUL.FTZ R136, R13, UR16 ;  /* 0x000000100d887c20 */ /* 0x000fc60008410000 */
        /* <DEDUP_REMOVED lines=23> */
.L_x_3453:
        /* <DEDUP_REMOVED lines=25> */
[----:B------:R-:W-:Y:S02]  /*80d0*/  FSEL R14, R13, RZ, P4 ;  /* 0x000000ff0d0e7208 */ /* 0x000fe40002000000 */
[----:B------:R-:W-:Y:S02]  /*80e0*/  FSEL R0, R0, RZ, P6 ;  /* 0x000000ff00007208 */ /* 0x000fe40003000000 */
[C---:B------:R-:W-:Y:S02]  /*80f0*/  LOP3.LUT P6, RZ, R6.reuse, 0xff, RZ, 0xc0, !PT ;  /* 0x000000ff06ff7812 */ /* 0x040fe400078cc0ff */
[----:B------:R-:W-:Y:S02]  /*8100*/  LOP3.LUT P3, RZ, R183, 0xff0000, RZ, 0xc0, !PT ;  /* 0x00ff0000b7ff7812 */ /* 0x000fe4000786c0ff */
        /* <DEDUP_REMOVED lines=18> */
.L_x_3449:
[----:B------:R-:W-:Y:S05]  /*8230*/  @!P1 BRA `(.L_x_3454) ;  /* 0x0000000400109947 */ /* 0x000fea0003800000 */
[----:B------:R-:W-:Y:S05]  /*8240*/  @!P2 BRA `(.L_x_3455) ;  /* 0x000000000088a947 */ /* 0x000fea0003800000 */
        /* <DEDUP_REMOVED lines=19> */
[----:B------:R-:W-:-:S02]  /*8380*/  FFMA.FTZ R139, R92, UR16, R123 ;  /* 0x000000105c8b7c23 */ /* 0x000fc4000801007b */
        /* <DEDUP_REMOVED lines=14> */
.L_x_3455:
[----:B------:R-:W-:Y:S01]  /*8470*/  IMAD.U32 R0, RZ, RZ, UR17 ;  /* 0x00000011ff007e24 */ /* 0x000fe2000f8e00ff */
[C---:B------:R-:W-:Y:S02]  /*8480*/  LOP3.LUT P3, RZ, R183.reuse, 0xff, RZ, 0xc0, !PT ;  /* 0x000000ffb7ff7812 */ /* 0x040fe4000786c0ff */
[----:B------:R-:W-:Y:S01]  /*8490*/  LOP3.LUT P4, RZ, R183, 0xff00, RZ, 0xc0, !PT ;  /* 0x0000ff00b7ff7812 */ /* 0x000fe2000788c0ff */
[-C--:B------:R-:W-:Y:S01]  /*84a0*/  FFMA.FTZ R13, R96, R0.reuse, UR18 ;  /* 0x00000012600d7e23 */ /* 0x080fe20008010000 */
[----:B------:R-:W-:Y:S01]  /*84b0*/  FFMA.FTZ R0, R173, R0, UR18 ;  /* 0x00000012ad007e23 */ /* 0x000fe20008010000 */
[----:B-12---:R-:W-:Y:S02]  /*84c0*/  MOV R15, UR17 ;  /* 0x00000011000f7c02 */ /* 0x006fe40008000f00 */
[----:B------:R-:W-:Y:S01]  /*84d0*/  FADD.FTZ R13, R172, -R13 ;  /* 0x8000000dac0d7221 */ /* 0x000fe20000010000 */
[----:B------:R-:W-:Y:S02]  /*84e0*/  FADD.FTZ R0, R97, -R0 ;  /* 0x8000000061007221 */ /* 0x000fe40000010000 */
[----:B------:R-:W-:Y:S01]  /*84f0*/  FFMA.FTZ R15, R178, R15, UR18 ;  /* 0x00000012b20f7e23 */ /* 0x000fe2000801000f */
[----:B------:R-:W-:Y:S01]  /*8500*/  FFMA.FTZ R13, R13, UR16, R120 ;  /* 0x000000100d0d7c23 */ /* 0x000fe20008010078 */
[----:B------:R-:W-:-:S02]  /*8510*/  FFMA.FTZ R0, R0, UR16, R121 ;  /* 0x0000001000007c23 */ /* 0x000fc40008010079 */
[----:B------:R-:W-:Y:S01]  /*8520*/  FADD.FTZ R15, R98, -R15 ;  /* 0x8000000f620f7221 */ /* 0x000fe20000010000 */
[----:B------:R-:W-:Y:S01]  /*8530*/  FMUL.FTZ R13, R13, UR7 ;  /* 0x000000070d0d7c20 */ /* 0x000fe20008410000 */
[----:B------:R-:W-:Y:S02]  /*8540*/  FMUL.FTZ R0, R0, UR7 ;  /* 0x0000000700007c20 */ /* 0x000fe40008410000 */
[----:B------:R-:W-:Y:S02]  /*8550*/  FFMA.FTZ R15, R15, UR16, R122 ;  /* 0x000000100f0f7c23 */ /* 0x000fe4000801007a */
        /* <DEDUP_REMOVED lines=18> */
.L_x_3454:
[----:B------:R-:W-:Y:S05]  /*8680*/  @!P2 BRA `(.L_x_3456) ;  /* 0x000000000088a947 */ /* 0x000fea0003800000 */
[----:B------:R-:W-:Y:S01]  /*8690*/  MOV R13, UR17 ;  /* 0x00000011000d7c02 */ /* 0x000fe20008000f00 */
[----:B------:R-:W-:Y:S01]  /*86a0*/  IMAD.U32 R0, RZ, RZ, UR17 ;  /* 0x00000011ff007e24 */ /* 0x000fe2000f8e00ff */
[----:B-12---:R-:W-:Y:S01]  /*86b0*/  MOV R15, UR17 ;  /* 0x00000011000f7c02 */ /* 0x006fe20008000f00 */
        /* <DEDUP_REMOVED lines=31> */
.L_x_3456:
[----:B------:R-:W-:Y:S01]  /*88b0*/  MOV R0, UR17 ;  /* 0x0000001100007c02 */ /* 0x000fe20008000f00 */
[----:B-12---:R-:W-:Y:S01]  /*88c0*/  IMAD.U32 R15, RZ, RZ, UR17 ;  /* 0x00000011ff0f7e24 */ /* 0x006fe2000f8e00ff */
        /* <DEDUP_REMOVED lines=19> */
[----:B------:R-:W-:-:S02]  /*8a00*/  ISETP.GE.U32.AND P4, PT, R183, 0x1000000, PT ;  /* 0x01000000b700780c */ /* 0x000fc40003f86070 */
        /* <DEDUP_REMOVED lines=10> */
.L_x_3452:
[----:B------:R-:W1:Y:S01]  /*8ab0*/  @P2 LDC.64 R14, c[0x0][0x478] ;  /* 0x00011e00ff0e2b82 */ /* 0x000e620000000a00 */
[----:B------:R-:W-:Y:S02]  /*8ac0*/  LOP3.LUT R0, R0, 0xffff, RZ, 0xc0, !PT ;  /* 0x0000ffff00007812 */ /* 0x000fe400078ec0ff */
[----:B------:R-:W-:-:S03]  /*8ad0*/  PRMT R95, R92, 0x5410, R93 ;  /* 0x000054105c5f7816 */ /* 0x000fc6000000005d */
[----:B------:R-:W-:-:S03]  /*8ae0*/  IMAD.WIDE.U32 R92, R0, 0x10000, RZ ;  /* 0x00010000005c7825 */ /* 0x000fc600078e00ff */
[----:B------:R-:W-:Y:S01]  /*8af0*/  LOP3.LUT R92, R92, 0xffff, R13, 0xf8, !PT ;  /* 0x0000ffff5c5c7812 */ /* 0x000fe200078ef80d */
[----:B------:R-:W-:Y:S01]  /*8b00*/  IMAD.MOV.U32 R13, RZ, RZ, 0x8 ;  /* 0x00000008ff0d7424 */ /* 0x000fe200078e00ff */
[----:B------:R-:W-:Y:S01]  /*8b10*/  LOP3.LUT R93, R95, R93, RZ, 0xfc, !PT ;  /* 0x0000005d5f5d7212 */ /* 0x000fe200078efcff */
        /* <DEDUP_REMOVED lines=13> */
.L_x_3457:
[----:B------:R-:W-:Y:S05]  /*8bf0*/  @!P0 BRA `(.L_x_3458) ;  /* 0x0000000800e48947 */ /* 0x000fea0003800000 */
[----:B------:R-:W-:Y:S05]  /*8c00*/  @!P1 BRA `(.L_x_3459) ;  /* 0x0000000400749947 */ /* 0x000fea0003800000 */
[----:B------:R-:W-:Y:S05]  /*8c10*/  @!P2 BRA `(.L_x_3460) ;  /* 0x0000000000b4a947 */ /* 0x000fea0003800000 */
[----:B--2---:R-:W-:Y:S01]  /*8c20*/  MOV R13, UR17 ;  /* 0x00000011000d7c02 */ /* 0x004fe20008000f00 */
[----:B-1----:R-:W-:Y:S01]  /*8c30*/  IMAD.U32 R15, RZ, RZ, UR17 ;  /* 0x00000011ff0f7e24 */ /* 0x002fe2000f8e00ff */
[C---:B------:R-:W-:Y:S02]  /*8c40*/  LOP3.LUT P6, RZ, R184.reuse, 0xff00, RZ, 0xc0, !PT ;  /* 0x0000ff00b8ff7812 */ /* 0x040fe400078cc0ff */
[----:B------:R-:W-:Y:S01]  /*8c50*/  LOP3.LUT P4, RZ, R184, 0xff, RZ, 0xc0, !PT ;  /* 0x000000ffb8ff7812 */ /* 0x000fe2000788c0ff */
        /* <DEDUP_REMOVED lines=14> */
[----:B------:R-:W-:-:S02]  /*8d40*/  LOP3.LUT P3, RZ, R184, 0xff0000, RZ, 0xc0, !PT ;  /* 0x00ff0000b8ff7812 */ /* 0x000fc4000786c0ff */
[----:B------:R-:W-:Y:S02]  /*8d50*/  ISETP.GE.U32.AND P5, PT, R184, 0x1000000, PT ;  /* 0x01000000b800780c */ /* 0x000fe40003fa6070 */
[----:B------:R-:W-:Y:S02]  /*8d60*/  FSEL R14, R12, RZ, P6 ;  /* 0x000000ff0c0e7208 */ /* 0x000fe40003000000 */
[----:B------:R-:W-:-:S04]  /*8d70*/  LOP3.LUT P6, RZ, R4, 0xff00, RZ, 0xc0, !PT ;  /* 0x0000ff0004ff7812 */ /* 0x000fc800078cc0ff */
[----:B------:R-:W-:Y:S02]  /*8d80*/  FSEL R15, R12, RZ, P6 ;  /* 0x000000ff0c0f7208 */ /* 0x000fe40003000000 */
[----:B------:R-:W-:Y:S02]  /*8d90*/  LOP3.LUT P6, RZ, R4, 0xff, RZ, 0xc0, !PT ;  /* 0x000000ff04ff7812 */ /* 0x000fe400078cc0ff */
[C---:B------:R-:W-:Y:S02]  /*8da0*/  FSEL R12, R0.reuse, RZ, P4 ;  /* 0x000000ff000c7208 */ /* 0x040fe40002000000 */
[----:B------:R-:W-:Y:S01]  /*8db0*/  FSEL R13, R0, RZ, P6 ;  /* 0x000000ff000d7208 */ /* 0x000fe20003000000 */
[----:B------:R-:W-:Y:S01]  /*8dc0*/  FMUL.FTZ R0, R138, UR7 ;  /* 0x000000078a007c20 */ /* 0x000fe20008410000 */
[----:B------:R-:W-:Y:S01]  /*8dd0*/  F2FP.BF16.F32.PACK_AB R92, R15, R14 ;  /* 0x0000000e0f5c723e */ /* 0x000fe200000010ff */
        /* <DEDUP_REMOVED lines=17> */
.L_x_3460:
[----:B--2---:R-:W-:Y:S01]  /*8ef0*/  MOV R13, UR17 ;  /* 0x00000011000d7c02 */ /* 0x004fe20008000f00 */
[----:B-1----:R-:W-:Y:S01]  /*8f00*/  IMAD.U32 R15, RZ, RZ, UR17 ;  /* 0x00000011ff0f7e24 */ /* 0x002fe2000f8e00ff */
[C---:B------:R-:W-:Y:S02]  /*8f10*/  LOP3.LUT P6, RZ, R184.reuse, 0xff00, RZ, 0xc0, !PT ;  /* 0x0000ff00b8ff7812 */ /* 0x040fe400078cc0ff */
        /* <DEDUP_REMOVED lines=16> */
[----:B------:R-:W-:Y:S01]  /*9020*/  LOP3.LUT P3, RZ, R184, 0xff0000, RZ, 0xc0, !PT ;  /* 0x00ff0000b8ff7812 */ /* 0x000fe2000786c0ff */
[----:B------:R-:W-:Y:S01]  /*9030*/  FMUL.FTZ R192, R192, UR7 ;  /* 0x00000007c0c07c20 */ /* 0x000fe20008410000 */
[----:B------:R-:W-:-:S02]  /*9040*/  FSEL R12, R168, RZ, P6 ;  /* 0x000000ffa80c7208 */ /* 0x000fc40003000000 */
[----:B------:R-:W-:Y:S02]  /*9050*/  LOP3.LUT P6, RZ, R4, 0xff00, RZ, 0xc0, !PT ;  /* 0x0000ff0004ff7812 */ /* 0x000fe400078cc0ff */
[C---:B------:R-:W-:Y:S02]  /*9060*/  FSEL R0, R167.reuse, RZ, P4 ;  /* 0x000000ffa7007208 */ /* 0x040fe40002000000 */
[----:B------:R-:W-:Y:S02]  /*9070*/  FSEL R13, R168, RZ, P6 ;  /* 0x000000ffa80d7208 */ /* 0x000fe40003000000 */
[----:B------:R-:W-:Y:S02]  /*9080*/  LOP3.LUT P6, RZ, R4, 0xff, RZ, 0xc0, !PT ;  /* 0x000000ff04ff7812 */ /* 0x000fe400078cc0ff */
[----:B------:R-:W-:Y:S02]  /*9090*/  ISETP.GE.U32.AND P5, PT, R184, 0x1000000, PT ;  /* 0x01000000b800780c */ /* 0x000fe40003fa6070 */
[----:B------:R-:W-:-:S02]  /*90a0*/  FSEL R167, R167, RZ, P6 ;  /* 0x000000ffa7a77208 */ /* 0x000fc40003000000 */
        /* <DEDUP_REMOVED lines=19> */
.L_x_3459:
        /* <DEDUP_REMOVED lines=46> */
.L_x_3462:
        /* <DEDUP_REMOVED lines=21> */
[----:B------:R-:W-:Y:S02]  /*9610*/  FSEL R12, R168, RZ, P6 ;  /* 0x000000ffa80c7208 */ /* 0x000fe40003000000 */
[----:B------:R-:W-:Y:S02]  /*9620*/  LOP3.LUT P6, RZ, R4, 0xff00, RZ, 0xc0, !PT ;  /* 0x0000ff0004ff7812 */ /* 0x000fe400078cc0ff */
[----:B------:R-:W-:Y:S02]  /*9630*/  FSEL R0, R166, RZ, P4 ;  /* 0x000000ffa6007208 */ /* 0x000fe40002000000 */
[----:B------:R-:W-:Y:S02]  /*9640*/  FSEL R15, R168, RZ, P6 ;  /* 0x000000ffa80f7208 */ /* 0x000fe40003000000 */
[----:B------:R-:W-:Y:S02]  /*9650*/  LOP3.LUT P6, RZ, R4, 0xff, RZ, 0xc0, !PT ;  /* 0x000000ff04ff7812 */ /* 0x000fe400078cc0ff */
[----:B------:R-:W-:-:S02]  /*9660*/  ISETP.GE.U32.AND P5, PT, R184, 0x1000000, PT ;  /* 0x01000000b800780c */ /* 0x000fc40003fa6070 */
        /* <DEDUP_REMOVED lines=18> */
.L_x_3458:
[----:B------:R-:W-:Y:S05]  /*9790*/  @!P1 BRA `(.L_x_3463) ;  /* 0x0000000400089947 */ /* 0x000fea0003800000 */
[----:B------:R-:W-:Y:S05]  /*97a0*/  @!P2 BRA `(.L_x_3464) ;  /* 0x000000000080a947 */ /* 0x000fea0003800000 */
[----:B--2---:R-:W-:Y:S01]  /*97b0*/  MOV R13, UR17 ;  /* 0x00000011000d7c02 */ /* 0x004fe20008000f00 */
[----:B-1----:R-:W-:Y:S01]  /*97c0*/  IMAD.U32 R15, RZ, RZ, UR17 ;  /* 0x00000011ff0f7e24 */ /* 0x002fe2000f8e00ff */
        /* <DEDUP_REMOVED lines=15> */
[----:B------:R-:W-:-:S04]  /*98c0*/  FMUL.FTZ R12, R137, UR7 ;  /* 0x00000007890c7c20 */ /* 0x000fc80008410000 */
        /* <DEDUP_REMOVED lines=14> */
.L_x_3464:
        /* <DEDUP_REMOVED lines=33> */
.L_x_3463:
        /* <DEDUP_REMOVED lines=33> */
.L_x_3465:
        /* <DEDUP_REMOVED lines=22> */
[----:B------:R-:W-:Y:S02]  /*9f30*/  FSEL R13, R168, RZ, P4 ;  /* 0x000000ffa80d7208 */ /* 0x000fe40002000000 */
[----:B------:R-:W-:Y:S02]  /*9f40*/  ISETP.GE.U32.AND P6, PT, R184, 0x1000000, PT ;  /* 0x01000000b800780c */ /* 0x000fe40003fc6070 */
[----:B------:R-:W-:Y:S02]  /*9f50*/  F2FP.BF16.F32.PACK_AB R166, R13, R166 ;  /* 0x000000a60da6723e */ /* 0x000fe400000010ff */
[----:B------:R-:W-:Y:S02]  /*9f60*/  FSEL R190, R190, RZ, P5 ;  /* 0x000000ffbebe7208 */ /* 0x000fe40002800000 */
[----:B------:R-:W-:-:S02]  /*9f70*/  FSEL R13, R192, RZ, P6 ;  /* 0x000000ffc00d7208 */ /* 0x000fc40003000000 */
[C---:B------:R-:W-:Y:S02]  /*9f80*/  PRMT R0, R166.reuse, 0x7632, R0 ;  /* 0x00007632a6007816 */ /* 0x040fe40000000000 */
[----:B------:R-:W-:Y:S02]  /*9f90*/  F2FP.BF16.F32.PACK_AB R13, R13, R190 ;  /* 0x000000be0d0d723e */ /* 0x000fe400000010ff */
[----:B------:R-:W-:Y:S02]  /*9fa0*/  PRMT R93, R166, 0x7610, R93 ;  /* 0x00007610a65d7816 */ /* 0x000fe4000000005d */
[C---:B------:R-:W-:Y:S02]  /*9fb0*/  PRMT R15, R13.reuse, 0x7632, R15 ;  /* 0x000076320d0f7816 */ /* 0x040fe4000000000f */
[----:B------:R-:W-:-:S07]  /*9fc0*/  PRMT R14, R13, 0x7610, R14 ;  /* 0x000076100d0e7816 */ /* 0x000fce000000000e */
.L_x_3461:
[----:B------:R-:W1:Y:S01]  /*9fd0*/  @P2 LDC.64 R12, c[0x0][0x478] ;  /* 0x00011e00ff0c2b82 */ /* 0x000e620000000a00 */
[----:B------:R-:W-:Y:S02]  /*9fe0*/  LOP3.LUT R0, R0, 0xffff, RZ, 0xc0, !PT ;  /* 0x0000ffff00007812 */ /* 0x000fe400078ec0ff */
[----:B------:R-:W-:-:S03]  /*9ff0*/  PRMT R95, R14, 0x5410, R15 ;  /* 0x000054100e5f7816 */ /* 0x000fc6000000000f */
[----:B------:R-:W-:-:S03]  /*a000*/  IMAD.WIDE.U32 R14, R0, 0x10000, RZ ;  /* 0x00010000000e7825 */ /* 0x000fc600078e00ff */
[----:B------:R-:W-:Y:S01]  /*a010*/  LOP3.LUT R14, R14, 0xffff, R93, 0xf8, !PT ;  /* 0x0000ffff0e0e7812 */ /* 0x000fe200078ef85d */
[----:B------:R-:W-:Y:S01]  /*a020*/  HFMA2 R93, -RZ, RZ, 0, 4.76837158203125e-07 ;  /* 0x00000008ff5d7431 */ /* 0x000fe200000001ff */
        /* <DEDUP_REMOVED lines=14> */
.L_x_3466:
        /* <DEDUP_REMOVED lines=21> */
[C---:B------:R-:W-:Y:S01]  /*a260*/  LOP3.LUT P3, RZ, R185.reuse, 0xff0000, RZ, 0xc0, !PT ;  /* 0x00ff0000b9ff7812 */ /* 0x040fe2000786c0ff */
        /* <DEDUP_REMOVED lines=28> */
.L_x_3469:
        /* <DEDUP_REMOVED lines=27> */
[----:B------:R-:W-:Y:S02]  /*a5e0*/  LOP3.LUT P6, RZ, R3, 0xff, RZ, 0xc0, !PT ;  /* 0x000000ff03ff7812 */ /* 0x000fe400078cc0ff */
        /* <DEDUP_REMOVED lines=21> */
.L_x_3468:
        /* <DEDUP_REMOVED lines=13> */
[----:B------:R-:W-:Y:S01]  /*a810*/  FMUL.FTZ R137, R0, UR16 ;  /* 0x0000001000897c20 */ /* 0x000fe20008410000 */
[----:B------:R-:W-:Y:S01]  /*a820*/  FADD.FTZ R15, R180, -R15 ;  /* 0x8000000fb40f7221 */ /* 0x000fe20000010000 */
[----:B------:R-:W-:Y:S01]  /*a830*/  FMUL.FTZ R136, R13, UR16 ;  /* 0x000000100d887c20 */ /* 0x000fe20008410000 */
[----:B------:R-:W-:Y:S01]  /*a840*/  FADD.FTZ R12, R181, -R12 ;  /* 0x8000000cb50c7221 */ /* 0x000fe20000010000 */
[----:B------:R-:W-:Y:S01]  /*a850*/  FMUL.FTZ R0, R137, UR7 ;  /* 0x0000000789007c20 */ /* 0x000fe20008410000 */
[----:B------:R-:W-:Y:S01]  /*a860*/  FMUL.FTZ R138, R15, UR16 ;  /* 0x000000100f8a7c20 */ /* 0x000fe20008410000 */
[C---:B------:R-:W-:Y:S01]  /*a870*/  LOP3.LUT P3, RZ, R185.reuse, 0xff0000, RZ, 0xc0, !PT ;  /* 0x00ff0000b9ff7812 */ /* 0x040fe2000786c0ff */
[----:B------:R-:W-:Y:S01]  /*a880*/  FMUL.FTZ R139, R12, UR16 ;  /* 0x000000100c8b7c20 */ /* 0x000fe20008410000 */
        /* <DEDUP_REMOVED lines=27> */
.L_x_3471:
        /* <DEDUP_REMOVED lines=49> */
.L_x_3467:
[----:B------:R-:W-:Y:S05]  /*ad50*/  @!P1 BRA `(.L_x_3472) ;  /* 0x0000000400189947 */ /* 0x000fea0003800000 */
[----:B------:R-:W-:Y:S05]  /*ad60*/  @!P2 BRA `(.L_x_3473) ;  /* 0x00000000008ca947 */ /* 0x000fea0003800000 */
        /* <DEDUP_REMOVED lines=35> */
.L_x_3473:
[----:B-12---:R-:W-:Y:S01]  /*afa0*/  MOV R13, UR17 ;  /* 0x00000011000d7c02 */ /* 0x006fe20008000f00 */
[----:B------:R-:W-:Y:S01]  /*afb0*/  IMAD.U32 R15, RZ, RZ, UR17 ;  /* 0x00000011ff0f7e24 */ /* 0x000fe2000f8e00ff */
[----:B------:R-:W-:Y:S02]  /*afc0*/  MOV R0, UR17 ;  /* 0x0000001100007c02 */ /* 0x000fe40008000f00 */
[----:B------:R-:W-:Y:S01]  /*afd0*/  MOV R8, UR17 ;  /* 0x0000001100087c02 */ /* 0x000fe20008000f00 */
[----:B------:R-:W-:Y:S01]  /*afe0*/  FFMA.FTZ R13, R140, R13, UR18 ;  /* 0x000000128c0d7e23 */ /* 0x000fe2000801000d */
[----:B------:R-:W-:Y:S01]  /*aff0*/  FFMA.FTZ R15, R142, R15, UR18 ;  /* 0x000000128e0f7e23 */ /* 0x000fe2000801000f */
[----:B------:R-:W-:Y:S01]  /*b000*/  FFMA.FTZ R0, R141, R0, UR18 ;  /* 0x000000128d007e23 */ /* 0x000fe20008010000 */
[----:B------:R-:W-:Y:S01]  /*b010*/  LOP3.LUT P3, RZ, R185, 0xff, RZ, 0xc0, !PT ;  /* 0x000000ffb9ff7812 */ /* 0x000fe2000786c0ff */
        /* <DEDUP_REMOVED lines=26> */
.L_x_3472:
[----:B------:R-:W-:Y:S05]  /*b1c0*/  @!P2 BRA `(.L_x_3474) ;  /* 0x00000000008ca947 */ /* 0x000fea0003800000 */
        /* <DEDUP_REMOVED lines=35> */
.L_x_3474:
        /* <DEDUP_REMOVED lines=32> */
[----:B------:R-:W-:-:S07]  /*b600*/  PRMT R95, R8, 0x7632, R95 ;  /* 0x00007632085f7816 */ /* 0x000fce000000005f */
.L_x_3470:
[----:B------:R-:W1:Y:S01]  /*b610*/  @P2 LDC.64 R12, c[0x0][0x478] ;  /* 0x00011e00ff0c2b82 */ /* 0x000e620000000a00 */
[----:B------:R-:W-:Y:S02]  /*b620*/  LOP3.LUT R0, R0, 0xffff, RZ, 0xc0, !PT ;  /* 0x0000ffff00007812 */ /* 0x000fe400078ec0ff */
[----:B------:R-:W-:Y:S02]  /*b630*/  MOV R92, 0x8 ;  /* 0x00000008005c7802 */ /* 0x000fe40000000f00 */
[----:B------:R-:W-:Y:S01]  /*b640*/  PRMT R95, R8, 0x5410, R95 ;  /* 0x00005410085f7816 */ /* 0x000fe2000000005f */
[----:B------:R-:W-:-:S03]  /*b650*/  IMAD.WIDE.U32 R14, R0, 0x10000, RZ ;  /* 0x00010000000e7825 */ /* 0x000fc600078e00ff */
[----:B------:R-:W-:Y:S01]  /*b660*/  LOP3.LUT R14, R14, 0xffff, R93, 0xf8, !PT ;  /* 0x0000ffff0e0e7812 */ /* 0x000fe200078ef85d */
[----:B------:R-:W-:Y:S01]  /*b670*/  IMAD.WIDE.U32 R92, R7, R92, UR30 ;  /* 0x0000001e075c7e25 */ /* 0x000fe2000f8e005c */
[----:B------:R-:W-:-:S03]  /*b680*/  LOP3.LUT R15, R95, R15, RZ, 0xfc, !PT ;  /* 0x0000000f5f0f7212 */ /* 0x000fc600078efcff */
[----:B-1----:R-:W-:-:S05]  /*b690*/  @P2 IMAD.WIDE.U32 R12, R7, 0x10, R12 ;  /* 0x00000010070c2825 */ /* 0x002fca00078e000c */
[----:B------:R1:W-:Y:S04]  /*b6a0*/  @P2 STG.E.128 desc[UR10][R12.64], R136 ;  /* 0x000000880c002986 */ /* 0x0003e8000c101d0a */
        /* <DEDUP_REMOVED lines=10> */
.L_x_3475:
[----:B------:R-:W-:Y:S05]  /*b750*/  @!P0 BRA `(.L_x_3476) ;  /* 0x0000000800f88947 */ /* 0x000fea0003800000 */
[----:B------:R-:W-:Y:S05]  /*b760*/  @!P1 BRA `(.L_x_3477) ;  /* 0x00000004007c9947 */ /* 0x000fea0003800000 */
[----:B------:R-:W-:Y:S05]  /*b770*/  @!P2 BRA `(.L_x_3478) ;  /* 0x0000000000bca947 */ /* 0x000fea0003800000 */
[----:B------:R-:W-:Y:S01]  /*b780*/  MOV R0, UR17 ;  /* 0x0000001100007c02 */ /* 0x000fe20008000f00 */
[----:B------:R-:W-:Y:S01]  /*b790*/  IMAD.U32 R7, RZ, RZ, UR17 ;  /* 0x00000011ff077e24 */ /* 0x000fe2000f8e00ff */
[----:B------:R-:W-:Y:S02]  /*b7a0*/  MOV R8, UR17 ;  /* 0x0000001100087c02 */ /* 0x000fe40008000f00 */
[----:B------:R-:W-:Y:S01]  /*b7b0*/  LOP3.LUT P5, RZ, R194, 0xff00, RZ, 0xc0, !PT ;  /* 0x0000ff00c2ff7812 */ /* 0x000fe200078ac0ff */
[----:B------:R-:W-:Y:S01]  /*b7c0*/  FFMA.FTZ R101, R101, R0, UR18 ;  /* 0x0000001265657e23 */ /* 0x000fe20008010000 */
[-C--:B------:R-:W-:Y:S01]  /*b7d0*/  FFMA.FTZ R198, R198, R7.reuse, UR18 ;  /* 0x00000012c6c67e23 */ /* 0x080fe20008010007 */
[----:B------:R-:W-:Y:S01]  /*b7e0*/  FFMA.FTZ R102, R102, R7, UR18 ;  /* 0x0000001266667e23 */ /* 0x000fe20008010007 */
[----:B------:R-:W-:Y:S01]  /*b7f0*/  LOP3.LUT P6, RZ, R2, 0xff00, RZ, 0xc0, !PT ;  /* 0x0000ff0002ff7812 */ /* 0x000fe200078cc0ff */
[----:B------:R-:W-:Y:S01]  /*b800*/  FADD.FTZ R196, R196, -R101 ;  /* 0x80000065c4c47221 */ /* 0x000fe20000010000 */
[----:B------:R-:W-:Y:S01]  /*b810*/  FADD.FTZ R195, R195, -R198 ;  /* 0x800000c6c3c37221 */ /* 0x000fe20000010000 */
[----:B------:R-:W-:Y:S01]  /*b820*/  FFMA.FTZ R103, R103, R8, UR18 ;  /* 0x0000001267677e23 */ /* 0x000fe20008010008 */
[----:B------:R-:W-:Y:S01]  /*b830*/  FADD.FTZ R197, R197, -R102 ;  /* 0x80000066c5c57221 */ /* 0x000fe20000010000 */
[----:B-1----:R-:W-:Y:S01]  /*b840*/  FFMA.FTZ R137, R196, UR16, R133 ;  /* 0x00000010c4897c23 */ /* 0x002fe20008010085 */
[----:B------:R-:W-:Y:S01]  /*b850*/  FFMA.FTZ R136, R195, UR16, R132 ;  /* 0x00000010c3887c23 */ /* 0x000fe20008010084 */
[----:B------:R-:W-:Y:S01]  /*b860*/  FADD.FTZ R100, R100, -R103 ;  /* 0x8000006764647221 */ /* 0x000fe20000010000 */
[----:B------:R-:W-:Y:S01]  /*b870*/  LOP3.LUT P4, RZ, R194, 0xff, RZ, 0xc0, !PT ;  /* 0x000000ffc2ff7812 */ /* 0x000fe2000788c0ff */
[----:B------:R-:W-:Y:S01]  /*b880*/  FMUL.FTZ R0, R137, UR7 ;  /* 0x0000000789007c20 */ /* 0x000fe20008410000 */
[----:B------:R-:W-:Y:S01]  /*b890*/  FFMA.FTZ R138, R197, UR16, R134 ;  /* 0x00000010c58a7c23 */ /* 0x000fe20008010086 */
[----:B------:R-:W-:Y:S01]  /*b8a0*/  FFMA.FTZ R139, R100, UR16, R135 ;  /* 0x00000010648b7c23 */ /* 0x000fe20008010087 */
[----:B------:R-:W-:-:S02]  /*b8b0*/  LOP3.LUT P1, RZ, R194, 0xff0000, RZ, 0xc0, !PT ;  /* 0x00ff0000c2ff7812 */ /* 0x000fc4000782c0ff */
[C---:B------:R-:W-:Y:S01]  /*b8c0*/  FSEL R7, R0.reuse, RZ, P5 ;  /* 0x000000ff00077208 */ /* 0x040fe20002800000 */
[----:B--2---:R-:W-:Y:S01]  /*b8d0*/  FMUL.FTZ R12, R139, UR7 ;  /* 0x000000078b0c7c20 */ /* 0x004fe20008410000 */
        /* <DEDUP_REMOVED lines=25> */
.L_x_3478:
[----:B------:R-:W-:Y:S01]  /*ba70*/  MOV R7, UR17 ;  /* 0x0000001100077c02 */ /* 0x000fe20008000f00 */
[----:B------:R-:W-:Y:S01]  /*ba80*/  IMAD.U32 R0, RZ, RZ, UR17 ;  /* 0x00000011ff007e24 */ /* 0x000fe2000f8e00ff */
[----:B------:R-:W-:Y:S02]  /*ba90*/  LOP3.LUT P5, RZ, R194, 0xff, RZ, 0xc0, !PT ;  /* 0x000000ffc2ff7812 */ /* 0x000fe400078ac0ff */
        /* <DEDUP_REMOVED lines=18> */
[C---:B------:R-:W-:Y:S01]  /*bbc0*/  FSEL R0, R195.reuse, RZ, P5 ;  /* 0x000000ffc3007208 */ /* 0x040fe20002800000 */
        /* <DEDUP_REMOVED lines=9> */
[----:B-12---:R-:W-:Y:S02]  /*bc60*/  F2FP.BF16.F32.PACK_AB R12, R7, R0 ;  /* 0x00000000070c723e */ /* 0x006fe400000010ff */
        /* <DEDUP_REMOVED lines=15> */
.L_x_3477:
[----:B------:R-:W-:Y:S05]  /*bd60*/  @!P2 BRA `(.L_x_3480) ;  /* 0x0000000000bca947 */ /* 0x000fea0003800000 */
[----:B------:R-:W-:Y:S01]  /*bd70*/  MOV R0, UR17 ;  /* 0x0000001100007c02 */ /* 0x000fe20008000f00 */
[----:B------:R-:W-:Y:S01]  /*bd80*/  IMAD.U32 R8, RZ, RZ, UR17 ;  /* 0x00000011ff087e24 */ /* 0x000fe2000f8e00ff */
[----:B------:R-:W-:Y:S02]  /*bd90*/  MOV R7, UR17 ;  /* 0x0000001100077c02 */ /* 0x000fe40008000f00 */
        /* <DEDUP_REMOVED lines=9> */
[----:B-1----:R-:W-:Y:S01]  /*be30*/  FMUL.FTZ R137, R101, UR16 ;  /* 0x0000001065897c20 */ /* 0x002fe20008410000 */
        /* <DEDUP_REMOVED lines=34> */
.L_x_3480:
[----:B------:R-:W-:Y:S02]  /*c060*/  MOV R7, UR17 ;  /* 0x0000001100077c02 */ /* 0x000fe40008000f00 */
[----:B------:R-:W-:Y:S02]  /*c070*/  MOV R0, UR17 ;  /* 0x0000001100007c02 */ /* 0x000fe40008000f00 */
        /* <DEDUP_REMOVED lines=26> */
[----:B------:R-:W-:Y:S02]  /*c220*/  LOP3.LUT P1, RZ, R194, 0xff0000, RZ, 0xc0, !PT ;  /* 0x00ff0000c2ff7812 */ /* 0x000fe4000782c0ff */
[----:B------:R-:W-:-:S02]  /*c230*/  LOP3.LUT P4, RZ, R2, 0xff0000, RZ, 0xc0, !PT ;  /* 0x00ff000002ff7812 */ /* 0x000fc4000788c0ff */
[----:B------:R-:W-:Y:S02]  /*c240*/  ISETP.GE.U32.AND P5, PT, R2, 0x1000000, PT ;  /* 0x010000000200780c */ /* 0x000fe40003fa6070 */
[----:B------:R-:W-:Y:S02]  /*c250*/  F2FP.BF16.F32.PACK_AB R101, R101, R0 ;  /* 0x000000006565723e */ /* 0x000fe400000010ff */
[C---:B------:R-:W-:Y:S02]  /*c260*/  FSEL R8, R103.reuse, RZ, P3 ;  /* 0x000000ff67087208 */ /* 0x040fe40001800000 */
[C---:B------:R-:W-:Y:S02]  /*c270*/  FSEL R0, R102.reuse, RZ, P1 ;  /* 0x000000ff66007208 */ /* 0x040fe40000800000 */
[----:B-12---:R-:W-:Y:S02]  /*c280*/  FSEL R13, R102, RZ, P4 ;  /* 0x000000ff660d7208 */ /* 0x006fe40002000000 */
        /* <DEDUP_REMOVED lines=11> */
.L_x_3476:
[----:B------:R-:W-:Y:S05]  /*c340*/  @!P1 BRA `(.L_x_3481) ;  /* 0x0000000400149947 */ /* 0x000fea0003800000 */
        /* <DEDUP_REMOVED lines=34> */
.L_x_3482:
[----:B------:R-:W-:Y:S01]  /*c570*/  MOV R7, UR17 ;  /* 0x0000001100077c02 */ /* 0x000fe20008000f00 */
[----:B-12---:R-:W-:Y:S01]  /*c580*/  IMAD.U32 R13, RZ, RZ, UR17 ;  /* 0x00000011ff0d7e24 */ /* 0x006fe2000f8e00ff */
        /* <DEDUP_REMOVED lines=33> */
.L_x_3481:
[----:B------:R-:W-:Y:S05]  /*c7a0*/  @!P2 BRA `(.L_x_3483) ;  /* 0x000000000084a947 */ /* 0x000fea0003800000 */
[----:B------:R-:W-:Y:S01]  /*c7b0*/  MOV R7, UR17 ;  /* 0x0000001100077c02 */ /* 0x000fe20008000f00 */
[----:B------:R-:W-:Y:S01]  /*c7c0*/  IMAD.U32 R0, RZ, RZ, UR17 ;  /* 0x00000011ff007e24 */ /* 0x000fe2000f8e00ff */
[----:B-12---:R-:W-:Y:S02]  /*c7d0*/  MOV R13, UR17 ;  /* 0x00000011000d7c02 */ /* 0x006fe40008000f00 */
        /* <DEDUP_REMOVED lines=30> */
.L_x_3483:
        /* <DEDUP_REMOVED lines=34> */
.L_x_3479:
[----:B------:R-:W1:Y:S01]  /*cbe0*/  @P2 LDC.64 R12, c[0x0][0x478] ;  /* 0x00011e00ff0c2b82 */ /* 0x000e620000000a00 */
[----:B------:R-:W-:Y:S01]  /*cbf0*/  LOP3.LUT R0, R0, 0xffff, RZ, 0xc0, !PT ;  /* 0x0000ffff00007812 */ /* 0x000fe200078ec0ff */
[----:B------:R-:W-:Y:S01]  /*cc00*/  HFMA2 R92, -RZ, RZ, 0, 4.76837158203125e-07 ;  /* 0x00000008ff5c7431 */ /* 0x000fe200000001ff */
[----:B------:R-:W-:-:S03]  /*cc10*/  PRMT R93, R8, 0x5410, R93 ;  /* 0x00005410085d7816 */ /* 0x000fc6000000005d */
[----:B------:R-:W-:-:S05]  /*cc20*/  IMAD.WIDE.U32 R14, R0, 0x10000, RZ ;  /* 0x00010000000e7825 */ /* 0x000fca00078e00ff */
[----:B------:R-:W-:Y:S01]  /*cc30*/  LOP3.LUT R15, R93, R15, RZ, 0xfc, !PT ;  /* 0x0000000f5d0f7212 */ /* 0x000fe200078efcff */
[----:B------:R-:W-:Y:S01]  /*cc40*/  IMAD.WIDE.U32 R92, R5, R92, UR30 ;  /* 0x0000001e055c7e25 */ /* 0x000fe2000f8e005c */
[----:B------:R-:W-:-:S03]  /*cc50*/  LOP3.LUT R14, R14, 0xffff, R7, 0xf8, !PT ;  /* 0x0000ffff0e0e7812 */ /* 0x000fc600078ef807 */
        /* <DEDUP_REMOVED lines=12> */
.L_x_3484:
[----:B------:R-:W-:Y:S01]  /*cd20*/  UPLOP3.LUT UP1, UPT, UPT, UPT, UP1, 0x40, 0x4 ;  /* 0x000000000004789c */ /* 0x000fe20003f2e810 */
[----:B------:R-:W-:Y:S10]  /*cd30*/  BRA.U !UP2, `(.L_x_3485) ;  /* 0xffffff3d0a647547 */ /* 0x000ff4000b83ffff */
[----:B-12---:R1:W5:Y:S01]  /*cd40*/  LDL.LU R14, [R1] ;  /* 0x00000000010e7983 */ /* 0x0063620000300800 */
[----:B------:R-:W-:Y:S01]  /*cd50*/  MOV R4, R235 ;  /* 0x000000eb00047202 */ /* 0x000fe20000000f00 */
[----:B------:R-:W-:Y:S01]  /*cd60*/  IMAD.MOV.U32 R5, RZ, RZ, R236 ;  /* 0x000000ffff057224 */ /* 0x000fe200078e00ec */
[----:B------:R-:W-:Y:S01]  /*cd70*/  MOV R6, R237 ;  /* 0x000000ed00067202 */ /* 0x000fe20000000f00 */
[----:B------:R1:W5:Y:S01]  /*cd80*/  LDL.LU R15, [R1+0x4] ;  /* 0x00000400010f7983 */ /* 0x0003620000300800 */
[----:B------:R-:W-:Y:S01]  /*cd90*/  MOV R7, R238 ;  /* 0x000000ee00077202 */ /* 0x000fe20000000f00 */
[----:B------:R-:W-:Y:S01]  /*cda0*/  IMAD.MOV.U32 R8, RZ, RZ, R242 ;  /* 0x000000ffff087224 */ /* 0x000fe200078e00f2 */
[----:B------:R-:W-:Y:S01]  /*cdb0*/  MOV R12, R249 ;  /* 0x000000f9000c7202 */ /* 0x000fe20000000f00 */
[----:B------:R1:W5:Y:S01]  /*cdc0*/  LDL.LU R44, [R1+0x28] ;  /* 0x00002800012c7983 */ /* 0x0003620000300800 */
[----:B------:R-:W-:Y:S01]  /*cdd0*/  MOV R9, R244 ;  /* 0x000000f400097202 */ /* 0x000fe20000000f00 */
[----:B------:R-:W-:Y:S01]  /*cde0*/  IMAD.MOV.U32 R13, RZ, RZ, R250 ;  /* 0x000000ffff0d7224 */ /* 0x000fe200078e00fa */
[----:B------:R-:W-:Y:S01]  /*cdf0*/  MOV R10, R245 ;  /* 0x000000f5000a7202 */ /* 0x000fe20000000f00 */
[----:B------:R1:W5:Y:S04]  /*ce00*/  LDL.LU R45, [R1+0x2c] ;  /* 0x00002c00012d7983 */ /* 0x0003680000300800 */
        /* <DEDUP_REMOVED lines=31> */
[----:B------:R1:W5:Y:S01]  /*d000*/  LDL.LU R93, [R1+0x94] ;  /* 0x00009400015d7983 */ /* 0x0003620000300800 */
        /* <DEDUP_REMOVED lines=27> */
[----:B-1----:R-:W-:-:S07]  /*d1c0*/  MOV R95, R251 ;  /* 0x000000fb005f7202 */ /* 0x002fce0000000f00 */
.L_x_3419:
        /* <DEDUP_REMOVED lines=41> */
.L_x_3486:
        /* <DEDUP_REMOVED lines=10> */
.L_x_7265:


//--------------------- .text._ZN10layer_norm22ln_bwd_finalize_kernelINS_22Kernel_traits_finalizeILj7168Ef13__nv_bfloat16fS2_fjLb0ELj1024ELj4ENS_18Kernel_traits_baseILj7168EfS2_fS2_fjLj1024EEEEELb0ELb0EEEvNS_9BwdParamsE --------------------------
	.section	.text._ZN10layer_norm22ln_bwd_finalize_kernelINS_22Kernel_traits_finalizeILj7168Ef13__nv_bfloat16fS2_fjLb0ELj1024ELj4ENS_18Kernel_traits_baseILj7168EfS2_fS2_fjLj1024EEEEELb0ELb0EEEvNS_9BwdParamsE,"ax",@progbits
	.align	128
        .global         _ZN10layer_norm22ln_bwd_finalize_kernelINS_22Kernel_traits_finalizeILj7168Ef13__nv_bfloat16fS2_fjLb0ELj1024ELj4ENS_18Kernel_traits_baseILj7168EfS2_fS2_fjLj1024EEEEELb0ELb0EEEvNS_9BwdParamsE
        .type           _ZN10layer_norm22ln_bwd_finalize_kernelINS_22Kernel_traits_finalizeILj7168Ef13__nv_bfloat16fS2_fjLb0ELj1024ELj4ENS_18Kernel_traits_baseILj7168EfS2_fS2_fjLj1024EEEEELb0ELb0EEEvNS_9BwdParamsE,@function
        .size           _ZN10layer_norm22ln_bwd_finalize_kernelINS_22Kernel_traits_finalizeILj7168Ef13__nv_bfloat16fS2_fjLb0ELj1024ELj4ENS_18Kernel_traits_baseILj7168EfS2_fS2_fjLj1024EEEEELb0ELb0EEEvNS_9BwdParamsE,(.L_x_7266 - _ZN10layer_norm22ln_bwd_finalize_kernelINS_22Kernel_traits_finalizeILj7168Ef13__nv_bfloat16fS2_fjLb0ELj1024ELj4ENS_18Kernel_traits_baseILj7168EfS2_fS2_fjLj1024EEEEELb0ELb0EEEvNS_9BwdParamsE)
        .other          _ZN10layer_norm22ln_bwd_finalize_kernelINS_22Kernel_traits_finalizeILj7168Ef13__nv_bfloat16fS2_fjLb0ELj1024ELj4ENS_18Kernel_traits_baseILj7168EfS2_fS2_fjLj1024EEEEELb0ELb0EEEvNS_9BwdParamsE,@"STO_CUDA_ENTRY STV_DEFAULT"
_ZN10layer_norm22ln_bwd_finalize_kernelINS_22Kernel_traits_finalizeILj7168Ef13__nv_bfloat16fS2_fjLb0ELj1024ELj4ENS_18Kernel_traits_baseILj7168EfS2_fS2_fjLj1024EEEEELb0ELb0EEEvNS_9BwdParamsE:
.text._ZN10layer_norm22ln_bwd_finalize_kernelINS_22Kernel_traits_finalizeILj7168Ef13__nv_bfloat16fS2_fjLb0ELj1024ELj4ENS_18Kernel_traits_baseILj7168EfS2_fS2_fjLj1024EEEEELb0ELb0EEEvNS_9BwdParamsE:
        /* <DEDUP_REMOVED lines=82> */
.L_x_3491:
        /* <DEDUP_REMOVED lines=118> */
.L_x_3490:
[----:B------:R-:W-:Y:S05]  /*0c80*/  BSYNC.RECONVERGENT B1 ;  /* 0x0000000000017941 */ /* 0x000fea0003800200 */
.L_x_3489:
        /* <DEDUP_REMOVED lines=75> */
.L_x_3493:
[----:B------:R-:W-:Y:S05]  /*1140*/  BSYNC.RECONVERGENT B1 ;  /* 0x0000000000017941 */ /* 0x000fea0003800200 */
.L_x_3492:
        /* <DEDUP_REMOVED lines=37> */
.L_x_3495:
[----:B------:R-:W-:Y:S05]  /*13a0*/  BSYNC.RECONVERGENT B1 ;  /* 0x0000000000017941 */ /* 0x000fea0003800200 */
.L_x_3494:
[----:B------:R-:W-:Y:S05]  /*13b0*/  @!P1 BRA `(.L_x_3488) ;  /* 0x0000000000409947 */ /* 0x000fea0003800000 */
[----:B------:R-:W0:Y:S01]  /*13c0*/  LDC.64 R6, c[0x0][0x440] ;  /* 0x00011000ff067b82 */ /* 0x000e220000000a00 */
[----:B------:R-:W-:Y:S01]  /*13d0*/  IMAD R59, R2, R56, R59 ;  /* 0x00000038023b7224 */ /* 0x000fe200078e023b */
[----:B------:R-:W-:Y:S02]  /*13e0*/  LOP3.LUT R8, R8, 0x1f, RZ, 0xc0, !PT ;  /* 0x0000001f08087812 */ /* 0x000fe400078ec0ff */
[----:B------:R-:W-:Y:S02]  /*13f0*/  IADD3 R9, PT, PT, -R9, RZ, RZ ;  /* 0x000000ff09097210 */ /* 0x000fe40007ffe1ff */
[----:B------:R-:W-:Y:S02]  /*1400*/  IADD3 R59, PT, PT, R8, R59, RZ ;  /* 0x0000003b083b7210 */ /* 0x000fe40007ffe0ff */
[----:B------:R-:W1:Y:S05]  /*1410*/  LDC.64 R10, c[0x0][0x448] ;  /* 0x00011200ff0a7b82 */ /* 0x000e6a0000000a00 */
.L_x_3496:
        /* <DEDUP_REMOVED lines=10> */
.L_x_3488:
[----:B------:R-:W-:Y:S05]  /*14c0*/  BSYNC.RECONVERGENT B0 ;  /* 0x0000000000007941 */ /* 0x000fea0003800200 */
.L_x_3487:
        /* <DEDUP_REMOVED lines=57> */
.L_x_3497:
        /* <DEDUP_REMOVED lines=10> */
.L_x_7266:


//--------------------- .text._ZN10layer_norm40ln_parallel_residual_bwd_finalize_kernelINS_22Kernel_traits_finalizeILj7168Ef13__nv_bfloat16fS2_fjLb0ELj1024ELj4ENS_18Kernel_traits_baseILj7168EfS2_fS2_fjLj1024EEEEELb0EEEvNS_9BwdParamsE --------------------------
	.section	.text._ZN10layer_norm40ln_parallel_residual_bwd_finalize_kernelINS_22Kernel_traits_finalizeILj7168Ef13__nv_bfloat16fS2_fjLb0ELj1024ELj4ENS_18Kernel_traits_baseILj7168EfS2_fS2_fjLj1024EEEEELb0EEEvNS_9BwdParamsE,"ax",@progbits
	.align	128
        .global         _ZN10layer_norm40ln_parallel_residual_bwd_finalize_kernelINS_22Kernel_traits_finalizeILj7168Ef13__nv_bfloat16fS2_fjLb0ELj1024ELj4ENS_18Kernel_traits_baseILj7168EfS2_fS2_fjLj1024EEEEELb0EEEvNS_9BwdParamsE
        .type           _ZN10layer_norm40ln_parallel_residual_bwd_finalize_kernelINS_22Kernel_traits_finalizeILj7168Ef13__nv_bfloat16fS2_fjLb0ELj1024ELj4ENS_18Kernel_traits_baseILj7168EfS2_fS2_fjLj1024EEEEELb0EEEvNS_9BwdParamsE,@function
        .size           _ZN10layer_norm40ln_parallel_residual_bwd_finalize_kernelINS_22Kernel_traits_finalizeILj7168Ef13__nv_bfloat16fS2_fjLb0ELj1024ELj4ENS_18Kernel_traits_baseILj7168EfS2_fS2_fjLj1024EEEEELb0EEEvNS_9BwdParamsE,(.L_x_7267 - _ZN10layer_norm40ln_parallel_residual_bwd_finalize_kernelINS_22Kernel_traits_finalizeILj7168Ef13__nv_bfloat16fS2_fjLb0ELj1024ELj4ENS_18Kernel_traits_baseILj7168EfS2_fS2_fjLj1024EEEEELb0EEEvNS_9BwdParamsE)
        .other          _ZN10layer_norm40ln_parallel_residual_bwd_finalize_kernelINS_22Kernel_traits_finalizeILj7168Ef13__nv_bfloat16fS2_fjLb0ELj1024ELj4ENS_18Kernel_traits_baseILj7168EfS2_fS2_fjLj1024EEEEELb0EEEvNS_9BwdParamsE,@"STO_CUDA_ENTRY STV_DEFAULT"
_ZN10layer_norm40ln_parallel_residual_bwd_finalize_kernelINS_22Kernel_traits_finalizeILj7168Ef13__nv_bfloat16fS2_fjLb0ELj1024ELj4ENS_18Kernel_traits_baseILj7168EfS2_fS2_fjLj1024EEEEELb0EEEvNS_9BwdParamsE:
.text._ZN10layer_norm40ln_parallel_residual_bwd_finalize_kernelINS_22Kernel_traits_finalizeILj7168Ef13__nv_bfloat16fS2_fjLb0ELj1024ELj4ENS_18Kernel_traits_baseILj7168EfS2_fS2_fjLj1024EEEEELb0EEEvNS_9BwdParamsE:
        /* <DEDUP_REMOVED lines=60> */
.L_x_3502:
        /* <DEDUP_REMOVED lines=112> */
.L_x_3501:
[----:B------:R-:W-:Y:S05]  /*0ac0*/  BSYNC.RECONVERGENT B1 ;  /* 0x0000000000017941 */ /* 0x000fea0003800200 */
.L_x_3500:
        /* <DEDUP_REMOVED lines=65> */
.L_x_3504:
[----:B------:R-:W-:Y:S05]  /*0ee0*/  BSYNC.RECONVERGENT B1 ;  /* 0x0000000000017941 */ /* 0x000fea0003800200 */
.L_x_3503:
        /* <DEDUP_REMOVED lines=36> */
.L_x_3506:
[----:B------:R-:W-:Y:S05]  /*1130*/  BSYNC.RECONVERGENT B1 ;  /* 0x0000000000017941 */ /* 0x000fea0003800200 */
.L_x_3505:
        /* <DEDUP_REMOVED lines=18> */
.L_x_3499:
[----:B------:R-:W-:Y:S05]  /*1260*/  BSYNC.RECONVERGENT B0 ;  /* 0x0000000000007941 */ /* 0x000fea0003800200 */
.L_x_3498:
        /* <DEDUP_REMOVED lines=90> */
.L_x_3507:
        /* <DEDUP_REMOVED lines=15> */
.L_x_7267:


//--------------------- .text._ZN10layer_norm31ln_parallel_residual_bwd_kernelINS_13Kernel_traitsIf13__nv_bfloat16fS2_fjLj7168ELj1ELj1ELj8ELj8ENS_18Kernel_traits_baseILj7168EfS2_fS2_fjLj256EEEEELb1ELb1ELb0EEEvNS_9BwdParamsE --------------------------
	.section	.text._ZN10layer_norm31ln_parallel_residual_bwd_kernelINS_13Kernel_traitsIf13__nv_bfloat16fS2_fjLj7168ELj1ELj1ELj8ELj8ENS_18Kernel_traits_baseILj7168EfS2_fS2_fjLj256EEEEELb1ELb1ELb0EEEvNS_9BwdParamsE,"ax",@progbits
	.align	128
        .global         _ZN10layer_norm31ln_parallel_residual_bwd_kernelINS_13Kernel_traitsIf13__nv_bfloat16fS2_fjLj7168ELj1ELj1ELj8ELj8ENS_18Kernel_traits_baseILj7168EfS2_fS2_fjLj256EEEEELb1ELb1ELb0EEEvNS_9BwdParamsE
        .type           _ZN10layer_norm31ln_parallel_residual_bwd_kernelINS_13Kernel_traitsIf13__nv_bfloat16fS2_fjLj7168ELj1ELj1ELj8ELj8ENS_18Kernel_traits_baseILj7168EfS2_fS2_fjLj256EEEEELb1ELb1ELb0EEEvNS_9BwdParamsE,@function
        .size           _ZN10layer_norm31ln_parallel_residual_bwd_kernelINS_13Kernel_traitsIf13__nv_bfloat16fS2_fjLj7168ELj1ELj1ELj8ELj8ENS_18Kernel_traits_baseILj7168EfS2_fS2_fjLj256EEEEELb1ELb1ELb0EEEvNS_9BwdParamsE,(.L_x_7268 - _ZN10layer_norm31ln_parallel_residual_bwd_kernelINS_13Kernel_traitsIf13__nv_bfloat16fS2_fjLj7168ELj1ELj1ELj8ELj8ENS_18Kernel_traits_baseILj7168EfS2_fS2_fjLj256EEEEELb1ELb1ELb0EEEvNS_9BwdParamsE)
        .other          _ZN10layer_norm31ln_parallel_residual_bwd_kernelINS_13Kernel_traitsIf13__nv_bfloat16fS2_fjLj7168ELj1ELj1ELj8ELj8ENS_18Kernel_traits_baseILj7168EfS2_fS2_fjLj256EEEEELb1ELb1ELb0EEEvNS_9BwdParamsE,@"STO_CUDA_ENTRY STV_DEFAULT"
_ZN10layer_norm31ln_parallel_residual_bwd_kernelINS_13Kernel_traitsIf13__nv_bfloat16fS2_fjLj7168ELj1ELj1ELj8ELj8ENS_18Kernel_traits_baseILj7168EfS2_fS2_fjLj256EEEEELb1ELb1ELb0EEEvNS_9BwdParamsE:
.text._ZN10layer_norm31ln_parallel_residual_bwd_kernelINS_13Kernel_traitsIf13__nv_bfloat16fS2_fjLj7168ELj1ELj1ELj8ELj8ENS_18Kernel_traits_baseILj7168EfS2_fS2_fjLj256EEEEELb1ELb1ELb0EEEvNS_9BwdParamsE:
        /* <DEDUP_REMOVED lines=117> */
.L_x_3601:
[----:B0----5:R-:W0:Y:S01]  /*0750*/  LDC.64 R4, c[0x0][0x3c0] ;  /* 0x0000f000ff047b82 */ /* 0x021e220000000a00 */
[----:B------:R-:W-:Y:S02]  /*0760*/  ISETP.NE.AND P5, PT, R155, RZ, PT ;  /* 0x000000ff9b00720c */ /* 0x000fe40003fa5270 */
[----:B------:R-:W-:-:S05]  /*0770*/  ISETP.NE.AND P6, PT, R154, RZ, PT ;  /* 0x000000ff9a00720c */ /* 0x000fca0003fc5270 */
[----:B-123--:R-:W1:Y:S08]  /*0780*/  LDC.64 R148, c[0x0][0x3c8] ;  /* 0x0000f200ff947b82 */ /* 0x00ee700000000a00 */
[----:B------:R-:W2:Y:S01]  /*0790*/  LDC R0, c[0x0][0x388] ;  /* 0x0000e200ff007b82 */ /* 0x000ea20000000800 */
[----:B0-----:R-:W-:-:S05]  /*07a0*/  IMAD.WIDE R4, R3, 0x4, R4 ;  /* 0x0000000403047825 */ /* 0x001fca00078e0204 */
[----:B------:R0:W3:Y:S01]  /*07b0*/  LDG.E R160, desc[UR10][R4.64] ;  /* 0x0000000a04a07981 */ /* 0x0000e2000c1e1900 */
[C---:B------:R-:W-:Y:S01]  /*07c0*/  ISETP.GE.U32.AND P0, PT, R2.reuse, 0x200, PT ;  /* 0x000002000200780c */ /* 0x040fe20003f06070 */
[C---:B-1----:R-:W-:Y:S01]  /*07d0*/  IMAD.WIDE R148, R3.reuse, 0x4, R148 ;  /* 0x0000000403947825 */ /* 0x042fe200078e0294 */
[C---:B------:R-:W-:Y:S02]  /*07e0*/  ISETP.GE.U32.AND P1, PT, R2.reuse, 0x300, PT ;  /* 0x000003000200780c */ /* 0x040fe40003f26070 */
[C---:B------:R-:W-:Y:S02]  /*07f0*/  ISETP.GE.U32.AND P2, PT, R2.reuse, 0x400, PT ;  /* 0x000004000200780c */ /* 0x040fe40003f46070 */
[C---:B------:R-:W-:Y:S01]  /*0800*/  ISETP.GE.U32.AND P3, PT, R2.reuse, 0x500, PT ;  /* 0x000005000200780c */ /* 0x040fe20003f66070 */
[----:B-----5:R1:W5:Y:S01]  /*0810*/  LDG.E R5, desc[UR10][R148.64] ;  /* 0x0000000a94057981 */ /* 0x020362000c1e1900 */
[----:B--2---:R-:W-:Y:S01]  /*0820*/  IMAD R150, R3, R0, RZ ;  /* 0x0000000003967224 */ /* 0x004fe200078e02ff */
[----:B------:R-:W-:-:S04]  /*0830*/  ISETP.GE.U32.AND P4, PT, R2, 0x600, PT ;  /* 0x000006000200780c */ /* 0x000fc80003f86070 */
[----:B------:R-:W-:-:S04]  /*0840*/  SHF.R.S32.HI R151, RZ, 0x1f, R150 ;  /* 0x0000001fff977819 */ /* 0x000fc80000011496 */
[----:B------:R-:W-:Y:S01]  /*0850*/  LEA.HI R150, R151, R150, RZ, 0x2 ;  /* 0x0000009697967211 */ /* 0x000fe200078f10ff */
[----:B------:R-:W-:Y:S03]  /*0860*/  BSSY.RECONVERGENT B0, `(.L_x_3509) ;  /* 0x000003e000007945 */ /* 0x000fe60003800200 */
[----:B0-----:R-:W-:Y:S02]  /*0870*/  LEA.HI.SX32 R4, R150, R213, 0x1e ;  /* 0x000000d596047211 */ /* 0x001fe400078ff2ff */
[----:B------:R-:W-:-:S03]  /*0880*/  CS2R R162, SRZ ;  /* 0x0000000000a27805 */ /* 0x000fc6000001ff00 */
[----:B------:R-:W-:Y:S01]  /*0890*/  IMAD.MOV.U32 R161, RZ, RZ, R4 ;  /* 0x000000ffffa17224 */ /* 0x000fe200078e0004 */
[----:B---3--:R-:W-:Y:S01]  /*08a0*/  FSEL R160, R160, RZ, !P6 ;  /* 0x000000ffa0a07208 */ /* 0x008fe20007000000 */
[----:B-1----:R-:W-:Y:S06]  /*08b0*/  @!P5 BRA `(.L_x_3510) ;  /* 0x0000000000e0d947 */ /* 0x002fec0003800000 */
[----:B------:R-:W0:Y:S01]  /*08c0*/  LDC.64 R152, c[0x0][0x428] ;  /* 0x00010a00ff987b82 */ /* 0x000e220000000a00 */
[----:B----4-:R-:W-:Y:S02]  /*08d0*/  ISETP.NE.U32.AND P5, PT, RZ, UR12, PT ;  /* 0x0000000cff007c0c */ /* 0x010fe4000bfa5070 */
[----:B------:R-:W-:Y:S02]  /*08e0*/  ISETP.NE.U32.AND P6, PT, RZ, UR16, PT ;  /* 0x00000010ff007c0c */ /* 0x000fe4000bfc5070 */
[----:B------:R-:W-:-:S03]  /*08f0*/  ISETP.NE.AND.EX P5, PT, RZ, UR13, PT, P5 ;  /* 0x0000000dff007c0c */ /* 0x000fc6000bfa5350 */
[----:B------:R-:W1:Y:S01]  /*0900*/  LDC.64 R148, c[0x0][0x3a8] ;  /* 0x0000ea00ff947b82 */ /* 0x000e620000000a00 */
[----:B------:R-:W-:-:S07]  /*0910*/  ISETP.NE.AND.EX P6, PT, RZ, UR17, PT, P6 ;  /* 0x00000011ff007c0c */ /* 0x000fce000bfc5360 */
        /* <DEDUP_REMOVED lines=13> */
[----:B---3--:R-:W-:Y:S01]  /*09f0*/  IMAD.MOV.U32 R161, RZ, RZ, R152 ;  /* 0x000000ffffa17224 */ /* 0x008fe200078e0098 */
[----:B------:R-:W-:-:S03]  /*0a00*/  SHF.R.U64 R204, R152, 0x10, R153 ;  /* 0x0000001098cc7819 */ /* 0x000fc60000001299 */
[----:B------:R-:W-:Y:S02]  /*0a10*/  IMAD.U32 R161, R161, 0x10000, RZ ;  /* 0x00010000a1a17824 */ /* 0x000fe400078e00ff */
[C---:B----4-:R-:W-:Y:S01]  /*0a20*/  FADD.FTZ R206, -R160.reuse, R149 ;  /* 0x00000095a0ce7221 */ /* 0x050fe20000010100 */
[----:B------:R-:W-:Y:S01]  /*0a30*/  FADD.FTZ R148, -R160, R148 ;  /* 0x00000094a0947221 */ /* 0x000fe20000010100 */
[----:B------:R-:W-:Y:S02]  /*0a40*/  IMAD.U32 R204, R204, 0x10000, RZ ;  /* 0x00010000cccc7824 */ /* 0x000fe400078e00ff */
[----:B------:R-:W-:Y:S01]  /*0a50*/  FMUL.FTZ R205, R124, R161 ;  /* 0x000000a17ccd7220 */ /* 0x000fe20000410000 */
[C---:B-----5:R-:W-:Y:S01]  /*0a60*/  FMUL.FTZ R206, R5.reuse, R206 ;  /* 0x000000ce05ce7220 */ /* 0x060fe20000410000 */
[--C-:B------:R-:W-:Y:S02]  /*0a70*/  IMAD.MOV.U32 R162, RZ, RZ, R153.reuse ;  /* 0x000000ffffa27224 */ /* 0x100fe400078e0099 */
[----:B------:R-:W-:Y:S01]  /*0a80*/  FMUL.FTZ R207, R5, R148 ;  /* 0x0000009405cf7220 */ /* 0x000fe20000410000 */
[----:B------:R-:W-:Y:S01]  /*0a90*/  SHF.R.U32.HI R152, RZ, 0x10, R153 ;  /* 0x00000010ff987819 */ /* 0x000fe20000011699 */
[----:B------:R-:W-:Y:S01]  /*0aa0*/  FADD.FTZ R200, -R160, R151 ;  /* 0x00000097a0c87221 */ /* 0x000fe20000010100 */
[----:B------:R-:W-:Y:S01]  /*0ab0*/  FADD.FTZ R69, R69, R204 ;  /* 0x000000cc45457221 */ /* 0x000fe20000010000 */
[----:B------:R-:W-:Y:S01]  /*0ac0*/  FFMA.FTZ R97, R206, R204, R97 ;  /* 0x000000ccce617223 */ /* 0x000fe20000010061 */
[----:B------:R-:W-:Y:S01]  /*0ad0*/  FADD.FTZ R150, -R160, R150 ;  /* 0x00000096a0967221 */ /* 0x000fe20000010100 */
[----:B------:R-:W-:-:S02]  /*0ae0*/  IMAD.U32 R153, R162, 0x10000, RZ ;  /* 0x00010000a2997824 */ /* 0x000fc400078e00ff */
[----:B------:R-:W-:Y:S01]  /*0af0*/  FMUL.FTZ R204, R125, R204 ;  /* 0x000000cc7dcc7220 */ /* 0x000fe20000410000 */
[----:B------:R-:W-:Y:S01]  /*0b00*/  FADD.FTZ R149, RZ, R205 ;  /* 0x000000cdff957221 */ /* 0x000fe20000010000 */
[----:B------:R-:W-:Y:S01]  /*0b10*/  FFMA.FTZ R151, R207, R205, RZ ;  /* 0x000000cdcf977223 */ /* 0x000fe200000100ff */
[----:B------:R-:W-:Y:S02]  /*0b20*/  IMAD.U32 R152, R152, 0x10000, RZ ;  /* 0x0001000098987824 */ /* 0x000fe400078e00ff */
        /* <DEDUP_REMOVED lines=17> */
.L_x_3510:
[----:B----4-:R-:W-:Y:S05]  /*0c40*/  BSYNC.RECONVERGENT B0 ;  /* 0x0000000000007941 */ /* 0x010fea0003800200 */
.L_x_3509:
[----:B------:R-:W-:Y:S04]  /*0c50*/  BSSY.RECONVERGENT B0, `(.L_x_3511) ;  /* 0x000003a000007945 */ /* 0x000fe80003800200 */
[----:B------:R-:W-:Y:S05]  /*0c60*/  @!P0 BRA `(.L_x_3512) ;  /* 0x0000000000e08947 */ /* 0x000fea0003800000 */
[----:B------:R-:W0:Y:S01]  /*0c70*/  LDC.64 R24, c[0x0][0x428] ;  /* 0x00010a00ff187b82 */ /* 0x000e220000000a00 */
[----:B------:R-:W-:Y:S02]  /*0c80*/  ISETP.NE.U32.AND P5, PT, RZ, UR12, PT ;  /* 0x0000000cff007c0c */ /* 0x000fe4000bfa5070 */
[----:B------:R-:W-:Y:S02]  /*0c90*/  ISETP.NE.U32.AND P6, PT, RZ, UR16, PT ;  /* 0x00000010ff007c0c */ /* 0x000fe4000bfc5070 */
[----:B------:R-:W-:-:S03]  /*0ca0*/  ISETP.NE.AND.EX P5, PT, RZ, UR13, PT, P5 ;  /* 0x0000000dff007c0c */ /* 0x000fc6000bfa5350 */
[----:B------:R-:W1:Y:S08]  /*0cb0*/  LDC.64 R20, c[0x0][0x3a8] ;  /* 0x0000ea00ff147b82 */ /* 0x000e700000000a00 */
[----:B------:R-:W2:Y:S01]  /*0cc0*/  LDC.64 R152, c[0x0][0x3b0] ;  /* 0x0000ec00ff987b82 */ /* 0x000ea20000000a00 */
[----:B0-----:R-:W-:Y:S01]  /*0cd0*/  IMAD.WIDE.U32 R24, R161, 0x8, R24 ;  /* 0x00000008a1187825 */ /* 0x001fe200078e0018 */
[----:B------:R-:W-:-:S06]  /*0ce0*/  ISETP.NE.AND.EX P6, PT, RZ, UR17, PT, P6 ;  /* 0x00000011ff007c0c */ /* 0x000fcc000bfc5360 */
[----:B------:R-:W0:Y:S01]  /*0cf0*/  @P5 LDC.64 R150, c[0x0][0x3b8] ;  /* 0x0000ee00ff965b82 */ /* 0x000e220000000a00 */
[----:B------:R-:W3:Y:S01]  /*0d00*/  LDG.E.64 R24, desc[UR10][R24.64] ;  /* 0x0000000a18187981 */ /* 0x000ee2000c1e1b00 */
[----:B-1----:R-:W-:-:S06]  /*0d10*/  IMAD.WIDE.U32 R20, R161, 0x10, R20 ;  /* 0x00000010a1147825 */ /* 0x002fcc00078e0014 */
[----:B------:R-:W4:Y:S01]  /*0d20*/  LDG.E.128 R20, desc[UR10][R20.64] ;  /* 0x0000000a14147981 */ /* 0x000f22000c1e1d00 */
[----:B------:R-:W1:Y:S01]  /*0d30*/  @P6 LDC.64 R148, c[0x0][0x438] ;  /* 0x00010e00ff946b82 */ /* 0x000e620000000a00 */
[----:B--2---:R-:W-:-:S05]  /*0d40*/  IMAD.WIDE.U32 R152, R161, 0x4, R152 ;  /* 0x00000004a1987825 */ /* 0x004fca00078e0098 */
[----:B------:R-:W5:Y:S01]  /*0d50*/  LDG.E R9, desc[UR10][R152.64] ;  /* 0x0000000a98097981 */ /* 0x000f62000c1e1900 */
[----:B0-----:R-:W-:-:S05]  /*0d60*/  @P5 IMAD.WIDE.U32 R150, R161, 0x4, R150 ;  /* 0x00000004a1965825 */ /* 0x001fca00078e0096 */
[----:B------:R0:W5:Y:S01]  /*0d70*/  @P5 LDG.E R8, desc[UR10][R150.64] ;  /* 0x0000000a96085981 */ /* 0x000162000c1e1900 */
[----:B-1----:R-:W-:-:S05]  /*0d80*/  @P6 IMAD.WIDE.U32 R148, R161, 0x10, R148 ;  /* 0x00000010a1946825 */ /* 0x002fca00078e0094 */
[----:B------:R1:W5:Y:S01]  /*0d90*/  @P6 LDG.E.128 R36, desc[UR10][R148.64] ;  /* 0x0000000a94246981 */ /* 0x000362000c1e1d00 */
[----:B------:R-:W-:Y:S02]  /*0da0*/  VIADD R161, R161, 0x100 ;  /* 0x00000100a1a17836 */ /* 0x000fe40000000000 */
[----:B---3--:R-:W-:Y:S01]  /*0db0*/  IMAD.MOV.U32 R27, RZ, RZ, R24 ;  /* 0x000000ffff1b7224 */ /* 0x008fe200078e0018 */
[--C-:B------:R-:W-:Y:S01]  /*0dc0*/  SHF.R.U64 R155, R24, 0x10, R25.reuse ;  /* 0x00000010189b7819 */ /* 0x100fe20000001219 */
[--C-:B------:R-:W-:Y:S02]  /*0dd0*/  IMAD.MOV.U32 R154, RZ, RZ, R25.reuse ;  /* 0x000000ffff9a7224 */ /* 0x100fe400078e0019 */
[----:B------:R-:W-:Y:S01]  /*0de0*/  IMAD.U32 R27, R27, 0x10000, RZ ;  /* 0x000100001b1b7824 */ /* 0x000fe200078e00ff */
[----:B------:R-:W-:Y:S01]  /*0df0*/  SHF.R.U32.HI R25, RZ, 0x10, R25 ;  /* 0x00000010ff197819 */ /* 0x000fe20000011619 */
[C---:B----4-:R-:W-:Y:S01]  /*0e00*/  FADD.FTZ R20, -R160.reuse, R20 ;  /* 0x00000014a0147221 */ /* 0x050fe20000010100 */
[C---:B------:R-:W-:Y:S01]  /*0e10*/  FADD.FTZ R22, -R160.reuse, R22 ;  /* 0x00000016a0167221 */ /* 0x040fe20000010100 */
[----:B------:R-:W-:Y:S01]  /*0e20*/  FADD.FTZ R156, -R160, R23 ;  /* 0x00000017a09c7221 */ /* 0x000fe20000010100 */
[----:B0-----:R-:W-:-:S02]  /*0e30*/  IMAD.U32 R150, R155, 0x10000, RZ ;  /* 0x000100009b967824 */ /* 0x001fc400078e00ff */
[C---:B-----5:R-:W-:Y:S01]  /*0e40*/  FMUL.FTZ R201, R5.reuse, R20 ;  /* 0x0000001405c97220 */ /* 0x060fe20000410000 */
[-C--:B------:R-:W-:Y:S01]  /*0e50*/  FMUL.FTZ R23, R120, R27.reuse ;  /* 0x0000001b78177220 */ /* 0x080fe20000410000 */
[----:B------:R-:W-:Y:S01]  /*0e60*/  FADD.FTZ R24, -R160, R21 ;  /* 0x00000015a0187221 */ /* 0x000fe20000010100 */
[----:B-1----:R-:W-:Y:S02]  /*0e70*/  IMAD.U32 R149, R154, 0x10000, RZ ;  /* 0x000100009a957824 */ /* 0x002fe400078e00ff */
[----:B------:R-:W-:Y:S01]  /*0e80*/  FMUL.FTZ R21, R5, R22 ;  /* 0x0000001605157220 */ /* 0x000fe20000410000 */
[----:B------:R-:W-:Y:S02]  /*0e90*/  IMAD.U32 R152, R25, 0x10000, RZ ;  /* 0x0001000019987824 */ /* 0x000fe400078e00ff */
[----:B------:R-:W-:Y:S01]  /*0ea0*/  FADD.FTZ R64, R64, R27 ;  /* 0x0000001b40407221 */ /* 0x000fe20000010000 */
[----:B------:R-:W-:Y:S01]  /*0eb0*/  FFMA.FTZ R92, R201, R27, R92 ;  /* 0x0000001bc95c7223 */ /* 0x000fe2000001005c */
[----:B------:R-:W-:Y:S01]  /*0ec0*/  FMUL.FTZ R25, R121, R150 ;  /* 0x0000009679197220 */ /* 0x000fe20000410000 */
[----:B------:R-:W-:Y:S01]  /*0ed0*/  FADD.FTZ R148, R163, R23 ;  /* 0x00000017a3947221 */ /* 0x000fe20000010000 */
[----:B------:R-:W-:Y:S01]  /*0ee0*/  FMUL.FTZ R20, R5, R24 ;  /* 0x0000001805147220 */ /* 0x000fe20000410000 */
[----:B------:R-:W-:Y:S01]  /*0ef0*/  FFMA.FTZ R27, R201, R23, R162 ;  /* 0x00000017c91b7223 */ /* 0x000fe200000100a2 */
[----:B------:R-:W-:Y:S01]  /*0f00*/  FADD.FTZ R66, R66, R149 ;  /* 0x0000009542427221 */ /* 0x000fe20000010000 */
[-C--:B------:R-:W-:Y:S01]  /*0f10*/  FFMA.FTZ R94, R21, R149.reuse, R94 ;  /* 0x00000095155e7223 */ /* 0x080fe2000001005e */
[----:B------:R-:W-:Y:S01]  /*0f20*/  FMUL.FTZ R24, R122, R149 ;  /* 0x000000957a187220 */ /* 0x000fe20000410000 */
[----:B------:R-:W-:Y:S01]  /*0f30*/  FADD.FTZ R149, R148, R25 ;  /* 0x0000001994957221 */ /* 0x000fe20000010000 */
        /* <DEDUP_REMOVED lines=11> */
.L_x_3512:
[----:B------:R-:W-:Y:S05]  /*0ff0*/  BSYNC.RECONVERGENT B0 ;  /* 0x0000000000007941 */ /* 0x000fea0003800200 */
.L_x_3511:
        /* <DEDUP_REMOVED lines=24> */
[--C-:B------:R-:W-:Y:S01]  /*1180*/  IMAD.MOV.U32 R156, RZ, RZ, R151.reuse ;  /* 0x000000ffff9c7224 */ /* 0x100fe200078e0097 */
[----:B------:R-:W-:Y:S01]  /*1190*/  SHF.R.U32.HI R157, RZ, 0x10, R151 ;  /* 0x00000010ff9d7819 */ /* 0x000fe20000011697 */
[----:B------:R-:W-:Y:S02]  /*11a0*/  IMAD.U32 R151, R26, 0x10000, RZ ;  /* 0x000100001a977824 */ /* 0x000fe400078e00ff */
[C---:B----4-:R-:W-:Y:S01]  /*11b0*/  FADD.FTZ R30, -R160.reuse, R30 ;  /* 0x0000001ea01e7221 */ /* 0x050fe20000010100 */
[C---:B------:R-:W-:Y:S01]  /*11c0*/  FADD.FTZ R28, -R160.reuse, R28 ;  /* 0x0000001ca01c7221 */ /* 0x040fe20000010100 */
[C---:B------:R-:W-:Y:S01]  /*11d0*/  FADD.FTZ R158, -R160.reuse, R31 ;  /* 0x0000001fa09e7221 */ /* 0x040fe20000010100 */
[----:B------:R-:W-:Y:S01]  /*11e0*/  FADD.FTZ R150, -R160, R29 ;  /* 0x0000001da0967221 */ /* 0x000fe20000010100 */
[----:B-----5:R-:W-:Y:S01]  /*11f0*/  FMUL.FTZ R31, R5, R30 ;  /* 0x0000001e051f7220 */ /* 0x020fe20000410000 */
[----:B0-----:R-:W-:-:S02]  /*1200*/  IMAD.U32 R152, R159, 0x10000, RZ ;  /* 0x000100009f987824 */ /* 0x001fc400078e00ff */
[-C--:B------:R-:W-:Y:S01]  /*1210*/  FMUL.FTZ R30, R116, R151.reuse ;  /* 0x00000097741e7220 */ /* 0x080fe20000410000 */
[----:B------:R-:W-:Y:S01]  /*1220*/  FMUL.FTZ R29, R5, R28 ;  /* 0x0000001c051d7220 */ /* 0x000fe20000410000 */
[----:B------:R-:W-:Y:S02]  /*1230*/  IMAD.U32 R153, R156, 0x10000, RZ ;  /* 0x000100009c997824 */ /* 0x000fe400078e00ff */
[----:B------:R-:W-:Y:S01]  /*1240*/  FMUL.FTZ R165, R117, R152 ;  /* 0x0000009875a57220 */ /* 0x000fe20000410000 */
[----:B-1----:R-:W-:Y:S01]  /*1250*/  FADD.FTZ R148, R163, R30 ;  /* 0x0000001ea3947221 */ /* 0x002fe20000010000 */
[----:B------:R-:W-:Y:S01]  /*1260*/  FMUL.FTZ R26, R5, R150 ;  /* 0x00000096051a7220 */ /* 0x000fe20000410000 */
[C---:B------:R-:W-:Y:S01]  /*1270*/  FFMA.FTZ R149, R29.reuse, R30, R162 ;  /* 0x0000001e1d957223 */ /* 0x040fe200000100a2 */
[----:B------:R-:W-:Y:S01]  /*1280*/  FADD.FTZ R60, R60, R151 ;  /* 0x000000973c3c7221 */ /* 0x000fe20000010000 */
[----:B------:R-:W-:Y:S01]  /*1290*/  FFMA.FTZ R88, R29, R151, R88 ;  /* 0x000000971d587223 */ /* 0x000fe20000010058 */
[----:B------:R-:W-:Y:S01]  /*12a0*/  FADD.FTZ R151, R148, R165 ;  /* 0x000000a594977221 */ /* 0x000fe20000010000 */
[----:B------:R-:W-:-:S02]  /*12b0*/  IMAD.U32 R154, R157, 0x10000, RZ ;  /* 0x000100009d9a7824 */ /* 0x000fc400078e00ff */
[----:B------:R-:W-:Y:S01]  /*12c0*/  FMUL.FTZ R164, R118, R153 ;  /* 0x0000009976a47220 */ /* 0x000fe20000410000 */
[C---:B------:R-:W-:Y:S01]  /*12d0*/  FFMA.FTZ R148, R26.reuse, R165, R149 ;  /* 0x000000a51a947223 */ /* 0x040fe20000010095 */
        /* <DEDUP_REMOVED lines=12> */
.L_x_3514:
[----:B------:R-:W-:Y:S05]  /*13a0*/  BSYNC.RECONVERGENT B0 ;  /* 0x0000000000007941 */ /* 0x000fea0003800200 */
.L_x_3513:
        /* <DEDUP_REMOVED lines=18> */
[----:B------:R-:W0:Y:S02]  /*14d0*/  @P6 LDC.64 R152, c[0x0][0x438] ;  /* 0x00010e00ff986b82 */ /* 0x000e240000000a00 */
        /* <DEDUP_REMOVED lines=8> */
[C---:B------:R-:W-:Y:S01]  /*1560*/  FADD.FTZ R170, -R160.reuse, R151 ;  /* 0x00000097a0aa7221 */ /* 0x040fe20000010100 */
[----:B------:R-:W-:Y:S01]  /*1570*/  FADD.FTZ R148, -R160, R148 ;  /* 0x00000094a0947221 */ /* 0x000fe20000010100 */
[----:B------:R-:W-:-:S02]  /*1580*/  IMAD.U32 R149, R166, 0x10000, RZ ;  /* 0x00010000a6957824 */ /* 0x000fc400078e00ff */
[----:B------:R-:W-:Y:S02]  /*1590*/  IMAD.U32 R150, R171, 0x10000, RZ ;  /* 0x00010000ab967824 */ /* 0x000fe400078e00ff */
[----:B-----5:R-:W-:Y:S01]  /*15a0*/  FMUL.FTZ R171, R5, R168 ;  /* 0x000000a805ab7220 */ /* 0x020fe20000410000 */
[----:B------:R-:W-:Y:S02]  /*15b0*/  IMAD.U32 R151, R169, 0x10000, RZ ;  /* 0x00010000a9977824 */ /* 0x000fe400078e00ff */
[C---:B------:R-:W-:Y:S01]  /*15c0*/  FMUL.FTZ R168, R5.reuse, R170 ;  /* 0x000000aa05a87220 */ /* 0x040fe20000410000 */
[----:B------:R-:W-:Y:S01]  /*15d0*/  FMUL.FTZ R169, R5, R148 ;  /* 0x0000009405a97220 */ /* 0x000fe20000410000 */
[-C--:B------:R-:W-:Y:S01]  /*15e0*/  FMUL.FTZ R170, R112, R149.reuse ;  /* 0x0000009570aa7220 */ /* 0x080fe20000410000 */
[----:B------:R-:W-:Y:S01]  /*15f0*/  SHF.R.U32.HI R155, RZ, 0x10, R155 ;  /* 0x00000010ff9b7819 */ /* 0x000fe2000001169b */
        /* <DEDUP_REMOVED lines=10> */
[----:B0-----:R-:W-:-:S02]  /*16a0*/  IMAD.U32 R152, R155, 0x10000, RZ ;  /* 0x000100009b987824 */ /* 0x001fc400078e00ff */
[C---:B------:R-:W-:Y:S01]  /*16b0*/  FFMA.FTZ R148, R166.reuse, R173, R149 ;  /* 0x000000ada6947223 */ /* 0x040fe20000010095 */
[----:B------:R-:W-:Y:S01]  /*16c0*/  FADD.FTZ R57, R57, R150 ;  /* 0x0000009639397221 */ /* 0x000fe20000010000 */
[----:B------:R-:W-:Y:S01]  /*16d0*/  FFMA.FTZ R85, R166, R150, R85 ;  /* 0x00000096a6557223 */ /* 0x000fe20000010055 */
[----:B------:R-:W-:Y:S01]  /*16e0*/  FMUL.FTZ R175, R115, R152 ;  /* 0x0000009873af7220 */ /* 0x000fe20000410000 */
[----:B------:R-:W-:Y:S01]  /*16f0*/  FADD.FTZ R150, R151, R172 ;  /* 0x000000ac97967221 */ /* 0x000fe20000010000 */
[----:B------:R-:W-:Y:S01]  /*1700*/  FFMA.FTZ R148, R171, R172, R148 ;  /* 0x000000acab947223 */ /* 0x000fe20000010094 */
[----:B------:R-:W-:Y:S01]  /*1710*/  FADD.FTZ R59, R59, R152 ;  /* 0x000000983b3b7221 */ /* 0x000fe20000010000 */
[----:B------:R-:W-:Y:S01]  /*1720*/  FFMA.FTZ R87, R168, R152, R87 ;  /* 0x00000098a8577223 */ /* 0x000fe20000010057 */
[----:B------:R-:W-:Y:S01]  /*1730*/  FADD.FTZ R163, R150, R175 ;  /* 0x000000af96a37221 */ /* 0x000fe20000010000 */
[----:B------:R-:W-:-:S07]  /*1740*/  FFMA.FTZ R162, R168, R175, R148 ;  /* 0x000000afa8a27223 */ /* 0x000fce0000010094 */
.L_x_3516:
[----:B------:R-:W-:Y:S05]  /*1750*/  BSYNC.RECONVERGENT B0 ;  /* 0x0000000000007941 */ /* 0x000fea0003800200 */
.L_x_3515:
        /* <DEDUP_REMOVED lines=58> */
.L_x_3518:
[----:B------:R-:W-:Y:S05]  /*1b00*/  BSYNC.RECONVERGENT B0 ;  /* 0x0000000000007941 */ /* 0x000fea0003800200 */
.L_x_3517:
        /* <DEDUP_REMOVED lines=17> */
[----:B------:R3:W5:Y:S01]  /*1c20*/  @P5 LDG.E.128 R136, desc[UR10][R158.64] ;  /* 0x0000000a9e885981 */ /* 0x000762000c1e1d00 */
[----:B------:R-:W-:-:S04]  /*1c30*/  ISETP.NE.U32.AND P5, PT, RZ, UR12, PT ;  /* 0x0000000cff007c0c */ /* 0x000fc8000bfa5070 */
[----:B------:R-:W-:-:S13]  /*1c40*/  ISETP.NE.AND.EX P5, PT, RZ, UR13, PT, P5 ;  /* 0x0000000dff007c0c */ /* 0x000fda000bfa5350 */
[----:B------:R-:W0:Y:S02]  /*1c50*/  @P5 LDC.64 R154, c[0x0][0x3b8] ;  /* 0x0000ee00ff9a5b82 */ /* 0x000e240000000a00 */
[----:B0-----:R-:W-:-:S05]  /*1c60*/  @P5 IMAD.WIDE.U32 R154, R161, 0x4, R154 ;  /* 0x00000004a19a5825 */ /* 0x001fca00078e009a */
[----:B------:R0:W5:Y:S01]  /*1c70*/  @P5 LDG.E R16, desc[UR10][R154.64] ;  /* 0x0000000a9a105981 */ /* 0x000162000c1e1900 */
[----:B------:R-:W-:Y:S02]  /*1c80*/  VIADD R161, R161, 0x100 ;  /* 0x00000100a1a17836 */ /* 0x000fe40000000000 */
[----:B---3--:R-:W-:Y:S01]  /*1c90*/  IMAD.MOV.U32 R158, RZ, RZ, R152 ;  /* 0x000000ffff9e7224 */ /* 0x008fe200078e0098 */
[--C-:B------:R-:W-:Y:S01]  /*1ca0*/  SHF.R.U64 R185, R152, 0x10, R153.reuse ;  /* 0x0000001098b97819 */ /* 0x100fe20000001299 */
[----:B------:R-:W-:Y:S02]  /*1cb0*/  IMAD.MOV.U32 R159, RZ, RZ, R153 ;  /* 0x000000ffff9f7224 */ /* 0x000fe400078e0099 */
[C---:B----4-:R-:W-:Y:S01]  /*1cc0*/  FADD.FTZ R182, -R160.reuse, R149 ;  /* 0x00000095a0b67221 */ /* 0x050fe20000010100 */
[----:B------:R-:W-:Y:S01]  /*1cd0*/  FADD.FTZ R148, -R160, R148 ;  /* 0x00000094a0947221 */ /* 0x000fe20000010100 */
[----:B------:R-:W-:Y:S02]  /*1ce0*/  IMAD.U32 R149, R158, 0x10000, RZ ;  /* 0x000100009e957824 */ /* 0x000fe400078e00ff */
[----:B------:R-:W-:Y:S01]  /*1cf0*/  FADD.FTZ R152, -R160, R150 ;  /* 0x00000096a0987221 */ /* 0x000fe20000010100 */
[----:B------:R-:W-:-:S02]  /*1d00*/  IMAD.U32 R150, R185, 0x10000, RZ ;  /* 0x00010000b9967824 */ /* 0x000fc400078e00ff */
[----:B-----5:R-:W-:Y:S01]  /*1d10*/  FMUL.FTZ R185, R5, R148 ;  /* 0x0000009405b97220 */ /* 0x020fe20000410000 */
[-C--:B------:R-:W-:Y:S01]  /*1d20*/  FMUL.FTZ R186, R104, R149.reuse ;  /* 0x0000009568ba7220 */ /* 0x080fe20000410000 */
[----:B------:R-:W-:Y:S01]  /*1d30*/  SHF.R.U32.HI R153, RZ, 0x10, R153 ;  /* 0x00000010ff997819 */ /* 0x000fe20000011699 */
[----:B------:R-:W-:Y:S01]  /*1d40*/  FADD.FTZ R48, R48, R149 ;  /* 0x0000009530307221 */ /* 0x000fe20000010000 */
[----:B------:R-:W-:Y:S01]  /*1d50*/  FFMA.FTZ R76, R185, R149, R76 ;  /* 0x00000095b94c7223 */ /* 0x000fe2000001004c */
[----:B------:R-:W-:Y:S01]  /*1d60*/  FMUL.FTZ R189, R105, R150 ;  /* 0x0000009669bd7220 */ /* 0x000fe20000410000 */
[----:B------:R-:W-:Y:S01]  /*1d70*/  FADD.FTZ R148, R163, R186 ;  /* 0x000000baa3947221 */ /* 0x000fe20000010000 */
[----:B------:R-:W-:Y:S02]  /*1d80*/  IMAD.U32 R159, R159, 0x10000, RZ ;  /* 0x000100009f9f7824 */ /* 0x000fe400078e00ff */
[----:B------:R-:W-:Y:S01]  /*1d90*/  FMUL.FTZ R182, R5, R182 ;  /* 0x000000b605b67220 */ /* 0x000fe20000410000 */
[----:B------:R-:W-:Y:S01]  /*1da0*/  FFMA.FTZ R149, R185, R186, R162 ;  /* 0x000000bab9957223 */ /* 0x000fe200000100a2 */
[----:B------:R-:W-:Y:S01]  /*1db0*/  FADD.FTZ R184, -R160, R151 ;  /* 0x00000097a0b87221 */ /* 0x000fe20000010100 */
[----:B------:R-:W-:Y:S01]  /*1dc0*/  FADD.FTZ R151, R148, R189 ;  /* 0x000000bd94977221 */ /* 0x000fe20000010000 */
[----:B0-----:R-:W-:-:S02]  /*1dd0*/  IMAD.U32 R154, R153, 0x10000, RZ ;  /* 0x00010000999a7824 */ /* 0x001fc400078e00ff */
        /* <DEDUP_REMOVED lines=15> */
.L_x_3520:
[----:B------:R-:W-:Y:S05]  /*1ed0*/  BSYNC.RECONVERGENT B0 ;  /* 0x0000000000007941 */ /* 0x000fea0003800200 */
.L_x_3519:
        /* <DEDUP_REMOVED lines=10> */
[----:B-1----:R-:W-:-:S04]  /*1f80*/  IMAD.WIDE.U32 R148, R161, 0x10, R148 ;  /* 0x00000010a1947825 */ /* 0x002fc800078e0094 */
[C---:B--2---:R-:W-:Y:S02]  /*1f90*/  @P5 IMAD.WIDE.U32 R158, R161.reuse, 0x10, R150 ;  /* 0x00000010a19e5825 */ /* 0x044fe400078e0096 */
[----:B------:R-:W2:Y:S04]  /*1fa0*/  LDG.E.128 R148, desc[UR10][R148.64] ;  /* 0x0000000a94947981 */ /* 0x000ea8000c1e1d00 */
[----:B------:R3:W5:Y:S01]  /*1fb0*/  @P5 LDG.E.128 R140, desc[UR10][R158.64] ;  /* 0x0000000a9e8c5981 */ /* 0x000762000c1e1d00 */
[----:B------:R-:W-:Y:S01]  /*1fc0*/  ISETP.NE.U32.AND P5, PT, RZ, UR12, PT ;  /* 0x0000000cff007c0c */ /* 0x000fe2000bfa5070 */
[----:B0-----:R-:W-:-:S03]  /*1fd0*/  IMAD.WIDE.U32 R156, R161, 0x4, R156 ;  /* 0x00000004a19c7825 */ /* 0x001fc600078e009c */
[----:B------:R-:W-:Y:S02]  /*1fe0*/  ISETP.NE.AND.EX P5, PT, RZ, UR13, PT, P5 ;  /* 0x0000000dff007c0c */ /* 0x000fe4000bfa5350 */
[----:B------:R-:W5:Y:S11]  /*1ff0*/  LDG.E R18, desc[UR10][R156.64] ;  /* 0x0000000a9c127981 */ /* 0x000f76000c1e1900 */
[----:B------:R-:W0:Y:S02]  /*2000*/  @P5 LDC.64 R154, c[0x0][0x3b8] ;  /* 0x0000ee00ff9a5b82 */ /* 0x000e240000000a00 */
[----:B0-----:R-:W-:-:S05]  /*2010*/  @P5 IMAD.WIDE.U32 R154, R161, 0x4, R154 ;  /* 0x00000004a19a5825 */ /* 0x001fca00078e009a */
[----:B------:R0:W5:Y:S01]  /*2020*/  @P5 LDG.E R19, desc[UR10][R154.64] ;  /* 0x0000000a9a135981 */ /* 0x000162000c1e1900 */
[----:B---3--:R-:W-:Y:S01]  /*2030*/  IMAD.MOV.U32 R158, RZ, RZ, R152 ;  /* 0x000000ffff9e7224 */ /* 0x008fe200078e0098 */
[--C-:B------:R-:W-:Y:S01]  /*2040*/  SHF.R.U64 R161, R152, 0x10, R153.reuse ;  /* 0x0000001098a17819 */ /* 0x100fe20000001299 */
[--C-:B------:R-:W-:Y:S01]  /*2050*/  IMAD.MOV.U32 R159, RZ, RZ, R153.reuse ;  /* 0x000000ffff9f7224 */ /* 0x100fe200078e0099 */
[----:B------:R-:W-:Y:S01]  /*2060*/  SHF.R.U32.HI R153, RZ, 0x10, R153 ;  /* 0x00000010ff997819 */ /* 0x000fe20000011699 */
[C---:B--2---:R-:W-:Y:S01]  /*2070*/  FADD.FTZ R190, -R160.reuse, R149 ;  /* 0x00000095a0be7221 */ /* 0x044fe20000010100 */
[----:B------:R-:W-:Y:S01]  /*2080*/  FADD.FTZ R148, -R160, R148 ;  /* 0x00000094a0947221 */ /* 0x000fe20000010100 */
[----:B------:R-:W-:Y:S02]  /*2090*/  IMAD.U32 R149, R158, 0x10000, RZ ;  /* 0x000100009e957824 */ /* 0x000fe400078e00ff */
[----:B------:R-:W-:Y:S01]  /*20a0*/  FADD.FTZ R152, -R160, R150 ;  /* 0x00000096a0987221 */ /* 0x000fe20000010100 */
[----:B------:R-:W-:-:S02]  /*20b0*/  IMAD.U32 R150, R161, 0x10000, RZ ;  /* 0x00010000a1967824 */ /* 0x000fc400078e00ff */
[----:B-----5:R-:W-:Y:S01]  /*20c0*/  FMUL.FTZ R193, R5, R148 ;  /* 0x0000009405c17220 */ /* 0x020fe20000410000 */
[-C--:B------:R-:W-:Y:S01]  /*20d0*/  FMUL.FTZ R192, R100, R149.reuse ;  /* 0x0000009564c07220 */ /* 0x080fe20000410000 */
[----:B------:R-:W-:Y:S01]  /*20e0*/  FADD.FTZ R44, R44, R149 ;  /* 0x000000952c2c7221 */ /* 0x000fe20000010000 */
[----:B------:R-:W-:Y:S01]  /*20f0*/  FMUL.FTZ R197, R101, R150 ;  /* 0x0000009665c57220 */ /* 0x000fe20000410000 */
[----:B------:R-:W-:Y:S01]  /*2100*/  FFMA.FTZ R72, R193, R149, R72 ;  /* 0x00000095c1487223 */ /* 0x000fe20000010048 */
        /* <DEDUP_REMOVED lines=22> */
.L_x_3522:
[----:B------:R-:W-:Y:S05]  /*2270*/  BSYNC.RECONVERGENT B0 ;  /* 0x0000000000007941 */ /* 0x000fea0003800200 */
.L_x_3521:
        /* <DEDUP_REMOVED lines=32> */
.L_x_3524:
[----:B------:R-:W-:Y:S05]  /*2480*/  BSYNC.RECONVERGENT B0 ;  /* 0x0000000000007941 */ /* 0x000fea0003800200 */
.L_x_3523:
        /* <DEDUP_REMOVED lines=62> */
[----:B------:R-:W-:-:S03]  /*2870*/  FADD.FTZ R150, R204, -R149 ;  /* 0x80000095cc967221 */ /* 0x000fc60000010000 */
[C---:B-----5:R-:W-:Y:S01]  /*2880*/  FMUL.FTZ R148, R5.reuse, R148 ;  /* 0x0000009405947220 */ /* 0x060fe20000410000 */
[----:B------:R-:W-:-:S03]  /*2890*/  FMUL.FTZ R150, R5, R150 ;  /* 0x0000009605967220 */ /* 0x000fc60000410000 */
[----:B------:R-:W-:Y:S01]  /*28a0*/  FMUL.FTZ R148, R148, UR14 ;  /* 0x0000000e94947c20 */ /* 0x000fe20008410000 */
[----:B------:R-:W-:-:S04]  /*28b0*/  FMUL.FTZ R150, R150, UR14 ;  /* 0x0000000e96967c20 */ /* 0x000fc80008410000 */
[----:B------:R-:W-:Y:S02]  /*28c0*/  FSEL R148, R148, RZ, P5 ;  /* 0x000000ff94947208 */ /* 0x000fe40002800000 */
[----:B------:R-:W-:-:S04]  /*28d0*/  LOP3.LUT P5, RZ, R7, 0xff00, RZ, 0xc0, !PT ;  /* 0x0000ff0007ff7812 */ /* 0x000fc800078ac0ff */
[----:B------:R-:W-:Y:S01]  /*28e0*/  FSEL R149, R150, RZ, P5 ;  /* 0x000000ff96957208 */ /* 0x000fe20002800000 */
[----:B------:R-:W-:Y:S01]  /*28f0*/  FADD.FTZ R150, R202, -R151 ;  /* 0x80000097ca967221 */ /* 0x000fe20000010000 */
[----:B------:R-:W-:Y:S01]  /*2900*/  FFMA.FTZ R151, R200, R153, R152 ;  /* 0x00000099c8977223 */ /* 0x000fe20000010098 */
[----:B------:R-:W-:Y:S02]  /*2910*/  LOP3.LUT P5, RZ, R7, 0xff0000, RZ, 0xc0, !PT ;  /* 0x00ff000007ff7812 */ /* 0x000fe400078ac0ff */
[----:B------:R-:W-:Y:S01]  /*2920*/  FMUL.FTZ R150, R5, R150 ;  /* 0x0000009605967220 */ /* 0x000fe20000410000 */
[----:B------:R-:W-:Y:S01]  /*2930*/  FADD.FTZ R158, R198, -R151 ;  /* 0x80000097c69e7221 */ /* 0x000fe20000010000 */
[----:B------:R-:W-:Y:S02]  /*2940*/  F2FP.BF16.F32.PACK_AB R148, R149, R148 ;  /* 0x000000949594723e */ /* 0x000fe400000010ff */
[----:B------:R-:W-:Y:S01]  /*2950*/  FMUL.FTZ R150, R150, UR14 ;  /* 0x0000000e96967c20 */ /* 0x000fe20008410000 */
[----:B------:R-:W-:Y:S01]  /*2960*/  FMUL.FTZ R158, R5, R158 ;  /* 0x0000009e059e7220 */ /* 0x000fe20000410000 */
[----:B------:R-:W-:-:S03]  /*2970*/  PRMT R157, R148, 0x7610, R157 ;  /* 0x00007610949d7816 */ /* 0x000fc6000000009d */
[----:B------:R-:W-:Y:S01]  /*2980*/  FSEL R150, R150, RZ, P5 ;  /* 0x000000ff96967208 */ /* 0x000fe20002800000 */
[----:B------:R-:W-:Y:S01]  /*2990*/  FMUL.FTZ R158, R158, UR14 ;  /* 0x0000000e9e9e7c20 */ /* 0x000fe20008410000 */
[----:B------:R-:W-:-:S04]  /*29a0*/  ISETP.GE.U32.AND P5, PT, R7, 0x1000000, PT ;  /* 0x010000000700780c */ /* 0x000fc80003fa6070 */
[----:B------:R-:W-:-:S04]  /*29b0*/  FSEL R151, R158, RZ, P5 ;  /* 0x000000ff9e977208 */ /* 0x000fc80002800000 */
[----:B------:R-:W-:Y:S02]  /*29c0*/  F2FP.BF16.F32.PACK_AB R151, R151, R150 ;  /* 0x000000969797723e */ /* 0x000fe400000010ff */
[----:B------:R-:W-:Y:S02]  /*29d0*/  PRMT R150, R148, 0x7632, R150 ;  /* 0x0000763294967816 */ /* 0x000fe40000000096 */
[C---:B------:R-:W-:Y:S02]  /*29e0*/  PRMT R161, R151.reuse, 0x7632, R161 ;  /* 0x0000763297a17816 */ /* 0x040fe400000000a1 */
[----:B------:R-:W-:Y:S01]  /*29f0*/  PRMT R160, R151, 0x7610, R160 ;  /* 0x0000761097a07816 */ /* 0x000fe200000000a0 */
[----:B------:R-:W-:Y:S06]  /*2a00*/  BRA `(.L_x_3530) ;  /* 0x0000001000707947 */ /* 0x000fec0003800000 */
.L_x_3529:
[-CC-:B------:R-:W-:Y:S01]  /*2a10*/  FFMA.FTZ R144, R207, R153.reuse, R152.reuse ;  /* 0x00000099cf907223 */ /* 0x180fe20000010098 */
[----:B------:R-:W-:Y:S01]  /*2a20*/  LOP3.LUT P5, RZ, R7, 0xff, RZ, 0xc0, !PT ;  /* 0x000000ff07ff7812 */ /* 0x000fe200078ac0ff */
[----:B------:R-:W-:Y:S02]  /*2a30*/  FFMA.FTZ R147, R203, R153, R152 ;  /* 0x00000099cb937223 */ /* 0x000fe40000010098 */
        /* <DEDUP_REMOVED lines=28> */
.L_x_3528:
[----:B------:R-:W-:Y:S01]  /*2c00*/  UMOV UR4, UR6 ;  /* 0x0000000600047c82 */ /* 0x000fe20008000000 */
[----:B------:R-:W-:Y:S01]  /*2c10*/  UMOV UR5, UR7 ;  /* 0x0000000700057c82 */ /* 0x000fe20008000000 */
[----:B------:R-:W-:-:S04]  /*2c20*/  UISETP.NE.U32.AND UP0, UPT, UR4, URZ, UPT ;  /* 0x000000ff0400728c */ /* 0x000fc8000bf05070 */
[----:B------:R-:W-:-:S09]  /*2c30*/  UISETP.NE.AND.EX UP0, UPT, UR5, URZ, UPT, UP0 ;  /* 0x000000ff0500728c */ /* 0x000fd2000bf05300 */
[----:B------:R-:W-:Y:S05]  /*2c40*/  BRA.U UP0, `(.L_x_3531) ;  /* 0x00000001007c7547 */ /* 0x000fea000b800000 */
[-CC-:B------:R-:W-:Y:S01]  /*2c50*/  FFMA.FTZ R148, R207, R153.reuse, R152.reuse ;  /* 0x00000099cf947223 */ /* 0x180fe20000010098 */
[-CC-:B------:R-:W-:Y:S01]  /*2c60*/  FFMA.FTZ R149, R206, R153.reuse, R152.reuse ;  /* 0x00000099ce957223 */ /* 0x180fe20000010098 */
[----:B------:R-:W-:Y:S01]  /*2c70*/  FFMA.FTZ R151, R203, R153, R152 ;  /* 0x00000099cb977223 */ /* 0x000fe20000010098 */
[----:B------:R-:W-:Y:S01]  /*2c80*/  LOP3.LUT P5, RZ, R7, 0xff, RZ, 0xc0, !PT ;  /* 0x000000ff07ff7812 */ /* 0x000fe200078ac0ff */
[----:B------:R-:W-:Y:S01]  /*2c90*/  FADD.FTZ R148, R205, -R148 ;  /* 0x80000094cd947221 */ /* 0x000fe20000010000 */
[----:B------:R-:W-:-:S03]  /*2ca0*/  FADD.FTZ R150, R204, -R149 ;  /* 0x80000095cc967221 */ /* 0x000fc60000010000 */
[C---:B-----5:R-:W-:Y:S01]  /*2cb0*/  FFMA.FTZ R148, R5.reuse, R148, R40 ;  /* 0x0000009405947223 */ /* 0x060fe20000010028 */
[----:B------:R-:W-:Y:S01]  /*2cc0*/  FFMA.FTZ R149, R5, R150, R41 ;  /* 0x0000009605957223 */ /* 0x000fe20000010029 */
[----:B------:R-:W-:Y:S01]  /*2cd0*/  FADD.FTZ R150, R202, -R151 ;  /* 0x80000097ca967221 */ /* 0x000fe20000010000 */
[----:B------:R-:W-:Y:S01]  /*2ce0*/  FFMA.FTZ R151, R200, R153, R152 ;  /* 0x00000099c8977223 */ /* 0x000fe20000010098 */
[----:B------:R-:W-:Y:S01]  /*2cf0*/  FMUL.FTZ R148, R148, UR14 ;  /* 0x0000000e94947c20 */ /* 0x000fe20008410000 */
[----:B------:R-:W-:Y:S01]  /*2d00*/  FMUL.FTZ R149, R149, UR14 ;  /* 0x0000000e95957c20 */ /* 0x000fe20008410000 */
[----:B------:R-:W-:Y:S01]  /*2d10*/  FFMA.FTZ R150, R5, R150, R42 ;  /* 0x0000009605967223 */ /* 0x000fe2000001002a */
[----:B------:R-:W-:Y:S02]  /*2d20*/  FADD.FTZ R158, R198, -R151 ;  /* 0x80000097c69e7221 */ /* 0x000fe40000010000 */
[----:B------:R-:W-:Y:S01]  /*2d30*/  FSEL R148, R148, RZ, P5 ;  /* 0x000000ff94947208 */ /* 0x000fe20002800000 */
[----:B------:R-:W-:Y:S01]  /*2d40*/  FMUL.FTZ R150, R150, UR14 ;  /* 0x0000000e96967c20 */ /* 0x000fe20008410000 */
[----:B------:R-:W-:Y:S01]  /*2d50*/  LOP3.LUT P5, RZ, R7, 0xff00, RZ, 0xc0, !PT ;  /* 0x0000ff0007ff7812 */ /* 0x000fe200078ac0ff */
[----:B------:R-:W-:-:S03]  /*2d60*/  FFMA.FTZ R151, R5, R158, R43 ;  /* 0x0000009e05977223 */ /* 0x000fc6000001002b */
[----:B------:R-:W-:Y:S01]  /*2d70*/  FSEL R149, R149, RZ, P5 ;  /* 0x000000ff95957208 */ /* 0x000fe20002800000 */
[----:B------:R-:W-:Y:S01]  /*2d80*/  FMUL.FTZ R151, R151, UR14 ;  /* 0x0000000e97977c20 */ /* 0x000fe20008410000 */
        /* <DEDUP_REMOVED lines=11> */
.L_x_3531:
[-CC-:B------:R-:W-:Y:S01]  /*2e40*/  FFMA.FTZ R144, R207, R153.reuse, R152.reuse ;  /* 0x00000099cf907223 */ /* 0x180fe20000010098 */
[----:B------:R-:W-:Y:S01]  /*2e50*/  LOP3.LUT P5, RZ, R7, 0xff, RZ, 0xc0, !PT ;  /* 0x000000ff07ff7812 */ /* 0x000fe200078ac0ff */
[----:B------:R-:W-:Y:S02]  /*2e60*/  FFMA.FTZ R147, R203, R153, R152 ;  /* 0x00000099cb937223 */ /* 0x000fe40000010098 */
[----:B------:R-:W-:Y:S02]  /*2e70*/  FADD.FTZ R144, R205, -R144 ;  /* 0x80000090cd907221 */ /* 0x000fe40000010000 */
[----:B------:R-:W-:Y:S02]  /*2e80*/  FADD.FTZ R147, R202, -R147 ;  /* 0x80000093ca937221 */ /* 0x000fe40000010000 */
        /* <DEDUP_REMOVED lines=26> */
.L_x_3527:
        /* <DEDUP_REMOVED lines=19> */
[----:B------:R-:W-:Y:S01]  /*3160*/  FFMA.FTZ R151, R200, R153, R152 ;  /* 0x00000099c8977223 */ /* 0x000fe20000010098 */
[----:B------:R-:W-:Y:S01]  /*3170*/  F2FP.BF16.F32.PACK_AB R149, R149, R158 ;  /* 0x0000009e9595723e */ /* 0x000fe200000010ff */
[----:B------:R-:W-:Y:S02]  /*3180*/  FMUL.FTZ R148, R5, R148 ;  /* 0x0000009405947220 */ /* 0x000fe40000410000 */
[----:B------:R-:W-:Y:S01]  /*3190*/  FADD.FTZ R160, R198, -R151 ;  /* 0x80000097c6a07221 */ /* 0x000fe20000010000 */
[----:B------:R-:W-:Y:S01]  /*31a0*/  PRMT R210, R149, 0x7632, R210 ;  /* 0x0000763295d27816 */ /* 0x000fe200000000d2 */
[----:B------:R-:W-:Y:S02]  /*31b0*/  FMUL.FTZ R148, R148, UR14 ;  /* 0x0000000e94947c20 */ /* 0x000fe40008410000 */
[----:B------:R-:W-:-:S03]  /*31c0*/  FMUL.FTZ R160, R5, R160 ;  /* 0x000000a005a07220 */ /* 0x000fc60000410000 */
[----:B------:R-:W-:Y:S01]  /*31d0*/  FSEL R159, R148, RZ, P5 ;  /* 0x000000ff949f7208 */ /* 0x000fe20002800000 */
[----:B------:R-:W-:Y:S01]  /*31e0*/  FMUL.FTZ R160, R160, UR14 ;  /* 0x0000000ea0a07c20 */ /* 0x000fe20008410000 */
        /* <DEDUP_REMOVED lines=24> */
.L_x_3533:
        /* <DEDUP_REMOVED lines=43> */
.L_x_3532:
[----:B------:R-:W-:Y:S01]  /*3620*/  UMOV UR4, UR6 ;  /* 0x0000000600047c82 */ /* 0x000fe20008000000 */
[----:B------:R-:W-:Y:S01]  /*3630*/  UMOV UR5, UR7 ;  /* 0x0000000700057c82 */ /* 0x000fe20008000000 */
[----:B------:R-:W-:-:S04]  /*3640*/  UISETP.NE.U32.AND UP0, UPT, UR4, URZ, UPT ;  /* 0x000000ff0400728c */ /* 0x000fc8000bf05070 */
[----:B------:R-:W-:-:S09]  /*3650*/  UISETP.NE.AND.EX UP0, UPT, UR5, URZ, UPT, UP0 ;  /* 0x000000ff0500728c */ /* 0x000fd2000bf05300 */
[----:B------:R-:W-:Y:S05]  /*3660*/  BRA.U UP0, `(.L_x_3534) ;  /* 0x0000000100b07547 */ /* 0x000fea000b800000 */
[-CC-:B------:R-:W-:Y:S01]  /*3670*/  FFMA.FTZ R149, R206, R153.reuse, R152.reuse ;  /* 0x00000099ce957223 */ /* 0x180fe20000010098 */
        /* <DEDUP_REMOVED lines=20> */
[----:B------:R-:W-:Y:S01]  /*37c0*/  FFMA.FTZ R151, R200, R153, R152 ;  /* 0x00000099c8977223 */ /* 0x000fe20000010098 */
[----:B------:R-:W-:Y:S01]  /*37d0*/  FMUL.FTZ R148, R148, UR14 ;  /* 0x0000000e94947c20 */ /* 0x000fe20008410000 */
[----:B------:R-:W-:Y:S02]  /*37e0*/  LOP3.LUT P5, RZ, R7, 0xff, RZ, 0xc0, !PT ;  /* 0x000000ff07ff7812 */ /* 0x000fe400078ac0ff */
[----:B------:R-:W-:Y:S01]  /*37f0*/  FADD.FTZ R160, R198, -R151 ;  /* 0x80000097c6a07221 */ /* 0x000fe20000010000 */
[----:B------:R-:W-:Y:S02]  /*3800*/  F2FP.BF16.F32.PACK_AB R159, R150, R159 ;  /* 0x0000009f969f723e */ /* 0x000fe400000010ff */
[----:B------:R-:W-:Y:S01]  /*3810*/  FSEL R157, R148, RZ, P5 ;  /* 0x000000ff949d7208 */ /* 0x000fe20002800000 */
[----:B------:R-:W-:Y:S01]  /*3820*/  FFMA.FTZ R160, R5, R160, R43 ;  /* 0x000000a005a07223 */ /* 0x000fe2000001002b */
[----:B------:R-:W-:-:S02]  /*3830*/  LOP3.LUT P5, RZ, R6, 0xff, RZ, 0xc0, !PT ;  /* 0x000000ff06ff7812 */ /* 0x000fc400078ac0ff */
[----:B------:R-:W-:Y:S01]  /*3840*/  PRMT R150, R149, 0x7610, R150 ;  /* 0x0000761095967816 */ /* 0x000fe20000000096 */
[----:B------:R-:W-:Y:S01]  /*3850*/  FMUL.FTZ R160, R160, UR14 ;  /* 0x0000000ea0a07c20 */ /* 0x000fe20008410000 */
[----:B------:R-:W-:Y:S02]  /*3860*/  FSEL R148, R148, RZ, P5 ;  /* 0x000000ff94947208 */ /* 0x000fe40002800000 */
[----:B------:R-:W-:Y:S02]  /*3870*/  ISETP.GE.U32.AND P5, PT, R7, 0x1000000, PT ;  /* 0x010000000700780c */ /* 0x000fe40003fa6070 */
[----:B------:R-:W-:Y:S02]  /*3880*/  F2FP.BF16.F32.PACK_AB R157, R148, R157 ;  /* 0x0000009d949d723e */ /* 0x000fe400000010ff */
[----:B------:R-:W-:Y:S02]  /*3890*/  FSEL R162, R160, RZ, P5 ;  /* 0x000000ffa0a27208 */ /* 0x000fe40002800000 */
[----:B------:R-:W-:-:S02]  /*38a0*/  ISETP.GE.U32.AND P5, PT, R6, 0x1000000, PT ;  /* 0x010000000600780c */ /* 0x000fc40003fa6070 */
[----:B------:R-:W-:Y:S02]  /*38b0*/  PRMT R211, R157, 0x7632, R211 ;  /* 0x000076329dd37816 */ /* 0x000fe400000000d3 */
[----:B------:R-:W-:Y:S02]  /*38c0*/  FSEL R151, R160, RZ, P5 ;  /* 0x000000ffa0977208 */ /* 0x000fe40002800000 */
[----:B------:R-:W-:Y:S02]  /*38d0*/  PRMT R209, R159, 0x7632, R209 ;  /* 0x000076329fd17816 */ /* 0x000fe400000000d1 */
[----:B------:R-:W-:Y:S02]  /*38e0*/  F2FP.BF16.F32.PACK_AB R151, R151, R162 ;  /* 0x000000a29797723e */ /* 0x000fe400000010ff */
[----:B------:R-:W-:Y:S02]  /*38f0*/  PRMT R160, R159, 0x7610, R160 ;  /* 0x000076109fa07816 */ /* 0x000fe400000000a0 */
[----:B------:R-:W-:-:S02]  /*3900*/  PRMT R208, R151, 0x7632, R208 ;  /* 0x0000763297d07816 */ /* 0x000fc400000000d0 */
[----:B------:R-:W-:Y:S01]  /*3910*/  PRMT R161, R151, 0x7610, R161 ;  /* 0x0000761097a17816 */ /* 0x000fe200000000a1 */
[----:B------:R-:W-:Y:S06]  /*3920*/  BRA `(.L_x_3530) ;  /* 0x0000000000a87947 */ /* 0x000fec0003800000 */
.L_x_3534:
[-CC-:B------:R-:W-:Y:S01]  /*3930*/  FFMA.FTZ R144, R207, R153.reuse, R152.reuse ;  /* 0x00000099cf907223 */ /* 0x180fe20000010098 */
[----:B------:R-:W-:Y:S01]  /*3940*/  LOP3.LUT P5, RZ, R7, 0xff, RZ, 0xc0, !PT ;  /* 0x000000ff07ff7812 */ /* 0x000fe200078ac0ff */
[----:B------:R-:W-:Y:S02]  /*3950*/  FFMA.FTZ R147, R203, R153, R152 ;  /* 0x00000099cb937223 */ /* 0x000fe40000010098 */
[----:B------:R-:W-:Y:S02]  /*3960*/  FADD.FTZ R144, R205, -R144 ;  /* 0x80000090cd907221 */ /* 0x000fe40000010000 */
[----:B------:R-:W-:Y:S02]  /*3970*/  FADD.FTZ R147, R202, -R147 ;  /* 0x80000093ca937221 */ /* 0x000fe40000010000 */
        /* <DEDUP_REMOVED lines=37> */
.L_x_3530:
        /* <DEDUP_REMOVED lines=24> */
.L_x_3535:
[----:B------:R-:W-:-:S07]  /*3d50*/  VIADD R4, R4, 0x100 ;  /* 0x0000010004047836 */ /* 0x000fce0000000000 */
.L_x_3526:
[----:B------:R-:W-:Y:S05]  /*3d60*/  BSYNC.RECONVERGENT B0 ;  /* 0x0000000000007941 */ /* 0x000fea0003800200 */
.L_x_3525:
        /* <DEDUP_REMOVED lines=12> */
[-CC-:B-1----:R-:W-:Y:S01]  /*3e30*/  FFMA.FTZ R144, R201, R153.reuse, R152.reuse ;  /* 0x00000099c9907223 */ /* 0x182fe20000010098 */
        /* <DEDUP_REMOVED lines=10> */
[----:B0-----:R-:W-:Y:S02]  /*3ee0*/  FSEL R148, R145, RZ, P6 ;  /* 0x000000ff91947208 */ /* 0x001fe40003000000 */
        /* <DEDUP_REMOVED lines=30> */
.L_x_3540:
        /* <DEDUP_REMOVED lines=42> */
.L_x_3539:
        /* <DEDUP_REMOVED lines=46> */
.L_x_3542:
        /* <DEDUP_REMOVED lines=42> */
.L_x_3538:
        /* <DEDUP_REMOVED lines=38> */
.L_x_3544:
        /* <DEDUP_REMOVED lines=31> */
.L_x_3543:
        /* <DEDUP_REMOVED lines=35> */
.L_x_3545:
        /* <DEDUP_REMOVED lines=30> */
.L_x_3541:
        /* <DEDUP_REMOVED lines=20> */
.L_x_3546:
[----:B------:R-:W-:-:S07]  /*5290*/  VIADD R4, R4, 0x100 ;  /* 0x0000010004047836 */ /* 0x000fce0000000000 */
.L_x_3537:
[----:B------:R-:W-:Y:S05]  /*52a0*/  BSYNC.RECONVERGENT B0 ;  /* 0x0000000000007941 */ /* 0x000fea0003800200 */
.L_x_3536:
        /* <DEDUP_REMOVED lines=54> */
.L_x_3551:
        /* <DEDUP_REMOVED lines=42> */
.L_x_3550:
        /* <DEDUP_REMOVED lines=46> */
.L_x_3553:
        /* <DEDUP_REMOVED lines=42> */
.L_x_3549:
        /* <DEDUP_REMOVED lines=38> */
.L_x_3555:
        /* <DEDUP_REMOVED lines=31> */
.L_x_3554:
        /* <DEDUP_REMOVED lines=35> */
.L_x_3556:
        /* <DEDUP_REMOVED lines=30> */
.L_x_3552:
        /* <DEDUP_REMOVED lines=20> */
.L_x_3557:
[----:B------:R-:W-:-:S07]  /*67d0*/  VIADD R4, R4, 0x100 ;  /* 0x0000010004047836 */ /* 0x000fce0000000000 */
.L_x_3548:
[----:B------:R-:W-:Y:S05]  /*67e0*/  BSYNC.RECONVERGENT B0 ;  /* 0x0000000000007941 */ /* 0x000fea0003800200 */
.L_x_3547:
        /* <DEDUP_REMOVED lines=54> */
.L_x_3562:
        /* <DEDUP_REMOVED lines=42> */
.L_x_3561:
        /* <DEDUP_REMOVED lines=46> */
.L_x_3564:
        /* <DEDUP_REMOVED lines=42> */
.L_x_3560:
        /* <DEDUP_REMOVED lines=38> */
.L_x_3566:
        /* <DEDUP_REMOVED lines=31> */
.L_x_3565:
        /* <DEDUP_REMOVED lines=35> */
.L_x_3567:
        /* <DEDUP_REMOVED lines=30> */
.L_x_3563:
        /* <DEDUP_REMOVED lines=20> */
.L_x_3568:
[----:B------:R-:W-:-:S07]  /*7d10*/  VIADD R4, R4, 0x100 ;  /* 0x0000010004047836 */ /* 0x000fce0000000000 */
.L_x_3559:
[----:B------:R-:W-:Y:S05]  /*7d20*/  BSYNC.RECONVERGENT B0 ;  /* 0x0000000000007941 */ /* 0x000fea0003800200 */
.L_x_3558:
        /* <DEDUP_REMOVED lines=54> */
.L_x_3573:
        /* <DEDUP_REMOVED lines=42> */
.L_x_3572:
        /* <DEDUP_REMOVED lines=46> */
.L_x_3575:
        /* <DEDUP_REMOVED lines=42> */
.L_x_3571:
        /* <DEDUP_REMOVED lines=38> */
.L_x_3577:
        /* <DEDUP_REMOVED lines=31> */
.L_x_3576:
        /* <DEDUP_REMOVED lines=35> */
.L_x_3578:
        /* <DEDUP_REMOVED lines=30> */
.L_x_3574:
        /* <DEDUP_REMOVED lines=20> */
.L_x_3579:
[----:B------:R-:W-:-:S07]  /*9250*/  VIADD R4, R4, 0x100 ;  /* 0x0000010004047836 */ /* 0x000fce0000000000 */
.L_x_3570:
[----:B------:R-:W-:Y:S05]  /*9260*/  BSYNC.RECONVERGENT B0 ;  /* 0x0000000000007941 */ /* 0x000fea0003800200 */
.L_x_3569:
        /* <DEDUP_REMOVED lines=54> */
.L_x_3584:
        /* <DEDUP_REMOVED lines=42> */
.L_x_3583:
        /* <DEDUP_REMOVED lines=46> */
.L_x_3586:
        /* <DEDUP_REMOVED lines=42> */
.L_x_3582:
        /* <DEDUP_REMOVED lines=38> */
.L_x_3588:
        /* <DEDUP_REMOVED lines=31> */
.L_x_3587:
        /* <DEDUP_REMOVED lines=35> */
.L_x_3589:
        /* <DEDUP_REMOVED lines=30> */
.L_x_3585:
        /* <DEDUP_REMOVED lines=20> */
.L_x_3590:
[----:B------:R-:W-:-:S07]  /*a790*/  VIADD R4, R4, 0x100 ;  /* 0x0000010004047836 */ /* 0x000fce0000000000 */
.L_x_3581:
[----:B------:R-:W-:Y:S05]  /*a7a0*/  BSYNC.RECONVERGENT B0 ;  /* 0x0000000000007941 */ /* 0x000fea0003800200 */
.L_x_3580:
        /* <DEDUP_REMOVED lines=57> */
.L_x_3595:
        /* <DEDUP_REMOVED lines=44> */
.L_x_3594:
        /* <DEDUP_REMOVED lines=48> */
.L_x_3597:
        /* <DEDUP_REMOVED lines=44> */
.L_x_3593:
        /* <DEDUP_REMOVED lines=38> */
.L_x_3599:
        /* <DEDUP_REMOVED lines=31> */
.L_x_3598:
        /* <DEDUP_REMOVED lines=35> */
.L_x_3600:
        /* <DEDUP_REMOVED lines=30> */
.L_x_3596:
        /* <DEDUP_REMOVED lines=20> */
.L_x_3592:
[----:B------:R-:W-:Y:S05]  /*bd60*/  BSYNC.RECONVERGENT B0 ;  /* 0x0000000000007941 */ /* 0x000fea0003800200 */
.L_x_3591:
[----:B------:R-:W-:Y:S01]  /*bd70*/  ISETP.NE.AND P5, PT, R156, RZ, PT ;  /* 0x000000ff9c00720c */ /* 0x000fe20003fa5270 */
[----:B------:R-:W-:-:S12]  /*bd80*/  UPLOP3.LUT UP1, UPT, UPT, UPT, UP1, 0x40, 0x4 ;  /* 0x000000000004789c */ /* 0x000fd80003f2e810 */
[----:B------:R-:W-:Y:S05]  /*bd90*/  @!P5 BRA `(.L_x_3601) ;  /* 0xffffff48006cd947 */ /* 0x000fea000383ffff */
.L_x_3508:
        /* <DEDUP_REMOVED lines=55> */
.L_x_3602:
        /* <DEDUP_REMOVED lines=15> */
.L_x_7268:


//--------------------- .text._ZN10layer_norm22ln_bwd_finalize_kernelINS_22Kernel_traits_finalizeILj7168Ef13__nv_bfloat16fS2_fjLb0ELj1024ELj4ENS_18Kernel_traits_baseILj7168EfS2_fS2_fjLj1024EEEEELb0ELb1EEEvNS_9BwdParamsE --------------------------
	.section	.text._ZN10layer_norm22ln_bwd_finalize_kernelINS_22Kernel_traits_finalizeILj7168Ef13__nv_bfloat16fS2_fjLb0ELj1024ELj4ENS_18Kernel_traits_baseILj7168EfS2_fS2_fjLj1024EEEEELb0ELb1EEEvNS_9BwdParamsE,"ax",@progbits
	.align	128
        .global         _ZN10layer_norm22ln_bwd_finalize_kernelINS_22Kernel_traits_finalizeILj7168Ef13__nv_bfloat16fS2_fjLb0ELj1024ELj4ENS_18Kernel_traits_baseILj7168EfS2_fS2_fjLj1024EEEEELb0ELb1EEEvNS_9BwdParamsE
        .type           _ZN10layer_norm22ln_bwd_finalize_kernelINS_22Kernel_traits_finalizeILj7168Ef13__nv_bfloat16fS2_fjLb0ELj1024ELj4ENS_18Kernel_traits_baseILj7168EfS2_fS2_fjLj1024EEEEELb0ELb1EEEvNS_9BwdParamsE,@function
        .size           _ZN10layer_norm22ln_bwd_finalize_kernelINS_22Kernel_traits_finalizeILj7168Ef13__nv_bfloat16fS2_fjLb0ELj1024ELj4ENS_18Kernel_traits_baseILj7168EfS2_fS2_fjLj1024EEEEELb0ELb1EEEvNS_9BwdParamsE,(.L_x_7269 - _ZN10layer_norm22ln_bwd_finalize_kernelINS_22Kernel_traits_finalizeILj7168Ef13__nv_bfloat16fS2_fjLb0ELj1024ELj4ENS_18Kernel_traits_baseILj7168EfS2_fS2_fjLj1024EEEEELb0ELb1EEEvNS_9BwdParamsE)
        .other          _ZN10layer_norm22ln_bwd_finalize_kernelINS_22Kernel_traits_finalizeILj7168Ef13__nv_bfloat16fS2_fjLb0ELj1024ELj4ENS_18Kernel_traits_baseILj7168EfS2_fS2_fjLj1024EEEEELb0ELb1EEEvNS_9BwdParamsE,@"STO_CUDA_ENTRY STV_DEFAULT"
_ZN10layer_norm22ln_bwd_finalize_kernelINS_22Kernel_traits_finalizeILj7168Ef13__nv_bfloat16fS2_fjLb0ELj1024ELj4ENS_18Kernel_traits_baseILj7168EfS2_fS2_fjLj1024EEEEELb0ELb1EEEvNS_9BwdParamsE:
.text._ZN10layer_norm22ln_bwd_finalize_kernelINS_22Kernel_traits_finalizeILj7168Ef13__nv_bfloat16fS2_fjLb0ELj1024ELj4ENS_18Kernel_traits_baseILj7168EfS2_fS2_fjLj1024EEEEELb0ELb1EEEvNS_9BwdParamsE:
        /* <DEDUP_REMOVED lines=81> */
.L_x_3607:
        /* <DEDUP_REMOVED lines=118> */
.L_x_3606:
[----:B------:R-:W-:Y:S05]  /*0c70*/  BSYNC.RECONVERGENT B1 ;  /* 0x0000000000017941 */ /* 0x000fea0003800200 */
.L_x_3605:
        /* <DEDUP_REMOVED lines=77> */
.L_x_3609:
[----:B------:R-:W-:Y:S05]  /*1150*/  BSYNC.RECONVERGENT B1 ;  /* 0x0000000000017941 */ /* 0x000fea0003800200 */
.L_x_3608:
        /* <DEDUP_REMOVED lines=38> */
.L_x_3611:
[----:B------:R-:W-:Y:S05]  /*13c0*/  BSYNC.RECONVERGENT B1 ;  /* 0x0000000000017941 */ /* 0x000fea0003800200 */
.L_x_3610:
        /* <DEDUP_REMOVED lines=8> */
.L_x_3612:
        /* <DEDUP_REMOVED lines=10> */
.L_x_3604:
[----:B------:R-:W-:Y:S05]  /*14f0*/  BSYNC.RECONVERGENT B0 ;  /* 0x0000000000007941 */ /* 0x000fea0003800200 */
.L_x_3603:
        /* <DEDUP_REMOVED lines=55> */
.L_x_3613:
        /* <DEDUP_REMOVED lines=9> */
.L_x_7269:


//--------------------- .text._ZN10layer_norm40ln_parallel_residual_bwd_finalize_kernelINS_22Kernel_traits_finalizeILj7168Ef13__nv_bfloat16fS2_fjLb0ELj1024ELj4ENS_18Kernel_traits_baseILj7168EfS2_fS2_fjLj1024EEEEELb1EEEvNS_9BwdParamsE --------------------------
	.section	.text._ZN10layer_norm40ln_parallel_residual_bwd_finalize_kernelINS_22Kernel_traits_finalizeILj7168Ef13__nv_bfloat16fS2_fjLb0ELj1024ELj4ENS_18Kernel_traits_baseILj7168EfS2_fS2_fjLj1024EEEEELb1EEEvNS_9BwdParamsE,"ax",@progbits
	.align	128
        .global         _ZN10layer_norm40ln_parallel_residual_bwd_finalize_kernelINS_22Kernel_traits_finalizeILj7168Ef13__nv_bfloat16fS2_fjLb0ELj1024ELj4ENS_18Kernel_traits_baseILj7168EfS2_fS2_fjLj1024EEEEELb1EEEvNS_9BwdParamsE
        .type           _ZN10layer_norm40ln_parallel_residual_bwd_finalize_kernelINS_22Kernel_traits_finalizeILj7168Ef13__nv_bfloat16fS2_fjLb0ELj1024ELj4ENS_18Kernel_traits_baseILj7168EfS2_fS2_fjLj1024EEEEELb1EEEvNS_9BwdParamsE,@function
        .size           _ZN10layer_norm40ln_parallel_residual_bwd_finalize_kernelINS_22Kernel_traits_finalizeILj7168Ef13__nv_bfloat16fS2_fjLb0ELj1024ELj4ENS_18Kernel_traits_baseILj7168EfS2_fS2_fjLj1024EEEEELb1EEEvNS_9BwdParamsE,(.L_x_7270 - _ZN10layer_norm40ln_parallel_residual_bwd_finalize_kernelINS_22Kernel_traits_finalizeILj7168Ef13__nv_bfloat16fS2_fjLb0ELj1024ELj4ENS_18Kernel_traits_baseILj7168EfS2_fS2_fjLj1024EEEEELb1EEEvNS_9BwdParamsE)
        .other          _ZN10layer_norm40ln_parallel_residual_bwd_finalize_kernelINS_22Kernel_traits_finalizeILj7168Ef13__nv_bfloat16fS2_fjLb0ELj1024ELj4ENS_18Kernel_traits_baseILj7168EfS2_fS2_fjLj1024EEEEELb1EEEvNS_9BwdParamsE,@"STO_CUDA_ENTRY STV_DEFAULT"
_ZN10layer_norm40ln_parallel_residual_bwd_finalize_kernelINS_22Kernel_traits_finalizeILj7168Ef13__nv_bfloat16fS2_fjLb0ELj1024ELj4ENS_18Kernel_traits_baseILj7168EfS2_fS2_fjLj1024EEEEELb1EEEvNS_9BwdParamsE:
.text._ZN10layer_norm40ln_parallel_residual_bwd_finalize_kernelINS_22Kernel_traits_finalizeILj7168Ef13__nv_bfloat16fS2_fjLb0ELj1024ELj4ENS_18Kernel_traits_baseILj7168EfS2_fS2_fjLj1024EEEEELb1EEEvNS_9BwdParamsE:
        /* <DEDUP_REMOVED lines=60> */
.L_x_3618:
        /* <DEDUP_REMOVED lines=112> */
.L_x_3617:
[----:B------:R-:W-:Y:S05]  /*0ac0*/  BSYNC.RECONVERGENT B1 ;  /* 0x0000000000017941 */ /* 0x000fea0003800200 */
.L_x_3616:
        /* <DEDUP_REMOVED lines=66> */
.L_x_3620:
[----:B------:R-:W-:Y:S05]  /*0ef0*/  BSYNC.RECONVERGENT B1 ;  /* 0x0000000000017941 */ /* 0x000fea0003800200 */
.L_x_3619:
        /* <DEDUP_REMOVED lines=37> */
.L_x_3622:
[----:B------:R-:W-:Y:S05]  /*1150*/  BSYNC.RECONVERGENT B1 ;  /* 0x0000000000017941 */ /* 0x000fea0003800200 */
.L_x_3621:
        /* <DEDUP_REMOVED lines=19> */
.L_x_3615:
[----:B------:R-:W-:Y:S05]  /*1290*/  BSYNC.RECONVERGENT B0 ;  /* 0x0000000000007941 */ /* 0x000fea0003800200 */
.L_x_3614:
        /* <DEDUP_REMOVED lines=88> */
.L_x_3623:
        /* <DEDUP_REMOVED lines=14> */
.L_x_7270:


//--------------------- .text._ZN10layer_norm31ln_parallel_residual_bwd_kernelINS_13Kernel_traitsIf13__nv_bfloat16fS2_fjLj7168ELj1ELj1ELj8ELj8ENS_18Kernel_traits_baseILj7168EfS2_fS2_fjLj256EEEEELb1ELb1ELb1EEEvNS_9BwdParamsE --------------------------
	.section	.text._ZN10layer_norm31ln_parallel_residual_bwd_kernelINS_13Kernel_traitsIf13__nv_bfloat16fS2_fjLj7168ELj1ELj1ELj8ELj8ENS_18Kernel_traits_baseILj7168EfS2_fS2_fjLj256EEEEELb1ELb1ELb1EEEvNS_9BwdParamsE,"ax",@progbits
	.align	128
        .global         _ZN10layer_norm31ln_parallel_residual_bwd_kernelINS_13Kernel_traitsIf13__nv_bfloat16fS2_fjLj7168ELj1ELj1ELj8ELj8ENS_18Kernel_traits_baseILj7168EfS2_fS2_fjLj256EEEEELb1ELb1ELb1EEEvNS_9BwdParamsE
        .type           _ZN10layer_norm31ln_parallel_residual_bwd_kernelINS_13Kernel_traitsIf13__nv_bfloat16fS2_fjLj7168ELj1ELj1ELj8ELj8ENS_18Kernel_traits_baseILj7168EfS2_fS2_fjLj256EEEEELb1ELb1ELb1EEEvNS_9BwdParamsE,@function
        .size           _ZN10layer_norm31ln_parallel_residual_bwd_kernelINS_13Kernel_traitsIf13__nv_bfloat16fS2_fjLj7168ELj1ELj1ELj8ELj8ENS_18Kernel_traits_baseILj7168EfS2_fS2_fjLj256EEEEELb1ELb1ELb1EEEvNS_9BwdParamsE,(.L_x_7271 - _ZN10layer_norm31ln_parallel_residual_bwd_kernelINS_13Kernel_traitsIf13__nv_bfloat16fS2_fjLj7168ELj1ELj1ELj8ELj8ENS_18Kernel_traits_baseILj7168EfS2_fS2_fjLj256EEEEELb1ELb1ELb1EEEvNS_9BwdParamsE)
        .other          _ZN10layer_norm31ln_parallel_residual_bwd_kernelINS_13Kernel_traitsIf13__nv_bfloat16fS2_fjLj7168ELj1ELj1ELj8ELj8ENS_18Kernel_traits_baseILj7168EfS2_fS2_fjLj256EEEEELb1ELb1ELb1EEEvNS_9BwdParamsE,@"STO_CUDA_ENTRY STV_DEFAULT"
_ZN10layer_norm31ln_parallel_residual_bwd_kernelINS_13Kernel_traitsIf13__nv_bfloat16fS2_fjLj7168ELj1ELj1ELj8ELj8ENS_18Kernel_traits_baseILj7168EfS2_fS2_fjLj256EEEEELb1ELb1ELb1EEEvNS_9BwdParamsE:
.text._ZN10layer_norm31ln_parallel_residual_bwd_kernelINS_13Kernel_traitsIf13__nv_bfloat16fS2_fjLj7168ELj1ELj1ELj8ELj8ENS_18Kernel_traits_baseILj7168EfS2_fS2_fjLj256EEEEELb1ELb1ELb1EEEvNS_9BwdParamsE:
        /* <DEDUP_REMOVED lines=64> */
[----:B0-----:R-:W5:Y:S01]  /*0400*/  LDG.E.128 R72, desc[UR10][R8.64] ;  /* 0x0000000a08487981 */ /* 0x001f62000c1e1d00 */
[----:B------:R-:W-:Y:S01]  /*0410*/  CS2R R146, SRZ ;  /* 0x0000000000927805 */ /* 0x000fe2000001ff00 */
[----:B------:R-:W-:Y:S02]  /*0420*/  UPLOP3.LUT UP1, UPT, UPT, UPT, UPT, 0x40, 0x4 ;  /* 0x000000000004789c */ /* 0x000fe40003f2e870 */
        /* <DEDUP_REMOVED lines=14> */
.L_x_3690:
[----:B0-----:R-:W0:Y:S01]  /*0510*/  LDC.64 R112, c[0x0][0x3c0] ;  /* 0x0000f000ff707b82 */ /* 0x001e220000000a00 */
[----:B-1----:R-:W-:-:S05]  /*0520*/  IMAD R0, R3, UR13, RZ ;  /* 0x0000000d03007c24 */ /* 0x002fca000f8e02ff */
[----:B------:R-:W-:Y:S02]  /*0530*/  SHF.R.S32.HI R105, RZ, 0x1f, R0 ;  /* 0x0000001fff697819 */ /* 0x000fe40000011400 */
[----:B------:R-:W1:Y:S02]  /*0540*/  LDC.64 R128, c[0x0][0x3a8] ;  /* 0x0000ea00ff807b82 */ /* 0x000e640000000a00 */
[----:B------:R-:W-:-:S04]  /*0550*/  LEA.HI R148, R105, R0, RZ, 0x2 ;  /* 0x0000000069947211 */ /* 0x000fc800078f10ff */
[----:B------:R-:W-:Y:S02]  /*0560*/  LEA.HI.SX32 R148, R148, R233, 0x1e ;  /* 0x000000e994947211 */ /* 0x000fe400078ff2ff */
[----:B------:R-:W2:Y:S03]  /*0570*/  LDC.64 R124, c[0x0][0x428] ;  /* 0x00010a00ff7c7b82 */ /* 0x000ea60000000a00 */
        /* <DEDUP_REMOVED lines=8> */
[C---:B------:R-:W-:Y:S01]  /*0600*/  IMAD.WIDE.U32 R108, R149.reuse, 0x10, R128 ;  /* 0x00000010956c7825 */ /* 0x040fe200078e0080 */
[----:B------:R-:W4:Y:S03]  /*0610*/  LDG.E.128 R104, desc[UR10][R104.64] ;  /* 0x0000000a68687981 */ /* 0x000f26000c1e1d00 */
[----:B--2---:R-:W-:Y:S02]  /*0620*/  IMAD.WIDE.U32 R190, R148, 0x8, R124 ;  /* 0x0000000894be7825 */ /* 0x004fe400078e007c */
[----:B------:R-:W2:Y:S02]  /*0630*/  LDG.E.128 R108, desc[UR10][R108.64] ;  /* 0x0000000a6c6c7981 */ /* 0x000ea4000c1e1d00 */
[----:B------:R-:W-:Y:S02]  /*0640*/  IMAD.WIDE.U32 R114, R150, 0x10, R128 ;  /* 0x0000001096727825 */ /* 0x000fe400078e0080 */
[----:B------:R-:W2:Y:S04]  /*0650*/  LDG.E.64 R190, desc[UR10][R190.64] ;  /* 0x0000000abebe7981 */ /* 0x000ea8000c1e1b00 */
[----:B------:R-:W2:Y:S01]  /*0660*/  LDG.E.128 R112, desc[UR10][R114.64] ;  /* 0x0000000a72707981 */ /* 0x000ea2000c1e1d00 */
[----:B------:R-:W-:Y:S01]  /*0670*/  IMAD.WIDE.U32 R200, R149, 0x8, R124 ;  /* 0x0000000895c87825 */ /* 0x000fe200078e007c */
[----:B------:R-:W-:-:S05]  /*0680*/  IADD3 R153, PT, PT, R148, 0x500, RZ ;  /* 0x0000050094997810 */ /* 0x000fca0007ffe0ff */
[----:B------:R-:W2:Y:S01]  /*0690*/  LDG.E.64 R200, desc[UR10][R200.64] ;  /* 0x0000000ac8c87981 */ /* 0x000ea2000c1e1b00 */
[C---:B------:R-:W-:Y:S02]  /*06a0*/  VIADD R151, R148.reuse, 0x300 ;  /* 0x0000030094977836 */ /* 0x040fe40000000000 */
[C---:B------:R-:W-:Y:S02]  /*06b0*/  VIADD R152, R148.reuse, 0x400 ;  /* 0x0000040094987836 */ /* 0x040fe40000000000 */
[----:B------:R-:W-:Y:S02]  /*06c0*/  VIADD R154, R148, 0x600 ;  /* 0x00000600949a7836 */ /* 0x000fe40000000000 */
[----:B------:R-:W-:-:S04]  /*06d0*/  IMAD.WIDE.U32 R210, R150, 0x8, R124 ;  /* 0x0000000896d27825 */ /* 0x000fc800078e007c */
[--C-:B------:R-:W-:Y:S02]  /*06e0*/  IMAD.WIDE.U32 R168, R151, 0x8, R124.reuse ;  /* 0x0000000897a87825 */ /* 0x100fe400078e007c */
[----:B------:R-:W2:Y:S02]  /*06f0*/  LDG.E.64 R210, desc[UR10][R210.64] ;  /* 0x0000000ad2d27981 */ /* 0x000ea4000c1e1b00 */
[--C-:B------:R-:W-:Y:S02]  /*0700*/  IMAD.WIDE.U32 R170, R152, 0x8, R124.reuse ;  /* 0x0000000898aa7825 */ /* 0x100fe400078e007c */
[----:B------:R-:W2:Y:S02]  /*0710*/  LDG.E.64 R168, desc[UR10][R168.64] ;  /* 0x0000000aa8a87981 */ /* 0x000ea4000c1e1b00 */
[--C-:B------:R-:W-:Y:S02]  /*0720*/  IMAD.WIDE.U32 R172, R153, 0x8, R124.reuse ;  /* 0x0000000899ac7825 */ /* 0x100fe400078e007c */
[----:B------:R-:W2:Y:S02]  /*0730*/  LDG.E.64 R170, desc[UR10][R170.64] ;  /* 0x0000000aaaaa7981 */ /* 0x000ea4000c1e1b00 */
[----:B------:R-:W-:-:S02]  /*0740*/  IMAD.WIDE.U32 R174, R154, 0x8, R124 ;  /* 0x000000089aae7825 */ /* 0x000fc400078e007c */
[----:B------:R-:W2:Y:S02]  /*0750*/  LDG.E.64 R172, desc[UR10][R172.64] ;  /* 0x0000000aacac7981 */ /* 0x000ea4000c1e1b00 */
[--C-:B------:R-:W-:Y:S02]  /*0760*/  IMAD.WIDE.U32 R116, R151, 0x10, R128.reuse ;  /* 0x0000001097747825 */ /* 0x100fe400078e0080 */
[----:B------:R-:W2:Y:S02]  /*0770*/  LDG.E.64 R174, desc[UR10][R174.64] ;  /* 0x0000000aaeae7981 */ /* 0x000ea4000c1e1b00 */
[--C-:B------:R-:W-:Y:S02]  /*0780*/  IMAD.WIDE.U32 R120, R152, 0x10, R128.reuse ;  /* 0x0000001098787825 */ /* 0x100fe400078e0080 */
[----:B------:R-:W2:Y:S02]  /*0790*/  LDG.E.128 R116, desc[UR10][R116.64] ;  /* 0x0000000a74747981 */ /* 0x000ea4000c1e1d00 */
[----:B------:R-:W-:-:S02]  /*07a0*/  IMAD.WIDE.U32 R124, R153, 0x10, R128 ;  /* 0x00000010997c7825 */ /* 0x000fc400078e0080 */
[----:B------:R-:W2:Y:S02]  /*07b0*/  LDG.E.128 R120, desc[UR10][R120.64] ;  /* 0x0000000a78787981 */ /* 0x000ea4000c1e1d00 */
[----:B------:R-:W-:Y:S02]  /*07c0*/  IMAD.WIDE.U32 R128, R154, 0x10, R128 ;  /* 0x000000109a807825 */ /* 0x000fe400078e0080 */
[----:B------:R-:W2:Y:S02]  /*07d0*/  LDG.E.128 R124, desc[UR10][R124.64] ;  /* 0x0000000a7c7c7981 */ /* 0x000ea4000c1e1d00 */
[----:B0-----:R-:W-:Y:S02]  /*07e0*/  IMAD.WIDE R188, R3, 0x4, R188 ;  /* 0x0000000403bc7825 */ /* 0x001fe400078e02bc */
[----:B------:R-:W2:Y:S04]  /*07f0*/  LDG.E.128 R128, desc[UR10][R128.64] ;  /* 0x0000000a80807981 */ /* 0x000ea8000c1e1d00 */
[----:B------:R0:W2:Y:S01]  /*0800*/  LDG.E R155, desc[UR10][R188.64] ;  /* 0x0000000abc9b7981 */ /* 0x0000a2000c1e1900 */
[----:B------:R-:W-:-:S13]  /*0810*/  ISETP.NE.AND.EX P0, PT, RZ, UR17, PT, P0 ;  /* 0x00000011ff007c0c */ /* 0x000fda000bf05300 */
[----:B------:R-:W1:Y:S08]  /*0820*/  @P0 LDC.64 R166, c[0x0][0x3b8] ;  /* 0x0000ee00ffa60b82 */ /* 0x000e700000000a00 */
[----:B------:R-:W0:Y:S08]  /*0830*/  @P0 LDC.64 R184, c[0x0][0x3b8] ;  /* 0x0000ee00ffb80b82 */ /* 0x000e300000000a00 */
[----:B------:R-:W0:Y:S08]  /*0840*/  @P0 LDC.64 R182, c[0x0][0x3b8] ;  /* 0x0000ee00ffb60b82 */ /* 0x000e300000000a00 */
[----:B------:R-:W0:Y:S08]  /*0850*/  @P0 LDC.64 R164, c[0x0][0x3b8] ;  /* 0x0000ee00ffa40b82 */ /* 0x000e300000000a00 */
[----:B------:R-:W0:Y:S08]  /*0860*/  @P0 LDC.64 R186, c[0x0][0x3b8] ;  /* 0x0000ee00ffba0b82 */ /* 0x000e300000000a00 */
[----:B------:R-:W0:Y:S01]  /*0870*/  @P0 LDC.64 R192, c[0x0][0x3b8] ;  /* 0x0000ee00ffc00b82 */ /* 0x000e220000000a00 */
[----:B------:R-:W-:-:S07]  /*0880*/  ISETP.NE.U32.AND P1, PT, RZ, UR14, PT ;  /* 0x0000000eff007c0c */ /* 0x000fce000bf25070 */
[----:B------:R-:W0:Y:S01]  /*0890*/  @P0 LDC.64 R162, c[0x0][0x3b8] ;  /* 0x0000ee00ffa20b82 */ /* 0x000e220000000a00 */
[----:B------:R-:W-:Y:S02]  /*08a0*/  ISETP.NE.AND.EX P1, PT, RZ, UR15, PT, P1 ;  /* 0x0000000fff007c0c */ /* 0x000fe4000bf25310 */
[----:B------:R-:W-:Y:S01]  /*08b0*/  ISETP.NE.AND P4, PT, RZ, UR12, PT ;  /* 0x0000000cff007c0c */ /* 0x000fe2000bf85270 */
[----:B-1----:R-:W-:-:S04]  /*08c0*/  @P0 IMAD.WIDE.U32 R166, R151, 0x4, R166 ;  /* 0x0000000497a60825 */ /* 0x002fc800078e00a6 */
[--C-:B------:R-:W-:Y:S01]  /*08d0*/  IMAD.WIDE.U32 R212, R148, 0x4, R194.reuse ;  /* 0x0000000494d47825 */ /* 0x100fe200078e00c2 */
[----:B-----5:R-:W5:Y:S03]  /*08e0*/  @P0 LDG.E R159, desc[UR10][R166.64] ;  /* 0x0000000aa69f0981 */ /* 0x020f66000c1e1900 */
[----:B------:R-:W-:-:S04]  /*08f0*/  IMAD.WIDE.U32 R206, R149, 0x4, R194 ;  /* 0x0000000495ce7825 */ /* 0x000fc800078e00c2 */
[----:B------:R-:W-:-:S04]  /*0900*/  IMAD.WIDE.U32 R204, R150, 0x4, R194 ;  /* 0x0000000496cc7825 */ /* 0x000fc800078e00c2 */
[----:B------:R-:W-:-:S04]  /*0910*/  IMAD.WIDE.U32 R202, R151, 0x4, R194 ;  /* 0x0000000497ca7825 */ /* 0x000fc800078e00c2 */
[----:B------:R-:W-:-:S04]  /*0920*/  IMAD.WIDE.U32 R198, R152, 0x4, R194 ;  /* 0x0000000498c67825 */ /* 0x000fc800078e00c2 */
[----:B------:R-:W-:Y:S01]  /*0930*/  IMAD.WIDE.U32 R196, R153, 0x4, R194 ;  /* 0x0000000499c47825 */ /* 0x000fe200078e00c2 */
[----:B------:R-:W5:Y:S03]  /*0940*/  LDG.E R166, desc[UR10][R198.64] ;  /* 0x0000000ac6a67981 */ /* 0x000f66000c1e1900 */
[----:B0-----:R-:W-:Y:S01]  /*0950*/  @P0 IMAD.WIDE.U32 R184, R149, 0x4, R184 ;  /* 0x0000000495b80825 */ /* 0x001fe200078e00b8 */
[----:B------:R-:W5:Y:S03]  /*0960*/  LDG.E R167, desc[UR10][R196.64] ;  /* 0x0000000ac4a77981 */ /* 0x000f66000c1e1900 */
[----:B------:R-:W-:Y:S01]  /*0970*/  @P0 IMAD.WIDE.U32 R182, R150, 0x4, R182 ;  /* 0x0000000496b60825 */ /* 0x000fe200078e00b6 */
[----:B------:R-:W5:Y:S03]  /*0980*/  @P0 LDG.E R157, desc[UR10][R184.64] ;  /* 0x0000000ab89d0981 */ /* 0x000f66000c1e1900 */
[----:B------:R-:W-:Y:S01]  /*0990*/  @P0 IMAD.WIDE.U32 R188, R152, 0x4, R164 ;  /* 0x0000000498bc0825 */ /* 0x000fe200078e00a4 */
[----:B------:R4:W5:Y:S03]  /*09a0*/  @P0 LDG.E R158, desc[UR10][R182.64] ;  /* 0x0000000ab69e0981 */ /* 0x000966000c1e1900 */
[----:B------:R-:W-:Y:S01]  /*09b0*/  IMAD.WIDE.U32 R194, R154, 0x4, R194 ;  /* 0x000000049ac27825 */ /* 0x000fe200078e00c2 */
[----:B------:R0:W5:Y:S03]  /*09c0*/  @P0 LDG.E R160, desc[UR10][R188.64] ;  /* 0x0000000abca00981 */ /* 0x000166000c1e1900 */
[----:B------:R-:W-:Y:S01]  /*09d0*/  @P0 IMAD.WIDE.U32 R186, R148, 0x4, R186 ;  /* 0x0000000494ba0825 */ /* 0x000fe200078e00ba */
[----:B------:R2:W5:Y:S03]  /*09e0*/  LDG.E R176, desc[UR10][R194.64] ;  /* 0x0000000ac2b07981 */ /* 0x000566000c1e1900 */
[----:B------:R-:W-:Y:S01]  /*09f0*/  @P0 IMAD.WIDE.U32 R192, R154, 0x4, R192 ;  /* 0x000000049ac00825 */ /* 0x000fe200078e00c0 */
[----:B------:R-:W5:Y:S03]  /*0a00*/  @P0 LDG.E R156, desc[UR10][R186.64] ;  /* 0x0000000aba9c0981 */ /* 0x000f66000c1e1900 */
[----:B------:R-:W-:Y:S01]  /*0a10*/  @P0 IMAD.WIDE.U32 R208, R153, 0x4, R162 ;  /* 0x0000000499d00825 */ /* 0x000fe200078e00a2 */
[----:B------:R1:W5:Y:S04]  /*0a20*/  @P0 LDG.E R177, desc[UR10][R192.64] ;  /* 0x0000000ac0b10981 */ /* 0x000368000c1e1900 */
[----:B------:R-:W5:Y:S04]  /*0a30*/  LDG.E R163, desc[UR10][R206.64] ;  /* 0x0000000acea37981 */ /* 0x000f68000c1e1900 */
[----:B------:R1:W5:Y:S04]  /*0a40*/  LDG.E R164, desc[UR10][R204.64] ;  /* 0x0000000acca47981 */ /* 0x000368000c1e1900 */
[----:B------:R1:W5:Y:S04]  /*0a50*/  LDG.E R165, desc[UR10][R202.64] ;  /* 0x0000000acaa57981 */ /* 0x000368000c1e1900 */
[----:B------:R1:W5:Y:S04]  /*0a60*/  @P0 LDG.E R161, desc[UR10][R208.64] ;  /* 0x0000000ad0a10981 */ /* 0x000368000c1e1900 */
[----:B------:R1:W5:Y:S01]  /*0a70*/  LDG.E R162, desc[UR10][R212.64] ;  /* 0x0000000ad4a27981 */ /* 0x000362000c1e1900 */
[----:B---3--:R-:W-:-:S05]  /*0a80*/  FSEL R0, R0, RZ, !P4 ;  /* 0x000000ff00007208 */ /* 0x008fca0006000000 */
[C---:B----4-:R-:W-:Y:S01]  /*0a90*/  FADD.FTZ R182, -R0.reuse, R104 ;  /* 0x0000006800b67221 */ /* 0x050fe20000010100 */
[C---:B------:R-:W-:Y:S01]  /*0aa0*/  FADD.FTZ R180, -R0.reuse, R105 ;  /* 0x0000006900b47221 */ /* 0x040fe20000010100 */
[C---:B------:R-:W-:Y:S01]  /*0ab0*/  FADD.FTZ R184, -R0.reuse, R106 ;  /* 0x0000006a00b87221 */ /* 0x040fe20000010100 */
[C---:B0-----:R-:W-:Y:S01]  /*0ac0*/  FADD.FTZ R188, -R0.reuse, R107 ;  /* 0x0000006b00bc7221 */ /* 0x041fe20000010100 */
[C---:B--2---:R-:W-:Y:S01]  /*0ad0*/  FADD.FTZ R194, -R0.reuse, R110 ;  /* 0x0000006e00c27221 */ /* 0x044fe20000010100 */
[C---:B------:R-:W-:Y:S01]  /*0ae0*/  FADD.FTZ R196, -R0.reuse, R111 ;  /* 0x0000006f00c47221 */ /* 0x040fe20000010100 */
[----:B------:R-:W0:Y:S01]  /*0af0*/  @P1 LDC.64 R106, c[0x0][0x438] ;  /* 0x00010e00ff6a1b82 */ /* 0x000e220000000a00 */
[----:B-1----:R-:W-:Y:S01]  /*0b00*/  FADD.FTZ R192, -R0, R109 ;  /* 0x0000006d00c07221 */ /* 0x002fe20000010100 */
[----:B------:R-:W-:Y:S01]  /*0b10*/  IMAD.MOV.U32 R186, RZ, RZ, R190 ;  /* 0x000000ffffba7224 */ /* 0x000fe200078e00be */
[----:B------:R-:W-:Y:S01]  /*0b20*/  SHF.R.U64 R183, R190, 0x10, R191 ;  /* 0x00000010beb77819 */ /* 0x000fe200000012bf */
[----:B------:R-:W-:-:S04]  /*0b30*/  FADD.FTZ R190, -R0, R108 ;  /* 0x0000006c00be7221 */ /* 0x000fc80000010100 */
[----:B------:R-:W1:Y:S01]  /*0b40*/  @P1 LDC.64 R104, c[0x0][0x438] ;  /* 0x00010e00ff681b82 */ /* 0x000e620000000a00 */
[C---:B------:R-:W-:Y:S01]  /*0b50*/  FADD.FTZ R204, -R0.reuse, R114 ;  /* 0x0000007200cc7221 */ /* 0x040fe20000010100 */
[----:B------:R-:W-:-:S06]  /*0b60*/  FADD.FTZ R206, -R0, R115 ;  /* 0x0000007300ce7221 */ /* 0x000fcc0000010100 */
[----:B------:R-:W2:Y:S08]  /*0b70*/  @P1 LDC.64 R110, c[0x0][0x438] ;  /* 0x00010e00ff6e1b82 */ /* 0x000eb00000000a00 */
[----:B------:R-:W3:Y:S08]  /*0b80*/  @P1 LDC.64 R108, c[0x0][0x438] ;  /* 0x00010e00ff6c1b82 */ /* 0x000ef00000000a00 */
[----:B------:R-:W4:Y:S01]  /*0b90*/  @P1 LDC.64 R114, c[0x0][0x438] ;  /* 0x00010e00ff721b82 */ /* 0x000f220000000a00 */
[----:B------:R-:W-:Y:S01]  /*0ba0*/  IMAD.MOV.U32 R198, RZ, RZ, R200 ;  /* 0x000000ffffc67224 */ /* 0x000fe200078e00c8 */
[----:B------:R-:W-:Y:S01]  /*0bb0*/  SHF.R.U64 R189, R200, 0x10, R201 ;  /* 0x00000010c8bd7819 */ /* 0x000fe200000012c9 */
[C---:B------:R-:W-:Y:S01]  /*0bc0*/  FADD.FTZ R200, -R0.reuse, R112 ;  /* 0x0000007000c87221 */ /* 0x040fe20000010100 */
[----:B------:R-:W-:-:S04]  /*0bd0*/  FADD.FTZ R202, -R0, R113 ;  /* 0x0000007100ca7221 */ /* 0x000fc80000010100 */
[----:B------:R-:W4:Y:S01]  /*0be0*/  @P1 LDC.64 R112, c[0x0][0x438] ;  /* 0x00010e00ff701b82 */ /* 0x000f220000000a00 */
[----:B0-----:R-:W-:-:S04]  /*0bf0*/  @P1 IMAD.WIDE.U32 R106, R148, 0x10, R106 ;  /* 0x00000010946a1825 */ /* 0x001fc800078e006a */
[----:B-1----:R-:W-:Y:S01]  /*0c00*/  @P1 IMAD.WIDE.U32 R104, R149, 0x10, R104 ;  /* 0x0000001095681825 */ /* 0x002fe200078e0068 */
[----:B------:R-:W-:Y:S01]  /*0c10*/  MOV R208, R210 ;  /* 0x000000d200d07202 */ /* 0x000fe20000000f00 */
[----:B------:R-:W5:Y:S02]  /*0c20*/  @P1 LDG.E.128 R68, desc[UR10][R106.64] ;  /* 0x0000000a6a441981 */ /* 0x000f64000c1e1d00 */
[----:B--2---:R-:W-:Y:S01]  /*0c30*/  @P1 IMAD.WIDE.U32 R110, R151, 0x10, R110 ;  /* 0x00000010976e1825 */ /* 0x004fe200078e006e */
[----:B------:R-:W-:Y:S01]  /*0c40*/  SHF.R.U64 R195, R210, 0x10, R211 ;  /* 0x00000010d2c37819 */ /* 0x000fe200000012d3 */
[----:B------:R0:W5:Y:S02]  /*0c50*/  @P1 LDG.E.128 R64, desc[UR10][R104.64] ;  /* 0x0000000a68401981 */ /* 0x000164000c1e1d00 */
[----:B------:R-:W-:Y:S02]  /*0c60*/  IMAD.U32 R186, R186, 0x10000, RZ ;  /* 0x00010000baba7824 */ /* 0x000fe400078e00ff */
[----:B---3--:R-:W-:Y:S01]  /*0c70*/  @P1 IMAD.WIDE.U32 R108, R150, 0x10, R108 ;  /* 0x00000010966c1825 */ /* 0x008fe200078e006c */
[----:B------:R1:W5:Y:S03]  /*0c80*/  @P1 LDG.E.128 R56, desc[UR10][R110.64] ;  /* 0x0000000a6e381981 */ /* 0x000366000c1e1d00 */
[C---:B------:R-:W-:Y:S01]  /*0c90*/  FADD.FTZ R210, -R0.reuse, R116 ;  /* 0x0000007400d27221 */ /* 0x040fe20000010100 */
[----:B------:R-:W-:Y:S01]  /*0ca0*/  FADD.FTZ R224, -R0, R129 ;  /* 0x0000008100e07221 */ /* 0x000fe20000010100 */
[----:B------:R-:W-:-:S02]  /*0cb0*/  IMAD.MOV.U32 R185, RZ, RZ, R191 ;  /* 0x000000ffffb97224 */ /* 0x000fc400078e00bf */
[----:B------:R-:W-:Y:S01]  /*0cc0*/  FADD.FTZ R212, -R0, R117 ;  /* 0x0000007500d47221 */ /* 0x000fe20000010100 */
[----:B----4-:R-:W-:-:S04]  /*0cd0*/  @P1 IMAD.WIDE.U32 R114, R153, 0x10, R114 ;  /* 0x0000001099721825 */ /* 0x010fc800078e0072 */
        /* <DEDUP_REMOVED lines=12> */
[----:B-1----:R-:W-:Y:S01]  /*0da0*/  FADD.FTZ R110, -R0, R131 ;  /* 0x00000083006e7221 */ /* 0x002fe20000010100 */
[----:B------:R-:W-:-:S02]  /*0db0*/  IMAD.U32 R107, R183, 0x10000, RZ ;  /* 0x00010000b76b7824 */ /* 0x000fc400078e00ff */
[----:B------:R-:W-:Y:S01]  /*0dc0*/  FMUL.FTZ R129, R72, R186 ;  /* 0x000000ba48817220 */ /* 0x000fe20000410000 */
[----:B------:R-:W-:Y:S01]  /*0dd0*/  FMUL.FTZ R0, R155, R182 ;  /* 0x000000b69b007220 */ /* 0x000fe20000410000 */
[----:B------:R-:W0:Y:S01]  /*0de0*/  @P1 LDC.64 R116, c[0x0][0x438] ;  /* 0x00010e00ff741b82 */ /* 0x000e220000000a00 */
[----:B------:R1:W5:Y:S01]  /*0df0*/  @P1 LDG.E.128 R60, desc[UR10][R108.64] ;  /* 0x0000000a6c3c1981 */ /* 0x000362000c1e1d00 */
[----:B------:R-:W-:Y:S01]  /*0e00*/  SHF.R.U32.HI R187, RZ, 0x10, R191 ;  /* 0x00000010ffbb7819 */ /* 0x000fe200000116bf */
[----:B------:R-:W-:Y:S01]  /*0e10*/  FMUL.FTZ R126, R73, R107 ;  /* 0x0000006b497e7220 */ /* 0x000fe20000410000 */
[----:B------:R-:W-:Y:S01]  /*0e20*/  FADD.FTZ R105, RZ, R129 ;  /* 0x00000081ff697221 */ /* 0x000fe20000010000 */
[----:B------:R2:W5:Y:S01]  /*0e30*/  @P1 LDG.E.128 R48, desc[UR10][R114.64] ;  /* 0x0000000a72301981 */ /* 0x000562000c1e1d00 */
[C---:B------:R-:W-:Y:S01]  /*0e40*/  FMUL.FTZ R125, R155.reuse, R180 ;  /* 0x000000b49b7d7220 */ /* 0x040fe20000410000 */
[----:B------:R-:W-:Y:S01]  /*0e50*/  FMUL.FTZ R180, R155, R118 ;  /* 0x000000769bb47220 */ /* 0x000fe20000410000 */
[----:B-1----:R-:W-:Y:S01]  /*0e60*/  SHF.L.U32 R109, R185, 0x10, RZ ;  /* 0x00000010b96d7819 */ /* 0x002fe200000006ff */
[----:B------:R-:W-:-:S02]  /*0e70*/  IMAD.U32 R108, R187, 0x10000, RZ ;  /* 0x00010000bb6c7824 */ /* 0x000fc400078e00ff */
[----:B--2---:R-:W-:Y:S02]  /*0e80*/  FFMA.FTZ R114, R0, R129, RZ ;  /* 0x0000008100727223 */ /* 0x004fe400000100ff */
[----:B------:R-:W-:Y:S01]  /*0e90*/  FMUL.FTZ R127, R74, R109 ;  /* 0x0000006d4a7f7220 */ /* 0x000fe20000410000 */
[----:B------:R-:W-:Y:S01]  /*0ea0*/  FADD.FTZ R118, R126, R105 ;  /* 0x000000697e767221 */ /* 0x000fe20000010000 */
[----:B------:R-:W-:Y:S01]  /*0eb0*/  FMUL.FTZ R184, R155, R184 ;  /* 0x000000b89bb87220 */ /* 0x000fe20000410000 */
[----:B------:R-:W-:Y:S01]  /*0ec0*/  FFMA.FTZ R105, R125, R126, R114 ;  /* 0x0000007e7d697223 */ /* 0x000fe20000010072 */
[--C-:B------:R-:W-:Y:S01]  /*0ed0*/  IMAD.MOV.U32 R191, RZ, RZ, R201.reuse ;  /* 0x000000ffffbf7224 */ /* 0x100fe200078e00c9 */
[----:B------:R-:W-:Y:S01]  /*0ee0*/  SHF.R.U32.HI R193, RZ, 0x10, R201 ;  /* 0x00000010ffc17819 */ /* 0x000fe200000116c9 */
[----:B------:R-:W-:-:S04]  /*0ef0*/  @P1 IMAD.WIDE.U32 R112, R152, 0x10, R112 ;  /* 0x0000001098701825 */ /* 0x000fc800078e0070 */
[----:B------:R-:W-:Y:S01]  /*0f00*/  FMUL.FTZ R124, R75, R108 ;  /* 0x0000006c4b7c7220 */ /* 0x000fe20000410000 */
[----:B------:R-:W-:Y:S01]  /*0f10*/  FADD.FTZ R111, R127, R118 ;  /* 0x000000767f6f7221 */ /* 0x000fe20000010000 */
[----:B------:R-:W-:Y:S01]  /*0f20*/  IMAD.MOV.U32 R201, RZ, RZ, R168 ;  /* 0x000000ffffc97224 */ /* 0x000fe200078e00a8 */
[----:B------:R-:W-:Y:S01]  /*0f30*/  SHF.R.U64 R119, R168, 0x10, R169 ;  /* 0x00000010a8777819 */ /* 0x000fe200000012a9 */
[----:B------:R-:W-:Y:S02]  /*0f40*/  IMAD.U32 R198, R198, 0x10000, RZ ;  /* 0x00010000c6c67824 */ /* 0x000fe400078e00ff */
[----:B------:R-:W-:Y:S01]  /*0f50*/  FMUL.FTZ R131, R155, R188 ;  /* 0x000000bc9b837220 */ /* 0x000fe20000410000 */
[----:B------:R-:W-:Y:S01]  /*0f60*/  FFMA.FTZ R114, R184, R127, R105 ;  /* 0x0000007fb8727223 */ /* 0x000fe20000010069 */
[----:B------:R-:W-:Y:S01]  /*0f70*/  SHF.R.U32.HI R168, RZ, 0x10, R169 ;  /* 0x00000010ffa87819 */ /* 0x000fe200000116a9 */
[----:B------:R1:W5:Y:S01]  /*0f80*/  @P1 LDG.E.128 R52, desc[UR10][R112.64] ;  /* 0x0000000a70341981 */ /* 0x000362000c1e1d00 */
[----:B------:R-:W-:-:S02]  /*0f90*/  IMAD.U32 R182, R201, 0x10000, RZ ;  /* 0x00010000c9b67824 */ /* 0x000fc400078e00ff */
[----:B------:R-:W-:Y:S01]  /*0fa0*/  FMUL.FTZ R201, R76, R198 ;  /* 0x000000c64cc97220 */ /* 0x000fe20000410000 */
[----:B------:R-:W-:Y:S01]  /*0fb0*/  FADD.FTZ R118, R124, R111 ;  /* 0x0000006f7c767221 */ /* 0x000fe20000010000 */
[----:B------:R-:W-:Y:S01]  /*0fc0*/  FMUL.FTZ R190, R155, R190 ;  /* 0x000000be9bbe7220 */ /* 0x000fe20000410000 */
[----:B------:R-:W-:Y:S01]  /*0fd0*/  FFMA.FTZ R105, R131, R124, R114 ;  /* 0x0000007c83697223 */ /* 0x000fe20000010072 */
[----:B------:R-:W-:Y:S01]  /*0fe0*/  FMUL.FTZ R187, R155, R202 ;  /* 0x000000ca9bbb7220 */ /* 0x000fe20000410000 */
[----:B------:R-:W-:Y:S02]  /*0ff0*/  IMAD.U32 R202, R168, 0x10000, RZ ;  /* 0x00010000a8ca7824 */ /* 0x000fe400078e00ff */
[----:B-1----:R-:W-:Y:S02]  /*1000*/  IMAD.U32 R112, R189, 0x10000, RZ ;  /* 0x00010000bd707824 */ /* 0x002fe400078e00ff */
[----:B------:R-:W-:Y:S01]  /*1010*/  FADD.FTZ R111, R201, R118 ;  /* 0x00000076c96f7221 */ /* 0x000fe20000010000 */
[----:B------:R-:W-:-:S02]  /*1020*/  IMAD.U32 R191, R191, 0x10000, RZ ;  /* 0x00010000bfbf7824 */ /* 0x000fc400078e00ff */
[----:B------:R-:W-:Y:S01]  /*1030*/  FMUL.FTZ R183, R155, R192 ;  /* 0x000000c09bb77220 */ /* 0x000fe20000410000 */
        /* <DEDUP_REMOVED lines=9> */
[----:B0-----:R-:W-:-:S04]  /*10d0*/  @P1 IMAD.WIDE.U32 R116, R154, 0x10, R116 ;  /* 0x000000109a741825 */ /* 0x001fc800078e0074 */
[----:B------:R-:W-:Y:S01]  /*10e0*/  FMUL.FTZ R185, R155, R196 ;  /* 0x000000c49bb97220 */ /* 0x000fe20000410000 */
[----:B------:R-:W-:Y:S01]  /*10f0*/  SHF.L.U32 R208, R208, 0x10, RZ ;  /* 0x00000010d0d07819 */ /* 0x000fe200000006ff */
[----:B------:R-:W-:Y:S01]  /*1100*/  FMUL.FTZ R196, R79, R113 ;  /* 0x000000714fc47220 */ /* 0x000fe20000410000 */
[----:B------:R-:W-:Y:S02]  /*1110*/  IMAD.MOV.U32 R121, RZ, RZ, R170 ;  /* 0x000000ffff797224 */ /* 0x000fe400078e00aa */
[----:B------:R-:W-:Y:S01]  /*1120*/  FADD.FTZ R111, R211, R118 ;  /* 0x00000076d36f7221 */ /* 0x000fe20000010000 */
[----:B------:R-:W-:Y:S01]  /*1130*/  FFMA.FTZ R114, R194, R211, R105 ;  /* 0x000000d3c2727223 */ /* 0x000fe20000010069 */
[----:B------:R-:W-:Y:S01]  /*1140*/  FMUL.FTZ R193, R155, R212 ;  /* 0x000000d49bc17220 */ /* 0x000fe20000410000 */
[----:B------:R0:W5:Y:S01]  /*1150*/  @P1 LDG.E.128 R44, desc[UR10][R116.64] ;  /* 0x0000000a742c1981 */ /* 0x000162000c1e1d00 */
[----:B------:R-:W-:Y:S02]  /*1160*/  IMAD.U32 R212, R121, 0x10000, RZ ;  /* 0x0001000079d47824 */ /* 0x000fe400078e00ff */
[----:B------:R-:W-:Y:S01]  /*1170*/  FMUL.FTZ R121, R80, R208 ;  /* 0x000000d050797220 */ /* 0x000fe20000410000 */
[----:B------:R-:W-:Y:S01]  /*1180*/  FADD.FTZ R118, R196, R111 ;  /* 0x0000006fc4767221 */ /* 0x000fe20000010000 */
[----:B------:R-:W-:Y:S01]  /*1190*/  FMUL.FTZ R200, R155, R200 ;  /* 0x000000c89bc87220 */ /* 0x000fe20000410000 */
[----:B------:R-:W-:Y:S01]  /*11a0*/  FFMA.FTZ R105, R185, R196, R114 ;  /* 0x000000c4b9697223 */ /* 0x000fe20000010072 */
[----:B------:R-:W-:Y:S01]  /*11b0*/  SHF.R.U64 R123, R170, 0x10, R171 ;  /* 0x00000010aa7b7819 */ /* 0x000fe200000012ab */
[----:B------:R-:W-:Y:S01]  /*11c0*/  FMUL.FTZ R189, R155, R206 ;  /* 0x000000ce9bbd7220 */ /* 0x000fe20000410000 */
[----:B0-----:R-:W-:-:S02]  /*11d0*/  IMAD.U32 R116, R195, 0x10000, RZ ;  /* 0x00010000c3747824 */ /* 0x001fc400078e00ff */
[----:B------:R-:W-:Y:S01]  /*11e0*/  FADD.FTZ R111, R121, R118 ;  /* 0x00000076796f7221 */ /* 0x000fe20000010000 */
[----:B------:R-:W-:Y:S02]  /*11f0*/  IMAD.U32 R197, R197, 0x10000, RZ ;  /* 0x00010000c5c57824 */ /* 0x000fe400078e00ff */
[----:B------:R-:W-:Y:S01]  /*1200*/  FFMA.FTZ R114, R200, R121, R105 ;  /* 0x00000079c8727223 */ /* 0x000fe20000010069 */
[----:B------:R-:W-:Y:S01]  /*1210*/  FMUL.FTZ R206, R81, R116 ;  /* 0x0000007451ce7220 */ /* 0x000fe20000410000 */
[----:B------:R-:W-:Y:S01]  /*1220*/  SHF.R.U32.HI R170, RZ, 0x10, R171 ;  /* 0x00000010ffaa7819 */ /* 0x000fe200000116ab */
[----:B------:R-:W-:Y:S01]  /*1230*/  FMUL.FTZ R195, R155, R214 ;  /* 0x000000d69bc37220 */ /* 0x000fe20000410000 */
[----:B------:R-:W-:Y:S02]  /*1240*/  IMAD.U32 R214, R123, 0x10000, RZ ;  /* 0x000100007bd67824 */ /* 0x000fe400078e00ff */
[----:B------:R-:W-:Y:S01]  /*1250*/  FMUL.FTZ R123, R82, R197 ;  /* 0x000000c5527b7220 */ /* 0x000fe20000410000 */
[----:B------:R-:W-:-:S02]  /*1260*/  IMAD.U32 R199, R199, 0x10000, RZ ;  /* 0x00010000c7c77824 */ /* 0x000fc400078e00ff */
[----:B------:R-:W-:Y:S01]  /*1270*/  FADD.FTZ R118, R206, R111 ;  /* 0x0000006fce767221 */ /* 0x000fe20000010000 */
[----:B------:R-:W-:Y:S01]  /*1280*/  FMUL.FTZ R204, R155, R204 ;  /* 0x000000cc9bcc7220 */ /* 0x000fe20000410000 */
[----:B------:R-:W-:Y:S01]  /*1290*/  FFMA.FTZ R105, R187, R206, R114 ;  /* 0x000000cebb697223 */ /* 0x000fe20000010072 */
[----:B------:R-:W-:Y:S02]  /*12a0*/  IMAD.MOV.U32 R203, RZ, RZ, R169 ;  /* 0x000000ffffcb7224 */ /* 0x000fe400078e00a9 */
[----:B------:R-:W-:Y:S01]  /*12b0*/  FADD.FTZ R111, R123, R118 ;  /* 0x000000767b6f7221 */ /* 0x000fe20000010000 */
[----:B------:R-:W-:Y:S02]  /*12c0*/  IMAD.MOV.U32 R169, RZ, RZ, R171 ;  /* 0x000000ffffa97224 */ /* 0x000fe400078e00ab */
[----:B------:R-:W-:Y:S02]  /*12d0*/  IMAD.U32 R217, R170, 0x10000, RZ ;  /* 0x00010000aad97824 */ /* 0x000fe400078e00ff */
[----:B------:R-:W-:Y:S01]  /*12e0*/  FMUL.FTZ R170, R83, R199 ;  /* 0x000000c753aa7220 */ /* 0x000fe20000410000 */
[----:B------:R-:W-:Y:S01]  /*12f0*/  MOV R171, R172 ;  /* 0x000000ac00ab7202 */ /* 0x000fe20000000f00 */
[----:B------:R-:W-:Y:S01]  /*1300*/  FFMA.FTZ R114, R204, R123, R105 ;  /* 0x0000007bcc727223 */ /* 0x000fe20000010069 */
[----:B------:R-:W-:Y:S01]  /*1310*/  SHF.R.U64 R172, R172, 0x10, R173 ;  /* 0x00000010acac7819 */ /* 0x000fe200000012ad */
[----:B------:R-:W-:-:S02]  /*1320*/  IMAD.U32 R215, R169, 0x10000, RZ ;  /* 0x00010000a9d77824 */ /* 0x000fc400078e00ff */
[----:B------:R-:W-:Y:S01]  /*1330*/  FMUL.FTZ R169, R84, R182 ;  /* 0x000000b654a97220 */ /* 0x000fe20000410000 */
[----:B------:R-:W-:Y:S02]  /*1340*/  IMAD.U32 R188, R119, 0x10000, RZ ;  /* 0x0001000077bc7824 */ /* 0x000fe400078e00ff */
[----:B------:R-:W-:Y:S01]  /*1350*/  FADD.FTZ R118, R170, R111 ;  /* 0x0000006faa767221 */ /* 0x000fe20000010000 */
[----:B------:R-:W-:Y:S01]  /*1360*/  FMUL.FTZ R210, R155, R210 ;  /* 0x000000d29bd27220 */ /* 0x000fe20000410000 */
[----:B------:R-:W-:Y:S01]  /*1370*/  FFMA.FTZ R105, R189, R170, R114 ;  /* 0x000000aabd697223 */ /* 0x000fe20000010072 */
[----:B------:R-:W-:Y:S01]  /*1380*/  SHF.L.U32 R192, R203, 0x10, RZ ;  /* 0x00000010cbc07819 */ /* 0x000fe200000006ff */
[----:B------:R-:W-:Y:S02]  /*1390*/  IMAD.U32 R219, R172, 0x10000, RZ ;  /* 0x00010000acdb7824 */ /* 0x000fe400078e00ff */
[----:B------:R-:W-:Y:S01]  /*13a0*/  FMUL.FTZ R172, R85, R188 ;  /* 0x000000bc55ac7220 */ /* 0x000fe20000410000 */
[----:B------:R-:W-:Y:S01]  /*13b0*/  FADD.FTZ R111, R169, R118 ;  /* 0x00000076a96f7221 */ /* 0x000fe20000010000 */
[----:B------:R-:W-:Y:S01]  /*13c0*/  FFMA.FTZ R114, R210, R169, R105 ;  /* 0x000000a9d2727223 */ /* 0x000fe20000010069 */
[----:B------:R-:W-:Y:S01]  /*13d0*/  FMUL.FTZ R213, R155, R218 ;  /* 0x000000da9bd57220 */ /* 0x000fe20000410000 */
[----:B------:R-:W-:Y:S01]  /*13e0*/  SHF.L.U32 R218, R171, 0x10, RZ ;  /* 0x00000010abda7819 */ /* 0x000fe200000006ff */
[----:B------:R-:W-:Y:S01]  /*13f0*/  FMUL.FTZ R171, R86, R192 ;  /* 0x000000c056ab7220 */ /* 0x000fe20000410000 */
[----:B------:R-:W-:Y:S01]  /*1400*/  FADD.FTZ R118, R172, R111 ;  /* 0x0000006fac767221 */ /* 0x000fe20000010000 */
[----:B------:R-:W-:-:S02]  /*1410*/  IMAD.MOV.U32 R205, RZ, RZ, R173 ;  /* 0x000000ffffcd7224 */ /* 0x000fc400078e00ad */
[----:B------:R-:W-:Y:S01]  /*1420*/  FFMA.FTZ R105, R193, R172, R114 ;  /* 0x000000acc1697223 */ /* 0x000fe20000010072 */
[----:B------:R-:W-:Y:S01]  /*1430*/  SHF.R.U32.HI R173, RZ, 0x10, R173 ;  /* 0x00000010ffad7819 */ /* 0x000fe200000116ad */
[----:B------:R-:W-:Y:S01]  /*1440*/  FMUL.FTZ R203, R155, R216 ;  /* 0x000000d89bcb7220 */ /* 0x000fe20000410000 */
[----:B------:R-:W-:Y:S01]  /*1450*/  FMUL.FTZ R216, R87, R202 ;  /* 0x000000ca57d87220 */ /* 0x000fe20000410000 */
[----:B------:R-:W-:Y:S01]  /*1460*/  FADD.FTZ R111, R171, R118 ;  /* 0x00000076ab6f7221 */ /* 0x000fe20000010000 */
[----:B------:R-:W-:Y:S02]  /*1470*/  IMAD.MOV.U32 R207, RZ, RZ, R174 ;  /* 0x000000ffffcf7224 */ /* 0x000fe400078e00ae */
[----:B------:R-:W-:Y:S01]  /*1480*/  FFMA.FTZ R114, R180, R171, R105 ;  /* 0x000000abb4727223 */ /* 0x000fe20000010069 */
[----:B------:R-:W-:Y:S01]  /*1490*/  SHF.R.U64 R174, R174, 0x10, R175 ;  /* 0x00000010aeae7819 */ /* 0x000fe200000012af */
        /* <DEDUP_REMOVED lines=12> */
[--C-:B------:R-:W-:Y:S02]  /*1560*/  IMAD.MOV.U32 R209, RZ, RZ, R175.reuse ;  /* 0x000000ffffd17224 */ /* 0x100fe400078e00af */
[----:B------:R-:W-:Y:S01]  /*1570*/  FMUL.FTZ R122, R155, R122 ;  /* 0x0000007a9b7a7220 */ /* 0x000fe20000410000 */
[----:B------:R-:W-:Y:S01]  /*1580*/  FFMA.FTZ R105, R203, R174, R114 ;  /* 0x000000aecb697223 */ /* 0x000fe20000010072 */
[----:B------:R-:W-:Y:S01]  /*1590*/  SHF.R.U32.HI R175, RZ, 0x10, R175 ;  /* 0x00000010ffaf7819 */ /* 0x000fe200000116af */
[----:B------:R-:W-:Y:S01]  /*15a0*/  FMUL.FTZ R228, R91, R217 ;  /* 0x000000d95be47220 */ /* 0x000fe20000410000 */
[----:B------:R-:W-:Y:S01]  /*15b0*/  FADD.FTZ R111, R205, R118 ;  /* 0x00000076cd6f7221 */ /* 0x000fe20000010000 */
[----:B------:R-:W-:Y:S01]  /*15c0*/  FFMA.FTZ R114, R122, R205, R105 ;  /* 0x000000cd7a727223 */ /* 0x000fe20000010069 */
[----:B------:R-:W-:Y:S01]  /*15d0*/  FMUL.FTZ R230, R155, R104 ;  /* 0x000000689be67220 */ /* 0x000fe20000410000 */
[----:B------:R-:W-:-:S02]  /*15e0*/  IMAD.U32 R227, R175, 0x10000, RZ ;  /* 0x00010000afe37824 */ /* 0x000fc400078e00ff */
[----:B------:R-:W-:Y:S01]  /*15f0*/  FMUL.FTZ R175, R92, R218 ;  /* 0x000000da5caf7220 */ /* 0x000fe20000410000 */
[----:B------:R-:W-:Y:S01]  /*1600*/  FADD.FTZ R104, R228, R111 ;  /* 0x0000006fe4687221 */ /* 0x000fe20000010000 */
[----:B------:R-:W-:Y:S01]  /*1610*/  FFMA.FTZ R105, R213, R228, R114 ;  /* 0x000000e4d5697223 */ /* 0x000fe20000010072 */
[----:B------:R-:W-:Y:S01]  /*1620*/  SHF.L.U32 R236, R209, 0x10, RZ ;  /* 0x00000010d1ec7819 */ /* 0x000fe200000006ff */
        /* <DEDUP_REMOVED lines=63> */
.L_x_3626:
[----:B------:R-:W-:Y:S05]  /*1a20*/  BSYNC.RECONVERGENT B0 ;  /* 0x0000000000007941 */ /* 0x000fea0003800200 */
.L_x_3625:
        /* <DEDUP_REMOVED lines=136> */
.L_x_3629:
        /* <DEDUP_REMOVED lines=31> */
.L_x_3628:
        /* <DEDUP_REMOVED lines=36> */
.L_x_3631:
        /* <DEDUP_REMOVED lines=31> */
.L_x_3627:
        /* <DEDUP_REMOVED lines=52> */
.L_x_3633:
        /* <DEDUP_REMOVED lines=44> */
.L_x_3632:
        /* <DEDUP_REMOVED lines=49> */
.L_x_3634:
        /* <DEDUP_REMOVED lines=43> */
.L_x_3630:
        /* <DEDUP_REMOVED lines=22> */
.L_x_3635:
        /* <DEDUP_REMOVED lines=46> */
.L_x_3638:
        /* <DEDUP_REMOVED lines=44> */
.L_x_3637:
        /* <DEDUP_REMOVED lines=44> */
.L_x_3640:
        /* <DEDUP_REMOVED lines=43> */
.L_x_3636:
        /* <DEDUP_REMOVED lines=32> */
.L_x_3642:
        /* <DEDUP_REMOVED lines=31> */
.L_x_3641:
        /* <DEDUP_REMOVED lines=31> */
.L_x_3643:
        /* <DEDUP_REMOVED lines=30> */
.L_x_3639:
        /* <DEDUP_REMOVED lines=19> */
.L_x_3644:
        /* <DEDUP_REMOVED lines=46> */
.L_x_3647:
        /* <DEDUP_REMOVED lines=44> */
.L_x_3646:
        /* <DEDUP_REMOVED lines=44> */
.L_x_3649:
        /* <DEDUP_REMOVED lines=43> */
.L_x_3645:
        /* <DEDUP_REMOVED lines=32> */
.L_x_3651:
        /* <DEDUP_REMOVED lines=31> */
.L_x_3650:
        /* <DEDUP_REMOVED lines=31> */
.L_x_3652:
        /* <DEDUP_REMOVED lines=30> */
.L_x_3648:
        /* <DEDUP_REMOVED lines=19> */
.L_x_3653:
        /* <DEDUP_REMOVED lines=46> */
.L_x_3656:
        /* <DEDUP_REMOVED lines=44> */
.L_x_3655:
        /* <DEDUP_REMOVED lines=44> */
.L_x_3658:
        /* <DEDUP_REMOVED lines=43> */
.L_x_3654:
        /* <DEDUP_REMOVED lines=32> */
.L_x_3660:
        /* <DEDUP_REMOVED lines=31> */
.L_x_3659:
        /* <DEDUP_REMOVED lines=31> */
.L_x_3661:
        /* <DEDUP_REMOVED lines=30> */
.L_x_3657:
        /* <DEDUP_REMOVED lines=19> */
.L_x_3662:
        /* <DEDUP_REMOVED lines=46> */
.L_x_3665:
        /* <DEDUP_REMOVED lines=44> */
.L_x_3664:
        /* <DEDUP_REMOVED lines=44> */
.L_x_3667:
        /* <DEDUP_REMOVED lines=43> */
.L_x_3663:
        /* <DEDUP_REMOVED lines=32> */
.L_x_3669:
        /* <DEDUP_REMOVED lines=31> */
.L_x_3668:
        /* <DEDUP_REMOVED lines=31> */
.L_x_3670:
        /* <DEDUP_REMOVED lines=30> */
.L_x_3666:
        /* <DEDUP_REMOVED lines=19> */
.L_x_3671:
        /* <DEDUP_REMOVED lines=43> */
[C---:B------:R-:W-:Y:S02]  /*88a0*/  PRMT R181, R109.reuse, 0x7632, R181 ;  /* 0x000076326db57816 */ /* 0x040fe400000000b5 */
[----:B------:R-:W-:Y:S01]  /*88b0*/  PRMT R111, R109, 0x7610, R111 ;  /* 0x000076106d6f7816 */ /* 0x000fe2000000006f */
[----:B------:R-:W-:Y:S06]  /*88c0*/  BRA `(.L_x_3675) ;  /* 0x0000001000087947 */ /* 0x000fec0003800000 */
.L_x_3674:
[-CC-:B------:R-:W-:Y:S01]  /*88d0*/  FFMA.FTZ R0, R209, R112.reuse, R113.reuse ;  /* 0x00000070d1007223 */ /* 0x180fe20000010071 */
[-CC-:B01----:R-:W-:Y:S01]  /*88e0*/  FFMA.FTZ R107, R234, R112.reuse, R113.reuse ;  /* 0x00000070ea6b7223 */ /* 0x183fe20000010071 */
        /* <DEDUP_REMOVED lines=42> */
.L_x_3673:
        /* <DEDUP_REMOVED lines=44> */
.L_x_3676:
        /* <DEDUP_REMOVED lines=44> */
.L_x_3672:
        /* <DEDUP_REMOVED lines=12> */
[----:B------:R-:W-:Y:S01]  /*91d0*/  FFMA.FTZ R102, R155, R103, R50 ;  /* 0x000000679b667223 */ /* 0x000fe20000010032 */
        /* <DEDUP_REMOVED lines=20> */
.L_x_3678:
        /* <DEDUP_REMOVED lines=31> */
.L_x_3677:
        /* <DEDUP_REMOVED lines=32> */
.L_x_3679:
        /* <DEDUP_REMOVED lines=30> */
.L_x_3675:
        /* <DEDUP_REMOVED lines=19> */
.L_x_3680:
        /* <DEDUP_REMOVED lines=16> */
[C---:B------:R-:W-:Y:S01]  /*9b20*/  LOP3.LUT P5, RZ, R176.reuse, 0xff, RZ, 0xc0, !PT ;  /* 0x000000ffb0ff7812 */ /* 0x040fe200078ac0ff */
        /* <DEDUP_REMOVED lines=30> */
.L_x_3683:
        /* <DEDUP_REMOVED lines=44> */
.L_x_3682:
        /* <DEDUP_REMOVED lines=14> */
[C---:B------:R-:W-:Y:S01]  /*a0b0*/  LOP3.LUT P5, RZ, R176.reuse, 0xff, RZ, 0xc0, !PT ;  /* 0x000000ffb0ff7812 */ /* 0x040fe200078ac0ff */
        /* <DEDUP_REMOVED lines=30> */
.L_x_3685:
        /* <DEDUP_REMOVED lines=44> */
.L_x_3681:
        /* <DEDUP_REMOVED lines=33> */
.L_x_3687:
        /* <DEDUP_REMOVED lines=31> */
.L_x_3686:
        /* <DEDUP_REMOVED lines=32> */
.L_x_3688:
        /* <DEDUP_REMOVED lines=30> */
.L_x_3684:
        /* <DEDUP_REMOVED lines=19> */
.L_x_3689:
[----:B------:R-:W-:Y:S01]  /*ae70*/  UPLOP3.LUT UP1, UPT, UPT, UPT, UP1, 0x40, 0x4 ;  /* 0x000000000004789c */ /* 0x000fe20003f2e810 */
[----:B------:R-:W-:Y:S10]  /*ae80*/  @!P3 BRA `(.L_x_3690) ;  /* 0xffffff5400a0b947 */ /* 0x000ff4000383ffff */
        /* <DEDUP_REMOVED lines=15> */
[----:B------:R-:W-:Y:S01]  /*af80*/  IMAD.MOV.U32 R16, RZ, RZ, R15 ;  /* 0x000000ffff107224 */ /* 0x000fe200078e000f */
[----:B------:R-:W-:Y:S01]  /*af90*/  MOV R15, R8 ;  /* 0x00000008000f7202 */ /* 0x000fe20000000f00 */
[----:B------:R-:W-:Y:S02]  /*afa0*/  IMAD.MOV.U32 R57, RZ, RZ, R42 ;  /* 0x000000ffff397224 */ /* 0x000fe400078e002a */
[----:B------:R-:W-:Y:S02]  /*afb0*/  IMAD.MOV.U32 R17, RZ, RZ, R14 ;  /* 0x000000ffff117224 */ /* 0x000fe400078e000e */
        /* <DEDUP_REMOVED lines=36> */
[----:B------:R-:W-:-:S07]  /*b200*/  IMAD.MOV.U32 R11, RZ, RZ, R4 ;  /* 0x000000ffff0b7224 */ /* 0x000fce00078e0004 */
.L_x_3624:
        /* <DEDUP_REMOVED lines=23> */
.L_x_3691:
        /* <DEDUP_REMOVED lines=16> */
.L_x_7271:


//--------------------- .text._ZN10layer_norm31ln_parallel_residual_bwd_kernelINS_13Kernel_traitsIf6__halfS2_S2_fjLj7168ELj1ELj1ELj8ELj8ENS_18Kernel_traits_baseILj7168EfS2_S2_S2_fjLj256EEEEELb0ELb0ELb0EEEvNS_9BwdParamsE --------------------------
	.section	.text._ZN10layer_norm31ln_parallel_residual_bwd_kernelINS_13Kernel_traitsIf6__halfS2_S2_fjLj7168ELj1ELj1ELj8ELj8ENS_18Kernel_traits_baseILj7168EfS2_S2_S2_fjLj256EEEEELb0ELb0ELb0EEEvNS_9BwdParamsE,"ax",@progbits
	.align	128
        .global         _ZN10layer_norm31ln_parallel_residual_bwd_kernelINS_13Kernel_traitsIf6__halfS2_S2_fjLj7168ELj1ELj1ELj8ELj8ENS_18Kernel_traits_baseILj7168EfS2_S2_S2_fjLj256EEEEELb0ELb0ELb0EEEvNS_9BwdParamsE
        .type           _ZN10layer_norm31ln_parallel_residual_bwd_kernelINS_13Kernel_traitsIf6__halfS2_S2_fjLj7168ELj1ELj1ELj8ELj8ENS_18Kernel_traits_baseILj7168EfS2_S2_S2_fjLj256EEEEELb0ELb0ELb0EEEvNS_9BwdParamsE,@function
        .size           _ZN10layer_norm31ln_parallel_residual_bwd_kernelINS_13Kernel_traitsIf6__halfS2_S2_fjLj7168ELj1ELj1ELj8ELj8ENS_18Kernel_traits_baseILj7168EfS2_S2_S2_fjLj256EEEEELb0ELb0ELb0EEEvNS_9BwdParamsE,(.L_x_7272 - _ZN10layer_norm31ln_parallel_residual_bwd_kernelINS_13Kernel_traitsIf6__halfS2_S2_fjLj7168ELj1ELj1ELj8ELj8ENS_18Kernel_traits_baseILj7168EfS2_S2_S2_fjLj256EEEEELb0ELb0ELb0EEEvNS_9BwdParamsE)
        .other          _ZN10layer_norm31ln_parallel_residual_bwd_kernelINS_13Kernel_traitsIf6__halfS2_S2_fjLj7168ELj1ELj1ELj8ELj8ENS_18Kernel_traits_baseILj7168EfS2_S2_S2_fjLj256EEEEELb0ELb0ELb0EEEvNS_9BwdParamsE,@"STO_CUDA_ENTRY STV_DEFAULT"
_ZN10layer_norm31ln_parallel_residual_bwd_kernelINS_13Kernel_traitsIf6__halfS2_S2_fjLj7168ELj1ELj1ELj8ELj8ENS_18Kernel_traits_baseILj7168EfS2_S2_S2_fjLj256EEEEELb0ELb0ELb0EEEvNS_9BwdParamsE:
.text._ZN10layer_norm31ln_parallel_residual_bwd_kernelINS_13Kernel_traitsIf6__halfS2_S2_fjLj7168ELj1ELj1ELj8ELj8ENS_18Kernel_traits_baseILj7168EfS2_S2_S2_fjLj256EEEEELb0ELb0ELb0EEEvNS_9BwdParamsE:
        /* <DEDUP_REMOVED lines=17> */
[----:B------:R-:W-:-:S07]  /*0110*/  MOV R17, R202 ;  /* 0x000000ca00117202 */ /* 0x000fce0000000f00 */
[----:B------:R-:W0:Y:S01]  /*0120*/  LDC.64 R20, c[0x0][0x3d0] ;  /* 0x0000f400ff147b82 */ /* 0x000e220000000a00 */
[----:B------:R-:W-:-:S07]  /*0130*/  LEA.HI.SX32 R16, R7, R16, 0x1e ;  /* 0x0000001007107211 */ /* 0x000fce00078ff2ff */
[----:B------:R-:W0:Y:S01]  /*0140*/  LDC.64 R22, c[0x0][0x3d8] ;  /* 0x0000f600ff167b82 */ /* 0x000e220000000a00 */
[----:B------:R-:W-:-:S07]  /*0150*/  ISETP.GE.U32.AND P0, PT, R16, 0x100, PT ;  /* 0x000001001000780c */ /* 0x000fce0003f06070 */
        /* <DEDUP_REMOVED lines=15> */
[C---:B------:R-:W-:Y:S01]  /*0250*/  ISETP.GE.U32.AND P5, PT, R16.reuse, 0x600, PT ;  /* 0x000006001000780c */ /* 0x040fe20003fa6070 */
[----:B-1----:R1:W5:Y:S01]  /*0260*/  @P1 LDG.E.128 R244, desc[UR14][R12.64] ;  /* 0x0000000e0cf41981 */ /* 0x002362000c1e1d00 */
[C---:B0-----:R-:W-:Y:S01]  /*0270*/  @P1 IMAD.WIDE.U32 R10, R17.reuse, 0x10, R6 ;  /* 0x00000010110a1825 */ /* 0x041fe200078e0006 */
[----:B------:R-:W-:Y:S02]  /*0280*/  @P1 IADD3 R17, PT, PT, R17, 0x100, RZ ;  /* 0x0000010011111810 */ /* 0x000fe40007ffe0ff */
[----:B------:R-:W0:Y:S08]  /*0290*/  LDC.64 R6, c[0x0][0x3d0] ;  /* 0x0000f400ff067b82 */ /* 0x000e300000000a00 */
[----:B------:R-:W1:Y:S01]  /*02a0*/  LDC.64 R34, c[0x0][0x3d8] ;  /* 0x0000f600ff227b82 */ /* 0x000e620000000a00 */
[C---:B------:R-:W-:Y:S01]  /*02b0*/  @P2 IMAD.WIDE.U32 R14, R17.reuse, 0x10, R14 ;  /* 0x00000010110e2825 */ /* 0x040fe200078e000e */
[----:B------:R-:W-:Y:S01]  /*02c0*/  ISETP.GE.U32.AND P6, PT, R16, 0x700, PT ;  /* 0x000007001000780c */ /* 0x000fe20003fc6070 */
[----:B------:R0:W5:Y:S02]  /*02d0*/  @P1 LDG.E.128 R248, desc[UR14][R10.64] ;  /* 0x0000000e0af81981 */ /* 0x000164000c1e1d00 */
[C---:B------:R-:W-:Y:S01]  /*02e0*/  @P2 IMAD.WIDE.U32 R18, R17.reuse, 0x10, R18 ;  /* 0x0000001011122825 */ /* 0x040fe200078e0012 */
[----:B------:R-:W-:Y:S01]  /*02f0*/  @P2 IADD3 R17, PT, PT, R17, 0x100, RZ ;  /* 0x0000010011112810 */ /* 0x000fe20007ffe0ff */
[----:B------:R0:W5:Y:S04]  /*0300*/  @P2 LDG.E.128 R240, desc[UR14][R14.64] ;  /* 0x0000000e0ef02981 */ /* 0x000168000c1e1d00 */
[C---:B------:R-:W-:Y:S01]  /*0310*/  @P3 IMAD.WIDE.U32 R20, R17.reuse, 0x10, R20 ;  /* 0x0000001011143825 */ /* 0x040fe200078e0014 */
[----:B------:R0:W5:Y:S03]  /*0320*/  @P2 LDG.E.128 R236, desc[UR14][R18.64] ;  /* 0x0000000e12ec2981 */ /* 0x000166000c1e1d00 */
        /* <DEDUP_REMOVED lines=8> */
[C---:B0-----:R-:W-:Y:S01]  /*03b0*/  @P5 IMAD.WIDE.U32 R28, R17.reuse, 0x10, R6 ;  /* 0x00000010111c5825 */ /* 0x041fe200078e0006 */
[----:B------:R0:W5:Y:S03]  /*03c0*/  @P4 LDG.E.128 R220, desc[UR14][R26.64] ;  /* 0x0000000e1adc4981 */ /* 0x000166000c1e1d00 */
[C---:B---3--:R-:W-:Y:S01]  /*03d0*/  @P5 IMAD.WIDE.U32 R30, R17.reuse, 0x10, R8 ;  /* 0x00000010111e5825 */ /* 0x048fe200078e0008 */
[----:B------:R-:W-:Y:S01]  /*03e0*/  @P5 IADD3 R17, PT, PT, R17, 0x100, RZ ;  /* 0x0000010011115810 */ /* 0x000fe20007ffe0ff */
[----:B------:R0:W5:Y:S04]  /*03f0*/  @P5 LDG.E.128 R216, desc[UR14][R28.64] ;  /* 0x0000000e1cd85981 */ /* 0x000168000c1e1d00 */
[C---:B--2---:R-:W-:Y:S01]  /*0400*/  @P6 IMAD.WIDE.U32 R6, R17.reuse, 0x10, R32 ;  /* 0x0000001011066825 */ /* 0x044fe200078e0020 */
[----:B------:R0:W5:Y:S03]  /*0410*/  @P5 LDG.E.128 R212, desc[UR14][R30.64] ;  /* 0x0000000e1ed45981 */ /* 0x000166000c1e1d00 */
[----:B-1----:R-:W-:Y:S01]  /*0420*/  @P6 IMAD.WIDE.U32 R8, R17, 0x10, R34 ;  /* 0x0000001011086825 */ /* 0x002fe200078e0022 */
[----:B------:R0:W5:Y:S04]  /*0430*/  @P6 LDG.E.128 R208, desc[UR14][R6.64] ;  /* 0x0000000e06d06981 */ /* 0x000168000c1e1d00 */
[----:B------:R0:W5:Y:S04]  /*0440*/  @P6 LDG.E.128 R204, desc[UR14][R8.64] ;  /* 0x0000000e08cc6981 */ /* 0x000168000c1e1d00 */
[----:B----4-:R-:W2:Y:S04]  /*0450*/  @P0 LDG.E.128 R36, desc[UR14][R4.64] ;  /* 0x0000000e04240981 */ /* 0x010ea8000c1e1d00 */
[----:B------:R-:W3:Y:S01]  /*0460*/  @P0 LDG.E.128 R40, desc[UR14][R2.64] ;  /* 0x0000000e02280981 */ /* 0x000ee2000c1e1d00 */
[----:B------:R-:W1:Y:S01]  /*0470*/  S2UR UR9, SR_CTAID.X ;  /* 0x00000000000979c3 */ /* 0x000e620000002500 */
        /* <DEDUP_REMOVED lines=57> */
[----:B-1----:R-:W-:-:S02]  /*0810*/  CS2R R36, SRZ ;  /* 0x0000000000247805 */ /* 0x002fc4000001ff00 */
[----:B--2---:R-:W-:Y:S02]  /*0820*/  CS2R R38, SRZ ;  /* 0x0000000000267805 */ /* 0x004fe4000001ff00 */
[----:B---3--:R-:W-:Y:S02]  /*0830*/  CS2R R40, SRZ ;  /* 0x0000000000287805 */ /* 0x008fe4000001ff00 */
[----:B----4-:R-:W-:Y:S01]  /*0840*/  CS2R R42, SRZ ;  /* 0x00000000002a7805 */ /* 0x010fe2000001ff00 */
        /* <DEDUP_REMOVED lines=68> */
.L_x_3792:
[----:B-1----:R-:W-:-:S06]  /*0c90*/  UIMAD.WIDE UR4, UR9, 0x4, UR16 ;  /* 0x00000004090478a5 */ /* 0x002fcc000f8e0210 */
[----:B0-2-4-:R-:W-:Y:S02]  /*0ca0*/  MOV R148, UR4 ;  /* 0x0000000400947c02 */ /* 0x015fe40008000f00 */
[----:B------:R-:W-:Y:S01]  /*0cb0*/  MOV R149, UR5 ;  /* 0x0000000500957c02 */ /* 0x000fe20008000f00 */
[----:B------:R-:W-:-:S04]  /*0cc0*/  UIMAD.WIDE UR4, UR9, 0x4, UR18 ;  /* 0x00000004090478a5 */ /* 0x000fc8000f8e0212 */
[----:B------:R0:W2:Y:S02]  /*0cd0*/  LDG.E R15, desc[UR14][R148.64] ;  /* 0x0000000e940f7981 */ /* 0x0000a4000c1e1900 */
[----:B0-----:R-:W-:Y:S02]  /*0ce0*/  MOV R148, UR4 ;  /* 0x0000000400947c02 */ /* 0x001fe40008000f00 */
[----:B------:R-:W-:-:S05]  /*0cf0*/  MOV R149, UR5 ;  /* 0x0000000500957c02 */ /* 0x000fca0008000f00 */
[----:B---3--:R-:W3:Y:S01]  /*0d00*/  LDG.E R150, desc[UR14][R148.64] ;  /* 0x0000000e94967981 */ /* 0x008ee2000c1e1900 */
[----:B------:R-:W-:Y:S01]  /*0d10*/  UIMAD UR4, UR9, UR6, URZ ;  /* 0x00000006090472a4 */ /* 0x000fe2000f8e02ff */
[----:B------:R-:W-:Y:S01]  /*0d20*/  PLOP3.LUT P1, PT, PT, PT, UP2, 0x40, 0x4 ;  /* 0x000000000004781c */ /* 0x000fe20003f2e828 */
[----:B------:R-:W-:Y:S01]  /*0d30*/  BSSY.RECONVERGENT B0, `(.L_x_3693) ;  /* 0x0000067000007945 */ /* 0x000fe20003800200 */
[----:B------:R-:W-:Y:S01]  /*0d40*/  HFMA2 R198, -RZ, RZ, 0, 0 ;  /* 0x00000000ffc67431 */ /* 0x000fe200000001ff */
[----:B------:R-:W-:Y:S01]  /*0d50*/  USHF.R.S32.HI UR5, URZ, 0x1f, UR4 ;  /* 0x0000001fff057899 */ /* 0x000fe20008011404 */
[C---:B------:R-:W-:Y:S02]  /*0d60*/  ISETP.GE.U32.AND P2, PT, R16.reuse, 0x300, PT ;  /* 0x000003001000780c */ /* 0x040fe40003f46070 */
[C---:B------:R-:W-:Y:S01]  /*0d70*/  ISETP.GE.U32.AND P3, PT, R16.reuse, 0x400, PT ;  /* 0x000004001000780c */ /* 0x040fe20003f66070 */
[----:B------:R-:W-:Y:S01]  /*0d80*/  ULEA.HI UR5, UR5, UR4, URZ, 0x2 ;  /* 0x0000000405057291 */ /* 0x000fe2000f8f10ff */
[----:B------:R-:W-:-:S02]  /*0d90*/  ISETP.GE.U32.AND P4, PT, R16, 0x500, PT ;  /* 0x000005001000780c */ /* 0x000fc40003f86070 */
[C---:B------:R-:W-:Y:S02]  /*0da0*/  ISETP.GE.U32.AND P5, PT, R16.reuse, 0x600, PT ;  /* 0x000006001000780c */ /* 0x040fe40003fa6070 */
[C---:B------:R-:W-:Y:S02]  /*0db0*/  ISETP.GE.U32.AND P6, PT, R16.reuse, 0x700, PT ;  /* 0x000007001000780c */ /* 0x040fe40003fc6070 */
[----:B------:R-:W-:Y:S02]  /*0dc0*/  MOV R197, RZ ;  /* 0x000000ff00c57202 */ /* 0x000fe40000000f00 */
[----:B--2---:R-:W-:Y:S02]  /*0dd0*/  FSEL R15, R15, RZ, P1 ;  /* 0x000000ff0f0f7208 */ /* 0x004fe40000800000 */
[----:B------:R-:W-:Y:S02]  /*0de0*/  ISETP.GE.U32.AND P1, PT, R16, 0x200, PT ;  /* 0x000002001000780c */ /* 0x000fe40003f26070 */
[----:B------:R-:W-:-:S02]  /*0df0*/  R2UR UR7, R15 ;  /* 0x000000000f0772ca */ /* 0x000fc400000e0000 */
        /* <DEDUP_REMOVED lines=24> */
[----:B--2---:R-:W-:Y:S01]  /*0f80*/  MOV R164, R150 ;  /* 0x0000009600a47202 */ /* 0x004fe20000000f00 */
[----:B---3--:R-:W-:-:S05]  /*0f90*/  HADD2.F32 R14, -RZ, R148.H0_H0 ;  /* 0x20000094ff0e7230 */ /* 0x008fca0000004100 */
[----:B------:R-:W-:Y:S01]  /*0fa0*/  FADD.FTZ R14, R14, -UR7 ;  /* 0x800000070e0e7e21 */ /* 0x000fe20008010000 */
[----:B----4-:R-:W-:Y:S02]  /*0fb0*/  MOV R0, R162 ;  /* 0x000000a200007202 */ /* 0x010fe40000000f00 */
[--C-:B------:R-:W-:Y:S02]  /*0fc0*/  SHF.R.U64 R162, R162, 0x10, R163.reuse ;  /* 0x00000010a2a27819 */ /* 0x100fe400000012a3 */
[----:B------:R-:W-:Y:S02]  /*0fd0*/  MOV R166, R163 ;  /* 0x000000a300a67202 */ /* 0x000fe40000000f00 */
[----:B------:R-:W-:Y:S01]  /*0fe0*/  SHF.R.U32.HI R197, RZ, 0x10, R163 ;  /* 0x00000010ffc57819 */ /* 0x000fe200000116a3 */
[----:B------:R-:W-:Y:S02]  /*0ff0*/  HADD2.F32 R163, -RZ, R164.H0_H0 ;  /* 0x200000a4ffa37230 */ /* 0x000fe40000004100 */
[----:B------:R-:W-:-:S02]  /*1000*/  HADD2.F32 R165, -RZ, R0.H0_H0 ;  /* 0x20000000ffa57230 */ /* 0x000fc40000004100 */
[----:B------:R-:W-:Y:S01]  /*1010*/  FMUL.FTZ R0, R14, UR25 ;  /* 0x000000190e007c20 */ /* 0x000fe20008410000 */
[----:B------:R-:W-:Y:S01]  /*1020*/  SHF.R.U64 R148, R148, 0x10, R149 ;  /* 0x0000001094947819 */ /* 0x000fe20000001295 */
[----:B------:R-:W-:Y:S01]  /*1030*/  FMUL.FTZ R14, R198, R163 ;  /* 0x000000a3c60e7220 */ /* 0x000fe20000410000 */
[--C-:B------:R-:W-:Y:S02]  /*1040*/  SHF.R.U64 R164, R150, 0x10, R151.reuse ;  /* 0x0000001096a47819 */ /* 0x100fe40000001297 */
[----:B------:R-:W-:Y:S01]  /*1050*/  MOV R150, R151 ;  /* 0x0000009700967202 */ /* 0x000fe20000000f00 */
[----:B------:R-:W-:Y:S01]  /*1060*/  FFMA.FTZ R14, R167, R165, R14 ;  /* 0x000000a5a70e7223 */ /* 0x000fe2000001000e */
[----:B------:R-:W-:Y:S01]  /*1070*/  SHF.R.U32.HI R167, RZ, 0x10, R151 ;  /* 0x00000010ffa77819 */ /* 0x000fe20000011697 */
[----:B------:R-:W-:Y:S02]  /*1080*/  HADD2.F32 R151, -RZ, R148.H0_H0 ;  /* 0x20000094ff977230 */ /* 0x000fe40000004100 */
[----:B------:R-:W-:-:S03]  /*1090*/  HADD2.F32 R148, -RZ, R164.H0_H0 ;  /* 0x200000a4ff947230 */ /* 0x000fc60000004100 */
[----:B------:R-:W-:Y:S01]  /*10a0*/  FADD.FTZ R151, R151, -UR7 ;  /* 0x8000000797977e21 */ /* 0x000fe20008010000 */
[----:B------:R-:W-:Y:S01]  /*10b0*/  FADD.FTZ R64, R64, R165 ;  /* 0x000000a540407221 */ /* 0x000fe20000010000 */
[----:B------:R-:W-:Y:S01]  /*10c0*/  FFMA.FTZ R36, R0, R165, R36 ;  /* 0x000000a500247223 */ /* 0x000fe20000010024 */
[----:B------:R-:W-:Y:S02]  /*10d0*/  HADD2.F32 R162, -RZ, R162.H0_H0 ;  /* 0x200000a2ffa27230 */ /* 0x000fe40000004100 */
[----:B------:R-:W-:Y:S01]  /*10e0*/  FMUL.FTZ R165, R151, UR25 ;  /* 0x0000001997a57c20 */ /* 0x000fe20008410000 */
[----:B------:R-:W-:Y:S02]  /*10f0*/  FMUL.FTZ R151, R199, R148 ;  /* 0x00000094c7977220 */ /* 0x000fe40000410000 */
[----:B------:R-:W-:Y:S01]  /*1100*/  FADD.FTZ R65, R65, R162 ;  /* 0x000000a241417221 */ /* 0x000fe20000010000 */
[-C--:B------:R-:W-:Y:S01]  /*1110*/  FFMA.FTZ R37, R165, R162.reuse, R37 ;  /* 0x000000a2a5257223 */ /* 0x080fe20000010025 */
[----:B------:R-:W-:Y:S01]  /*1120*/  FFMA.FTZ R164, R202, R162, R151 ;  /* 0x000000a2caa47223 */ /* 0x000fe20000010097 */
[----:B------:R-:W-:-:S02]  /*1130*/  HADD2.F32 R162, -RZ, R149.H0_H0 ;  /* 0x20000095ffa27230 */ /* 0x000fc40000004100 */
[----:B------:R-:W-:Y:S01]  /*1140*/  FADD.FTZ R120, R120, R163 ;  /* 0x000000a378787221 */ /* 0x000fe20000010000 */
[----:B------:R-:W-:Y:S02]  /*1150*/  FFMA.FTZ R92, R0, R163, R92 ;  /* 0x000000a3005c7223 */ /* 0x000fe4000001005c */
[----:B------:R-:W-:Y:S01]  /*1160*/  FADD.FTZ R162, R162, -UR7 ;  /* 0x80000007a2a27e21 */ /* 0x000fe20008010000 */
[----:B------:R-:W-:-:S03]  /*1170*/  HADD2.F32 R151, -RZ, R150.H0_H0 ;  /* 0x20000096ff977230 */ /* 0x000fc60000004100 */
[----:B------:R-:W-:Y:S02]  /*1180*/  FMUL.FTZ R163, R162, UR25 ;  /* 0x00000019a2a37c20 */ /* 0x000fe40008410000 */
[-C--:B------:R-:W-:Y:S01]  /*1190*/  FMUL.FTZ R162, R252, R151.reuse ;  /* 0x00000097fca27220 */ /* 0x080fe20000410000 */
[----:B------:R-:W-:Y:S01]  /*11a0*/  FADD.FTZ R122, R122, R151 ;  /* 0x000000977a7a7221 */ /* 0x000fe20000010000 */
[----:B------:R-:W-:Y:S02]  /*11b0*/  FFMA.FTZ R94, R163, R151, R94 ;  /* 0x00000097a35e7223 */ /* 0x000fe4000001005e */
[----:B------:R-:W0:Y:S02]  /*11c0*/  @P0 LDC.64 R150, c[0x0][0x438] ;  /* 0x00010e00ff960b82 */ /* 0x000e240000000a00 */
[----:B0-----:R-:W-:-:S05]  /*11d0*/  @P0 IMAD.WIDE.U32 R150, R15, 0x8, R150 ;  /* 0x000000080f960825 */ /* 0x001fca00078e0096 */
[----:B------:R0:W5:Y:S01]  /*11e0*/  @P0 LDG.E.64 R176, desc[UR14][R150.64] ;  /* 0x0000000e96b00981 */ /* 0x000162000c1e1b00 */
[----:B------:R-:W-:-:S05]  /*11f0*/  SHF.R.U32.HI R149, RZ, 0x10, R149 ;  /* 0x00000010ff957819 */ /* 0x000fca0000011695 */
[----:B------:R-:W-:Y:S02]  /*1200*/  HADD2.F32 R149, -RZ, R149.H0_H0 ;  /* 0x20000095ff957230 */ /* 0x000fe40000004100 */
[----:B------:R-:W-:Y:S01]  /*1210*/  FADD.FTZ R121, R121, R148 ;  /* 0x0000009479797221 */ /* 0x000fe20000010000 */
[----:B------:R-:W-:Y:S02]  /*1220*/  FFMA.FTZ R93, R165, R148, R93 ;  /* 0x00000094a55d7223 */ /* 0x000fe4000001005d */
[----:B------:R-:W-:Y:S01]  /*1230*/  FADD.FTZ R149, R149, -UR7 ;  /* 0x8000000795957e21 */ /* 0x000fe20008010000 */
[----:B------:R-:W-:Y:S02]  /*1240*/  HADD2.F32 R199, -RZ, R166.H0_H0 ;  /* 0x200000a6ffc77230 */ /* 0x000fe40000004100 */
[----:B------:R-:W-:Y:S02]  /*1250*/  HADD2.F32 R148, -RZ, R167.H0_H0 ;  /* 0x200000a7ff947230 */ /* 0x000fe40000004100 */
[----:B------:R-:W-:Y:S01]  /*1260*/  FMUL.FTZ R166, R149, UR25 ;  /* 0x0000001995a67c20 */ /* 0x000fe20008410000 */
[----:B------:R-:W-:-:S02]  /*1270*/  FADD.FTZ R149, RZ, R14 ;  /* 0x0000000eff957221 */ /* 0x000fc40000010000 */
[-C--:B------:R-:W-:Y:S01]  /*1280*/  FMUL.FTZ R167, R201, R148.reuse ;  /* 0x00000094c9a77220 */ /* 0x080fe20000410000 */
[----:B------:R-:W-:Y:S01]  /*1290*/  FADD.FTZ R123, R123, R148 ;  /* 0x000000947b7b7221 */ /* 0x000fe20000010000 */
[----:B------:R-:W-:Y:S01]  /*12a0*/  FFMA.FTZ R95, R166, R148, R95 ;  /* 0x00000094a65f7223 */ /* 0x000fe2000001005f */
[----:B------:R-:W-:Y:S01]  /*12b0*/  FFMA.FTZ R148, R0, R14, RZ ;  /* 0x0000000e00947223 */ /* 0x000fe200000100ff */
[----:B------:R-:W-:Y:S02]  /*12c0*/  HADD2.F32 R198, -RZ, R197.H0_H0 ;  /* 0x200000c5ffc67230 */ /* 0x000fe40000004100 */
[-C--:B------:R-:W-:Y:S01]  /*12d0*/  FFMA.FTZ R162, R203, R199.reuse, R162 ;  /* 0x000000c7cba27223 */ /* 0x080fe200000100a2 */
[----:B------:R-:W-:Y:S01]  /*12e0*/  FADD.FTZ R149, R149, R164 ;  /* 0x000000a495957221 */ /* 0x000fe20000010000 */
[----:B------:R-:W-:Y:S01]  /*12f0*/  FFMA.FTZ R148, R165, R164, R148 ;  /* 0x000000a4a5947223 */ /* 0x000fe20000010094 */
        /* <DEDUP_REMOVED lines=9> */
[----:B0-----:R-:W-:-:S07]  /*1390*/  IADD3 R199, PT, PT, R15, 0x100, RZ ;  /* 0x000001000fc77810 */ /* 0x001fce0007ffe0ff */
.L_x_3694:
[----:B----4-:R-:W-:Y:S05]  /*13a0*/  BSYNC.RECONVERGENT B0 ;  /* 0x0000000000007941 */ /* 0x010fea0003800200 */
.L_x_3693:
        /* <DEDUP_REMOVED lines=15> */
[----:B------:R-:W-:Y:S02]  /*14a0*/  SHF.R.U32.HI R200, RZ, 0x10, R13 ;  /* 0x00000010ffc87819 */ /* 0x000fe4000001160d */
[----:B----4-:R-:W-:Y:S02]  /*14b0*/  MOV R159, R150 ;  /* 0x00000096009f7202 */ /* 0x010fe40000000f00 */
[----:B------:R-:W-:Y:S01]  /*14c0*/  MOV R160, R12 ;  /* 0x0000000c00a07202 */ /* 0x000fe20000000f00 */
[----:B--2---:R-:W-:-:S02]  /*14d0*/  HADD2.F32 R13, -RZ, R148.H0_H0 ;  /* 0x20000094ff0d7230 */ /* 0x004fc40000004100 */
[----:B------:R-:W-:-:S03]  /*14e0*/  HADD2.F32 R159, -RZ, R159.H0_H0 ;  /* 0x2000009fff9f7230 */ /* 0x000fc60000004100 */
[----:B------:R-:W-:Y:S01]  /*14f0*/  FADD.FTZ R13, R13, -UR7 ;  /* 0x800000070d0d7e21 */ /* 0x000fe20008010000 */
[----:B------:R-:W-:Y:S02]  /*1500*/  HADD2.F32 R160, -RZ, R160.H0_H0 ;  /* 0x200000a0ffa07230 */ /* 0x000fe40000004100 */
[----:B-----5:R-:W-:Y:S01]  /*1510*/  FMUL.FTZ R12, R244, R159 ;  /* 0x0000009ff40c7220 */ /* 0x020fe20000410000 */
[----:B------:R-:W-:Y:S02]  /*1520*/  FMUL.FTZ R13, R13, UR25 ;  /* 0x000000190d0d7c20 */ /* 0x000fe40008410000 */
[----:B------:R-:W-:Y:S01]  /*1530*/  FADD.FTZ R68, R68, R160 ;  /* 0x000000a044447221 */ /* 0x000fe20000010000 */
[-C--:B------:R-:W-:Y:S01]  /*1540*/  FFMA.FTZ R12, R248, R160.reuse, R12 ;  /* 0x000000a0f80c7223 */ /* 0x080fe2000001000c */
[----:B------:R-:W-:Y:S01]  /*1550*/  FFMA.FTZ R40, R13, R160, R40 ;  /* 0x000000a00d287223 */ /* 0x000fe20000010028 */
[----:B------:R-:W-:Y:S02]  /*1560*/  SHF.R.U64 R160, R148, 0x10, R149 ;  /* 0x0000001094a07819 */ /* 0x000fe40000001295 */
[----:B------:R-:W-:-:S03]  /*1570*/  SHF.R.U64 R148, R150, 0x10, R151 ;  /* 0x0000001096947819 */ /* 0x000fc60000001297 */
[----:B------:R-:W-:Y:S01]  /*1580*/  HADD2.F32 R160, -RZ, R160.H0_H0 ;  /* 0x200000a0ffa07230 */ /* 0x000fe20000004100 */
[----:B------:R-:W-:Y:S01]  /*1590*/  MOV R150, R151 ;  /* 0x0000009700967202 */ /* 0x000fe20000000f00 */
[----:B------:R-:W-:Y:S01]  /*15a0*/  HADD2.F32 R148, -RZ, R148.H0_H0 ;  /* 0x20000094ff947230 */ /* 0x000fe20000004100 */
[----:B------:R-:W-:Y:S01]  /*15b0*/  SHF.R.U32.HI R168, RZ, 0x10, R151 ;  /* 0x00000010ffa87819 */ /* 0x000fe20000011697 */
[----:B------:R-:W-:Y:S02]  /*15c0*/  HADD2.F32 R151, -RZ, R149.H0_H0 ;  /* 0x20000095ff977230 */ /* 0x000fe40000004100 */
[----:B------:R-:W-:Y:S01]  /*15d0*/  FADD.FTZ R160, R160, -UR7 ;  /* 0x80000007a0a07e21 */ /* 0x000fe20008010000 */
[----:B------:R-:W-:Y:S02]  /*15e0*/  HADD2.F32 R158, -RZ, R158.H0_H0 ;  /* 0x2000009eff9e7230 */ /* 0x000fe40000004100 */
[----:B------:R-:W-:Y:S01]  /*15f0*/  FADD.FTZ R124, R124, R159 ;  /* 0x0000009f7c7c7221 */ /* 0x000fe20000010000 */
[----:B------:R-:W-:Y:S01]  /*1600*/  FFMA.FTZ R96, R13, R159, R96 ;  /* 0x0000009f0d607223 */ /* 0x000fe20000010060 */
[----:B------:R-:W-:Y:S01]  /*1610*/  FMUL.FTZ R161, R160, UR25 ;  /* 0x00000019a0a17c20 */ /* 0x000fe20008410000 */
[----:B------:R-:W-:Y:S01]  /*1620*/  FMUL.FTZ R160, R245, R148 ;  /* 0x00000094f5a07220 */ /* 0x000fe20000410000 */
[----:B------:R-:W-:-:S02]  /*1630*/  HADD2.F32 R150, -RZ, R150.H0_H0 ;  /* 0x20000096ff967230 */ /* 0x000fc40000004100 */
[----:B------:R-:W-:Y:S01]  /*1640*/  FADD.FTZ R159, R151, -UR7 ;  /* 0x80000007979f7e21 */ /* 0x000fe20008010000 */
[----:B------:R-:W-:Y:S01]  /*1650*/  FADD.FTZ R69, R69, R158 ;  /* 0x0000009e45457221 */ /* 0x000fe20000010000 */
[-C--:B------:R-:W-:Y:S01]  /*1660*/  FFMA.FTZ R41, R161, R158.reuse, R41 ;  /* 0x0000009ea1297223 */ /* 0x080fe20000010029 */
[----:B------:R-:W-:Y:S01]  /*1670*/  FFMA.FTZ R160, R249, R158, R160 ;  /* 0x0000009ef9a07223 */ /* 0x000fe200000100a0 */
[----:B------:R-:W-:Y:S02]  /*1680*/  HADD2.F32 R151, -RZ, R169.H0_H0 ;  /* 0x200000a9ff977230 */ /* 0x000fe40000004100 */
[----:B------:R-:W-:Y:S01]  /*1690*/  FMUL.FTZ R159, R159, UR25 ;  /* 0x000000199f9f7c20 */ /* 0x000fe20008410000 */
[-C--:B------:R-:W-:Y:S01]  /*16a0*/  FMUL.FTZ R158, R246, R150.reuse ;  /* 0x00000096f69e7220 */ /* 0x080fe20000410000 */
[----:B------:R-:W-:Y:S01]  /*16b0*/  FADD.FTZ R126, R126, R150 ;  /* 0x000000967e7e7221 */ /* 0x000fe20000010000 */
[----:B------:R-:W-:Y:S01]  /*16c0*/  FADD.FTZ R70, R70, R151 ;  /* 0x0000009746467221 */ /* 0x000fe20000010000 */
[CC--:B------:R-:W-:Y:S01]  /*16d0*/  FFMA.FTZ R42, R159.reuse, R151.reuse, R42 ;  /* 0x000000979f2a7223 */ /* 0x0c0fe2000001002a */
[----:B------:R-:W-:Y:S01]  /*16e0*/  FFMA.FTZ R158, R250, R151, R158 ;  /* 0x00000097fa9e7223 */ /* 0x000fe2000001009e */
[----:B------:R-:W-:-:S02]  /*16f0*/  FFMA.FTZ R98, R159, R150, R98 ;  /* 0x000000969f627223 */ /* 0x000fc40000010062 */
[----:B------:R-:W0:Y:S01]  /*1700*/  @P0 LDC.64 R150, c[0x0][0x438] ;  /* 0x00010e00ff960b82 */ /* 0x000e220000000a00 */
[----:B------:R-:W-:Y:S01]  /*1710*/  SHF.R.U32.HI R149, RZ, 0x10, R149 ;  /* 0x00000010ff957819 */ /* 0x000fe20000011695 */
[----:B------:R-:W-:Y:S01]  /*1720*/  FADD.FTZ R125, R125, R148 ;  /* 0x000000947d7d7221 */ /* 0x000fe20000010000 */
[----:B------:R-:W-:-:S03]  /*1730*/  FFMA.FTZ R97, R161, R148, R97 ;  /* 0x00000094a1617223 */ /* 0x000fc60000010061 */
[----:B------:R-:W-:Y:S02]  /*1740*/  HADD2.F32 R149, -RZ, R149.H0_H0 ;  /* 0x20000095ff957230 */ /* 0x000fe40000004100 */
[----:B------:R-:W-:-:S03]  /*1750*/  HADD2.F32 R148, -RZ, R168.H0_H0 ;  /* 0x200000a8ff947230 */ /* 0x000fc60000004100 */
[----:B------:R-:W-:Y:S01]  /*1760*/  FADD.FTZ R168, R149, -UR7 ;  /* 0x8000000795a87e21 */ /* 0x000fe20008010000 */
[----:B------:R-:W-:-:S03]  /*1770*/  HADD2.F32 R149, -RZ, R200.H0_H0 ;  /* 0x200000c8ff957230 */ /* 0x000fc60000004100 */
        /* <DEDUP_REMOVED lines=18> */
.L_x_3696:
[----:B------:R-:W-:Y:S05]  /*18a0*/  BSYNC.RECONVERGENT B0 ;  /* 0x0000000000007941 */ /* 0x000fea0003800200 */
.L_x_3695:
        /* <DEDUP_REMOVED lines=79> */
.L_x_3698:
[----:B------:R-:W-:Y:S05]  /*1da0*/  BSYNC.RECONVERGENT B0 ;  /* 0x0000000000007941 */ /* 0x000fea0003800200 */
.L_x_3697:
        /* <DEDUP_REMOVED lines=29> */
[----:B------:R-:W-:Y:S02]  /*1f80*/  HADD2.F32 R152, -RZ, R152.H0_H0 ;  /* 0x20000098ff987230 */ /* 0x000fe40000004100 */
[----:B------:R-:W-:-:S03]  /*1f90*/  HADD2.F32 R148, -RZ, R148.H0_H0 ;  /* 0x20000094ff947230 */ /* 0x000fc60000004100 */
[----:B------:R-:W-:Y:S01]  /*1fa0*/  FADD.FTZ R152, R152, -UR7 ;  /* 0x8000000798987e21 */ /* 0x000fe20008010000 */
[----:B------:R-:W-:Y:S01]  /*1fb0*/  HADD2.F32 R150, -RZ, R150.H0_H0 ;  /* 0x20000096ff967230 */ /* 0x000fe20000004100 */
[----:B------:R-:W-:Y:S02]  /*1fc0*/  MOV R34, R35 ;  /* 0x0000002300227202 */ /* 0x000fe40000000f00 */
[----:B------:R-:W-:Y:S01]  /*1fd0*/  FMUL.FTZ R153, R152, UR25 ;  /* 0x0000001998997c20 */ /* 0x000fe20008410000 */
[----:B------:R-:W-:Y:S01]  /*1fe0*/  SHF.R.U32.HI R186, RZ, 0x10, R35 ;  /* 0x00000010ffba7819 */ /* 0x000fe20000011623 */
[----:B------:R-:W-:Y:S01]  /*1ff0*/  FMUL.FTZ R152, R229, R148 ;  /* 0x00000094e5987220 */ /* 0x000fe20000410000 */
[----:B------:R-:W-:Y:S02]  /*2000*/  HADD2.F32 R35, -RZ, R149.H0_H0 ;  /* 0x20000095ff237230 */ /* 0x000fe40000004100 */
[----:B------:R-:W-:Y:S01]  /*2010*/  FADD.FTZ R77, R77, R150 ;  /* 0x000000964d4d7221 */ /* 0x000fe20000010000 */
[-C--:B------:R-:W-:Y:S01]  /*2020*/  FFMA.FTZ R49, R153, R150.reuse, R49 ;  /* 0x0000009699317223 */ /* 0x080fe20000010031 */
[----:B------:R-:W-:Y:S01]  /*2030*/  FFMA.FTZ R152, R233, R150, R152 ;  /* 0x00000096e9987223 */ /* 0x000fe20000010098 */
[----:B------:R-:W-:-:S02]  /*2040*/  HADD2.F32 R150, -RZ, R34.H0_H0 ;  /* 0x20000022ff967230 */ /* 0x000fc40000004100 */
[----:B------:R-:W-:Y:S01]  /*2050*/  FADD.FTZ R35, R35, -UR7 ;  /* 0x8000000723237e21 */ /* 0x000fe20008010000 */
[----:B------:R-:W-:Y:S01]  /*2060*/  FADD.FTZ R132, R132, R151 ;  /* 0x0000009784847221 */ /* 0x000fe20000010000 */
[----:B------:R-:W-:Y:S01]  /*2070*/  FFMA.FTZ R104, R9, R151, R104 ;  /* 0x0000009709687223 */ /* 0x000fe20000010068 */
[----:B------:R-:W-:Y:S02]  /*2080*/  HADD2.F32 R34, -RZ, R187.H0_H0 ;  /* 0x200000bbff227230 */ /* 0x000fe40000004100 */
[----:B------:R-:W-:Y:S01]  /*2090*/  FMUL.FTZ R35, R35, UR25 ;  /* 0x0000001923237c20 */ /* 0x000fe20008410000 */
[----:B------:R-:W-:Y:S01]  /*20a0*/  FMUL.FTZ R151, R230, R150 ;  /* 0x00000096e6977220 */ /* 0x000fe20000410000 */
        /* <DEDUP_REMOVED lines=31> */
.L_x_3700:
[----:B------:R-:W-:Y:S05]  /*22a0*/  BSYNC.RECONVERGENT B0 ;  /* 0x0000000000007941 */ /* 0x000fea0003800200 */
.L_x_3699:
        /* <DEDUP_REMOVED lines=30> */
[----:B------:R-:W-:Y:S01]  /*2490*/  FADD.FTZ R136, R136, R33 ;  /* 0x0000002188887221 */ /* 0x000fe20000010000 */
[----:B------:R-:W-:Y:S01]  /*24a0*/  FFMA.FTZ R108, R7, R33, R108 ;  /* 0x00000021076c7223 */ /* 0x000fe2000001006c */
[----:B------:R-:W-:Y:S02]  /*24b0*/  HADD2.F32 R148, -RZ, R148.H0_H0 ;  /* 0x20000094ff947230 */ /* 0x000fe40000004100 */
[----:B------:R-:W-:Y:S01]  /*24c0*/  FADD.FTZ R33, R150, -UR7 ;  /* 0x8000000796217e21 */ /* 0x000fe20008010000 */
[----:B------:R-:W-:Y:S01]  /*24d0*/  HADD2.F32 R32, -RZ, R32.H0_H0 ;  /* 0x20000020ff207230 */ /* 0x000fe20000004100 */
[----:B------:R-:W-:Y:S02]  /*24e0*/  MOV R30, R31 ;  /* 0x0000001f001e7202 */ /* 0x000fe40000000f00 */
[----:B------:R-:W-:Y:S01]  /*24f0*/  SHF.R.U32.HI R188, RZ, 0x10, R31 ;  /* 0x00000010ffbc7819 */ /* 0x000fe2000001161f */
[----:B------:R-:W-:Y:S01]  /*2500*/  FMUL.FTZ R33, R33, UR25 ;  /* 0x0000001921217c20 */ /* 0x000fe20008410000 */
[----:B------:R-:W-:Y:S01]  /*2510*/  FMUL.FTZ R31, R221, R148 ;  /* 0x00000094dd1f7220 */ /* 0x000fe20000410000 */
[----:B------:R-:W-:-:S02]  /*2520*/  FADD.FTZ R81, R81, R32 ;  /* 0x0000002051517221 */ /* 0x000fc40000010000 */
[-C--:B------:R-:W-:Y:S01]  /*2530*/  FFMA.FTZ R53, R33, R32.reuse, R53 ;  /* 0x0000002021357223 */ /* 0x080fe20000010035 */
[----:B------:R-:W-:Y:S01]  /*2540*/  FFMA.FTZ R32, R225, R32, R31 ;  /* 0x00000020e1207223 */ /* 0x000fe2000001001f */
[----:B------:R-:W-:Y:S02]  /*2550*/  HADD2.F32 R31, -RZ, R149.H0_H0 ;  /* 0x20000095ff1f7230 */ /* 0x000fe40000004100 */
[----:B------:R-:W-:-:S03]  /*2560*/  HADD2.F32 R150, -RZ, R30.H0_H0 ;  /* 0x2000001eff967230 */ /* 0x000fc60000004100 */
[----:B------:R-:W-:Y:S01]  /*2570*/  FADD.FTZ R31, R31, -UR7 ;  /* 0x800000071f1f7e21 */ /* 0x000fe20008010000 */
[----:B------:R-:W-:Y:S02]  /*2580*/  HADD2.F32 R30, -RZ, R151.H0_H0 ;  /* 0x20000097ff1e7230 */ /* 0x000fe40000004100 */
[----:B------:R-:W-:Y:S01]  /*2590*/  FMUL.FTZ R151, R222, R150 ;  /* 0x00000096de977220 */ /* 0x000fe20000410000 */
[----:B------:R-:W-:Y:S01]  /*25a0*/  FMUL.FTZ R31, R31, UR25 ;  /* 0x000000191f1f7c20 */ /* 0x000fe20008410000 */
[----:B------:R-:W-:Y:S01]  /*25b0*/  FADD.FTZ R138, R138, R150 ;  /* 0x000000968a8a7221 */ /* 0x000fe20000010000 */
[----:B------:R-:W-:Y:S02]  /*25c0*/  FADD.FTZ R82, R82, R30 ;  /* 0x0000001e52527221 */ /* 0x000fe40000010000 */
        /* <DEDUP_REMOVED lines=29> */
.L_x_3702:
[----:B------:R-:W-:Y:S05]  /*27a0*/  BSYNC.RECONVERGENT B0 ;  /* 0x0000000000007941 */ /* 0x000fea0003800200 */
.L_x_3701:
        /* <DEDUP_REMOVED lines=79> */
.L_x_3704:
[----:B------:R-:W-:Y:S05]  /*2ca0*/  BSYNC.RECONVERGENT B0 ;  /* 0x0000000000007941 */ /* 0x000fea0003800200 */
.L_x_3703:
        /* <DEDUP_REMOVED lines=16> */
[--C-:B---3--:R-:W-:Y:S02]  /*2db0*/  SHF.R.U64 R25, R2, 0x10, R3.reuse ;  /* 0x0000001002197819 */ /* 0x108fe40000001203 */
[----:B------:R-:W-:Y:S02]  /*2dc0*/  MOV R194, R3 ;  /* 0x0000000300c27202 */ /* 0x000fe40000000f00 */
[----:B------:R-:W-:Y:S02]  /*2dd0*/  SHF.R.U32.HI R196, RZ, 0x10, R3 ;  /* 0x00000010ffc47819 */ /* 0x000fe40000011603 */
[----:B------:R-:W-:Y:S01]  /*2de0*/  MOV R195, R2 ;  /* 0x0000000200c37202 */ /* 0x000fe20000000f00 */
[----:B----4-:R-:W-:Y:S01]  /*2df0*/  HADD2.F32 R3, -RZ, R148.H0_H0 ;  /* 0x20000094ff037230 */ /* 0x010fe20000004100 */
[----:B0-----:R-:W-:-:S04]  /*2e00*/  SHF.R.U64 R193, R148, 0x10, R149 ;  /* 0x0000001094c17819 */ /* 0x001fc80000001295 */
[----:B------:R-:W-:Y:S01]  /*2e10*/  FADD.FTZ R3, R3, -UR7 ;  /* 0x8000000703037e21 */ /* 0x000fe20008010000 */
[----:B--2---:R-:W-:-:S03]  /*2e20*/  MOV R2, R150 ;  /* 0x0000009600027202 */ /* 0x004fc60000000f00 */
[----:B------:R-:W-:Y:S01]  /*2e30*/  FMUL.FTZ R3, R3, UR25 ;  /* 0x0000001903037c20 */ /* 0x000fe20008410000 */
[----:B------:R-:W-:Y:S02]  /*2e40*/  HADD2.F32 R193, -RZ, R193.H0_H0 ;  /* 0x200000c1ffc17230 */ /* 0x000fe40000004100 */
[----:B------:R-:W-:Y:S01]  /*2e50*/  HADD2.F32 R192, -RZ, R2.H0_H0 ;  /* 0x20000002ffc07230 */ /* 0x000fe20000004100 */
[----:B------:R-:W-:-:S04]  /*2e60*/  SHF.R.U64 R148, R150, 0x10, R151 ;  /* 0x0000001096947819 */ /* 0x000fc80000001297 */
[-C--:B-----5:R-:W-:Y:S01]  /*2e70*/  FMUL.FTZ R2, R204, R192.reuse ;  /* 0x000000c0cc027220 */ /* 0x0a0fe20000410000 */
[----:B------:R-:W-:Y:S01]  /*2e80*/  FADD.FTZ R144, R144, R192 ;  /* 0x000000c090907221 */ /* 0x000fe20000010000 */
[----:B------:R-:W-:Y:S01]  /*2e90*/  FFMA.FTZ R116, R3, R192, R116 ;  /* 0x000000c003747223 */ /* 0x000fe20000010074 */
[----:B------:R-:W-:Y:S01]  /*2ea0*/  FADD.FTZ R192, R193, -UR7 ;  /* 0x80000007c1c07e21 */ /* 0x000fe20008010000 */
[----:B------:R-:W-:Y:S01]  /*2eb0*/  HADD2.F32 R193, -RZ, R149.H0_H0 ;  /* 0x20000095ffc17230 */ /* 0x000fe20000004100 */
[----:B------:R-:W-:Y:S01]  /*2ec0*/  SHF.R.U32.HI R149, RZ, 0x10, R149 ;  /* 0x00000010ff957819 */ /* 0x000fe20000011695 */
[----:B------:R-:W-:Y:S01]  /*2ed0*/  HADD2.F32 R195, -RZ, R195.H0_H0 ;  /* 0x200000c3ffc37230 */ /* 0x000fe20000004100 */
[----:B------:R-:W-:Y:S01]  /*2ee0*/  MOV R150, R151 ;  /* 0x0000009700967202 */ /* 0x000fe20000000f00 */
[----:B------:R-:W-:Y:S02]  /*2ef0*/  HADD2.F32 R148, -RZ, R148.H0_H0 ;  /* 0x20000094ff947230 */ /* 0x000fe40000004100 */
[----:B------:R-:W-:-:S02]  /*2f00*/  HADD2.F32 R149, -RZ, R149.H0_H0 ;  /* 0x20000095ff957230 */ /* 0x000fc40000004100 */
[----:B------:R-:W-:Y:S01]  /*2f10*/  FADD.FTZ R88, R88, R195 ;  /* 0x000000c358587221 */ /* 0x000fe20000010000 */
[-C--:B------:R-:W-:Y:S01]  /*2f20*/  FFMA.FTZ R60, R3, R195.reuse, R60 ;  /* 0x000000c3033c7223 */ /* 0x080fe2000001003c */
[----:B------:R-:W-:Y:S01]  /*2f30*/  FFMA.FTZ R2, R208, R195, R2 ;  /* 0x000000c3d0027223 */ /* 0x000fe20000010002 */
[----:B------:R-:W-:Y:S01]  /*2f40*/  SHF.R.U32.HI R195, RZ, 0x10, R151 ;  /* 0x00000010ffc37819 */ /* 0x000fe20000011697 */
[----:B------:R-:W-:Y:S02]  /*2f50*/  HADD2.F32 R25, -RZ, R25.H0_H0 ;  /* 0x20000019ff197230 */ /* 0x000fe40000004100 */
[----:B------:R-:W-:Y:S01]  /*2f60*/  FMUL.FTZ R192, R192, UR25 ;  /* 0x00000019c0c07c20 */ /* 0x000fe20008410000 */
[----:B------:R-:W-:Y:S01]  /*2f70*/  FADD.FTZ R193, R193, -UR7 ;  /* 0x80000007c1c17e21 */ /* 0x000fe20008010000 */
[-C--:B------:R-:W-:Y:S01]  /*2f80*/  FMUL.FTZ R151, R205, R148.reuse ;  /* 0x00000094cd977220 */ /* 0x080fe20000410000 */
[----:B------:R-:W-:Y:S02]  /*2f90*/  HADD2.F32 R150, -RZ, R150.H0_H0 ;  /* 0x20000096ff967230 */ /* 0x000fe40000004100 */
[----:B------:R-:W-:Y:S01]  /*2fa0*/  FADD.FTZ R149, R149, -UR7 ;  /* 0x8000000795957e21 */ /* 0x000fe20008010000 */
[----:B------:R-:W-:Y:S01]  /*2fb0*/  FADD.FTZ R145, R145, R148 ;  /* 0x0000009491917221 */ /* 0x000fe20000010000 */
[C---:B------:R-:W-:Y:S01]  /*2fc0*/  FFMA.FTZ R117, R192.reuse, R148, R117 ;  /* 0x00000094c0757223 */ /* 0x040fe20000010075 */
[----:B------:R-:W-:Y:S01]  /*2fd0*/  FADD.FTZ R89, R89, R25 ;  /* 0x0000001959597221 */ /* 0x000fe20000010000 */
[----:B------:R-:W-:Y:S01]  /*2fe0*/  FFMA.FTZ R61, R192, R25, R61 ;  /* 0x00000019c03d7223 */ /* 0x000fe2000001003d */
[----:B------:R-:W-:-:S02]  /*2ff0*/  HADD2.F32 R194, -RZ, R194.H0_H0 ;  /* 0x200000c2ffc27230 */ /* 0x000fc40000004100 */
[----:B------:R-:W-:Y:S01]  /*3000*/  FMUL.FTZ R193, R193, UR25 ;  /* 0x00000019c1c17c20 */ /* 0x000fe20008410000 */
[----:B------:R-:W-:Y:S02]  /*3010*/  HADD2.F32 R148, -RZ, R195.H0_H0 ;  /* 0x200000c3ff947230 */ /* 0x000fe40000004100 */
[----:B------:R-:W-:Y:S01]  /*3020*/  FFMA.FTZ R25, R209, R25, R151 ;  /* 0x00000019d1197223 */ /* 0x000fe20000010097 */
[----:B------:R-:W-:Y:S01]  /*3030*/  FMUL.FTZ R195, R149, UR25 ;  /* 0x0000001995c37c20 */ /* 0x000fe20008410000 */
[----:B------:R-:W-:Y:S01]  /*3040*/  FMUL.FTZ R151, R206, R150 ;  /* 0x00000096ce977220 */ /* 0x000fe20000410000 */
[----:B------:R-:W-:Y:S01]  /*3050*/  FADD.FTZ R198, R198, R2 ;  /* 0x00000002c6c67221 */ /* 0x000fe20000010000 */
[----:B------:R-:W-:Y:S01]  /*3060*/  FFMA.FTZ R197, R3, R2, R197 ;  /* 0x0000000203c57223 */ /* 0x000fe200000100c5 */
[----:B------:R-:W-:Y:S01]  /*3070*/  FADD.FTZ R146, R146, R150 ;  /* 0x0000009692927221 */ /* 0x000fe20000010000 */
[----:B------:R-:W-:Y:S01]  /*3080*/  FFMA.FTZ R118, R193, R150, R118 ;  /* 0x00000096c1767223 */ /* 0x000fe20000010076 */
[----:B------:R-:W-:-:S02]  /*3090*/  HADD2.F32 R196, -RZ, R196.H0_H0 ;  /* 0x200000c4ffc47230 */ /* 0x000fc40000004100 */
[----:B------:R-:W-:Y:S01]  /*30a0*/  FADD.FTZ R90, R90, R194 ;  /* 0x000000c25a5a7221 */ /* 0x000fe20000010000 */
[----:B------:R-:W-:Y:S01]  /*30b0*/  FFMA.FTZ R62, R193, R194, R62 ;  /* 0x000000c2c13e7223 */ /* 0x000fe2000001003e */
[-C--:B------:R-:W-:Y:S01]  /*30c0*/  FMUL.FTZ R150, R207, R148.reuse ;  /* 0x00000094cf967220 */ /* 0x080fe20000410000 */
[----:B------:R-:W-:Y:S01]  /*30d0*/  FADD.FTZ R147, R147, R148 ;  /* 0x0000009493937221 */ /* 0x000fe20000010000 */
[----:B------:R-:W-:Y:S01]  /*30e0*/  FFMA.FTZ R119, R195, R148, R119 ;  /* 0x00000094c3777223 */ /* 0x000fe20000010077 */
[----:B------:R-:W-:Y:S01]  /*30f0*/  FFMA.FTZ R194, R210, R194, R151 ;  /* 0x000000c2d2c27223 */ /* 0x000fe20000010097 */
        /* <DEDUP_REMOVED lines=8> */
[----:B------:R-:W-:-:S07]  /*3180*/  FFMA.FTZ R197, R195, R196, R148 ;  /* 0x000000c4c3c57223 */ /* 0x000fce0000010094 */
.L_x_3706:
[----:B------:R-:W-:Y:S05]  /*3190*/  BSYNC.RECONVERGENT B0 ;  /* 0x0000000000007941 */ /* 0x000fea0003800200 */
.L_x_3705:
        /* <DEDUP_REMOVED lines=32> */
.L_x_3708:
[----:B------:R-:W-:Y:S05]  /*33a0*/  BSYNC.RECONVERGENT B0 ;  /* 0x0000000000007941 */ /* 0x000fea0003800200 */
.L_x_3707:
        /* <DEDUP_REMOVED lines=60> */
[-C--:B------:R-:W-:Y:S02]  /*3770*/  FFMA.FTZ R151, R165, R148.reuse, UR27 ;  /* 0x0000001ba5977e23 */ /* 0x080fe40008010094 */
[----:B------:R-:W-:Y:S02]  /*3780*/  FADD.FTZ R149, R14, -R149 ;  /* 0x800000950e957221 */ /* 0x000fe40000010000 */
[----:B------:R-:W-:Y:S02]  /*3790*/  FADD.FTZ R151, R164, -R151 ;  /* 0x80000097a4977221 */ /* 0x000fe40000010000 */
[----:B------:R-:W-:Y:S01]  /*37a0*/  FMUL.FTZ R150, R149, UR25 ;  /* 0x0000001995967c20 */ /* 0x000fe20008410000 */
[----:B------:R-:W-:Y:S01]  /*37b0*/  FFMA.FTZ R149, R163, R148, UR27 ;  /* 0x0000001ba3957e23 */ /* 0x000fe20008010094 */
[----:B------:R-:W-:-:S03]  /*37c0*/  FMUL.FTZ R151, R151, UR25 ;  /* 0x0000001997977c20 */ /* 0x000fc60008410000 */
[----:B------:R-:W-:Y:S02]  /*37d0*/  FADD.FTZ R148, R162, -R149 ;  /* 0x80000095a2947221 */ /* 0x000fe40000010000 */
[----:B------:R-:W-:Y:S02]  /*37e0*/  F2FP.F16.F32.PACK_AB R150, R151, R150 ;  /* 0x000000969796723e */ /* 0x000fe400000000ff */
[----:B------:R-:W-:Y:S01]  /*37f0*/  MOV R151, UR26 ;  /* 0x0000001a00977c02 */ /* 0x000fe20008000f00 */
[----:B------:R-:W-:Y:S01]  /*3800*/  FMUL.FTZ R149, R148, UR25 ;  /* 0x0000001994957c20 */ /* 0x000fe20008410000 */
[----:B------:R-:W-:-:S03]  /*3810*/  PRMT R148, R150, 0x7632, R148 ;  /* 0x0000763296947816 */ /* 0x000fc60000000094 */
[----:B------:R-:W-:-:S04]  /*3820*/  FFMA.FTZ R198, R166, R151, UR27 ;  /* 0x0000001ba6c67e23 */ /* 0x000fc80008010097 */
[----:B------:R-:W-:-:S04]  /*3830*/  FADD.FTZ R198, R167, -R198 ;  /* 0x800000c6a7c67221 */ /* 0x000fc80000010000 */
[----:B------:R-:W-:-:S05]  /*3840*/  FMUL.FTZ R198, R198, UR25 ;  /* 0x00000019c6c67c20 */ /* 0x000fca0008410000 */
[----:B------:R-:W-:-:S04]  /*3850*/  F2FP.F16.F32.PACK_AB R149, R198, R149 ;  /* 0x00000095c695723e */ /* 0x000fc800000000ff */
[----:B------:R-:W-:Y:S01]  /*3860*/  PRMT R151, R149, 0x7632, R151 ;  /* 0x0000763295977816 */ /* 0x000fe20000000097 */
[----:B------:R-:W-:Y:S06]  /*3870*/  BRA `(.L_x_3714) ;  /* 0x0000000c00bc7947 */ /* 0x000fec0003800000 */
.L_x_3713:
        /* <DEDUP_REMOVED lines=26> */
.L_x_3712:
        /* <DEDUP_REMOVED lines=31> */
.L_x_3715:
        /* <DEDUP_REMOVED lines=31> */
.L_x_3711:
        /* <DEDUP_REMOVED lines=11> */
[----:B-----5:R-:W-:Y:S02]  /*3eb0*/  MOV R148, R176 ;  /* 0x000000b000947202 */ /* 0x020fe40000000f00 */
[----:B------:R-:W-:Y:S01]  /*3ec0*/  MOV R198, UR26 ;  /* 0x0000001a00c67c02 */ /* 0x000fe20008000f00 */
[----:B------:R-:W-:Y:S01]  /*3ed0*/  FFMA.FTZ R149, R0, R149, UR27 ;  /* 0x0000001b00957e23 */ /* 0x000fe20008010095 */
[--C-:B------:R-:W-:Y:S01]  /*3ee0*/  SHF.R.U32.HI R151, RZ, 0x10, R177.reuse ;  /* 0x00000010ff977819 */ /* 0x100fe200000116b1 */
[----:B------:R-:W-:Y:S01]  /*3ef0*/  HADD2.F32 R150, -RZ, R148.H0_H0 ;  /* 0x20000094ff967230 */ /* 0x000fe20000004100 */
[----:B------:R-:W-:Y:S01]  /*3f00*/  SHF.R.U64 R148, R176, 0x10, R177 ;  /* 0x00000010b0947819 */ /* 0x000fe200000012b1 */
[----:B------:R-:W-:Y:S02]  /*3f10*/  FADD.FTZ R149, R14, -R149 ;  /* 0x800000950e957221 */ /* 0x000fe40000010000 */
[----:B------:R-:W-:-:S02]  /*3f20*/  HADD2.F32 R151, -RZ, R151.H0_H0 ;  /* 0x20000097ff977230 */ /* 0x000fc40000004100 */
[----:B------:R-:W-:Y:S01]  /*3f30*/  FFMA.FTZ R150, R149, UR25, R150 ;  /* 0x0000001995967c23 */ /* 0x000fe20008010096 */
[----:B------:R-:W-:Y:S01]  /*3f40*/  FFMA.FTZ R149, R165, R198, UR27 ;  /* 0x0000001ba5957e23 */ /* 0x000fe200080100c6 */
[----:B------:R-:W-:-:S03]  /*3f50*/  HADD2.F32 R148, -RZ, R148.H0_H0 ;  /* 0x20000094ff947230 */ /* 0x000fc60000004100 */
[----:B------:R-:W-:-:S04]  /*3f60*/  FADD.FTZ R149, R164, -R149 ;  /* 0x80000095a4957221 */ /* 0x000fc80000010000 */
[----:B------:R-:W-:Y:S01]  /*3f70*/  FFMA.FTZ R149, R149, UR25, R148 ;  /* 0x0000001995957c23 */ /* 0x000fe20008010094 */
[----:B------:R-:W-:-:S04]  /*3f80*/  MOV R148, R177 ;  /* 0x000000b100947202 */ /* 0x000fc80000000f00 */
[----:B------:R-:W-:Y:S01]  /*3f90*/  F2FP.F16.F32.PACK_AB R150, R149, R150 ;  /* 0x000000969596723e */ /* 0x000fe200000000ff */
[----:B------:R-:W-:Y:S01]  /*3fa0*/  FFMA.FTZ R149, R163, R198, UR27 ;  /* 0x0000001ba3957e23 */ /* 0x000fe200080100c6 */
[----:B------:R-:W-:-:S03]  /*3fb0*/  HADD2.F32 R148, -RZ, R148.H0_H0 ;  /* 0x20000094ff947230 */ /* 0x000fc60000004100 */
[----:B------:R-:W-:-:S04]  /*3fc0*/  FADD.FTZ R149, R162, -R149 ;  /* 0x80000095a2957221 */ /* 0x000fc80000010000 */
[----:B------:R-:W-:Y:S01]  /*3fd0*/  FFMA.FTZ R149, R149, UR25, R148 ;  /* 0x0000001995957c23 */ /* 0x000fe20008010094 */
[----:B------:R-:W-:-:S05]  /*3fe0*/  MOV R148, UR26 ;  /* 0x0000001a00947c02 */ /* 0x000fca0008000f00 */
[----:B------:R-:W-:-:S04]  /*3ff0*/  FFMA.FTZ R148, R166, R148, UR27 ;  /* 0x0000001ba6947e23 */ /* 0x000fc80008010094 */
[----:B------:R-:W-:-:S04]  /*4000*/  FADD.FTZ R148, R167, -R148 ;  /* 0x80000094a7947221 */ /* 0x000fc80000010000 */
[----:B------:R-:W-:-:S05]  /*4010*/  FFMA.FTZ R148, R148, UR25, R151 ;  /* 0x0000001994947c23 */ /* 0x000fca0008010097 */
[----:B------:R-:W-:Y:S02]  /*4020*/  F2FP.F16.F32.PACK_AB R149, R148, R149 ;  /* 0x000000959495723e */ /* 0x000fe400000000ff */
[----:B------:R-:W-:Y:S02]  /*4030*/  PRMT R148, R150, 0x7632, R148 ;  /* 0x0000763296947816 */ /* 0x000fe40000000094 */
[----:B------:R-:W-:Y:S01]  /*4040*/  PRMT R151, R149, 0x7632, R151 ;  /* 0x0000763295977816 */ /* 0x000fe20000000097 */
[----:B------:R-:W-:Y:S06]  /*4050*/  BRA `(.L_x_3714) ;  /* 0x0000000400c47947 */ /* 0x000fec0003800000 */
.L_x_3717:
[----:B------:R-:W-:Y:S02]  /*4060*/  MOV R17, UR26 ;  /* 0x0000001a00117c02 */ /* 0x000fe40008000f00 */
[----:B-----5:R-:W-:Y:S02]  /*4070*/  MOV R18, R176 ;  /* 0x000000b000127202 */ /* 0x020fe40000000f00 */
[----:B------:R-:W-:Y:S01]  /*4080*/  MOV R148, UR26 ;  /* 0x0000001a00947c02 */ /* 0x000fe20008000f00 */
[----:B------:R-:W-:Y:S01]  /*4090*/  FFMA.FTZ R17, R0, R17, UR27 ;  /* 0x0000001b00117e23 */ /* 0x000fe20008010011 */
[----:B------:R-:W-:Y:S01]  /*40a0*/  MOV R150, UR26 ;  /* 0x0000001a00967c02 */ /* 0x000fe20008000f00 */
[----:B------:R-:W-:Y:S01]  /*40b0*/  HADD2.F32 R18, -RZ, R18.H0_H0 ;  /* 0x20000012ff127230 */ /* 0x000fe20000004100 */
[----:B------:R-:W-:Y:S01]  /*40c0*/  SHF.R.U64 R20, R176, 0x10, R177 ;  /* 0x00000010b0147819 */ /* 0x000fe200000012b1 */
[----:B------:R-:W-:Y:S01]  /*40d0*/  FADD.FTZ R17, R14, -R17 ;  /* 0x800000110e117221 */ /* 0x000fe20000010000 */
[----:B------:R-:W-:Y:S01]  /*40e0*/  FFMA.FTZ R149, R165, R148, UR27 ;  /* 0x0000001ba5957e23 */ /* 0x000fe20008010094 */
[----:B------:R-:W-:-:S02]  /*40f0*/  FFMA.FTZ R19, R163, R150, UR27 ;  /* 0x0000001ba3137e23 */ /* 0x000fc40008010096 */
[----:B------:R-:W-:Y:S01]  /*4100*/  FFMA.FTZ R17, R17, UR25, R18 ;  /* 0x0000001911117c23 */ /* 0x000fe20008010012 */
[----:B------:R-:W-:Y:S01]  /*4110*/  MOV R18, R177 ;  /* 0x000000b100127202 */ /* 0x000fe20000000f00 */
[----:B------:R-:W-:Y:S02]  /*4120*/  HADD2.F32 R20, -RZ, R20.H0_H0 ;  /* 0x20000014ff147230 */ /* 0x000fe40000004100 */
[----:B------:R-:W-:Y:S01]  /*4130*/  FADD.FTZ R149, R164, -R149 ;  /* 0x80000095a4957221 */ /* 0x000fe20000010000 */
[----:B------:R-:W-:Y:S01]  /*4140*/  FADD.FTZ R19, R162, -R19 ;  /* 0x80000013a2137221 */ /* 0x000fe20000010000 */
[----:B------:R-:W-:Y:S02]  /*4150*/  HADD2.F32 R18, -RZ, R18.H0_H0 ;  /* 0x20000012ff127230 */ /* 0x000fe40000004100 */
[----:B------:R-:W-:Y:S01]  /*4160*/  FFMA.FTZ R20, R149, UR25, R20 ;  /* 0x0000001995147c23 */ /* 0x000fe20008010014 */
[----:B------:R-:W-:Y:S02]  /*4170*/  MOV R149, UR26 ;  /* 0x0000001a00957c02 */ /* 0x000fe40008000f00 */
[----:B------:R-:W-:Y:S01]  /*4180*/  FFMA.FTZ R18, R19, UR25, R18 ;  /* 0x0000001913127c23 */ /* 0x000fe20008010012 */
[----:B------:R-:W-:-:S02]  /*4190*/  SHF.R.U32.HI R19, RZ, 0x10, R177 ;  /* 0x00000010ff137819 */ /* 0x000fc400000116b1 */
[----:B------:R-:W-:Y:S01]  /*41a0*/  FFMA.FTZ R148, R166, R149, UR27 ;  /* 0x0000001ba6947e23 */ /* 0x000fe20008010095 */
[----:B------:R-:W-:Y:S02]  /*41b0*/  F2FP.F16.F32.PACK_AB R17, R20, R17 ;  /* 0x000000111411723e */ /* 0x000fe400000000ff */
[----:B------:R-:W-:Y:S02]  /*41c0*/  HADD2.F32 R19, -RZ, R19.H0_H0 ;  /* 0x20000013ff137230 */ /* 0x000fe40000004100 */
[----:B------:R-:W-:Y:S01]  /*41d0*/  FADD.FTZ R148, R167, -R148 ;  /* 0x80000094a7947221 */ /* 0x000fe20000010000 */
[----:B------:R-:W-:-:S03]  /*41e0*/  PRMT R150, R17, 0x7610, R150 ;  /* 0x0000761011967816 */ /* 0x000fc60000000096 */
[----:B------:R-:W-:Y:S01]  /*41f0*/  FFMA.FTZ R19, R148, UR25, R19 ;  /* 0x0000001994137c23 */ /* 0x000fe20008010013 */
[----:B------:R-:W-:Y:S02]  /*4200*/  PRMT R148, R17, 0x7632, R148 ;  /* 0x0000763211947816 */ /* 0x000fe40000000094 */
[----:B------:R-:W-:Y:S02]  /*4210*/  PRMT R20, R150, 0x7610, R20 ;  /* 0x0000761096147816 */ /* 0x000fe40000000014 */
[----:B------:R-:W-:Y:S02]  /*4220*/  F2FP.F16.F32.PACK_AB R18, R19, R18 ;  /* 0x000000121312723e */ /* 0x000fe400000000ff */
[----:B------:R-:W-:Y:S02]  /*4230*/  PRMT R19, R148, 0x7610, R19 ;  /* 0x0000761094137816 */ /* 0x000fe40000000013 */
[C---:B------:R-:W-:Y:S02]  /*4240*/  PRMT R151, R18.reuse, 0x7632, R151 ;  /* 0x0000763212977816 */ /* 0x040fe40000000097 */
[----:B------:R-:W-:-:S02]  /*4250*/  PRMT R149, R18, 0x7610, R149 ;  /* 0x0000761012957816 */ /* 0x000fc40000000095 */
[----:B------:R-:W-:Y:S02]  /*4260*/  PRMT R17, R151, 0x7610, R17 ;  /* 0x0000761097117816 */ /* 0x000fe40000000011 */
[----:B------:R-:W-:Y:S01]  /*4270*/  PRMT R18, R149, 0x7610, R18 ;  /* 0x0000761095127816 */ /* 0x000fe20000000012 */
[----:B------:R-:W-:Y:S06]  /*4280*/  BRA `(.L_x_3714) ;  /* 0x0000000400387947 */ /* 0x000fec0003800000 */
.L_x_3716:
        /* <DEDUP_REMOVED lines=40> */
.L_x_3718:
[----:B------:R-:W-:Y:S02]  /*4510*/  MOV R20, UR26 ;  /* 0x0000001a00147c02 */ /* 0x000fe40008000f00 */
[----:B------:R-:W-:Y:S02]  /*4520*/  MOV R21, UR26 ;  /* 0x0000001a00157c02 */ /* 0x000fe40008000f00 */
[----:B-----5:R-:W-:Y:S01]  /*4530*/  MOV R18, R177 ;  /* 0x000000b100127202 */ /* 0x020fe20000000f00 */
[----:B------:R-:W-:Y:S01]  /*4540*/  FFMA.FTZ R17, R163, R20, UR27 ;  /* 0x0000001ba3117e23 */ /* 0x000fe20008010014 */
[----:B------:R-:W-:Y:S01]  /*4550*/  SHF.R.U32.HI R19, RZ, 0x10, R177 ;  /* 0x00000010ff137819 */ /* 0x000fe200000116b1 */
[----:B------:R-:W-:Y:S01]  /*4560*/  FFMA.FTZ R20, R166, R21, UR27 ;  /* 0x0000001ba6147e23 */ /* 0x000fe20008010015 */
[----:B------:R-:W-:Y:S01]  /*4570*/  MOV R24, UR26 ;  /* 0x0000001a00187c02 */ /* 0x000fe20008000f00 */
[----:B------:R-:W-:Y:S02]  /*4580*/  HADD2.F32 R18, -RZ, R18.H0_H0 ;  /* 0x20000012ff127230 */ /* 0x000fe40000004100 */
[----:B------:R-:W-:Y:S01]  /*4590*/  FADD.FTZ R17, R162, -R17 ;  /* 0x80000011a2117221 */ /* 0x000fe20000010000 */
[----:B------:R-:W-:-:S02]  /*45a0*/  HADD2.F32 R19, -RZ, R19.H0_H0 ;  /* 0x20000013ff137230 */ /* 0x000fc40000004100 */
[----:B------:R-:W-:Y:S01]  /*45b0*/  FADD.FTZ R20, R167, -R20 ;  /* 0x80000014a7147221 */ /* 0x000fe20000010000 */
[----:B------:R-:W-:Y:S01]  /*45c0*/  SHF.R.U64 R22, R176, 0x10, R177 ;  /* 0x00000010b0167819 */ /* 0x000fe200000012b1 */
[----:B------:R-:W-:Y:S01]  /*45d0*/  FFMA.FTZ R17, R17, UR25, R18 ;  /* 0x0000001911117c23 */ /* 0x000fe20008010012 */
[----:B------:R-:W-:Y:S01]  /*45e0*/  FFMA.FTZ R21, R165, R24, UR27 ;  /* 0x0000001ba5157e23 */ /* 0x000fe20008010018 */
[----:B------:R-:W-:Y:S01]  /*45f0*/  FFMA.FTZ R18, R20, UR25, R19 ;  /* 0x0000001914127c23 */ /* 0x000fe20008010013 */
[----:B------:R-:W-:Y:S01]  /*4600*/  MOV R19, UR26 ;  /* 0x0000001a00137c02 */ /* 0x000fe20008000f00 */
[----:B------:R-:W-:Y:S01]  /*4610*/  HADD2.F32 R22, -RZ, R22.H0_H0 ;  /* 0x20000016ff167230 */ /* 0x000fe20000004100 */
[----:B------:R-:W-:Y:S01]  /*4620*/  MOV R20, R176 ;  /* 0x000000b000147202 */ /* 0x000fe20000000f00 */
[----:B------:R-:W-:Y:S01]  /*4630*/  FADD.FTZ R21, R164, -R21 ;  /* 0x80000015a4157221 */ /* 0x000fe20000010000 */
[----:B------:R-:W-:Y:S01]  /*4640*/  F2FP.F16.F32.PACK_AB R17, R18, R17 ;  /* 0x000000111211723e */ /* 0x000fe200000000ff */
[----:B------:R-:W-:-:S02]  /*4650*/  FFMA.FTZ R19, R0, R19, UR27 ;  /* 0x0000001b00137e23 */ /* 0x000fc40008010013 */
[----:B------:R-:W-:Y:S02]  /*4660*/  HADD2.F32 R20, -RZ, R20.H0_H0 ;  /* 0x20000014ff147230 */ /* 0x000fe40000004100 */
[----:B------:R-:W-:Y:S01]  /*4670*/  FFMA.FTZ R22, R21, UR25, R22 ;  /* 0x0000001915167c23 */ /* 0x000fe20008010016 */
[----:B------:R-:W-:Y:S01]  /*4680*/  FADD.FTZ R19, R14, -R19 ;  /* 0x800000130e137221 */ /* 0x000fe20000010000 */
[C---:B------:R-:W-:Y:S02]  /*4690*/  PRMT R151, R17.reuse, 0x7632, R151 ;  /* 0x0000763211977816 */ /* 0x040fe40000000097 */
[----:B------:R-:W-:Y:S01]  /*46a0*/  PRMT R149, R17, 0x7610, R149 ;  /* 0x0000761011957816 */ /* 0x000fe20000000095 */
[----:B------:R-:W-:Y:S01]  /*46b0*/  FFMA.FTZ R19, R19, UR25, R20 ;  /* 0x0000001913137c23 */ /* 0x000fe20008010014 */
[----:B------:R-:W-:Y:S02]  /*46c0*/  PRMT R17, R151, 0x7610, R17 ;  /* 0x0000761097117816 */ /* 0x000fe40000000011 */
        /* <DEDUP_REMOVED lines=9> */
[----:B------:R-:W-:-:S07]  /*4760*/  PRMT R24, R150, 0x7610, R24 ;  /* 0x0000761096187816 */ /* 0x000fce0000000018 */
.L_x_3714:
        /* <DEDUP_REMOVED lines=18> */
.L_x_3719:
        /* <DEDUP_REMOVED lines=12> */
.L_x_3720:
[----:B------:R-:W-:-:S07]  /*4950*/  IADD3 R15, PT, PT, R15, 0x100, RZ ;  /* 0x000001000f0f7810 */ /* 0x000fce0007ffe0ff */
.L_x_3710:
[----:B------:R-:W-:Y:S05]  /*4960*/  BSYNC.RECONVERGENT B0 ;  /* 0x0000000000007941 */ /* 0x000fea0003800200 */
.L_x_3709:
        /* <DEDUP_REMOVED lines=22> */
[----:B01----:R-:W-:Y:S01]  /*4ad0*/  MOV R148, UR26 ;  /* 0x0000001a00947c02 */ /* 0x003fe20008000f00 */
[----:B------:R-:W-:Y:S01]  /*4ae0*/  FFMA.FTZ R17, R17, UR25, R18 ;  /* 0x0000001911117c23 */ /* 0x000fe20008010012 */
[----:B------:R-:W-:Y:S01]  /*4af0*/  SHF.R.U64 R22, R174, 0x10, R175 ;  /* 0x00000010ae167819 */ /* 0x000fe200000012af */
[----:B------:R-:W-:Y:S01]  /*4b00*/  FFMA.FTZ R18, R20, UR25, R19 ;  /* 0x0000001914127c23 */ /* 0x000fe20008010013 */
[----:B------:R-:W-:Y:S01]  /*4b10*/  MOV R20, R174 ;  /* 0x000000ae00147202 */ /* 0x000fe20000000f00 */
[----:B------:R-:W-:Y:S01]  /*4b20*/  FFMA.FTZ R19, R13, R24, UR27 ;  /* 0x0000001b0d137e23 */ /* 0x000fe20008010018 */
[----:B------:R-:W-:Y:S01]  /*4b30*/  FFMA.FTZ R21, R161, R148, UR27 ;  /* 0x0000001ba1157e23 */ /* 0x000fe20008010094 */
[----:B------:R-:W-:Y:S01]  /*4b40*/  HADD2.F32 R22, -RZ, R22.H0_H0 ;  /* 0x20000016ff167230 */ /* 0x000fe20000004100 */
[----:B------:R-:W-:Y:S01]  /*4b50*/  F2FP.F16.F32.PACK_AB R17, R18, R17 ;  /* 0x000000111211723e */ /* 0x000fe200000000ff */
[----:B------:R-:W-:-:S02]  /*4b60*/  HADD2.F32 R20, -RZ, R20.H0_H0 ;  /* 0x20000014ff147230 */ /* 0x000fc40000004100 */
[----:B------:R-:W-:Y:S01]  /*4b70*/  FADD.FTZ R19, R12, -R19 ;  /* 0x800000130c137221 */ /* 0x000fe20000010000 */
[----:B------:R-:W-:Y:S01]  /*4b80*/  FADD.FTZ R21, R160, -R21 ;  /* 0x80000015a0157221 */ /* 0x000fe20000010000 */
[----:B------:R-:W-:Y:S02]  /*4b90*/  PRMT R151, R17, 0x7632, R151 ;  /* 0x0000763211977816 */ /* 0x000fe40000000097 */
[----:B------:R-:W-:Y:S01]  /*4ba0*/  FFMA.FTZ R19, R19, UR25, R20 ;  /* 0x0000001913137c23 */ /* 0x000fe20008010014 */
[----:B------:R-:W-:Y:S01]  /*4bb0*/  FFMA.FTZ R22, R21, UR25, R22 ;  /* 0x0000001915167c23 */ /* 0x000fe20008010016 */
[----:B------:R-:W-:Y:S02]  /*4bc0*/  PRMT R149, R17, 0x7610, R149 ;  /* 0x0000761011957816 */ /* 0x000fe40000000095 */
[----:B------:R-:W-:Y:S02]  /*4bd0*/  PRMT R17, R151, 0x7610, R17 ;  /* 0x0000761097117816 */ /* 0x000fe40000000011 */
[----:B------:R-:W-:-:S02]  /*4be0*/  F2FP.F16.F32.PACK_AB R19, R22, R19 ;  /* 0x000000131613723e */ /* 0x000fc400000000ff */
[----:B------:R-:W-:Y:S02]  /*4bf0*/  PRMT R18, R149, 0x7610, R18 ;  /* 0x0000761095127816 */ /* 0x000fe40000000012 */
[C---:B------:R-:W-:Y:S02]  /*4c00*/  PRMT R148, R19.reuse, 0x7632, R148 ;  /* 0x0000763213947816 */ /* 0x040fe40000000094 */
[----:B------:R-:W-:Y:S02]  /*4c10*/  PRMT R150, R19, 0x7610, R150 ;  /* 0x0000761013967816 */ /* 0x000fe40000000096 */
[----:B------:R-:W-:Y:S02]  /*4c20*/  PRMT R19, R148, 0x7610, R19 ;  /* 0x0000761094137816 */ /* 0x000fe40000000013 */
[----:B------:R-:W-:Y:S02]  /*4c30*/  PRMT R20, R150, 0x7610, R20 ;  /* 0x0000761096147816 */ /* 0x000fe40000000014 */
[----:B------:R-:W-:-:S02]  /*4c40*/  PRMT R21, R151, 0x7610, R21 ;  /* 0x0000761097157816 */ /* 0x000fc40000000015 */
[----:B------:R-:W-:Y:S02]  /*4c50*/  PRMT R22, R149, 0x7610, R22 ;  /* 0x0000761095167816 */ /* 0x000fe40000000016 */
[----:B------:R-:W-:Y:S02]  /*4c60*/  PRMT R23, R148, 0x7610, R23 ;  /* 0x0000761094177816 */ /* 0x000fe40000000017 */
[----:B------:R-:W-:Y:S01]  /*4c70*/  PRMT R24, R150, 0x7610, R24 ;  /* 0x0000761096187816 */ /* 0x000fe20000000018 */
[----:B------:R-:W-:Y:S06]  /*4c80*/  BRA `(.L_x_3726) ;  /* 0x0000000c00507947 */ /* 0x000fec0003800000 */
.L_x_3725:
[----:B------:R-:W-:Y:S02]  /*4c90*/  MOV R24, UR26 ;  /* 0x0000001a00187c02 */ /* 0x000fe40008000f00 */
[----:B-----5:R-:W-:Y:S02]  /*4ca0*/  MOV R22, R174 ;  /* 0x000000ae00167202 */ /* 0x020fe40000000f00 */
[----:B01----:R-:W-:Y:S01]  /*4cb0*/  MOV R148, UR26 ;  /* 0x0000001a00947c02 */ /* 0x003fe20008000f00 */
        /* <DEDUP_REMOVED lines=32> */
.L_x_3724:
[----:B------:R-:W-:-:S04]  /*4ec0*/  UISETP.NE.U32.AND UP4, UPT, UR12, URZ, UPT ;  /* 0x000000ff0c00728c */ /* 0x000fc8000bf85070 */
[----:B------:R-:W-:-:S09]  /*4ed0*/  UISETP.NE.AND.EX UP4, UPT, UR13, URZ, UPT, UP4 ;  /* 0x000000ff0d00728c */ /* 0x000fd2000bf85340 */
[----:B------:R-:W-:Y:S05]  /*4ee0*/  BRA.U !UP4, `(.L_x_3727) ;  /* 0x000000010c8c7547 */ /* 0x000fea000b800000 */
        /* <DEDUP_REMOVED lines=35> */
.L_x_3727:
[----:B-1----:R-:W-:Y:S02]  /*5120*/  MOV R150, UR26 ;  /* 0x0000001a00967c02 */ /* 0x002fe40008000f00 */
[----:B0----5:R-:W-:Y:S02]  /*5130*/  MOV R148, R174 ;  /* 0x000000ae00947202 */ /* 0x021fe40000000f00 */
        /* <DEDUP_REMOVED lines=26> */
.L_x_3723:
        /* <DEDUP_REMOVED lines=37> */
.L_x_3729:
[----:B------:R-:W-:Y:S02]  /*5530*/  MOV R22, UR26 ;  /* 0x0000001a00167c02 */ /* 0x000fe40008000f00 */
        /* <DEDUP_REMOVED lines=25> */
.L_x_3728:
[----:B------:R-:W-:-:S04]  /*56d0*/  UISETP.NE.U32.AND UP4, UPT, UR12, URZ, UPT ;  /* 0x000000ff0c00728c */ /* 0x000fc8000bf85070 */
[----:B------:R-:W-:-:S09]  /*56e0*/  UISETP.NE.AND.EX UP4, UPT, UR13, URZ, UPT, UP4 ;  /* 0x000000ff0d00728c */ /* 0x000fd2000bf85340 */
[----:B------:R-:W-:Y:S05]  /*56f0*/  BRA.U !UP4, `(.L_x_3730) ;  /* 0x000000010c687547 */ /* 0x000fea000b800000 */
        /* <DEDUP_REMOVED lines=26> */
.L_x_3730:
[----:B01----:R-:W-:Y:S02]  /*58a0*/  MOV R148, UR26 ;  /* 0x0000001a00947c02 */ /* 0x003fe40008000f00 */
        /* <DEDUP_REMOVED lines=17> */
[----:B------:R-:W-:-:S07]  /*59c0*/  PRMT R151, R149, 0x7632, R151 ;  /* 0x0000763295977816 */ /* 0x000fce0000000097 */
.L_x_3726:
        /* <DEDUP_REMOVED lines=16> */
.L_x_3731:
        /* <DEDUP_REMOVED lines=10> */
.L_x_3732:
[----:B------:R-:W-:-:S07]  /*5b70*/  IADD3 R15, PT, PT, R15, 0x100, RZ ;  /* 0x000001000f0f7810 */ /* 0x000fce0007ffe0ff */
.L_x_3722:
[----:B------:R-:W-:Y:S05]  /*5b80*/  BSYNC.RECONVERGENT B0 ;  /* 0x0000000000007941 */ /* 0x000fea0003800200 */
.L_x_3721:
        /* <DEDUP_REMOVED lines=22> */
[----:B012---:R-:W-:Y:S01]  /*5cf0*/  MOV R148, UR26 ;  /* 0x0000001a00947c02 */ /* 0x007fe20008000f00 */
        /* <DEDUP_REMOVED lines=27> */
.L_x_3737:
[----:B------:R-:W-:Y:S02]  /*5eb0*/  MOV R24, UR26 ;  /* 0x0000001a00187c02 */ /* 0x000fe40008000f00 */
[----:B-----5:R-:W-:Y:S02]  /*5ec0*/  MOV R22, R172 ;  /* 0x000000ac00167202 */ /* 0x020fe40000000f00 */
[----:B012---:R-:W-:Y:S01]  /*5ed0*/  MOV R148, UR26 ;  /* 0x0000001a00947c02 */ /* 0x007fe20008000f00 */
        /* <DEDUP_REMOVED lines=32> */
.L_x_3736:
[----:B------:R-:W-:-:S04]  /*60e0*/  UISETP.NE.U32.AND UP4, UPT, UR12, URZ, UPT ;  /* 0x000000ff0c00728c */ /* 0x000fc8000bf85070 */
[----:B------:R-:W-:-:S09]  /*60f0*/  UISETP.NE.AND.EX UP4, UPT, UR13, URZ, UPT, UP4 ;  /* 0x000000ff0d00728c */ /* 0x000fd2000bf85340 */
[----:B------:R-:W-:Y:S05]  /*6100*/  BRA.U !UP4, `(.L_x_3739) ;  /* 0x000000010c8c7547 */ /* 0x000fea000b800000 */
        /* <DEDUP_REMOVED lines=35> */
.L_x_3739:
[----:B-12---:R-:W-:Y:S02]  /*6340*/  MOV R150, UR26 ;  /* 0x0000001a00967c02 */ /* 0x006fe40008000f00 */
        /* <DEDUP_REMOVED lines=27> */
.L_x_3735:
        /* <DEDUP_REMOVED lines=37> */
.L_x_3741:
[----:B------:R-:W-:Y:S02]  /*6750*/  MOV R22, UR26 ;  /* 0x0000001a00167c02 */ /* 0x000fe40008000f00 */
        /* <DEDUP_REMOVED lines=25> */
.L_x_3740:
[----:B------:R-:W-:-:S04]  /*68f0*/  UISETP.NE.U32.AND UP4, UPT, UR12, URZ, UPT ;  /* 0x000000ff0c00728c */ /* 0x000fc8000bf85070 */
[----:B------:R-:W-:-:S09]  /*6900*/  UISETP.NE.AND.EX UP4, UPT, UR13, URZ, UPT, UP4 ;  /* 0x000000ff0d00728c */ /* 0x000fd2000bf85340 */
[----:B------:R-:W-:Y:S05]  /*6910*/  BRA.U !UP4, `(.L_x_3742) ;  /* 0x000000010c687547 */ /* 0x000fea000b800000 */
        /* <DEDUP_REMOVED lines=26> */
.L_x_3742:
[----:B012---:R-:W-:Y:S02]  /*6ac0*/  MOV R148, UR26 ;  /* 0x0000001a00947c02 */ /* 0x007fe40008000f00 */
        /* <DEDUP_REMOVED lines=18> */
.L_x_3738:
        /* <DEDUP_REMOVED lines=16> */
.L_x_3743:
        /* <DEDUP_REMOVED lines=10> */
.L_x_3744:
[----:B------:R-:W-:-:S07]  /*6d90*/  IADD3 R15, PT, PT, R15, 0x100, RZ ;  /* 0x000001000f0f7810 */ /* 0x000fce0007ffe0ff */
.L_x_3734:
[----:B------:R-:W-:Y:S05]  /*6da0*/  BSYNC.RECONVERGENT B0 ;  /* 0x0000000000007941 */ /* 0x000fea0003800200 */
.L_x_3733:
        /* <DEDUP_REMOVED lines=50> */
.L_x_3749:
        /* <DEDUP_REMOVED lines=35> */
.L_x_3748:
        /* <DEDUP_REMOVED lines=38> */
.L_x_3751:
        /* <DEDUP_REMOVED lines=28> */
.L_x_3747:
        /* <DEDUP_REMOVED lines=37> */
.L_x_3753:
        /* <DEDUP_REMOVED lines=26> */
.L_x_3752:
        /* <DEDUP_REMOVED lines=29> */
.L_x_3754:
        /* <DEDUP_REMOVED lines=19> */
.L_x_3750:
        /* <DEDUP_REMOVED lines=16> */
.L_x_3755:
        /* <DEDUP_REMOVED lines=10> */
.L_x_3756:
[----:B------:R-:W-:-:S07]  /*7fb0*/  IADD3 R15, PT, PT, R15, 0x100, RZ ;  /* 0x000001000f0f7810 */ /* 0x000fce0007ffe0ff */
.L_x_3746:
[----:B------:R-:W-:Y:S05]  /*7fc0*/  BSYNC.RECONVERGENT B0 ;  /* 0x0000000000007941 */ /* 0x000fea0003800200 */
.L_x_3745:
        /* <DEDUP_REMOVED lines=50> */
.L_x_3761:
        /* <DEDUP_REMOVED lines=35> */
.L_x_3760:
        /* <DEDUP_REMOVED lines=38> */
.L_x_3763:
        /* <DEDUP_REMOVED lines=28> */
.L_x_3759:
        /* <DEDUP_REMOVED lines=37> */
.L_x_3765:
        /* <DEDUP_REMOVED lines=26> */
.L_x_3764:
        /* <DEDUP_REMOVED lines=29> */
.L_x_3766:
        /* <DEDUP_REMOVED lines=19> */
.L_x_3762:
        /* <DEDUP_REMOVED lines=16> */
.L_x_3767:
        /* <DEDUP_REMOVED lines=10> */
.L_x_3768:
[----:B------:R-:W-:-:S07]  /*91d0*/  IADD3 R15, PT, PT, R15, 0x100, RZ ;  /* 0x000001000f0f7810 */ /* 0x000fce0007ffe0ff */
.L_x_3758:
[----:B------:R-:W-:Y:S05]  /*91e0*/  BSYNC.RECONVERGENT B0 ;  /* 0x0000000000007941 */ /* 0x000fea0003800200 */
.L_x_3757:
        /* <DEDUP_REMOVED lines=50> */
.L_x_3773:
        /* <DEDUP_REMOVED lines=35> */
.L_x_3772:
        /* <DEDUP_REMOVED lines=38> */
.L_x_3775:
        /* <DEDUP_REMOVED lines=28> */
.L_x_3771:
        /* <DEDUP_REMOVED lines=37> */
.L_x_3777:
        /* <DEDUP_REMOVED lines=26> */
.L_x_3776:
        /* <DEDUP_REMOVED lines=29> */
.L_x_3778:
        /* <DEDUP_REMOVED lines=19> */
.L_x_3774:
        /* <DEDUP_REMOVED lines=16> */
.L_x_3779:
        /* <DEDUP_REMOVED lines=10> */
.L_x_3780:
[----:B------:R-:W-:-:S07]  /*a3f0*/  IADD3 R15, PT, PT, R15, 0x100, RZ ;  /* 0x000001000f0f7810 */ /* 0x000fce0007ffe0ff */
.L_x_3770:
[----:B------:R-:W-:Y:S05]  /*a400*/  BSYNC.RECONVERGENT B0 ;  /* 0x0000000000007941 */ /* 0x000fea0003800200 */
.L_x_3769:
        /* <DEDUP_REMOVED lines=13> */
[----:B------:R-:W-:Y:S01]  /*a4e0*/  MOV R18, R185 ;  /* 0x000000b900127202 */ /* 0x000fe20000000f00 */
        /* <DEDUP_REMOVED lines=9> */
[----:B------:R-:W-:Y:S02]  /*a580*/  FFMA.FTZ R17, R17, UR25, R18 ;  /* 0x0000001911117c23 */ /* 0x000fe40008010012 */
        /* <DEDUP_REMOVED lines=9> */
[----:B-12---:R-:W-:Y:S02]  /*a620*/  PRMT R151, R17, 0x7632, R151 ;  /* 0x0000763211977816 */ /* 0x006fe40000000097 */
[----:B------:R-:W-:Y:S01]  /*a630*/  FFMA.FTZ R19, R19, UR25, R20 ;  /* 0x0000001913137c23 */ /* 0x000fe20008010014 */
[----:B------:R-:W-:Y:S01]  /*a640*/  FFMA.FTZ R22, R22, UR25, R21 ;  /* 0x0000001916167c23 */ /* 0x000fe20008010015 */
[----:B0-----:R-:W-:Y:S02]  /*a650*/  PRMT R149, R17, 0x7610, R149 ;  /* 0x0000761011957816 */ /* 0x001fe40000000095 */
        /* <DEDUP_REMOVED lines=12> */
.L_x_3785:
[----:B------:R-:W-:Y:S02]  /*a720*/  MOV R24, UR26 ;  /* 0x0000001a00187c02 */ /* 0x000fe40008000f00 */
[----:B------:R-:W-:Y:S02]  /*a730*/  MOV R22, R184 ;  /* 0x000000b800167202 */ /* 0x000fe40000000f00 */
[----:B------:R-:W-:Y:S01]  /*a740*/  MOV R23, UR26 ;  /* 0x0000001a00177c02 */ /* 0x000fe20008000f00 */
[----:B------:R-:W-:Y:S01]  /*a750*/  FFMA.FTZ R21, R3, R24, UR27 ;  /* 0x0000001b03157e23 */ /* 0x000fe20008010018 */
[----:B-12---:R-:W-:Y:S01]  /*a760*/  MOV R150, UR26 ;  /* 0x0000001a00967c02 */ /* 0x006fe20008000f00 */
[----:B------:R-:W-:Y:S01]  /*a770*/  HADD2.F32 R22, -RZ, R22.H0_H0 ;  /* 0x20000016ff167230 */ /* 0x000fe20000004100 */
[----:B------:R-:W-:Y:S01]  /*a780*/  SHF.R.U64 R24, R184, 0x10, R185 ;  /* 0x00000010b8187819 */ /* 0x000fe200000012b9 */
[----:B------:R-:W-:Y:S01]  /*a790*/  FADD.FTZ R21, R2, -R21 ;  /* 0x8000001502157221 */ /* 0x000fe20000010000 */
[----:B0-----:R-:W-:Y:S01]  /*a7a0*/  FFMA.FTZ R148, R192, R23, UR27 ;  /* 0x0000001bc0947e23 */ /* 0x001fe20008010017 */
[----:B------:R-:W-:-:S02]  /*a7b0*/  FFMA.FTZ R23, R193, R150, UR27 ;  /* 0x0000001bc1177e23 */ /* 0x000fc40008010096 */
[----:B------:R-:W-:Y:S01]  /*a7c0*/  FFMA.FTZ R21, R21, UR25, R22 ;  /* 0x0000001915157c23 */ /* 0x000fe20008010016 */
[----:B------:R-:W-:Y:S01]  /*a7d0*/  MOV R22, R185 ;  /* 0x000000b900167202 */ /* 0x000fe20000000f00 */
[----:B------:R-:W-:Y:S01]  /*a7e0*/  FADD.FTZ R23, R194, -R23 ;  /* 0x80000017c2177221 */ /* 0x000fe20000010000 */
[----:B------:R-:W-:Y:S01]  /*a7f0*/  FADD.FTZ R149, R25, -R148 ;  /* 0x8000009419957221 */ /* 0x000fe20000010000 */
[----:B------:R-:W-:Y:S01]  /*a800*/  SHF.R.U32.HI R148, RZ, 0x10, R185 ;  /* 0x00000010ff947819 */ /* 0x000fe200000116b9 */
[----:B------:R-:W-:Y:S02]  /*a810*/  HADD2.F32 R24, -RZ, R24.H0_H0 ;  /* 0x20000018ff187230 */ /* 0x000fe40000004100 */
[----:B------:R-:W-:Y:S02]  /*a820*/  HADD2.F32 R22, -RZ, R22.H0_H0 ;  /* 0x20000016ff167230 */ /* 0x000fe40000004100 */
[----:B------:R-:W-:Y:S02]  /*a830*/  HADD2.F32 R148, -RZ, R148.H0_H0 ;  /* 0x20000094ff947230 */ /* 0x000fe40000004100 */
[----:B------:R-:W-:Y:S01]  /*a840*/  FFMA.FTZ R24, R149, UR25, R24 ;  /* 0x0000001995187c23 */ /* 0x000fe20008010018 */
[----:B------:R-:W-:Y:S01]  /*a850*/  FFMA.FTZ R22, R23, UR25, R22 ;  /* 0x0000001917167c23 */ /* 0x000fe20008010016 */
[----:B------:R-:W-:-:S03]  /*a860*/  FFMA.FTZ R23, R195, R150, UR27 ;  /* 0x0000001bc3177e23 */ /* 0x000fc60008010096 */
[----:B------:R-:W-:Y:S01]  /*a870*/  F2FP.F16.F32.PACK_AB R21, R24, R21 ;  /* 0x000000151815723e */ /* 0x000fe200000000ff */
[----:B------:R-:W-:-:S03]  /*a880*/  FADD.FTZ R23, R196, -R23 ;  /* 0x80000017c4177221 */ /* 0x000fc60000010000 */
[----:B------:R-:W-:Y:S01]  /*a890*/  PRMT R150, R21, 0x7610, R150 ;  /* 0x0000761015967816 */ /* 0x000fe20000000096 */
[--C-:B------:R-:W-:Y:S01]  /*a8a0*/  FFMA.FTZ R23, R23, UR25, R148.reuse ;  /* 0x0000001917177c23 */ /* 0x100fe20008010094 */
[----:B------:R-:W-:Y:S02]  /*a8b0*/  PRMT R148, R21, 0x7632, R148 ;  /* 0x0000763215947816 */ /* 0x000fe40000000094 */
[----:B------:R-:W-:Y:S02]  /*a8c0*/  PRMT R24, R150, 0x7610, R24 ;  /* 0x0000761096187816 */ /* 0x000fe40000000018 */
[----:B------:R-:W-:Y:S02]  /*a8d0*/  F2FP.F16.F32.PACK_AB R22, R23, R22 ;  /* 0x000000161716723e */ /* 0x000fe400000000ff */
[----:B------:R-:W-:Y:S02]  /*a8e0*/  PRMT R23, R148, 0x7610, R23 ;  /* 0x0000761094177816 */ /* 0x000fe40000000017 */
[----:B------:R-:W-:-:S02]  /*a8f0*/  PRMT R151, R22, 0x7632, R151 ;  /* 0x0000763216977816 */ /* 0x000fc40000000097 */
[----:B------:R-:W-:Y:S02]  /*a900*/  PRMT R149, R22, 0x7610, R149 ;  /* 0x0000761016957816 */ /* 0x000fe40000000095 */
[----:B------:R-:W-:Y:S02]  /*a910*/  PRMT R21, R151, 0x7610, R21 ;  /* 0x0000761097157816 */ /* 0x000fe40000000015 */
[----:B------:R-:W-:Y:S01]  /*a920*/  PRMT R22, R149, 0x7610, R22 ;  /* 0x0000761095167816 */ /* 0x000fe20000000016 */
[----:B------:R-:W-:Y:S06]  /*a930*/  BRA `(.L_x_3786) ;  /* 0x0000000800d07947 */ /* 0x000fec0003800000 */
.L_x_3784:
[----:B------:R-:W-:-:S04]  /*a940*/  UISETP.NE.U32.AND UP4, UPT, UR12, URZ, UPT ;  /* 0x000000ff0c00728c */ /* 0x000fc8000bf85070 */
[----:B------:R-:W-:-:S09]  /*a950*/  UISETP.NE.AND.EX UP4, UPT, UR13, URZ, UPT, UP4 ;  /* 0x000000ff0d00728c */ /* 0x000fd2000bf85340 */
[----:B------:R-:W-:Y:S05]  /*a960*/  BRA.U !UP4, `(.L_x_3787) ;  /* 0x000000010c887547 */ /* 0x000fea000b800000 */
        /* <DEDUP_REMOVED lines=34> */
.L_x_3787:
[----:B-12---:R-:W-:Y:S02]  /*ab90*/  MOV R150, UR26 ;  /* 0x0000001a00967c02 */ /* 0x006fe40008000f00 */
[----:B0-----:R-:W-:Y:S02]  /*aba0*/  MOV R148, R184 ;  /* 0x000000b800947202 */ /* 0x001fe40000000f00 */
[----:B------:R-:W-:Y:S01]  /*abb0*/  MOV R151, UR26 ;  /* 0x0000001a00977c02 */ /* 0x000fe20008000f00 */
[----:B------:R-:W-:Y:S01]  /*abc0*/  FFMA.FTZ R149, R3, R150, UR27 ;  /* 0x0000001b03957e23 */ /* 0x000fe20008010096 */
[----:B------:R-:W-:Y:S01]  /*abd0*/  MOV R198, UR26 ;  /* 0x0000001a00c67c02 */ /* 0x000fe20008000f00 */
[----:B------:R-:W-:Y:S02]  /*abe0*/  HADD2.F32 R150, -RZ, R148.H0_H0 ;  /* 0x20000094ff967230 */ /* 0x000fe40000004100 */
[----:B------:R-:W-:Y:S01]  /*abf0*/  FADD.FTZ R149, R2, -R149 ;  /* 0x8000009502957221 */ /* 0x000fe20000010000 */
[----:B------:R-:W-:Y:S01]  /*ac00*/  FFMA.FTZ R148, R192, R151, UR27 ;  /* 0x0000001bc0947e23 */ /* 0x000fe20008010097 */
[----:B------:R-:W-:-:S02]  /*ac10*/  SHF.R.U32.HI R151, RZ, 0x10, R185 ;  /* 0x00000010ff977819 */ /* 0x000fc400000116b9 */
[----:B------:R-:W-:Y:S01]  /*ac20*/  FFMA.FTZ R150, R149, UR25, R150 ;  /* 0x0000001995967c23 */ /* 0x000fe20008010096 */
[----:B------:R-:W-:Y:S01]  /*ac30*/  SHF.R.U64 R149, R184, 0x10, R185 ;  /* 0x00000010b8957819 */ /* 0x000fe200000012b9 */
[----:B------:R-:W-:Y:S01]  /*ac40*/  FADD.FTZ R148, R25, -R148 ;  /* 0x8000009419947221 */ /* 0x000fe20000010000 */
[----:B------:R-:W-:-:S03]  /*ac50*/  HADD2.F32 R151, -RZ, R151.H0_H0 ;  /* 0x20000097ff977230 */ /* 0x000fc60000004100 */
[----:B------:R-:W-:-:S05]  /*ac60*/  HADD2.F32 R149, -RZ, R149.H0_H0 ;  /* 0x20000095ff957230 */ /* 0x000fca0000004100 */
        /* <DEDUP_REMOVED lines=15> */
.L_x_3783:
        /* <DEDUP_REMOVED lines=37> */
.L_x_3789:
[----:B------:R-:W-:Y:S02]  /*afb0*/  MOV R22, UR26 ;  /* 0x0000001a00167c02 */ /* 0x000fe40008000f00 */
        /* <DEDUP_REMOVED lines=26> */
.L_x_3788:
[----:B------:R-:W-:-:S04]  /*b160*/  UISETP.NE.U32.AND UP4, UPT, UR12, URZ, UPT ;  /* 0x000000ff0c00728c */ /* 0x000fc8000bf85070 */
[----:B------:R-:W-:-:S09]  /*b170*/  UISETP.NE.AND.EX UP4, UPT, UR13, URZ, UPT, UP4 ;  /* 0x000000ff0d00728c */ /* 0x000fd2000bf85340 */
[----:B------:R-:W-:Y:S05]  /*b180*/  BRA.U !UP4, `(.L_x_3790) ;  /* 0x000000010c6c7547 */ /* 0x000fea000b800000 */
        /* <DEDUP_REMOVED lines=27> */
.L_x_3790:
[----:B012---:R-:W-:Y:S02]  /*b340*/  MOV R148, UR26 ;  /* 0x0000001a00947c02 */ /* 0x007fe40008000f00 */
[----:B------:R-:W-:Y:S02]  /*b350*/  MOV R151, UR26 ;  /* 0x0000001a00977c02 */ /* 0x000fe40008000f00 */
[----:B------:R-:W-:Y:S01]  /*b360*/  MOV R198, UR26 ;  /* 0x0000001a00c67c02 */ /* 0x000fe20008000f00 */
[----:B------:R-:W-:Y:S02]  /*b370*/  FFMA.FTZ R149, R3, R148, UR27 ;  /* 0x0000001b03957e23 */ /* 0x000fe40008010094 */
[----:B------:R-:W-:Y:S02]  /*b380*/  FFMA.FTZ R148, R192, R151, UR27 ;  /* 0x0000001bc0947e23 */ /* 0x000fe40008010097 */
[----:B------:R-:W-:Y:S01]  /*b390*/  FADD.FTZ R149, R2, -R149 ;  /* 0x8000009502957221 */ /* 0x000fe20000010000 */
[----:B------:R-:W-:Y:S01]  /*b3a0*/  FFMA.FTZ R151, R193, R198, UR27 ;  /* 0x0000001bc1977e23 */ /* 0x000fe200080100c6 */
[----:B------:R-:W-:-:S02]  /*b3b0*/  FADD.FTZ R148, R25, -R148 ;  /* 0x8000009419947221 */ /* 0x000fc40000010000 */
[----:B------:R-:W-:Y:S02]  /*b3c0*/  FMUL.FTZ R150, R149, UR25 ;  /* 0x0000001995967c20 */ /* 0x000fe40008410000 */
[----:B------:R-:W-:Y:S01]  /*b3d0*/  FMUL.FTZ R149, R148, UR25 ;  /* 0x0000001994957c20 */ /* 0x000fe20008410000 */
[----:B------:R-:W-:-:S04]  /*b3e0*/  MOV R148, UR26 ;  /* 0x0000001a00947c02 */ /* 0x000fc80008000f00 */
[----:B------:R-:W-:Y:S01]  /*b3f0*/  F2FP.F16.F32.PACK_AB R150, R149, R150 ;  /* 0x000000969596723e */ /* 0x000fe200000000ff */
[----:B------:R-:W-:Y:S01]  /*b400*/  FFMA.FTZ R149, R195, R148, UR27 ;  /* 0x0000001bc3957e23 */ /* 0x000fe20008010094 */
[----:B------:R-:W-:-:S03]  /*b410*/  FADD.FTZ R148, R194, -R151 ;  /* 0x80000097c2947221 */ /* 0x000fc60000010000 */
[----:B------:R-:W-:Y:S01]  /*b420*/  FADD.FTZ R149, R196, -R149 ;  /* 0x80000095c4957221 */ /* 0x000fe20000010000 */
[----:B------:R-:W-:-:S03]  /*b430*/  FMUL.FTZ R148, R148, UR25 ;  /* 0x0000001994947c20 */ /* 0x000fc60008410000 */
[----:B------:R-:W-:-:S05]  /*b440*/  FMUL.FTZ R149, R149, UR25 ;  /* 0x0000001995957c20 */ /* 0x000fca0008410000 */
[----:B------:R-:W-:Y:S02]  /*b450*/  F2FP.F16.F32.PACK_AB R149, R149, R148 ;  /* 0x000000949595723e */ /* 0x000fe400000000ff */
[----:B------:R-:W-:Y:S02]  /*b460*/  PRMT R148, R150, 0x7632, R148 ;  /* 0x0000763296947816 */ /* 0x000fe40000000094 */
[----:B------:R-:W-:-:S07]  /*b470*/  PRMT R151, R149, 0x7632, R151 ;  /* 0x0000763295977816 */ /* 0x000fce0000000097 */
.L_x_3786:
        /* <DEDUP_REMOVED lines=16> */
.L_x_3791:
        /* <DEDUP_REMOVED lines=10> */
.L_x_3782:
[----:B------:R-:W-:Y:S05]  /*b620*/  BSYNC.RECONVERGENT B0 ;  /* 0x0000000000007941 */ /* 0x000fea0003800200 */
.L_x_3781:
[----:B------:R-:W-:Y:S01]  /*b630*/  UPLOP3.LUT UP3, UPT, UPT, UPT, UP3, 0x40, 0x4 ;  /* 0x000000000004789c */ /* 0x000fe20003f6e830 */
[----:B------:R-:W-:Y:S10]  /*b640*/  BRA.U !UP1, `(.L_x_3792) ;  /* 0xffffff5509907547 */ /* 0x000ff4000b83ffff */
.L_x_3692:
        /* <DEDUP_REMOVED lines=19> */
.L_x_3794:
[----:B------:R-:W-:Y:S05]  /*b780*/  BSYNC.RECONVERGENT B0 ;  /* 0x0000000000007941 */ /* 0x000fea0003800200 */
.L_x_3793:
        /* <DEDUP_REMOVED lines=15> */
.L_x_3796:
[----:B------:R-:W-:Y:S05]  /*b880*/  BSYNC.RECONVERGENT B0 ;  /* 0x0000000000007941 */ /* 0x000fea0003800200 */
.L_x_3795:
        /* <DEDUP_REMOVED lines=15> */
.L_x_3798:
[----:B------:R-:W-:Y:S05]  /*b980*/  BSYNC.RECONVERGENT B0 ;  /* 0x0000000000007941 */ /* 0x000fea0003800200 */
.L_x_3797:
        /* <DEDUP_REMOVED lines=15> */
.L_x_3800:
[----:B------:R-:W-:Y:S05]  /*ba80*/  BSYNC.RECONVERGENT B0 ;  /* 0x0000000000007941 */ /* 0x000fea0003800200 */
.L_x_3799:
        /* <DEDUP_REMOVED lines=15> */
.L_x_3802:
[----:B------:R-:W-:Y:S05]  /*bb80*/  BSYNC.RECONVERGENT B0 ;  /* 0x0000000000007941 */ /* 0x000fea0003800200 */
.L_x_3801:
        /* <DEDUP_REMOVED lines=15> */
.L_x_3804:
[----:B------:R-:W-:Y:S05]  /*bc80*/  BSYNC.RECONVERGENT B0 ;  /* 0x0000000000007941 */ /* 0x000fea0003800200 */
.L_x_3803:
        /* <DEDUP_REMOVED lines=14> */
.L_x_3805:
        /* <DEDUP_REMOVED lines=9> */
.L_x_7272:


//--------------------- .text._ZN10layer_norm31ln_parallel_residual_bwd_kernelINS_13Kernel_traitsIf6__halfS2_S2_fjLj7168ELj1ELj1ELj8ELj8ENS_18Kernel_traits_baseILj7168EfS2_S2_S2_fjLj256EEEEELb0ELb0ELb1EEEvNS_9BwdParamsE --------------------------
	.section	.text._ZN10layer_norm31ln_parallel_residual_bwd_kernelINS_13Kernel_traitsIf6__halfS2_S2_fjLj7168ELj1ELj1ELj8ELj8ENS_18Kernel_traits_baseILj7168EfS2_S2_S2_fjLj256EEEEELb0ELb0ELb1EEEvNS_9BwdParamsE,"ax",@progbits
	.align	128
        .global         _ZN10layer_norm31ln_parallel_residual_bwd_kernelINS_13Kernel_traitsIf6__halfS2_S2_fjLj7168ELj1ELj1ELj8ELj8ENS_18Kernel_traits_baseILj7168EfS2_S2_S2_fjLj256EEEEELb0ELb0ELb1EEEvNS_9BwdParamsE
        .type           _ZN10layer_norm31ln_parallel_residual_bwd_kernelINS_13Kernel_traitsIf6__halfS2_S2_fjLj7168ELj1ELj1ELj8ELj8ENS_18Kernel_traits_baseILj7168EfS2_S2_S2_fjLj256EEEEELb0ELb0ELb1EEEvNS_9BwdParamsE,@function
        .size           _ZN10layer_norm31ln_parallel_residual_bwd_kernelINS_13Kernel_traitsIf6__halfS2_S2_fjLj7168ELj1ELj1ELj8ELj8ENS_18Kernel_traits_baseILj7168EfS2_S2_S2_fjLj256EEEEELb0ELb0ELb1EEEvNS_9BwdParamsE,(.L_x_7273 - _ZN10layer_norm31ln_parallel_residual_bwd_kernelINS_13Kernel_traitsIf6__halfS2_S2_fjLj7168ELj1ELj1ELj8ELj8ENS_18Kernel_traits_baseILj7168EfS2_S2_S2_fjLj256EEEEELb0ELb0ELb1EEEvNS_9BwdParamsE)
        .other          _ZN10layer_norm31ln_parallel_residual_bwd_kernelINS_13Kernel_traitsIf6__halfS2_S2_fjLj7168ELj1ELj1ELj8ELj8ENS_18Kernel_traits_baseILj7168EfS2_S2_S2_fjLj256EEEEELb0ELb0ELb1EEEvNS_9BwdParamsE,@"STO_CUDA_ENTRY STV_DEFAULT"
_ZN10layer_norm31ln_parallel_residual_bwd_kernelINS_13Kernel_traitsIf6__halfS2_S2_fjLj7168ELj1ELj1ELj8ELj8ENS_18Kernel_traits_baseILj7168EfS2_S2_S2_fjLj256EEEEELb0ELb0ELb1EEEvNS_9BwdParamsE:
.text._ZN10layer_norm31ln_parallel_residual_bwd_kernelINS_13Kernel_traitsIf6__halfS2_S2_fjLj7168ELj1ELj1ELj8ELj8ENS_18Kernel_traits_baseILj7168EfS2_S2_S2_fjLj256EEEEELb0ELb0ELb1EEEvNS_9BwdParamsE:
        /* <DEDUP_REMOVED lines=76> */
[----:B------:R2:W-:Y:S01]  /*04c0*/  STL [R1], RZ ;  /* 0x000000ff01007387 */ /* 0x0005e20000100800 */
[----:B------:R-:W-:Y:S01]  /*04d0*/  HFMA2 R195, -RZ, RZ, 0, 0 ;  /* 0x00000000ffc37431 */ /* 0x000fe200000001ff */
[----:B------:R-:W-:Y:S01]  /*04e0*/  MOV R250, RZ ;  /* 0x000000ff00fa7202 */ /* 0x000fe20000000f00 */
[----:B-1----:R-:W-:Y:S01]  /*04f0*/  IMAD.WIDE.U32 R2, R0, 0x10, R2 ;  /* 0x0000001000027825 */ /* 0x002fe200078e0002 */
[----:B------:R-:W-:-:S02]  /*0500*/  MOV R246, RZ ;  /* 0x000000ff00f67202 */ /* 0x000fc40000000f00 */
[----:B------:R-:W-:Y:S02]  /*0510*/  CS2R R244, SRZ ;  /* 0x0000000000f47805 */ /* 0x000fe4000001ff00 */
[----:B------:R-:W-:Y:S02]  /*0520*/  CS2R R242, SRZ ;  /* 0x0000000000f27805 */ /* 0x000fe4000001ff00 */
[----:B------:R-:W-:Y:S01]  /*0530*/  CS2R R240, SRZ ;  /* 0x0000000000f07805 */ /* 0x000fe2000001ff00 */
[----:B0-----:R-:W5:Y:S01]  /*0540*/  LDG.E.128 R48, desc[UR14][R2.64] ;  /* 0x0000000e02307981 */ /* 0x001f62000c1e1d00 */
[----:B------:R-:W-:Y:S02]  /*0550*/  CS2R R238, SRZ ;  /* 0x0000000000ee7805 */ /* 0x000fe4000001ff00 */
[----:B------:R-:W-:Y:S01]  /*0560*/  CS2R R226, SRZ ;  /* 0x0000000000e27805 */ /* 0x000fe2000001ff00 */
[----:B---3--:R-:W-:Y:S01]  /*0570*/  IMAD.WIDE.U32 R4, R0, 0x10, R4 ;  /* 0x0000001000047825 */ /* 0x008fe200078e0004 */
[----:B------:R-:W5:Y:S01]  /*0580*/  LDG.E.128 R52, desc[UR14][R2.64+0x1000] ;  /* 0x0010000e02347981 */ /* 0x000f62000c1e1d00 */
[----:B------:R-:W-:-:S02]  /*0590*/  CS2R R224, SRZ ;  /* 0x0000000000e07805 */ /* 0x000fc4000001ff00 */
[----:B------:R-:W-:Y:S02]  /*05a0*/  CS2R R222, SRZ ;  /* 0x0000000000de7805 */ /* 0x000fe4000001ff00 */
[----:B------:R-:W-:Y:S01]  /*05b0*/  CS2R R214, SRZ ;  /* 0x0000000000d67805 */ /* 0x000fe2000001ff00 */
[----:B------:R-:W5:Y:S01]  /*05c0*/  LDG.E.128 R56, desc[UR14][R2.64+0x2000] ;  /* 0x0020000e02387981 */ /* 0x000f62000c1e1d00 */
[----:B------:R-:W-:Y:S02]  /*05d0*/  CS2R R212, SRZ ;  /* 0x0000000000d47805 */ /* 0x000fe4000001ff00 */
[----:B------:R-:W-:Y:S02]  /*05e0*/  CS2R R210, SRZ ;  /* 0x0000000000d27805 */ /* 0x000fe4000001ff00 */
[----:B------:R-:W-:Y:S01]  /*05f0*/  CS2R R202, SRZ ;  /* 0x0000000000ca7805 */ /* 0x000fe2000001ff00 */
[----:B------:R-:W5:Y:S01]  /*0600*/  LDG.E.128 R60, desc[UR14][R2.64+0x3000] ;  /* 0x0030000e023c7981 */ /* 0x000f62000c1e1d00 */
[----:B------:R-:W-:-:S02]  /*0610*/  CS2R R200, SRZ ;  /* 0x0000000000c87805 */ /* 0x000fc4000001ff00 */
[----:B------:R-:W-:Y:S02]  /*0620*/  CS2R R198, SRZ ;  /* 0x0000000000c67805 */ /* 0x000fe4000001ff00 */
[----:B------:R-:W-:Y:S01]  /*0630*/  MOV R234, RZ ;  /* 0x000000ff00ea7202 */ /* 0x000fe20000000f00 */
[----:B------:R-:W5:Y:S01]  /*0640*/  LDG.E.128 R64, desc[UR14][R2.64+0x4000] ;  /* 0x0040000e02407981 */ /* 0x000f62000c1e1d00 */
[----:B------:R-:W-:Y:S02]  /*0650*/  CS2R R232, SRZ ;  /* 0x0000000000e87805 */ /* 0x000fe4000001ff00 */
[----:B------:R-:W-:Y:S02]  /*0660*/  CS2R R230, SRZ ;  /* 0x0000000000e67805 */ /* 0x000fe4000001ff00 */
[----:B------:R-:W-:Y:S01]  /*0670*/  CS2R R228, SRZ ;  /* 0x0000000000e47805 */ /* 0x000fe2000001ff00 */
[----:B------:R-:W5:Y:S01]  /*0680*/  LDG.E.128 R68, desc[UR14][R2.64+0x5000] ;  /* 0x0050000e02447981 */ /* 0x000f62000c1e1d00 */
[----:B------:R-:W-:-:S02]  /*0690*/  CS2R R220, SRZ ;  /* 0x0000000000dc7805 */ /* 0x000fc4000001ff00 */
[----:B------:R-:W-:Y:S02]  /*06a0*/  CS2R R218, SRZ ;  /* 0x0000000000da7805 */ /* 0x000fe4000001ff00 */
[----:B------:R-:W-:Y:S01]  /*06b0*/  CS2R R216, SRZ ;  /* 0x0000000000d87805 */ /* 0x000fe2000001ff00 */
[----:B------:R0:W5:Y:S01]  /*06c0*/  LDG.E.128 R72, desc[UR14][R2.64+0x6000] ;  /* 0x0060000e02487981 */ /* 0x000162000c1e1d00 */
[----:B------:R-:W-:Y:S02]  /*06d0*/  CS2R R208, SRZ ;  /* 0x0000000000d07805 */ /* 0x000fe4000001ff00 */
[----:B------:R-:W-:Y:S02]  /*06e0*/  CS2R R206, SRZ ;  /* 0x0000000000ce7805 */ /* 0x000fe4000001ff00 */
[----:B------:R-:W-:Y:S01]  /*06f0*/  CS2R R204, SRZ ;  /* 0x0000000000cc7805 */ /* 0x000fe2000001ff00 */
[----:B------:R-:W5:Y:S01]  /*0700*/  LDG.E.128 R76, desc[UR14][R4.64] ;  /* 0x0000000e044c7981 */ /* 0x000f62000c1e1d00 */
[----:B------:R-:W-:-:S02]  /*0710*/  CS2R R196, SRZ ;  /* 0x0000000000c47805 */ /* 0x000fc4000001ff00 */
[----:B------:R-:W-:Y:S02]  /*0720*/  MOV R116, RZ ;  /* 0x000000ff00747202 */ /* 0x000fe40000000f00 */
[----:B------:R-:W-:Y:S01]  /*0730*/  CS2R R114, SRZ ;  /* 0x0000000000727805 */ /* 0x000fe2000001ff00 */
[----:B------:R-:W5:Y:S01]  /*0740*/  LDG.E.128 R80, desc[UR14][R4.64+0x1000] ;  /* 0x0010000e04507981 */ /* 0x000f62000c1e1d00 */
[----:B------:R-:W-:Y:S01]  /*0750*/  CS2R R112, SRZ ;  /* 0x0000000000707805 */ /* 0x000fe2000001ff00 */
[----:B0-----:R-:W-:Y:S01]  /*0760*/  HFMA2 R3, -RZ, RZ, 0, 0 ;  /* 0x00000000ff037431 */ /* 0x001fe200000001ff */
        /* <DEDUP_REMOVED lines=28> */
[----:B0-----:R-:W-:Y:S01]  /*0930*/  CS2R R4, SRZ ;  /* 0x0000000000047805 */ /* 0x001fe2000001ff00 */
[----:B------:R-:W0:Y:S01]  /*0940*/  LDCU UR22, c[0x0][0x400] ;  /* 0x00008000ff1677ac */ /* 0x000e220008000800 */
[----:B------:R-:W1:Y:S01]  /*0950*/  LDCU.64 UR26, c[0x0][0x470] ;  /* 0x00008e00ff1a77ac */ /* 0x000e620008000a00 */
[----:B------:R-:W3:Y:S01]  /*0960*/  LDCU.64 UR24, c[0x0][0x478] ;  /* 0x00008f00ff1877ac */ /* 0x000ee20008000a00 */
[----:B------:R-:W0:Y:S01]  /*0970*/  LDCU.128 UR8, c[0x0][0x3c0] ;  /* 0x00007800ff0877ac */ /* 0x000e220008000c00 */
[----:B------:R-:W0:Y:S01]  /*0980*/  LDCU.64 UR18, c[0x0][0x438] ;  /* 0x00008700ff1277ac */ /* 0x000e220008000a00 */
[----:B--2-4-:R-:W0:Y:S02]  /*0990*/  LDCU.64 UR20, c[0x0][0x380] ;  /* 0x00007000ff1477ac */ /* 0x014e240008000a00 */
.L_x_3855:
[----:B--2---:R-:W2:Y:S01]  /*09a0*/  S2R R0, SR_TID.X ;  /* 0x0000000000007919 */ /* 0x004ea20000002100 */
[----:B------:R-:W-:Y:S01]  /*09b0*/  UIMAD UR5, UR4, UR17, URZ ;  /* 0x00000011040572a4 */ /* 0x000fe2000f8e02ff */
[----:B----4-:R-:W4:Y:S01]  /*09c0*/  LDC.64 R176, c[0x0][0x3a8] ;  /* 0x0000ea00ffb07b82 */ /* 0x010f220000000a00 */
[----:B0-----:R-:W-:Y:S01]  /*09d0*/  UIMAD.WIDE UR12, UR4, 0x4, UR8 ;  /* 0x00000004040c78a5 */ /* 0x001fe2000f8e0208 */
[----:B------:R0:W-:Y:S01]  /*09e0*/  STL [R1+0x14], R28 ;  /* 0x0000141c01007387 */ /* 0x0001e20000100800 */
[----:B------:R-:W-:-:S04]  /*09f0*/  USHF.R.S32.HI UR6, URZ, 0x1f, UR5 ;  /* 0x0000001fff067899 */ /* 0x000fc80008011405 */
[----:B------:R-:W-:Y:S01]  /*0a00*/  ULEA.HI UR6, UR6, UR5, URZ, 0x2 ;  /* 0x0000000506067291 */ /* 0x000fe2000f8f10ff */
[----:B-1----:R-:W1:Y:S01]  /*0a10*/  LDC.64 R180, c[0x0][0x430] ;  /* 0x00010c00ffb47b82 */ /* 0x002e620000000a00 */
[----:B---3--:R-:W-:Y:S02]  /*0a20*/  MOV R106, UR12 ;  /* 0x0000000c006a7c02 */ /* 0x008fe40008000f00 */
[----:B------:R-:W-:Y:S01]  /*0a30*/  MOV R107, UR13 ;  /* 0x0000000d006b7c02 */ /* 0x000fe20008000f00 */
[----:B0-----:R-:W3:Y:S01]  /*0a40*/  LDL.LU R28, [R1] ;  /* 0x00000000011c7983 */ /* 0x001ee20000300800 */
[----:B------:R-:W-:Y:S01]  /*0a50*/  MOV R2, UR6 ;  /* 0x0000000600027c02 */ /* 0x000fe20008000f00 */
[----:B------:R-:W-:Y:S02]  /*0a60*/  UIMAD.WIDE UR6, UR4, 0x4, UR10 ;  /* 0x00000004040678a5 */ /* 0x000fe4000f8e020a */
[----:B------:R-:W0:Y:S04]  /*0a70*/  LDC.64 R178, c[0x0][0x428] ;  /* 0x00010a00ffb27b82 */ /* 0x000e280000000a00 */
[----:B------:R-:W-:-:S02]  /*0a80*/  MOV R104, UR6 ;  /* 0x0000000600687c02 */ /* 0x000fc40008000f00 */
[----:B------:R-:W-:-:S05]  /*0a90*/  MOV R105, UR7 ;  /* 0x0000000700697c02 */ /* 0x000fca0008000f00 */
[----:B------:R-:W3:Y:S01]  /*0aa0*/  LDG.E R122, desc[UR14][R104.64] ;  /* 0x0000000e687a7981 */ /* 0x000ee2000c1e1900 */
[----:B--2---:R-:W-:-:S03]  /*0ab0*/  LEA.HI.SX32 R2, R2, R0, 0x1e ;  /* 0x0000000002027211 */ /* 0x004fc600078ff2ff */
[----:B------:R2:W3:Y:S02]  /*0ac0*/  LDG.E R0, desc[UR14][R106.64] ;  /* 0x0000000e6a007981 */ /* 0x0004e4000c1e1900 */
[----:B----4-:R-:W-:-:S04]  /*0ad0*/  IMAD.WIDE.U32 R138, R2, 0x8, R176 ;  /* 0x00000008028a7825 */ /* 0x010fc800078e00b0 */
[C---:B-1----:R-:W-:Y:S02]  /*0ae0*/  IMAD.WIDE.U32 R120, R2.reuse, 0x8, R180 ;  /* 0x0000000802787825 */ /* 0x042fe400078e00b4 */
[----:B------:R-:W4:Y:S02]  /*0af0*/  LDG.E.64 R138, desc[UR14][R138.64] ;  /* 0x0000000e8a8a7981 */ /* 0x000f24000c1e1b00 */
[C---:B0-----:R-:W-:Y:S02]  /*0b00*/  IMAD.WIDE.U32 R118, R2.reuse, 0x8, R178 ;  /* 0x0000000802767825 */ /* 0x041fe400078e00b2 */
[----:B------:R-:W4:Y:S04]  /*0b10*/  LDG.E.64 R120, desc[UR14][R120.64] ;  /* 0x0000000e78787981 */ /* 0x000f28000c1e1b00 */
[----:B------:R-:W4:Y:S01]  /*0b20*/  LDG.E.64 R118, desc[UR14][R118.64] ;  /* 0x0000000e76767981 */ /* 0x000f22000c1e1b00 */
[----:B------:R-:W-:-:S05]  /*0b30*/  IADD3 R135, PT, PT, R2, 0x100, RZ ;  /* 0x0000010002877810 */ /* 0x000fca0007ffe0ff */
[----:B------:R-:W-:-:S04]  /*0b40*/  IMAD.WIDE.U32 R140, R135, 0x8, R178 ;  /* 0x00000008878c7825 */ /* 0x000fc800078e00b2 */
[C---:B--2---:R-:W-:Y:S02]  /*0b50*/  IMAD.WIDE.U32 R106, R135.reuse, 0x8, R180 ;  /* 0x00000008876a7825 */ /* 0x044fe400078e00b4 */
[----:B------:R-:W2:Y:S04]  /*0b60*/  LDG.E.64 R140, desc[UR14][R140.64] ;  /* 0x0000000e8c8c7981 */ /* 0x000ea8000c1e1b00 */
[----:B------:R-:W2:Y:S01]  /*0b70*/  LDG.E.64 R106, desc[UR14][R106.64] ;  /* 0x0000000e6a6a7981 */ /* 0x000ea2000c1e1b00 */
[----:B------:R-:W-:-:S06]  /*0b80*/  IMAD.WIDE.U32 R172, R135, 0x8, R176 ;  /* 0x0000000887ac7825 */ /* 0x000fcc00078e00b0 */
[----:B------:R-:W2:Y:S01]  /*0b90*/  LDG.E.64 R172, desc[UR14][R172.64] ;  /* 0x0000000eacac7981 */ /* 0x000ea2000c1e1b00 */
[----:B------:R-:W-:-:S05]  /*0ba0*/  IADD3 R117, PT, PT, R2, 0x200, RZ ;  /* 0x0000020002757810 */ /* 0x000fca0007ffe0ff */
[----:B------:R-:W-:-:S04]  /*0bb0*/  IMAD.WIDE.U32 R166, R117, 0x8, R178 ;  /* 0x0000000875a67825 */ /* 0x000fc800078e00b2 */
[C---:B------:R-:W-:Y:S02]  /*0bc0*/  IMAD.WIDE.U32 R104, R117.reuse, 0x8, R176 ;  /* 0x0000000875687825 */ /* 0x040fe400078e00b0 */
[----:B------:R-:W2:Y:S04]  /*0bd0*/  LDG.E.64 R166, desc[UR14][R166.64] ;  /* 0x0000000ea6a67981 */ /* 0x000ea8000c1e1b00 */
[----:B------:R-:W2:Y:S01]  /*0be0*/  LDG.E.64 R104, desc[UR14][R104.64] ;  /* 0x0000000e68687981 */ /* 0x000ea2000c1e1b00 */
[----:B------:R-:W-:-:S06]  /*0bf0*/  IMAD.WIDE.U32 R168, R117, 0x8, R180 ;  /* 0x0000000875a87825 */ /* 0x000fcc00078e00b4 */
        /* <DEDUP_REMOVED lines=8> */
[----:B------:R-:W-:-:S02]  /*0c80*/  ISETP.NE.U32.AND P0, PT, RZ, UR18, PT ;  /* 0x00000012ff007c0c */ /* 0x000fc4000bf05070 */
[----:B------:R-:W-:Y:S02]  /*0c90*/  ISETP.NE.AND P1, PT, RZ, UR16, PT ;  /* 0x00000010ff007c0c */ /* 0x000fe4000bf25270 */
        /* <DEDUP_REMOVED lines=8> */
[----:B---3--:R-:W-:-:S04]  /*0d20*/  FSEL R0, R0, RZ, !P1 ;  /* 0x000000ff00007208 */ /* 0x008fc80004800000 */
[----:B------:R-:W-:Y:S02]  /*0d30*/  R2UR UR5, R0 ;  /* 0x00000000000572ca */ /* 0x000fe400000e0000 */
[----:B------:R-:W-:Y:S01]  /*0d40*/  R2UR UR7, R122 ;  /* 0x000000007a0772ca */ /* 0x000fe200000e0000 */
[----:B----4-:R-:W-:Y:S01]  /*0d50*/  HADD2.F32 R0, -RZ, R138.H0_H0 ;  /* 0x2000008aff007230 */ /* 0x010fe20000004100 */
[----:B------:R-:W-:Y:S01]  /*0d60*/  MOV R165, R120 ;  /* 0x0000007800a57202 */ /* 0x000fe20000000f00 */
[----:B------:R-:W-:Y:S01]  /*0d70*/  IMAD.WIDE.U32 R122, R170, 0x8, R180 ;  /* 0x00000008aa7a7825 */ /* 0x000fe200078e00b4 */
[----:B------:R-:W-:-:S07]  /*0d80*/  SHF.R.U64 R164, R120, 0x10, R121 ;  /* 0x0000001078a47819 */ /* 0x000fce0000001279 */
[----:B------:R-:W-:Y:S01]  /*0d90*/  FADD.FTZ R0, R0, -UR5 ;  /* 0x8000000500007e21 */ /* 0x000fe20008010000 */
[----:B------:R-:W-:Y:S02]  /*0da0*/  MOV R162, R118 ;  /* 0x0000007600a27202 */ /* 0x000fe40000000f00 */
[--C-:B------:R-:W-:Y:S02]  /*0db0*/  SHF.R.U64 R143, R118, 0x10, R119.reuse ;  /* 0x00000010768f7819 */ /* 0x100fe40000001277 */
[----:B------:R-:W-:Y:S02]  /*0dc0*/  MOV R142, R119 ;  /* 0x00000077008e7202 */ /* 0x000fe40000000f00 */
[----:B------:R-:W-:Y:S01]  /*0dd0*/  SHF.R.U32.HI R171, RZ, 0x10, R119 ;  /* 0x00000010ffab7819 */ /* 0x000fe20000011677 */
[C---:B------:R-:W-:Y:S01]  /*0de0*/  IMAD.WIDE.U32 R118, R170.reuse, 0x8, R178 ;  /* 0x00000008aa767825 */ /* 0x040fe200078e00b2 */
[----:B------:R-:W-:Y:S02]  /*0df0*/  MOV R163, R121 ;  /* 0x0000007900a37202 */ /* 0x000fe40000000f00 */
[----:B------:R-:W-:Y:S01]  /*0e00*/  SHF.R.U32.HI R174, RZ, 0x10, R121 ;  /* 0x00000010ffae7819 */ /* 0x000fe20000011679 */
[----:B------:R-:W-:-:S04]  /*0e10*/  IMAD.WIDE.U32 R120, R170, 0x8, R176 ;  /* 0x00000008aa787825 */ /* 0x000fc800078e00b0 */
[----:B------:R-:W-:Y:S01]  /*0e20*/  FMUL.FTZ R0, R0, UR7 ;  /* 0x0000000700007c20 */ /* 0x000fe20008410000 */
[----:B------:R-:W-:Y:S01]  /*0e30*/  SHF.R.U64 R138, R138, 0x10, R139 ;  /* 0x000000108a8a7819 */ /* 0x000fe2000000128b */
[----:B------:R-:W3:Y:S01]  /*0e40*/  LDG.E.64 R118, desc[UR14][R118.64] ;  /* 0x0000000e76767981 */ /* 0x000ee2000c1e1b00 */
[----:B------:R-:W-:Y:S02]  /*0e50*/  HADD2.F32 R165, -RZ, R165.H0_H0 ;  /* 0x200000a5ffa57230 */ /* 0x000fe40000004100 */
[----:B------:R-:W-:Y:S01]  /*0e60*/  HADD2.F32 R162, -RZ, R162.H0_H0 ;  /* 0x200000a2ffa27230 */ /* 0x000fe20000004100 */
[----:B------:R-:W4:Y:S01]  /*0e70*/  LDG.E.64 R122, desc[UR14][R122.64] ;  /* 0x0000000e7a7a7981 */ /* 0x000f22000c1e1b00 */
[----:B------:R-:W-:Y:S02]  /*0e80*/  HADD2.F32 R175, -RZ, R139.H0_H0 ;  /* 0x2000008bffaf7230 */ /* 0x000fe40000004100 */
[----:B------:R-:W-:Y:S01]  /*0e90*/  FADD.FTZ R199, R165, R199 ;  /* 0x000000c7a5c77221 */ /* 0x000fe20000010000 */
[-C--:B------:R-:W-:Y:S01]  /*0ea0*/  FFMA.FTZ R195, R0, R165.reuse, R195 ;  /* 0x000000a500c37223 */ /* 0x080fe200000100c3 */
[----:B------:R-:W4:Y:S01]  /*0eb0*/  LDG.E.64 R120, desc[UR14][R120.64] ;  /* 0x0000000e78787981 */ /* 0x000f22000c1e1b00 */
[----:B------:R-:W-:Y:S01]  /*0ec0*/  FMUL.FTZ R165, R76, R165 ;  /* 0x000000a54ca57220 */ /* 0x000fe20000410000 */
[----:B------:R-:W-:-:S02]  /*0ed0*/  HADD2.F32 R138, -RZ, R138.H0_H0 ;  /* 0x2000008aff8a7230 */ /* 0x000fc40000004100 */
[----:B------:R-:W-:Y:S01]  /*0ee0*/  FADD.FTZ R31, R162, R31 ;  /* 0x0000001fa21f7221 */ /* 0x000fe20000010000 */
[-C--:B------:R-:W-:Y:S01]  /*0ef0*/  FFMA.FTZ R3, R0, R162.reuse, R3 ;  /* 0x000000a200037223 */ /* 0x080fe20000010003 */
[----:B------:R-:W-:Y:S01]  /*0f00*/  FFMA.FTZ R162, R48, R162, R165 ;  /* 0x000000a230a27223 */ /* 0x000fe200000100a5 */
[----:B------:R-:W-:Y:S01]  /*0f10*/  FADD.FTZ R165, R175, -UR5 ;  /* 0x80000005afa57e21 */ /* 0x000fe20008010000 */
[----:B------:R-:W-:Y:S02]  /*0f20*/  HADD2.F32 R175, -RZ, R164.H0_H0 ;  /* 0x200000a4ffaf7230 */ /* 0x000fe40000004100 */
[----:B------:R-:W-:Y:S01]  /*0f30*/  FADD.FTZ R138, R138, -UR5 ;  /* 0x800000058a8a7e21 */ /* 0x000fe20008010000 */
[----:B------:R-:W-:Y:S01]  /*0f40*/  HADD2.F32 R164, -RZ, R163.H0_H0 ;  /* 0x200000a3ffa47230 */ /* 0x000fe20000004100 */
[----:B------:R-:W-:Y:S01]  /*0f50*/  SHF.R.U32.HI R135, RZ, 0x10, R139 ;  /* 0x00000010ff877819 */ /* 0x000fe2000001168b */
[----:B------:R-:W-:Y:S02]  /*0f60*/  HADD2.F32 R143, -RZ, R143.H0_H0 ;  /* 0x2000008fff8f7230 */ /* 0x000fe40000004100 */
[----:B------:R-:W-:Y:S01]  /*0f70*/  FMUL.FTZ R163, R165, UR7 ;  /* 0x00000007a5a37c20 */ /* 0x000fe20008410000 */
[----:B------:R-:W-:-:S02]  /*0f80*/  HADD2.F32 R142, -RZ, R142.H0_H0 ;  /* 0x2000008eff8e7230 */ /* 0x000fc40000004100 */
[----:B------:R-:W-:Y:S01]  /*0f90*/  FMUL.FTZ R190, R138, UR7 ;  /* 0x000000078abe7c20 */ /* 0x000fe20008410000 */
[----:B------:R-:W-:Y:S01]  /*0fa0*/  FMUL.FTZ R138, R77, R175 ;  /* 0x000000af4d8a7220 */ /* 0x000fe20000410000 */
[----:B------:R-:W-:Y:S01]  /*0fb0*/  FMUL.FTZ R165, R78, R164 ;  /* 0x000000a44ea57220 */ /* 0x000fe20000410000 */
[----:B------:R-:W-:Y:S02]  /*0fc0*/  HADD2.F32 R135, -RZ, R135.H0_H0 ;  /* 0x20000087ff877230 */ /* 0x000fe40000004100 */
[----:B------:R-:W-:Y:S01]  /*0fd0*/  FADD.FTZ R32, R143, R32 ;  /* 0x000000208f207221 */ /* 0x000fe20000010000 */
[-C--:B------:R-:W-:Y:S01]  /*0fe0*/  FFMA.FTZ R4, R190, R143.reuse, R4 ;  /* 0x0000008fbe047223 */ /* 0x080fe20000010004 */
        /* <DEDUP_REMOVED lines=11> */
[----:B------:R-:W-:Y:S02]  /*10a0*/  HADD2.F32 R175, -RZ, R174.H0_H0 ;  /* 0x200000aeffaf7230 */ /* 0x000fe40000004100 */
[----:B------:R-:W-:-:S05]  /*10b0*/  FMUL.FTZ R193, R135, UR7 ;  /* 0x0000000787c17c20 */ /* 0x000fca0008410000 */
[----:B------:R-:W2:Y:S01]  /*10c0*/  @P0 LDC.64 R138, c[0x0][0x438] ;  /* 0x00010e00ff8a0b82 */ /* 0x000ea20000000a00 */
[-C--:B------:R-:W-:Y:S01]  /*10d0*/  FMUL.FTZ R194, R79, R175.reuse ;  /* 0x000000af4fc27220 */ /* 0x080fe20000410000 */
[----:B------:R-:W-:Y:S01]  /*10e0*/  FADD.FTZ R202, R175, R202 ;  /* 0x000000caafca7221 */ /* 0x000fe20000010000 */
[----:B------:R-:W-:-:S05]  /*10f0*/  FFMA.FTZ R198, R193, R175, R198 ;  /* 0x000000afc1c67223 */ /* 0x000fca00000100c6 */
[----:B------:R-:W2:Y:S01]  /*1100*/  @P0 LDC.64 R174, c[0x0][0x438] ;  /* 0x00010e00ffae0b82 */ /* 0x000ea20000000a00 */
[----:B-1----:R-:W-:Y:S01]  /*1110*/  @P0 IMAD.WIDE.U32 R142, R117, 0x8, R142 ;  /* 0x00000008758e0825 */ /* 0x002fe200078e008e */
[C---:B------:R-:W-:Y:S02]  /*1120*/  IADD3 R117, PT, PT, R2.reuse, 0x500, RZ ;  /* 0x0000050002757810 */ /* 0x040fe40007ffe0ff */
[----:B------:R-:W-:Y:S01]  /*1130*/  IADD3 R135, PT, PT, R2, 0x600, RZ ;  /* 0x0000060002877810 */ /* 0x000fe20007ffe0ff */
[----:B------:R-:W-:Y:S01]  /*1140*/  HADD2.F32 R171, -RZ, R171.H0_H0 ;  /* 0x200000abffab7230 */ /* 0x000fe20000004100 */
[----:B------:R-:W5:Y:S01]  /*1150*/  @P0 LDG.E.64 R154, desc[UR14][R142.64] ;  /* 0x0000000e8e9a0981 */ /* 0x000f62000c1e1b00 */
[----:B0-----:R-:W-:-:S04]  /*1160*/  @P0 IMAD.WIDE.U32 R164, R126, 0x8, R164 ;  /* 0x000000087ea40825 */ /* 0x001fc800078e00a4 */
[----:B------:R-:W-:Y:S01]  /*1170*/  FADD.FTZ R34, R171, R34 ;  /* 0x00000022ab227221 */ /* 0x000fe20000010000 */
[-C--:B------:R-:W-:Y:S01]  /*1180*/  FFMA.FTZ R6, R193, R171.reuse, R6 ;  /* 0x000000abc1067223 */ /* 0x080fe20000010006 */
[----:B------:R-:W-:Y:S01]  /*1190*/  FFMA.FTZ R194, R51, R171, R194 ;  /* 0x000000ab33c27223 */ /* 0x000fe200000100c2 */
[----:B------:R0:W5:Y:S01]  /*11a0*/  @P0 LDG.E.64 R152, desc[UR14][R164.64] ;  /* 0x0000000ea4980981 */ /* 0x000162000c1e1b00 */
[----:B------:R-:W-:-:S04]  /*11b0*/  IMAD.WIDE.U32 R136, R117, 0x8, R178 ;  /* 0x0000000875887825 */ /* 0x000fc800078e00b2 */
[C---:B--2---:R-:W-:Y:S01]  /*11c0*/  @P0 IMAD.WIDE.U32 R138, R117.reuse, 0x8, R138 ;  /* 0x00000008758a0825 */ /* 0x044fe200078e008a */
[----:B------:R-:W-:Y:S01]  /*11d0*/  SHF.R.U32.HI R126, RZ, 0x10, R141 ;  /* 0x00000010ff7e7819 */ /* 0x000fe2000001168d */
[----:B------:R-:W2:Y:S02]  /*11e0*/  LDG.E.64 R136, desc[UR14][R136.64] ;  /* 0x0000000e88887981 */ /* 0x000ea4000c1e1b00 */
[--C-:B------:R-:W-:Y:S02]  /*11f0*/  IMAD.WIDE.U32 R170, R117, 0x8, R176.reuse ;  /* 0x0000000875aa7825 */ /* 0x100fe400078e00b0 */
[----:B------:R1:W5:Y:S02]  /*1200*/  @P0 LDG.E.64 R148, desc[UR14][R138.64] ;  /* 0x0000000e8a940981 */ /* 0x000364000c1e1b00 */
[----:B0-----:R-:W-:-:S04]  /*1210*/  IMAD.WIDE.U32 R164, R135, 0x8, R176 ;  /* 0x0000000887a47825 */ /* 0x001fc800078e00b0 */
[----:B------:R-:W-:Y:S01]  /*1220*/  IMAD.WIDE.U32 R176, R117, 0x8, R180 ;  /* 0x0000000875b07825 */ /* 0x000fe200078e00b4 */
[----:B------:R-:W-:-:S03]  /*1230*/  SHF.R.U64 R117, R140, 0x10, R141 ;  /* 0x000000108c757819 */ /* 0x000fc6000000128d */
[----:B-1----:R-:W-:Y:S01]  /*1240*/  IMAD.WIDE.U32 R138, R135, 0x8, R178 ;  /* 0x00000008878a7825 */ /* 0x002fe200078e00b2 */
[----:B------:R-:W-:-:S03]  /*1250*/  MOV R178, R140 ;  /* 0x0000008c00b27202 */ /* 0x000fc60000000f00 */
[C---:B------:R-:W-:Y:S01]  /*1260*/  IMAD.WIDE.U32 R142, R135.reuse, 0x8, R180 ;  /* 0x00000008878e7825 */ /* 0x040fe200078e00b4 */
[----:B------:R-:W-:Y:S01]  /*1270*/  MOV R182, R106 ;  /* 0x0000006a00b67202 */ /* 0x000fe20000000f00 */
[----:B------:R-:W2:Y:S02]  /*1280*/  LDG.E.64 R138, desc[UR14][R138.64] ;  /* 0x0000000e8a8a7981 */ /* 0x000ea4000c1e1b00 */
[----:B------:R-:W-:Y:S01]  /*1290*/  @P0 IMAD.WIDE.U32 R174, R135, 0x8, R174 ;  /* 0x0000000887ae0825 */ /* 0x000fe200078e00ae */
[----:B------:R-:W-:Y:S01]  /*12a0*/  MOV R135, R141 ;  /* 0x0000008d00877202 */ /* 0x000fe20000000f00 */
[----:B------:R-:W2:Y:S01]  /*12b0*/  LDG.E.64 R142, desc[UR14][R142.64] ;  /* 0x0000000e8e8e7981 */ /* 0x000ea2000c1e1b00 */
[--C-:B------:R-:W-:Y:S02]  /*12c0*/  SHF.R.U64 R180, R106, 0x10, R107.reuse ;  /* 0x000000106ab47819 */ /* 0x100fe4000000126b */
[----:B------:R-:W-:Y:S01]  /*12d0*/  MOV R183, R107 ;  /* 0x0000006b00b77202 */ /* 0x000fe20000000f00 */
[----:B------:R-:W2:Y:S01]  /*12e0*/  LDG.E.64 R140, desc[UR14][R176.64] ;  /* 0x0000000eb08c7981 */ /* 0x000ea2000c1e1b00 */
[----:B------:R-:W-:-:S03]  /*12f0*/  SHF.R.U32.HI R179, RZ, 0x10, R107 ;  /* 0x00000010ffb37819 */ /* 0x000fc6000001166b */
[----:B------:R-:W2:Y:S01]  /*1300*/  LDG.E.64 R106, desc[UR14][R170.64] ;  /* 0x0000000eaa6a7981 */ /* 0x000ea2000c1e1b00 */
[----:B------:R-:W-:Y:S01]  /*1310*/  HADD2.F32 R181, -RZ, R172.H0_H0 ;  /* 0x200000acffb57230 */ /* 0x000fe20000004100 */
[----:B------:R-:W-:Y:S01]  /*1320*/  SHF.R.U64 R172, R172, 0x10, R173 ;  /* 0x00000010acac7819 */ /* 0x000fe200000012ad */
[----:B------:R-:W-:Y:S01]  /*1330*/  HADD2.F32 R186, -RZ, R135.H0_H0 ;  /* 0x20000087ffba7230 */ /* 0x000fe20000004100 */
[----:B------:R0:W5:Y:S03]  /*1340*/  @P0 LDG.E.64 R146, desc[UR14][R174.64] ;  /* 0x0000000eae920981 */ /* 0x000166000c1e1b00 */
[----:B------:R-:W-:Y:S02]  /*1350*/  HADD2.F32 R135, -RZ, R172.H0_H0 ;  /* 0x200000acff877230 */ /* 0x000fe40000004100 */
[----:B------:R-:W-:-:S03]  /*1360*/  HADD2.F32 R180, -RZ, R180.H0_H0 ;  /* 0x200000b4ffb47230 */ /* 0x000fc60000004100 */
[----:B------:R-:W-:Y:S01]  /*1370*/  FADD.FTZ R135, R135, -UR5 ;  /* 0x8000000587877e21 */ /* 0x000fe20008010000 */
[----:B------:R-:W-:Y:S02]  /*1380*/  HADD2.F32 R117, -RZ, R117.H0_H0 ;  /* 0x20000075ff757230 */ /* 0x000fe40000004100 */
[----:B------:R-:W-:Y:S01]  /*1390*/  FMUL.FTZ R184, R81, R180 ;  /* 0x000000b451b87220 */ /* 0x000fe20000410000 */
[----:B0-----:R-:W-:Y:S01]  /*13a0*/  HADD2.F32 R174, -RZ, R173.H0_H0 ;  /* 0x200000adffae7230 */ /* 0x001fe20000004100 */
[----:B------:R-:W-:Y:S01]  /*13b0*/  SHF.R.U32.HI R173, RZ, 0x10, R173 ;  /* 0x00000010ffad7819 */ /* 0x000fe200000116ad */
[----:B------:R-:W-:Y:S01]  /*13c0*/  FMUL.FTZ R185, R135, UR7 ;  /* 0x0000000787b97c20 */ /* 0x000fe20008410000 */
[----:B------:R-:W-:Y:S01]  /*13d0*/  FADD.FTZ R36, R117, R36 ;  /* 0x0000002475247221 */ /* 0x000fe20000010000 */
[-C--:B------:R-:W-:Y:S01]  /*13e0*/  FFMA.FTZ R184, R53, R117.reuse, R184 ;  /* 0x0000007535b87223 */ /* 0x080fe200000100b8 */
[----:B------:R-:W-:Y:S02]  /*13f0*/  HADD2.F32 R179, -RZ, R179.H0_H0 ;  /* 0x200000b3ffb37230 */ /* 0x000fe40000004100 */
[----:B------:R-:W-:Y:S01]  /*1400*/  FFMA.FTZ R8, R185, R117, R8 ;  /* 0x00000075b9087223 */ /* 0x000fe20000010008 */
[----:B------:R-:W-:-:S02]  /*1410*/  HADD2.F32 R117, -RZ, R173.H0_H0 ;  /* 0x200000adff757230 */ /* 0x000fc40000004100 */
[----:B------:R-:W-:Y:S01]  /*1420*/  FADD.FTZ R181, R181, -UR5 ;  /* 0x80000005b5b57e21 */ /* 0x000fe20008010000 */
[----:B------:R-:W-:Y:S02]  /*1430*/  HADD2.F32 R126, -RZ, R126.H0_H0 ;  /* 0x2000007eff7e7230 */ /* 0x000fe40000004100 */
[----:B------:R-:W-:Y:S01]  /*1440*/  FMUL.FTZ R172, R83, R179 ;  /* 0x000000b353ac7220 */ /* 0x000fe20000410000 */
[----:B------:R-:W-:Y:S01]  /*1450*/  FADD.FTZ R117, R117, -UR5 ;  /* 0x8000000575757e21 */ /* 0x000fe20008010000 */
[----:B------:R-:W-:Y:S01]  /*1460*/  FMUL.FTZ R189, R181, UR7 ;  /* 0x00000007b5bd7c20 */ /* 0x000fe20008410000 */
[----:B------:R-:W-:Y:S02]  /*1470*/  HADD2.F32 R170, -RZ, R183.H0_H0 ;  /* 0x200000b7ffaa7230 */ /* 0x000fe40000004100 */
[----:B------:R-:W-:Y:S01]  /*1480*/  FFMA.FTZ R181, R55, R126, R172 ;  /* 0x0000007e37b57223 */ /* 0x000fe200000100ac */
[----:B------:R-:W-:Y:S01]  /*1490*/  FMUL.FTZ R183, R117, UR7 ;  /* 0x0000000775b77c20 */ /* 0x000fe20008410000 */
[----:B------:R-:W-:-:S02]  /*14a0*/  SHF.R.U64 R135, R166, 0x10, R167 ;  /* 0x00000010a6877819 */ /* 0x000fc400000012a7 */
[----:B------:R-:W-:Y:S02]  /*14b0*/  MOV R172, R167 ;  /* 0x000000a700ac7202 */ /* 0x000fe40000000f00 */
[----:B------:R-:W-:Y:S01]  /*14c0*/  SHF.R.U32.HI R117, RZ, 0x10, R167 ;  /* 0x00000010ff757819 */ /* 0x000fe200000116a7 */
[----:B------:R-:W-:Y:S02]  /*14d0*/  HADD2.F32 R167, -RZ, R104.H0_H0 ;  /* 0x20000068ffa77230 */ /* 0x000fe40000004100 */
[----:B------:R-:W-:Y:S01]  /*14e0*/  FADD.FTZ R174, R174, -UR5 ;  /* 0x80000005aeae7e21 */ /* 0x000fe20008010000 */
[----:B------:R-:W-:Y:S02]  /*14f0*/  HADD2.F32 R182, -RZ, R182.H0_H0 ;  /* 0x200000b6ffb67230 */ /* 0x000fe40000004100 */
[----:B------:R-:W-:Y:S01]  /*1500*/  FADD.FTZ R167, R167, -UR5 ;  /* 0x80000005a7a77e21 */ /* 0x000fe20008010000 */
[----:B------:R-:W-:Y:S01]  /*1510*/  FADD.FTZ R212, R180, R212 ;  /* 0x000000d4b4d47221 */ /* 0x000fe20000010000 */
[----:B------:R-:W-:Y:S01]  /*1520*/  FFMA.FTZ R206, R185, R180, R206 ;  /* 0x000000b4b9ce7223 */ /* 0x000fe200000100ce */
[----:B------:R-:W-:Y:S01]  /*1530*/  FMUL.FTZ R187, R174, UR7 ;  /* 0x00000007aebb7c20 */ /* 0x000fe20008410000 */
[----:B------:R-:W-:Y:S01]  /*1540*/  FMUL.FTZ R180, R167, UR7 ;  /* 0x00000007a7b47c20 */ /* 0x000fe20008410000 */
[----:B------:R-:W-:Y:S01]  /*1550*/  MOV R174, R168 ;  /* 0x000000a800ae7202 */ /* 0x000fe20000000f00 */
[----:B------:R-:W-:Y:S01]  /*1560*/  HADD2.F32 R167, -RZ, R105.H0_H0 ;  /* 0x20000069ffa77230 */ /* 0x000fe20000004100 */
[----:B------:R-:W-:Y:S01]  /*1570*/  SHF.R.U64 R104, R104, 0x10, R105 ;  /* 0x0000001068687819 */ /* 0x000fe20000001269 */
[----:B------:R-:W-:-:S02]  /*1580*/  HADD2.F32 R178, -RZ, R178.H0_H0 ;  /* 0x200000b2ffb27230 */ /* 0x000fc40000004100 */
[----:B------:R-:W-:Y:S01]  /*1590*/  FMUL.FTZ R175, R80, R182 ;  /* 0x000000b650af7220 */ /* 0x000fe20000410000 */
[----:B------:R-:W-:Y:S01]  /*15a0*/  MOV R173, R166 ;  /* 0x000000a600ad7202 */ /* 0x000fe20000000f00 */
[----:B------:R-:W-:Y:S01]  /*15b0*/  HADD2.F32 R174, -RZ, R174.H0_H0 ;  /* 0x200000aeffae7230 */ /* 0x000fe20000004100 */
[----:B------:R-:W-:Y:S01]  /*15c0*/  SHF.R.U64 R166, R168, 0x10, R169 ;  /* 0x00000010a8a67819 */ /* 0x000fe200000012a9 */
[----:B------:R-:W-:Y:S01]  /*15d0*/  FADD.FTZ R167, R167, -UR5 ;  /* 0x80000005a7a77e21 */ /* 0x000fe20008010000 */
[----:B------:R-:W-:Y:S02]  /*15e0*/  HADD2.F32 R104, -RZ, R104.H0_H0 ;  /* 0x20000068ff687230 */ /* 0x000fe40000004100 */
[-C--:B------:R-:W-:Y:S01]  /*15f0*/  FFMA.FTZ R188, R52, R178.reuse, R175 ;  /* 0x000000b234bc7223 */ /* 0x080fe200000100af */
[----:B------:R-:W-:Y:S01]  /*1600*/  FADD.FTZ R35, R178, R35 ;  /* 0x00000023b2237221 */ /* 0x000fe20000010000 */
[----:B------:R-:W-:Y:S01]  /*1610*/  FFMA.FTZ R7, R189, R178, R7 ;  /* 0x000000b2bd077223 */ /* 0x000fe20000010007 */
[----:B------:R-:W-:Y:S01]  /*1620*/  MOV R175, R169 ;  /* 0x000000a900af7202 */ /* 0x000fe20000000f00 */
[----:B------:R-:W-:Y:S01]  /*1630*/  FADD.FTZ R214, R179, R214 ;  /* 0x000000d6b3d67221 */ /* 0x000fe20000010000 */
[----:B------:R-:W-:Y:S01]  /*1640*/  FFMA.FTZ R208, R183, R179, R208 ;  /* 0x000000b3b7d07223 */ /* 0x000fe200000100d0 */
[----:B------:R-:W-:-:S02]  /*1650*/  HADD2.F32 R168, -RZ, R173.H0_H0 ;  /* 0x200000adffa87230 */ /* 0x000fc40000004100 */
[----:B------:R-:W-:Y:S01]  /*1660*/  FMUL.FTZ R178, R167, UR7 ;  /* 0x00000007a7b27c20 */ /* 0x000fe20008410000 */
[----:B------:R-:W-:Y:S01]  /*1670*/  FMUL.FTZ R179, R84, R174 ;  /* 0x000000ae54b37220 */ /* 0x000fe20000410000 */
[----:B------:R-:W-:Y:S02]  /*1680*/  HADD2.F32 R167, -RZ, R166.H0_H0 ;  /* 0x200000a6ffa77230 */ /* 0x000fe40000004100 */
[----:B------:R-:W-:Y:S01]  /*1690*/  FADD.FTZ R176, R104, -UR5 ;  /* 0x8000000568b07e21 */ /* 0x000fe20008010000 */
[----:B------:R-:W-:Y:S02]  /*16a0*/  HADD2.F32 R175, -RZ, R175.H0_H0 ;  /* 0x200000afffaf7230 */ /* 0x000fe40000004100 */
[----:B------:R-:W-:Y:S01]  /*16b0*/  FADD.FTZ R39, R168, R39 ;  /* 0x00000027a8277221 */ /* 0x000fe20000010000 */
[-C--:B------:R-:W-:Y:S01]  /*16c0*/  FFMA.FTZ R11, R180, R168.reuse, R11 ;  /* 0x000000a8b40b7223 */ /* 0x080fe2000001000b */
[----:B------:R-:W-:Y:S01]  /*16d0*/  FFMA.FTZ R179, R56, R168, R179 ;  /* 0x000000a838b37223 */ /* 0x000fe200000100b3 */
[----:B------:R-:W-:Y:S01]  /*16e0*/  HADD2.F32 R135, -RZ, R135.H0_H0 ;  /* 0x20000087ff877230 */ /* 0x000fe20000004100 */
[----:B------:R-:W-:Y:S01]  /*16f0*/  SHF.R.U32.HI R168, RZ, 0x10, R105 ;  /* 0x00000010ffa87819 */ /* 0x000fe20000011669 */
[----:B------:R-:W-:Y:S01]  /*1700*/  FMUL.FTZ R176, R176, UR7 ;  /* 0x00000007b0b07c20 */ /* 0x000fe20008410000 */
[----:B------:R-:W-:Y:S01]  /*1710*/  FMUL.FTZ R166, R85, R167 ;  /* 0x000000a755a67220 */ /* 0x000fe20000410000 */
[----:B------:R-:W-:Y:S01]  /*1720*/  FMUL.FTZ R171, R82, R170 ;  /* 0x000000aa52ab7220 */ /* 0x000fe20000410000 */
[----:B------:R-:W-:Y:S01]  /*1730*/  FADD.FTZ R38, R126, R38 ;  /* 0x000000267e267221 */ /* 0x000fe20000010000 */
[----:B------:R-:W-:Y:S01]  /*1740*/  FFMA.FTZ R10, R183, R126, R10 ;  /* 0x0000007eb70a7223 */ /* 0x000fe2000001000a */
[----:B------:R-:W-:Y:S01]  /*1750*/  FADD.FTZ R225, R175, R225 ;  /* 0x000000e1afe17221 */ /* 0x000fe20000010000 */
[-C--:B------:R-:W-:Y:S01]  /*1760*/  FFMA.FTZ R215, R178, R175.reuse, R215 ;  /* 0x000000afb2d77223 */ /* 0x080fe200000100d7 */
[----:B------:R-:W-:Y:S01]  /*1770*/  FMUL.FTZ R177, R86, R175 ;  /* 0x000000af56b17220 */ /* 0x000fe20000410000 */
[----:B------:R-:W-:Y:S01]  /*1780*/  SHF.R.U32.HI R126, RZ, 0x10, R169 ;  /* 0x00000010ff7e7819 */ /* 0x000fe200000116a9 */
[----:B------:R-:W-:Y:S01]  /*1790*/  FADD.FTZ R40, R135, R40 ;  /* 0x0000002887287221 */ /* 0x000fe20000010000 */
[-C--:B------:R-:W-:Y:S01]  /*17a0*/  FFMA.FTZ R12, R176, R135.reuse, R12 ;  /* 0x00000087b00c7223 */ /* 0x080fe2000001000c */
[----:B------:R-:W-:Y:S01]  /*17b0*/  FFMA.FTZ R175, R57, R135, R166 ;  /* 0x0000008739af7223 */ /* 0x000fe200000100a6 */
[----:B------:R-:W-:Y:S01]  /*17c0*/  FADD.FTZ R37, R186, R37 ;  /* 0x00000025ba257221 */ /* 0x000fe20000010000 */
[----:B------:R-:W-:Y:S01]  /*17d0*/  FFMA.FTZ R9, R187, R186, R9 ;  /* 0x000000babb097223 */ /* 0x000fe20000010009 */
[----:B------:R-:W-:-:S02]  /*17e0*/  HADD2.F32 R135, -RZ, R168.H0_H0 ;  /* 0x200000a8ff877230 */ /* 0x000fc40000004100 */
[----:B------:R-:W-:Y:S01]  /*17f0*/  FADD.FTZ R213, R170, R213 ;  /* 0x000000d5aad57221 */ /* 0x000fe20000010000 */
[----:B------:R-:W-:Y:S01]  /*1800*/  FFMA.FTZ R207, R187, R170, R207 ;  /* 0x000000aabbcf7223 */ /* 0x000fe200000100cf */
[----:B------:R-:W-:Y:S01]  /*1810*/  FFMA.FTZ R186, R54, R186, R171 ;  /* 0x000000ba36ba7223 */ /* 0x000fe200000100ab */
[----:B------:R-:W-:Y:S01]  /*1820*/  FADD.FTZ R224, R167, R224 ;  /* 0x000000e0a7e07221 */ /* 0x000fe20000010000 */
[----:B------:R-:W0:Y:S01]  /*1830*/  @P0 LDC.64 R170, c[0x0][0x438] ;  /* 0x00010e00ffaa0b82 */ /* 0x000e220000000a00 */
[----:B------:R-:W-:Y:S01]  /*1840*/  FFMA.FTZ R210, R176, R167, R210 ;  /* 0x000000a7b0d27223 */ /* 0x000fe200000100d2 */
[----:B------:R-:W-:Y:S02]  /*1850*/  HADD2.F32 R167, -RZ, R126.H0_H0 ;  /* 0x2000007effa77230 */ /* 0x000fe40000004100 */
[----:B------:R-:W-:Y:S01]  /*1860*/  FADD.FTZ R135, R135, -UR5 ;  /* 0x8000000587877e21 */ /* 0x000fe20008010000 */
[----:B------:R1:W2:Y:S01]  /*1870*/  LDG.E.64 R104, desc[UR14][R164.64] ;  /* 0x0000000ea4687981 */ /* 0x0002a2000c1e1b00 */
[----:B------:R-:W-:Y:S01]  /*1880*/  HADD2.F32 R117, -RZ, R117.H0_H0 ;  /* 0x20000075ff757230 */ /* 0x000fe20000004100 */
[----:B------:R-:W-:-:S02]  /*1890*/  SHF.R.U32.HI R126, RZ, 0x10, R159 ;  /* 0x00000010ff7e7819 */ /* 0x000fc4000001169f */
[----:B------:R-:W-:Y:S02]  /*18a0*/  MOV R168, R160 ;  /* 0x000000a000a87202 */ /* 0x000fe40000000f00 */
[----:B------:R-:W-:Y:S01]  /*18b0*/  FADD.FTZ R42, R117, R42 ;  /* 0x0000002a752a7221 */ /* 0x000fe20000010000 */
[----:B-1----:R-:W-:Y:S01]  /*18c0*/  FMUL.FTZ R165, R135, UR7 ;  /* 0x0000000787a57c20 */ /* 0x002fe20008410000 */
[----:B------:R-:W-:Y:S01]  /*18d0*/  FMUL.FTZ R164, R87, R167 ;  /* 0x000000a757a47220 */ /* 0x000fe20000410000 */
[----:B------:R-:W-:Y:S02]  /*18e0*/  MOV R135, R159 ;  /* 0x0000009f00877202 */ /* 0x000fe40000000f00 */
[-C--:B------:R-:W-:Y:S01]  /*18f0*/  FFMA.FTZ R14, R165, R117.reuse, R14 ;  /* 0x00000075a50e7223 */ /* 0x080fe2000001000e */
[----:B------:R-:W-:Y:S01]  /*1900*/  FFMA.FTZ R164, R59, R117, R164 ;  /* 0x000000753ba47223 */ /* 0x000fe200000100a4 */
[----:B------:R-:W-:Y:S02]  /*1910*/  SHF.R.U64 R117, R158, 0x10, R159 ;  /* 0x000000109e757819 */ /* 0x000fe4000000129f */
[----:B------:R-:W-:Y:S01]  /*1920*/  SHF.R.U64 R159, R160, 0x10, R161 ;  /* 0x00000010a09f7819 */ /* 0x000fe200000012a1 */
[----:B------:R-:W-:Y:S01]  /*1930*/  HADD2.F32 R160, -RZ, R124.H0_H0 ;  /* 0x2000007cffa07230 */ /* 0x000fe20000004100 */
[----:B------:R-:W-:Y:S01]  /*1940*/  SHF.R.U64 R124, R124, 0x10, R125 ;  /* 0x000000107c7c7819 */ /* 0x000fe2000000127d */
[----:B------:R-:W-:Y:S01]  /*1950*/  FADD.FTZ R226, R167, R226 ;  /* 0x000000e2a7e27221 */ /* 0x000fe20000010000 */
[----:B------:R-:W-:Y:S01]  /*1960*/  FFMA.FTZ R216, R165, R167, R216 ;  /* 0x000000a7a5d87223 */ /* 0x000fe200000100d8 */
[----:B------:R-:W-:Y:S01]  /*1970*/  MOV R167, R158 ;  /* 0x0000009e00a77202 */ /* 0x000fe20000000f00 */
[----:B------:R-:W-:Y:S01]  /*1980*/  FADD.FTZ R160, R160, -UR5 ;  /* 0x80000005a0a07e21 */ /* 0x000fe20008010000 */
[----:B------:R-:W-:-:S02]  /*1990*/  HADD2.F32 R168, -RZ, R168.H0_H0 ;  /* 0x200000a8ffa87230 */ /* 0x000fc40000004100 */
[----:B------:R-:W-:Y:S01]  /*19a0*/  FADD.FTZ R223, R174, R223 ;  /* 0x000000dfaedf7221 */ /* 0x000fe20000010000 */
[----:B------:R-:W-:Y:S02]  /*19b0*/  HADD2.F32 R124, -RZ, R124.H0_H0 ;  /* 0x2000007cff7c7230 */ /* 0x000fe40000004100 */
[----:B------:R-:W-:Y:S01]  /*19c0*/  FFMA.FTZ R209, R180, R174, R209 ;  /* 0x000000aeb4d17223 */ /* 0x000fe200000100d1 */
[----:B------:R-:W-:Y:S01]  /*19d0*/  FMUL.FTZ R174, R160, UR7 ;  /* 0x00000007a0ae7c20 */ /* 0x000fe20008410000 */
[----:B0-----:R-:W-:-:S04]  /*19e0*/  @P0 IMAD.WIDE.U32 R170, R2, 0x8, R170 ;  /* 0x0000000802aa0825 */ /* 0x001fc800078e00aa */
[----:B------:R-:W-:Y:S01]  /*19f0*/  FMUL.FTZ R173, R88, R168 ;  /* 0x000000a858ad7220 */ /* 0x000fe20000410000 */
[----:B------:R-:W-:Y:S01]  /*1a00*/  FADD.FTZ R124, R124, -UR5 ;  /* 0x800000057c7c7e21 */ /* 0x000fe20008010000 */
[----:B------:R-:W-:Y:S01]  /*1a10*/  HADD2.F32 R160, -RZ, R167.H0_H0 ;  /* 0x200000a7ffa07230 */ /* 0x000fe20000004100 */
[----:B------:R0:W5:Y:S01]  /*1a20*/  @P0 LDG.E.64 R144, desc[UR14][R170.64] ;  /* 0x0000000eaa900981 */ /* 0x000162000c1e1b00 */
[----:B------:R-:W-:Y:S02]  /*1a30*/  HADD2.F32 R159, -RZ, R159.H0_H0 ;  /* 0x2000009fff9f7230 */ /* 0x000fe40000004100 */
[----:B------:R-:W-:Y:S02]  /*1a40*/  HADD2.F32 R117, -RZ, R117.H0_H0 ;  /* 0x20000075ff757230 */ /* 0x000fe40000004100 */
[----:B------:R-:W-:Y:S01]  /*1a50*/  FADD.FTZ R43, R160, R43 ;  /* 0x0000002ba02b7221 */ /* 0x000fe20000010000 */
[-C--:B------:R-:W-:Y:S01]  /*1a60*/  FFMA.FTZ R15, R174, R160.reuse, R15 ;  /* 0x000000a0ae0f7223 */ /* 0x080fe2000001000f */
[----:B------:R-:W-:Y:S01]  /*1a70*/  FFMA.FTZ R173, R60, R160, R173 ;  /* 0x000000a03cad7223 */ /* 0x000fe200000100ad */
[----:B------:R-:W-:Y:S01]  /*1a80*/  HADD2.F32 R160, -RZ, R125.H0_H0 ;  /* 0x2000007dffa07230 */ /* 0x000fe20000004100 */
[----:B------:R-:W-:Y:S01]  /*1a90*/  SHF.R.U32.HI R125, RZ, 0x10, R125 ;  /* 0x00000010ff7d7819 */ /* 0x000fe2000001167d */
[----:B0-----:R-:W-:Y:S01]  /*1aa0*/  FMUL.FTZ R170, R124, UR7 ;  /* 0x000000077caa7c20 */ /* 0x001fe20008410000 */
[----:B------:R-:W-:Y:S01]  /*1ab0*/  FMUL.FTZ R124, R89, R159 ;  /* 0x0000009f597c7220 */ /* 0x000fe20000410000 */
[----:B------:R-:W-:Y:S01]  /*1ac0*/  FADD.FTZ R44, R117, R44 ;  /* 0x0000002c752c7221 */ /* 0x000fe20000010000 */
[----:B------:R-:W-:Y:S01]  /*1ad0*/  MOV R166, R161 ;  /* 0x000000a100a67202 */ /* 0x000fe20000000f00 */
[-C--:B------:R-:W-:Y:S01]  /*1ae0*/  FFMA.FTZ R16, R170, R117.reuse, R16 ;  /* 0x00000075aa107223 */ /* 0x080fe20000010010 */
[----:B------:R-:W-:Y:S01]  /*1af0*/  FFMA.FTZ R169, R61, R117, R124 ;  /* 0x000000753da97223 */ /* 0x000fe2000001007c */
[----:B------:R-:W-:Y:S01]  /*1b00*/  SHF.R.U32.HI R158, RZ, 0x10, R161 ;  /* 0x00000010ff9e7819 */ /* 0x000fe200000116a1 */
[----:B------:R-:W-:-:S02]  /*1b10*/  HADD2.F32 R117, -RZ, R125.H0_H0 ;  /* 0x2000007dff757230 */ /* 0x000fc40000004100 */
[----:B------:R-:W-:Y:S02]  /*1b20*/  HADD2.F32 R172, -RZ, R172.H0_H0 ;  /* 0x200000acffac7230 */ /* 0x000fe40000004100 */
[----:B------:R-:W-:Y:S01]  /*1b30*/  FADD.FTZ R160, R160, -UR5 ;  /* 0x80000005a0a07e21 */ /* 0x000fe20008010000 */
[----:B------:R-:W-:Y:S02]  /*1b40*/  HADD2.F32 R166, -RZ, R166.H0_H0 ;  /* 0x200000a6ffa67230 */ /* 0x000fe40000004100 */
[----:B------:R-:W-:Y:S01]  /*1b50*/  FADD.FTZ R117, R117, -UR5 ;  /* 0x8000000575757e21 */ /* 0x000fe20008010000 */
[----:B------:R-:W-:Y:S02]  /*1b60*/  HADD2.F32 R125, -RZ, R158.H0_H0 ;  /* 0x2000009eff7d7230 */ /* 0x000fe40000004100 */
[----:B------:R-:W-:Y:S01]  /*1b70*/  FADD.FTZ R237, R168, R237 ;  /* 0x000000eda8ed7221 */ /* 0x000fe20000010000 */
[----:B------:R-:W-:Y:S01]  /*1b80*/  FFMA.FTZ R217, R174, R168, R217 ;  /* 0x000000a8aed97223 */ /* 0x000fe200000100d9 */
[----:B------:R-:W-:-:S02]  /*1b90*/  HADD2.F32 R167, -RZ, R126.H0_H0 ;  /* 0x2000007effa77230 */ /* 0x000fc40000004100 */
[----:B------:R-:W-:Y:S01]  /*1ba0*/  FADD.FTZ R41, R172, R41 ;  /* 0x00000029ac297221 */ /* 0x000fe20000010000 */
[-C--:B------:R-:W-:Y:S01]  /*1bb0*/  FFMA.FTZ R13, R178, R172.reuse, R13 ;  /* 0x000000acb20d7223 */ /* 0x080fe2000001000d */
[----:B------:R-:W-:Y:S01]  /*1bc0*/  FFMA.FTZ R177, R58, R172, R177 ;  /* 0x000000ac3ab17223 */ /* 0x000fe200000100b1 */
[----:B------:R-:W-:Y:S02]  /*1bd0*/  HADD2.F32 R135, -RZ, R135.H0_H0 ;  /* 0x20000087ff877230 */ /* 0x000fe40000004100 */
        /* <DEDUP_REMOVED lines=10> */
[----:B------:R-:W-:Y:S01]  /*1c80*/  FADD.FTZ R240, R125, R240 ;  /* 0x000000f07df07221 */ /* 0x000fe20000010000 */
[----:B------:R-:W-:Y:S01]  /*1c90*/  FFMA.FTZ R220, R168, R125, R220 ;  /* 0x0000007da8dc7223 */ /* 0x000fe200000100dc */
[----:B---3--:R-:W-:-:S02]  /*1ca0*/  MOV R135, R118 ;  /* 0x0000007600877202 */ /* 0x008fc40000000f00 */
[----:B------:R-:W-:Y:S02]  /*1cb0*/  SHF.R.U64 R124, R118, 0x10, R119 ;  /* 0x00000010767c7819 */ /* 0x000fe40000001277 */
[----:B----4-:R-:W-:Y:S01]  /*1cc0*/  MOV R118, R122 ;  /* 0x0000007a00767202 */ /* 0x010fe20000000f00 */
[----:B------:R-:W-:-:S04]  /*1cd0*/  HADD2.F32 R117, -RZ, R120.H0_H0 ;  /* 0x20000078ff757230 */ /* 0x000fc80000004100 */
[----:B------:R-:W-:Y:S02]  /*1ce0*/  HADD2.F32 R158, -RZ, R118.H0_H0 ;  /* 0x20000076ff9e7230 */ /* 0x000fe40000004100 */
[----:B------:R-:W-:Y:S01]  /*1cf0*/  FADD.FTZ R117, R117, -UR5 ;  /* 0x8000000575757e21 */ /* 0x000fe20008010000 */
[----:B------:R-:W-:Y:S02]  /*1d00*/  HADD2.F32 R118, -RZ, R135.H0_H0 ;  /* 0x20000087ff767230 */ /* 0x000fe40000004100 */
[----:B------:R-:W-:Y:S01]  /*1d10*/  FMUL.FTZ R135, R92, R158 ;  /* 0x0000009e5c877220 */ /* 0x000fe20000410000 */
[----:B------:R-:W-:Y:S01]  /*1d20*/  FMUL.FTZ R117, R117, UR7 ;  /* 0x0000000775757c20 */ /* 0x000fe20008410000 */
[----:B------:R-:W-:Y:S01]  /*1d30*/  MOV R126, R119 ;  /* 0x00000077007e7202 */ /* 0x000fe20000000f00 */
[----:B------:R-:W-:Y:S01]  /*1d40*/  FADD.FTZ R47, R118, R47 ;  /* 0x0000002f762f7221 */ /* 0x000fe20000010000 */
[----:B------:R-:W-:Y:S01]  /*1d50*/  SHF.R.U32.HI R125, RZ, 0x10, R119 ;  /* 0x00000010ff7d7819 */ /* 0x000fe20000011677 */
[-C--:B------:R-:W-:Y:S01]  /*1d60*/  FFMA.FTZ R19, R117, R118.reuse, R19 ;  /* 0x0000007675137223 */ /* 0x080fe20000010013 */
[----:B------:R-:W-:Y:S01]  /*1d70*/  FFMA.FTZ R118, R64, R118, R135 ;  /* 0x0000007640767223 */ /* 0x000fe20000010087 */
[----:B------:R-:W-:Y:S01]  /*1d80*/  MOV R119, R123 ;  /* 0x0000007b00777202 */ /* 0x000fe20000000f00 */
[----:B------:R-:W-:-:S02]  /*1d90*/  HADD2.F32 R135, -RZ, R121.H0_H0 ;  /* 0x20000079ff877230 */ /* 0x000fc40000004100 */
[----:B------:R-:W-:Y:S01]  /*1da0*/  FADD.FTZ R243, R158, R243 ;  /* 0x000000f39ef37221 */ /* 0x000fe20000010000 */
[----:B------:R-:W-:Y:S01]  /*1db0*/  FFMA.FTZ R221, R117, R158, R221 ;  /* 0x0000009e75dd7223 */ /* 0x000fe200000100dd */
[----:B------:R-:W-:Y:S01]  /*1dc0*/  FADD.FTZ R238, R159, R238 ;  /* 0x000000ee9fee7221 */ /* 0x000fe20000010000 */
[----:B------:R-:W-:Y:S01]  /*1dd0*/  FFMA.FTZ R218, R170, R159, R218 ;  /* 0x0000009faada7223 */ /* 0x000fe200000100da */
[----:B------:R-:W-:Y:S01]  /*1de0*/  FADD.FTZ R135, R135, -UR5 ;  /* 0x8000000587877e21 */ /* 0x000fe20008010000 */
[----:B------:R-:W-:Y:S01]  /*1df0*/  HADD2.F32 R158, -RZ, R119.H0_H0 ;  /* 0x20000077ff9e7230 */ /* 0x000fe20000004100 */
[----:B------:R-:W-:Y:S01]  /*1e00*/  SHF.R.U64 R159, R120, 0x10, R121 ;  /* 0x00000010789f7819 */ /* 0x000fe20000001279 */
[----:B------:R-:W-:Y:S02]  /*1e10*/  HADD2.F32 R120, -RZ, R126.H0_H0 ;  /* 0x2000007eff787230 */ /* 0x000fe40000004100 */
[----:B------:R-:W-:Y:S01]  /*1e20*/  FMUL.FTZ R119, R135, UR7 ;  /* 0x0000000787777c20 */ /* 0x000fe20008410000 */
[----:B------:R-:W-:Y:S01]  /*1e30*/  SHF.R.U64 R122, R122, 0x10, R123 ;  /* 0x000000107a7a7819 */ /* 0x000fe2000000127b */
[----:B------:R-:W-:Y:S01]  /*1e40*/  FMUL.FTZ R135, R94, R158 ;  /* 0x0000009e5e877220 */ /* 0x000fe20000410000 */
[----:B------:R-:W-:-:S02]  /*1e50*/  HADD2.F32 R126, -RZ, R159.H0_H0 ;  /* 0x2000009fff7e7230 */ /* 0x000fc40000004100 */
[----:B------:R-:W-:Y:S01]  /*1e60*/  FADD.FTZ R109, R120, R109 ;  /* 0x0000006d786d7221 */ /* 0x000fe20000010000 */
[CC--:B------:R-:W-:Y:S01]  /*1e70*/  FFMA.FTZ R21, R119.reuse, R120.reuse, R21 ;  /* 0x0000007877157223 */ /* 0x0c0fe20000010015 */
[----:B------:R-:W-:Y:S01]  /*1e80*/  FFMA.FTZ R120, R66, R120, R135 ;  /* 0x0000007842787223 */ /* 0x000fe20000010087 */
[----:B------:R-:W-:Y:S02]  /*1e90*/  HADD2.F32 R135, -RZ, R122.H0_H0 ;  /* 0x2000007aff877230 */ /* 0x000fe40000004100 */
[----:B------:R-:W-:Y:S01]  /*1ea0*/  FADD.FTZ R126, R126, -UR5 ;  /* 0x800000057e7e7e21 */ /* 0x000fe20008010000 */
[----:B------:R-:W-:Y:S01]  /*1eb0*/  FADD.FTZ R245, R158, R245 ;  /* 0x000000f59ef57221 */ /* 0x000fe20000010000 */
[----:B------:R-:W-:Y:S01]  /*1ec0*/  FFMA.FTZ R227, R119, R158, R227 ;  /* 0x0000009e77e37223 */ /* 0x000fe200000100e3 */
[----:B------:R-:W-:Y:S01]  /*1ed0*/  HADD2.F32 R124, -RZ, R124.H0_H0 ;  /* 0x2000007cff7c7230 */ /* 0x000fe20000004100 */
[----:B------:R-:W-:Y:S01]  /*1ee0*/  SHF.R.U32.HI R158, RZ, 0x10, R121 ;  /* 0x00000010ff9e7819 */ /* 0x000fe20000011679 */
[----:B------:R-:W-:Y:S01]  /*1ef0*/  FMUL.FTZ R121, R126, UR7 ;  /* 0x000000077e797c20 */ /* 0x000fe20008410000 */
[----:B------:R-:W-:Y:S01]  /*1f00*/  FMUL.FTZ R122, R93, R135 ;  /* 0x000000875d7a7220 */ /* 0x000fe20000410000 */
[----:B------:R-:W-:Y:S01]  /*1f10*/  SHF.R.U32.HI R123, RZ, 0x10, R123 ;  /* 0x00000010ff7b7819 */ /* 0x000fe2000001167b */
[----:B------:R-:W-:Y:S01]  /*1f20*/  FADD.FTZ R108, R124, R108 ;  /* 0x0000006c7c6c7221 */ /* 0x000fe20000010000 */
[-C--:B------:R-:W-:Y:S01]  /*1f30*/  FFMA.FTZ R20, R121, R124.reuse, R20 ;  /* 0x0000007c79147223 */ /* 0x080fe20000010014 */
[----:B------:R-:W-:Y:S01]  /*1f40*/  FFMA.FTZ R122, R65, R124, R122 ;  /* 0x0000007c417a7223 */ /* 0x000fe2000001007a */
[----:B------:R-:W-:-:S02]  /*1f50*/  HADD2.F32 R124, -RZ, R158.H0_H0 ;  /* 0x2000009eff7c7230 */ /* 0x000fc40000004100 */
[----:B------:R-:W-:Y:S01]  /*1f60*/  FADD.FTZ R244, R135, R244 ;  /* 0x000000f487f47221 */ /* 0x000fe20000010000 */
[----:B------:R-:W-:Y:S01]  /*1f70*/  FFMA.FTZ R222, R121, R135, R222 ;  /* 0x0000008779de7223 */ /* 0x000fe200000100de */
[----:B------:R-:W-:Y:S02]  /*1f80*/  HADD2.F32 R135, -RZ, R123.H0_H0 ;  /* 0x2000007bff877230 */ /* 0x000fe40000004100 */
[----:B------:R-:W-:-:S04]  /*1f90*/  FADD.FTZ R123, R124, -UR5 ;  /* 0x800000057c7b7e21 */ /* 0x000fc80008010000 */
[----:B------:R-:W-:Y:S01]  /*1fa0*/  FMUL.FTZ R123, R123, UR7 ;  /* 0x000000077b7b7c20 */ /* 0x000fe20008410000 */
[----:B------:R-:W-:Y:S02]  /*1fb0*/  HADD2.F32 R125, -RZ, R125.H0_H0 ;  /* 0x2000007dff7d7230 */ /* 0x000fe40000004100 */
[-C--:B------:R-:W-:Y:S01]  /*1fc0*/  FMUL.FTZ R124, R95, R135.reuse ;  /* 0x000000875f7c7220 */ /* 0x080fe20000410000 */
[----:B------:R-:W-:Y:S01]  /*1fd0*/  FADD.FTZ R246, R135, R246 ;  /* 0x000000f687f67221 */ /* 0x000fe20000010000 */
[----:B------:R-:W-:Y:S01]  /*1fe0*/  FFMA.FTZ R228, R123, R135, R228 ;  /* 0x000000877be47223 */ /* 0x000fe200000100e4 */
[----:B------:R-:W-:Y:S01]  /*1ff0*/  FADD.FTZ R110, R125, R110 ;  /* 0x0000006e7d6e7221 */ /* 0x000fe20000010000 */
[-C--:B------:R-:W-:Y:S01]  /*2000*/  FFMA.FTZ R22, R123, R125.reuse, R22 ;  /* 0x0000007d7b167223 */ /* 0x080fe20000010016 */
[----:B------:R-:W-:Y:S01]  /*2010*/  FFMA.FTZ R124, R67, R125, R124 ;  /* 0x0000007d437c7223 */ /* 0x000fe2000001007c */
[----:B--2---:R-:W-:Y:S02]  /*2020*/  SHF.R.U64 R160, R136, 0x10, R137 ;  /* 0x0000001088a07819 */ /* 0x004fe40000001289 */
[----:B------:R-:W-:-:S02]  /*2030*/  MOV R135, R137 ;  /* 0x0000008900877202 */ /* 0x000fc40000000f00 */
[----:B------:R-:W-:Y:S02]  /*2040*/  SHF.R.U32.HI R161, RZ, 0x10, R137 ;  /* 0x00000010ffa17819 */ /* 0x000fe40000011689 */
[----:B------:R-:W-:Y:S02]  /*2050*/  MOV R125, R136 ;  /* 0x00000088007d7202 */ /* 0x000fe40000000f00 */
[----:B------:R-:W-:Y:S02]  /*2060*/  MOV R159, R138 ;  /* 0x0000008a009f7202 */ /* 0x000fe40000000f00 */
[----:B------:R-:W-:Y:S02]  /*2070*/  SHF.R.U64 R247, R138, 0x10, R139 ;  /* 0x000000108af77819 */ /* 0x000fe4000000128b */
[----:B------:R-:W-:Y:S02]  /*2080*/  MOV R126, R140 ;  /* 0x0000008c007e7202 */ /* 0x000fe40000000f00 */
[----:B------:R-:W-:Y:S01]  /*2090*/  SHF.R.U64 R137, R140, 0x10, R141 ;  /* 0x000000108c897819 */ /* 0x000fe2000000128d */
[----:B------:R-:W-:-:S02]  /*20a0*/  HADD2.F32 R140, -RZ, R106.H0_H0 ;  /* 0x2000006aff8c7230 */ /* 0x000fc40000004100 */
[----:B------:R-:W-:-:S03]  /*20b0*/  HADD2.F32 R138, -RZ, R126.H0_H0 ;  /* 0x2000007eff8a7230 */ /* 0x000fc60000004100 */
[----:B------:R-:W-:Y:S01]  /*20c0*/  FADD.FTZ R140, R140, -UR5 ;  /* 0x800000058c8c7e21 */ /* 0x000fe20008010000 */
[----:B------:R-:W-:-:S03]  /*20d0*/  HADD2.F32 R126, -RZ, R125.H0_H0 ;  /* 0x2000007dff7e7230 */ /* 0x000fc60000004100 */
[----:B------:R-:W-:Y:S01]  /*20e0*/  FMUL.FTZ R125, R140, UR7 ;  /* 0x000000078c7d7c20 */ /* 0x000fe20008410000 */
[----:B------:R-:W-:Y:S01]  /*20f0*/  FMUL.FTZ R140, R96, R138 ;  /* 0x0000008a608c7220 */ /* 0x000fe20000410000 */
[----:B------:R-:W-:Y:S01]  /*2100*/  FADD.FTZ R111, R126, R111 ;  /* 0x0000006f7e6f7221 */ /* 0x000fe20000010000 */
[----:B------:R-:W-:Y:S01]  /*2110*/  MOV R136, R141 ;  /* 0x0000008d00887202 */ /* 0x000fe20000000f00 */
[CC--:B------:R-:W-:Y:S01]  /*2120*/  FFMA.FTZ R23, R125.reuse, R126.reuse, R23 ;  /* 0x0000007e7d177223 */ /* 0x0c0fe20000010017 */
[----:B------:R-:W-:Y:S01]  /*2130*/  FFMA.FTZ R126, R68, R126, R140 ;  /* 0x0000007e447e7223 */ /* 0x000fe2000001008c */
[----:B------:R-:W-:Y:S01]  /*2140*/  HADD2.F32 R140, -RZ, R107.H0_H0 ;  /* 0x2000006bff8c7230 */ /* 0x000fe20000004100 */
[----:B------:R-:W-:Y:S01]  /*2150*/  SHF.R.U64 R106, R106, 0x10, R107 ;  /* 0x000000106a6a7819 */ /* 0x000fe2000000126b */
[----:B------:R-:W-:Y:S01]  /*2160*/  FADD.FTZ R249, R138, R249 ;  /* 0x000000f98af97221 */ /* 0x000fe20000010000 */
[----:B------:R-:W-:Y:S01]  /*2170*/  FFMA.FTZ R229, R125, R138, R229 ;  /* 0x0000008a7de57223 */ /* 0x000fe200000100e5 */
[----:B------:R-:W-:-:S02]  /*2180*/  HADD2.F32 R138, -RZ, R136.H0_H0 ;  /* 0x20000088ff8a7230 */ /* 0x000fc40000004100 */
[----:B------:R-:W-:Y:S01]  /*2190*/  FADD.FTZ R136, R140, -UR5 ;  /* 0x800000058c887e21 */ /* 0x000fe20008010000 */
[----:B------:R-:W-:Y:S02]  /*21a0*/  HADD2.F32 R106, -RZ, R106.H0_H0 ;  /* 0x2000006aff6a7230 */ /* 0x000fe40000004100 */
[----:B------:R-:W-:Y:S02]  /*21b0*/  HADD2.F32 R140, -RZ, R135.H0_H0 ;  /* 0x20000087ff8c7230 */ /* 0x000fe40000004100 */
[----:B------:R-:W-:Y:S01]  /*21c0*/  FMUL.FTZ R135, R136, UR7 ;  /* 0x0000000788877c20 */ /* 0x000fe20008410000 */
[----:B------:R-:W-:Y:S01]  /*21d0*/  FMUL.FTZ R136, R98, R138 ;  /* 0x0000008a62887220 */ /* 0x000fe20000410000 */
[----:B------:R-:W-:Y:S01]  /*21e0*/  FADD.FTZ R106, R106, -UR5 ;  /* 0x800000056a6a7e21 */ /* 0x000fe20008010000 */
[----:B------:R-:W-:Y:S01]  /*21f0*/  FADD.FTZ R113, R140, R113 ;  /* 0x000000718c717221 */ /* 0x000fe20000010000 */
[-C--:B------:R-:W-:Y:S01]  /*2200*/  FFMA.FTZ R25, R135, R140.reuse, R25 ;  /* 0x0000008c87197223 */ /* 0x080fe20000010019 */
[----:B------:R-:W-:Y:S01]  /*2210*/  FFMA.FTZ R136, R70, R140, R136 ;  /* 0x0000008c46887223 */ /* 0x000fe20000010088 */
[----:B------:R-:W-:-:S02]  /*2220*/  HADD2.F32 R140, -RZ, R137.H0_H0 ;  /* 0x20000089ff8c7230 */ /* 0x000fc40000004100 */
[----:B------:R-:W-:Y:S01]  /*2230*/  FADD.FTZ R211, R182, R211 ;  /* 0x000000d3b6d37221 */ /* 0x000fe20000010000 */
[----:B------:R-:W-:Y:S01]  /*2240*/  FFMA.FTZ R205, R189, R182, R205 ;  /* 0x000000b6bdcd7223 */ /* 0x000fe200000100cd */
[----:B------:R-:W-:Y:S01]  /*2250*/  FMUL.FTZ R137, R106, UR7 ;  /* 0x000000076a897c20 */ /* 0x000fe20008410000 */
[----:B------:R-:W-:Y:S01]  /*2260*/  MOV R158, R139 ;  /* 0x0000008b009e7202 */ /* 0x000fe20000000f00 */
[----:B------:R-:W-:Y:S01]  /*2270*/  FADD.FTZ R106, RZ, R162 ;  /* 0x000000a2ff6a7221 */ /* 0x000fe20000010000 */
[----:B------:R-:W-:Y:S01]  /*2280*/  SHF.R.U32.HI R182, RZ, 0x10, R139 ;  /* 0x00000010ffb67819 */ /* 0x000fe2000001168b */
[----:B------:R-:W-:Y:S01]  /*2290*/  FADD.FTZ R252, R138, R252 ;  /* 0x000000fc8afc7221 */ /* 0x000fe20000010000 */
[----:B------:R-:W-:Y:S01]  /*22a0*/  SHF.R.U32.HI R139, RZ, 0x10, R141 ;  /* 0x00000010ff8b7819 */ /* 0x000fe2000001168d */
[----:B------:R-:W-:Y:S01]  /*22b0*/  FFMA.FTZ R231, R135, R138, R231 ;  /* 0x0000008a87e77223 */ /* 0x000fe200000100e7 */
[-C--:B------:R-:W-:Y:S01]  /*22c0*/  FMUL.FTZ R138, R97, R140.reuse ;  /* 0x0000008c618a7220 */ /* 0x080fe20000410000 */
[----:B------:R-:W-:Y:S01]  /*22d0*/  FADD.FTZ R250, R140, R250 ;  /* 0x000000fa8cfa7221 */ /* 0x000fe20000010000 */
[----:B------:R-:W-:Y:S01]  /*22e0*/  FFMA.FTZ R230, R137, R140, R230 ;  /* 0x0000008c89e67223 */ /* 0x000fe200000100e6 */
[----:B------:R-:W-:Y:S01]  /*22f0*/  SHF.R.U32.HI R140, RZ, 0x10, R107 ;  /* 0x00000010ff8c7819 */ /* 0x000fe2000001166b */
[----:B------:R-:W-:Y:S01]  /*2300*/  FADD.FTZ R107, R191, R106 ;  /* 0x0000006abf6b7221 */ /* 0x000fe20000010000 */
[----:B------:R-:W-:-:S05]  /*2310*/  HADD2.F32 R106, -RZ, R139.H0_H0 ;  /* 0x2000008bff6a7230 */ /* 0x000fca0000004100 */
[----:B------:R-:W-:-:S05]  /*2320*/  FADD.FTZ R28, R106, R28 ;  /* 0x0000001c6a1c7221 */ /* 0x000fca0000010000 */
[----:B------:R0:W-:Y:S04]  /*2330*/  STL [R1], R28 ;  /* 0x0000001c01007387 */ /* 0x0001e80000100800 */
[----:B0-----:R-:W2:Y:S01]  /*2340*/  LDL.LU R28, [R1+0x4] ;  /* 0x00000400011c7983 */ /* 0x001ea20000300800 */
[----:B------:R-:W-:Y:S01]  /*2350*/  FADD.FTZ R107, R192, R107 ;  /* 0x0000006bc06b7221 */ /* 0x000fe20000010000 */
[----:B------:R-:W-:-:S03]  /*2360*/  HADD2.F32 R140, -RZ, R140.H0_H0 ;  /* 0x2000008cff8c7230 */ /* 0x000fc60000004100 */
[----:B------:R-:W-:Y:S02]  /*2370*/  FADD.FTZ R107, R194, R107 ;  /* 0x0000006bc26b7221 */ /* 0x000fe40000010000 */
[----:B------:R-:W-:Y:S02]  /*2380*/  FADD.FTZ R139, R140, -UR5 ;  /* 0x800000058c8b7e21 */ /* 0x000fe40008010000 */
[----:B------:R-:W-:Y:S01]  /*2390*/  FADD.FTZ R107, R188, R107 ;  /* 0x0000006bbc6b7221 */ /* 0x000fe20000010000 */
[--C-:B------:R-:W-:Y:S01]  /*23a0*/  SHF.R.U64 R235, R142, 0x10, R143.reuse ;  /* 0x000000108eeb7819 */ /* 0x100fe2000000128f */
[----:B------:R-:W-:Y:S01]  /*23b0*/  FMUL.FTZ R139, R139, UR7 ;  /* 0x000000078b8b7c20 */ /* 0x000fe20008410000 */
[----:B------:R-:W-:Y:S02]  /*23c0*/  MOV R248, R143 ;  /* 0x0000008f00f87202 */ /* 0x000fe40000000f00 */
[----:B------:R-:W-:Y:S01]  /*23d0*/  SHF.R.U32.HI R236, RZ, 0x10, R143 ;  /* 0x00000010ffec7819 */ /* 0x000fe2000001168f */
[----:B------:R-:W-:Y:S01]  /*23e0*/  FADD.FTZ R143, R184, R107 ;  /* 0x0000006bb88f7221 */ /* 0x000fe20000010000 */
[----:B------:R-:W-:Y:S01]  /*23f0*/  FFMA.FTZ R107, R0, R162, RZ ;  /* 0x000000a2006b7223 */ /* 0x000fe200000100ff */
[-C--:B------:R-:W-:Y:S01]  /*2400*/  FMUL.FTZ R140, R99, R106.reuse ;  /* 0x0000006a638c7220 */ /* 0x080fe20000410000 */
[----:B------:R-:W-:-:S02]  /*2410*/  FFMA.FTZ R232, R139, R106, R232 ;  /* 0x0000006a8be87223 */ /* 0x000fc400000100e8 */
[----:B------:R-:W-:Y:S01]  /*2420*/  FFMA.FTZ R106, R190, R191, R107 ;  /* 0x000000bfbe6a7223 */ /* 0x000fe2000001006b */
[----:B------:R-:W-:Y:S01]  /*2430*/  MOV R141, R142 ;  /* 0x0000008e008d7202 */ /* 0x000fe20000000f00 */
        /* <DEDUP_REMOVED lines=15> */
[----:B------:R-:W-:Y:S01]  /*2530*/  FFMA.FTZ R107, R176, R175, R107 ;  /* 0x000000afb06b7223 */ /* 0x000fe2000001006b */
[----:B------:R-:W-:Y:S02]  /*2540*/  HADD2.F32 R161, -RZ, R161.H0_H0 ;  /* 0x200000a1ffa17230 */ /* 0x000fe40000004100 */
[----:B------:R-:W-:Y:S01]  /*2550*/  FADD.FTZ R106, R171, R106 ;  /* 0x0000006aab6a7221 */ /* 0x000fe20000010000 */
[----:B------:R-:W-:Y:S01]  /*2560*/  FFMA.FTZ R142, R178, R177, R107 ;  /* 0x000000b1b28e7223 */ /* 0x000fe2000001006b */
[----:B------:R-:W-:-:S02]  /*2570*/  HADD2.F32 R107, -RZ, R141.H0_H0 ;  /* 0x2000008dff6b7230 */ /* 0x000fc40000004100 */
[----:B------:R-:W-:Y:S01]  /*2580*/  FADD.FTZ R114, R161, R114 ;  /* 0x00000072a1727221 */ /* 0x000fe20000010000 */
[-C--:B------:R-:W-:Y:S01]  /*2590*/  FFMA.FTZ R26, R139, R161.reuse, R26 ;  /* 0x000000a18b1a7223 */ /* 0x080fe2000001001a */
[----:B------:R-:W-:Y:S01]  /*25a0*/  FFMA.FTZ R140, R71, R161, R140 ;  /* 0x000000a1478c7223 */ /* 0x000fe2000001008c */
[----:B------:R-:W-:-:S04]  /*25b0*/  FADD.FTZ R161, R167, R106 ;  /* 0x0000006aa7a17221 */ /* 0x000fc80000010000 */
[----:B------:R-:W-:Y:S01]  /*25c0*/  FADD.FTZ R161, R118, R161 ;  /* 0x000000a176a17221 */ /* 0x000fe20000010000 */
[----:B------:R-:W-:-:S03]  /*25d0*/  FFMA.FTZ R251, R165, R164, R142 ;  /* 0x000000a4a5fb7223 */ /* 0x000fc6000001008e */
[----:B------:R-:W-:Y:S01]  /*25e0*/  FADD.FTZ R161, R122, R161 ;  /* 0x000000a17aa17221 */ /* 0x000fe20000010000 */
[----:B------:R-:W-:-:S03]  /*25f0*/  FFMA.FTZ R251, R174, R173, R251 ;  /* 0x000000adaefb7223 */ /* 0x000fc600000100fb */
[----:B------:R-:W-:Y:S01]  /*2600*/  FADD.FTZ R161, R120, R161 ;  /* 0x000000a178a17221 */ /* 0x000fe20000010000 */
[----:B------:R-:W-:Y:S02]  /*2610*/  HADD2.F32 R160, -RZ, R160.H0_H0 ;  /* 0x200000a0ffa07230 */ /* 0x000fe40000004100 */
[----:B------:R-:W-:Y:S01]  /*2620*/  FFMA.FTZ R251, R170, R169, R251 ;  /* 0x000000a9aafb7223 */ /* 0x000fe200000100fb */
[----:B------:R-:W-:Y:S02]  /*2630*/  FADD.FTZ R161, R124, R161 ;  /* 0x000000a17ca17221 */ /* 0x000fe40000010000 */
[----:B------:R-:W-:Y:S01]  /*2640*/  FFMA.FTZ R138, R69, R160, R138 ;  /* 0x000000a0458a7223 */ /* 0x000fe2000001008a */
[----:B------:R-:W-:Y:S01]  /*2650*/  FFMA.FTZ R251, R172, R171, R251 ;  /* 0x000000abacfb7223 */ /* 0x000fe200000100fb */
[----:B------:R-:W-:Y:S01]  /*2660*/  FADD.FTZ R161, R126, R161 ;  /* 0x000000a17ea17221 */ /* 0x000fe20000010000 */
[----:B------:R-:W-:Y:S02]  /*2670*/  HADD2.F32 R106, -RZ, R104.H0_H0 ;  /* 0x20000068ff6a7230 */ /* 0x000fe40000004100 */
[----:B------:R-:W-:Y:S01]  /*2680*/  FFMA.FTZ R251, R168, R167, R251 ;  /* 0x000000a7a8fb7223 */ /* 0x000fe200000100fb */
[----:B------:R-:W-:Y:S01]  /*2690*/  FADD.FTZ R161, R138, R161 ;  /* 0x000000a18aa17221 */ /* 0x000fe20000010000 */
[----:B------:R-:W-:-:S02]  /*26a0*/  HADD2.F32 R159, -RZ, R159.H0_H0 ;  /* 0x2000009fff9f7230 */ /* 0x000fc40000004100 */
[----:B------:R-:W-:Y:S01]  /*26b0*/  FMUL.FTZ R142, R100, R107 ;  /* 0x0000006b648e7220 */ /* 0x000fe20000410000 */
[----:B------:R-:W-:Y:S02]  /*26c0*/  HADD2.F32 R235, -RZ, R235.H0_H0 ;  /* 0x200000ebffeb7230 */ /* 0x000fe40000004100 */
[----:B------:R-:W-:Y:S01]  /*26d0*/  FADD.FTZ R161, R136, R161 ;  /* 0x000000a188a17221 */ /* 0x000fe20000010000 */
[----:B------:R-:W-:Y:S01]  /*26e0*/  FFMA.FTZ R251, R117, R118, R251 ;  /* 0x0000007675fb7223 */ /* 0x000fe200000100fb */
[----:B------:R-:W-:Y:S01]  /*26f0*/  FADD.FTZ R141, R106, -UR5 ;  /* 0x800000056a8d7e21 */ /* 0x000fe20008010000 */
[----:B------:R-:W-:Y:S02]  /*2700*/  HADD2.F32 R247, -RZ, R247.H0_H0 ;  /* 0x200000f7fff77230 */ /* 0x000fe40000004100 */
[----:B------:R-:W-:Y:S01]  /*2710*/  FFMA.FTZ R142, R72, R159, R142 ;  /* 0x0000009f488e7223 */ /* 0x000fe2000001008e */
[----:B------:R-:W-:Y:S02]  /*2720*/  HADD2.F32 R248, -RZ, R248.H0_H0 ;  /* 0x200000f8fff87230 */ /* 0x000fe40000004100 */
[----:B------:R-:W-:Y:S01]  /*2730*/  FADD.FTZ R161, R140, R161 ;  /* 0x000000a18ca17221 */ /* 0x000fe20000010000 */
[----:B------:R-:W-:Y:S01]  /*2740*/  FMUL.FTZ R143, R101, R235 ;  /* 0x000000eb658f7220 */ /* 0x000fe20000410000 */
[----:B------:R-:W-:Y:S01]  /*2750*/  FFMA.FTZ R251, R121, R122, R251 ;  /* 0x0000007a79fb7223 */ /* 0x000fe200000100fb */
[----:B------:R-:W-:Y:S01]  /*2760*/  FMUL.FTZ R141, R141, UR7 ;  /* 0x000000078d8d7c20 */ /* 0x000fe20008410000 */
[----:B------:R-:W-:-:S02]  /*2770*/  HADD2.F32 R106, -RZ, R158.H0_H0 ;  /* 0x2000009eff6a7230 */ /* 0x000fc40000004100 */
[----:B------:R-:W-:Y:S01]  /*2780*/  FMUL.FTZ R158, R102, R248 ;  /* 0x000000f8669e7220 */ /* 0x000fe20000410000 */
[----:B------:R-:W-:Y:S02]  /*2790*/  HADD2.F32 R236, -RZ, R236.H0_H0 ;  /* 0x200000ecffec7230 */ /* 0x000fe40000004100 */
[----:B------:R-:W-:Y:S01]  /*27a0*/  FFMA.FTZ R143, R73, R247, R143 ;  /* 0x000000f7498f7223 */ /* 0x000fe2000001008f */
[----:B------:R-:W-:Y:S01]  /*27b0*/  FADD.FTZ R161, R142, R161 ;  /* 0x000000a18ea17221 */ /* 0x000fe20000010000 */
[----:B------:R-:W-:Y:S01]  /*27c0*/  FFMA.FTZ R251, R119, R120, R251 ;  /* 0x0000007877fb7223 */ /* 0x000fe200000100fb */
[----:B------:R-:W-:Y:S01]  /*27d0*/  FADD.FTZ R115, R159, R115 ;  /* 0x000000739f737221 */ /* 0x000fe20000010000 */
[----:B------:R-:W-:Y:S01]  /*27e0*/  FFMA.FTZ R27, R141, R159, R27 ;  /* 0x0000009f8d1b7223 */ /* 0x000fe2000001001b */
[----:B------:R-:W-:Y:S02]  /*27f0*/  HADD2.F32 R182, -RZ, R182.H0_H0 ;  /* 0x200000b6ffb67230 */ /* 0x000fe40000004100 */
[----:B------:R-:W-:Y:S01]  /*2800*/  FFMA.FTZ R158, R74, R106, R158 ;  /* 0x0000006a4a9e7223 */ /* 0x000fe2000001009e */
[----:B------:R-:W-:Y:S01]  /*2810*/  FMUL.FTZ R159, R103, R236 ;  /* 0x000000ec679f7220 */ /* 0x000fe20000410000 */
[----:B------:R-:W-:Y:S01]  /*2820*/  FADD.FTZ R161, R161, R143 ;  /* 0x0000008fa1a17221 */ /* 0x000fe20000010000 */
[----:B------:R-:W-:-:S02]  /*2830*/  FFMA.FTZ R251, R123, R124, R251 ;  /* 0x0000007c7bfb7223 */ /* 0x000fc400000100fb */
[----:B------:R-:W-:Y:S01]  /*2840*/  FFMA.FTZ R159, R75, R182, R159 ;  /* 0x000000b64b9f7223 */ /* 0x000fe2000001009f */
[----:B------:R-:W-:Y:S01]  /*2850*/  FADD.FTZ R161, R161, R158 ;  /* 0x0000009ea1a17221 */ /* 0x000fe20000010000 */
[----:B------:R-:W-:Y:S01]  /*2860*/  FFMA.FTZ R251, R125, R126, R251 ;  /* 0x0000007e7dfb7223 */ /* 0x000fe200000100fb */
[----:B------:R-:W-:Y:S01]  /*2870*/  FADD.FTZ R112, R160, R112 ;  /* 0x00000070a0707221 */ /* 0x000fe20000010000 */
[----:B------:R-:W-:Y:S01]  /*2880*/  FFMA.FTZ R24, R137, R160, R24 ;  /* 0x000000a089187223 */ /* 0x000fe20000010018 */
[----:B------:R-:W-:Y:S01]  /*2890*/  SHF.R.U64 R160, R104, 0x10, R105 ;  /* 0x0000001068a07819 */ /* 0x000fe20000001269 */
[----:B------:R-:W-:Y:S01]  /*28a0*/  FADD.FTZ R104, R161, R159 ;  /* 0x0000009fa1687221 */ /* 0x000fe20000010000 */
[----:B------:R-:W-:Y:S01]  /*28b0*/  FFMA.FTZ R251, R137, R138, R251 ;  /* 0x0000008a89fb7223 */ /* 0x000fe200000100fb */
[----:B------:R-:W-:Y:S01]  /*28c0*/  FADD.FTZ R239, R166, R239 ;  /* 0x000000efa6ef7221 */ /* 0x000fe20000010000 */
[----:B------:R-:W-:Y:S01]  /*28d0*/  FFMA.FTZ R219, R172, R166, R219 ;  /* 0x000000a6acdb7223 */ /* 0x000fe200000100db */
[----:B------:R-:W-:Y:S01]  /*28e0*/  SHF.R.U32.HI R166, RZ, 0x10, R105 ;  /* 0x00000010ffa67819 */ /* 0x000fe20000011669 */
[----:B------:R-:W-:-:S02]  /*28f0*/  HADD2.F32 R161, -RZ, R105.H0_H0 ;  /* 0x20000069ffa17230 */ /* 0x000fc40000004100 */
[----:B------:R-:W-:Y:S01]  /*2900*/  FFMA.FTZ R251, R135, R136, R251 ;  /* 0x0000008887fb7223 */ /* 0x000fe200000100fb */
[----:B------:R-:W-:Y:S01]  /*2910*/  HADD2.F32 R160, -RZ, R160.H0_H0 ;  /* 0x200000a0ffa07230 */ /* 0x000fe20000004100 */
[----:B------:R-:W0:Y:S02]  /*2920*/  SHFL.DOWN PT, R105, R104, 0x10, 0x1f ;  /* 0x0a001f0068697f89 */ /* 0x000e2400000e0000 */
[----:B------:R-:W-:Y:S02]  /*2930*/  FFMA.FTZ R251, R139, R140, R251 ;  /* 0x0000008c8bfb7223 */ /* 0x000fe400000100fb */
[----:B------:R-:W-:Y:S01]  /*2940*/  FADD.FTZ R160, R160, -UR5 ;  /* 0x80000005a0a07e21 */ /* 0x000fe20008010000 */
[----:B------:R-:W-:Y:S02]  /*2950*/  HADD2.F32 R166, -RZ, R166.H0_H0 ;  /* 0x200000a6ffa67230 */ /* 0x000fe40000004100 */
[----:B------:R-:W-:Y:S01]  /*2960*/  FADD.FTZ R161, R161, -UR5 ;  /* 0x80000005a1a17e21 */ /* 0x000fe20008010000 */
[----:B------:R-:W-:Y:S01]  /*2970*/  FFMA.FTZ R251, R141, R142, R251 ;  /* 0x0000008e8dfb7223 */ /* 0x000fe200000100fb */
[----:B------:R-:W-:-:S02]  /*2980*/  FMUL.FTZ R160, R160, UR7 ;  /* 0x00000007a0a07c20 */ /* 0x000fc40008410000 */
        /* <DEDUP_REMOVED lines=9> */
[----:B------:R-:W0:Y:S01]  /*2a20*/  SHFL.DOWN PT, R104, R105, 0x8, 0x1f ;  /* 0x09001f0069687f89 */ /* 0x000e2200000e0000 */
[----:B--2---:R-:W-:-:S05]  /*2a30*/  FADD.FTZ R28, R107, R28 ;  /* 0x0000001c6b1c7221 */ /* 0x004fca0000010000 */
[----:B------:R1:W-:Y:S04]  /*2a40*/  STL [R1+0x4], R28 ;  /* 0x0000041c01007387 */ /* 0x0003e80000100800 */
[----:B-1----:R1:W5:Y:S01]  /*2a50*/  LDL.LU R28, [R1+0x14] ;  /* 0x00001400011c7983 */ /* 0x0023620000300800 */
[----:B0-----:R-:W-:-:S03]  /*2a60*/  FADD.FTZ R105, R105, R104 ;  /* 0x0000006869697221 */ /* 0x001fc60000010000 */
[----:B------:R-:W0:Y:S02]  /*2a70*/  SHFL.DOWN PT, R104, R251, 0x8, 0x1f ;  /* 0x09001f00fb687f89 */ /* 0x000e2400000e0000 */
[----:B0-----:R-:W-:Y:S02]  /*2a80*/  FADD.FTZ R104, R251, R104 ;  /* 0x00000068fb687221 */ /* 0x001fe40000010000 */
[----:B------:R-:W0:Y:S02]  /*2a90*/  SHFL.DOWN PT, R251, R105, 0x4, 0x1f ;  /* 0x08801f0069fb7f89 */ /* 0x000e2400000e0000 */
[----:B0-----:R-:W-:Y:S02]  /*2aa0*/  FADD.FTZ R105, R105, R251 ;  /* 0x000000fb69697221 */ /* 0x001fe40000010000 */
[----:B------:R-:W0:Y:S02]  /*2ab0*/  SHFL.DOWN PT, R251, R104, 0x4, 0x1f ;  /* 0x08801f0068fb7f89 */ /* 0x000e2400000e0000 */
[----:B0-----:R-:W-:-:S02]  /*2ac0*/  FADD.FTZ R104, R104, R251 ;  /* 0x000000fb68687221 */ /* 0x001fc40000010000 */
[----:B------:R-:W0:Y:S01]  /*2ad0*/  SHFL.DOWN PT, R251, R105, 0x2, 0x1f ;  /* 0x08401f0069fb7f89 */ /* 0x000e2200000e0000 */
[----:B------:R-:W-:Y:S01]  /*2ae0*/  FFMA.FTZ R233, R141, R107, R233 ;  /* 0x0000006b8de97223 */ /* 0x000fe200000100e9 */
[----:B0-----:R-:W-:Y:S02]  /*2af0*/  FADD.FTZ R105, R105, R251 ;  /* 0x000000fb69697221 */ /* 0x001fe40000010000 */
[----:B------:R-:W0:Y:S04]  /*2b00*/  SHFL.DOWN PT, R251, R104, 0x2, 0x1f ;  /* 0x08401f0068fb7f89 */ /* 0x000e2800000e0000 */
[----:B------:R-:W2:Y:S01]  /*2b10*/  SHFL.DOWN PT, R107, R105, 0x1, 0x1f ;  /* 0x08201f00696b7f89 */ /* 0x000ea200000e0000 */
[----:B0-----:R-:W-:Y:S01]  /*2b20*/  FADD.FTZ R251, R104, R251 ;  /* 0x000000fb68fb7221 */ /* 0x001fe20000010000 */
[----:B--2---:R-:W-:-:S02]  /*2b30*/  FADD.FTZ R104, R105, R107 ;  /* 0x0000006b69687221 */ /* 0x004fc40000010000 */
[----:B------:R-:W0:Y:S02]  /*2b40*/  S2R R107, SR_TID.X ;  /* 0x00000000006b7919 */ /* 0x000e240000002100 */
        /* <DEDUP_REMOVED lines=13> */
.L_x_3808:
[----:B------:R-:W-:Y:S05]  /*2c20*/  BSYNC.RECONVERGENT B0 ;  /* 0x0000000000007941 */ /* 0x000fea0003800200 */
.L_x_3807:
[----:B------:R1:W-:Y:S04]  /*2c30*/  STL [R1+0x14], R0 ;  /* 0x0000140001007387 */ /* 0x0003e80000100800 */
[----:B-1----:R-:W2:Y:S01]  /*2c40*/  LDL.LU R0, [R1+0xc] ;  /* 0x00000c0001007983 */ /* 0x002ea20000300800 */
[----:B------:R-:W1:Y:S01]  /*2c50*/  S2UR UR6, SR_CgaCtaId ;  /* 0x00000000000679c3 */ /* 0x000e620000008800 */
[----:B------:R-:W-:Y:S01]  /*2c60*/  UMOV UR5, 0x400 ;  /* 0x0000040000057882 */ /* 0x000fe20000000000 */
[----:B------:R-:W-:Y:S01]  /*2c70*/  FADD.FTZ R203, R106, R203 ;  /* 0x000000cb6acb7221 */ /* 0x000fe20000010000 */
[C---:B------:R-:W-:Y:S01]  /*2c80*/  FFMA.FTZ R29, R161.reuse, R106, R29 ;  /* 0x0000006aa11d7223 */ /* 0x040fe2000001001d */
[----:B------:R-:W-:Y:S01]  /*2c90*/  FFMA.FTZ R241, R161, R248, R241 ;  /* 0x000000f8a1f17223 */ /* 0x000fe200000100f1 */
[----:B------:R-:W-:Y:S01]  /*2ca0*/  FADD.FTZ R116, R247, R116 ;  /* 0x00000074f7747221 */ /* 0x000fe20000010000 */
[----:B-----5:R-:W-:Y:S01]  /*2cb0*/  FFMA.FTZ R28, R160, R247, R28 ;  /* 0x000000f7a01c7223 */ /* 0x020fe2000001001c */
        /* <DEDUP_REMOVED lines=16> */
[----:B------:R1:W-:Y:S04]  /*2dc0*/  STL [R1+0xc], R0 ;  /* 0x00000c0001007387 */ /* 0x0003e80000100800 */
[----:B-1----:R1:W5:Y:S01]  /*2dd0*/  LDL.LU R0, [R1+0x14] ;  /* 0x0000140001007983 */ /* 0x0023620000300800 */
        /* <DEDUP_REMOVED lines=14> */
[----:B---3--:R-:W-:Y:S01]  /*2ec0*/  FADD.FTZ R251, R236, R251 ;  /* 0x000000fbecfb7221 */ /* 0x008fe20000010000 */
        /* <DEDUP_REMOVED lines=16> */
[----:B------:R-:W-:Y:S05]  /*2fd0*/  @!P0 BRA `(.L_x_3809) ;  /* 0x0000003800f08947 */ /* 0x000fea0003800000 */
[----:B------:R-:W-:-:S04]  /*2fe0*/  UISETP.NE.U32.AND UP0, UPT, UR24, URZ, UPT ;  /* 0x000000ff1800728c */ /* 0x000fc8000bf05070 */
[----:B------:R-:W-:-:S09]  /*2ff0*/  UISETP.NE.AND.EX UP0, UPT, UR25, URZ, UPT, UP0 ;  /* 0x000000ff1900728c */ /* 0x000fd2000bf05300 */
[----:B------:R-:W-:Y:S05]  /*3000*/  BRA.U UP0, `(.L_x_3810) ;  /* 0x0000001d00247547 */ /* 0x000fea000b800000 */
[----:B------:R-:W-:-:S04]  /*3010*/  UISETP.NE.U32.AND UP0, UPT, UR26, URZ, UPT ;  /* 0x000000ff1a00728c */ /* 0x000fc8000bf05070 */
[----:B------:R-:W-:-:S09]  /*3020*/  UISETP.NE.AND.EX UP0, UPT, UR27, URZ, UPT, UP0 ;  /* 0x000000ff1b00728c */ /* 0x000fd2000bf05300 */
[----:B------:R-:W-:Y:S05]  /*3030*/  BRA.U UP0, `(.L_x_3811) ;  /* 0x0000000d00687547 */ /* 0x000fea000b800000 */
[--C-:B-----5:R-:W-:Y:S01]  /*3040*/  FFMA.FTZ R105, R0, UR5, R182.reuse ;  /* 0x0000000500697c23 */ /* 0x120fe200080100b6 */
[----:B------:R-:W-:Y:S01]  /*3050*/  MOV R0, R145 ;  /* 0x0000009100007202 */ /* 0x000fe20000000f00 */
[--C-:B------:R-:W-:Y:S01]  /*3060*/  FFMA.FTZ R193, R193, UR5, R182.reuse ;  /* 0x00000005c1c17c23 */ /* 0x100fe200080100b6 */
[----:B------:R-:W-:Y:S01]  /*3070*/  SHF.R.U32.HI R107, RZ, 0x10, R145 ;  /* 0x00000010ff6b7819 */ /* 0x000fe20000011691 */
[----:B------:R-:W-:Y:S01]  /*3080*/  FADD.FTZ R162, R162, -R105 ;  /* 0x80000069a2a27221 */ /* 0x000fe20000010000 */
[--C-:B------:R-:W-:Y:S01]  /*3090*/  FFMA.FTZ R163, R163, UR5, R182.reuse ;  /* 0x00000005a3a37c23 */ /* 0x100fe200080100b6 */
[----:B------:R-:W-:Y:S02]  /*30a0*/  HADD2.F32 R105, -RZ, R0.H0_H0 ;  /* 0x20000000ff697230 */ /* 0x000fe40000004100 */
[----:B------:R-:W-:Y:S01]  /*30b0*/  FFMA.FTZ R0, R183, UR5, R182 ;  /* 0x00000005b7007c23 */ /* 0x000fe200080100b6 */
[----:B------:R-:W-:Y:S02]  /*30c0*/  HADD2.F32 R107, -RZ, R107.H0_H0 ;  /* 0x2000006bff6b7230 */ /* 0x000fe40000004100 */
[----:B------:R-:W-:Y:S01]  /*30d0*/  FADD.FTZ R194, R194, -R193 ;  /* 0x800000c1c2c27221 */ /* 0x000fe20000010000 */
[----:B------:R-:W-:Y:S01]  /*30e0*/  FADD.FTZ R192, R192, -R163 ;  /* 0x800000a3c0c07221 */ /* 0x000fe20000010000 */
[----:B------:R-:W-:Y:S01]  /*30f0*/  FADD.FTZ R181, R181, -R0 ;  /* 0x80000000b5b57221 */ /* 0x000fe20000010000 */
[----:B------:R-:W-:Y:S01]  /*3100*/  MOV R0, R144 ;  /* 0x0000009000007202 */ /* 0x000fe20000000f00 */
[----:B------:R-:W-:Y:S01]  /*3110*/  FFMA.FTZ R194, R194, UR7, R107 ;  /* 0x00000007c2c27c23 */ /* 0x000fe2000801006b */
[--C-:B------:R-:W-:Y:S01]  /*3120*/  FFMA.FTZ R185, R185, UR5, R182.reuse ;  /* 0x00000005b9b97c23 */ /* 0x100fe200080100b6 */
[--C-:B------:R-:W-:Y:S01]  /*3130*/  FFMA.FTZ R165, R165, UR5, R182.reuse ;  /* 0x00000005a5a57c23 */ /* 0x100fe200080100b6 */
[----:B------:R-:W-:Y:S01]  /*3140*/  FFMA.FTZ R176, R176, UR5, R182 ;  /* 0x00000005b0b07c23 */ /* 0x000fe200080100b6 */
[----:B------:R-:W-:-:S02]  /*3150*/  HADD2.F32 R107, -RZ, R0.H0_H0 ;  /* 0x20000000ff6b7230 */ /* 0x000fc40000004100 */
[----:B------:R-:W-:Y:S01]  /*3160*/  FADD.FTZ R184, R184, -R185 ;  /* 0x800000b9b8b87221 */ /* 0x000fe20000010000 */
[--C-:B------:R-:W-:Y:S01]  /*3170*/  FFMA.FTZ R178, R178, UR5, R182.reuse ;  /* 0x00000005b2b27c23 */ /* 0x100fe200080100b6 */
[----:B------:R-:W-:Y:S01]  /*3180*/  FFMA.FTZ R180, R180, UR5, R182 ;  /* 0x00000005b4b47c23 */ /* 0x000fe200080100b6 */
[----:B------:R-:W-:Y:S01]  /*3190*/  FADD.FTZ R175, R175, -R176 ;  /* 0x800000b0afaf7221 */ /* 0x000fe20000010000 */
[----:B------:R-:W-:Y:S01]  /*31a0*/  FFMA.FTZ R107, R162, UR7, R107 ;  /* 0x00000007a26b7c23 */ /* 0x000fe2000801006b */
[----:B------:R-:W-:Y:S01]  /*31b0*/  SHF.R.U32.HI R162, RZ, 0x10, R157 ;  /* 0x00000010ffa27819 */ /* 0x000fe2000001169d */
[----:B------:R-:W-:Y:S01]  /*31c0*/  FFMA.FTZ R176, R172, UR5, R182 ;  /* 0x00000005acb07c23 */ /* 0x000fe200080100b6 */
[----:B------:R-:W-:Y:S01]  /*31d0*/  FADD.FTZ R177, R177, -R178 ;  /* 0x800000b2b1b17221 */ /* 0x000fe20000010000 */
[----:B------:R0:W-:Y:S01]  /*31e0*/  F2F.F16.F32 R163, R107 ;  /* 0x0000006b00a37304 */ /* 0x0001e20000200800 */
[----:B------:R-:W-:Y:S01]  /*31f0*/  FFMA.FTZ R170, R170, UR5, R182 ;  /* 0x00000005aaaa7c23 */ /* 0x000fe200080100b6 */
[----:B------:R-:W-:-:S02]  /*3200*/  HADD2.F32 R162, -RZ, R162.H0_H0 ;  /* 0x200000a2ffa27230 */ /* 0x000fc40000004100 */
[----:B------:R-:W-:Y:S01]  /*3210*/  FADD.FTZ R179, R179, -R180 ;  /* 0x800000b4b3b37221 */ /* 0x000fe20000010000 */
[----:B------:R-:W-:Y:S01]  /*3220*/  FADD.FTZ R176, R171, -R176 ;  /* 0x800000b0abb07221 */ /* 0x000fe20000010000 */
[----:B------:R-:W-:Y:S01]  /*3230*/  FADD.FTZ R170, R169, -R170 ;  /* 0x800000aaa9aa7221 */ /* 0x000fe20000010000 */
[--C-:B------:R-:W-:Y:S01]  /*3240*/  FFMA.FTZ R119, R119, UR5, R182.reuse ;  /* 0x0000000577777c23 */ /* 0x100fe200080100b6 */
[--C-:B------:R-:W-:Y:S01]  /*3250*/  FFMA.FTZ R123, R123, UR5, R182.reuse ;  /* 0x000000057b7b7c23 */ /* 0x100fe200080100b6 */
[----:B------:R-:W-:Y:S01]  /*3260*/  FFMA.FTZ R117, R117, UR5, R182 ;  /* 0x0000000575757c23 */ /* 0x000fe200080100b6 */
[----:B0-----:R-:W-:Y:S01]  /*3270*/  FFMA.FTZ R107, R181, UR7, R162 ;  /* 0x00000007b56b7c23 */ /* 0x001fe200080100a2 */
[----:B------:R-:W-:Y:S01]  /*3280*/  SHF.R.U64 R181, R156, 0x10, R157 ;  /* 0x000000109cb57819 */ /* 0x000fe2000000129d */
[----:B------:R-:W-:Y:S01]  /*3290*/  FFMA.FTZ R162, R174, UR5, R182 ;  /* 0x00000005aea27c23 */ /* 0x000fe200080100b6 */
[----:B------:R-:W-:Y:S01]  /*32a0*/  FADD.FTZ R174, R164, -R165 ;  /* 0x800000a5a4ae7221 */ /* 0x000fe20000010000 */
[----:B------:R-:W-:Y:S01]  /*32b0*/  MOV R164, R155 ;  /* 0x0000009b00a47202 */ /* 0x000fe20000000f00 */
[----:B------:R-:W-:Y:S01]  /*32c0*/  FADD.FTZ R120, R120, -R119 ;  /* 0x8000007778787221 */ /* 0x000fe20000010000 */
[----:B------:R-:W-:-:S02]  /*32d0*/  HADD2.F32 R181, -RZ, R181.H0_H0 ;  /* 0x200000b5ffb57230 */ /* 0x000fc40000004100 */
[----:B------:R-:W-:Y:S01]  /*32e0*/  FADD.FTZ R165, R173, -R162 ;  /* 0x800000a2ada57221 */ /* 0x000fe20000010000 */
[----:B------:R-:W-:Y:S01]  /*32f0*/  FADD.FTZ R124, R124, -R123 ;  /* 0x8000007b7c7c7221 */ /* 0x000fe20000010000 */
[----:B------:R-:W-:Y:S01]  /*3300*/  HADD2.F32 R164, -RZ, R164.H0_H0 ;  /* 0x200000a4ffa47230 */ /* 0x000fe20000004100 */
[----:B------:R-:W-:Y:S01]  /*3310*/  MOV R123, R150 ;  /* 0x00000096007b7202 */ /* 0x000fe20000000f00 */
[----:B------:R-:W-:Y:S01]  /*3320*/  FFMA.FTZ R162, R184, UR7, R181 ;  /* 0x00000007b8a27c23 */ /* 0x000fe200080100b5 */
[--C-:B------:R-:W-:Y:S01]  /*3330*/  SHF.R.U32.HI R181, RZ, 0x10, R155.reuse ;  /* 0x00000010ffb57819 */ /* 0x100fe2000001169b */
[----:B------:R-:W-:Y:S01]  /*3340*/  FFMA.FTZ R121, R121, UR5, R182 ;  /* 0x0000000579797c23 */ /* 0x000fe200080100b6 */
[----:B------:R-:W-:Y:S01]  /*3350*/  FFMA.FTZ R164, R177, UR7, R164 ;  /* 0x00000007b1a47c23 */ /* 0x000fe200080100a4 */
[----:B------:R-:W-:Y:S01]  /*3360*/  SHF.R.U64 R177, R154, 0x10, R155 ;  /* 0x000000109ab17819 */ /* 0x000fe2000000129b */
[----:B------:R-:W-:Y:S01]  /*3370*/  FADD.FTZ R117, R118, -R117 ;  /* 0x8000007576757221 */ /* 0x000fe20000010000 */
[----:B------:R-:W-:-:S02]  /*3380*/  HADD2.F32 R181, -RZ, R181.H0_H0 ;  /* 0x200000b5ffb57230 */ /* 0x000fc40000004100 */
[----:B------:R-:W-:Y:S01]  /*3390*/  FADD.FTZ R121, R122, -R121 ;  /* 0x800000797a797221 */ /* 0x000fe20000010000 */
[----:B------:R-:W-:Y:S01]  /*33a0*/  HADD2.F32 R118, -RZ, R123.H0_H0 ;  /* 0x2000007bff767230 */ /* 0x000fe20000004100 */
[----:B------:R-:W-:Y:S01]  /*33b0*/  MOV R122, R149 ;  /* 0x00000095007a7202 */ /* 0x000fe20000000f00 */
[----:B------:R-:W-:Y:S01]  /*33c0*/  FFMA.FTZ R135, R135, UR5, R182 ;  /* 0x0000000587877c23 */ /* 0x000fe200080100b6 */
[----:B------:R-:W-:Y:S01]  /*33d0*/  FFMA.FTZ R181, R174, UR7, R181 ;  /* 0x00000007aeb57c23 */ /* 0x000fe200080100b5 */
[----:B------:R-:W-:Y:S01]  /*33e0*/  MOV R174, R154 ;  /* 0x0000009a00ae7202 */ /* 0x000fe20000000f00 */
[----:B------:R-:W-:Y:S01]  /*33f0*/  FFMA.FTZ R117, R117, UR7, R118 ;  /* 0x0000000775757c23 */ /* 0x000fe20008010076 */
[----:B------:R-:W-:Y:S02]  /*3400*/  HADD2.F32 R122, -RZ, R122.H0_H0 ;  /* 0x2000007aff7a7230 */ /* 0x000fe40000004100 */
[----:B------:R-:W-:Y:S01]  /*3410*/  FADD.FTZ R135, R136, -R135 ;  /* 0x8000008788877221 */ /* 0x000fe20000010000 */
[----:B------:R-:W-:Y:S01]  /*3420*/  FFMA.FTZ R139, R139, UR5, R182 ;  /* 0x000000058b8b7c23 */ /* 0x000fe200080100b6 */
[----:B------:R-:W-:-:S02]  /*3430*/  HADD2.F32 R172, -RZ, R174.H0_H0 ;  /* 0x200000aeffac7230 */ /* 0x000fc40000004100 */
[----:B------:R-:W-:Y:S01]  /*3440*/  FFMA.FTZ R174, R168, UR5, R182 ;  /* 0x00000005a8ae7c23 */ /* 0x000fe200080100b6 */
[----:B------:R-:W-:Y:S02]  /*3450*/  HADD2.F32 R168, -RZ, R177.H0_H0 ;  /* 0x200000b1ffa87230 */ /* 0x000fe40000004100 */
[----:B------:R-:W-:Y:S01]  /*3460*/  FADD.FTZ R139, R140, -R139 ;  /* 0x8000008b8c8b7221 */ /* 0x000fe20000010000 */
[----:B------:R-:W-:Y:S01]  /*3470*/  SHF.R.U64 R104, R144, 0x10, R145 ;  /* 0x0000001090687819 */ /* 0x000fe20000001291 */
[----:B------:R-:W-:Y:S01]  /*3480*/  FFMA.FTZ R169, R179, UR7, R172 ;  /* 0x00000007b3a97c23 */ /* 0x000fe200080100ac */
[----:B------:R-:W-:Y:S01]  /*3490*/  MOV R172, R153 ;  /* 0x0000009900ac7202 */ /* 0x000fe20000000f00 */
[----:B------:R-:W-:Y:S01]  /*34a0*/  FFMA.FTZ R168, R175, UR7, R168 ;  /* 0x00000007afa87c23 */ /* 0x000fe200080100a8 */
[----:B------:R-:W-:Y:S01]  /*34b0*/  FADD.FTZ R175, R167, -R174 ;  /* 0x800000aea7af7221 */ /* 0x000fe20000010000 */
[----:B------:R-:W-:Y:S01]  /*34c0*/  MOV R167, R152 ;  /* 0x0000009800a77202 */ /* 0x000fe20000000f00 */
[----:B------:R-:W-:Y:S01]  /*34d0*/  FFMA.FTZ R125, R125, UR5, R182 ;  /* 0x000000057d7d7c23 */ /* 0x000fe200080100b6 */
[----:B------:R-:W-:-:S02]  /*34e0*/  HADD2.F32 R177, -RZ, R172.H0_H0 ;  /* 0x200000acffb17230 */ /* 0x000fc40000004100 */
[----:B------:R-:W-:Y:S01]  /*34f0*/  FFMA.FTZ R190, R190, UR5, R182 ;  /* 0x00000005bebe7c23 */ /* 0x000fe200080100b6 */
[----:B------:R-:W-:Y:S02]  /*3500*/  HADD2.F32 R104, -RZ, R104.H0_H0 ;  /* 0x20000068ff687230 */ /* 0x000fe40000004100 */
[----:B------:R-:W-:Y:S01]  /*3510*/  FADD.FTZ R125, R126, -R125 ;  /* 0x8000007d7e7d7221 */ /* 0x000fe20000010000 */
[----:B------:R-:W-:Y:S02]  /*3520*/  HADD2.F32 R174, -RZ, R167.H0_H0 ;  /* 0x200000a7ffae7230 */ /* 0x000fe40000004100 */
[----:B------:R-:W-:Y:S01]  /*3530*/  FFMA.FTZ R172, R176, UR7, R177 ;  /* 0x00000007b0ac7c23 */ /* 0x000fe200080100b1 */
[----:B------:R-:W-:Y:S01]  /*3540*/  SHF.R.U32.HI R176, RZ, 0x10, R153 ;  /* 0x00000010ffb07819 */ /* 0x000fe20000011699 */
[----:B------:R-:W-:Y:S01]  /*3550*/  FADD.FTZ R191, R191, -R190 ;  /* 0x800000bebfbf7221 */ /* 0x000fe20000010000 */
[----:B------:R-:W-:Y:S01]  /*3560*/  MOV R126, R147 ;  /* 0x00000093007e7202 */ /* 0x000fe20000000f00 */
[----:B------:R-:W-:Y:S01]  /*3570*/  FFMA.FTZ R167, R165, UR7, R174 ;  /* 0x00000007a5a77c23 */ /* 0x000fe200080100ae */
[----:B------:R-:W-:Y:S01]  /*3580*/  MOV R174, R151 ;  /* 0x0000009700ae7202 */ /* 0x000fe20000000f00 */
[----:B------:R-:W-:-:S02]  /*3590*/  HADD2.F32 R176, -RZ, R176.H0_H0 ;  /* 0x200000b0ffb07230 */ /* 0x000fc40000004100 */
[----:B------:R-:W-:Y:S01]  /*35a0*/  FFMA.FTZ R106, R191, UR7, R104 ;  /* 0x00000007bf6a7c23 */ /* 0x000fe20008010068 */
[----:B------:R-:W-:Y:S01]  /*35b0*/  MOV R104, R157 ;  /* 0x0000009d00687202 */ /* 0x000fe20000000f00 */
[--C-:B------:R-:W-:Y:S01]  /*35c0*/  FFMA.FTZ R161, R161, UR5, R182.reuse ;  /* 0x00000005a1a17c23 */ /* 0x100fe200080100b6 */
[----:B------:R-:W-:Y:S01]  /*35d0*/  FFMA.FTZ R166, R166, UR5, R182 ;  /* 0x00000005a6a67c23 */ /* 0x000fe200080100b6 */
[----:B------:R-:W-:Y:S01]  /*35e0*/  FFMA.FTZ R176, R175, UR7, R176 ;  /* 0x00000007afb07c23 */ /* 0x000fe200080100b0 */
[----:B------:R-:W-:Y:S01]  /*35f0*/  SHF.R.U64 R175, R152, 0x10, R153 ;  /* 0x0000001098af7819 */ /* 0x000fe20000001299 */
[----:B------:R-:W-:Y:S01]  /*3600*/  FFMA.FTZ R187, R187, UR5, R182 ;  /* 0x00000005bbbb7c23 */ /* 0x000fe200080100b6 */
[----:B------:R-:W-:Y:S02]  /*3610*/  HADD2.F32 R126, -RZ, R126.H0_H0 ;  /* 0x2000007eff7e7230 */ /* 0x000fe40000004100 */
[----:B------:R-:W-:Y:S01]  /*3620*/  FADD.FTZ R161, R158, -R161 ;  /* 0x800000a19ea17221 */ /* 0x000fe20000010000 */
[----:B------:R-:W-:-:S02]  /*3630*/  HADD2.F32 R183, -RZ, R104.H0_H0 ;  /* 0x20000068ffb77230 */ /* 0x000fc40000004100 */
[----:B------:R-:W-:Y:S01]  /*3640*/  FADD.FTZ R166, R159, -R166 ;  /* 0x800000a69fa67221 */ /* 0x000fe20000010000 */
[----:B------:R-:W-:Y:S02]  /*3650*/  HADD2.F32 R175, -RZ, R175.H0_H0 ;  /* 0x200000afffaf7230 */ /* 0x000fe40000004100 */
[----:B------:R-:W-:Y:S01]  /*3660*/  FADD.FTZ R186, R186, -R187 ;  /* 0x800000bbbaba7221 */ /* 0x000fe20000010000 */
[----:B------:R-:W-:Y:S01]  /*3670*/  MOV R104, R156 ;  /* 0x0000009c00687202 */ /* 0x000fe20000000f00 */
[----:B------:R-:W-:Y:S01]  /*3680*/  FFMA.FTZ R189, R189, UR5, R182 ;  /* 0x00000005bdbd7c23 */ /* 0x000fe200080100b6 */
[----:B------:R-:W-:Y:S01]  /*3690*/  FFMA.FTZ R105, R192, UR7, R105 ;  /* 0x00000007c0697c23 */ /* 0x000fe20008010069 */
[----:B------:R-:W-:Y:S01]  /*36a0*/  FFMA.FTZ R170, R170, UR7, R175 ;  /* 0x00000007aaaa7c23 */ /* 0x000fe200080100af */
[----:B------:R-:W-:Y:S01]  /*36b0*/  HADD2.F32 R175, -RZ, R174.H0_H0 ;  /* 0x200000aeffaf7230 */ /* 0x000fe20000004100 */
[----:B------:R-:W-:Y:S01]  /*36c0*/  SHF.R.U32.HI R174, RZ, 0x10, R151 ;  /* 0x00000010ffae7819 */ /* 0x000fe20000011697 */
[----:B------:R-:W-:Y:S01]  /*36d0*/  FFMA.FTZ R161, R161, UR7, R126 ;  /* 0x00000007a1a17c23 */ /* 0x000fe2000801007e */
[----:B------:R0:W-:Y:S01]  /*36e0*/  F2F.F16.F32 R119, R170 ;  /* 0x000000aa00777304 */ /* 0x0001e20000200800 */
[----:B------:R-:W-:Y:S01]  /*36f0*/  SHF.R.U64 R126, R148, 0x10, R149 ;  /* 0x00000010947e7819 */ /* 0x000fe20000001295 */
[----:B------:R-:W-:Y:S01]  /*3700*/  FFMA.FTZ R120, R120, UR7, R175 ;  /* 0x0000000778787c23 */ /* 0x000fe200080100af */
[----:B------:R-:W-:-:S02]  /*3710*/  HADD2.F32 R175, -RZ, R174.H0_H0 ;  /* 0x200000aeffaf7230 */ /* 0x000fc40000004100 */
[----:B------:R-:W-:Y:S01]  /*3720*/  FFMA.FTZ R186, R186, UR7, R183 ;  /* 0x00000007baba7c23 */ /* 0x000fe200080100b7 */
[----:B------:R-:W-:Y:S01]  /*3730*/  HADD2.F32 R183, -RZ, R104.H0_H0 ;  /* 0x20000068ffb77230 */ /* 0x000fe20000004100 */
[----:B------:R-:W-:Y:S01]  /*3740*/  SHF.R.U64 R136, R146, 0x10, R147 ;  /* 0x0000001092887819 */ /* 0x000fe20000001293 */
[----:B------:R-:W-:Y:S01]  /*3750*/  FADD.FTZ R188, R188, -R189 ;  /* 0x800000bdbcbc7221 */ /* 0x000fe20000010000 */
[----:B------:R-:W-:Y:S01]  /*3760*/  FFMA.FTZ R124, R124, UR7, R175 ;  /* 0x000000077c7c7c23 */ /* 0x000fe200080100af */
[----:B0-----:R-:W-:Y:S01]  /*3770*/  SHF.R.U64 R170, R150, 0x10, R151 ;  /* 0x0000001096aa7819 */ /* 0x001fe20000001297 */
[----:B------:R-:W-:Y:S01]  /*3780*/  F2F.F16.F32 R164, R164 ;  /* 0x000000a400a47304 */ /* 0x000fe20000200800 */
[--C-:B------:R-:W-:Y:S01]  /*3790*/  FFMA.FTZ R160, R160, UR5, R182.reuse ;  /* 0x00000005a0a07c23 */ /* 0x100fe200080100b6 */
[----:B------:R-:W-:Y:S01]  /*37a0*/  FFMA.FTZ R183, R188, UR7, R183 ;  /* 0x00000007bcb77c23 */ /* 0x000fe200080100b7 */
[----:B------:R-:W-:Y:S01]  /*37b0*/  FFMA.FTZ R141, R141, UR5, R182 ;  /* 0x000000058d8d7c23 */ /* 0x000fe200080100b6 */
[----:B------:R-:W-:-:S02]  /*37c0*/  HADD2.F32 R118, -RZ, R170.H0_H0 ;  /* 0x200000aaff767230 */ /* 0x000fc40000004100 */
[----:B------:R-:W-:Y:S01]  /*37d0*/  FADD.FTZ R160, R143, -R160 ;  /* 0x800000a08fa07221 */ /* 0x000fe20000010000 */
[----:B------:R-:W-:Y:S01]  /*37e0*/  FFMA.FTZ R137, R137, UR5, R182 ;  /* 0x0000000589897c23 */ /* 0x000fe200080100b6 */
[----:B------:R-:W-:Y:S01]  /*37f0*/  FADD.FTZ R141, R142, -R141 ;  /* 0x8000008d8e8d7221 */ /* 0x000fe20000010000 */
[----:B------:R0:W-:Y:S01]  /*3800*/  F2F.F16.F32 R123, R124 ;  /* 0x0000007c007b7304 */ /* 0x0001e20000200800 */
[----:B------:R-:W-:Y:S01]  /*3810*/  FFMA.FTZ R118, R121, UR7, R118 ;  /* 0x0000000779767c23 */ /* 0x000fe20008010076 */
[----:B------:R-:W-:Y:S01]  /*3820*/  FFMA.FTZ R121, R135, UR7, R122 ;  /* 0x0000000787797c23 */ /* 0x000fe2000801007a */
[----:B------:R-:W-:Y:S01]  /*3830*/  MOV R122, R148 ;  /* 0x00000094007a7202 */ /* 0x000fe20000000f00 */
[----:B------:R-:W-:-:S04]  /*3840*/  FADD.FTZ R137, R138, -R137 ;  /* 0x800000898a897221 */ /* 0x000fc80000010000 */
[----:B------:R-:W2:Y:S01]  /*3850*/  F2F.F16.F32 R171, R181 ;  /* 0x000000b500ab7304 */ /* 0x000ea20000200800 */
[----:B0-----:R-:W-:-:S05]  /*3860*/  SHF.R.U32.HI R124, RZ, 0x10, R149 ;  /* 0x00000010ff7c7819 */ /* 0x001fca0000011695 */
[----:B------:R-:W-:Y:S02]  /*3870*/  HADD2.F32 R124, -RZ, R124.H0_H0 ;  /* 0x2000007cff7c7230 */ /* 0x000fe40000004100 */
[----:B------:R-:W-:Y:S03]  /*3880*/  F2F.F16.F32 R172, R172 ;  /* 0x000000ac00ac7304 */ /* 0x000fe60000200800 */
[----:B------:R-:W-:Y:S01]  /*3890*/  FFMA.FTZ R139, R139, UR7, R124 ;  /* 0x000000078b8b7c23 */ /* 0x000fe2000801007c */
[----:B------:R-:W-:Y:S01]  /*38a0*/  HADD2.F32 R124, -RZ, R122.H0_H0 ;  /* 0x2000007aff7c7230 */ /* 0x000fe20000004100 */
[----:B--2---:R-:W-:-:S03]  /*38b0*/  PRMT R171, R164, 0x5410, R171 ;  /* 0x00005410a4ab7816 */ /* 0x004fc600000000ab */
[----:B------:R-:W0:Y:S01]  /*38c0*/  F2F.F16.F32 R165, R176 ;  /* 0x000000b000a57304 */ /* 0x000e220000200800 */
[----:B------:R-:W-:Y:S01]  /*38d0*/  FFMA.FTZ R124, R125, UR7, R124 ;  /* 0x000000077d7c7c23 */ /* 0x000fe2000801007c */
[----:B------:R-:W-:-:S05]  /*38e0*/  SHF.R.U32.HI R125, RZ, 0x10, R147 ;  /* 0x00000010ff7d7819 */ /* 0x000fca0000011693 */
[----:B------:R-:W-:Y:S01]  /*38f0*/  HADD2.F32 R125, -RZ, R125.H0_H0 ;  /* 0x2000007dff7d7230 */ /* 0x000fe20000004100 */
[----:B------:R2:W-:Y:S04]  /*3900*/  F2F.F16.F32 R135, R124 ;  /* 0x0000007c00877304 */ /* 0x0005e80000200800 */
[----:B------:R-:W-:Y:S01]  /*3910*/  FFMA.FTZ R166, R166, UR7, R125 ;  /* 0x00000007a6a67c23 */ /* 0x000fe2000801007d */
[----:B------:R-:W-:Y:S02]  /*3920*/  MOV R125, R146 ;  /* 0x00000092007d7202 */ /* 0x000fe40000000f00 */
[----:B0-----:R-:W-:Y:S01]  /*3930*/  PRMT R159, R172, 0x5410, R165 ;  /* 0x00005410ac9f7816 */ /* 0x001fe200000000a5 */
[----:B------:R-:W-:Y:S01]  /*3940*/  F2F.F16.F32 R105, R105 ;  /* 0x0000006900697304 */ /* 0x000fe20000200800 */
[----:B--2---:R-:W-:Y:S01]  /*3950*/  HADD2.F32 R124, -RZ, R126.H0_H0 ;  /* 0x2000007eff7c7230 */ /* 0x004fe20000004100 */
[----:B------:R-:W0:Y:S01]  /*3960*/  LDC.64 R164, c[0x0][0x468] ;  /* 0x00011a00ffa47b82 */ /* 0x000e220000000a00 */
[----:B------:R-:W-:-:S02]  /*3970*/  HADD2.F32 R126, -RZ, R125.H0_H0 ;  /* 0x2000007dff7e7230 */ /* 0x000fc40000004100 */
[----:B------:R-:W-:Y:S02]  /*3980*/  HADD2.F32 R125, -RZ, R136.H0_H0 ;  /* 0x20000088ff7d7230 */ /* 0x000fe40000004100 */
[----:B------:R-:W-:Y:S01]  /*3990*/  FFMA.FTZ R124, R137, UR7, R124 ;  /* 0x00000007897c7c23 */ /* 0x000fe2000801007c */
[----:B------:R-:W2:Y:S01]  /*39a0*/  F2F.F16.F32 R0, R194 ;  /* 0x000000c200007304 */ /* 0x000ea20000200800 */
[----:B------:R-:W-:Y:S01]  /*39b0*/  FFMA.FTZ R141, R141, UR7, R126 ;  /* 0x000000078d8d7c23 */ /* 0x000fe2000801007e */
[----:B------:R-:W-:-:S06]  /*39c0*/  FFMA.FTZ R160, R160, UR7, R125 ;  /* 0x00000007a0a07c23 */ /* 0x000fcc000801007d */
[----:B------:R-:W-:Y:S01]  /*39d0*/  F2F.F16.F32 R104, R186 ;  /* 0x000000ba00687304 */ /* 0x000fe20000200800 */
[----:B--2---:R-:W-:-:S07]  /*39e0*/  PRMT R137, R105, 0x5410, R0 ;  /* 0x0000541069897816 */ /* 0x004fce0000000000 */
[----:B------:R-:W2:Y:S08]  /*39f0*/  F2F.F16.F32 R107, R107 ;  /* 0x0000006b006b7304 */ /* 0x000eb00000200800 */
[----:B------:R-:W3:Y:S01]  /*3a00*/  F2F.F16.F32 R162, R162 ;  /* 0x000000a200a27304 */ /* 0x000ee20000200800 */
[----:B--2---:R-:W-:-:S07]  /*3a10*/  PRMT R125, R104, 0x5410, R107 ;  /* 0x00005410687d7816 */ /* 0x004fce000000006b */
[----:B------:R-:W2:Y:S01]  /*3a20*/  F2F.F16.F32 R106, R106 ;  /* 0x0000006a006a7304 */ /* 0x000ea20000200800 */
[----:B---3--:R-:W-:-:S07]  /*3a30*/  IMAD.WIDE.U32 R104, R162, 0x10000, RZ ;  /* 0x00010000a2687825 */ /* 0x008fce00078e00ff */
[----:B------:R-:W-:Y:S01]  /*3a40*/  F2F.F16.F32 R173, R183 ;  /* 0x000000b700ad7304 */ /* 0x000fe20000200800 */
[----:B------:R-:W-:Y:S01]  /*3a50*/  LOP3.LUT R125, R125, R105, RZ, 0xfc, !PT ;  /* 0x000000697d7d7212 */ /* 0x000fe200078efcff */
[----:B--2---:R-:W-:-:S06]  /*3a60*/  IMAD.WIDE.U32 R106, R106, 0x10000, RZ ;  /* 0x000100006a6a7825 */ /* 0x004fcc00078e00ff */
[----:B------:R-:W2:Y:S01]  /*3a70*/  F2F.F16.F32 R168, R168 ;  /* 0x000000a800a87304 */ /* 0x000ea20000200800 */
[----:B------:R-:W-:Y:S02]  /*3a80*/  LOP3.LUT R137, R137, R107, RZ, 0xfc, !PT ;  /* 0x0000006b89897212 */ /* 0x000fe400078efcff */
[----:B------:R-:W-:-:S05]  /*3a90*/  LOP3.LUT R136, R106, R163, RZ, 0xfc, !PT ;  /* 0x000000a36a887212 */ /* 0x000fca00078efcff */
[----:B------:R-:W3:Y:S01]  /*3aa0*/  F2F.F16.F32 R120, R120 ;  /* 0x0000007800787304 */ /* 0x000ee20000200800 */
[----:B------:R-:W-:-:S05]  /*3ab0*/  IADD3 R163, PT, PT, R2, 0x500, RZ ;  /* 0x0000050002a37810 */ /* 0x000fca0007ffe0ff */
[----:B0-----:R-:W-:Y:S02]  /*3ac0*/  IMAD.WIDE.U32 R162, R163, 0x8, R164 ;  /* 0x00000008a3a27825 */ /* 0x001fe400078e00a4 */
[----:B------:R-:W-:Y:S02]  /*3ad0*/  F2F.F16.F32 R121, R121 ;  /* 0x0000007900797304 */ /* 0x000fe40000200800 */
[----:B--2---:R-:W-:Y:S01]  /*3ae0*/  IMAD.WIDE.U32 R106, R168, 0x10000, RZ ;  /* 0x00010000a86a7825 */ /* 0x004fe200078e00ff */
[----:B---3--:R-:W-:-:S05]  /*3af0*/  PRMT R143, R120, 0x5410, R123 ;  /* 0x00005410788f7816 */ /* 0x008fca000000007b */
[----:B------:R-:W0:Y:S01]  /*3b00*/  F2F.F16.F32 R122, R139 ;  /* 0x0000008b007a7304 */ /* 0x000e220000200800 */
[----:B------:R-:W-:-:S07]  /*3b10*/  LOP3.LUT R123, R171, R107, RZ, 0xfc, !PT ;  /* 0x0000006bab7b7212 */ /* 0x000fce00078efcff */
[----:B------:R-:W-:Y:S01]  /*3b20*/  F2F.F16.F32 R167, R167 ;  /* 0x000000a700a77304 */ /* 0x000fe20000200800 */
[----:B0-----:R-:W-:-:S07]  /*3b30*/  PRMT R139, R121, 0x5410, R122 ;  /* 0x00005410798b7816 */ /* 0x001fce000000007a */
[----:B------:R-:W-:Y:S08]  /*3b40*/  F2F.F16.F32 R160, R160 ;  /* 0x000000a000a07304 */ /* 0x000ff00000200800 */
[----:B------:R-:W-:Y:S08]  /*3b50*/  F2F.F16.F32 R118, R118 ;  /* 0x0000007600767304 */ /* 0x000ff00000200800 */
[----:B------:R-:W0:Y:S08]  /*3b60*/  F2F.F16.F32 R169, R169 ;  /* 0x000000a900a97304 */ /* 0x000e300000200800 */
[----:B------:R-:W-:Y:S01]  /*3b70*/  F2F.F16.F32 R161, R161 ;  /* 0x000000a100a17304 */ /* 0x000fe20000200800 */
[----:B0-----:R-:W-:-:S07]  /*3b80*/  LOP3.LUT R122, R106, R169, RZ, 0xfc, !PT ;  /* 0x000000a96a7a7212 */ /* 0x001fce00078efcff */
[----:B------:R-:W0:Y:S08]  /*3b90*/  F2F.F16.F32 R166, R166 ;  /* 0x000000a600a67304 */ /* 0x000e300000200800 */
[----:B------:R2:W3:Y:S01]  /*3ba0*/  F2F.F16.F32 R126, R124 ;  /* 0x0000007c007e7304 */ /* 0x0004e20000200800 */
[----:B0-----:R-:W-:-:S07]  /*3bb0*/  PRMT R161, R161, 0x5410, R166 ;  /* 0x00005410a1a17816 */ /* 0x001fce00000000a6 */
[----:B------:R-:W0:Y:S01]  /*3bc0*/  F2F.F16.F32 R141, R141 ;  /* 0x0000008d008d7304 */ /* 0x000e220000200800 */
[----:B--2---:R-:W-:Y:S01]  /*3bd0*/  LOP3.LUT R124, R104, R173, RZ, 0xfc, !PT ;  /* 0x000000ad687c7212 */ /* 0x004fe200078efcff */
[----:B------:R-:W-:-:S04]  /*3be0*/  IMAD.WIDE.U32 R104, R119, 0x10000, RZ ;  /* 0x0001000077687825 */ /* 0x000fc800078e00ff */
[----:B------:R-:W-:Y:S01]  /*3bf0*/  IMAD.WIDE.U32 R118, R118, 0x10000, RZ ;  /* 0x0001000076767825 */ /* 0x000fe200078e00ff */
[----:B------:R-:W-:Y:S01]  /*3c00*/  LOP3.LUT R121, R159, R105, RZ, 0xfc, !PT ;  /* 0x000000699f797212 */ /* 0x000fe200078efcff */
[----:B------:R-:W2:Y:S01]  /*3c10*/  F2F.F16.F32 R117, R117 ;  /* 0x0000007500757304 */ /* 0x000ea20000200800 */
[----:B------:R-:W-:Y:S01]  /*3c20*/  LOP3.LUT R120, R104, R167, RZ, 0xfc, !PT ;  /* 0x000000a768787212 */ /* 0x000fe200078efcff */
[----:B------:R-:W-:Y:S01]  /*3c30*/  IMAD.WIDE.U32 R104, R160, 0x10000, RZ ;  /* 0x00010000a0687825 */ /* 0x000fe200078e00ff */
[----:B------:R-:W-:Y:S02]  /*3c40*/  LOP3.LUT R119, R143, R119, RZ, 0xfc, !PT ;  /* 0x000000778f777212 */ /* 0x000fe400078efcff */
[----:B------:R-:W-:Y:S01]  /*3c50*/  IADD3 R143, PT, PT, R2, 0x200, RZ ;  /* 0x00000200028f7810 */ /* 0x000fe20007ffe0ff */
[----:B---3--:R-:W-:Y:S01]  /*3c60*/  IMAD.WIDE.U32 R106, R126, 0x10000, RZ ;  /* 0x000100007e6a7825 */ /* 0x008fe200078e00ff */
[----:B0-----:R-:W-:Y:S02]  /*3c70*/  LOP3.LUT R104, R104, R141, RZ, 0xfc, !PT ;  /* 0x0000008d68687212 */ /* 0x001fe400078efcff */
[----:B------:R-:W-:Y:S01]  /*3c80*/  IADD3 R141, PT, PT, R2, 0x100, RZ ;  /* 0x00000100028d7810 */ /* 0x000fe20007ffe0ff */
[----:B------:R-:W-:Y:S01]  /*3c90*/  IMAD.WIDE.U32 R142, R143, 0x8, R164 ;  /* 0x000000088f8e7825 */ /* 0x000fe200078e00a4 */
[----:B------:R-:W-:-:S02]  /*3ca0*/  LOP3.LUT R105, R161, R105, RZ, 0xfc, !PT ;  /* 0x00000069a1697212 */ /* 0x000fc400078efcff */
[C---:B------:R-:W-:Y:S01]  /*3cb0*/  IADD3 R159, PT, PT, R2.reuse, 0x300, RZ ;  /* 0x00000300029f7810 */ /* 0x040fe20007ffe0ff */
[--C-:B------:R-:W-:Y:S01]  /*3cc0*/  IMAD.WIDE.U32 R140, R141, 0x8, R164.reuse ;  /* 0x000000088d8c7825 */ /* 0x100fe200078e00a4 */
[----:B------:R-:W-:Y:S02]  /*3cd0*/  LOP3.LUT R107, R139, R107, RZ, 0xfc, !PT ;  /* 0x0000006b8b6b7212 */ /* 0x000fe400078efcff */
[C---:B------:R-:W-:Y:S01]  /*3ce0*/  IADD3 R161, PT, PT, R2.reuse, 0x400, RZ ;  /* 0x0000040002a17810 */ /* 0x040fe20007ffe0ff */
[--C-:B------:R-:W-:Y:S01]  /*3cf0*/  IMAD.WIDE.U32 R138, R2, 0x8, R164.reuse ;  /* 0x00000008028a7825 */ /* 0x100fe200078e00a4 */
[----:B--2---:R-:W-:Y:S02]  /*3d00*/  LOP3.LUT R118, R118, R117, RZ, 0xfc, !PT ;  /* 0x0000007576767212 */ /* 0x004fe400078efcff */
[----:B------:R-:W-:Y:S01]  /*3d10*/  IADD3 R117, PT, PT, R2, 0x600, RZ ;  /* 0x0000060002757810 */ /* 0x000fe20007ffe0ff */
[--C-:B------:R-:W-:Y:S01]  /*3d20*/  IMAD.WIDE.U32 R158, R159, 0x8, R164.reuse ;  /* 0x000000089f9e7825 */ /* 0x100fe200078e00a4 */
[----:B------:R-:W-:Y:S01]  /*3d30*/  LOP3.LUT R106, R106, R135, RZ, 0xfc, !PT ;  /* 0x000000876a6a7212 */ /* 0x000fe200078efcff */
[----:B------:R0:W-:Y:S02]  /*3d40*/  STG.E.64 desc[UR14][R138.64], R136 ;  /* 0x000000888a007986 */ /* 0x0001e4000c101b0e */
[----:B------:R-:W-:-:S02]  /*3d50*/  IMAD.WIDE.U32 R160, R161, 0x8, R164 ;  /* 0x00000008a1a07825 */ /* 0x000fc400078e00a4 */
[----:B------:R0:W-:Y:S02]  /*3d60*/  STG.E.64 desc[UR14][R140.64], R124 ;  /* 0x0000007c8c007986 */ /* 0x0001e4000c101b0e */
[----:B------:R-:W-:Y:S02]  /*3d70*/  IMAD.WIDE.U32 R164, R117, 0x8, R164 ;  /* 0x0000000875a47825 */ /* 0x000fe400078e00a4 */
[----:B------:R0:W-:Y:S04]  /*3d80*/  STG.E.64 desc[UR14][R142.64], R122 ;  /* 0x0000007a8e007986 */ /* 0x0001e8000c101b0e */
[----:B------:R0:W-:Y:S04]  /*3d90*/  STG.E.64 desc[UR14][R158.64], R120 ;  /* 0x000000789e007986 */ /* 0x0001e8000c101b0e */
[----:B------:R0:W-:Y:S04]  /*3da0*/  STG.E.64 desc[UR14][R160.64], R118 ;  /* 0x00000076a0007986 */ /* 0x0001e8000c101b0e */
[----:B------:R0:W-:Y:S04]  /*3db0*/  STG.E.64 desc[UR14][R162.64], R106 ;  /* 0x0000006aa2007986 */ /* 0x0001e8000c101b0e */
[----:B------:R0:W-:Y:S01]  /*3dc0*/  STG.E.64 desc[UR14][R164.64], R104 ;  /* 0x00000068a4007986 */ /* 0x0001e2000c101b0e */
[----:B------:R-:W-:Y:S05]  /*3dd0*/  BRA `(.L_x_3812) ;  /* 0x0000006000547947 */ /* 0x000fea0003800000 */
.L_x_3811:
[--C-:B-----5:R-:W-:Y:S01]  /*3de0*/  FFMA.FTZ R105, R0, UR5, R182.reuse ;  /* 0x0000000500697c23 */ /* 0x120fe200080100b6 */
[----:B------:R-:W-:Y:S01]  /*3df0*/  MOV R0, R145 ;  /* 0x0000009100007202 */ /* 0x000fe20000000f00 */
[--C-:B------:R-:W-:Y:S01]  /*3e00*/  FFMA.FTZ R163, R163, UR5, R182.reuse ;  /* 0x00000005a3a37c23 */ /* 0x100fe200080100b6 */
[--C-:B------:R-:W-:Y:S01]  /*3e10*/  FFMA.FTZ R190, R190, UR5, R182.reuse ;  /* 0x00000005bebe7c23 */ /* 0x100fe200080100b6 */
[----:B------:R-:W-:Y:S01]  /*3e20*/  FADD.FTZ R162, R162, -R105 ;  /* 0x80000069a2a27221 */ /* 0x000fe20000010000 */
[----:B------:R-:W-:Y:S01]  /*3e30*/  SHF.R.U32.HI R105, RZ, 0x10, R145 ;  /* 0x00000010ff697819 */ /* 0x000fe20000011691 */
[----:B------:R-:W-:Y:S02]  /*3e40*/  HADD2.F32 R0, -RZ, R0.H0_H0 ;  /* 0x20000000ff007230 */ /* 0x000fe40000004100 */
[----:B------:R-:W-:Y:S01]  /*3e50*/  FADD.FTZ R163, R192, -R163 ;  /* 0x800000a3c0a37221 */ /* 0x000fe20000010000 */
[----:B------:R-:W-:Y:S01]  /*3e60*/  FFMA.FTZ R106, R183, UR5, R182 ;  /* 0x00000005b76a7c23 */ /* 0x000fe200080100b6 */
[----:B------:R-:W-:Y:S01]  /*3e70*/  FADD.FTZ R191, R191, -R190 ;  /* 0x800000bebfbf7221 */ /* 0x000fe20000010000 */
[----:B------:R-:W-:-:S02]  /*3e80*/  HADD2.F32 R107, -RZ, R105.H0_H0 ;  /* 0x20000069ff6b7230 */ /* 0x000fc40000004100 */
[----:B------:R-:W-:Y:S01]  /*3e90*/  FFMA.FTZ R104, R163, UR7, R0 ;  /* 0x00000007a3687c23 */ /* 0x000fe20008010000 */
[----:B------:R-:W-:Y:S01]  /*3ea0*/  MOV R0, R144 ;  /* 0x0000009000007202 */ /* 0x000fe20000000f00 */
[----:B------:R-:W-:Y:S01]  /*3eb0*/  FFMA.FTZ R193, R193, UR5, R182 ;  /* 0x00000005c1c17c23 */ /* 0x000fe200080100b6 */
[----:B------:R-:W-:Y:S01]  /*3ec0*/  FADD.FTZ R181, R181, -R106 ;  /* 0x8000006ab5b57221 */ /* 0x000fe20000010000 */
[----:B------:R-:W-:Y:S01]  /*3ed0*/  FFMA.FTZ R187, R187, UR5, R182 ;  /* 0x00000005bbbb7c23 */ /* 0x000fe200080100b6 */
[----:B------:R-:W-:Y:S01]  /*3ee0*/  SHF.R.U32.HI R128, RZ, 0x10, R157 ;  /* 0x00000010ff807819 */ /* 0x000fe2000001169d */
[----:B------:R-:W-:Y:S01]  /*3ef0*/  HADD2.F32 R105, -RZ, R0.H0_H0 ;  /* 0x20000000ff697230 */ /* 0x000fe20000004100 */
[----:B------:R-:W-:Y:S01]  /*3f00*/  SHF.R.U64 R0, R144, 0x10, R145 ;  /* 0x0000001090007819 */ /* 0x000fe20000001291 */
[----:B------:R-:W-:Y:S01]  /*3f10*/  FADD.FTZ R194, R194, -R193 ;  /* 0x800000c1c2c27221 */ /* 0x000fe20000010000 */
[----:B------:R-:W-:Y:S01]  /*3f20*/  FADD.FTZ R186, R186, -R187 ;  /* 0x800000bbbaba7221 */ /* 0x000fe20000010000 */
[----:B------:R-:W-:-:S02]  /*3f30*/  HADD2.F32 R128, -RZ, R128.H0_H0 ;  /* 0x20000080ff807230 */ /* 0x000fc40000004100 */
[----:B------:R-:W-:Y:S01]  /*3f40*/  FFMA.FTZ R129, R162, UR7, R105 ;  /* 0x00000007a2817c23 */ /* 0x000fe20008010069 */
[----:B------:R-:W-:Y:S02]  /*3f50*/  HADD2.F32 R0, -RZ, R0.H0_H0 ;  /* 0x20000000ff007230 */ /* 0x000fe40000004100 */
[----:B------:R-:W-:Y:S01]  /*3f60*/  FFMA.FTZ R107, R194, UR7, R107 ;  /* 0x00000007c26b7c23 */ /* 0x000fe2000801006b */
[--C-:B------:R-:W-:Y:S01]  /*3f70*/  FFMA.FTZ R176, R176, UR5, R182.reuse ;  /* 0x00000005b0b07c23 */ /* 0x100fe200080100b6 */
[----:B------:R-:W-:Y:S01]  /*3f80*/  MOV R162, R155 ;  /* 0x0000009b00a27202 */ /* 0x000fe20000000f00 */
[----:B------:R-:W-:Y:S01]  /*3f90*/  FFMA.FTZ R189, R189, UR5, R182 ;  /* 0x00000005bdbd7c23 */ /* 0x000fe200080100b6 */
[----:B------:R-:W-:Y:S01]  /*3fa0*/  FFMA.FTZ R106, R191, UR7, R0 ;  /* 0x00000007bf6a7c23 */ /* 0x000fe20008010000 */
[----:B------:R-:W-:Y:S01]  /*3fb0*/  MOV R0, R157 ;  /* 0x0000009d00007202 */ /* 0x000fe20000000f00 */
[----:B------:R0:W-:Y:S01]  /*3fc0*/  F2F.F16.F32 R105, R107 ;  /* 0x0000006b00697304 */ /* 0x0001e20000200800 */
[----:B------:R-:W-:Y:S01]  /*3fd0*/  FFMA.FTZ R130, R181, UR7, R128 ;  /* 0x00000007b5827c23 */ /* 0x000fe20008010080 */
[--C-:B------:R-:W-:Y:S01]  /*3fe0*/  FFMA.FTZ R178, R178, UR5, R182.reuse ;  /* 0x00000005b2b27c23 */ /* 0x100fe200080100b6 */
[----:B------:R-:W-:Y:S01]  /*3ff0*/  SHF.R.U64 R128, R156, 0x10, R157 ;  /* 0x000000109c807819 */ /* 0x000fe2000000129d */
[----:B------:R-:W-:Y:S01]  /*4000*/  HADD2.F32 R127, -RZ, R0.H0_H0 ;  /* 0x20000000ff7f7230 */ /* 0x000fe20000004100 */
[----:B------:R-:W-:Y:S01]  /*4010*/  MOV R0, R156 ;  /* 0x0000009c00007202 */ /* 0x000fe20000000f00 */
[----:B------:R-:W-:Y:S01]  /*4020*/  FADD.FTZ R188, R188, -R189 ;  /* 0x800000bdbcbc7221 */ /* 0x000fe20000010000 */
[--C-:B------:R-:W-:Y:S01]  /*4030*/  FFMA.FTZ R185, R185, UR5, R182.reuse ;  /* 0x00000005b9b97c23 */ /* 0x100fe200080100b6 */
[----:B------:R-:W-:Y:S01]  /*4040*/  FFMA.FTZ R180, R180, UR5, R182 ;  /* 0x00000005b4b47c23 */ /* 0x000fe200080100b6 */
[----:B0-----:R-:W-:Y:S01]  /*4050*/  FFMA.FTZ R107, R186, UR7, R127 ;  /* 0x00000007ba6b7c23 */ /* 0x001fe2000801007f */
[----:B------:R-:W-:-:S02]  /*4060*/  HADD2.F32 R127, -RZ, R0.H0_H0 ;  /* 0x20000000ff7f7230 */ /* 0x000fc40000004100 */
[----:B------:R-:W-:Y:S01]  /*4070*/  FADD.FTZ R0, R175, -R176 ;  /* 0x800000b0af007221 */ /* 0x000fe20000010000 */
[----:B------:R-:W-:Y:S01]  /*4080*/  HADD2.F32 R175, -RZ, R162.H0_H0 ;  /* 0x200000a2ffaf7230 */ /* 0x000fe20000004100 */
[----:B------:R-:W-:Y:S01]  /*4090*/  MOV R162, R154 ;  /* 0x0000009a00a27202 */ /* 0x000fe20000000f00 */
[----:B------:R-:W-:Y:S01]  /*40a0*/  FADD.FTZ R178, R177, -R178 ;  /* 0x800000b2b1b27221 */ /* 0x000fe20000010000 */
[----:B------:R-:W-:Y:S01]  /*40b0*/  FFMA.FTZ R177, R165, UR5, R182 ;  /* 0x00000005a5b17c23 */ /* 0x000fe200080100b6 */
[----:B------:R-:W-:Y:S02]  /*40c0*/  HADD2.F32 R165, -RZ, R128.H0_H0 ;  /* 0x20000080ffa57230 */ /* 0x000fe40000004100 */
[----:B------:R-:W-:Y:S01]  /*40d0*/  FADD.FTZ R184, R184, -R185 ;  /* 0x800000b9b8b87221 */ /* 0x000fe20000010000 */
[----:B------:R-:W-:Y:S01]  /*40e0*/  FFMA.FTZ R127, R188, UR7, R127 ;  /* 0x00000007bc7f7c23 */ /* 0x000fe2000801007f */
[----:B------:R-:W-:Y:S02]  /*40f0*/  HADD2.F32 R162, -RZ, R162.H0_H0 ;  /* 0x200000a2ffa27230 */ /* 0x000fe40000004100 */
[----:B------:R-:W-:Y:S01]  /*4100*/  FADD.FTZ R179, R179, -R180 ;  /* 0x800000b4b3b37221 */ /* 0x000fe20000010000 */
[----:B------:R-:W-:Y:S01]  /*4110*/  FFMA.FTZ R128, R184, UR7, R165 ;  /* 0x00000007b8807c23 */ /* 0x000fe200080100a5 */
[----:B------:R0:W-:Y:S01]  /*4120*/  F2F.F16.F32 R163, R127 ;  /* 0x0000007f00a37304 */ /* 0x0001e20000200800 */
[----:B------:R-:W-:Y:S01]  /*4130*/  SHF.R.U32.HI R165, RZ, 0x10, R155 ;  /* 0x00000010ffa57819 */ /* 0x000fe2000001169b */
[--C-:B------:R-:W-:Y:S01]  /*4140*/  FFMA.FTZ R172, R172, UR5, R182.reuse ;  /* 0x00000005acac7c23 */ /* 0x100fe200080100b6 */
[--C-:B------:R-:W-:Y:S01]  /*4150*/  FFMA.FTZ R168, R168, UR5, R182.reuse ;  /* 0x00000005a8a87c23 */ /* 0x100fe200080100b6 */
[--C-:B------:R-:W-:Y:S01]  /*4160*/  FFMA.FTZ R170, R170, UR5, R182.reuse ;  /* 0x00000005aaaa7c23 */ /* 0x100fe200080100b6 */
[----:B------:R-:W-:Y:S01]  /*4170*/  FFMA.FTZ R117, R117, UR5, R182 ;  /* 0x0000000575757c23 */ /* 0x000fe200080100b6 */
[----:B------:R-:W-:-:S02]  /*4180*/  HADD2.F32 R176, -RZ, R165.H0_H0 ;  /* 0x200000a5ffb07230 */ /* 0x000fc40000004100 */
[----:B------:R-:W-:Y:S01]  /*4190*/  FADD.FTZ R172, R171, -R172 ;  /* 0x800000acabac7221 */ /* 0x000fe20000010000 */
[----:B------:R-:W-:Y:S01]  /*41a0*/  SHF.R.U32.HI R171, RZ, 0x10, R153 ;  /* 0x00000010ffab7819 */ /* 0x000fe20000011699 */
[----:B0-----:R-:W-:Y:S01]  /*41b0*/  FFMA.FTZ R127, R179, UR7, R162 ;  /* 0x00000007b37f7c23 */ /* 0x001fe200080100a2 */
[----:B------:R-:W-:Y:S01]  /*41c0*/  SHF.R.U64 R162, R154, 0x10, R155 ;  /* 0x000000109aa27819 */ /* 0x000fe2000000129b */
[----:B------:R-:W-:Y:S01]  /*41d0*/  FADD.FTZ R168, R167, -R168 ;  /* 0x800000a8a7a87221 */ /* 0x000fe20000010000 */
        /* <DEDUP_REMOVED lines=8> */
[----:B------:R-:W-:Y:S01]  /*4260*/  FFMA.FTZ R0, R0, UR7, R165 ;  /* 0x0000000700007c23 */ /* 0x000fe200080100a5 */
[----:B------:R-:W-:-:S02]  /*4270*/  HADD2.F32 R165, -RZ, R162.H0_H0 ;  /* 0x200000a2ffa57230 */ /* 0x000fc40000004100 */
[--C-:B------:R-:W-:Y:S01]  /*4280*/  FFMA.FTZ R121, R121, UR5, R182.reuse ;  /* 0x0000000579797c23 */ /* 0x100fe200080100b6 */
[----:B------:R-:W-:Y:S01]  /*4290*/  FADD.FTZ R171, R120, -R171 ;  /* 0x800000ab78ab7221 */ /* 0x000fe20000010000 */
[----:B------:R0:W-:Y:S01]  /*42a0*/  F2F.F16.F32 R162, R0 ;  /* 0x0000000000a27304 */ /* 0x0001e20000200800 */
[----:B------:R-:W-:Y:S01]  /*42b0*/  FADD.FTZ R123, R124, -R123 ;  /* 0x8000007b7c7b7221 */ /* 0x000fe20000010000 */
[----:B------:R-:W-:Y:S01]  /*42c0*/  SHF.R.U64 R118, R150, 0x10, R151 ;  /* 0x0000001096767819 */ /* 0x000fe20000001297 */
[----:B------:R-:W-:Y:S01]  /*42d0*/  FADD.FTZ R122, R122, -R121 ;  /* 0x800000797a7a7221 */ /* 0x000fe20000010000 */
[--C-:B------:R-:W-:Y:S01]  /*42e0*/  FFMA.FTZ R125, R125, UR5, R182.reuse ;  /* 0x000000057d7d7c23 */ /* 0x100fe200080100b6 */
[--C-:B------:R-:W-:Y:S01]  /*42f0*/  FFMA.FTZ R135, R135, UR5, R182.reuse ;  /* 0x0000000587877c23 */ /* 0x100fe200080100b6 */
[--C-:B------:R-:W-:Y:S01]  /*4300*/  FFMA.FTZ R139, R139, UR5, R182.reuse ;  /* 0x000000058b8b7c23 */ /* 0x100fe200080100b6 */
[--C-:B------:R-:W-:Y:S01]  /*4310*/  FFMA.FTZ R160, R160, UR5, R182.reuse ;  /* 0x00000005a0a07c23 */ /* 0x100fe200080100b6 */
[----:B------:R-:W-:Y:S01]  /*4320*/  FADD.FTZ R125, R126, -R125 ;  /* 0x8000007d7e7d7221 */ /* 0x000fe20000010000 */
[----:B0-----:R-:W-:Y:S01]  /*4330*/  SHF.R.U64 R0, R152, 0x10, R153 ;  /* 0x0000001098007819 */ /* 0x001fe20000001299 */
[----:B------:R-:W-:Y:S01]  /*4340*/  FADD.FTZ R135, R136, -R135 ;  /* 0x8000008788877221 */ /* 0x000fe20000010000 */
[----:B------:R-:W-:Y:S01]  /*4350*/  FADD.FTZ R139, R140, -R139 ;  /* 0x8000008b8c8b7221 */ /* 0x000fe20000010000 */
[----:B------:R-:W-:Y:S01]  /*4360*/  FFMA.FTZ R137, R137, UR5, R182 ;  /* 0x0000000589897c23 */ /* 0x000fe200080100b6 */
[----:B------:R-:W-:Y:S01]  /*4370*/  FADD.FTZ R177, R164, -R177 ;  /* 0x800000b1a4b17221 */ /* 0x000fe20000010000 */
[----:B------:R-:W-:Y:S01]  /*4380*/  HADD2.F32 R169, -RZ, R0.H0_H0 ;  /* 0x20000000ffa97230 */ /* 0x000fe20000004100 */
[----:B------:R-:W-:Y:S01]  /*4390*/  MOV R0, R151 ;  /* 0x0000009700007202 */ /* 0x000fe20000000f00 */
[----:B------:R-:W-:Y:S01]  /*43a0*/  FADD.FTZ R160, R143, -R160 ;  /* 0x800000a08fa07221 */ /* 0x000fe20000010000 */
[----:B------:R-:W-:Y:S01]  /*43b0*/  MOV R126, R147 ;  /* 0x00000093007e7202 */ /* 0x000fe20000000f00 */
[----:B------:R-:W0:Y:S01]  /*43c0*/  F2F.F16.F32 R104, R104 ;  /* 0x0000006800687304 */ /* 0x000e220000200800 */
[----:B------:R-:W-:Y:S01]  /*43d0*/  FFMA.FTZ R119, R170, UR7, R169 ;  /* 0x00000007aa777c23 */ /* 0x000fe200080100a9 */
[----:B------:R-:W-:Y:S01]  /*43e0*/  HADD2.F32 R0, -RZ, R0.H0_H0 ;  /* 0x20000000ff007230 */ /* 0x000fe20000004100 */
[----:B------:R-:W-:Y:S01]  /*43f0*/  SHF.R.U32.HI R169, RZ, 0x10, R151 ;  /* 0x00000010ffa97819 */ /* 0x000fe20000011697 */
[----:B------:R-:W-:Y:S01]  /*4400*/  FFMA.FTZ R161, R161, UR5, R182 ;  /* 0x00000005a1a17c23 */ /* 0x000fe200080100b6 */
[----:B------:R-:W-:Y:S01]  /*4410*/  FFMA.FTZ R164, R178, UR7, R175 ;  /* 0x00000007b2a47c23 */ /* 0x000fe200080100af */
[----:B------:R-:W-:Y:S01]  /*4420*/  FFMA.FTZ R172, R172, UR7, R165 ;  /* 0x00000007acac7c23 */ /* 0x000fe200080100a5 */
[----:B------:R-:W-:Y:S01]  /*4430*/  FFMA.FTZ R120, R171, UR7, R0 ;  /* 0x00000007ab787c23 */ /* 0x000fe20008010000 */
[----:B------:R-:W-:Y:S01]  /*4440*/  MOV R0, R150 ;  /* 0x0000009600007202 */ /* 0x000fe20000000f00 */
[----:B------:R-:W-:Y:S01]  /*4450*/  HADD2.F32 R124, -RZ, R169.H0_H0 ;  /* 0x200000a9ff7c7230 */ /* 0x000fe20000004100 */
[----:B------:R-:W2:Y:S01]  /*4460*/  F2F.F16.F32 R106, R106 ;  /* 0x0000006a006a7304 */ /* 0x000ea20000200800 */
[----:B------:R-:W-:Y:S01]  /*4470*/  FADD.FTZ R137, R138, -R137 ;  /* 0x800000898a897221 */ /* 0x000fe20000010000 */
[----:B------:R-:W-:Y:S01]  /*4480*/  FFMA.FTZ R175, R177, UR7, R176 ;  /* 0x00000007b1af7c23 */ /* 0x000fe200080100b0 */
[----:B------:R-:W-:-:S02]  /*4490*/  HADD2.F32 R0, -RZ, R0.H0_H0 ;  /* 0x20000000ff007230 */ /* 0x000fc40000004100 */
[----:B------:R-:W-:Y:S01]  /*44a0*/  FFMA.FTZ R123, R123, UR7, R124 ;  /* 0x000000077b7b7c23 */ /* 0x000fe2000801007c */
[----:B------:R-:W-:Y:S01]  /*44b0*/  SHF.R.U32.HI R124, RZ, 0x10, R149 ;  /* 0x00000010ff7c7819 */ /* 0x000fe20000011695 */
[----:B------:R-:W-:Y:S01]  /*44c0*/  FFMA.FTZ R174, R174, UR5, R182 ;  /* 0x00000005aeae7c23 */ /* 0x000fe200080100b6 */
[----:B------:R-:W-:Y:S01]  /*44d0*/  MOV R165, R152 ;  /* 0x0000009800a57202 */ /* 0x000fe20000000f00 */
[----:B------:R-:W-:Y:S01]  /*44e0*/  FFMA.FTZ R0, R117, UR7, R0 ;  /* 0x0000000775007c23 */ /* 0x000fe20008010000 */
[----:B------:R-:W-:Y:S01]  /*44f0*/  HADD2.F32 R117, -RZ, R118.H0_H0 ;  /* 0x20000076ff757230 */ /* 0x000fe20000004100 */
[----:B------:R-:W-:Y:S01]  /*4500*/  MOV R118, R149 ;  /* 0x0000009500767202 */ /* 0x000fe20000000f00 */
[----:B------:R-:W-:Y:S01]  /*4510*/  HADD2.F32 R124, -RZ, R124.H0_H0 ;  /* 0x2000007cff7c7230 */ /* 0x000fe20000004100 */
[----:B------:R3:W-:Y:S01]  /*4520*/  F2F.F16.F32 R121, R0 ;  /* 0x0000000000797304 */ /* 0x0007e20000200800 */
[----:B------:R-:W-:Y:S01]  /*4530*/  FADD.FTZ R161, R158, -R161 ;  /* 0x800000a19ea17221 */ /* 0x000fe20000010000 */
[----:B------:R-:W-:Y:S01]  /*4540*/  FFMA.FTZ R117, R122, UR7, R117 ;  /* 0x000000077a757c23 */ /* 0x000fe20008010075 */
[----:B------:R-:W-:-:S02]  /*4550*/  HADD2.F32 R122, -RZ, R118.H0_H0 ;  /* 0x20000076ff7a7230 */ /* 0x000fc40000004100 */
[----:B------:R-:W-:Y:S01]  /*4560*/  FADD.FTZ R174, R173, -R174 ;  /* 0x800000aeadae7221 */ /* 0x000fe20000010000 */
[----:B------:R-:W-:Y:S02]  /*4570*/  HADD2.F32 R136, -RZ, R126.H0_H0 ;  /* 0x2000007eff887230 */ /* 0x000fe40000004100 */
[----:B------:R-:W-:Y:S01]  /*4580*/  FFMA.FTZ R166, R166, UR5, R182 ;  /* 0x00000005a6a67c23 */ /* 0x000fe200080100b6 */
[----:B------:R-:W-:Y:S02]  /*4590*/  HADD2.F32 R165, -RZ, R165.H0_H0 ;  /* 0x200000a5ffa57230 */ /* 0x000fe40000004100 */
[----:B------:R-:W-:Y:S01]  /*45a0*/  FFMA.FTZ R122, R135, UR7, R122 ;  /* 0x00000007877a7c23 */ /* 0x000fe2000801007a */
[----:B---3--:R-:W-:Y:S01]  /*45b0*/  MOV R0, R148 ;  /* 0x0000009400007202 */ /* 0x008fe20000000f00 */
[----:B------:R-:W-:Y:S01]  /*45c0*/  FFMA.FTZ R135, R139, UR7, R124 ;  /* 0x000000078b877c23 */ /* 0x000fe2000801007c */
[----:B------:R-:W-:Y:S01]  /*45d0*/  SHF.R.U64 R124, R148, 0x10, R149 ;  /* 0x00000010947c7819 */ /* 0x000fe20000001295 */
[----:B------:R3:W-:Y:S01]  /*45e0*/  F2F.F16.F32 R118, R117 ;  /* 0x0000007500767304 */ /* 0x0007e20000200800 */
[----:B------:R-:W-:Y:S01]  /*45f0*/  FFMA.FTZ R141, R141, UR5, R182 ;  /* 0x000000058d8d7c23 */ /* 0x000fe200080100b6 */
[----:B------:R-:W-:-:S02]  /*4600*/  HADD2.F32 R0, -RZ, R0.H0_H0 ;  /* 0x20000000ff007230 */ /* 0x000fc40000004100 */
[----:B------:R-:W-:Y:S01]  /*4610*/  FFMA.FTZ R165, R174, UR7, R165 ;  /* 0x00000007aea57c23 */ /* 0x000fe200080100a5 */
[----:B------:R-:W-:Y:S02]  /*4620*/  HADD2.F32 R124, -RZ, R124.H0_H0 ;  /* 0x2000007cff7c7230 */ /* 0x000fe40000004100 */
[----:B------:R-:W-:Y:S01]  /*4630*/  FADD.FTZ R166, R159, -R166 ;  /* 0x800000a69fa67221 */ /* 0x000fe20000010000 */
[----:B------:R-:W-:Y:S01]  /*4640*/  FADD.FTZ R141, R142, -R141 ;  /* 0x8000008d8e8d7221 */ /* 0x000fe20000010000 */
[----:B------:R-:W-:Y:S01]  /*4650*/  FFMA.FTZ R125, R125, UR7, R0 ;  /* 0x000000077d7d7c23 */ /* 0x000fe20008010000 */
[--C-:B------:R-:W-:Y:S01]  /*4660*/  SHF.R.U64 R0, R146, 0x10, R147.reuse ;  /* 0x0000001092007819 */ /* 0x100fe20000001293 */
[----:B------:R-:W-:Y:S01]  /*4670*/  F2F.F16.F32 R107, R107 ;  /* 0x0000006b006b7304 */ /* 0x000fe20000200800 */
[----:B------:R-:W-:Y:S01]  /*4680*/  FFMA.FTZ R124, R137, UR7, R124 ;  /* 0x00000007897c7c23 */ /* 0x000fe2000801007c */
[----:B------:R-:W-:Y:S02]  /*4690*/  SHF.R.U32.HI R137, RZ, 0x10, R147 ;  /* 0x00000010ff897819 */ /* 0x000fe40000011693 */
[----:B---3--:R-:W-:Y:S01]  /*46a0*/  HADD2.F32 R117, -RZ, R0.H0_H0 ;  /* 0x20000000ff757230 */ /* 0x008fe20000004100 */
[----:B0-----:R-:W-:Y:S01]  /*46b0*/  PRMT R159, R104, 0x5410, R105 ;  /* 0x00005410689f7816 */ /* 0x001fe20000000069 */
[----:B--2---:R-:W-:Y:S01]  /*46c0*/  IMAD.WIDE.U32 R104, R106, 0x10000, RZ ;  /* 0x000100006a687825 */ /* 0x004fe200078e00ff */
[----:B------:R-:W-:Y:S01]  /*46d0*/  IADD3 R169, PT, PT, R2, 0x400, RZ ;  /* 0x0000040002a97810 */ /* 0x000fe20007ffe0ff */
[----:B------:R-:W0:Y:S02]  /*46e0*/  F2F.F16.F32 R130, R130 ;  /* 0x0000008200827304 */ /* 0x000e240000200800 */
[----:B------:R-:W-:Y:S01]  /*46f0*/  FFMA.FTZ R0, R160, UR7, R117 ;  /* 0x00000007a0007c23 */ /* 0x000fe20008010075 */
[----:B------:R-:W-:Y:S01]  /*4700*/  MOV R117, R146 ;  /* 0x0000009200757202 */ /* 0x000fe20000000f00 */
[----:B------:R-:W-:Y:S01]  /*4710*/  HADD2.F32 R137, -RZ, R137.H0_H0 ;  /* 0x20000089ff897230 */ /* 0x000fe20000004100 */
[----:B------:R-:W-:-:S02]  /*4720*/  LOP3.LUT R159, R159, R105, RZ, 0xfc, !PT ;  /* 0x000000699f9f7212 */ /* 0x000fc400078efcff */
[----:B------:R-:W-:Y:S01]  /*4730*/  IADD3 R171, PT, PT, R2, 0x500, RZ ;  /* 0x0000050002ab7810 */ /* 0x000fe20007ffe0ff */
[----:B------:R-:W-:Y:S01]  /*4740*/  HADD2.F32 R126, -RZ, R117.H0_H0 ;  /* 0x20000075ff7e7230 */ /* 0x000fe20000004100 */
[----:B------:R-:W2:Y:S01]  /*4750*/  F2F.F16.F32 R129, R129 ;  /* 0x0000008100817304 */ /* 0x000ea20000200800 */
[----:B------:R-:W-:Y:S01]  /*4760*/  FFMA.FTZ R117, R161, UR7, R136 ;  /* 0x00000007a1757c23 */ /* 0x000fe20008010088 */
[----:B------:R-:W-:Y:S01]  /*4770*/  FFMA.FTZ R166, R166, UR7, R137 ;  /* 0x00000007a6a67c23 */ /* 0x000fe20008010089 */
[----:B------:R-:W3:Y:S01]  /*4780*/  LDC.64 R160, c[0x0][0x468] ;  /* 0x00011a00ffa07b82 */ /* 0x000ee20000000a00 */
[----:B------:R-:W-:Y:S01]  /*4790*/  FFMA.FTZ R138, R141, UR7, R126 ;  /* 0x000000078d8a7c23 */ /* 0x000fe2000801007e */
[----:B0-----:R-:W-:-:S03]  /*47a0*/  PRMT R141, R107, 0x5410, R130 ;  /* 0x000054106b8d7816 */ /* 0x001fc60000000082 */
[----:B------:R-:W0:Y:S01]  /*47b0*/  F2F.F16.F32 R128, R128 ;  /* 0x0000008000807304 */ /* 0x000e220000200800 */
[----:B--2---:R-:W-:-:S07]  /*47c0*/  LOP3.LUT R158, R104, R129, RZ, 0xfc, !PT ;  /* 0x00000081689e7212 */ /* 0x004fce00078efcff */
[----:B------:R-:W-:Y:S01]  /*47d0*/  F2F.F16.F32 R164, R164 ;  /* 0x000000a400a47304 */ /* 0x000fe20000200800 */
[----:B------:R-:W-:-:S04]  /*47e0*/  IMAD.WIDE.U32 R104, R162, 0x10000, RZ ;  /* 0x00010000a2687825 */ /* 0x000fc800078e00ff */
[----:B0-----:R-:W-:-:S03]  /*47f0*/  IMAD.WIDE.U32 R106, R128, 0x10000, RZ ;  /* 0x00010000806a7825 */ /* 0x001fc600078e00ff */
[----:B------:R-:W0:Y:S02]  /*4800*/  F2F.F16.F32 R175, R175 ;  /* 0x000000af00af7304 */ /* 0x000e240000200800 */
[----:B------:R-:W-:Y:S02]  /*4810*/  LOP3.LUT R141, R141, R107, RZ, 0xfc, !PT ;  /* 0x0000006b8d8d7212 */ /* 0x000fe400078efcff */
[----:B------:R-:W-:-:S04]  /*4820*/  LOP3.LUT R140, R106, R163, RZ, 0xfc, !PT ;  /* 0x000000a36a8c7212 */ /* 0x000fc800078efcff */
[----:B------:R-:W2:Y:S01]  /*4830*/  F2F.F16.F32 R127, R127 ;  /* 0x0000007f007f7304 */ /* 0x000ea20000200800 */
[----:B------:R-:W-:-:S05]  /*4840*/  IADD3 R163, PT, PT, R2, 0x100, RZ ;  /* 0x0000010002a37810 */ /* 0x000fca0007ffe0ff */
[----:B---3--:R-:W-:Y:S01]  /*4850*/  IMAD.WIDE.U32 R142, R163, 0x8, R160 ;  /* 0x00000008a38e7825 */ /* 0x008fe200078e00a0 */
[----:B0-----:R-:W-:Y:S01]  /*4860*/  PRMT R175, R164, 0x5410, R175 ;  /* 0x00005410a4af7816 */ /* 0x001fe200000000af */
[----:B------:R-:W0:Y:S03]  /*4870*/  F2F.F16.F32 R119, R119 ;  /* 0x0000007700777304 */ /* 0x000e260000200800 */
[----:B------:R-:W-:Y:S02]  /*4880*/  LOP3.LUT R137, R175, R105, RZ, 0xfc, !PT ;  /* 0x00000069af897212 */ /* 0x000fe400078efcff */
[----:B------:R-:W-:Y:S02]  /*4890*/  IADD3 R175, PT, PT, R2, 0x600, RZ ;  /* 0x0000060002af7810 */ /* 0x000fe40007ffe0ff */
[----:B--2---:R-:W-:Y:S01]  /*48a0*/  LOP3.LUT R136, R104, R127, RZ, 0xfc, !PT ;  /* 0x0000007f68887212 */ /* 0x004fe200078efcff */
[----:B------:R2:W-:Y:S01]  /*48b0*/  F2F.F16.F32 R167, R172 ;  /* 0x000000ac00a77304 */ /* 0x0005e20000200800 */
[----:B------:R-:W-:-:S04]  /*48c0*/  IMAD.WIDE.U32 R104, R118, 0x10000, RZ ;  /* 0x0001000076687825 */ /* 0x000fc800078e00ff */
[----:B0-----:R-:W-:-:S03]  /*48d0*/  IMAD.WIDE.U32 R106, R119, 0x10000, RZ ;  /* 0x00010000776a7825 */ /* 0x001fc600078e00ff */
[----:B------:R-:W0:Y:S01]  /*48e0*/  F2F.F16.F32 R168, R168 ;  /* 0x000000a800a87304 */ /* 0x000e220000200800 */
[----:B--2---:R-:W2:Y:S07]  /*48f0*/  LDC.64 R172, c[0x0][0x470] ;  /* 0x00011c00ffac7b82 */ /* 0x004eae0000000a00 */
[----:B------:R-:W-:Y:S01]  /*4900*/  F2F.F16.F32 R120, R120 ;  /* 0x0000007800787304 */ /* 0x000fe20000200800 */
[----:B0-----:R-:W-:-:S07]  /*4910*/  PRMT R167, R167, 0x5410, R168 ;  /* 0x00005410a7a77816 */ /* 0x001fce00000000a8 */
[----:B------:R-:W0:Y:S01]  /*4920*/  F2F.F16.F32 R123, R123 ;  /* 0x0000007b007b7304 */ /* 0x000e220000200800 */
[----:B------:R-:W-:Y:S02]  /*4930*/  LOP3.LUT R127, R167, R107, RZ, 0xfc, !PT ;  /* 0x0000006ba77f7212 */ /* 0x000fe400078efcff */
[----:B------:R-:W-:-:S05]  /*4940*/  IADD3 R167, PT, PT, R2, 0x300, RZ ;  /* 0x0000030002a77810 */ /* 0x000fca0007ffe0ff */
[----:B------:R-:W-:Y:S01]  /*4950*/  F2F.F16.F32 R122, R122 ;  /* 0x0000007a007a7304 */ /* 0x000fe20000200800 */
[----:B--2---:R-:W-:-:S04]  /*4960*/  IMAD.WIDE.U32 R162, R163, 0x8, R172 ;  /* 0x00000008a3a27825 */ /* 0x004fc800078e00ac */
[----:B------:R-:W-:Y:S01]  /*4970*/  IMAD.WIDE.U32 R128, R167, 0x8, R160 ;  /* 0x00000008a7807825 */ /* 0x000fe200078e00a0 */
[----:B0-----:R-:W-:Y:S02]  /*4980*/  PRMT R123, R120, 0x5410, R123 ;  /* 0x00005410787b7816 */ /* 0x001fe4000000007b */
[----:B------:R-:W0:Y:S02]  /*4990*/  F2F.F16.F32 R135, R135 ;  /* 0x0000008700877304 */ /* 0x000e240000200800 */
[----:B------:R-:W-:-:S06]  /*49a0*/  LOP3.LUT R123, R123, R105, RZ, 0xfc, !PT ;  /* 0x000000697b7b7212 */ /* 0x000fcc00078efcff */
[----:B------:R-:W2:Y:S01]  /*49b0*/  F2F.F16.F32 R165, R165 ;  /* 0x000000a500a57304 */ /* 0x000ea20000200800 */
[----:B0-----:R-:W-:-:S07]  /*49c0*/  PRMT R139, R122, 0x5410, R135 ;  /* 0x000054107a8b7816 */ /* 0x001fce0000000087 */
[----:B------:R-:W0:Y:S01]  /*49d0*/  F2F.F16.F32 R124, R124 ;  /* 0x0000007c007c7304 */ /* 0x000e220000200800 */
[----:B------:R-:W-:Y:S02]  /*49e0*/  LOP3.LUT R122, R104, R121, RZ, 0xfc, !PT ;  /* 0x00000079687a7212 */ /* 0x000fe400078efcff */
[----:B--2---:R-:W-:-:S05]  /*49f0*/  LOP3.LUT R126, R106, R165, RZ, 0xfc, !PT ;  /* 0x000000a56a7e7212 */ /* 0x004fca00078efcff */
[----:B------:R-:W2:Y:S01]  /*4a00*/  F2F.F16.F32 R0, R0 ;  /* 0x0000000000007304 */ /* 0x000ea20000200800 */
[C---:B------:R-:W-:Y:S01]  /*4a10*/  IMAD.WIDE.U32 R106, R2.reuse, 0x8, R160 ;  /* 0x00000008026a7825 */ /* 0x040fe200078e00a0 */
[----:B------:R-:W-:-:S04]  /*4a20*/  IADD3 R165, PT, PT, R2, 0x200, RZ ;  /* 0x0000020002a57810 */ /* 0x000fc80007ffe0ff */
[----:B------:R3:W-:Y:S01]  /*4a30*/  STG.E.64 desc[UR14][R106.64], R158 ;  /* 0x0000009e6a007986 */ /* 0x0007e2000c101b0e */
[----:B0-----:R-:W-:Y:S01]  /*4a40*/  IMAD.WIDE.U32 R118, R124, 0x10000, RZ ;  /* 0x000100007c767825 */ /* 0x001fe200078e00ff */
[----:B------:R-:W-:Y:S04]  /*4a50*/  F2F.F16.F32 R117, R117 ;  /* 0x0000007500757304 */ /* 0x000fe80000200800 */
[----:B------:R-:W-:Y:S01]  /*4a60*/  LOP3.LUT R119, R139, R119, RZ, 0xfc, !PT ;  /* 0x000000778b777212 */ /* 0x000fe200078efcff */
[----:B--2---:R-:W-:-:S03]  /*4a70*/  IMAD.WIDE.U32 R104, R0, 0x10000, RZ ;  /* 0x0001000000687825 */ /* 0x004fc600078e00ff */
[----:B------:R0:W2:Y:S01]  /*4a80*/  F2F.F16.F32 R130, R166 ;  /* 0x000000a600827304 */ /* 0x0000a20000200800 */
[----:B---3--:R-:W-:-:S07]  /*4a90*/  IMAD.WIDE.U32 R106, R175, 0x8, R160 ;  /* 0x00000008af6a7825 */ /* 0x008fce00078e00a0 */
[----:B------:R-:W3:Y:S01]  /*4aa0*/  F2F.F16.F32 R125, R125 ;  /* 0x0000007d007d7304 */ /* 0x000ee20000200800 */
[----:B0-----:R-:W-:Y:S01]  /*4ab0*/  IMAD.WIDE.U32 R166, R167, 0x8, R172 ;  /* 0x00000008a7a67825 */ /* 0x001fe200078e00ac */
[----:B--2---:R-:W-:-:S06]  /*4ac0*/  PRMT R121, R117, 0x5410, R130 ;  /* 0x0000541075797816 */ /* 0x004fcc0000000082 */
[----:B------:R0:W2:Y:S01]  /*4ad0*/  F2F.F16.F32 R135, R138 ;  /* 0x0000008a00877304 */ /* 0x0000a20000200800 */
[----:B------:R-:W-:Y:S01]  /*4ae0*/  LOP3.LUT R105, R121, R105, RZ, 0xfc, !PT ;  /* 0x0000006979697212 */ /* 0x000fe200078efcff */
[----:B------:R-:W-:Y:S01]  /*4af0*/  IMAD.WIDE.U32 R120, R171, 0x8, R160 ;  /* 0x00000008ab787825 */ /* 0x000fe200078e00a0 */
[----:B---3--:R-:W-:-:S03]  /*4b00*/  LOP3.LUT R118, R118, R125, RZ, 0xfc, !PT ;  /* 0x0000007d76767212 */ /* 0x008fc600078efcff */
[----:B------:R-:W-:-:S04]  /*4b10*/  IMAD.WIDE.U32 R124, R169, 0x8, R160 ;  /* 0x00000008a97c7825 */ /* 0x000fc800078e00a0 */
[----:B0-----:R-:W-:Y:S01]  /*4b20*/  IMAD.WIDE.U32 R138, R165, 0x8, R160 ;  /* 0x00000008a58a7825 */ /* 0x001fe200078e00a0 */
        /* <DEDUP_REMOVED lines=15> */
[----:B0-----:R-:W-:-:S03]  /*4c20*/  PRMT R128, R0, 0x7610, R128 ;  /* 0x0000761000807816 */ /* 0x001fc60000000080 */
[----:B------:R3:W-:Y:S01]  /*4c30*/  STG.E.64 desc[UR14][R120.64], R118 ;  /* 0x0000007678007986 */ /* 0x0007e2000c101b0e */
[----:B------:R-:W-:Y:S02]  /*4c40*/  PRMT R129, R117, 0x7610, R129 ;  /* 0x0000761075817816 */ /* 0x000fe40000000081 */
[----:B--2---:R-:W-:Y:S01]  /*4c50*/  PRMT R127, R135, 0x7610, R127 ;  /* 0x00007610877f7816 */ /* 0x004fe2000000007f */
[----:B------:R3:W-:Y:S04]  /*4c60*/  STG.E.64 desc[UR14][R170.64], R118 ;  /* 0x00000076aa007986 */ /* 0x0007e8000c101b0e */
[----:B------:R3:W-:Y:S04]  /*4c70*/  STG.E.64 desc[UR14][R106.64], R104 ;  /* 0x000000686a007986 */ /* 0x0007e8000c101b0e */
[----:B------:R3:W-:Y:S01]  /*4c80*/  STG.E.64 desc[UR14][R172.64], R104 ;  /* 0x00000068ac007986 */ /* 0x0007e2000c101b0e */
[----:B------:R-:W-:Y:S05]  /*4c90*/  BRA `(.L_x_3812) ;  /* 0x0000005000a47947 */ /* 0x000fea0003800000 */
.L_x_3810:
[----:B------:R-:W-:-:S04]  /*4ca0*/  UISETP.NE.U32.AND UP0, UPT, UR26, URZ, UPT ;  /* 0x000000ff1a00728c */ /* 0x000fc8000bf05070 */
[----:B------:R-:W-:-:S09]  /*4cb0*/  UISETP.NE.AND.EX UP0, UPT, UR27, URZ, UPT, UP0 ;  /* 0x000000ff1b00728c */ /* 0x000fd2000bf05300 */
[----:B------:R-:W-:Y:S05]  /*4cc0*/  BRA.U UP0, `(.L_x_3813) ;  /* 0x0000000d00b47547 */ /* 0x000fea000b800000 */
[--C-:B-----5:R-:W-:Y:S01]  /*4cd0*/  FFMA.FTZ R105, R0, UR5, R182.reuse ;  /* 0x0000000500697c23 */ /* 0x120fe200080100b6 */
[----:B------:R-:W-:Y:S01]  /*4ce0*/  MOV R0, R145 ;  /* 0x0000009100007202 */ /* 0x000fe20000000f00 */
[--C-:B------:R-:W-:Y:S01]  /*4cf0*/  FFMA.FTZ R163, R163, UR5, R182.reuse ;  /* 0x00000005a3a37c23 */ /* 0x100fe200080100b6 */
[----:B------:R-:W-:Y:S01]  /*4d00*/  FFMA.FTZ R178, R178, UR5, R182 ;  /* 0x00000005b2b27c23 */ /* 0x000fe200080100b6 */
[----:B------:R-:W-:Y:S01]  /*4d10*/  FADD.FTZ R162, R162, -R105 ;  /* 0x80000069a2a27221 */ /* 0x000fe20000010000 */
[----:B------:R-:W-:Y:S01]  /*4d20*/  MOV R134, R155 ;  /* 0x0000009b00867202 */ /* 0x000fe20000000f00 */
[----:B------:R-:W-:Y:S02]  /*4d30*/  HADD2.F32 R0, -RZ, R0.H0_H0 ;  /* 0x20000000ff007230 */ /* 0x000fe40000004100 */
[----:B------:R-:W-:Y:S01]  /*4d40*/  FADD.FTZ R163, R192, -R163 ;  /* 0x800000a3c0a37221 */ /* 0x000fe20000010000 */
[----:B------:R-:W-:Y:S01]  /*4d50*/  FADD.FTZ R178, R177, -R178 ;  /* 0x800000b2b1b27221 */ /* 0x000fe20000010000 */
[----:B------:R-:W-:Y:S01]  /*4d60*/  FFMA.FTZ R177, R165, UR5, R182 ;  /* 0x00000005a5b17c23 */ /* 0x000fe200080100b6 */
[----:B------:R-:W-:-:S02]  /*4d70*/  HADD2.F32 R165, -RZ, R134.H0_H0 ;  /* 0x20000086ffa57230 */ /* 0x000fc40000004100 */
[----:B------:R-:W-:Y:S01]  /*4d80*/  FFMA.FTZ R163, R163, UR7, R0 ;  /* 0x00000007a3a37c23 */ /* 0x000fe20008010000 */
[----:B------:R-:W-:Y:S01]  /*4d90*/  MOV R0, R144 ;  /* 0x0000009000007202 */ /* 0x000fe20000000f00 */
[----:B------:R-:W-:Y:S01]  /*4da0*/  FADD.FTZ R177, R164, -R177 ;  /* 0x800000b1a4b17221 */ /* 0x000fe20000010000 */
[----:B------:R-:W-:Y:S01]  /*4db0*/  FFMA.FTZ R172, R172, UR5, R182 ;  /* 0x00000005acac7c23 */ /* 0x000fe200080100b6 */
[----:B------:R-:W-:Y:S01]  /*4dc0*/  FFMA.FTZ R134, R178, UR7, R165 ;  /* 0x00000007b2867c23 */ /* 0x000fe200080100a5 */
[----:B------:R-:W-:Y:S01]  /*4dd0*/  SHF.R.U32.HI R164, RZ, 0x10, R153 ;  /* 0x00000010ffa47819 */ /* 0x000fe20000011699 */
[----:B------:R-:W-:Y:S02]  /*4de0*/  HADD2.F32 R105, -RZ, R0.H0_H0 ;  /* 0x20000000ff697230 */ /* 0x000fe40000004100 */
[----:B------:R-:W-:Y:S01]  /*4df0*/  FADD.FTZ R172, R171, -R172 ;  /* 0x800000acabac7221 */ /* 0x000fe20000010000 */
[--C-:B------:R-:W-:Y:S01]  /*4e00*/  FFMA.FTZ R168, R168, UR5, R182.reuse ;  /* 0x00000005a8a87c23 */ /* 0x100fe200080100b6 */
[--C-:B------:R-:W-:Y:S01]  /*4e10*/  FFMA.FTZ R170, R170, UR5, R182.reuse ;  /* 0x00000005aaaa7c23 */ /* 0x100fe200080100b6 */
[----:B------:R-:W-:Y:S01]  /*4e20*/  FFMA.FTZ R171, R119, UR5, R182 ;  /* 0x0000000577ab7c23 */ /* 0x000fe200080100b6 */
[----:B------:R-:W-:Y:S01]  /*4e30*/  FFMA.FTZ R133, R162, UR7, R105 ;  /* 0x00000007a2857c23 */ /* 0x000fe20008010069 */
[----:B------:R-:W-:Y:S01]  /*4e40*/  SHF.R.U32.HI R162, RZ, 0x10, R155 ;  /* 0x00000010ffa27819 */ /* 0x000fe2000001169b */
[----:B------:R-:W-:Y:S01]  /*4e50*/  FADD.FTZ R168, R167, -R168 ;  /* 0x800000a8a7a87221 */ /* 0x000fe20000010000 */
[----:B------:R-:W-:Y:S01]  /*4e60*/  FADD.FTZ R170, R169, -R170 ;  /* 0x800000aaa9aa7221 */ /* 0x000fe20000010000 */
[----:B------:R-:W-:Y:S01]  /*4e70*/  FADD.FTZ R171, R120, -R171 ;  /* 0x800000ab78ab7221 */ /* 0x000fe20000010000 */
[----:B------:R-:W-:Y:S01]  /*4e80*/  FFMA.FTZ R123, R123, UR5, R182 ;  /* 0x000000057b7b7c23 */ /* 0x000fe200080100b6 */
[----:B------:R-:W-:-:S02]  /*4e90*/  HADD2.F32 R162, -RZ, R162.H0_H0 ;  /* 0x200000a2ffa27230 */ /* 0x000fc40000004100 */
[----:B------:R-:W-:Y:S01]  /*4ea0*/  FFMA.FTZ R106, R183, UR5, R182 ;  /* 0x00000005b76a7c23 */ /* 0x000fe200080100b6 */
[----:B------:R-:W-:Y:S01]  /*4eb0*/  SHF.R.U32.HI R104, RZ, 0x10, R145 ;  /* 0x00000010ff687819 */ /* 0x000fe20000011691 */
[----:B------:R-:W-:Y:S01]  /*4ec0*/  FADD.FTZ R124, R124, -R123 ;  /* 0x8000007b7c7c7221 */ /* 0x000fe20000010000 */
[----:B------:R-:W-:Y:S01]  /*4ed0*/  SHF.R.U32.HI R132, RZ, 0x10, R157 ;  /* 0x00000010ff847819 */ /* 0x000fe2000001169d */
[----:B------:R-:W-:Y:S01]  /*4ee0*/  FFMA.FTZ R177, R177, UR7, R162 ;  /* 0x00000007b1b17c23 */ /* 0x000fe200080100a2 */
[----:B------:R-:W-:Y:S01]  /*4ef0*/  MOV R162, R153 ;  /* 0x0000009900a27202 */ /* 0x000fe20000000f00 */
[----:B------:R-:W-:Y:S01]  /*4f00*/  FADD.FTZ R181, R181, -R106 ;  /* 0x8000006ab5b57221 */ /* 0x000fe20000010000 */
[--C-:B------:R-:W-:Y:S01]  /*4f10*/  FFMA.FTZ R193, R193, UR5, R182.reuse ;  /* 0x00000005c1c17c23 */ /* 0x100fe200080100b6 */
[----:B------:R-:W-:Y:S01]  /*4f20*/  MOV R106, R157 ;  /* 0x0000009d006a7202 */ /* 0x000fe20000000f00 */
[--C-:B------:R-:W-:Y:S01]  /*4f30*/  FFMA.FTZ R117, R117, UR5, R182.reuse ;  /* 0x0000000575757c23 */ /* 0x100fe200080100b6 */
[----:B------:R-:W-:Y:S01]  /*4f40*/  HADD2.F32 R165, -RZ, R162.H0_H0 ;  /* 0x200000a2ffa57230 */ /* 0x000fe20000004100 */
[----:B------:R-:W-:Y:S01]  /*4f50*/  MOV R123, R150 ;  /* 0x00000096007b7202 */ /* 0x000fe20000000f00 */
[----:B------:R-:W-:Y:S01]  /*4f60*/  FFMA.FTZ R187, R187, UR5, R182 ;  /* 0x00000005bbbb7c23 */ /* 0x000fe200080100b6 */
[----:B------:R-:W-:-:S02]  /*4f70*/  HADD2.F32 R107, -RZ, R104.H0_H0 ;  /* 0x20000068ff6b7230 */ /* 0x000fc40000004100 */
[----:B------:R-:W-:Y:S01]  /*4f80*/  FADD.FTZ R194, R194, -R193 ;  /* 0x800000c1c2c27221 */ /* 0x000fe20000010000 */
[----:B------:R-:W-:Y:S01]  /*4f90*/  FFMA.FTZ R162, R172, UR7, R165 ;  /* 0x00000007aca27c23 */ /* 0x000fe200080100a5 */
[----:B------:R-:W-:Y:S01]  /*4fa0*/  HADD2.F32 R165, -RZ, R164.H0_H0 ;  /* 0x200000a4ffa57230 */ /* 0x000fe20000004100 */
[----:B------:R-:W-:Y:S01]  /*4fb0*/  MOV R164, R152 ;  /* 0x0000009800a47202 */ /* 0x000fe20000000f00 */
[----:B------:R-:W-:Y:S02]  /*4fc0*/  HADD2.F32 R132, -RZ, R132.H0_H0 ;  /* 0x20000084ff847230 */ /* 0x000fe40000004100 */
[----:B------:R-:W-:Y:S01]  /*4fd0*/  FFMA.FTZ R121, R121, UR5, R182 ;  /* 0x0000000579797c23 */ /* 0x000fe200080100b6 */
[----:B------:R-:W-:Y:S02]  /*4fe0*/  HADD2.F32 R131, -RZ, R106.H0_H0 ;  /* 0x2000006aff837230 */ /* 0x000fe40000004100 */
[----:B------:R-:W-:Y:S01]  /*4ff0*/  FFMA.FTZ R167, R168, UR7, R165 ;  /* 0x00000007a8a77c23 */ /* 0x000fe200080100a5 */
[----:B------:R-:W-:Y:S01]  /*5000*/  HADD2.F32 R165, -RZ, R164.H0_H0 ;  /* 0x200000a4ffa57230 */ /* 0x000fe20000004100 */
[----:B------:R-:W-:Y:S01]  /*5010*/  SHF.R.U64 R164, R152, 0x10, R153 ;  /* 0x0000001098a47819 */ /* 0x000fe20000001299 */
[----:B------:R-:W-:Y:S01]  /*5020*/  FADD.FTZ R117, R118, -R117 ;  /* 0x8000007576757221 */ /* 0x000fe20000010000 */
[----:B------:R-:W-:Y:S01]  /*5030*/  FADD.FTZ R186, R186, -R187 ;  /* 0x800000bbbaba7221 */ /* 0x000fe20000010000 */
[----:B------:R-:W-:-:S02]  /*5040*/  HADD2.F32 R118, -RZ, R123.H0_H0 ;  /* 0x2000007bff767230 */ /* 0x000fc40000004100 */
[----:B------:R-:W-:Y:S01]  /*5050*/  FFMA.FTZ R176, R176, UR5, R182 ;  /* 0x00000005b0b07c23 */ /* 0x000fe200080100b6 */
[----:B------:R-:W-:Y:S01]  /*5060*/  HADD2.F32 R169, -RZ, R164.H0_H0 ;  /* 0x200000a4ffa97230 */ /* 0x000fe20000004100 */
[----:B------:R-:W-:Y:S01]  /*5070*/  MOV R164, R151 ;  /* 0x0000009700a47202 */ /* 0x000fe20000000f00 */
[----:B------:R-:W-:Y:S01]  /*5080*/  FFMA.FTZ R107, R194, UR7, R107 ;  /* 0x00000007c26b7c23 */ /* 0x000fe2000801006b */
[----:B------:R-:W-:Y:S01]  /*5090*/  FFMA.FTZ R132, R181, UR7, R132 ;  /* 0x00000007b5847c23 */ /* 0x000fe20008010084 */
[----:B------:R-:W-:Y:S01]  /*50a0*/  FADD.FTZ R122, R122, -R121 ;  /* 0x800000797a7a7221 */ /* 0x000fe20000010000 */
[----:B------:R-:W-:Y:S01]  /*50b0*/  FFMA.FTZ R119, R170, UR7, R169 ;  /* 0x00000007aa777c23 */ /* 0x000fe200080100a9 */
[----:B------:R-:W-:Y:S01]  /*50c0*/  HADD2.F32 R120, -RZ, R164.H0_H0 ;  /* 0x200000a4ff787230 */ /* 0x000fe20000004100 */
[----:B------:R-:W-:Y:S01]  /*50d0*/  SHF.R.U32.HI R164, RZ, 0x10, R151 ;  /* 0x00000010ffa47819 */ /* 0x000fe20000011697 */
[----:B------:R-:W-:Y:S01]  /*50e0*/  FFMA.FTZ R106, R186, UR7, R131 ;  /* 0x00000007ba6a7c23 */ /* 0x000fe20008010083 */
[----:B------:R-:W-:Y:S01]  /*50f0*/  FADD.FTZ R131, R175, -R176 ;  /* 0x800000b0af837221 */ /* 0x000fe20000010000 */
[----:B------:R-:W-:Y:S01]  /*5100*/  FFMA.FTZ R117, R117, UR7, R118 ;  /* 0x0000000775757c23 */ /* 0x000fe20008010076 */
[----:B------:R-:W-:Y:S01]  /*5110*/  FFMA.FTZ R120, R171, UR7, R120 ;  /* 0x00000007ab787c23 */ /* 0x000fe20008010078 */
[----:B------:R-:W-:-:S02]  /*5120*/  HADD2.F32 R169, -RZ, R164.H0_H0 ;  /* 0x200000a4ffa97230 */ /* 0x000fc40000004100 */
[--C-:B------:R-:W-:Y:S01]  /*5130*/  FFMA.FTZ R171, R135, UR5, R182.reuse ;  /* 0x0000000587ab7c23 */ /* 0x100fe200080100b6 */
[----:B------:R0:W-:Y:S01]  /*5140*/  F2F.F16.F32 R105, R107 ;  /* 0x0000006b00697304 */ /* 0x0001e20000200800 */
[--C-:B------:R-:W-:Y:S01]  /*5150*/  FFMA.FTZ R189, R189, UR5, R182.reuse ;  /* 0x00000005bdbd7c23 */ /* 0x100fe200080100b6 */
[--C-:B------:R-:W-:Y:S01]  /*5160*/  FFMA.FTZ R180, R180, UR5, R182.reuse ;  /* 0x00000005b4b47c23 */ /* 0x100fe200080100b6 */
[----:B------:R-:W-:Y:S01]  /*5170*/  FFMA.FTZ R169, R124, UR7, R169 ;  /* 0x000000077ca97c23 */ /* 0x000fe200080100a9 */
[----:B------:R-:W-:Y:S01]  /*5180*/  SHF.R.U64 R124, R150, 0x10, R151 ;  /* 0x00000010967c7819 */ /* 0x000fe20000001297 */
[----:B------:R-:W-:Y:S01]  /*5190*/  FFMA.FTZ R139, R139, UR5, R182 ;  /* 0x000000058b8b7c23 */ /* 0x000fe200080100b6 */
[----:B------:R-:W-:Y:S01]  /*51a0*/  SHF.R.U64 R104, R144, 0x10, R145 ;  /* 0x0000001090687819 */ /* 0x000fe20000001291 */
[----:B------:R-:W-:Y:S01]  /*51b0*/  FADD.FTZ R188, R188, -R189 ;  /* 0x800000bdbcbc7221 */ /* 0x000fe20000010000 */
[----:B------:R2:W-:Y:S01]  /*51c0*/  F2F.F16.F32 R175, R132 ;  /* 0x0000008400af7304 */ /* 0x0005e20000200800 */
[----:B------:R-:W-:Y:S01]  /*51d0*/  HADD2.F32 R135, -RZ, R124.H0_H0 ;  /* 0x2000007cff877230 */ /* 0x000fe20000004100 */
[----:B------:R-:W-:Y:S01]  /*51e0*/  MOV R124, R149 ;  /* 0x00000095007c7202 */ /* 0x000fe20000000f00 */
[----:B------:R-:W-:Y:S01]  /*51f0*/  FADD.FTZ R179, R179, -R180 ;  /* 0x800000b4b3b37221 */ /* 0x000fe20000010000 */
[----:B0-----:R-:W-:Y:S01]  /*5200*/  MOV R107, R156 ;  /* 0x0000009c006b7202 */ /* 0x001fe20000000f00 */
[----:B------:R-:W-:Y:S01]  /*5210*/  FFMA.FTZ R190, R190, UR5, R182 ;  /* 0x00000005bebe7c23 */ /* 0x000fe200080100b6 */
[----:B------:R-:W-:Y:S01]  /*5220*/  FFMA.FTZ R118, R122, UR7, R135 ;  /* 0x000000077a767c23 */ /* 0x000fe20008010087 */
[----:B------:R-:W-:Y:S01]  /*5230*/  HADD2.F32 R122, -RZ, R124.H0_H0 ;  /* 0x2000007cff7a7230 */ /* 0x000fe20000004100 */
[----:B------:R-:W-:Y:S01]  /*5240*/  SHF.R.U32.HI R124, RZ, 0x10, R149 ;  /* 0x00000010ff7c7819 */ /* 0x000fe20000011695 */
[----:B------:R-:W-:Y:S01]  /*5250*/  HADD2.F32 R107, -RZ, R107.H0_H0 ;  /* 0x2000006bff6b7230 */ /* 0x000fe20000004100 */
[----:B--2---:R-:W-:Y:S01]  /*5260*/  MOV R132, R154 ;  /* 0x0000009a00847202 */ /* 0x004fe20000000f00 */
[----:B------:R0:W-:Y:S01]  /*5270*/  F2F.F16.F32 R121, R117 ;  /* 0x0000007500797304 */ /* 0x0001e20000200800 */
[----:B------:R-:W-:Y:S01]  /*5280*/  FADD.FTZ R171, R136, -R171 ;  /* 0x800000ab88ab7221 */ /* 0x000fe20000010000 */
[----:B------:R-:W-:-:S02]  /*5290*/  HADD2.F32 R124, -RZ, R124.H0_H0 ;  /* 0x2000007cff7c7230 */ /* 0x000fc40000004100 */
[----:B------:R-:W-:Y:S01]  /*52a0*/  FADD.FTZ R139, R140, -R139 ;  /* 0x8000008b8c8b7221 */ /* 0x000fe20000010000 */
[----:B------:R-:W-:Y:S01]  /*52b0*/  HADD2.F32 R132, -RZ, R132.H0_H0 ;  /* 0x20000084ff847230 */ /* 0x000fe20000004100 */
[----:B------:R-:W-:Y:S01]  /*52c0*/  SHF.R.U64 R136, R148, 0x10, R149 ;  /* 0x0000001094887819 */ /* 0x000fe20000001295 */
[----:B------:R-:W-:Y:S01]  /*52d0*/  FFMA.FTZ R125, R125, UR5, R182 ;  /* 0x000000057d7d7c23 */ /* 0x000fe200080100b6 */
[----:B------:R-:W-:Y:S01]  /*52e0*/  HADD2.F32 R104, -RZ, R104.H0_H0 ;  /* 0x20000068ff687230 */ /* 0x000fe20000004100 */
[----:B------:R2:W3:Y:S01]  /*52f0*/  F2F.F16.F32 R0, R163 ;  /* 0x000000a300007304 */ /* 0x0004e20000200800 */
[----:B0-----:R-:W-:Y:S01]  /*5300*/  MOV R117, R148 ;  /* 0x0000009400757202 */ /* 0x001fe20000000f00 */
[----:B------:R-:W-:Y:S01]  /*5310*/  FFMA.FTZ R179, R179, UR7, R132 ;  /* 0x00000007b3b37c23 */ /* 0x000fe20008010084 */
[----:B------:R-:W-:Y:S01]  /*5320*/  FFMA.FTZ R137, R137, UR5, R182 ;  /* 0x0000000589897c23 */ /* 0x000fe200080100b6 */
[----:B------:R-:W-:Y:S01]  /*5330*/  FADD.FTZ R191, R191, -R190 ;  /* 0x800000bebfbf7221 */ /* 0x000fe20000010000 */
[----:B------:R-:W-:Y:S01]  /*5340*/  SHF.R.U64 R132, R154, 0x10, R155 ;  /* 0x000000109a847819 */ /* 0x000fe2000000129b */
[----:B------:R-:W-:Y:S01]  /*5350*/  FFMA.FTZ R135, R139, UR7, R124 ;  /* 0x000000078b877c23 */ /* 0x000fe2000801007c */
[----:B------:R-:W-:-:S02]  /*5360*/  HADD2.F32 R124, -RZ, R117.H0_H0 ;  /* 0x20000075ff7c7230 */ /* 0x000fc40000004100 */
[----:B------:R-:W-:Y:S01]  /*5370*/  FFMA.FTZ R185, R185, UR5, R182 ;  /* 0x00000005b9b97c23 */ /* 0x000fe200080100b6 */
[----:B--2---:R-:W-:Y:S01]  /*5380*/  FFMA.FTZ R163, R188, UR7, R107 ;  /* 0x00000007bca37c23 */ /* 0x004fe2000801006b */
[----:B------:R-:W-:Y:S01]  /*5390*/  SHF.R.U64 R107, R156, 0x10, R157 ;  /* 0x000000109c6b7819 */ /* 0x000fe2000000129d */
[----:B------:R-:W-:Y:S01]  /*53a0*/  FADD.FTZ R125, R126, -R125 ;  /* 0x8000007d7e7d7221 */ /* 0x000fe20000010000 */
[----:B------:R-:W-:Y:S02]  /*53b0*/  HADD2.F32 R136, -RZ, R136.H0_H0 ;  /* 0x20000088ff887230 */ /* 0x000fe40000004100 */
[----:B------:R-:W-:Y:S01]  /*53c0*/  FADD.FTZ R137, R138, -R137 ;  /* 0x800000898a897221 */ /* 0x000fe20000010000 */
[----:B------:R-:W-:Y:S01]  /*53d0*/  FFMA.FTZ R104, R191, UR7, R104 ;  /* 0x00000007bf687c23 */ /* 0x000fe20008010068 */
[----:B------:R-:W-:Y:S02]  /*53e0*/  HADD2.F32 R107, -RZ, R107.H0_H0 ;  /* 0x2000006bff6b7230 */ /* 0x000fe40000004100 */
[----:B------:R-:W-:Y:S01]  /*53f0*/  FADD.FTZ R184, R184, -R185 ;  /* 0x800000b9b8b87221 */ /* 0x000fe20000010000 */
[----:B------:R-:W-:-:S02]  /*5400*/  HADD2.F32 R132, -RZ, R132.H0_H0 ;  /* 0x20000084ff847230 */ /* 0x000fc40000004100 */
[----:B------:R-:W-:Y:S01]  /*5410*/  FFMA.FTZ R125, R125, UR7, R124 ;  /* 0x000000077d7d7c23 */ /* 0x000fe2000801007c */
[----:B------:R-:W-:Y:S01]  /*5420*/  FFMA.FTZ R124, R137, UR7, R136 ;  /* 0x00000007897c7c23 */ /* 0x000fe20008010088 */
[----:B------:R-:W-:Y:S01]  /*5430*/  SHF.R.U64 R117, R146, 0x10, R147 ;  /* 0x0000001092757819 */ /* 0x000fe20000001293 */
[--C-:B------:R-:W-:Y:S01]  /*5440*/  FFMA.FTZ R160, R160, UR5, R182.reuse ;  /* 0x00000005a0a07c23 */ /* 0x100fe200080100b6 */
[----:B------:R-:W-:Y:S01]  /*5450*/  MOV R136, R147 ;  /* 0x0000009300887202 */ /* 0x000fe20000000f00 */
[----:B------:R-:W-:Y:S01]  /*5460*/  FFMA.FTZ R161, R161, UR5, R182 ;  /* 0x00000005a1a17c23 */ /* 0x000fe200080100b6 */
[----:B------:R-:W0:Y:S01]  /*5470*/  F2F.F16.F32 R104, R104 ;  /* 0x0000006800687304 */ /* 0x000e220000200800 */
[----:B------:R-:W-:Y:S01]  /*5480*/  FFMA.FTZ R107, R184, UR7, R107 ;  /* 0x00000007b86b7c23 */ /* 0x000fe2000801006b */
[----:B------:R-:W-:Y:S01]  /*5490*/  FFMA.FTZ R132, R131, UR7, R132 ;  /* 0x0000000783847c23 */ /* 0x000fe20008010084 */
[----:B------:R-:W-:Y:S01]  /*54a0*/  FFMA.FTZ R174, R174, UR5, R182 ;  /* 0x00000005aeae7c23 */ /* 0x000fe200080100b6 */
[----:B------:R-:W-:-:S02]  /*54b0*/  HADD2.F32 R117, -RZ, R117.H0_H0 ;  /* 0x20000075ff757230 */ /* 0x000fc40000004100 */
[----:B------:R-:W-:Y:S01]  /*54c0*/  FADD.FTZ R160, R143, -R160 ;  /* 0x800000a08fa07221 */ /* 0x000fe20000010000 */
[----:B------:R-:W-:Y:S01]  /*54d0*/  FADD.FTZ R161, R158, -R161 ;  /* 0x800000a19ea17221 */ /* 0x000fe20000010000 */
[----:B------:R-:W-:Y:S01]  /*54e0*/  HADD2.F32 R136, -RZ, R136.H0_H0 ;  /* 0x20000088ff887230 */ /* 0x000fe20000004100 */
[----:B------:R-:W-:Y:S01]  /*54f0*/  F2F.F16.F32 R133, R133 ;  /* 0x0000008500857304 */ /* 0x000fe20000200800 */
[----:B------:R-:W-:Y:S01]  /*5500*/  SHF.R.U32.HI R137, RZ, 0x10, R147 ;  /* 0x00000010ff897819 */ /* 0x000fe20000011693 */
[----:B------:R-:W-:Y:S01]  /*5510*/  FADD.FTZ R174, R173, -R174 ;  /* 0x800000aeadae7221 */ /* 0x000fe20000010000 */
[----:B------:R-:W-:Y:S01]  /*5520*/  FFMA.FTZ R166, R166, UR5, R182 ;  /* 0x00000005a6a67c23 */ /* 0x000fe200080100b6 */
[----:B------:R-:W-:Y:S01]  /*5530*/  FFMA.FTZ R117, R160, UR7, R117 ;  /* 0x00000007a0757c23 */ /* 0x000fe20008010075 */
[----:B------:R-:W-:Y:S01]  /*5540*/  MOV R126, R146 ;  /* 0x00000092007e7202 */ /* 0x000fe20000000f00 */
[----:B------:R-:W-:Y:S01]  /*5550*/  FFMA.FTZ R136, R161, UR7, R136 ;  /* 0x00000007a1887c23 */ /* 0x000fe20008010088 */
[----:B------:R-:W-:Y:S01]  /*5560*/  FFMA.FTZ R122, R171, UR7, R122 ;  /* 0x00000007ab7a7c23 */ /* 0x000fe2000801007a */
[----:B------:R-:W2:Y:S01]  /*5570*/  F2F.F16.F32 R106, R106 ;  /* 0x0000006a006a7304 */ /* 0x000ea20000200800 */
[----:B------:R-:W4:Y:S01]  /*5580*/  LDC.64 R160, c[0x0][0x478] ;  /* 0x00011e00ffa07b82 */ /* 0x000f220000000a00 */
[----:B------:R-:W-:Y:S01]  /*5590*/  FFMA.FTZ R141, R141, UR5, R182 ;  /* 0x000000058d8d7c23 */ /* 0x000fe200080100b6 */
[----:B------:R-:W-:-:S02]  /*55a0*/  HADD2.F32 R137, -RZ, R137.H0_H0 ;  /* 0x20000089ff897230 */ /* 0x000fc40000004100 */
[----:B------:R-:W-:Y:S01]  /*55b0*/  FFMA.FTZ R165, R174, UR7, R165 ;  /* 0x00000007aea57c23 */ /* 0x000fe200080100a5 */
[----:B------:R-:W-:Y:S01]  /*55c0*/  FADD.FTZ R166, R159, -R166 ;  /* 0x800000a69fa67221 */ /* 0x000fe20000010000 */
[----:B------:R-:W-:Y:S02]  /*55d0*/  HADD2.F32 R126, -RZ, R126.H0_H0 ;  /* 0x2000007eff7e7230 */ /* 0x000fe40000004100 */
[----:B------:R-:W-:Y:S01]  /*55e0*/  FADD.FTZ R141, R142, -R141 ;  /* 0x8000008d8e8d7221 */ /* 0x000fe20000010000 */
[----:B------:R-:W1:Y:S01]  /*55f0*/  F2F.F16.F32 R107, R107 ;  /* 0x0000006b006b7304 */ /* 0x000e620000200800 */
[----:B---3--:R-:W-:Y:S01]  /*5600*/  PRMT R159, R0, 0x5410, R105 ;  /* 0x00005410009f7816 */ /* 0x008fe20000000069 */
[----:B------:R-:W-:Y:S01]  /*5610*/  FFMA.FTZ R166, R166, UR7, R137 ;  /* 0x00000007a6a67c23 */ /* 0x000fe20008010089 */
[----:B0-----:R-:W-:Y:S01]  /*5620*/  IMAD.WIDE.U32 R104, R104, 0x10000, RZ ;  /* 0x0001000068687825 */ /* 0x001fe200078e00ff */
[----:B------:R-:W0:Y:S03]  /*5630*/  LDC.64 R172, c[0x0][0x468] ;  /* 0x00011a00ffac7b82 */ /* 0x000e260000000a00 */
[----:B------:R-:W-:Y:S01]  /*5640*/  FFMA.FTZ R138, R141, UR7, R126 ;  /* 0x000000078d8a7c23 */ /* 0x000fe2000801007e */
[----:B------:R-:W-:Y:S01]  /*5650*/  IADD3 R171, PT, PT, R2, 0x500, RZ ;  /* 0x0000050002ab7810 */ /* 0x000fe20007ffe0ff */
[----:B------:R-:W3:Y:S01]  /*5660*/  F2F.F16.F32 R132, R132 ;  /* 0x0000008400847304 */ /* 0x000ee20000200800 */
[----:B--2---:R-:W-:-:S02]  /*5670*/  PRMT R175, R106, 0x5410, R175 ;  /* 0x000054106aaf7816 */ /* 0x004fc400000000af */
[----:B------:R-:W-:Y:S02]  /*5680*/  LOP3.LUT R159, R159, R105, RZ, 0xfc, !PT ;  /* 0x000000699f9f7212 */ /* 0x000fe400078efcff */
[----:B------:R-:W-:Y:S01]  /*5690*/  LOP3.LUT R158, R104, R133, RZ, 0xfc, !PT ;  /* 0x00000085689e7212 */ /* 0x000fe200078efcff */
[----:B-1----:R-:W-:Y:S02]  /*56a0*/  IMAD.WIDE.U32 R106, R107, 0x10000, RZ ;  /* 0x000100006b6a7825 */ /* 0x002fe400078e00ff */
[----:B------:R-:W-:Y:S03]  /*56b0*/  F2F.F16.F32 R134, R134 ;  /* 0x0000008600867304 */ /* 0x000fe60000200800 */
[----:B------:R-:W-:Y:S01]  /*56c0*/  LOP3.LUT R141, R175, R107, RZ, 0xfc, !PT ;  /* 0x0000006baf8d7212 */ /* 0x000fe200078efcff */
[----:B---3--:R-:W-:-:S04]  /*56d0*/  IMAD.WIDE.U32 R104, R132, 0x10000, RZ ;  /* 0x0001000084687825 */ /* 0x008fc800078e00ff */
[----:B------:R-:W1:Y:S08]  /*56e0*/  F2F.F16.F32 R177, R177 ;  /* 0x000000b100b17304 */ /* 0x000e700000200800 */
[----:B------:R-:W2:Y:S01]  /*56f0*/  F2F.F16.F32 R163, R163 ;  /* 0x000000a300a37304 */ /* 0x000ea20000200800 */
[----:B-1----:R-:W-:-:S07]  /*5700*/  PRMT R177, R134, 0x5410, R177 ;  /* 0x0000541086b17816 */ /* 0x002fce00000000b1 */
[----:B------:R-:W-:Y:S01]  /*5710*/  F2F.F16.F32 R131, R179 ;  /* 0x000000b300837304 */ /* 0x000fe20000200800 */
[----:B------:R-:W-:Y:S02]  /*5720*/  LOP3.LUT R137, R177, R105, RZ, 0xfc, !PT ;  /* 0x00000069b1897212 */ /* 0x000fe400078efcff */
[----:B--2---:R-:W-:-:S05]  /*5730*/  LOP3.LUT R140, R106, R163, RZ, 0xfc, !PT ;  /* 0x000000a36a8c7212 */ /* 0x004fca00078efcff */
[----:B------:R-:W1:Y:S01]  /*5740*/  F2F.F16.F32 R119, R119 ;  /* 0x0000007700777304 */ /* 0x000e620000200800 */
[----:B------:R-:W-:-:S05]  /*5750*/  IADD3 R163, PT, PT, R2, 0x100, RZ ;  /* 0x0000010002a37810 */ /* 0x000fca0007ffe0ff */
[----:B----4-:R-:W-:Y:S02]  /*5760*/  IMAD.WIDE.U32 R142, R163, 0x8, R160 ;  /* 0x00000008a38e7825 */ /* 0x010fe400078e00a0 */
[----:B------:R-:W-:Y:S02]  /*5770*/  F2F.F16.F32 R118, R118 ;  /* 0x0000007600767304 */ /* 0x000fe40000200800 */
[----:B-1----:R-:W-:-:S06]  /*5780*/  IMAD.WIDE.U32 R106, R119, 0x10000, RZ ;  /* 0x00010000776a7825 */ /* 0x002fcc00078e00ff */
[----:B------:R-:W-:Y:S08]  /*5790*/  F2F.F16.F32 R162, R162 ;  /* 0x000000a200a27304 */ /* 0x000ff00000200800 */
[----:B------:R-:W1:Y:S08]  /*57a0*/  F2F.F16.F32 R167, R167 ;  /* 0x000000a700a77304 */ /* 0x000e700000200800 */
[----:B------:R-:W-:Y:S01]  /*57b0*/  F2F.F16.F32 R120, R120 ;  /* 0x0000007800787304 */ /* 0x000fe20000200800 */
[----:B-1----:R-:W-:-:S07]  /*57c0*/  PRMT R167, R162, 0x5410, R167 ;  /* 0x00005410a2a77816 */ /* 0x002fce00000000a7 */
[----:B------:R1:W2:Y:S01]  /*57d0*/  F2F.F16.F32 R123, R169 ;  /* 0x000000a9007b7304 */ /* 0x0002a20000200800 */
[----:B0-----:R-:W-:Y:S01]  /*57e0*/  IMAD.WIDE.U32 R162, R163, 0x8, R172 ;  /* 0x00000008a3a27825 */ /* 0x001fe200078e00ac */
[----:B------:R-:W-:Y:S02]  /*57f0*/  LOP3.LUT R133, R167, R107, RZ, 0xfc, !PT ;  /* 0x0000006ba7857212 */ /* 0x000fe400078efcff */
[----:B------:R-:W-:-:S04]  /*5800*/  IADD3 R167, PT, PT, R2, 0x300, RZ ;  /* 0x0000030002a77810 */ /* 0x000fc80007ffe0ff */
[----:B------:R-:W-:Y:S01]  /*5810*/  F2F.F16.F32 R122, R122 ;  /* 0x0000007a007a7304 */ /* 0x000fe20000200800 */
[----:B-1----:R-:W-:Y:S02]  /*5820*/  IADD3 R169, PT, PT, R2, 0x400, RZ ;  /* 0x0000040002a97810 */ /* 0x002fe40007ffe0ff */
[----:B--2---:R-:W-:-:S05]  /*5830*/  PRMT R123, R120, 0x5410, R123 ;  /* 0x00005410787b7816 */ /* 0x004fca000000007b */
[----:B------:R-:W0:Y:S08]  /*5840*/  F2F.F16.F32 R135, R135 ;  /* 0x0000008700877304 */ /* 0x000e300000200800 */
[----:B------:R-:W1:Y:S01]  /*5850*/  F2F.F16.F32 R165, R165 ;  /* 0x000000a500a57304 */ /* 0x000e620000200800 */
[----:B0-----:R-:W-:-:S07]  /*5860*/  PRMT R135, R122, 0x5410, R135 ;  /* 0x000054107a877816 */ /* 0x001fce0000000087 */
[----:B------:R-:W0:Y:S01]  /*5870*/  F2F.F16.F32 R124, R124 ;  /* 0x0000007c007c7304 */ /* 0x000e220000200800 */
[----:B-1----:R-:W-:-:S07]  /*5880*/  LOP3.LUT R132, R106, R165, RZ, 0xfc, !PT ;  /* 0x000000a56a847212 */ /* 0x002fce00078efcff */
[----:B------:R-:W1:Y:S01]  /*5890*/  F2F.F16.F32 R117, R117 ;  /* 0x0000007500757304 */ /* 0x000e620000200800 */
[C---:B------:R-:W-:Y:S01]  /*58a0*/  IMAD.WIDE.U32 R106, R2.reuse, 0x8, R160 ;  /* 0x00000008026a7825 */ /* 0x040fe200078e00a0 */
[----:B------:R-:W-:-:S04]  /*58b0*/  IADD3 R165, PT, PT, R2, 0x200, RZ ;  /* 0x0000020002a57810 */ /* 0x000fc80007ffe0ff */
[----:B------:R2:W-:Y:S02]  /*58c0*/  STG.E.64 desc[UR14][R106.64], R158 ;  /* 0x0000009e6a007986 */ /* 0x0005e4000c101b0e */
[----:B------:R3:W-:Y:S08]  /*58d0*/  F2F.F16.F32 R126, R136 ;  /* 0x00000088007e7304 */ /* 0x0007f00000200800 */
[----:B------:R-:W4:Y:S01]  /*58e0*/  F2F.F16.F32 R0, R166 ;  /* 0x000000a600007304 */ /* 0x000f220000200800 */
[----:B---3--:R-:W-:Y:S01]  /*58f0*/  LOP3.LUT R136, R104, R131, RZ, 0xfc, !PT ;  /* 0x0000008368887212 */ /* 0x008fe200078efcff */
[----:B------:R-:W-:Y:S01]  /*5900*/  IMAD.WIDE.U32 R104, R118, 0x10000, RZ ;  /* 0x0001000076687825 */ /* 0x000fe200078e00ff */
[----:B------:R-:W-:-:S03]  /*5910*/  IADD3 R131, PT, PT, R2, 0x600, RZ ;  /* 0x0000060002837810 */ /* 0x000fc60007ffe0ff */
[----:B0-----:R-:W-:Y:S01]  /*5920*/  IMAD.WIDE.U32 R118, R124, 0x10000, RZ ;  /* 0x000100007c767825 */ /* 0x001fe200078e00ff */
[----:B------:R-:W-:Y:S01]  /*5930*/  LOP3.LUT R123, R123, R105, RZ, 0xfc, !PT ;  /* 0x000000697b7b7212 */ /* 0x000fe200078efcff */
[----:B------:R-:W0:Y:S01]  /*5940*/  F2F.F16.F32 R125, R125 ;  /* 0x0000007d007d7304 */ /* 0x000e220000200800 */
[----:B------:R-:W-:Y:S01]  /*5950*/  LOP3.LUT R122, R104, R121, RZ, 0xfc, !PT ;  /* 0x00000079687a7212 */ /* 0x000fe200078efcff */
[----:B-1----:R-:W-:Y:S01]  /*5960*/  IMAD.WIDE.U32 R104, R117, 0x10000, RZ ;  /* 0x0001000075687825 */ /* 0x002fe200078e00ff */
[----:B------:R-:W-:-:S03]  /*5970*/  LOP3.LUT R119, R135, R119, RZ, 0xfc, !PT ;  /* 0x0000007787777212 */ /* 0x000fc600078efcff */
[----:B------:R-:W-:Y:S01]  /*5980*/  IMAD.WIDE.U32 R134, R167, 0x8, R160 ;  /* 0x00000008a7867825 */ /* 0x000fe200078e00a0 */
[----:B----4-:R-:W-:Y:S01]  /*5990*/  PRMT R121, R126, 0x5410, R0 ;  /* 0x000054107e797816 */ /* 0x010fe20000000000 */
[----:B------:R1:W3:Y:S02]  /*59a0*/  F2F.F16.F32 R175, R138 ;  /* 0x0000008a00af7304 */ /* 0x0002e40000200800 */
[----:B--2---:R-:W-:Y:S01]  /*59b0*/  IMAD.WIDE.U32 R106, R131, 0x8, R160 ;  /* 0x00000008836a7825 */ /* 0x004fe200078e00a0 */
[----:B------:R-:W-:-:S03]  /*59c0*/  LOP3.LUT R105, R121, R105, RZ, 0xfc, !PT ;  /* 0x0000006979697212 */ /* 0x000fc600078efcff */
[----:B------:R-:W-:Y:S01]  /*59d0*/  IMAD.WIDE.U32 R120, R171, 0x8, R160 ;  /* 0x00000008ab787825 */ /* 0x000fe200078e00a0 */
[----:B0-----:R-:W-:-:S03]  /*59e0*/  LOP3.LUT R118, R118, R125, RZ, 0xfc, !PT ;  /* 0x0000007d76767212 */ /* 0x001fc600078efcff */
[----:B-1----:R-:W-:-:S04]  /*59f0*/  IMAD.WIDE.U32 R138, R165, 0x8, R160 ;  /* 0x00000008a58a7825 */ /* 0x002fc800078e00a0 */
[----:B------:R-:W-:Y:S01]  /*5a00*/  IMAD.WIDE.U32 R124, R169, 0x8, R160 ;  /* 0x00000008a97c7825 */ /* 0x000fe200078e00a0 */
[----:B---3--:R-:W-:-:S03]  /*5a10*/  LOP3.LUT R104, R104, R175, RZ, 0xfc, !PT ;  /* 0x000000af68687212 */ /* 0x008fc600078efcff */
        /* <DEDUP_REMOVED lines=10> */
[----:B------:R-:W-:Y:S01]  /*5ac0*/  STG.E.64 desc[UR14][R164.64], R136 ;  /* 0x00000088a4007986 */ /* 0x000fe2000c101b0e */
[----:B------:R-:W-:-:S03]  /*5ad0*/  PRMT R131, R175, 0x7610, R131 ;  /* 0x00007610af837816 */ /* 0x000fc60000000083 */
        /* <DEDUP_REMOVED lines=12> */
.L_x_3813:
[----:B------:R-:W-:Y:S01]  /*5ba0*/  SHF.R.U32.HI R104, RZ, 0x10, R145 ;  /* 0x00000010ff687819 */ /* 0x000fe20000011691 */
[--C-:B------:R-:W-:Y:S01]  /*5bb0*/  FFMA.FTZ R193, R193, UR5, R182.reuse ;  /* 0x00000005c1c17c23 */ /* 0x100fe200080100b6 */
[--C-:B-----5:R-:W-:Y:S01]  /*5bc0*/  FFMA.FTZ R105, R0, UR5, R182.reuse ;  /* 0x0000000500697c23 */ /* 0x120fe200080100b6 */
[----:B------:R-:W-:Y:S01]  /*5bd0*/  SHF.R.U32.HI R127, RZ, 0x10, R157 ;  /* 0x00000010ff7f7819 */ /* 0x000fe2000001169d */
[--C-:B------:R-:W-:Y:S01]  /*5be0*/  FFMA.FTZ R128, R183, UR5, R182.reuse ;  /* 0x00000005b7807c23 */ /* 0x100fe200080100b6 */
[----:B------:R-:W-:Y:S02]  /*5bf0*/  HADD2.F32 R104, -RZ, R104.H0_H0 ;  /* 0x20000068ff687230 */ /* 0x000fe40000004100 */
[----:B------:R-:W-:Y:S01]  /*5c00*/  FADD.FTZ R193, R194, -R193 ;  /* 0x800000c1c2c17221 */ /* 0x000fe20000010000 */
[----:B------:R-:W-:Y:S01]  /*5c10*/  FADD.FTZ R162, R162, -R105 ;  /* 0x80000069a2a27221 */ /* 0x000fe20000010000 */
[----:B------:R-:W-:Y:S01]  /*5c20*/  FFMA.FTZ R190, R190, UR5, R182 ;  /* 0x00000005bebe7c23 */ /* 0x000fe200080100b6 */
[----:B------:R-:W-:Y:S01]  /*5c30*/  MOV R106, R157 ;  /* 0x0000009d006a7202 */ /* 0x000fe20000000f00 */
[----:B------:R-:W-:Y:S01]  /*5c40*/  FFMA.FTZ R193, R193, UR7, R104 ;  /* 0x00000007c1c17c23 */ /* 0x000fe20008010068 */
[----:B------:R-:W-:Y:S01]  /*5c50*/  MOV R104, R144 ;  /* 0x0000009000687202 */ /* 0x000fe20000000f00 */
[----:B------:R-:W-:-:S02]  /*5c60*/  HADD2.F32 R129, -RZ, R127.H0_H0 ;  /* 0x2000007fff817230 */ /* 0x000fc40000004100 */
[----:B------:R-:W-:Y:S01]  /*5c70*/  FADD.FTZ R128, R181, -R128 ;  /* 0x80000080b5807221 */ /* 0x000fe20000010000 */
[----:B------:R-:W-:Y:S01]  /*5c80*/  FFMA.FTZ R187, R187, UR5, R182 ;  /* 0x00000005bbbb7c23 */ /* 0x000fe200080100b6 */
[----:B------:R-:W-:Y:S01]  /*5c90*/  FADD.FTZ R191, R191, -R190 ;  /* 0x800000bebfbf7221 */ /* 0x000fe20000010000 */
[----:B------:R-:W-:Y:S01]  /*5ca0*/  HADD2.F32 R105, -RZ, R104.H0_H0 ;  /* 0x20000068ff697230 */ /* 0x000fe20000004100 */
[----:B------:R-:W-:Y:S01]  /*5cb0*/  SHF.R.U64 R104, R144, 0x10, R145 ;  /* 0x0000001090687819 */ /* 0x000fe20000001291 */
[----:B------:R-:W-:Y:S02]  /*5cc0*/  HADD2.F32 R106, -RZ, R106.H0_H0 ;  /* 0x2000006aff6a7230 */ /* 0x000fe40000004100 */
[----:B------:R-:W-:Y:S01]  /*5cd0*/  FFMA.FTZ R130, R128, UR7, R129 ;  /* 0x0000000780827c23 */ /* 0x000fe20008010081 */
[----:B------:R-:W-:Y:S01]  /*5ce0*/  FADD.FTZ R187, R186, -R187 ;  /* 0x800000bbbabb7221 */ /* 0x000fe20000010000 */
[----:B------:R-:W-:Y:S01]  /*5cf0*/  SHF.R.U64 R128, R156, 0x10, R157 ;  /* 0x000000109c807819 */ /* 0x000fe2000000129d */
[----:B------:R-:W-:-:S02]  /*5d00*/  HADD2.F32 R104, -RZ, R104.H0_H0 ;  /* 0x20000068ff687230 */ /* 0x000fc40000004100 */
[----:B------:R-:W-:Y:S01]  /*5d10*/  FFMA.FTZ R178, R178, UR5, R182 ;  /* 0x00000005b2b27c23 */ /* 0x000fe200080100b6 */
[----:B------:R-:W-:Y:S01]  /*5d20*/  FFMA.FTZ R187, R187, UR7, R106 ;  /* 0x00000007bbbb7c23 */ /* 0x000fe2000801006a */
[----:B------:R-:W-:Y:S01]  /*5d30*/  MOV R0, R145 ;  /* 0x0000009100007202 */ /* 0x000fe20000000f00 */
[----:B------:R-:W-:Y:S02]  /*5d40*/  HADD2.F32 R129, -RZ, R128.H0_H0 ;  /* 0x20000080ff817230 */ /* 0x000fe40000004100 */
[----:B------:R-:W-:Y:S01]  /*5d50*/  FFMA.FTZ R104, R191, UR7, R104 ;  /* 0x00000007bf687c23 */ /* 0x000fe20008010068 */
[----:B------:R-:W-:Y:S01]  /*5d60*/  SHF.R.U32.HI R128, RZ, 0x10, R155 ;  /* 0x00000010ff807819 */ /* 0x000fe2000001169b */
[----:B------:R-:W-:Y:S01]  /*5d70*/  FADD.FTZ R178, R177, -R178 ;  /* 0x800000b2b1b27221 */ /* 0x000fe20000010000 */
[----:B------:R-:W-:Y:S01]  /*5d80*/  FFMA.FTZ R163, R163, UR5, R182 ;  /* 0x00000005a3a37c23 */ /* 0x000fe200080100b6 */
[----:B------:R0:W-:Y:S01]  /*5d90*/  F2F.F16.F32 R106, R104 ;  /* 0x00000068006a7304 */ /* 0x0001e20000200800 */
[----:B------:R-:W-:-:S02]  /*5da0*/  HADD2.F32 R0, -RZ, R0.H0_H0 ;  /* 0x20000000ff007230 */ /* 0x000fc40000004100 */
[--C-:B------:R-:W-:Y:S01]  /*5db0*/  FFMA.FTZ R176, R176, UR5, R182.reuse ;  /* 0x00000005b0b07c23 */ /* 0x100fe200080100b6 */
[----:B------:R-:W-:Y:S01]  /*5dc0*/  HADD2.F32 R132, -RZ, R128.H0_H0 ;  /* 0x20000080ff847230 */ /* 0x000fe20000004100 */
[----:B------:R-:W-:Y:S01]  /*5dd0*/  MOV R128, R154 ;  /* 0x0000009a00807202 */ /* 0x000fe20000000f00 */
[----:B------:R-:W-:Y:S01]  /*5de0*/  FADD.FTZ R163, R192, -R163 ;  /* 0x800000a3c0a37221 */ /* 0x000fe20000010000 */
[----:B------:R-:W-:Y:S01]  /*5df0*/  FFMA.FTZ R165, R165, UR5, R182 ;  /* 0x00000005a5a57c23 */ /* 0x000fe200080100b6 */
[----:B------:R-:W-:Y:S01]  /*5e00*/  FADD.FTZ R176, R175, -R176 ;  /* 0x800000b0afb07221 */ /* 0x000fe20000010000 */
[----:B------:R-:W-:Y:S01]  /*5e10*/  MOV R134, R153 ;  /* 0x0000009900867202 */ /* 0x000fe20000000f00 */
[----:B------:R-:W-:Y:S01]  /*5e20*/  FFMA.FTZ R0, R163, UR7, R0 ;  /* 0x00000007a3007c23 */ /* 0x000fe20008010000 */
[----:B0-----:R-:W-:Y:S01]  /*5e30*/  MOV R104, R155 ;  /* 0x0000009b00687202 */ /* 0x001fe20000000f00 */
[--C-:B------:R-:W-:Y:S01]  /*5e40*/  FFMA.FTZ R172, R172, UR5, R182.reuse ;  /* 0x00000005acac7c23 */ /* 0x100fe200080100b6 */
[----:B------:R-:W-:Y:S01]  /*5e50*/  FADD.FTZ R165, R164, -R165 ;  /* 0x800000a5a4a57221 */ /* 0x000fe20000010000 */
[----:B------:R-:W-:Y:S01]  /*5e60*/  FFMA.FTZ R133, R162, UR7, R105 ;  /* 0x00000007a2857c23 */ /* 0x000fe20008010069 */
[----:B------:R-:W-:Y:S01]  /*5e70*/  FFMA.FTZ R170, R170, UR5, R182 ;  /* 0x00000005aaaa7c23 */ /* 0x000fe200080100b6 */
[----:B------:R-:W-:Y:S01]  /*5e80*/  HADD2.F32 R131, -RZ, R104.H0_H0 ;  /* 0x20000068ff837230 */ /* 0x000fe20000004100 */
[----:B------:R-:W-:Y:S01]  /*5e90*/  SHF.R.U32.HI R164, RZ, 0x10, R151 ;  /* 0x00000010ffa47819 */ /* 0x000fe20000011697 */
[----:B------:R-:W-:Y:S01]  /*5ea0*/  FADD.FTZ R172, R171, -R172 ;  /* 0x800000acabac7221 */ /* 0x000fe20000010000 */
[----:B------:R-:W-:Y:S01]  /*5eb0*/  SHF.R.U32.HI R162, RZ, 0x10, R153 ;  /* 0x00000010ffa27819 */ /* 0x000fe20000011699 */
[--C-:B------:R-:W-:Y:S01]  /*5ec0*/  FFMA.FTZ R123, R123, UR5, R182.reuse ;  /* 0x000000057b7b7c23 */ /* 0x100fe200080100b6 */
[----:B------:R-:W-:Y:S01]  /*5ed0*/  FFMA.FTZ R178, R178, UR7, R131 ;  /* 0x00000007b2b27c23 */ /* 0x000fe20008010083 */
[----:B------:R-:W-:Y:S01]  /*5ee0*/  HADD2.F32 R131, -RZ, R128.H0_H0 ;  /* 0x20000080ff837230 */ /* 0x000fe20000004100 */
[----:B------:R-:W-:Y:S01]  /*5ef0*/  SHF.R.U64 R128, R154, 0x10, R155 ;  /* 0x000000109a807819 */ /* 0x000fe2000000129b */
[----:B------:R-:W-:Y:S01]  /*5f00*/  FFMA.FTZ R168, R168, UR5, R182 ;  /* 0x00000005a8a87c23 */ /* 0x000fe200080100b6 */
[----:B------:R-:W-:Y:S01]  /*5f10*/  FADD.FTZ R170, R169, -R170 ;  /* 0x800000aaa9aa7221 */ /* 0x000fe20000010000 */
[----:B------:R-:W-:Y:S01]  /*5f20*/  FADD.FTZ R124, R124, -R123 ;  /* 0x8000007b7c7c7221 */ /* 0x000fe20000010000 */
[----:B------:R-:W-:Y:S01]  /*5f30*/  HADD2.F32 R169, -RZ, R164.H0_H0 ;  /* 0x200000a4ffa97230 */ /* 0x000fe20000004100 */
[----:B------:R-:W-:Y:S01]  /*5f40*/  MOV R123, R150 ;  /* 0x00000096007b7202 */ /* 0x000fe20000000f00 */
[----:B------:R-:W-:-:S02]  /*5f50*/  HADD2.F32 R163, -RZ, R128.H0_H0 ;  /* 0x20000080ffa37230 */ /* 0x000fc40000004100 */
[----:B------:R-:W-:Y:S01]  /*5f60*/  FADD.FTZ R168, R167, -R168 ;  /* 0x800000a8a7a87221 */ /* 0x000fe20000010000 */
[----:B------:R-:W-:Y:S01]  /*5f70*/  FFMA.FTZ R121, R121, UR5, R182 ;  /* 0x0000000579797c23 */ /* 0x000fe200080100b6 */
[----:B------:R-:W-:Y:S01]  /*5f80*/  FFMA.FTZ R169, R124, UR7, R169 ;  /* 0x000000077ca97c23 */ /* 0x000fe200080100a9 */
[----:B------:R-:W-:Y:S02]  /*5f90*/  HADD2.F32 R124, -RZ, R123.H0_H0 ;  /* 0x2000007bff7c7230 */ /* 0x000fe40000004100 */
[----:B------:R-:W-:Y:S01]  /*5fa0*/  FFMA.FTZ R128, R176, UR7, R163 ;  /* 0x00000007b0807c23 */ /* 0x000fe200080100a3 */
[----:B------:R-:W-:Y:S01]  /*5fb0*/  HADD2.F32 R163, -RZ, R134.H0_H0 ;  /* 0x20000086ffa37230 */ /* 0x000fe20000004100 */
[----:B------:R-:W-:Y:S01]  /*5fc0*/  SHF.R.U64 R123, R150, 0x10, R151 ;  /* 0x00000010967b7819 */ /* 0x000fe20000001297 */
[----:B------:R-:W-:Y:S01]  /*5fd0*/  FADD.FTZ R121, R122, -R121 ;  /* 0x800000797a797221 */ /* 0x000fe20000010000 */
[----:B------:R-:W-:Y:S01]  /*5fe0*/  FFMA.FTZ R132, R165, UR7, R132 ;  /* 0x00000007a5847c23 */ /* 0x000fe20008010084 */
[----:B------:R-:W-:Y:S01]  /*5ff0*/  FFMA.FTZ R117, R117, UR5, R182 ;  /* 0x0000000575757c23 */ /* 0x000fe200080100b6 */
[----:B------:R-:W-:Y:S01]  /*6000*/  FFMA.FTZ R134, R172, UR7, R163 ;  /* 0x00000007ac867c23 */ /* 0x000fe200080100a3 */
[----:B------:R-:W-:Y:S01]  /*6010*/  HADD2.F32 R163, -RZ, R162.H0_H0 ;  /* 0x200000a2ffa37230 */ /* 0x000fe20000004100 */
[----:B------:R-:W-:Y:S01]  /*6020*/  MOV R162, R152 ;  /* 0x0000009800a27202 */ /* 0x000fe20000000f00 */
[----:B------:R-:W-:Y:S01]  /*6030*/  HADD2.F32 R122, -RZ, R123.H0_H0 ;  /* 0x2000007bff7a7230 */ /* 0x000fe20000004100 */
[----:B------:R-:W-:Y:S01]  /*6040*/  MOV R123, R149 ;  /* 0x00000095007b7202 */ /* 0x000fe20000000f00 */
[----:B------:R-:W-:Y:S01]  /*6050*/  FADD.FTZ R117, R118, -R117 ;  /* 0x8000007576757221 */ /* 0x000fe20000010000 */
[----:B------:R-:W-:Y:S01]  /*6060*/  FFMA.FTZ R167, R168, UR7, R163 ;  /* 0x00000007a8a77c23 */ /* 0x000fe200080100a3 */
[----:B------:R-:W-:Y:S01]  /*6070*/  HADD2.F32 R163, -RZ, R162.H0_H0 ;  /* 0x200000a2ffa37230 */ /* 0x000fe20000004100 */
[----:B------:R-:W-:Y:S01]  /*6080*/  SHF.R.U64 R162, R152, 0x10, R153 ;  /* 0x0000001098a27819 */ /* 0x000fe20000001299 */
[----:B------:R-:W-:Y:S01]  /*6090*/  FFMA.FTZ R121, R121, UR7, R122 ;  /* 0x0000000779797c23 */ /* 0x000fe2000801007a */
[----:B------:R-:W-:Y:S01]  /*60a0*/  FFMA.FTZ R119, R119, UR5, R182 ;  /* 0x0000000577777c23 */ /* 0x000fe200080100b6 */
[----:B------:R-:W-:Y:S01]  /*60b0*/  HADD2.F32 R122, -RZ, R123.H0_H0 ;  /* 0x2000007bff7a7230 */ /* 0x000fe20000004100 */
[----:B------:R-:W-:Y:S01]  /*60c0*/  SHF.R.U32.HI R123, RZ, 0x10, R149 ;  /* 0x00000010ff7b7819 */ /* 0x000fe20000011695 */
[----:B------:R-:W-:-:S02]  /*60d0*/  HADD2.F32 R165, -RZ, R162.H0_H0 ;  /* 0x200000a2ffa57230 */ /* 0x000fc40000004100 */
[----:B------:R-:W-:Y:S01]  /*60e0*/  FFMA.FTZ R117, R117, UR7, R124 ;  /* 0x0000000775757c23 */ /* 0x000fe2000801007c */
[--C-:B------:R-:W-:Y:S01]  /*60f0*/  FFMA.FTZ R139, R139, UR5, R182.reuse ;  /* 0x000000058b8b7c23 */ /* 0x100fe200080100b6 */
[----:B------:R-:W-:Y:S01]  /*6100*/  FADD.FTZ R119, R120, -R119 ;  /* 0x8000007778777221 */ /* 0x000fe20000010000 */
[----:B------:R-:W-:Y:S02]  /*6110*/  HADD2.F32 R124, -RZ, R123.H0_H0 ;  /* 0x2000007bff7c7230 */ /* 0x000fe40000004100 */
[----:B------:R-:W-:Y:S01]  /*6120*/  FFMA.FTZ R165, R170, UR7, R165 ;  /* 0x00000007aaa57c23 */ /* 0x000fe200080100a5 */
[----:B------:R-:W-:Y:S01]  /*6130*/  FADD.FTZ R139, R140, -R139 ;  /* 0x8000008b8c8b7221 */ /* 0x000fe20000010000 */
[----:B------:R-:W-:Y:S01]  /*6140*/  FFMA.FTZ R125, R125, UR5, R182 ;  /* 0x000000057d7d7c23 */ /* 0x000fe200080100b6 */
[----:B------:R-:W-:Y:S01]  /*6150*/  MOV R107, R156 ;  /* 0x0000009c006b7202 */ /* 0x000fe20000000f00 */
[----:B------:R-:W-:Y:S01]  /*6160*/  F2F.F16.F32 R120, R165 ;  /* 0x000000a500787304 */ /* 0x000fe20000200800 */
[----:B------:R-:W-:Y:S01]  /*6170*/  FFMA.FTZ R123, R139, UR7, R124 ;  /* 0x000000078b7b7c23 */ /* 0x000fe2000801007c */
[--C-:B------:R-:W-:Y:S01]  /*6180*/  FFMA.FTZ R185, R185, UR5, R182.reuse ;  /* 0x00000005b9b97c23 */ /* 0x100fe200080100b6 */
[----:B------:R-:W-:Y:S01]  /*6190*/  MOV R162, R151 ;  /* 0x0000009700a27202 */ /* 0x000fe20000000f00 */
[--C-:B------:R-:W-:Y:S01]  /*61a0*/  FFMA.FTZ R189, R189, UR5, R182.reuse ;  /* 0x00000005bdbd7c23 */ /* 0x100fe200080100b6 */
[----:B------:R-:W-:Y:S01]  /*61b0*/  FFMA.FTZ R137, R137, UR5, R182 ;  /* 0x0000000589897c23 */ /* 0x000fe200080100b6 */
[----:B------:R-:W-:Y:S01]  /*61c0*/  FADD.FTZ R125, R126, -R125 ;  /* 0x8000007d7e7d7221 */ /* 0x000fe20000010000 */
[----:B------:R-:W-:Y:S01]  /*61d0*/  FADD.FTZ R184, R184, -R185 ;  /* 0x800000b9b8b87221 */ /* 0x000fe20000010000 */
[----:B------:R0:W-:Y:S01]  /*61e0*/  F2F.F16.F32 R165, R117 ;  /* 0x0000007500a57304 */ /* 0x0001e20000200800 */
[----:B------:R-:W-:-:S02]  /*61f0*/  HADD2.F32 R127, -RZ, R107.H0_H0 ;  /* 0x2000006bff7f7230 */ /* 0x000fc40000004100 */
[--C-:B------:R-:W-:Y:S01]  /*6200*/  FFMA.FTZ R135, R135, UR5, R182.reuse ;  /* 0x0000000587877c23 */ /* 0x100fe200080100b6 */
[----:B------:R-:W-:Y:S01]  /*6210*/  FADD.FTZ R188, R188, -R189 ;  /* 0x800000bdbcbc7221 */ /* 0x000fe20000010000 */
[----:B------:R-:W-:Y:S02]  /*6220*/  HADD2.F32 R162, -RZ, R162.H0_H0 ;  /* 0x200000a2ffa27230 */ /* 0x000fe40000004100 */
[----:B------:R-:W-:Y:S01]  /*6230*/  FADD.FTZ R137, R138, -R137 ;  /* 0x800000898a897221 */ /* 0x000fe20000010000 */
[----:B------:R-:W-:Y:S01]  /*6240*/  FFMA.FTZ R184, R184, UR7, R129 ;  /* 0x00000007b8b87c23 */ /* 0x000fe20008010081 */
[--C-:B------:R-:W-:Y:S01]  /*6250*/  FFMA.FTZ R180, R180, UR5, R182.reuse ;  /* 0x00000005b4b47c23 */ /* 0x100fe200080100b6 */
[----:B------:R-:W-:Y:S01]  /*6260*/  FADD.FTZ R135, R136, -R135 ;  /* 0x8000008788877221 */ /* 0x000fe20000010000 */
[----:B0-----:R-:W-:Y:S01]  /*6270*/  MOV R117, R148 ;  /* 0x0000009400757202 */ /* 0x001fe20000000f00 */
[----:B------:R-:W-:Y:S01]  /*6280*/  FFMA.FTZ R160, R160, UR5, R182 ;  /* 0x00000005a0a07c23 */ /* 0x000fe200080100b6 */
[----:B------:R-:W-:Y:S01]  /*6290*/  F2F.F16.F32 R0, R0 ;  /* 0x0000000000007304 */ /* 0x000fe20000200800 */
[----:B------:R-:W-:Y:S01]  /*62a0*/  FFMA.FTZ R127, R188, UR7, R127 ;  /* 0x00000007bc7f7c23 */ /* 0x000fe2000801007f */
[----:B------:R-:W-:Y:S01]  /*62b0*/  MOV R136, R147 ;  /* 0x0000009300887202 */ /* 0x000fe20000000f00 */
[----:B------:R-:W-:Y:S01]  /*62c0*/  HADD2.F32 R124, -RZ, R117.H0_H0 ;  /* 0x20000075ff7c7230 */ /* 0x000fe20000004100 */
[----:B------:R-:W-:Y:S01]  /*62d0*/  SHF.R.U64 R117, R148, 0x10, R149 ;  /* 0x0000001094757819 */ /* 0x000fe20000001295 */
[----:B------:R-:W-:Y:S01]  /*62e0*/  FFMA.FTZ R119, R119, UR7, R162 ;  /* 0x0000000777777c23 */ /* 0x000fe200080100a2 */
[--C-:B------:R-:W-:Y:S01]  /*62f0*/  FFMA.FTZ R174, R174, UR5, R182.reuse ;  /* 0x00000005aeae7c23 */ /* 0x100fe200080100b6 */
[----:B------:R-:W-:Y:S01]  /*6300*/  FFMA.FTZ R161, R161, UR5, R182 ;  /* 0x00000005a1a17c23 */ /* 0x000fe200080100b6 */
[----:B------:R-:W-:Y:S01]  /*6310*/  FFMA.FTZ R124, R125, UR7, R124 ;  /* 0x000000077d7c7c23 */ /* 0x000fe2000801007c */
[----:B------:R-:W-:Y:S01]  /*6320*/  HADD2.F32 R126, -RZ, R117.H0_H0 ;  /* 0x20000075ff7e7230 */ /* 0x000fe20000004100 */
[--C-:B------:R-:W-:Y:S01]  /*6330*/  SHF.R.U64 R125, R146, 0x10, R147.reuse ;  /* 0x00000010927d7819 */ /* 0x100fe20000001293 */
[----:B------:R-:W0:Y:S01]  /*6340*/  F2F.F16.F32 R105, R193 ;  /* 0x000000c100697304 */ /* 0x000e220000200800 */
[----:B------:R-:W-:Y:S01]  /*6350*/  FADD.FTZ R180, R179, -R180 ;  /* 0x800000b4b3b47221 */ /* 0x000fe20000010000 */
[----:B------:R-:W-:Y:S01]  /*6360*/  FFMA.FTZ R166, R166, UR5, R182 ;  /* 0x00000005a6a67c23 */ /* 0x000fe200080100b6 */
[----:B------:R-:W-:Y:S01]  /*6370*/  FFMA.FTZ R126, R137, UR7, R126 ;  /* 0x00000007897e7c23 */ /* 0x000fe2000801007e */
[----:B------:R-:W-:Y:S01]  /*6380*/  SHF.R.U32.HI R137, RZ, 0x10, R147 ;  /* 0x00000010ff897819 */ /* 0x000fe20000011693 */
[----:B------:R-:W-:-:S02]  /*6390*/  HADD2.F32 R125, -RZ, R125.H0_H0 ;  /* 0x2000007dff7d7230 */ /* 0x000fc40000004100 */
[----:B------:R-:W-:Y:S01]  /*63a0*/  FADD.FTZ R160, R143, -R160 ;  /* 0x800000a08fa07221 */ /* 0x000fe20000010000 */
[----:B------:R-:W-:Y:S01]  /*63b0*/  MOV R117, R146 ;  /* 0x0000009200757202 */ /* 0x000fe20000000f00 */
[----:B------:R-:W-:Y:S01]  /*63c0*/  F2F.F16.F32 R107, R187 ;  /* 0x000000bb006b7304 */ /* 0x000fe20000200800 */
[----:B------:R-:W-:Y:S02]  /*63d0*/  HADD2.F32 R136, -RZ, R136.H0_H0 ;  /* 0x20000088ff887230 */ /* 0x000fe40000004100 */
[----:B------:R-:W-:Y:S01]  /*63e0*/  FADD.FTZ R174, R173, -R174 ;  /* 0x800000aeadae7221 */ /* 0x000fe20000010000 */
[----:B------:R-:W-:Y:S01]  /*63f0*/  FFMA.FTZ R122, R135, UR7, R122 ;  /* 0x00000007877a7c23 */ /* 0x000fe2000801007a */
[----:B------:R-:W-:Y:S01]  /*6400*/  FADD.FTZ R161, R158, -R161 ;  /* 0x800000a19ea17221 */ /* 0x000fe20000010000 */
[----:B------:R-:W-:Y:S02]  /*6410*/  HADD2.F32 R137, -RZ, R137.H0_H0 ;  /* 0x20000089ff897230 */ /* 0x000fe40000004100 */
[----:B------:R-:W-:Y:S01]  /*6420*/  FFMA.FTZ R131, R180, UR7, R131 ;  /* 0x00000007b4837c23 */ /* 0x000fe20008010083 */
[----:B------:R-:W-:Y:S01]  /*6430*/  FFMA.FTZ R160, R160, UR7, R125 ;  /* 0x00000007a0a07c23 */ /* 0x000fe2000801007d */
[----:B------:R-:W2:Y:S01]  /*6440*/  F2F.F16.F32 R130, R130 ;  /* 0x0000008200827304 */ /* 0x000ea20000200800 */
[----:B------:R-:W-:Y:S01]  /*6450*/  FADD.FTZ R166, R159, -R166 ;  /* 0x800000a69fa67221 */ /* 0x000fe20000010000 */
[----:B------:R-:W-:Y:S01]  /*6460*/  FFMA.FTZ R163, R174, UR7, R163 ;  /* 0x00000007aea37c23 */ /* 0x000fe200080100a3 */
[----:B------:R-:W-:Y:S01]  /*6470*/  FFMA.FTZ R141, R141, UR5, R182 ;  /* 0x000000058d8d7c23 */ /* 0x000fe200080100b6 */
[----:B------:R-:W3:Y:S01]  /*6480*/  LDC.64 R172, c[0x0][0x470] ;  /* 0x00011c00ffac7b82 */ /* 0x000ee20000000a00 */
[----:B------:R-:W-:Y:S01]  /*6490*/  FFMA.FTZ R166, R166, UR7, R137 ;  /* 0x00000007a6a67c23 */ /* 0x000fe20008010089 */
[----:B0-----:R-:W-:Y:S01]  /*64a0*/  PRMT R125, R0, 0x5410, R105 ;  /* 0x00005410007d7816 */ /* 0x001fe20000000069 */
[----:B------:R-:W-:Y:S01]  /*64b0*/  FADD.FTZ R141, R142, -R141 ;  /* 0x8000008d8e8d7221 */ /* 0x000fe20000010000 */
[----:B------:R-:W0:Y:S01]  /*64c0*/  F2F.F16.F32 R104, R184 ;  /* 0x000000b800687304 */ /* 0x000e220000200800 */
[----:B------:R-:W-:-:S02]  /*64d0*/  IADD3 R171, PT, PT, R2, 0x500, RZ ;  /* 0x0000050002ab7810 */ /* 0x000fc40007ffe0ff */
[----:B------:R-:W-:Y:S02]  /*64e0*/  IADD3 R177, PT, PT, R2, 0x600, RZ ;  /* 0x0000060002b17810 */ /* 0x000fe40007ffe0ff */
[----:B--2---:R-:W-:-:S03]  /*64f0*/  PRMT R139, R107, 0x5410, R130 ;  /* 0x000054106b8b7816 */ /* 0x004fc60000000082 */
[----:B------:R-:W-:Y:S01]  /*6500*/  F2F.F16.F32 R129, R127 ;  /* 0x0000007f00817304 */ /* 0x000fe20000200800 */
[----:B------:R-:W-:-:S04]  /*6510*/  IMAD.WIDE.U32 R106, R106, 0x10000, RZ ;  /* 0x000100006a6a7825 */ /* 0x000fc800078e00ff */
[----:B0-----:R-:W-:-:S03]  /*6520*/  IMAD.WIDE.U32 R104, R104, 0x10000, RZ ;  /* 0x0001000068687825 */ /* 0x001fc600078e00ff */
[----:B------:R-:W-:Y:S08]  /*6530*/  F2F.F16.F32 R127, R178 ;  /* 0x000000b2007f7304 */ /* 0x000ff00000200800 */
[----:B------:R-:W-:Y:S08]  /*6540*/  F2F.F16.F32 R132, R132 ;  /* 0x0000008400847304 */ /* 0x000ff00000200800 */
[----:B------:R-:W-:Y:S08]  /*6550*/  F2F.F16.F32 R119, R119 ;  /* 0x0000007700777304 */ /* 0x000ff00000200800 */
[----:B------:R0:W2:Y:S08]  /*6560*/  F2F.F16.F32 R118, R169 ;  /* 0x000000a900767304 */ /* 0x0000b00000200800 */
[----:B------:R-:W4:Y:S01]  /*6570*/  F2F.F16.F32 R128, R128 ;  /* 0x0000008000807304 */ /* 0x000f220000200800 */
[----:B0-----:R-:W-:-:S02]  /*6580*/  IADD3 R169, PT, PT, R2, 0x400, RZ ;  /* 0x0000040002a97810 */ /* 0x001fc40007ffe0ff */
[----:B--2---:R-:W-:-:S05]  /*6590*/  PRMT R143, R119, 0x5410, R118 ;  /* 0x00005410778f7816 */ /* 0x004fca0000000076 */
[----:B------:R0:W-:Y:S01]  /*65a0*/  F2F.F16.F32 R135, R124 ;  /* 0x0000007c00877304 */ /* 0x0001e20000200800 */
[----:B----4-:R-:W-:-:S07]  /*65b0*/  IMAD.WIDE.U32 R118, R128, 0x10000, RZ ;  /* 0x0001000080767825 */ /* 0x010fce00078e00ff */
[----:B------:R-:W2:Y:S01]  /*65c0*/  F2F.F16.F32 R121, R121 ;  /* 0x0000007900797304 */ /* 0x000ea20000200800 */
[----:B0-----:R-:W-:Y:S02]  /*65d0*/  HADD2.F32 R124, -RZ, R117.H0_H0 ;  /* 0x20000075ff7c7230 */ /* 0x001fe40000004100 */
[----:B------:R-:W-:Y:S02]  /*65e0*/  FFMA.FTZ R117, R161, UR7, R136 ;  /* 0x00000007a1757c23 */ /* 0x000fe40008010088 */
[----:B------:R-:W0:Y:S03]  /*65f0*/  LDC.64 R136, c[0x0][0x478] ;  /* 0x00011e00ff887b82 */ /* 0x000e260000000a00 */
[----:B------:R-:W-:Y:S01]  /*6600*/  F2F.F16.F32 R133, R133 ;  /* 0x0000008500857304 */ /* 0x000fe20000200800 */
[----:B------:R-:W-:Y:S01]  /*6610*/  FFMA.FTZ R175, R141, UR7, R124 ;  /* 0x000000078daf7c23 */ /* 0x000fe2000801007c */
[----:B------:R-:W-:-:S02]  /*6620*/  PRMT R141, R127, 0x5410, R132 ;  /* 0x000054107f8d7816 */ /* 0x000fc40000000084 */
[----:B------:R-:W-:Y:S02]  /*6630*/  LOP3.LUT R127, R125, R107, RZ, 0xfc, !PT ;  /* 0x0000006b7d7f7212 */ /* 0x000fe400078efcff */
[----:B------:R-:W-:Y:S02]  /*6640*/  LOP3.LUT R125, R139, R105, RZ, 0xfc, !PT ;  /* 0x000000698b7d7212 */ /* 0x000fe400078efcff */
[----:B------:R-:W-:Y:S01]  /*6650*/  F2F.F16.F32 R122, R122 ;  /* 0x0000007a007a7304 */ /* 0x000fe20000200800 */
[----:B------:R-:W-:Y:S01]  /*6660*/  LOP3.LUT R124, R104, R129, RZ, 0xfc, !PT ;  /* 0x00000081687c7212 */ /* 0x000fe200078efcff */
[----:B--2---:R-:W-:-:S06]  /*6670*/  IMAD.WIDE.U32 R104, R121, 0x10000, RZ ;  /* 0x0001000079687825 */ /* 0x004fcc00078e00ff */
[----:B------:R-:W2:Y:S08]  /*6680*/  F2F.F16.F32 R123, R123 ;  /* 0x0000007b007b7304 */ /* 0x000eb00000200800 */
[----:B------:R4:W-:Y:S01]  /*6690*/  F2F.F16.F32 R174, R160 ;  /* 0x000000a000ae7304 */ /* 0x0009e20000200800 */
[----:B--2---:R-:W-:-:S07]  /*66a0*/  PRMT R159, R122, 0x5410, R123 ;  /* 0x000054107a9f7816 */ /* 0x004fce000000007b */
[----:B------:R-:W2:Y:S01]  /*66b0*/  F2F.F16.F32 R131, R131 ;  /* 0x0000008300837304 */ /* 0x000ea20000200800 */
[----:B----4-:R-:W4:Y:S01]  /*66c0*/  LDC.64 R160, c[0x0][0x468] ;  /* 0x00011a00ffa07b82 */ /* 0x010f220000000a00 */
[----:B------:R-:W-:Y:S02]  /*66d0*/  LOP3.LUT R123, R141, R119, RZ, 0xfc, !PT ;  /* 0x000000778d7b7212 */ /* 0x000fe400078efcff */
[----:B------:R-:W-:-:S04]  /*66e0*/  LOP3.LUT R119, R143, R105, RZ, 0xfc, !PT ;  /* 0x000000698f777212 */ /* 0x000fc800078efcff */
[----:B------:R-:W-:Y:S01]  /*66f0*/  F2F.F16.F32 R134, R134 ;  /* 0x0000008600867304 */ /* 0x000fe20000200800 */
[----:B--2---:R-:W-:-:S07]  /*6700*/  LOP3.LUT R122, R118, R131, RZ, 0xfc, !PT ;  /* 0x00000083767a7212 */ /* 0x004fce00078efcff */
[----:B------:R-:W2:Y:S01]  /*6710*/  F2F.F16.F32 R167, R167 ;  /* 0x000000a700a77304 */ /* 0x000ea20000200800 */
[----:B------:R-:W-:Y:S01]  /*6720*/  LOP3.LUT R118, R104, R165, RZ, 0xfc, !PT ;  /* 0x000000a568767212 */ /* 0x000fe200078efcff */
[----:B------:R-:W-:Y:S01]  /*6730*/  IMAD.WIDE.U32 R104, R174, 0x10000, RZ ;  /* 0x00010000ae687825 */ /* 0x000fe200078e00ff */
[----:B------:R-:W-:-:S05]  /*6740*/  IADD3 R165, PT, PT, R2, 0x200, RZ ;  /* 0x0000020002a57810 */ /* 0x000fca0007ffe0ff */
[----:B------:R-:W-:Y:S01]  /*6750*/  F2F.F16.F32 R117, R117 ;  /* 0x0000007500757304 */ /* 0x000fe20000200800 */
[----:B----4-:R-:W-:-:S04]  /*6760*/  IMAD.WIDE.U32 R130, R2, 0x8, R160 ;  /* 0x0000000802827825 */ /* 0x010fc800078e00a0 */
[----:B------:R-:W-:Y:S01]  /*6770*/  IMAD.WIDE.U32 R142, R169, 0x8, R160 ;  /* 0x00000008a98e7825 */ /* 0x000fe200078e00a0 */
[----:B--2---:R-:W-:Y:S02]  /*6780*/  PRMT R167, R134, 0x5410, R167 ;  /* 0x0000541086a77816 */ /* 0x004fe400000000a7 */
[----:B------:R-:W2:Y:S08]  /*6790*/  F2F.F16.F32 R0, R166 ;  /* 0x000000a600007304 */ /* 0x000eb00000200800 */
[----:B------:R-:W4:Y:S01]  /*67a0*/  F2F.F16.F32 R163, R163 ;  /* 0x000000a300a37304 */ /* 0x000f220000200800 */
[----:B--2---:R-:W-:-:S07]  /*67b0*/  PRMT R129, R117, 0x5410, R0 ;  /* 0x0000541075817816 */ /* 0x004fce0000000000 */
[----:B------:R2:W1:Y:S01]  /*67c0*/  F2F.F16.F32 R138, R126 ;  /* 0x0000007e008a7304 */ /* 0x0004620000200800 */
[----:B------:R-:W-:Y:S01]  /*67d0*/  LOP3.LUT R105, R129, R105, RZ, 0xfc, !PT ;  /* 0x0000006981697212 */ /* 0x000fe200078efcff */
[----:B0-----:R-:W-:-:S06]  /*67e0*/  IMAD.WIDE.U32 R128, R2, 0x8, R136 ;  /* 0x0000000802807825 */ /* 0x001fcc00078e0088 */
[----:B------:R-:W0:Y:S01]  /*67f0*/  F2F.F16.F32 R175, R175 ;  /* 0x000000af00af7304 */ /* 0x000e220000200800 */
[----:B--2---:R-:W-:Y:S01]  /*6800*/  LOP3.LUT R126, R106, R133, RZ, 0xfc, !PT ;  /* 0x000000856a7e7212 */ /* 0x004fe200078efcff */
[----:B------:R-:W-:-:S04]  /*6810*/  IMAD.WIDE.U32 R106, R120, 0x10000, RZ ;  /* 0x00010000786a7825 */ /* 0x000fc800078e00ff */
[----:B---3--:R-:W-:Y:S01]  /*6820*/  IMAD.WIDE.U32 R132, R2, 0x8, R172 ;  /* 0x0000000802847825 */ /* 0x008fe200078e00ac */
[----:B------:R-:W-:Y:S01]  /*6830*/  LOP3.LUT R121, R167, R107, RZ, 0xfc, !PT ;  /* 0x0000006ba7797212 */ /* 0x000fe200078efcff */
[----:B------:R2:W-:Y:S01]  /*6840*/  STG.E.64 desc[UR14][R128.64], R126 ;  /* 0x0000007e80007986 */ /* 0x0005e2000c101b0e */
[----:B----4-:R-:W-:Y:S01]  /*6850*/  LOP3.LUT R120, R106, R163, RZ, 0xfc, !PT ;  /* 0x000000a36a787212 */ /* 0x010fe200078efcff */
[----:B-1----:R-:W-:Y:S01]  /*6860*/  IMAD.WIDE.U32 R106, R138, 0x10000, RZ ;  /* 0x000100008a6a7825 */ /* 0x002fe200078e00ff */
[C---:B------:R-:W-:Y:S01]  /*6870*/  IADD3 R163, PT, PT, R2.reuse, 0x100, RZ ;  /* 0x0000010002a37810 */ /* 0x040fe20007ffe0ff */
[----:B------:R1:W-:Y:S01]  /*6880*/  STG.E.64 desc[UR14][R130.64], R126 ;  /* 0x0000007e82007986 */ /* 0x0003e2000c101b0e */
[----:B------:R-:W-:Y:S01]  /*6890*/  IADD3 R167, PT, PT, R2, 0x300, RZ ;  /* 0x0000030002a77810 */ /* 0x000fe20007ffe0ff */
[----:B------:R-:W-:Y:S01]  /*68a0*/  IMAD.WIDE.U32 R138, R165, 0x8, R160 ;  /* 0x00000008a58a7825 */ /* 0x000fe200078e00a0 */
[----:B------:R-:W-:Y:S01]  /*68b0*/  LOP3.LUT R106, R106, R135, RZ, 0xfc, !PT ;  /* 0x000000876a6a7212 */ /* 0x000fe200078efcff */
[----:B------:R3:W-:Y:S01]  /*68c0*/  STG.E.64 desc[UR14][R132.64], R126 ;  /* 0x0000007e84007986 */ /* 0x0007e2000c101b0e */
[----:B------:R-:W-:Y:S01]  /*68d0*/  LOP3.LUT R107, R159, R107, RZ, 0xfc, !PT ;  /* 0x0000006b9f6b7212 */ /* 0x000fe200078efcff */
[----:B------:R-:W-:Y:S01]  /*68e0*/  IMAD.WIDE.U32 R134, R163, 0x8, R136 ;  /* 0x00000008a3867825 */ /* 0x000fe200078e0088 */
[----:B0-----:R-:W-:-:S03]  /*68f0*/  LOP3.LUT R104, R104, R175, RZ, 0xfc, !PT ;  /* 0x000000af68687212 */ /* 0x001fc600078efcff */
[--C-:B--2---:R-:W-:Y:S01]  /*6900*/  IMAD.WIDE.U32 R128, R167, 0x8, R136.reuse ;  /* 0x00000008a7807825 */ /* 0x104fe200078e0088 */
[----:B------:R0:W-:Y:S03]  /*6910*/  STG.E.64 desc[UR14][R134.64], R124 ;  /* 0x0000007c86007986 */ /* 0x0001e6000c101b0e */
[----:B-1----:R-:W-:-:S04]  /*6920*/  IMAD.WIDE.U32 R130, R169, 0x8, R136 ;  /* 0x00000008a9827825 */ /* 0x002fc800078e0088 */
[----:B---3--:R-:W-:-:S04]  /*6930*/  IMAD.WIDE.U32 R126, R165, 0x8, R136 ;  /* 0x00000008a57e7825 */ /* 0x008fc800078e0088 */
[----:B------:R-:W-:-:S04]  /*6940*/  IMAD.WIDE.U32 R132, R171, 0x8, R136 ;  /* 0x00000008ab847825 */ /* 0x000fc800078e0088 */
[----:B0-----:R-:W-:-:S04]  /*6950*/  IMAD.WIDE.U32 R134, R177, 0x8, R136 ;  /* 0x00000008b1867825 */ /* 0x001fc800078e0088 */
[----:B------:R-:W-:-:S04]  /*6960*/  IMAD.WIDE.U32 R136, R163, 0x8, R160 ;  /* 0x00000008a3887825 */ /* 0x000fc800078e00a0 */
[--C-:B------:R-:W-:Y:S01]  /*6970*/  IMAD.WIDE.U32 R162, R163, 0x8, R172.reuse ;  /* 0x00000008a3a27825 */ /* 0x100fe200078e00ac */
[----:B------:R-:W-:Y:S03]  /*6980*/  STG.E.64 desc[UR14][R136.64], R124 ;  /* 0x0000007c88007986 */ /* 0x000fe6000c101b0e */
[----:B------:R-:W-:Y:S01]  /*6990*/  IMAD.WIDE.U32 R164, R165, 0x8, R172 ;  /* 0x00000008a5a47825 */ /* 0x000fe200078e00ac */
[----:B------:R-:W-:Y:S03]  /*69a0*/  STG.E.64 desc[UR14][R162.64], R124 ;  /* 0x0000007ca2007986 */ /* 0x000fe6000c101b0e */
[C---:B------:R-:W-:Y:S01]  /*69b0*/  IMAD.WIDE.U32 R140, R167.reuse, 0x8, R160 ;  /* 0x00000008a78c7825 */ /* 0x040fe200078e00a0 */
        /* <DEDUP_REMOVED lines=9> */
[----:B------:R-:W-:Y:S03]  /*6a50*/  STG.E.64 desc[UR14][R140.64], R120 ;  /* 0x000000788c007986 */ /* 0x000fe6000c101b0e */
[C---:B------:R-:W-:Y:S01]  /*6a60*/  IMAD.WIDE.U32 R160, R177.reuse, 0x8, R160 ;  /* 0x00000008b1a07825 */ /* 0x040fe200078e00a0 */
[----:B------:R-:W-:Y:S03]  /*6a70*/  STG.E.64 desc[UR14][R166.64], R120 ;  /* 0x00000078a6007986 */ /* 0x000fe6000c101b0e */
[----:B------:R-:W-:Y:S01]  /*6a80*/  IMAD.WIDE.U32 R172, R177, 0x8, R172 ;  /* 0x00000008b1ac7825 */ /* 0x000fe200078e00ac */
        /* <DEDUP_REMOVED lines=17> */
.L_x_3809:
[----:B------:R-:W-:-:S04]  /*6ba0*/  UISETP.NE.U32.AND UP0, UPT, UR24, URZ, UPT ;  /* 0x000000ff1800728c */ /* 0x000fc8000bf05070 */
[----:B------:R-:W-:-:S09]  /*6bb0*/  UISETP.NE.AND.EX UP0, UPT, UR25, URZ, UPT, UP0 ;  /* 0x000000ff1900728c */ /* 0x000fd2000bf05300 */
[----:B------:R-:W-:Y:S05]  /*6bc0*/  BRA.U UP0, `(.L_x_3814) ;  /* 0x0000000100b47547 */ /* 0x000fea000b800000 */
[----:B------:R-:W-:-:S04]  /*6bd0*/  UISETP.NE.U32.AND UP3, UPT, UR26, URZ, UPT ;  /* 0x000000ff1a00728c */ /* 0x000fc8000bf65070 */
[----:B------:R-:W-:-:S09]  /*6be0*/  UISETP.NE.AND.EX UP3, UPT, UR27, URZ, UPT, UP3 ;  /* 0x000000ff1b00728c */ /* 0x000fd2000bf65330 */
[----:B------:R-:W-:Y:S05]  /*6bf0*/  BRA.U UP3, `(.L_x_3815) ;  /* 0x00000001034c7547 */ /* 0x000fea000b800000 */
[--C-:B-----5:R-:W-:Y:S01]  /*6c00*/  FFMA.FTZ R105, R0, UR5, R182.reuse ;  /* 0x0000000500697c23 */ /* 0x120fe200080100b6 */
        /* <DEDUP_REMOVED lines=18> */
.L_x_3815:
[--C-:B------:R-:W-:Y:S01]  /*6d30*/  FFMA.FTZ R163, R163, UR5, R182.reuse ;  /* 0x00000005a3a37c23 */ /* 0x100fe200080100b6 */
[--C-:B------:R-:W-:Y:S01]  /*6d40*/  FFMA.FTZ R193, R193, UR5, R182.reuse ;  /* 0x00000005c1c17c23 */ /* 0x100fe200080100b6 */
[--C-:B-----5:R-:W-:Y:S01]  /*6d50*/  FFMA.FTZ R105, R0, UR5, R182.reuse ;  /* 0x0000000500697c23 */ /* 0x120fe200080100b6 */
        /* <DEDUP_REMOVED lines=20> */
.L_x_3814:
[----:B------:R-:W-:-:S04]  /*6ea0*/  UISETP.NE.U32.AND UP3, UPT, UR26, URZ, UPT ;  /* 0x000000ff1a00728c */ /* 0x000fc8000bf65070 */
[----:B------:R-:W-:-:S09]  /*6eb0*/  UISETP.NE.AND.EX UP3, UPT, UR27, URZ, UPT, UP3 ;  /* 0x000000ff1b00728c */ /* 0x000fd2000bf65330 */
[----:B------:R-:W-:Y:S05]  /*6ec0*/  BRA.U UP3, `(.L_x_3817) ;  /* 0x00000001035c7547 */ /* 0x000fea000b800000 */
        /* <DEDUP_REMOVED lines=23> */
.L_x_3817:
        /* <DEDUP_REMOVED lines=26> */
.L_x_3816:
        /* <DEDUP_REMOVED lines=15> */
.L_x_3818:
[----:B0-2---:R-:W-:-:S05]  /*72d0*/  IMAD.WIDE.U32 R106, R2, 0x8, R190 ;  /* 0x00000008026a7825 */ /* 0x005fca00078e00be */
        /* <DEDUP_REMOVED lines=10> */
.L_x_3819:
[----:B------:R-:W-:Y:S05]  /*7380*/  BRA.U !UP0, `(.L_x_3820) ;  /* 0x0000000108c07547 */ /* 0x000fea000b800000 */
[----:B------:R-:W-:Y:S05]  /*7390*/  BRA.U !UP3, `(.L_x_3821) ;  /* 0x000000010b647547 */ /* 0x000fea000b800000 */
[--C-:B------:R-:W-:Y:S01]  /*73a0*/  FFMA.FTZ R187, R187, UR5, R182.reuse ;  /* 0x00000005bbbb7c23 */ /* 0x100fe200080100b6 */
[--C-:B------:R-:W-:Y:S01]  /*73b0*/  FFMA.FTZ R0, R183, UR5, R182.reuse ;  /* 0x00000005b7007c23 */ /* 0x100fe200080100b6 */
[--C-:B------:R-:W-:Y:S01]  /*73c0*/  FFMA.FTZ R189, R189, UR5, R182.reuse ;  /* 0x00000005bdbd7c23 */ /* 0x100fe200080100b6 */
[----:B------:R-:W-:Y:S01]  /*73d0*/  FFMA.FTZ R185, R185, UR5, R182 ;  /* 0x00000005b9b97c23 */ /* 0x000fe200080100b6 */
[----:B0-2---:R-:W-:Y:S01]  /*73e0*/  FADD.FTZ R104, R186, -R187 ;  /* 0x800000bbba687221 */ /* 0x005fe20000010000 */
        /* <DEDUP_REMOVED lines=20> */
.L_x_3821:
        /* <DEDUP_REMOVED lines=8> */
[----:B0-2---:R-:W-:Y:S01]  /*75b0*/  FMUL.FTZ R104, R0, UR7 ;  /* 0x0000000700687c20 */ /* 0x005fe20008410000 */
        /* <DEDUP_REMOVED lines=13> */
.L_x_3820:
        /* <DEDUP_REMOVED lines=23> */
.L_x_3823:
        /* <DEDUP_REMOVED lines=11> */
[----:B0-2---:R-:W-:-:S03]  /*78b0*/  FMUL.FTZ R104, R181, UR7 ;  /* 0x00000007b5687c20 */ /* 0x005fc60008410000 */
[----:B------:R-:W-:Y:S02]  /*78c0*/  F2FP.F16.F32.PACK_AB R189, R0, R189 ;  /* 0x000000bd00bd723e */ /* 0x000fe400000000ff */
[----:B------:R-:W-:Y:S02]  /*78d0*/  F2FP.F16.F32.PACK_AB R104, R104, R187 ;  /* 0x000000bb6868723e */ /* 0x000fe400000000ff */
[C---:B------:R-:W-:Y:S02]  /*78e0*/  PRMT R0, R189.reuse, 0x7632, R0 ;  /* 0x00007632bd007816 */ /* 0x040fe40000000000 */
[----:B------:R-:W-:Y:S02]  /*78f0*/  PRMT R107, R189, 0x7610, R107 ;  /* 0x00007610bd6b7816 */ /* 0x000fe4000000006b */
[----:B------:R-:W-:-:S07]  /*7900*/  PRMT R105, R104, 0x7632, R105 ;  /* 0x0000763268697816 */ /* 0x000fce0000000069 */
.L_x_3822:
[----:B------:R-:W-:Y:S02]  /*7910*/  LOP3.LUT R0, R0, 0xffff, RZ, 0xc0, !PT ;  /* 0x0000ffff00007812 */ /* 0x000fe400078ec0ff */
[----:B------:R-:W-:-:S03]  /*7920*/  PRMT R163, R104, 0x5410, R105 ;  /* 0x0000541068a37816 */ /* 0x000fc60000000069 */
[----:B------:R-:W-:Y:S01]  /*7930*/  IMAD.WIDE.U32 R104, R0, 0x10000, RZ ;  /* 0x0001000000687825 */ /* 0x000fe200078e00ff */
[----:B------:R-:W-:-:S04]  /*7940*/  IADD3 R0, PT, PT, R2, 0x100, RZ ;  /* 0x0000010002007810 */ /* 0x000fc80007ffe0ff */
        /* <DEDUP_REMOVED lines=12> */
.L_x_3824:
        /* <DEDUP_REMOVED lines=11> */
.L_x_3825:
        /* <DEDUP_REMOVED lines=29> */
.L_x_3827:
        /* <DEDUP_REMOVED lines=23> */
.L_x_3826:
        /* <DEDUP_REMOVED lines=24> */
.L_x_3829:
        /* <DEDUP_REMOVED lines=9> */
[----:B0-2---:R-:W-:Y:S01]  /*8010*/  FMUL.FTZ R105, R176, UR7 ;  /* 0x00000007b0697c20 */ /* 0x005fe20008410000 */
        /* <DEDUP_REMOVED lines=8> */
.L_x_3828:
        /* <DEDUP_REMOVED lines=16> */
.L_x_3830:
[----:B------:R2:W-:Y:S01]  /*81a0*/  STG.E.64 desc[UR14][R106.64], R104 ;  /* 0x000000686a007986 */ /* 0x0005e2000c101b0e */
[----:B------:R-:W-:Y:S05]  /*81b0*/  BRA.U !UP3, `(.L_x_3831) ;  /* 0x000000010b207547 */ /* 0x000fea000b800000 */
[----:B--2---:R-:W2:Y:S01]  /*81c0*/  LDC.64 R106, c[0x0][0x470] ;  /* 0x00011c00ff6a7b82 */ /* 0x004ea20000000a00 */
[----:B------:R-:W-:Y:S02]  /*81d0*/  LOP3.LUT R104, R128, 0xffff, RZ, 0xc0, !PT ;  /* 0x0000ffff80687812 */ /* 0x000fe400078ec0ff */
[----:B0-----:R-:W-:-:S03]  /*81e0*/  PRMT R163, R129, 0x5410, R130 ;  /* 0x0000541081a37816 */ /* 0x001fc60000000082 */
[----:B------:R-:W-:-:S05]  /*81f0*/  IMAD.WIDE.U32 R104, R104, 0x10000, RZ ;  /* 0x0001000068687825 */ /* 0x000fca00078e00ff */
[----:B------:R-:W-:Y:S02]  /*8200*/  LOP3.LUT R105, R163, R105, RZ, 0xfc, !PT ;  /* 0x00000069a3697212 */ /* 0x000fe400078efcff */
[----:B------:R-:W-:Y:S01]  /*8210*/  LOP3.LUT R104, R104, 0xffff, R127, 0xf8, !PT ;  /* 0x0000ffff68687812 */ /* 0x000fe200078ef87f */
[----:B--2---:R-:W-:-:S05]  /*8220*/  IMAD.WIDE.U32 R106, R175, 0x8, R106 ;  /* 0x00000008af6a7825 */ /* 0x004fca00078e006a */
[----:B------:R3:W-:Y:S02]  /*8230*/  STG.E.64 desc[UR14][R106.64], R104 ;  /* 0x000000686a007986 */ /* 0x0007e4000c101b0e */
.L_x_3831:
        /* <DEDUP_REMOVED lines=27> */
.L_x_3833:
        /* <DEDUP_REMOVED lines=23> */
.L_x_3832:
        /* <DEDUP_REMOVED lines=24> */
.L_x_3835:
        /* <DEDUP_REMOVED lines=18> */
.L_x_3834:
        /* <DEDUP_REMOVED lines=16> */
.L_x_3836:
        /* <DEDUP_REMOVED lines=10> */
.L_x_3837:
        /* <DEDUP_REMOVED lines=27> */
.L_x_3839:
        /* <DEDUP_REMOVED lines=19> */
[----:B------:R-:W-:Y:S01]  /*8c80*/  PRMT R131, R117, 0x7610, R131 ;  /* 0x0000761075837816 */ /* 0x000fe20000000083 */
[----:B------:R-:W-:Y:S06]  /*8c90*/  BRA `(.L_x_3840) ;  /* 0x0000000000987947 */ /* 0x000fec0003800000 */
.L_x_3838:
        /* <DEDUP_REMOVED lines=22> */
.L_x_3841:
        /* <DEDUP_REMOVED lines=12> */
[----:B------:R-:W-:Y:S02]  /*8ec0*/  F2FP.F16.F32.PACK_AB R117, R0, R117 ;  /* 0x000000750075723e */ /* 0x000fe400000000ff */
[----:B------:R-:W-:Y:S02]  /*8ed0*/  F2FP.F16.F32.PACK_AB R104, R104, R119 ;  /* 0x000000776868723e */ /* 0x000fe400000000ff */
[----:B------:R-:W-:Y:S02]  /*8ee0*/  PRMT R0, R117, 0x7632, R0 ;  /* 0x0000763275007816 */ /* 0x000fe40000000000 */
[----:B------:R-:W-:-:S07]  /*8ef0*/  PRMT R105, R104, 0x7632, R105 ;  /* 0x0000763268697816 */ /* 0x000fce0000000069 */
.L_x_3840:
        /* <DEDUP_REMOVED lines=16> */
.L_x_3842:
        /* <DEDUP_REMOVED lines=10> */
.L_x_3843:
        /* <DEDUP_REMOVED lines=27> */
.L_x_3845:
        /* <DEDUP_REMOVED lines=22> */
.L_x_3844:
        /* <DEDUP_REMOVED lines=23> */
.L_x_3847:
        /* <DEDUP_REMOVED lines=12> */
[----:B------:R-:W-:Y:S02]  /*95e0*/  F2FP.F16.F32.PACK_AB R125, R0, R125 ;  /* 0x0000007d007d723e */ /* 0x000fe400000000ff */
[----:B------:R-:W-:Y:S02]  /*95f0*/  F2FP.F16.F32.PACK_AB R104, R104, R135 ;  /* 0x000000876868723e */ /* 0x000fe400000000ff */
[C---:B------:R-:W-:Y:S02]  /*9600*/  PRMT R0, R125.reuse, 0x7632, R0 ;  /* 0x000076327d007816 */ /* 0x040fe40000000000 */
[----:B------:R-:W-:Y:S02]  /*9610*/  PRMT R117, R125, 0x7610, R117 ;  /* 0x000076107d757816 */ /* 0x000fe40000000075 */
[----:B------:R-:W-:-:S07]  /*9620*/  PRMT R105, R104, 0x7632, R105 ;  /* 0x0000763268697816 */ /* 0x000fce0000000069 */
.L_x_3846:
        /* <DEDUP_REMOVED lines=16> */
.L_x_3848:
        /* <DEDUP_REMOVED lines=10> */
.L_x_3849:
        /* <DEDUP_REMOVED lines=27> */
.L_x_3851:
        /* <DEDUP_REMOVED lines=23> */
.L_x_3850:
        /* <DEDUP_REMOVED lines=24> */
.L_x_3853:
        /* <DEDUP_REMOVED lines=16> */
[C---:B---34-:R-:W-:Y:S02]  /*9d70*/  PRMT R105, R161.reuse, 0x7632, R105 ;  /* 0x00007632a1697816 */ /* 0x058fe40000000069 */
[----:B------:R-:W-:-:S07]  /*9d80*/  PRMT R104, R161, 0x7610, R104 ;  /* 0x00007610a1687816 */ /* 0x000fce0000000068 */
.L_x_3852:
        /* <DEDUP_REMOVED lines=16> */
.L_x_3854:
[----:B------:R4:W-:Y:S01]  /*9e90*/  STG.E.64 desc[UR14][R104.64], R106 ;  /* 0x0000006a68007986 */ /* 0x0009e2000c101b0e */
[----:B------:R-:W-:Y:S05]  /*9ea0*/  BRA.U !UP3, `(.L_x_3812) ;  /* 0x000000010b207547 */ /* 0x000fea000b800000 */
[----:B----4-:R-:W3:Y:S01]  /*9eb0*/  LDC.64 R106, c[0x0][0x470] ;  /* 0x00011c00ff6a7b82 */ /* 0x010ee20000000a00 */
[----:B------:R-:W-:Y:S02]  /*9ec0*/  LOP3.LUT R104, R128, 0xffff, RZ, 0xc0, !PT ;  /* 0x0000ffff80687812 */ /* 0x000fe400078ec0ff */
[----:B------:R-:W-:-:S03]  /*9ed0*/  PRMT R117, R129, 0x5410, R130 ;  /* 0x0000541081757816 */ /* 0x000fc60000000082 */
[----:B------:R-:W-:-:S05]  /*9ee0*/  IMAD.WIDE.U32 R104, R104, 0x10000, RZ ;  /* 0x0001000068687825 */ /* 0x000fca00078e00ff */
[----:B------:R-:W-:Y:S02]  /*9ef0*/  LOP3.LUT R105, R117, R105, RZ, 0xfc, !PT ;  /* 0x0000006975697212 */ /* 0x000fe400078efcff */
[----:B------:R-:W-:Y:S01]  /*9f00*/  LOP3.LUT R104, R104, 0xffff, R127, 0xf8, !PT ;  /* 0x0000ffff68687812 */ /* 0x000fe200078ef87f */
[----:B---3--:R-:W-:-:S05]  /*9f10*/  IMAD.WIDE.U32 R106, R123, 0x8, R106 ;  /* 0x000000087b6a7825 */ /* 0x008fca00078e006a */
[----:B------:R3:W-:Y:S02]  /*9f20*/  STG.E.64 desc[UR14][R106.64], R104 ;  /* 0x000000686a007986 */ /* 0x0007e4000c101b0e */
.L_x_3812:
[----:B------:R-:W-:Y:S01]  /*9f30*/  UPLOP3.LUT UP1, UPT, UPT, UPT, UP1, 0x40, 0x4 ;  /* 0x000000000004789c */ /* 0x000fe20003f2e810 */
[----:B------:R-:W-:Y:S10]  /*9f40*/  BRA.U !UP2, `(.L_x_3855) ;  /* 0xffffff690a947547 */ /* 0x000ff4000b83ffff */
[----:B------:R-:W-:Y:S01]  /*9f50*/  MOV R53, R32 ;  /* 0x0000002000357202 */ /* 0x000fe20000000f00 */
[----:B0-234-:R2:W5:Y:S01]  /*9f60*/  LDL.LU R107, [R1] ;  /* 0x00000000016b7983 */ /* 0x01d5620000300800 */
        /* <DEDUP_REMOVED lines=109> */
[----:B--2---:R-:W-:-:S07]  /*a640*/  MOV R111, R251 ;  /* 0x000000fb006f7202 */ /* 0x004fce0000000f00 */
.L_x_3806:
[----:B------:R-:W1:Y:S01]  /*a650*/  S2R R30, SR_TID.X ;  /* 0x00000000001e7919 */ /* 0x000e620000002100 */
[----:B------:R-:W2:Y:S08]  /*a660*/  S2UR UR4, SR_CTAID.X ;  /* 0x00000000000479c3 */ /* 0x000eb00000002500 */
[----:B------:R-:W2:Y:S08]  /*a670*/  LDC R0, c[0x0][0x388] ;  /* 0x0000e200ff007b82 */ /* 0x000eb00000000800 */
[----:B------:R-:W3:Y:S08]  /*a680*/  LDC.64 R2, c[0x0][0x440] ;  /* 0x00011000ff027b82 */ /* 0x000ef00000000a00 */
[----:B------:R-:W4:Y:S08]  /*a690*/  LDC.64 R24, c[0x0][0x448] ;  /* 0x00011200ff187b82 */ /* 0x000f300000000a00 */
[----:B------:R-:W0:Y:S01]  /*a6a0*/  LDC.64 R26, c[0x0][0x450] ;  /* 0x00011400ff1a7b82 */ /* 0x000e220000000a00 */
[----:B--2---:R-:W-:-:S05]  /*a6b0*/  IMAD R0, R0, UR4, RZ ;  /* 0x0000000400007c24 */ /* 0x004fca000f8e02ff */
[----:B-1----:R-:W-:Y:S02]  /*a6c0*/  LEA.HI R31, R0, R30, RZ, 0x1e ;  /* 0x0000001e001f7211 */ /* 0x002fe400078ff0ff */
[----:B------:R-:W1:Y:S03]  /*a6d0*/  LDC.64 R28, c[0x0][0x458] ;  /* 0x00011600ff1c7b82 */ /* 0x000e660000000a00 */
[----:B---3--:R-:W-:-:S04]  /*a6e0*/  IMAD.WIDE.U32 R2, R31, 0x10, R2 ;  /* 0x000000101f027825 */ /* 0x008fc800078e0002 */
[C---:B----4-:R-:W-:Y:S01]  /*a6f0*/  IMAD.WIDE.U32 R24, R31.reuse, 0x10, R24 ;  /* 0x000000101f187825 */ /* 0x050fe200078e0018 */
[----:B0-----:R-:W-:Y:S04]  /*a700*/  STG.E.128 desc[UR14][R2.64], R52 ;  /* 0x0000003402007986 */ /* 0x001fe8000c101d0e */
[----:B------:R-:W-:Y:S01]  /*a710*/  STG.E.128 desc[UR14][R24.64], R48 ;  /* 0x0000003018007986 */ /* 0x000fe2000c101d0e */
[----:B------:R-:W-:-:S05]  /*a720*/  IMAD.WIDE.U32 R26, R31, 0x10, R26 ;  /* 0x000000101f1a7825 */ /* 0x000fca00078e001a */
        /* <DEDUP_REMOVED lines=28> */
.L_x_3856:
        /* <DEDUP_REMOVED lines=9> */
.L_x_7273:


//--------------------- .text._ZN10layer_norm31ln_parallel_residual_bwd_kernelINS_13Kernel_traitsIf6__halfS2_S2_fjLj7168ELj1ELj1ELj8ELj8ENS_18Kernel_traits_baseILj7168EfS2_S2_S2_fjLj256EEEEELb0ELb1ELb0EEEvNS_9BwdParamsE --------------------------
	.section	.text._ZN10layer_norm31ln_parallel_residual_bwd_kernelINS_13Kernel_traitsIf6__halfS2_S2_fjLj7168ELj1ELj1ELj8ELj8ENS_18Kernel_traits_baseILj7168EfS2_S2_S2_fjLj256EEEEELb0ELb1ELb0EEEvNS_9BwdParamsE,"ax",@progbits
	.align	128
        .global         _ZN10layer_norm31ln_parallel_residual_bwd_kernelINS_13Kernel_traitsIf6__halfS2_S2_fjLj7168ELj1ELj1ELj8ELj8ENS_18Kernel_traits_baseILj7168EfS2_S2_S2_fjLj256EEEEELb0ELb1ELb0EEEvNS_9BwdParamsE
        .type           _ZN10layer_norm31ln_parallel_residual_bwd_kernelINS_13Kernel_traitsIf6__halfS2_S2_fjLj7168ELj1ELj1ELj8ELj8ENS_18Kernel_traits_baseILj7168EfS2_S2_S2_fjLj256EEEEELb0ELb1ELb0EEEvNS_9BwdParamsE,@function
        .size           _ZN10layer_norm31ln_parallel_residual_bwd_kernelINS_13Kernel_traitsIf6__halfS2_S2_fjLj7168ELj1ELj1ELj8ELj8ENS_18Kernel_traits_baseILj7168EfS2_S2_S2_fjLj256EEEEELb0ELb1ELb0EEEvNS_9BwdParamsE,(.L_x_7274 - _ZN10layer_norm31ln_parallel_residual_bwd_kernelINS_13Kernel_traitsIf6__halfS2_S2_fjLj7168ELj1ELj1ELj8ELj8ENS_18Kernel_traits_baseILj7168EfS2_S2_S2_fjLj256EEEEELb0ELb1ELb0EEEvNS_9BwdParamsE)
        .other          _ZN10layer_norm31ln_parallel_residual_bwd_kernelINS_13Kernel_traitsIf6__halfS2_S2_fjLj7168ELj1ELj1ELj8ELj8ENS_18Kernel_traits_baseILj7168EfS2_S2_S2_fjLj256EEEEELb0ELb1ELb0EEEvNS_9BwdParamsE,@"STO_CUDA_ENTRY STV_DEFAULT"
_ZN10layer_norm31ln_parallel_residual_bwd_kernelINS_13Kernel_traitsIf6__halfS2_S2_fjLj7168ELj1ELj1ELj8ELj8ENS_18Kernel_traits_baseILj7168EfS2_S2_S2_fjLj256EEEEELb0ELb1ELb0EEEvNS_9BwdParamsE:
.text._ZN10layer_norm31ln_parallel_residual_bwd_kernelINS_13Kernel_traitsIf6__halfS2_S2_fjLj7168ELj1ELj1ELj8ELj8ENS_18Kernel_traits_baseILj7168EfS2_S2_S2_fjLj256EEEEELb0ELb1ELb0EEEvNS_9BwdParamsE:
        /* <DEDUP_REMOVED lines=115> */
.L_x_3957:
        /* <DEDUP_REMOVED lines=21> */
[----:B------:R-:W-:Y:S02]  /*0880*/  P2R R185, PR, RZ, 0x40 ;  /* 0x00000040ffb97803 */ /* 0x000fe40000000000 */
[----:B------:R-:W-:-:S02]  /*0890*/  MOV R0, RZ ;  /* 0x000000ff00007202 */ /* 0x000fc40000000f00 */
        /* <DEDUP_REMOVED lines=16> */
[----:B---3--:R-:W-:Y:S01]  /*09a0*/  SHF.R.U64 R8, R12, 0x10, R13 ;  /* 0x000000100c087819 */ /* 0x008fe2000000120d */
[----:B------:R-:W-:Y:S01]  /*09b0*/  HADD2.F32 R3, -RZ, R12.H0_H0 ;  /* 0x2000000cff037230 */ /* 0x000fe20000004100 */
[----:B------:R-:W-:Y:S01]  /*09c0*/  SHF.R.U32.HI R126, RZ, 0x10, R9 ;  /* 0x00000010ff7e7819 */ /* 0x000fe20000011609 */
[----:B------:R-:W-:Y:S01]  /*09d0*/  HADD2.F32 R9, -RZ, R0.H0_H0 ;  /* 0x20000000ff097230 */ /* 0x000fe20000004100 */
[----:B------:R-:W-:Y:S01]  /*09e0*/  SHF.R.U32.HI R127, RZ, 0x10, R13 ;  /* 0x00000010ff7f7819 */ /* 0x000fe2000001160d */
[----:B0-----:R-:W-:-:S02]  /*09f0*/  HADD2.F32 R11, -RZ, R8.H0_H0 ;  /* 0x20000008ff0b7230 */ /* 0x001fc40000004100 */
[C---:B------:R-:W-:Y:S01]  /*0a00*/  FADD.FTZ R0, -R124.reuse, R3 ;  /* 0x000000037c007221 */ /* 0x040fe20000010100 */
[----:B------:R-:W-:Y:S02]  /*0a10*/  HADD2.F32 R13, -RZ, R13.H0_H0 ;  /* 0x2000000dff0d7230 */ /* 0x000fe40000004100 */
[----:B------:R-:W-:Y:S02]  /*0a20*/  HADD2.F32 R12, -RZ, R125.H0_H0 ;  /* 0x2000007dff0c7230 */ /* 0x000fe40000004100 */
[C---:B------:R-:W-:Y:S01]  /*0a30*/  FADD.FTZ R8, -R124.reuse, R11 ;  /* 0x0000000b7c087221 */ /* 0x040fe20000010100 */
[----:B------:R-:W-:Y:S02]  /*0a40*/  HADD2.F32 R125, -RZ, R14.H0_H0 ;  /* 0x2000000eff7d7230 */ /* 0x000fe40000004100 */
[C---:B-----5:R-:W-:Y:S01]  /*0a50*/  FMUL.FTZ R3, R7.reuse, R0 ;  /* 0x0000000007037220 */ /* 0x060fe20000410000 */
[----:B------:R-:W-:Y:S01]  /*0a60*/  FADD.FTZ R14, -R124, R13 ;  /* 0x0000000d7c0e7221 */ /* 0x000fe20000010100 */
[----:B------:R-:W-:Y:S01]  /*0a70*/  FADD.FTZ R64, R64, R9 ;  /* 0x0000000940407221 */ /* 0x000fe20000010000 */
[----:B------:R-:W-:Y:S01]  /*0a80*/  FMUL.FTZ R8, R7, R8 ;  /* 0x0000000807087220 */ /* 0x000fe20000410000 */
[-C--:B------:R-:W-:Y:S01]  /*0a90*/  FFMA.FTZ R92, R3, R9.reuse, R92 ;  /* 0x00000009035c7223 */ /* 0x080fe2000001005c */
[----:B------:R-:W-:Y:S01]  /*0aa0*/  FMUL.FTZ R10, R120, R9 ;  /* 0x00000009780a7220 */ /* 0x000fe20000410000 */
[----:B------:R-:W-:Y:S01]  /*0ab0*/  FMUL.FTZ R9, R7, R14 ;  /* 0x0000000e07097220 */ /* 0x000fe20000410000 */
[----:B------:R-:W-:-:S02]  /*0ac0*/  HADD2.F32 R13, -RZ, R127.H0_H0 ;  /* 0x2000007fff0d7230 */ /* 0x000fc40000004100 */
        /* <DEDUP_REMOVED lines=8> */
[----:B------:R-:W-:Y:S02]  /*0b50*/  HADD2.F32 R126, -RZ, R126.H0_H0 ;  /* 0x2000007eff7e7230 */ /* 0x000fe40000004100 */
[----:B------:R-:W-:Y:S01]  /*0b60*/  FADD.FTZ R14, -R124, R13 ;  /* 0x0000000d7c0e7221 */ /* 0x000fe20000010100 */
[----:B------:R-:W-:Y:S01]  /*0b70*/  FADD.FTZ R127, R0, R11 ;  /* 0x0000000b007f7221 */ /* 0x000fe20000010000 */
[----:B------:R-:W-:-:S02]  /*0b80*/  FFMA.FTZ R0, R8, R11, R125 ;  /* 0x0000000b08007223 */ /* 0x000fc4000001007d */
        /* <DEDUP_REMOVED lines=9> */
.L_x_3859:
[----:B--23--:R-:W-:Y:S05]  /*0c20*/  BSYNC.RECONVERGENT B0 ;  /* 0x0000000000007941 */ /* 0x00cfea0003800200 */
.L_x_3858:
        /* <DEDUP_REMOVED lines=17> */
[----:B---3--:R-:W-:Y:S01]  /*0d40*/  SHF.R.U64 R19, R16, 0x10, R17 ;  /* 0x0000001010137819 */ /* 0x008fe20000001211 */
[----:B------:R-:W-:Y:S01]  /*0d50*/  HADD2.F32 R15, -RZ, R16.H0_H0 ;  /* 0x20000010ff0f7230 */ /* 0x000fe20000004100 */
[----:B------:R-:W-:-:S03]  /*0d60*/  MOV R22, R18 ;  /* 0x0000001200167202 */ /* 0x000fc60000000f00 */
[----:B------:R-:W-:Y:S01]  /*0d70*/  HADD2.F32 R19, -RZ, R19.H0_H0 ;  /* 0x20000013ff137230 */ /* 0x000fe20000004100 */
[----:B------:R-:W-:Y:S01]  /*0d80*/  SHF.R.U32.HI R131, RZ, 0x10, R17 ;  /* 0x00000010ff837819 */ /* 0x000fe20000011611 */
[----:B------:R-:W-:Y:S02]  /*0d90*/  HADD2.F32 R127, -RZ, R17.H0_H0 ;  /* 0x20000011ff7f7230 */ /* 0x000fe40000004100 */
[C---:B------:R-:W-:Y:S01]  /*0da0*/  FADD.FTZ R16, -R124.reuse, R15 ;  /* 0x0000000f7c107221 */ /* 0x040fe20000010100 */
[----:B------:R-:W-:Y:S02]  /*0db0*/  HADD2.F32 R17, -RZ, R22.H0_H0 ;  /* 0x20000016ff117230 */ /* 0x000fe40000004100 */
[----:B------:R-:W-:Y:S01]  /*0dc0*/  FADD.FTZ R18, -R124, R19 ;  /* 0x000000137c127221 */ /* 0x000fe20000010100 */
[----:B------:R-:W-:Y:S02]  /*0dd0*/  HADD2.F32 R22, -RZ, R129.H0_H0 ;  /* 0x20000081ff167230 */ /* 0x000fe40000004100 */
[C---:B-----5:R-:W-:Y:S01]  /*0de0*/  FMUL.FTZ R15, R7.reuse, R16 ;  /* 0x00000010070f7220 */ /* 0x060fe20000410000 */
[----:B------:R-:W-:Y:S01]  /*0df0*/  FMUL.FTZ R16, R7, R18 ;  /* 0x0000001207107220 */ /* 0x000fe20000410000 */
[----:B------:R-:W-:Y:S01]  /*0e00*/  FMUL.FTZ R18, R116, R17 ;  /* 0x0000001174127220 */ /* 0x000fe20000410000 */
[----:B0-----:R-:W-:Y:S01]  /*0e10*/  FADD.FTZ R20, -R124, R127 ;  /* 0x0000007f7c147221 */ /* 0x001fe20000010100 */
[----:B------:R-:W-:-:S02]  /*0e20*/  HADD2.F32 R127, -RZ, R131.H0_H0 ;  /* 0x20000083ff7f7230 */ /* 0x000fc40000004100 */
[----:B------:R-:W-:Y:S01]  /*0e30*/  FADD.FTZ R61, R61, R22 ;  /* 0x000000163d3d7221 */ /* 0x000fe20000010000 */
[-C--:B------:R-:W-:Y:S01]  /*0e40*/  FFMA.FTZ R89, R16, R22.reuse, R89 ;  /* 0x0000001610597223 */ /* 0x080fe20000010059 */
[----:B------:R-:W-:Y:S01]  /*0e50*/  FMUL.FTZ R19, R117, R22 ;  /* 0x0000001675137220 */ /* 0x000fe20000410000 */
[----:B------:R-:W-:Y:S02]  /*0e60*/  HADD2.F32 R21, -RZ, R128.H0_H0 ;  /* 0x20000080ff157230 */ /* 0x000fe40000004100 */
[----:B------:R-:W-:Y:S01]  /*0e70*/  FADD.FTZ R22, R125, R18 ;  /* 0x000000127d167221 */ /* 0x000fe20000010000 */
[C---:B------:R-:W-:Y:S01]  /*0e80*/  FFMA.FTZ R125, R15.reuse, R18, R0 ;  /* 0x000000120f7d7223 */ /* 0x040fe20000010000 */
[----:B------:R-:W-:Y:S01]  /*0e90*/  FADD.FTZ R60, R60, R17 ;  /* 0x000000113c3c7221 */ /* 0x000fe20000010000 */
[----:B------:R-:W-:Y:S01]  /*0ea0*/  FFMA.FTZ R88, R15, R17, R88 ;  /* 0x000000110f587223 */ /* 0x000fe20000010058 */
[----:B------:R-:W-:Y:S02]  /*0eb0*/  HADD2.F32 R130, -RZ, R130.H0_H0 ;  /* 0x20000082ff827230 */ /* 0x000fe40000004100 */
        /* <DEDUP_REMOVED lines=15> */
.L_x_3861:
[----:B------:R-:W-:Y:S05]  /*0fb0*/  BSYNC.RECONVERGENT B0 ;  /* 0x0000000000007941 */ /* 0x000fea0003800200 */
.L_x_3860:
        /* <DEDUP_REMOVED lines=15> */
[--C-:B------:R-:W-:Y:S02]  /*10b0*/  SHF.R.U64 R30, R26, 0x10, R27.reuse ;  /* 0x000000101a1e7819 */ /* 0x100fe4000000121b */
[----:B------:R-:W-:Y:S02]  /*10c0*/  MOV R127, R27 ;  /* 0x0000001b007f7202 */ /* 0x000fe40000000f00 */
[----:B------:R-:W-:Y:S02]  /*10d0*/  SHF.R.U32.HI R130, RZ, 0x10, R27 ;  /* 0x00000010ff827819 */ /* 0x000fe4000001161b */
[--C-:B---3--:R-:W-:Y:S01]  /*10e0*/  SHF.R.U64 R26, R24, 0x10, R25.reuse ;  /* 0x00000010181a7819 */ /* 0x108fe20000001219 */
[----:B------:R-:W-:Y:S01]  /*10f0*/  HADD2.F32 R27, -RZ, R24.H0_H0 ;  /* 0x20000018ff1b7230 */ /* 0x000fe20000004100 */
[----:B------:R-:W-:Y:S01]  /*1100*/  SHF.R.U32.HI R24, RZ, 0x10, R25 ;  /* 0x00000010ff187819 */ /* 0x000fe20000011619 */
[----:B------:R-:W-:-:S02]  /*1110*/  HADD2.F32 R129, -RZ, R25.H0_H0 ;  /* 0x20000019ff817230 */ /* 0x000fc40000004100 */
[----:B------:R-:W-:Y:S02]  /*1120*/  HADD2.F32 R25, -RZ, R23.H0_H0 ;  /* 0x20000017ff197230 */ /* 0x000fe40000004100 */
[----:B------:R-:W-:Y:S02]  /*1130*/  HADD2.F32 R23, -RZ, R26.H0_H0 ;  /* 0x2000001aff177230 */ /* 0x000fe40000004100 */
[C---:B------:R-:W-:Y:S01]  /*1140*/  FADD.FTZ R26, -R124.reuse, R27 ;  /* 0x0000001b7c1a7221 */ /* 0x040fe20000010100 */
[----:B------:R-:W-:Y:S02]  /*1150*/  HADD2.F32 R30, -RZ, R30.H0_H0 ;  /* 0x2000001eff1e7230 */ /* 0x000fe40000004100 */
[C---:B0-----:R-:W-:Y:S01]  /*1160*/  FADD.FTZ R28, -R124.reuse, R23 ;  /* 0x000000177c1c7221 */ /* 0x041fe20000010100 */
[----:B------:R-:W-:Y:S02]  /*1170*/  HADD2.F32 R29, -RZ, R24.H0_H0 ;  /* 0x20000018ff1d7230 */ /* 0x000fe40000004100 */
[C---:B-----5:R-:W-:Y:S01]  /*1180*/  FMUL.FTZ R23, R7.reuse, R26 ;  /* 0x0000001a07177220 */ /* 0x060fe20000410000 */
[----:B------:R-:W-:Y:S01]  /*1190*/  FADD.FTZ R128, -R124, R129 ;  /* 0x000000817c807221 */ /* 0x000fe20000010100 */
[----:B------:R-:W-:Y:S01]  /*11a0*/  FMUL.FTZ R24, R7, R28 ;  /* 0x0000001c07187220 */ /* 0x000fe20000410000 */
[----:B------:R-:W-:Y:S01]  /*11b0*/  FMUL.FTZ R26, R112, R25 ;  /* 0x00000019701a7220 */ /* 0x000fe20000410000 */
[----:B------:R-:W-:-:S02]  /*11c0*/  HADD2.F32 R127, -RZ, R127.H0_H0 ;  /* 0x2000007fff7f7230 */ /* 0x000fc40000004100 */
        /* <DEDUP_REMOVED lines=8> */
[----:B------:R-:W-:Y:S02]  /*1250*/  HADD2.F32 R130, -RZ, R130.H0_H0 ;  /* 0x20000082ff827230 */ /* 0x000fe40000004100 */
        /* <DEDUP_REMOVED lines=14> */
.L_x_3863:
[----:B------:R-:W-:Y:S05]  /*1340*/  BSYNC.RECONVERGENT B0 ;  /* 0x0000000000007941 */ /* 0x000fea0003800200 */
.L_x_3862:
        /* <DEDUP_REMOVED lines=56> */
.L_x_3865:
[----:B------:R-:W-:Y:S05]  /*16d0*/  BSYNC.RECONVERGENT B0 ;  /* 0x0000000000007941 */ /* 0x000fea0003800200 */
.L_x_3864:
        /* <DEDUP_REMOVED lines=16> */
[----:B---3--:R-:W-:Y:S01]  /*17e0*/  SHF.R.U64 R130, R128, 0x10, R129 ;  /* 0x0000001080827819 */ /* 0x008fe20000001281 */
[----:B------:R-:W-:Y:S02]  /*17f0*/  HADD2.F32 R127, -RZ, R39.H0_H0 ;  /* 0x20000027ff7f7230 */ /* 0x000fe40000004100 */
[----:B------:R-:W-:-:S02]  /*1800*/  HADD2.F32 R137, -RZ, R128.H0_H0 ;  /* 0x20000080ff897230 */ /* 0x000fc40000004100 */
[----:B------:R-:W-:Y:S01]  /*1810*/  HADD2.F32 R39, -RZ, R130.H0_H0 ;  /* 0x20000082ff277230 */ /* 0x000fe20000004100 */
[----:B------:R-:W-:Y:S01]  /*1820*/  MOV R134, R131 ;  /* 0x0000008300867202 */ /* 0x000fe20000000f00 */
[----:B------:R-:W-:Y:S02]  /*1830*/  HADD2.F32 R128, -RZ, R136.H0_H0 ;  /* 0x20000088ff807230 */ /* 0x000fe40000004100 */
[C---:B0-----:R-:W-:Y:S01]  /*1840*/  FADD.FTZ R132, -R124.reuse, R137 ;  /* 0x000000897c847221 */ /* 0x041fe20000010100 */
[----:B------:R-:W-:Y:S01]  /*1850*/  FADD.FTZ R140, -R124, R39 ;  /* 0x000000277c8c7221 */ /* 0x000fe20000010100 */
[----:B------:R-:W-:Y:S01]  /*1860*/  SHF.R.U32.HI R135, RZ, 0x10, R131 ;  /* 0x00000010ff877819 */ /* 0x000fe20000011683 */
[----:B------:R-:W-:Y:S01]  /*1870*/  HADD2.F32 R139, -RZ, R129.H0_H0 ;  /* 0x20000081ff8b7230 */ /* 0x000fe20000004100 */
[----:B------:R-:W-:Y:S01]  /*1880*/  SHF.R.U32.HI R131, RZ, 0x10, R129 ;  /* 0x00000010ff837819 */ /* 0x000fe20000011681 */
[C---:B-----5:R-:W-:Y:S01]  /*1890*/  FMUL.FTZ R140, R7.reuse, R140 ;  /* 0x0000008c078c7220 */ /* 0x060fe20000410000 */
[----:B------:R-:W-:Y:S01]  /*18a0*/  FMUL.FTZ R142, R104, R127 ;  /* 0x0000007f688e7220 */ /* 0x000fe20000410000 */
[----:B------:R-:W-:Y:S01]  /*18b0*/  FMUL.FTZ R39, R7, R132 ;  /* 0x0000008407277220 */ /* 0x000fe20000410000 */
[----:B------:R-:W-:Y:S01]  /*18c0*/  FADD.FTZ R49, R49, R128 ;  /* 0x0000008031317221 */ /* 0x000fe20000010000 */
[-C--:B------:R-:W-:Y:S01]  /*18d0*/  FFMA.FTZ R77, R140, R128.reuse, R77 ;  /* 0x000000808c4d7223 */ /* 0x080fe2000001004d */
[----:B------:R-:W-:Y:S01]  /*18e0*/  FMUL.FTZ R143, R105, R128 ;  /* 0x00000080698f7220 */ /* 0x000fe20000410000 */
[----:B------:R-:W-:-:S02]  /*18f0*/  HADD2.F32 R129, -RZ, R134.H0_H0 ;  /* 0x20000086ff817230 */ /* 0x000fc40000004100 */
[----:B------:R-:W-:Y:S01]  /*1900*/  FADD.FTZ R128, R125, R142 ;  /* 0x0000008e7d807221 */ /* 0x000fe20000010000 */
[----:B------:R-:W-:Y:S02]  /*1910*/  HADD2.F32 R131, -RZ, R131.H0_H0 ;  /* 0x20000083ff837230 */ /* 0x000fe40000004100 */
[----:B------:R-:W-:Y:S01]  /*1920*/  FADD.FTZ R134, -R124, R139 ;  /* 0x0000008b7c867221 */ /* 0x000fe20000010100 */
[C---:B------:R-:W-:Y:S01]  /*1930*/  FFMA.FTZ R125, R39.reuse, R142, R0 ;  /* 0x0000008e277d7223 */ /* 0x040fe20000010000 */
[----:B------:R-:W-:Y:S02]  /*1940*/  HADD2.F32 R130, -RZ, R135.H0_H0 ;  /* 0x20000087ff827230 */ /* 0x000fe40000004100 */
        /* <DEDUP_REMOVED lines=17> */
.L_x_3867:
[----:B------:R-:W-:Y:S05]  /*1a60*/  BSYNC.RECONVERGENT B0 ;  /* 0x0000000000007941 */ /* 0x000fea0003800200 */
.L_x_3866:
        /* <DEDUP_REMOVED lines=17> */
[----:B------:R-:W-:-:S04]  /*1b80*/  HADD2.F32 R137, -RZ, R128.H0_H0 ;  /* 0x20000080ff897230 */ /* 0x000fc80000004100 */
[----:B0-----:R-:W-:Y:S02]  /*1b90*/  HADD2.F32 R133, -RZ, R130.H0_H0 ;  /* 0x20000082ff857230 */ /* 0x001fe40000004100 */
[----:B------:R-:W-:Y:S02]  /*1ba0*/  HADD2.F32 R127, -RZ, R127.H0_H0 ;  /* 0x2000007fff7f7230 */ /* 0x000fe40000004100 */
[C---:B------:R-:W-:Y:S01]  /*1bb0*/  FADD.FTZ R132, -R124.reuse, R137 ;  /* 0x000000897c847221 */ /* 0x040fe20000010100 */
[----:B------:R-:W-:Y:S01]  /*1bc0*/  FADD.FTZ R148, -R124, R133 ;  /* 0x000000857c947221 */ /* 0x000fe20000010100 */
[----:B------:R-:W-:Y:S01]  /*1bd0*/  MOV R134, R131 ;  /* 0x0000008300867202 */ /* 0x000fe20000000f00 */
[----:B------:R-:W-:Y:S01]  /*1be0*/  HADD2.F32 R128, -RZ, R136.H0_H0 ;  /* 0x20000088ff807230 */ /* 0x000fe20000004100 */
[----:B------:R-:W-:Y:S01]  /*1bf0*/  SHF.R.U32.HI R135, RZ, 0x10, R131 ;  /* 0x00000010ff877819 */ /* 0x000fe20000011683 */
[----:B-----5:R-:W-:Y:S01]  /*1c00*/  FMUL.FTZ R148, R7, R148 ;  /* 0x0000009407947220 */ /* 0x020fe20000410000 */
[----:B------:R-:W-:Y:S01]  /*1c10*/  SHF.R.U32.HI R131, RZ, 0x10, R129 ;  /* 0x00000010ff837819 */ /* 0x000fe20000011681 */
[----:B------:R-:W-:-:S02]  /*1c20*/  HADD2.F32 R139, -RZ, R129.H0_H0 ;  /* 0x20000081ff8b7230 */ /* 0x000fc40000004100 */
[----:B------:R-:W-:Y:S01]  /*1c30*/  FMUL.FTZ R150, R100, R127 ;  /* 0x0000007f64967220 */ /* 0x000fe20000410000 */
[----:B------:R-:W-:Y:S01]  /*1c40*/  FMUL.FTZ R147, R7, R132 ;  /* 0x0000008407937220 */ /* 0x000fe20000410000 */
[----:B------:R-:W-:Y:S01]  /*1c50*/  FADD.FTZ R45, R45, R128 ;  /* 0x000000802d2d7221 */ /* 0x000fe20000010000 */
[-C--:B------:R-:W-:Y:S01]  /*1c60*/  FFMA.FTZ R73, R148, R128.reuse, R73 ;  /* 0x0000008094497223 */ /* 0x080fe20000010049 */
[----:B------:R-:W-:Y:S01]  /*1c70*/  FMUL.FTZ R151, R101, R128 ;  /* 0x0000008065977220 */ /* 0x000fe20000410000 */
[----:B------:R-:W-:Y:S02]  /*1c80*/  HADD2.F32 R129, -RZ, R134.H0_H0 ;  /* 0x20000086ff817230 */ /* 0x000fe40000004100 */
[----:B------:R-:W-:Y:S01]  /*1c90*/  FADD.FTZ R128, R125, R150 ;  /* 0x000000967d807221 */ /* 0x000fe20000010000 */
[----:B------:R-:W-:Y:S02]  /*1ca0*/  HADD2.F32 R131, -RZ, R131.H0_H0 ;  /* 0x20000083ff837230 */ /* 0x000fe40000004100 */
[----:B------:R-:W-:Y:S01]  /*1cb0*/  FADD.FTZ R134, -R124, R139 ;  /* 0x0000008b7c867221 */ /* 0x000fe20000010100 */
[----:B------:R-:W-:Y:S01]  /*1cc0*/  FFMA.FTZ R125, R147, R150, R0 ;  /* 0x00000096937d7223 */ /* 0x000fe20000010000 */
[----:B------:R-:W-:-:S02]  /*1cd0*/  HADD2.F32 R130, -RZ, R135.H0_H0 ;  /* 0x20000087ff827230 */ /* 0x000fc40000004100 */
        /* <DEDUP_REMOVED lines=17> */
.L_x_3869:
[----:B------:R-:W-:Y:S05]  /*1df0*/  BSYNC.RECONVERGENT B0 ;  /* 0x0000000000007941 */ /* 0x000fea0003800200 */
.L_x_3868:
        /* <DEDUP_REMOVED lines=13> */
[--C-:B--2---:R-:W-:Y:S02]  /*1ed0*/  SHF.R.U64 R134, R130, 0x10, R131.reuse ;  /* 0x0000001082867819 */ /* 0x104fe40000001283 */
[----:B------:R-:W-:Y:S01]  /*1ee0*/  SHF.R.U32.HI R137, RZ, 0x10, R131 ;  /* 0x00000010ff897819 */ /* 0x000fe20000011683 */
[----:B------:R-:W-:Y:S02]  /*1ef0*/  HADD2.F32 R133, -RZ, R130.H0_H0 ;  /* 0x20000082ff857230 */ /* 0x000fe40000004100 */
[----:B------:R-:W-:Y:S02]  /*1f00*/  HADD2.F32 R135, -RZ, R131.H0_H0 ;  /* 0x20000083ff877230 */ /* 0x000fe40000004100 */
[----:B------:R-:W-:Y:S01]  /*1f10*/  HADD2.F32 R131, -RZ, R134.H0_H0 ;  /* 0x20000086ff837230 */ /* 0x000fe20000004100 */
[----:B---3--:R-:W-:Y:S01]  /*1f20*/  MOV R130, R128 ;  /* 0x0000008000827202 */ /* 0x008fe20000000f00 */
[----:B------:R-:W-:Y:S01]  /*1f30*/  HADD2.F32 R137, -RZ, R137.H0_H0 ;  /* 0x20000089ff897230 */ /* 0x000fe20000004100 */
[----:B------:R-:W-:-:S02]  /*1f40*/  SHF.R.U64 R136, R128, 0x10, R129 ;  /* 0x0000001080887819 */ /* 0x000fc40000001281 */
[C---:B------:R-:W-:Y:S01]  /*1f50*/  FADD.FTZ R156, -R124.reuse, R131 ;  /* 0x000000837c9c7221 */ /* 0x040fe20000010100 */
[----:B0-----:R-:W-:Y:S02]  /*1f60*/  HADD2.F32 R127, -RZ, R130.H0_H0 ;  /* 0x20000082ff7f7230 */ /* 0x001fe40000004100 */
[C---:B------:R-:W-:Y:S01]  /*1f70*/  FADD.FTZ R126, -R124.reuse, R133 ;  /* 0x000000857c7e7221 */ /* 0x040fe20000010100 */
[C---:B------:R-:W-:Y:S01]  /*1f80*/  FADD.FTZ R128, -R124.reuse, R135 ;  /* 0x000000877c807221 */ /* 0x040fe20000010100 */
[----:B------:R-:W-:Y:S01]  /*1f90*/  FADD.FTZ R162, -R124, R137 ;  /* 0x000000897ca27221 */ /* 0x000fe20000010100 */
[----:B------:R-:W-:Y:S01]  /*1fa0*/  HADD2.F32 R124, -RZ, R136.H0_H0 ;  /* 0x20000088ff7c7230 */ /* 0x000fe20000004100 */
[----:B------:R-:W-:Y:S01]  /*1fb0*/  MOV R132, R129 ;  /* 0x0000008100847202 */ /* 0x000fe20000000f00 */
[C---:B-----5:R-:W-:Y:S01]  /*1fc0*/  FMUL.FTZ R156, R7.reuse, R156 ;  /* 0x0000009c079c7220 */ /* 0x060fe20000410000 */
[----:B------:R-:W-:Y:S01]  /*1fd0*/  FMUL.FTZ R158, R96, R127 ;  /* 0x0000007f609e7220 */ /* 0x000fe20000410000 */
[----:B------:R-:W-:Y:S01]  /*1fe0*/  FMUL.FTZ R155, R7, R126 ;  /* 0x0000007e079b7220 */ /* 0x000fe20000410000 */
[----:B------:R-:W-:Y:S01]  /*1ff0*/  SHF.R.U32.HI R134, RZ, 0x10, R129 ;  /* 0x00000010ff867819 */ /* 0x000fe20000011681 */
[----:B------:R-:W-:Y:S01]  /*2000*/  FADD.FTZ R41, R41, R124 ;  /* 0x0000007c29297221 */ /* 0x000fe20000010000 */
[-C--:B------:R-:W-:Y:S01]  /*2010*/  FFMA.FTZ R69, R156, R124.reuse, R69 ;  /* 0x0000007c9c457223 */ /* 0x080fe20000010045 */
[----:B------:R-:W-:Y:S01]  /*2020*/  FMUL.FTZ R157, R97, R124 ;  /* 0x0000007c619d7220 */ /* 0x000fe20000410000 */
[----:B------:R-:W-:-:S02]  /*2030*/  HADD2.F32 R129, -RZ, R132.H0_H0 ;  /* 0x20000084ff817230 */ /* 0x000fc40000004100 */
[----:B------:R-:W-:Y:S01]  /*2040*/  FADD.FTZ R124, R125, R158 ;  /* 0x0000009e7d7c7221 */ /* 0x000fe20000010000 */
[C---:B------:R-:W-:Y:S01]  /*2050*/  FFMA.FTZ R125, R155.reuse, R158, R0 ;  /* 0x0000009e9b7d7223 */ /* 0x040fe20000010000 */
[----:B------:R-:W-:Y:S02]  /*2060*/  HADD2.F32 R126, -RZ, R134.H0_H0 ;  /* 0x20000086ff7e7230 */ /* 0x000fe40000004100 */
        /* <DEDUP_REMOVED lines=16> */
.L_x_3871:
[----:B------:R-:W-:Y:S05]  /*2170*/  BSYNC.RECONVERGENT B0 ;  /* 0x0000000000007941 */ /* 0x000fea0003800200 */
.L_x_3870:
        /* <DEDUP_REMOVED lines=32> */
.L_x_3873:
[----:B------:R-:W-:Y:S05]  /*2380*/  BSYNC.RECONVERGENT B0 ;  /* 0x0000000000007941 */ /* 0x000fea0003800200 */
.L_x_3872:
        /* <DEDUP_REMOVED lines=72> */
[----:B------:R-:W-:Y:S01]  /*2810*/  PRMT R133, R130, 0x7632, R133 ;  /* 0x0000763282857816 */ /* 0x000fe20000000085 */
[----:B------:R-:W-:Y:S06]  /*2820*/  BRA `(.L_x_3879) ;  /* 0x0000000c00387947 */ /* 0x000fec0003800000 */
.L_x_3878:
        /* <DEDUP_REMOVED lines=22> */
.L_x_3877:
        /* <DEDUP_REMOVED lines=25> */
.L_x_3880:
        /* <DEDUP_REMOVED lines=26> */
.L_x_3876:
        /* <DEDUP_REMOVED lines=10> */
[----:B------:R-:W-:Y:S01]  /*2d60*/  SHF.R.U64 R128, R182, 0x10, R183 ;  /* 0x00000010b6807819 */ /* 0x000fe200000012b7 */
[-CC-:B------:R-:W-:Y:S01]  /*2d70*/  FFMA.FTZ R129, R3, R134.reuse, R135.reuse ;  /* 0x0000008603817223 */ /* 0x180fe20000010087 */
[----:B------:R-:W-:Y:S01]  /*2d80*/  MOV R127, R183 ;  /* 0x000000b7007f7202 */ /* 0x000fe20000000f00 */
[-C--:B------:R-:W-:Y:S01]  /*2d90*/  FFMA.FTZ R133, R9, R134.reuse, R135 ;  /* 0x0000008609857223 */ /* 0x080fe20000010087 */
[----:B------:R-:W-:Y:S01]  /*2da0*/  SHF.R.U32.HI R132, RZ, 0x10, R183 ;  /* 0x00000010ff847819 */ /* 0x000fe200000116b7 */
[----:B------:R-:W-:Y:S01]  /*2db0*/  FFMA.FTZ R136, R14, R134, R135 ;  /* 0x000000860e887223 */ /* 0x000fe20000010087 */
[----:B------:R-:W-:Y:S02]  /*2dc0*/  HADD2.F32 R126, -RZ, R126.H0_H0 ;  /* 0x2000007eff7e7230 */ /* 0x000fe40000004100 */
[----:B------:R-:W-:Y:S01]  /*2dd0*/  FADD.FTZ R131, R11, -R130 ;  /* 0x800000820b837221 */ /* 0x000fe20000010000 */
[----:B------:R-:W-:Y:S01]  /*2de0*/  FADD.FTZ R129, R10, -R129 ;  /* 0x800000810a817221 */ /* 0x000fe20000010000 */
[----:B------:R-:W-:-:S02]  /*2df0*/  HADD2.F32 R128, -RZ, R128.H0_H0 ;  /* 0x20000080ff807230 */ /* 0x000fc40000004100 */
[----:B------:R-:W-:Y:S01]  /*2e00*/  FADD.FTZ R133, R12, -R133 ;  /* 0x800000850c857221 */ /* 0x000fe20000010000 */
[----:B------:R-:W-:Y:S02]  /*2e10*/  HADD2.F32 R130, -RZ, R127.H0_H0 ;  /* 0x2000007fff827230 */ /* 0x000fe40000004100 */
[----:B------:R-:W-:Y:S01]  /*2e20*/  FADD.FTZ R137, R13, -R136 ;  /* 0x800000880d897221 */ /* 0x000fe20000010000 */
[----:B------:R-:W-:Y:S02]  /*2e30*/  HADD2.F32 R132, -RZ, R132.H0_H0 ;  /* 0x20000084ff847230 */ /* 0x000fe40000004100 */
[C---:B-----5:R-:W-:Y:S01]  /*2e40*/  FFMA.FTZ R126, R7.reuse, R129, R126 ;  /* 0x00000081077e7223 */ /* 0x060fe2000001007e */
[C---:B------:R-:W-:Y:S01]  /*2e50*/  FFMA.FTZ R127, R7.reuse, R131, R128 ;  /* 0x00000083077f7223 */ /* 0x040fe20000010080 */
[C---:B------:R-:W-:Y:S01]  /*2e60*/  FFMA.FTZ R130, R7.reuse, R133, R130 ;  /* 0x0000008507827223 */ /* 0x040fe20000010082 */
[----:B------:R-:W-:-:S03]  /*2e70*/  FFMA.FTZ R129, R7, R137, R132 ;  /* 0x0000008907817223 */ /* 0x000fc60000010084 */
[----:B------:R-:W-:Y:S02]  /*2e80*/  F2FP.F16.F32.PACK_AB R127, R127, R126 ;  /* 0x0000007e7f7f723e */ /* 0x000fe400000000ff */
[----:B------:R-:W-:Y:S02]  /*2e90*/  F2FP.F16.F32.PACK_AB R130, R129, R130 ;  /* 0x000000828182723e */ /* 0x000fe400000000ff */
[C---:B------:R-:W-:Y:S02]  /*2ea0*/  PRMT R126, R127.reuse, 0x7632, R126 ;  /* 0x000076327f7e7816 */ /* 0x040fe4000000007e */
[----:B------:R-:W-:Y:S02]  /*2eb0*/  PRMT R131, R127, 0x7610, R131 ;  /* 0x000076107f837816 */ /* 0x000fe40000000083 */
[----:B------:R-:W-:Y:S01]  /*2ec0*/  PRMT R133, R130, 0x7632, R133 ;  /* 0x0000763282857816 */ /* 0x000fe20000000085 */
[----:B------:R-:W-:Y:S06]  /*2ed0*/  BRA `(.L_x_3879) ;  /* 0x00000004008c7947 */ /* 0x000fec0003800000 */
.L_x_3882:
        /* <DEDUP_REMOVED lines=9> */
[----:B------:R-:W-:Y:S02]  /*2f70*/  HADD2.F32 R127, -RZ, R128.H0_H0 ;  /* 0x20000080ff7f7230 */ /* 0x000fe40000004100 */
        /* <DEDUP_REMOVED lines=9> */
[----:B------:R-:W-:-:S04]  /*3010*/  FFMA.FTZ R129, R7, R130, R129 ;  /* 0x0000008207817223 */ /* 0x000fc80000010081 */
        /* <DEDUP_REMOVED lines=11> */
.L_x_3881:
        /* <DEDUP_REMOVED lines=34> */
.L_x_3883:
        /* <DEDUP_REMOVED lines=34> */
.L_x_3879:
        /* <DEDUP_REMOVED lines=18> */
.L_x_3884:
        /* <DEDUP_REMOVED lines=12> */
.L_x_3885:
[----:B------:R-:W-:-:S07]  /*36f0*/  IADD3 R6, PT, PT, R6, 0x100, RZ ;  /* 0x0000010006067810 */ /* 0x000fce0007ffe0ff */
.L_x_3875:
[----:B------:R-:W-:Y:S05]  /*3700*/  BSYNC.RECONVERGENT B0 ;  /* 0x0000000000007941 */ /* 0x000fea0003800200 */
.L_x_3874:
        /* <DEDUP_REMOVED lines=11> */
[--C-:B-1----:R-:W-:Y:S01]  /*37c0*/  FFMA.FTZ R127, R15, R134, R135.reuse ;  /* 0x000000860f7f7223 */ /* 0x102fe20000010087 */
        /* <DEDUP_REMOVED lines=34> */
.L_x_3890:
        /* <DEDUP_REMOVED lines=31> */
.L_x_3889:
        /* <DEDUP_REMOVED lines=34> */
.L_x_3892:
        /* <DEDUP_REMOVED lines=27> */
.L_x_3888:
        /* <DEDUP_REMOVED lines=33> */
.L_x_3894:
        /* <DEDUP_REMOVED lines=22> */
.L_x_3893:
        /* <DEDUP_REMOVED lines=25> */
.L_x_3895:
        /* <DEDUP_REMOVED lines=16> */
[----:B------:R-:W-:-:S07]  /*45b0*/  PRMT R133, R130, 0x7632, R133 ;  /* 0x0000763282857816 */ /* 0x000fce0000000085 */
.L_x_3891:
        /* <DEDUP_REMOVED lines=16> */
.L_x_3896:
        /* <DEDUP_REMOVED lines=10> */
.L_x_3897:
[----:B------:R-:W-:-:S07]  /*4760*/  IADD3 R6, PT, PT, R6, 0x100, RZ ;  /* 0x0000010006067810 */ /* 0x000fce0007ffe0ff */
.L_x_3887:
[----:B------:R-:W-:Y:S05]  /*4770*/  BSYNC.RECONVERGENT B0 ;  /* 0x0000000000007941 */ /* 0x000fea0003800200 */
.L_x_3886:
        /* <DEDUP_REMOVED lines=46> */
.L_x_3902:
        /* <DEDUP_REMOVED lines=31> */
.L_x_3901:
        /* <DEDUP_REMOVED lines=34> */
.L_x_3904:
        /* <DEDUP_REMOVED lines=27> */
.L_x_3900:
        /* <DEDUP_REMOVED lines=33> */
.L_x_3906:
        /* <DEDUP_REMOVED lines=22> */
.L_x_3905:
        /* <DEDUP_REMOVED lines=25> */
.L_x_3907:
        /* <DEDUP_REMOVED lines=17> */
.L_x_3903:
        /* <DEDUP_REMOVED lines=16> */
.L_x_3908:
        /* <DEDUP_REMOVED lines=10> */
.L_x_3909:
[----:B------:R-:W-:-:S07]  /*57d0*/  IADD3 R6, PT, PT, R6, 0x100, RZ ;  /* 0x0000010006067810 */ /* 0x000fce0007ffe0ff */
.L_x_3899:
[----:B------:R-:W-:Y:S05]  /*57e0*/  BSYNC.RECONVERGENT B0 ;  /* 0x0000000000007941 */ /* 0x000fea0003800200 */
.L_x_3898:
        /* <DEDUP_REMOVED lines=46> */
.L_x_3914:
        /* <DEDUP_REMOVED lines=31> */
.L_x_3913:
        /* <DEDUP_REMOVED lines=34> */
.L_x_3916:
        /* <DEDUP_REMOVED lines=27> */
.L_x_3912:
        /* <DEDUP_REMOVED lines=33> */
.L_x_3918:
        /* <DEDUP_REMOVED lines=22> */
.L_x_3917:
        /* <DEDUP_REMOVED lines=25> */
.L_x_3919:
        /* <DEDUP_REMOVED lines=17> */
.L_x_3915:
        /* <DEDUP_REMOVED lines=16> */
.L_x_3920:
        /* <DEDUP_REMOVED lines=10> */
.L_x_3921:
[----:B------:R-:W-:-:S07]  /*6840*/  IADD3 R6, PT, PT, R6, 0x100, RZ ;  /* 0x0000010006067810 */ /* 0x000fce0007ffe0ff */
.L_x_3911:
[----:B------:R-:W-:Y:S05]  /*6850*/  BSYNC.RECONVERGENT B0 ;  /* 0x0000000000007941 */ /* 0x000fea0003800200 */
.L_x_3910:
        /* <DEDUP_REMOVED lines=46> */
.L_x_3926:
        /* <DEDUP_REMOVED lines=31> */
.L_x_3925:
        /* <DEDUP_REMOVED lines=34> */
.L_x_3928:
        /* <DEDUP_REMOVED lines=27> */
.L_x_3924:
        /* <DEDUP_REMOVED lines=33> */
.L_x_3930:
        /* <DEDUP_REMOVED lines=22> */
.L_x_3929:
        /* <DEDUP_REMOVED lines=25> */
.L_x_3931:
        /* <DEDUP_REMOVED lines=17> */
.L_x_3927:
        /* <DEDUP_REMOVED lines=16> */
.L_x_3932:
        /* <DEDUP_REMOVED lines=10> */
.L_x_3933:
[----:B------:R-:W-:-:S07]  /*78b0*/  IADD3 R6, PT, PT, R6, 0x100, RZ ;  /* 0x0000010006067810 */ /* 0x000fce0007ffe0ff */
.L_x_3923:
[----:B------:R-:W-:Y:S05]  /*78c0*/  BSYNC.RECONVERGENT B0 ;  /* 0x0000000000007941 */ /* 0x000fea0003800200 */
.L_x_3922:
        /* <DEDUP_REMOVED lines=46> */
.L_x_3938:
        /* <DEDUP_REMOVED lines=31> */
.L_x_3937:
        /* <DEDUP_REMOVED lines=34> */
.L_x_3940:
        /* <DEDUP_REMOVED lines=27> */
.L_x_3936:
        /* <DEDUP_REMOVED lines=33> */
.L_x_3942:
        /* <DEDUP_REMOVED lines=22> */
.L_x_3941:
        /* <DEDUP_REMOVED lines=25> */
.L_x_3943:
        /* <DEDUP_REMOVED lines=17> */
.L_x_3939:
        /* <DEDUP_REMOVED lines=16> */
.L_x_3944:
        /* <DEDUP_REMOVED lines=10> */
.L_x_3945:
[----:B------:R-:W-:-:S07]  /*8920*/  IADD3 R6, PT, PT, R6, 0x100, RZ ;  /* 0x0000010006067810 */ /* 0x000fce0007ffe0ff */
.L_x_3935:
[----:B------:R-:W-:Y:S05]  /*8930*/  BSYNC.RECONVERGENT B0 ;  /* 0x0000000000007941 */ /* 0x000fea0003800200 */
.L_x_3934:
        /* <DEDUP_REMOVED lines=15> */
[----:B------:R-:W-:Y:S01]  /*8a30*/  MOV R128, R170 ;  /* 0x000000aa00807202 */ /* 0x000fe20000000f00 */
[----:B------:R-:W-:Y:S01]  /*8a40*/  FADD.FTZ R126, R158, -R127 ;  /* 0x8000007f9e7e7221 */ /* 0x000fe20000010000 */
[--C-:B------:R-:W-:Y:S01]  /*8a50*/  SHF.R.U32.HI R134, RZ, 0x10, R171.reuse ;  /* 0x00000010ff867819 */ /* 0x100fe200000116ab */
[----:B------:R-:W-:Y:S01]  /*8a60*/  FADD.FTZ R132, R161, -R132 ;  /* 0x80000084a1847221 */ /* 0x000fe20000010000 */
        /* <DEDUP_REMOVED lines=27> */
.L_x_3950:
[--C-:B-12---:R-:W-:Y:S01]  /*8c20*/  FFMA.FTZ R127, R155, R134, R135.reuse ;  /* 0x000000869b7f7223 */ /* 0x106fe20000010087 */
[----:B------:R-:W-:Y:S01]  /*8c30*/  MOV R128, R170 ;  /* 0x000000aa00807202 */ /* 0x000fe20000000f00 */
[-C--:B0-----:R-:W-:Y:S01]  /*8c40*/  FFMA.FTZ R130, R156, R134.reuse, R135 ;  /* 0x000000869c827223 */ /* 0x081fe20000010087 */
[----:B------:R-:W-:Y:S01]  /*8c50*/  SHF.R.U32.HI R133, RZ, 0x10, R171 ;  /* 0x00000010ff857819 */ /* 0x000fe200000116ab */
[-CC-:B------:R-:W-:Y:S01]  /*8c60*/  FFMA.FTZ R132, R162, R134.reuse, R135.reuse ;  /* 0x00000086a2847223 */ /* 0x180fe20000010087 */
[----:B------:R-:W-:Y:S01]  /*8c70*/  MOV R131, R171 ;  /* 0x000000ab00837202 */ /* 0x000fe20000000f00 */
        /* <DEDUP_REMOVED lines=25> */
.L_x_3949:
[----:B------:R-:W-:-:S04]  /*8e10*/  UISETP.NE.U32.AND UP2, UPT, UR6, URZ, UPT ;  /* 0x000000ff0600728c */ /* 0x000fc8000bf45070 */
[----:B------:R-:W-:-:S09]  /*8e20*/  UISETP.NE.AND.EX UP2, UPT, UR7, URZ, UPT, UP2 ;  /* 0x000000ff0700728c */ /* 0x000fd2000bf45320 */
[----:B------:R-:W-:Y:S05]  /*8e30*/  BRA.U !UP2, `(.L_x_3952) ;  /* 0x000000010a7c7547 */ /* 0x000fea000b800000 */
        /* <DEDUP_REMOVED lines=31> */
.L_x_3952:
[--C-:B-12---:R-:W-:Y:S01]  /*9030*/  FFMA.FTZ R127, R155, R134, R135.reuse ;  /* 0x000000869b7f7223 */ /* 0x106fe20000010087 */
[----:B------:R-:W-:Y:S01]  /*9040*/  MOV R128, R170 ;  /* 0x000000aa00807202 */ /* 0x000fe20000000f00 */
[-C--:B0-----:R-:W-:Y:S01]  /*9050*/  FFMA.FTZ R130, R156, R134.reuse, R135 ;  /* 0x000000869c827223 */ /* 0x081fe20000010087 */
[----:B------:R-:W-:Y:S01]  /*9060*/  SHF.R.U64 R129, R170, 0x10, R171 ;  /* 0x00000010aa817819 */ /* 0x000fe200000012ab */
[-C--:B------:R-:W-:Y:S01]  /*9070*/  FFMA.FTZ R132, R162, R134.reuse, R135 ;  /* 0x00000086a2847223 */ /* 0x080fe20000010087 */
[----:B------:R-:W-:Y:S01]  /*9080*/  SHF.R.U32.HI R133, RZ, 0x10, R171 ;  /* 0x00000010ff857819 */ /* 0x000fe200000116ab */
[----:B------:R-:W-:Y:S01]  /*9090*/  FFMA.FTZ R135, R159, R134, R135 ;  /* 0x000000869f877223 */ /* 0x000fe20000010087 */
[----:B------:R-:W-:Y:S01]  /*90a0*/  MOV R131, R171 ;  /* 0x000000ab00837202 */ /* 0x000fe20000000f00 */
        /* <DEDUP_REMOVED lines=19> */
.L_x_3948:
        /* <DEDUP_REMOVED lines=32> */
.L_x_3954:
        /* <DEDUP_REMOVED lines=22> */
.L_x_3953:
        /* <DEDUP_REMOVED lines=25> */
.L_x_3955:
        /* <DEDUP_REMOVED lines=17> */
.L_x_3951:
        /* <DEDUP_REMOVED lines=16> */
.L_x_3956:
        /* <DEDUP_REMOVED lines=10> */
.L_x_3947:
[----:B------:R-:W-:Y:S05]  /*9980*/  BSYNC.RECONVERGENT B0 ;  /* 0x0000000000007941 */ /* 0x000fea0003800200 */
.L_x_3946:
[----:B------:R-:W-:Y:S01]  /*9990*/  ISETP.NE.AND P6, PT, R125, RZ, PT ;  /* 0x000000ff7d00720c */ /* 0x000fe20003fc5270 */
[----:B------:R-:W-:-:S12]  /*99a0*/  UPLOP3.LUT UP1, UPT, UPT, UPT, UP1, 0x40, 0x4 ;  /* 0x000000000004789c */ /* 0x000fd80003f2e810 */
[----:B------:R-:W-:Y:S05]  /*99b0*/  @!P6 BRA `(.L_x_3957) ;  /* 0xffffff6c005ce947 */ /* 0x000fea000383ffff */
.L_x_3857:
        /* <DEDUP_REMOVED lines=54> */
.L_x_3958:
        /* <DEDUP_REMOVED lines=14> */
.L_x_7274:


//--------------------- .text._ZN10layer_norm31ln_parallel_residual_bwd_kernelINS_13Kernel_traitsIf6__halfS2_S2_fjLj7168ELj1ELj1ELj8ELj8ENS_18Kernel_traits_baseILj7168EfS2_S2_S2_fjLj256EEEEELb0ELb1ELb1EEEvNS_9BwdParamsE --------------------------
	.section	.text._ZN10layer_norm31ln_parallel_residual_bwd_kernelINS_13Kernel_traitsIf6__halfS2_S2_fjLj7168ELj1ELj1ELj8ELj8ENS_18Kernel_traits_baseILj7168EfS2_S2_S2_fjLj256EEEEELb0ELb1ELb1EEEvNS_9BwdParamsE,"ax",@progbits
	.align	128
        .global         _ZN10layer_norm31ln_parallel_residual_bwd_kernelINS_13Kernel_traitsIf6__halfS2_S2_fjLj7168ELj1ELj1ELj8ELj8ENS_18Kernel_traits_baseILj7168EfS2_S2_S2_fjLj256EEEEELb0ELb1ELb1EEEvNS_9BwdParamsE
        .type           _ZN10layer_norm31ln_parallel_residual_bwd_kernelINS_13Kernel_traitsIf6__halfS2_S2_fjLj7168ELj1ELj1ELj8ELj8ENS_18Kernel_traits_baseILj7168EfS2_S2_S2_fjLj256EEEEELb0ELb1ELb1EEEvNS_9BwdParamsE,@function
        .size           _ZN10layer_norm31ln_parallel_residual_bwd_kernelINS_13Kernel_traitsIf6__halfS2_S2_fjLj7168ELj1ELj1ELj8ELj8ENS_18Kernel_traits_baseILj7168EfS2_S2_S2_fjLj256EEEEELb0ELb1ELb1EEEvNS_9BwdParamsE,(.L_x_7275 - _ZN10layer_norm31ln_parallel_residual_bwd_kernelINS_13Kernel_traitsIf6__halfS2_S2_fjLj7168ELj1ELj1ELj8ELj8ENS_18Kernel_traits_baseILj7168EfS2_S2_S2_fjLj256EEEEELb0ELb1ELb1EEEvNS_9BwdParamsE)
        .other          _ZN10layer_norm31ln_parallel_residual_bwd_kernelINS_13Kernel_traitsIf6__halfS2_S2_fjLj7168ELj1ELj1ELj8ELj8ENS_18Kernel_traits_baseILj7168EfS2_S2_S2_fjLj256EEEEELb0ELb1ELb1EEEvNS_9BwdParamsE,@"STO_CUDA_ENTRY STV_DEFAULT"
_ZN10layer_norm31ln_parallel_residual_bwd_kernelINS_13Kernel_traitsIf6__halfS2_S2_fjLj7168ELj1ELj1ELj8ELj8ENS_18Kernel_traits_baseILj7168EfS2_S2_S2_fjLj256EEEEELb0ELb1ELb1EEEvNS_9BwdParamsE:
.text._ZN10layer_norm31ln_parallel_residual_bwd_kernelINS_13Kernel_traitsIf6__halfS2_S2_fjLj7168ELj1ELj1ELj8ELj8ENS_18Kernel_traits_baseILj7168EfS2_S2_S2_fjLj256EEEEELb0ELb1ELb1EEEvNS_9BwdParamsE:
        /* <DEDUP_REMOVED lines=82> */
.L_x_4034:
        /* <DEDUP_REMOVED lines=51> */
[--C-:B--2---:R-:W-:Y:S01]  /*0850*/  SHF.R.U64 R171, R44, 0x10, R45.reuse ;  /* 0x000000102cab7819 */ /* 0x104fe2000000122d */
[----:B------:R-:W-:Y:S01]  /*0860*/  HADD2.F32 R147, -RZ, R44.H0_H0 ;  /* 0x2000002cff937230 */ /* 0x000fe20000004100 */
[----:B------:R-:W-:Y:S02]  /*0870*/  SHF.R.U32.HI R173, RZ, 0x10, R45 ;  /* 0x00000010ffad7819 */ /* 0x000fe4000001162d */
[--C-:B---3--:R-:W-:Y:S01]  /*0880*/  SHF.R.U64 R155, R46, 0x10, R47.reuse ;  /* 0x000000102e9b7819 */ /* 0x108fe2000000122f */
[----:B------:R-:W-:Y:S01]  /*0890*/  HADD2.F32 R151, -RZ, R46.H0_H0 ;  /* 0x2000002eff977230 */ /* 0x000fe20000004100 */
[----:B------:R-:W-:Y:S01]  /*08a0*/  SHF.R.U32.HI R157, RZ, 0x10, R47 ;  /* 0x00000010ff9d7819 */ /* 0x000fe2000001162f */
[----:B------:R-:W-:Y:S01]  /*08b0*/  HADD2.F32 R45, -RZ, R45.H0_H0 ;  /* 0x2000002dff2d7230 */ /* 0x000fe20000004100 */
[--C-:B----4-:R-:W-:Y:S01]  /*08c0*/  SHF.R.U64 R142, R40, 0x10, R41.reuse ;  /* 0x00000010288e7819 */ /* 0x110fe20000001229 */
[----:B------:R-:W-:Y:S01]  /*08d0*/  HADD2.F32 R139, -RZ, R40.H0_H0 ;  /* 0x20000028ff8b7230 */ /* 0x000fe20000004100 */
[----:B------:R-:W-:-:S02]  /*08e0*/  SHF.R.U32.HI R140, RZ, 0x10, R41 ;  /* 0x00000010ff8c7819 */ /* 0x000fc40000011629 */
[--C-:B------:R-:W-:Y:S01]  /*08f0*/  SHF.R.U64 R149, R42, 0x10, R43.reuse ;  /* 0x000000102a957819 */ /* 0x100fe2000000122b */
[----:B------:R-:W-:Y:S01]  /*0900*/  HADD2.F32 R143, -RZ, R42.H0_H0 ;  /* 0x2000002aff8f7230 */ /* 0x000fe20000004100 */
[----:B------:R-:W-:Y:S02]  /*0910*/  SHF.R.U32.HI R138, RZ, 0x10, R43 ;  /* 0x00000010ff8a7819 */ /* 0x000fe4000001162b */
        /* <DEDUP_REMOVED lines=12> */
[C---:B------:R-:W-:Y:S01]  /*09e0*/  FADD.FTZ R169, -R0.reuse, R45 ;  /* 0x0000002d00a97221 */ /* 0x040fe20000010100 */
[----:B------:R-:W-:Y:S02]  /*09f0*/  HADD2.F32 R145, -RZ, R43.H0_H0 ;  /* 0x2000002bff917230 */ /* 0x000fe40000004100 */
[C---:B------:R-:W-:Y:S01]  /*0a00*/  FADD.FTZ R209, -R0.reuse, R159 ;  /* 0x0000009f00d17221 */ /* 0x040fe20000010100 */
[----:B------:R-:W-:Y:S02]  /*0a10*/  HADD2.F32 R153, -RZ, R47.H0_H0 ;  /* 0x2000002fff997230 */ /* 0x000fe40000004100 */
[C---:B------:R-:W-:Y:S01]  /*0a20*/  FADD.FTZ R211, -R0.reuse, R133 ;  /* 0x0000008500d37221 */ /* 0x040fe20000010100 */
[----:B------:R-:W-:Y:S02]  /*0a30*/  HADD2.F32 R41, -RZ, R142.H0_H0 ;  /* 0x2000008eff297230 */ /* 0x000fe40000004100 */
[----:B------:R-:W-:Y:S01]  /*0a40*/  FADD.FTZ R221, -R0, R161 ;  /* 0x000000a100dd7221 */ /* 0x000fe20000010100 */
[----:B------:R-:W-:-:S02]  /*0a50*/  HADD2.F32 R43, -RZ, R140.H0_H0 ;  /* 0x2000008cff2b7230 */ /* 0x000fc40000004100 */
[C---:B------:R-:W-:Y:S01]  /*0a60*/  FADD.FTZ R223, -R0.reuse, R135 ;  /* 0x0000008700df7221 */ /* 0x040fe20000010100 */
[----:B------:R-:W-:Y:S01]  /*0a70*/  FADD.FTZ R225, -R0, R163 ;  /* 0x000000a300e17221 */ /* 0x000fe20000010100 */
[----:B------:R-:W-:Y:S01]  /*0a80*/  SHF.R.U64 R212, R186, 0x10, R187 ;  /* 0x00000010bad47819 */ /* 0x000fe200000012bb */
        /* <DEDUP_REMOVED lines=14> */
[C---:B------:R-:W-:Y:S01]  /*0b70*/  FADD.FTZ R139, -R0.reuse, R139 ;  /* 0x0000008b008b7221 */ /* 0x040fe20000010100 */
[C---:B------:R-:W-:Y:S01]  /*0b80*/  FADD.FTZ R177, -R0.reuse, R151 ;  /* 0x0000009700b17221 */ /* 0x040fe20000010100 */
[C---:B------:R-:W-:Y:S01]  /*0b90*/  FADD.FTZ R179, -R0.reuse, R153 ;  /* 0x0000009900b37221 */ /* 0x040fe20000010100 */
[C---:B------:R-:W-:Y:S01]  /*0ba0*/  FADD.FTZ R151, -R0.reuse, R41 ;  /* 0x0000002900977221 */ /* 0x040fe20000010100 */
[----:B------:R-:W-:Y:S01]  /*0bb0*/  FADD.FTZ R153, -R0, R43 ;  /* 0x0000002b00997221 */ /* 0x000fe20000010100 */
[----:B------:R-:W-:-:S02]  /*0bc0*/  HADD2.F32 R212, -RZ, R212.H0_H0 ;  /* 0x200000d4ffd47230 */ /* 0x000fc40000004100 */
        /* <DEDUP_REMOVED lines=18> */
[----:B-----5:R-:W-:Y:S01]  /*0cf0*/  FMUL.FTZ R0, R60, R139 ;  /* 0x0000008b3c007220 */ /* 0x020fe20000410000 */
[----:B------:R-:W-:Y:S01]  /*0d00*/  SHF.R.U32.HI R210, RZ, 0x10, R187 ;  /* 0x00000010ffd27819 */ /* 0x000fe200000116bb */
[----:B------:R-:W-:Y:S01]  /*0d10*/  HADD2.F32 R187, -RZ, R187.H0_H0 ;  /* 0x200000bbffbb7230 */ /* 0x000fe20000004100 */
[----:B------:R-:W-:Y:S01]  /*0d20*/  SHF.R.U64 R188, R32, 0x10, R33 ;  /* 0x0000001020bc7819 */ /* 0x000fe20000001221 */
[----:B------:R-:W-:-:S02]  /*0d30*/  HADD2.F32 R217, -RZ, R32.H0_H0 ;  /* 0x20000020ffd97230 */ /* 0x000fc40000004100 */
[C---:B------:R-:W-:Y:S01]  /*0d40*/  FMUL.FTZ R138, R60.reuse, R211 ;  /* 0x000000d33c8a7220 */ /* 0x040fe20000410000 */
[----:B------:R-:W-:Y:S01]  /*0d50*/  SHF.R.U32.HI R186, RZ, 0x10, R33 ;  /* 0x00000010ffba7819 */ /* 0x000fe20000011621 */
[----:B------:R-:W-:Y:S02]  /*0d60*/  HADD2.F32 R219, -RZ, R33.H0_H0 ;  /* 0x20000021ffdb7230 */ /* 0x000fe40000004100 */
[----:B------:R-:W-:Y:S01]  /*0d70*/  FADD.FTZ R32, RZ, R215 ;  /* 0x000000d7ff207221 */ /* 0x000fe20000010000 */
[----:B------:R-:W-:Y:S01]  /*0d80*/  FMUL.FTZ R211, R5, R212 ;  /* 0x000000d405d37220 */ /* 0x000fe20000410000 */
[----:B------:R-:W-:Y:S01]  /*0d90*/  FMUL.FTZ R182, R60, R151 ;  /* 0x000000973cb67220 */ /* 0x000fe20000410000 */
[----:B------:R-:W-:Y:S01]  /*0da0*/  FFMA.FTZ R33, R0, R215, RZ ;  /* 0x000000d700217223 */ /* 0x000fe200000100ff */
        /* <DEDUP_REMOVED lines=9> */
[----:B------:R-:W-:Y:S01]  /*0e40*/  FMUL.FTZ R209, R7, R210 ;  /* 0x000000d207d17220 */ /* 0x000fe20000410000 */
[----:B------:R-:W-:Y:S01]  /*0e50*/  FADD.FTZ R32, R32, R213 ;  /* 0x000000d520207221 */ /* 0x000fe20000010000 */
[----:B------:R-:W-:Y:S01]  /*0e60*/  FMUL.FTZ R180, R60, R153 ;  /* 0x000000993cb47220 */ /* 0x000fe20000410000 */
[----:B------:R-:W-:Y:S01]  /*0e70*/  FFMA.FTZ R33, R184, R213, R33 ;  /* 0x000000d5b8217223 */ /* 0x000fe20000010021 */
[----:B------:R-:W-:Y:S02]  /*0e80*/  HADD2.F32 R208, -RZ, R208.H0_H0 ;  /* 0x200000d0ffd07230 */ /* 0x000fe40000004100 */
[----:B------:R-:W-:Y:S01]  /*0e90*/  FMUL.FTZ R183, R8, R189 ;  /* 0x000000bd08b77220 */ /* 0x000fe20000410000 */
[----:B------:R-:W-:Y:S01]  /*0ea0*/  FADD.FTZ R32, R32, R209 ;  /* 0x000000d120207221 */ /* 0x000fe20000010000 */
[----:B------:R-:W-:Y:S01]  /*0eb0*/  FFMA.FTZ R33, R180, R209, R33 ;  /* 0x000000d1b4217223 */ /* 0x000fe20000010021 */
[----:B------:R-:W-:Y:S01]  /*0ec0*/  SHF.R.U32.HI R206, RZ, 0x10, R191 ;  /* 0x00000010ffce7819 */ /* 0x000fe200000116bf */
        /* <DEDUP_REMOVED lines=11> */
[----:B------:R-:W-:Y:S01]  /*0f80*/  SHF.R.U64 R204, R194, 0x10, R195 ;  /* 0x00000010c2cc7819 */ /* 0x000fe200000012c3 */
[----:B------:R-:W-:-:S02]  /*0f90*/  HADD2.F32 R193, -RZ, R194.H0_H0 ;  /* 0x200000c2ffc17230 */ /* 0x000fc40000004100 */
[----:B------:R-:W-:Y:S01]  /*0fa0*/  FMUL.FTZ R139, R60, R177 ;  /* 0x000000b13c8b7220 */ /* 0x000fe20000410000 */
[----:B------:R-:W-:Y:S01]  /*0fb0*/  FMUL.FTZ R177, R11, R206 ;  /* 0x000000ce0bb17220 */ /* 0x000fe20000410000 */
[----:B------:R-:W-:Y:S01]  /*0fc0*/  FADD.FTZ R32, R32, R181 ;  /* 0x000000b520207221 */ /* 0x000fe20000010000 */
[----:B------:R-:W-:Y:S01]  /*0fd0*/  FMUL.FTZ R168, R60, R47 ;  /* 0x0000002f3ca87220 */ /* 0x000fe20000410000 */
[----:B------:R-:W-:Y:S01]  /*0fe0*/  FFMA.FTZ R33, R176, R181, R33 ;  /* 0x000000b5b0217223 */ /* 0x000fe20000010021 */
[--C-:B------:R-:W-:Y:S01]  /*0ff0*/  SHF.R.U64 R192, R34, 0x10, R35.reuse ;  /* 0x0000001022c07819 */ /* 0x100fe20000001223 */
[----:B------:R-:W-:Y:S01]  /*1000*/  HADD2.F32 R207, -RZ, R35.H0_H0 ;  /* 0x20000023ffcf7230 */ /* 0x000fe20000004100 */
[----:B------:R-:W-:Y:S01]  /*1010*/  SHF.R.U32.HI R190, RZ, 0x10, R35 ;  /* 0x00000010ffbe7819 */ /* 0x000fe20000011623 */
[----:B------:R-:W-:Y:S02]  /*1020*/  HADD2.F32 R204, -RZ, R204.H0_H0 ;  /* 0x200000ccffcc7230 */ /* 0x000fe40000004100 */
[----:B------:R-:W-:Y:S01]  /*1030*/  FMUL.FTZ R162, R12, R193 ;  /* 0x000000c10ca27220 */ /* 0x000fe20000410000 */
[----:B------:R-:W-:Y:S01]  /*1040*/  FADD.FTZ R35, R32, R177 ;  /* 0x000000b120237221 */ /* 0x000fe20000010000 */
[----:B------:R-:W-:Y:S01]  /*1050*/  FMUL.FTZ R167, R60, R147 ;  /* 0x000000933ca77220 */ /* 0x000fe20000410000 */
[----:B------:R-:W-:Y:S01]  /*1060*/  FFMA.FTZ R32, R168, R177, R33 ;  /* 0x000000b1a8207223 */ /* 0x000fe20000010021 */
        /* <DEDUP_REMOVED lines=123> */
.L_x_3960:
        /* <DEDUP_REMOVED lines=51> */
[--C-:B--2---:R-:W-:Y:S01]  /*1b50*/  SHF.R.U64 R46, R32, 0x10, R33.reuse ;  /* 0x00000010202e7819 */ /* 0x104fe20000001221 */
[----:B------:R-:W-:Y:S01]  /*1b60*/  HADD2.F32 R47, -RZ, R32.H0_H0 ;  /* 0x20000020ff2f7230 */ /* 0x000fe20000004100 */
[----:B------:R-:W-:Y:S01]  /*1b70*/  SHF.R.U32.HI R32, RZ, 0x10, R33 ;  /* 0x00000010ff207819 */ /* 0x000fe20000011621 */
[----:B------:R-:W-:Y:S01]  /*1b80*/  HADD2.F32 R133, -RZ, R33.H0_H0 ;  /* 0x20000021ff857230 */ /* 0x000fe20000004100 */
[----:B---3--:R-:W-:Y:S01]  /*1b90*/  SHF.R.U64 R128, R34, 0x10, R35 ;  /* 0x0000001022807819 */ /* 0x008fe20000001223 */
[----:B------:R-:W-:Y:S01]  /*1ba0*/  HADD2.F32 R135, -RZ, R34.H0_H0 ;  /* 0x20000022ff877230 */ /* 0x000fe20000004100 */
[--C-:B----4-:R-:W-:Y:S01]  /*1bb0*/  SHF.R.U64 R130, R36, 0x10, R37.reuse ;  /* 0x0000001024827819 */ /* 0x110fe20000001225 */
[----:B------:R-:W-:Y:S01]  /*1bc0*/  HADD2.F32 R137, -RZ, R36.H0_H0 ;  /* 0x20000024ff897230 */ /* 0x000fe20000004100 */
[----:B------:R-:W-:Y:S01]  /*1bd0*/  SHF.R.U32.HI R36, RZ, 0x10, R37 ;  /* 0x00000010ff247819 */ /* 0x000fe20000011625 */
[----:B------:R-:W-:Y:S01]  /*1be0*/  HADD2.F32 R37, -RZ, R37.H0_H0 ;  /* 0x20000025ff257230 */ /* 0x000fe20000004100 */
[----:B------:R-:W-:Y:S01]  /*1bf0*/  SHF.R.U64 R132, R38, 0x10, R39 ;  /* 0x0000001026847819 */ /* 0x000fe20000001227 */
[----:B------:R-:W-:Y:S01]  /*1c00*/  HADD2.F32 R141, -RZ, R38.H0_H0 ;  /* 0x20000026ff8d7230 */ /* 0x000fe20000004100 */
[----:B------:R-:W-:-:S02]  /*1c10*/  SHF.R.U32.HI R34, RZ, 0x10, R35 ;  /* 0x00000010ff227819 */ /* 0x000fc40000011623 */
[----:B------:R-:W-:Y:S01]  /*1c20*/  SHF.R.U64 R134, R40, 0x10, R41 ;  /* 0x0000001028867819 */ /* 0x000fe20000001229 */
[----:B------:R-:W-:Y:S01]  /*1c30*/  HADD2.F32 R145, -RZ, R40.H0_H0 ;  /* 0x20000028ff917230 */ /* 0x000fe20000004100 */
[----:B------:R-:W-:Y:S02]  /*1c40*/  SHF.R.U32.HI R38, RZ, 0x10, R39 ;  /* 0x00000010ff267819 */ /* 0x000fe40000011627 */
[----:B------:R-:W-:Y:S01]  /*1c50*/  SHF.R.U32.HI R40, RZ, 0x10, R41 ;  /* 0x00000010ff287819 */ /* 0x000fe20000011629 */
[----:B------:R-:W-:Y:S01]  /*1c60*/  HADD2.F32 R149, -RZ, R44.H0_H0 ;  /* 0x2000002cff957230 */ /* 0x000fe20000004100 */
[--C-:B------:R-:W-:Y:S02]  /*1c70*/  SHF.R.U64 R136, R44, 0x10, R45.reuse ;  /* 0x000000102c887819 */ /* 0x100fe4000000122d */
[----:B------:R-:W-:Y:S01]  /*1c80*/  SHF.R.U32.HI R44, RZ, 0x10, R45 ;  /* 0x00000010ff2c7819 */ /* 0x000fe2000001162d */
[----:B------:R-:W-:Y:S01]  /*1c90*/  HADD2.F32 R163, -RZ, R42.H0_H0 ;  /* 0x2000002affa37230 */ /* 0x000fe20000004100 */
[----:B------:R-:W-:-:S02]  /*1ca0*/  SHF.R.U64 R138, R42, 0x10, R43 ;  /* 0x000000102a8a7819 */ /* 0x000fc4000000122b */
[----:B------:R-:W-:Y:S01]  /*1cb0*/  SHF.R.U32.HI R42, RZ, 0x10, R43 ;  /* 0x00000010ff2a7819 */ /* 0x000fe2000001162b */
        /* <DEDUP_REMOVED lines=8> */
[----:B------:R-:W-:Y:S02]  /*1d40*/  HADD2.F32 R147, -RZ, R41.H0_H0 ;  /* 0x20000029ff937230 */ /* 0x000fe40000004100 */
[----:B------:R-:W-:Y:S01]  /*1d50*/  FADD.FTZ R179, -R0, R163 ;  /* 0x000000a300b37221 */ /* 0x000fe20000010100 */
        /* <DEDUP_REMOVED lines=39> */
[----:B------:R-:W-:Y:S01]  /*1fd0*/  SHF.R.U32.HI R0, RZ, 0x10, R191 ;  /* 0x00000010ff007819 */ /* 0x000fe200000116bf */
[----:B------:R-:W-:Y:S01]  /*1fe0*/  HADD2.F32 R205, -RZ, R206.H0_H0 ;  /* 0x200000ceffcd7230 */ /* 0x000fe20000004100 */
[----:B------:R-:W-:Y:S01]  /*1ff0*/  SHF.R.U32.HI R32, RZ, 0x10, R195 ;  /* 0x00000010ff207819 */ /* 0x000fe200000116c3 */
[----:B------:R-:W-:Y:S01]  /*2000*/  HADD2.F32 R212, -RZ, R212.H0_H0 ;  /* 0x200000d4ffd47230 */ /* 0x000fe20000004100 */
[----:B------:R-:W-:Y:S01]  /*2010*/  SHF.R.U64 R192, R206, 0x10, R207 ;  /* 0x00000010cec07819 */ /* 0x000fe200000012cf */
[----:B------:R-:W-:Y:S01]  /*2020*/  FMUL.FTZ R215, R4, R185 ;  /* 0x000000b904d77220 */ /* 0x000fe20000410000 */
[----:B------:R-:W-:-:S02]  /*2030*/  HADD2.F32 R206, -RZ, R0.H0_H0 ;  /* 0x20000000ffce7230 */ /* 0x000fc40000004100 */
[----:B-----5:R-:W-:Y:S01]  /*2040*/  FMUL.FTZ R0, R60, R43 ;  /* 0x0000002b3c007220 */ /* 0x020fe20000410000 */
[----:B------:R-:W-:Y:S01]  /*2050*/  SHF.R.U32.HI R210, RZ, 0x10, R187 ;  /* 0x00000010ffd27819 */ /* 0x000fe200000116bb */
[----:B------:R-:W-:Y:S01]  /*2060*/  HADD2.F32 R201, -RZ, R202.H0_H0 ;  /* 0x200000caffc97230 */ /* 0x000fe20000004100 */
[----:B------:R-:W-:Y:S01]  /*2070*/  SHF.R.U64 R196, R202, 0x10, R203 ;  /* 0x00000010cac47819 */ /* 0x000fe200000012cb */
[----:B------:R-:W-:Y:S02]  /*2080*/  HADD2.F32 R187, -RZ, R187.H0_H0 ;  /* 0x200000bbffbb7230 */ /* 0x000fe40000004100 */
[----:B------:R-:W-:Y:S01]  /*2090*/  FMUL.FTZ R211, R5, R212 ;  /* 0x000000d405d37220 */ /* 0x000fe20000410000 */
[----:B------:R-:W-:Y:S02]  /*20a0*/  HADD2.F32 R202, -RZ, R32.H0_H0 ;  /* 0x20000020ffca7230 */ /* 0x000fe40000004100 */
[----:B------:R-:W-:Y:S01]  /*20b0*/  FADD.FTZ R32, RZ, R215 ;  /* 0x000000d7ff207221 */ /* 0x000fe20000010000 */
[----:B------:R-:W-:Y:S01]  /*20c0*/  FMUL.FTZ R182, R60, R149 ;  /* 0x000000953cb67220 */ /* 0x000fe20000410000 */
[----:B------:R-:W-:Y:S01]  /*20d0*/  FFMA.FTZ R43, R0, R215, RZ ;  /* 0x000000d7002b7223 */ /* 0x000fe200000100ff */
[----:B------:R-:W-:-:S02]  /*20e0*/  HADD2.F32 R210, -RZ, R210.H0_H0 ;  /* 0x200000d2ffd27230 */ /* 0x000fc40000004100 */
[----:B------:R-:W-:Y:S01]  /*20f0*/  FMUL.FTZ R213, R6, R187 ;  /* 0x000000bb06d57220 */ /* 0x000fe20000410000 */
[----:B------:R-:W-:Y:S01]  /*2100*/  FADD.FTZ R32, R32, R211 ;  /* 0x000000d320207221 */ /* 0x000fe20000010000 */
[----:B------:R-:W-:Y:S01]  /*2110*/  FMUL.FTZ R184, R60, R45 ;  /* 0x0000002d3cb87220 */ /* 0x000fe20000410000 */
[----:B------:R-:W-:Y:S01]  /*2120*/  FFMA.FTZ R43, R182, R211, R43 ;  /* 0x000000d3b62b7223 */ /* 0x000fe2000001002b */
[----:B------:R-:W-:Y:S01]  /*2130*/  SHF.R.U64 R208, R190, 0x10, R191 ;  /* 0x00000010bed07819 */ /* 0x000fe200000012bf */
[----:B------:R-:W-:Y:S02]  /*2140*/  HADD2.F32 R189, -RZ, R190.H0_H0 ;  /* 0x200000beffbd7230 */ /* 0x000fe40000004100 */
[----:B------:R-:W-:Y:S01]  /*2150*/  FMUL.FTZ R142, R60, R209 ;  /* 0x000000d13c8e7220 */ /* 0x000fe20000410000 */
        /* <DEDUP_REMOVED lines=9> */
[C---:B------:R-:W-:Y:S01]  /*21f0*/  FMUL.FTZ R138, R60.reuse, R147 ;  /* 0x000000933c8a7220 */ /* 0x040fe20000410000 */
[----:B------:R-:W-:Y:S02]  /*2200*/  HADD2.F32 R191, -RZ, R191.H0_H0 ;  /* 0x200000bfffbf7230 */ /* 0x000fe40000004100 */
        /* <DEDUP_REMOVED lines=41> */
[----:B------:R-:W-:Y:S01]  /*24a0*/  SHF.R.U32.HI R198, RZ, 0x10, R199 ;  /* 0x00000010ffc67819 */ /* 0x000fe200000116c7 */
        /* <DEDUP_REMOVED lines=66> */
[----:B------:R-:W-:Y:S01]  /*28d0*/  FADD.FTZ R224, R33, R152 ;  /* 0x0000009821e07221 */ /* 0x000fe20000010000 */
[----:B------:R-:W-:Y:S01]  /*28e0*/  FMUL.FTZ R137, R30, R219 ;  /* 0x000000db1e897220 */ /* 0x000fe20000410000 */
[----:B------:R-:W-:Y:S01]  /*28f0*/  FFMA.FTZ R33, R163, R152, R32 ;  /* 0x00000098a3217223 */ /* 0x000fe20000010020 */
[----:B------:R-:W-:Y:S02]  /*2900*/  FMUL.FTZ R153, R31, R186 ;  /* 0x000000ba1f997220 */ /* 0x000fe40000410000 */
        /* <DEDUP_REMOVED lines=32> */
.L_x_3961:
        /* <DEDUP_REMOVED lines=32> */
.L_x_3963:
[----:B------:R-:W-:Y:S05]  /*2d10*/  BSYNC.RECONVERGENT B0 ;  /* 0x0000000000007941 */ /* 0x000fea0003800200 */
.L_x_3962:
        /* <DEDUP_REMOVED lines=119> */
.L_x_3966:
        /* <DEDUP_REMOVED lines=23> */
.L_x_3965:
        /* <DEDUP_REMOVED lines=26> */
.L_x_3968:
        /* <DEDUP_REMOVED lines=27> */
.L_x_3964:
        /* <DEDUP_REMOVED lines=35> */
.L_x_3970:
        /* <DEDUP_REMOVED lines=31> */
.L_x_3969:
        /* <DEDUP_REMOVED lines=34> */
.L_x_3971:
        /* <DEDUP_REMOVED lines=34> */
.L_x_3967:
        /* <DEDUP_REMOVED lines=19> */
.L_x_3972:
        /* <DEDUP_REMOVED lines=13> */
.L_x_3973:
        /* <DEDUP_REMOVED lines=38> */
.L_x_3976:
        /* <DEDUP_REMOVED lines=31> */
.L_x_3975:
        /* <DEDUP_REMOVED lines=32> */
.L_x_3978:
        /* <DEDUP_REMOVED lines=27> */
.L_x_3974:
        /* <DEDUP_REMOVED lines=27> */
.L_x_3980:
        /* <DEDUP_REMOVED lines=22> */
.L_x_3979:
        /* <DEDUP_REMOVED lines=23> */
.L_x_3981:
        /* <DEDUP_REMOVED lines=17> */
.L_x_3977:
        /* <DEDUP_REMOVED lines=15> */
.L_x_3982:
        /* <DEDUP_REMOVED lines=10> */
.L_x_3983:
        /* <DEDUP_REMOVED lines=38> */
.L_x_3986:
        /* <DEDUP_REMOVED lines=31> */
.L_x_3985:
        /* <DEDUP_REMOVED lines=32> */
.L_x_3988:
        /* <DEDUP_REMOVED lines=27> */
.L_x_3984:
        /* <DEDUP_REMOVED lines=27> */
.L_x_3990:
        /* <DEDUP_REMOVED lines=22> */
.L_x_3989:
        /* <DEDUP_REMOVED lines=23> */
.L_x_3991:
        /* <DEDUP_REMOVED lines=17> */
.L_x_3987:
        /* <DEDUP_REMOVED lines=15> */
.L_x_3992:
        /* <DEDUP_REMOVED lines=10> */
.L_x_3993:
        /* <DEDUP_REMOVED lines=38> */
.L_x_3996:
        /* <DEDUP_REMOVED lines=31> */
.L_x_3995:
        /* <DEDUP_REMOVED lines=32> */
.L_x_3998:
        /* <DEDUP_REMOVED lines=27> */
.L_x_3994:
        /* <DEDUP_REMOVED lines=27> */
.L_x_4000:
        /* <DEDUP_REMOVED lines=22> */
.L_x_3999:
        /* <DEDUP_REMOVED lines=23> */
.L_x_4001:
        /* <DEDUP_REMOVED lines=17> */
.L_x_3997:
        /* <DEDUP_REMOVED lines=15> */
.L_x_4002:
        /* <DEDUP_REMOVED lines=10> */
.L_x_4003:
        /* <DEDUP_REMOVED lines=37> */
.L_x_4006:
        /* <DEDUP_REMOVED lines=30> */
.L_x_4005:
        /* <DEDUP_REMOVED lines=31> */
.L_x_4008:
        /* <DEDUP_REMOVED lines=27> */
.L_x_4004:
        /* <DEDUP_REMOVED lines=29> */
.L_x_4010:
        /* <DEDUP_REMOVED lines=23> */
.L_x_4009:
        /* <DEDUP_REMOVED lines=24> */
.L_x_4011:
        /* <DEDUP_REMOVED lines=16> */
[C---:B------:R-:W-:Y:S02]  /*7ea0*/  PRMT R37, R34.reuse, 0x7632, R37 ;  /* 0x0000763222257816 */ /* 0x040fe40000000025 */
[----:B------:R-:W-:-:S07]  /*7eb0*/  PRMT R36, R34, 0x7610, R36 ;  /* 0x0000761022247816 */ /* 0x000fce0000000024 */
.L_x_4007:
        /* <DEDUP_REMOVED lines=15> */
.L_x_4012:
        /* <DEDUP_REMOVED lines=10> */
.L_x_4013:
        /* <DEDUP_REMOVED lines=37> */
.L_x_4016:
        /* <DEDUP_REMOVED lines=30> */
.L_x_4015:
        /* <DEDUP_REMOVED lines=31> */
.L_x_4018:
        /* <DEDUP_REMOVED lines=27> */
.L_x_4014:
        /* <DEDUP_REMOVED lines=29> */
.L_x_4020:
        /* <DEDUP_REMOVED lines=12> */
[----:B------:R-:W-:Y:S02]  /*8ab0*/  F2FP.F16.F32.PACK_AB R34, R34, R135 ;  /* 0x000000872222723e */ /* 0x000fe400000000ff */
[----:B------:R-:W-:Y:S02]  /*8ac0*/  F2FP.F16.F32.PACK_AB R145, R0, R145 ;  /* 0x000000910091723e */ /* 0x000fe400000000ff */
        /* <DEDUP_REMOVED lines=9> */
.L_x_4019:
        /* <DEDUP_REMOVED lines=24> */
.L_x_4021:
        /* <DEDUP_REMOVED lines=12> */
[----:B------:R-:W-:Y:S02]  /*8da0*/  F2FP.F16.F32.PACK_AB R145, R0, R145 ;  /* 0x000000910091723e */ /* 0x000fe400000000ff */
[----:B------:R-:W-:Y:S02]  /*8db0*/  F2FP.F16.F32.PACK_AB R34, R34, R135 ;  /* 0x000000872222723e */ /* 0x000fe400000000ff */
[C---:B------:R-:W-:Y:S02]  /*8dc0*/  PRMT R0, R145.reuse, 0x7632, R0 ;  /* 0x0000763291007816 */ /* 0x040fe40000000000 */
[----:B------:R-:W-:Y:S02]  /*8dd0*/  PRMT R41, R145, 0x7610, R41 ;  /* 0x0000761091297816 */ /* 0x000fe40000000029 */
[C---:B-1----:R-:W-:Y:S02]  /*8de0*/  PRMT R37, R34.reuse, 0x7632, R37 ;  /* 0x0000763222257816 */ /* 0x042fe40000000025 */
[----:B------:R-:W-:-:S07]  /*8df0*/  PRMT R36, R34, 0x7610, R36 ;  /* 0x0000761022247816 */ /* 0x000fce0000000024 */
.L_x_4017:
        /* <DEDUP_REMOVED lines=15> */
.L_x_4022:
        /* <DEDUP_REMOVED lines=10> */
.L_x_4023:
[----:B------:R-:W-:Y:S05]  /*8f90*/  BRA.U !UP2, `(.L_x_4024) ;  /* 0x000000050af07547 */ /* 0x000fea000b800000 */
[----:B------:R-:W-:Y:S05]  /*8fa0*/  BRA.U !UP0, `(.L_x_4025) ;  /* 0x0000000508047547 */ /* 0x000fea000b800000 */
[----:B------:R-:W-:Y:S05]  /*8fb0*/  BRA.U !UP1, `(.L_x_4026) ;  /* 0x0000000109887547 */ /* 0x000fea000b800000 */
[----:B0-2---:R-:W-:Y:S01]  /*8fc0*/  MOV R34, R59 ;  /* 0x0000003b00227202 */ /* 0x005fe20000000f00 */
[C---:B------:R-:W-:Y:S01]  /*8fd0*/  FFMA.FTZ R147, R42.reuse, R147, R43 ;  /* 0x000000932a937223 */ /* 0x040fe2000001002b */
[----:B------:R-:W-:Y:S01]  /*8fe0*/  SHF.R.U32.HI R35, RZ, 0x10, R59 ;  /* 0x00000010ff237819 */ /* 0x000fe2000001163b */
[C-C-:B------:R-:W-:Y:S01]  /*8ff0*/  FFMA.FTZ R142, R42.reuse, R142, R43.reuse ;  /* 0x0000008e2a8e7223 */ /* 0x140fe2000001002b */
[----:B------:R-:W-:Y:S01]  /*9000*/  MOV R0, R58 ;  /* 0x0000003a00007202 */ /* 0x000fe20000000f00 */
[----:B------:R-:W-:Y:S01]  /*9010*/  FFMA.FTZ R163, R42, R163, R43 ;  /* 0x000000a32aa37223 */ /* 0x000fe2000001002b */
        /* <DEDUP_REMOVED lines=28> */
.L_x_4026:
[----:B-1----:R-:W-:Y:S01]  /*91e0*/  SHF.R.U32.HI R36, RZ, 0x10, R59 ;  /* 0x00000010ff247819 */ /* 0x002fe2000001163b */
[C-C-:B------:R-:W-:Y:S01]  /*91f0*/  FFMA.FTZ R147, R42.reuse, R147, R43.reuse ;  /* 0x000000932a937223 */ /* 0x140fe2000001002b */
[----:B0-2---:R-:W-:Y:S01]  /*9200*/  MOV R35, R59 ;  /* 0x0000003b00237202 */ /* 0x005fe20000000f00 */
        /* <DEDUP_REMOVED lines=27> */
.L_x_4025:
[----:B------:R-:W-:Y:S05]  /*93c0*/  BRA.U !UP1, `(.L_x_4028) ;  /* 0x0000000109787547 */ /* 0x000fea000b800000 */
        /* <DEDUP_REMOVED lines=30> */
.L_x_4028:
[----:B------:R-:W-:Y:S01]  /*95b0*/  MOV R0, R58 ;  /* 0x0000003a00007202 */ /* 0x000fe20000000f00 */
[----:B------:R-:W-:Y:S01]  /*95c0*/  FFMA.FTZ R147, R42, R147, R43 ;  /* 0x000000932a937223 */ /* 0x000fe2000001002b */
[----:B0-2---:R-:W-:Y:S01]  /*95d0*/  SHF.R.U64 R34, R58, 0x10, R59 ;  /* 0x000000103a227819 */ /* 0x005fe2000000123b */
[C---:B------:R-:W-:Y:S01]  /*95e0*/  FFMA.FTZ R163, R42.reuse, R163, R43 ;  /* 0x000000a32aa37223 */ /* 0x040fe2000001002b */
        /* <DEDUP_REMOVED lines=23> */
.L_x_4024:
        /* <DEDUP_REMOVED lines=29> */
.L_x_4030:
        /* <DEDUP_REMOVED lines=23> */
.L_x_4029:
        /* <DEDUP_REMOVED lines=24> */
.L_x_4031:
        /* <DEDUP_REMOVED lines=18> */
.L_x_4027:
        /* <DEDUP_REMOVED lines=15> */
.L_x_4032:
        /* <DEDUP_REMOVED lines=10> */
.L_x_4033:
        /* <DEDUP_REMOVED lines=53> */
.L_x_3959:
        /* <DEDUP_REMOVED lines=24> */
.L_x_4035:
        /* <DEDUP_REMOVED lines=14> */
.L_x_7275:


//--------------------- .text._ZN10layer_norm31ln_parallel_residual_bwd_kernelINS_13Kernel_traitsIf6__halfS2_S2_fjLj7168ELj1ELj1ELj8ELj8ENS_18Kernel_traits_baseILj7168EfS2_S2_S2_fjLj256EEEEELb1ELb0ELb0EEEvNS_9BwdParamsE --------------------------
	.section	.text._ZN10layer_norm31ln_parallel_residual_bwd_kernelINS_13Kernel_traitsIf6__halfS2_S2_fjLj7168ELj1ELj1ELj8ELj8ENS_18Kernel_traits_baseILj7168EfS2_S2_S2_fjLj256EEEEELb1ELb0ELb0EEEvNS_9BwdParamsE,"ax",@progbits
	.align	128
        .global         _ZN10layer_norm31ln_parallel_residual_bwd_kernelINS_13Kernel_traitsIf6__halfS2_S2_fjLj7168ELj1ELj1ELj8ELj8ENS_18Kernel_traits_baseILj7168EfS2_S2_S2_fjLj256EEEEELb1ELb0ELb0EEEvNS_9BwdParamsE
        .type           _ZN10layer_norm31ln_parallel_residual_bwd_kernelINS_13Kernel_traitsIf6__halfS2_S2_fjLj7168ELj1ELj1ELj8ELj8ENS_18Kernel_traits_baseILj7168EfS2_S2_S2_fjLj256EEEEELb1ELb0ELb0EEEvNS_9BwdParamsE,@function
        .size           _ZN10layer_norm31ln_parallel_residual_bwd_kernelINS_13Kernel_traitsIf6__halfS2_S2_fjLj7168ELj1ELj1ELj8ELj8ENS_18Kernel_traits_baseILj7168EfS2_S2_S2_fjLj256EEEEELb1ELb0ELb0EEEvNS_9BwdParamsE,(.L_x_7276 - _ZN10layer_norm31ln_parallel_residual_bwd_kernelINS_13Kernel_traitsIf6__halfS2_S2_fjLj7168ELj1ELj1ELj8ELj8ENS_18Kernel_traits_baseILj7168EfS2_S2_S2_fjLj256EEEEELb1ELb0ELb0EEEvNS_9BwdParamsE)
        .other          _ZN10layer_norm31ln_parallel_residual_bwd_kernelINS_13Kernel_traitsIf6__halfS2_S2_fjLj7168ELj1ELj1ELj8ELj8ENS_18Kernel_traits_baseILj7168EfS2_S2_S2_fjLj256EEEEELb1ELb0ELb0EEEvNS_9BwdParamsE,@"STO_CUDA_ENTRY STV_DEFAULT"
_ZN10layer_norm31ln_parallel_residual_bwd_kernelINS_13Kernel_traitsIf6__halfS2_S2_fjLj7168ELj1ELj1ELj8ELj8ENS_18Kernel_traits_baseILj7168EfS2_S2_S2_fjLj256EEEEELb1ELb0ELb0EEEvNS_9BwdParamsE:
.text._ZN10layer_norm31ln_parallel_residual_bwd_kernelINS_13Kernel_traitsIf6__halfS2_S2_fjLj7168ELj1ELj1ELj8ELj8ENS_18Kernel_traits_baseILj7168EfS2_S2_S2_fjLj256EEEEELb1ELb0ELb0EEEvNS_9BwdParamsE:
        /* <DEDUP_REMOVED lines=21> */
[----:B------:R-:W-:Y:S01]  /*0150*/  MOV R35, R0 ;  /* 0x0000000000237202 */ /* 0x000fe20000000f00 */
[----:B------:R0:W4:Y:S01]  /*0160*/  LDL.64 R44, [R1+0x20] ;  /* 0x00002000012c7983 */ /* 0x0001220000100a00 */
[----:B------:R-:W-:-:S05]  /*0170*/  LEA.HI.SX32 R202, R7, R202, 0x1e ;  /* 0x000000ca07ca7211 */ /* 0x000fca00078ff2ff */
[----:B------:R-:W0:Y:S01]  /*0180*/  LDC.64 R18, c[0x0][0x3d0] ;  /* 0x0000f400ff127b82 */ /* 0x000e220000000a00 */
[----:B------:R0:W4:Y:S01]  /*0190*/  LDL.64 R46, [R1+0x28] ;  /* 0x00002800012e7983 */ /* 0x0001220000100a00 */
[----:B------:R-:W-:-:S06]  /*01a0*/  ISETP.GE.U32.AND P0, PT, R202, 0x100, PT ;  /* 0x00000100ca00780c */ /* 0x000fcc0003f06070 */
[----:B------:R-:W0:Y:S01]  /*01b0*/  LDC.64 R20, c[0x0][0x3d8] ;  /* 0x0000f600ff147b82 */ /* 0x000e220000000a00 */
[----:B------:R-:W-:-:S07]  /*01c0*/  ISETP.GE.U32.AND P1, PT, R202, 0x200, PT ;  /* 0x00000200ca00780c */ /* 0x000fce0003f26070 */
        /* <DEDUP_REMOVED lines=8> */
[----:B------:R-:W2:Y:S01]  /*0250*/  LDC.64 R24, c[0x0][0x3d8] ;  /* 0x0000f600ff187b82 */ /* 0x000ea20000000a00 */
[----:B------:R-:W-:Y:S02]  /*0260*/  ISETP.GE.U32.AND P3, PT, R202, 0x400, PT ;  /* 0x00000400ca00780c */ /* 0x000fe40003f66070 */
[----:B------:R-:W-:-:S05]  /*0270*/  @P1 IMAD.WIDE.U32 R12, R35, 0x10, R8 ;  /* 0x00000010230c1825 */ /* 0x000fca00078e0008 */
[----:B------:R-:W3:Y:S01]  /*0280*/  LDC.64 R8, c[0x0][0x3d8] ;  /* 0x0000f600ff087b82 */ /* 0x000ee20000000a00 */
[----:B------:R-:W-:Y:S01]  /*0290*/  ISETP.GE.U32.AND P4, PT, R202, 0x500, PT ;  /* 0x00000500ca00780c */ /* 0x000fe20003f86070 */
[----:B-1----:R-:W-:-:S06]  /*02a0*/  @P1 IMAD.WIDE.U32 R10, R35, 0x10, R6 ;  /* 0x00000010230a1825 */ /* 0x002fcc00078e0006 */
[----:B------:R-:W1:Y:S01]  /*02b0*/  LDC.64 R30, c[0x0][0x3d0] ;  /* 0x0000f400ff1e7b82 */ /* 0x000e620000000a00 */
[----:B------:R-:W-:-:S07]  /*02c0*/  @P1 VIADD R35, R35, 0x100 ;  /* 0x0000010023231836 */ /* 0x000fce0000000000 */
[----:B------:R-:W3:Y:S01]  /*02d0*/  LDC.64 R6, c[0x0][0x3d0] ;  /* 0x0000f400ff067b82 */ /* 0x000ee20000000a00 */
[----:B------:R-:W-:Y:S01]  /*02e0*/  @P2 IMAD.WIDE.U32 R14, R35, 0x10, R14 ;  /* 0x00000010230e2825 */ /* 0x000fe200078e000e */
[----:B------:R-:W-:-:S03]  /*02f0*/  ISETP.GE.U32.AND P5, PT, R202, 0x600, PT ;  /* 0x00000600ca00780c */ /* 0x000fc60003fa6070 */
[----:B0-----:R-:W-:-:S03]  /*0300*/  @P2 IMAD.WIDE.U32 R16, R35, 0x10, R16 ;  /* 0x0000001023102825 */ /* 0x001fc600078e0010 */
[----:B------:R-:W0:Y:S01]  /*0310*/  LDC.64 R32, c[0x0][0x3d8] ;  /* 0x0000f600ff207b82 */ /* 0x000e220000000a00 */
[----:B------:R-:W-:Y:S01]  /*0320*/  @P2 VIADD R35, R35, 0x100 ;  /* 0x0000010023232836 */ /* 0x000fe20000000000 */
[----:B------:R-:W-:Y:S01]  /*0330*/  ISETP.GE.U32.AND P6, PT, R202, 0x700, PT ;  /* 0x00000700ca00780c */ /* 0x000fe20003fc6070 */
[----:B------:R0:W5:Y:S02]  /*0340*/  @P2 LDG.E.128 R248, desc[UR10][R16.64] ;  /* 0x0000000a10f82981 */ /* 0x000164000c1e1d00 */
[----:B------:R-:W-:-:S04]  /*0350*/  @P3 IMAD.WIDE.U32 R18, R35, 0x10, R18 ;  /* 0x0000001023123825 */ /* 0x000fc800078e0012 */
[C---:B------:R-:W-:Y:S01]  /*0360*/  @P3 IMAD.WIDE.U32 R20, R35.reuse, 0x10, R20 ;  /* 0x0000001023143825 */ /* 0x040fe200078e0014 */
[----:B------:R-:W-:Y:S01]  /*0370*/  @P3 IADD3 R35, PT, PT, R35, 0x100, RZ ;  /* 0x0000010023233810 */ /* 0x000fe20007ffe0ff */
[----:B------:R0:W5:Y:S04]  /*0380*/  @P3 LDG.E.128 R244, desc[UR10][R18.64] ;  /* 0x0000000a12f43981 */ /* 0x000168000c1e1d00 */
[C---:B------:R-:W-:Y:S01]  /*0390*/  @P4 IMAD.WIDE.U32 R22, R35.reuse, 0x10, R22 ;  /* 0x0000001023164825 */ /* 0x040fe200078e0016 */
[----:B------:R0:W5:Y:S03]  /*03a0*/  @P3 LDG.E.128 R240, desc[UR10][R20.64] ;  /* 0x0000000a14f03981 */ /* 0x000166000c1e1d00 */
[C---:B--2---:R-:W-:Y:S01]  /*03b0*/  @P4 IMAD.WIDE.U32 R24, R35.reuse, 0x10, R24 ;  /* 0x0000001023184825 */ /* 0x044fe200078e0018 */
[----:B------:R2:W5:Y:S03]  /*03c0*/  @P4 LDG.E.128 R236, desc[UR10][R22.64] ;  /* 0x0000000a16ec4981 */ /* 0x000566000c1e1d00 */
[----:B------:R-:W-:Y:S01]  /*03d0*/  @P4 VIADD R35, R35, 0x100 ;  /* 0x0000010023234836 */ /* 0x000fe20000000000 */
[----:B------:R2:W5:Y:S03]  /*03e0*/  @P4 LDG.E.128 R232, desc[UR10][R24.64] ;  /* 0x0000000a18e84981 */ /* 0x000566000c1e1d00 */
[----:B---3--:R-:W-:-:S04]  /*03f0*/  @P5 IMAD.WIDE.U32 R26, R35, 0x10, R6 ;  /* 0x00000010231a5825 */ /* 0x008fc800078e0006 */
[C---:B------:R-:W-:Y:S01]  /*0400*/  @P5 IMAD.WIDE.U32 R28, R35.reuse, 0x10, R8 ;  /* 0x00000010231c5825 */ /* 0x040fe200078e0008 */
[----:B------:R2:W5:Y:S03]  /*0410*/  @P5 LDG.E.128 R228, desc[UR10][R26.64] ;  /* 0x0000000a1ae45981 */ /* 0x000566000c1e1d00 */
[----:B------:R-:W-:Y:S01]  /*0420*/  @P5 VIADD R35, R35, 0x100 ;  /* 0x0000010023235836 */ /* 0x000fe20000000000 */
[----:B------:R2:W5:Y:S03]  /*0430*/  @P5 LDG.E.128 R224, desc[UR10][R28.64] ;  /* 0x0000000a1ce05981 */ /* 0x000566000c1e1d00 */
[----:B-1----:R-:W-:-:S04]  /*0440*/  @P6 IMAD.WIDE.U32 R6, R35, 0x10, R30 ;  /* 0x0000001023066825 */ /* 0x002fc800078e001e */
[----:B0-----:R-:W-:Y:S01]  /*0450*/  @P6 IMAD.WIDE.U32 R8, R35, 0x10, R32 ;  /* 0x0000001023086825 */ /* 0x001fe200078e0020 */
[----:B------:R2:W5:Y:S04]  /*0460*/  @P6 LDG.E.128 R220, desc[UR10][R6.64] ;  /* 0x0000000a06dc6981 */ /* 0x000568000c1e1d00 */
[----:B------:R2:W5:Y:S04]  /*0470*/  @P6 LDG.E.128 R216, desc[UR10][R8.64] ;  /* 0x0000000a08d86981 */ /* 0x000568000c1e1d00 */
[----:B----4-:R-:W3:Y:S04]  /*0480*/  @P2 LDG.E.128 R36, desc[UR10][R14.64] ;  /* 0x0000000a0e242981 */ /* 0x010ee8000c1e1d00 */
[----:B------:R-:W4:Y:S04]  /*0490*/  @P0 LDG.E.128 R52, desc[UR10][R2.64] ;  /* 0x0000000a02340981 */ /* 0x000f28000c1e1d00 */
[----:B------:R-:W2:Y:S04]  /*04a0*/  @P1 LDG.E.128 R40, desc[UR10][R12.64] ;  /* 0x0000000a0c281981 */ /* 0x000ea8000c1e1d00 */
[----:B------:R-:W2:Y:S04]  /*04b0*/  @P0 LDG.E.128 R48, desc[UR10][R4.64] ;  /* 0x0000000a04300981 */ /* 0x000ea8000c1e1d00 */
[----:B------:R-:W2:Y:S01]  /*04c0*/  @P1 LDG.E.128 R44, desc[UR10][R10.64] ;  /* 0x0000000a0a2c1981 */ /* 0x000ea2000c1e1d00 */
[----:B------:R-:W0:Y:S01]  /*04d0*/  S2UR UR7, SR_CTAID.X ;  /* 0x00000000000779c3 */ /* 0x000e220000002500 */
        /* <DEDUP_REMOVED lines=58> */
[----:B--2---:R-:W-:Y:S02]  /*0880*/  CS2R R40, SRZ ;  /* 0x0000000000287805 */ /* 0x004fe4000001ff00 */
[----:B------:R-:W-:Y:S02]  /*0890*/  CS2R R52, SRZ ;  /* 0x0000000000347805 */ /* 0x000fe4000001ff00 */
[----:B---3--:R-:W-:Y:S02]  /*08a0*/  CS2R R42, SRZ ;  /* 0x00000000002a7805 */ /* 0x008fe4000001ff00 */
[----:B------:R-:W-:Y:S01]  /*08b0*/  CS2R R54, SRZ ;  /* 0x0000000000367805 */ /* 0x000fe2000001ff00 */
[----:B------:R1:W-:Y:S01]  /*08c0*/  @P1 STL.64 [R1+0x20], R44 ;  /* 0x0000202c01001387 */ /* 0x0003e20000100a00 */
[----:B----4-:R-:W-:-:S03]  /*08d0*/  CS2R R48, SRZ ;  /* 0x0000000000307805 */ /* 0x010fc6000001ff00 */
[----:B------:R2:W-:Y:S01]  /*08e0*/  @P1 STL.64 [R1+0x28], R46 ;  /* 0x0000282e01001387 */ /* 0x0005e20000100a00 */
        /* <DEDUP_REMOVED lines=72> */
.L_x_4136:
[----:B-1----:R-:W-:-:S06]  /*0d70*/  UIMAD.WIDE UR4, UR7, 0x4, UR12 ;  /* 0x00000004070478a5 */ /* 0x002fcc000f8e020c */
[----:B0-2-4-:R-:W-:Y:S01]  /*0d80*/  MOV R140, UR4 ;  /* 0x00000004008c7c02 */ /* 0x015fe20008000f00 */
[----:B------:R-:W-:Y:S01]  /*0d90*/  IMAD.U32 R141, RZ, RZ, UR5 ;  /* 0x00000005ff8d7e24 */ /* 0x000fe2000f8e00ff */
[----:B------:R-:W-:-:S04]  /*0da0*/  UIMAD.WIDE UR4, UR7, 0x4, UR14 ;  /* 0x00000004070478a5 */ /* 0x000fc8000f8e020e */
[----:B---3--:R0:W3:Y:S02]  /*0db0*/  LDG.E R15, desc[UR10][R140.64] ;  /* 0x0000000a8c0f7981 */ /* 0x0080e4000c1e1900 */
[----:B0-----:R-:W-:Y:S01]  /*0dc0*/  MOV R140, UR4 ;  /* 0x00000004008c7c02 */ /* 0x001fe20008000f00 */
[----:B------:R-:W-:-:S05]  /*0dd0*/  IMAD.U32 R141, RZ, RZ, UR5 ;  /* 0x00000005ff8d7e24 */ /* 0x000fca000f8e00ff */
[----:B------:R-:W4:Y:S01]  /*0de0*/  LDG.E R140, desc[UR10][R140.64] ;  /* 0x0000000a8c8c7981 */ /* 0x000f22000c1e1900 */
[----:B--2---:R-:W-:Y:S01]  /*0df0*/  UIMAD UR4, UR7, UR6, URZ ;  /* 0x00000006070472a4 */ /* 0x004fe2000f8e02ff */
        /* <DEDUP_REMOVED lines=10> */
[C---:B------:R-:W-:Y:S02]  /*0ea0*/  ISETP.GE.U32.AND P5, PT, R202.reuse, 0x600, PT ;  /* 0x00000600ca00780c */ /* 0x040fe40003fa6070 */
[----:B---3--:R-:W-:Y:S02]  /*0eb0*/  FSEL R15, R15, RZ, P1 ;  /* 0x000000ff0f0f7208 */ /* 0x008fe40000800000 */
[----:B------:R-:W-:Y:S02]  /*0ec0*/  ISETP.GE.U32.AND P1, PT, R202, 0x200, PT ;  /* 0x00000200ca00780c */ /* 0x000fe40003f26070 */
[----:B------:R-:W-:Y:S02]  /*0ed0*/  R2UR UR23, R15 ;  /* 0x000000000f1772ca */ /* 0x000fe400000e0000 */
[----:B------:R-:W-:-:S04]  /*0ee0*/  MOV R15, UR5 ;  /* 0x00000005000f7c02 */ /* 0x000fc80008000f00 */
[----:B0-----:R-:W-:-:S05]  /*0ef0*/  LEA.HI.SX32 R15, R15, R142, 0x1e ;  /* 0x0000008e0f0f7211 */ /* 0x001fca00078ff2ff */
[----:B------:R-:W-:Y:S01]  /*0f00*/  IMAD.MOV.U32 R212, RZ, RZ, R15 ;  /* 0x000000ffffd47224 */ /* 0x000fe200078e000f */
        /* <DEDUP_REMOVED lines=27> */
[----:B----4-:R-:W-:Y:S01]  /*10c0*/  MOV R0, R24 ;  /* 0x0000001800007202 */ /* 0x010fe20000000f00 */
[--C-:B------:R-:W-:Y:S01]  /*10d0*/  IMAD.MOV.U32 R143, RZ, RZ, R25.reuse ;  /* 0x000000ffff8f7224 */ /* 0x100fe200078e0019 */
[--C-:B------:R-:W-:Y:S02]  /*10e0*/  SHF.R.U64 R142, R24, 0x10, R25.reuse ;  /* 0x00000010188e7819 */ /* 0x100fe40000001219 */
[----:B------:R-:W-:Y:S02]  /*10f0*/  SHF.R.U32.HI R30, RZ, 0x10, R25 ;  /* 0x00000010ff1e7819 */ /* 0x000fe40000011619 */
[----:B--2---:R-:W-:Y:S02]  /*1100*/  MOV R24, R26 ;  /* 0x0000001a00187202 */ /* 0x004fe40000000f00 */
[----:B------:R-:W-:Y:S02]  /*1110*/  SHF.R.U64 R25, R26, 0x10, R27 ;  /* 0x000000101a197819 */ /* 0x000fe4000000121b */
[----:B---3--:R-:W-:-:S05]  /*1120*/  MOV R26, R28 ;  /* 0x0000001c001a7202 */ /* 0x008fca0000000f00 */
[----:B------:R-:W-:Y:S01]  /*1130*/  HADD2.F32 R203, -RZ, R26.H0_H0 ;  /* 0x2000001affcb7230 */ /* 0x000fe20000004100 */
[----:B------:R-:W-:Y:S01]  /*1140*/  SHF.R.U64 R26, R28, 0x10, R29 ;  /* 0x000000101c1a7819 */ /* 0x000fe2000000121d */
[----:B------:R-:W-:-:S03]  /*1150*/  HADD2.F32 R28, -RZ, R24.H0_H0 ;  /* 0x20000018ff1c7230 */ /* 0x000fc60000004100 */
[----:B------:R-:W-:Y:S01]  /*1160*/  FADD.FTZ R203, R203, -UR23 ;  /* 0x80000017cbcb7e21 */ /* 0x000fe20008010000 */
[----:B------:R-:W-:-:S03]  /*1170*/  HADD2.F32 R24, -RZ, R0.H0_H0 ;  /* 0x20000000ff187230 */ /* 0x000fc60000004100 */
        /* <DEDUP_REMOVED lines=12> */
[--C-:B0-----:R-:W-:Y:S01]  /*1240*/  IMAD.MOV.U32 R140, RZ, RZ, R27.reuse ;  /* 0x000000ffff8c7224 */ /* 0x101fe200078e001b */
[----:B------:R-:W-:Y:S01]  /*1250*/  SHF.R.U32.HI R141, RZ, 0x10, R27 ;  /* 0x00000010ff8d7819 */ /* 0x000fe2000001161b */
[--C-:B------:R-:W-:Y:S01]  /*1260*/  IMAD.MOV.U32 R27, RZ, RZ, R29.reuse ;  /* 0x000000ffff1b7224 */ /* 0x100fe200078e001d */
[----:B------:R-:W-:Y:S01]  /*1270*/  SHF.R.U32.HI R29, RZ, 0x10, R29 ;  /* 0x00000010ff1d7819 */ /* 0x000fe2000001161d */
[----:B------:R-:W-:-:S02]  /*1280*/  HADD2.F32 R26, -RZ, R26.H0_H0 ;  /* 0x2000001aff1a7230 */ /* 0x000fc40000004100 */
[----:B------:R-:W-:Y:S01]  /*1290*/  FADD.FTZ R112, R112, R28 ;  /* 0x0000001c70707221 */ /* 0x000fe20000010000 */
[----:B------:R-:W-:Y:S01]  /*12a0*/  FFMA.FTZ R84, R0, R28, R84 ;  /* 0x0000001c00547223 */ /* 0x000fe20000010054 */
[----:B------:R-:W-:Y:S02]  /*12b0*/  HADD2.F32 R27, -RZ, R27.H0_H0 ;  /* 0x2000001bff1b7230 */ /* 0x000fe40000004100 */
[----:B------:R-:W-:Y:S02]  /*12c0*/  HADD2.F32 R28, -RZ, R25.H0_H0 ;  /* 0x20000019ff1c7230 */ /* 0x000fe40000004100 */
[----:B------:R-:W-:Y:S01]  /*12d0*/  FADD.FTZ R25, R26, -UR23 ;  /* 0x800000171a197e21 */ /* 0x000fe20008010000 */
[----:B------:R-:W-:Y:S02]  /*12e0*/  HADD2.F32 R29, -RZ, R29.H0_H0 ;  /* 0x2000001dff1d7230 */ /* 0x000fe40000004100 */
[----:B------:R-:W-:Y:S01]  /*12f0*/  FADD.FTZ R27, R27, -UR23 ;  /* 0x800000171b1b7e21 */ /* 0x000fe20008010000 */
[----:B------:R-:W-:-:S02]  /*1300*/  HADD2.F32 R26, -RZ, R142.H0_H0 ;  /* 0x2000008eff1a7230 */ /* 0x000fc40000004100 */
[----:B------:R-:W-:Y:S01]  /*1310*/  FMUL.FTZ R25, R25, UR22 ;  /* 0x0000001619197c20 */ /* 0x000fe20008410000 */
[----:B------:R-:W-:Y:S02]  /*1320*/  HADD2.F32 R140, -RZ, R140.H0_H0 ;  /* 0x2000008cff8c7230 */ /* 0x000fe40000004100 */
[----:B------:R-:W-:Y:S01]  /*1330*/  FMUL.FTZ R27, R27, UR22 ;  /* 0x000000161b1b7c20 */ /* 0x000fe20008410000 */
[----:B------:R-:W-:Y:S02]  /*1340*/  HADD2.F32 R141, -RZ, R141.H0_H0 ;  /* 0x2000008dff8d7230 */ /* 0x000fe40000004100 */
[----:B------:R-:W-:Y:S01]  /*1350*/  FADD.FTZ R29, R29, -UR23 ;  /* 0x800000171d1d7e21 */ /* 0x000fe20008010000 */
[----:B------:R-:W-:Y:S01]  /*1360*/  FADD.FTZ R57, R57, R26 ;  /* 0x0000001a39397221 */ /* 0x000fe20000010000 */
[----:B------:R-:W-:Y:S01]  /*1370*/  FFMA.FTZ R209, R25, R26, R209 ;  /* 0x0000001a19d17223 */ /* 0x000fe200000100d1 */
[----:B------:R-:W-:Y:S02]  /*1380*/  HADD2.F32 R30, -RZ, R30.H0_H0 ;  /* 0x2000001eff1e7230 */ /* 0x000fe40000004100 */
        /* <DEDUP_REMOVED lines=13> */
[----:B------:R-:W-:Y:S02]  /*1460*/  HADD2.F32 R28, -RZ, R143.H0_H0 ;  /* 0x2000008fff1c7230 */ /* 0x000fe40000004100 */
        /* <DEDUP_REMOVED lines=10> */
[----:B------:R-:W-:Y:S02]  /*1510*/  IADD3 R212, PT, PT, R15, 0x100, RZ ;  /* 0x000001000fd47810 */ /* 0x000fe40007ffe0ff */
[----:B------:R-:W-:Y:S01]  /*1520*/  FADD.FTZ R203, R141, R30 ;  /* 0x0000001e8dcb7221 */ /* 0x000fe20000010000 */
[----:B-1----:R-:W-:-:S07]  /*1530*/  FFMA.FTZ R213, R29, R30, R140 ;  /* 0x0000001e1dd57223 */ /* 0x002fce000001008c */
.L_x_4038:
[----:B------:R-:W-:Y:S05]  /*1540*/  BSYNC.RECONVERGENT B0 ;  /* 0x0000000000007941 */ /* 0x000fea0003800200 */
.L_x_4037:
        /* <DEDUP_REMOVED lines=30> */
[----:B--2---:R-:W-:Y:S01]  /*1730*/  IMAD.MOV.U32 R31, RZ, RZ, R32 ;  /* 0x000000ffff1f7224 */ /* 0x004fe200078e0020 */
[----:B0-----:R-:W-:-:S02]  /*1740*/  SHF.R.U64 R142, R32, 0x10, R33 ;  /* 0x00000010208e7819 */ /* 0x001fc40000001221 */
[----:B------:R-:W-:Y:S02]  /*1750*/  MOV R214, R33 ;  /* 0x0000002100d67202 */ /* 0x000fe40000000f00 */
[----:B------:R-:W-:Y:S01]  /*1760*/  SHF.R.U32.HI R146, RZ, 0x10, R33 ;  /* 0x00000010ff927819 */ /* 0x000fe20000011621 */
[----:B---3--:R-:W-:Y:S01]  /*1770*/  IMAD.MOV.U32 R32, RZ, RZ, R34 ;  /* 0x000000ffff207224 */ /* 0x008fe200078e0022 */
[----:B------:R-:W-:Y:S01]  /*1780*/  SHF.R.U64 R33, R34, 0x10, R35 ;  /* 0x0000001022217819 */ /* 0x000fe20000001223 */
[----:B----4-:R-:W-:-:S05]  /*1790*/  IMAD.MOV.U32 R34, RZ, RZ, R140 ;  /* 0x000000ffff227224 */ /* 0x010fca00078e008c */
[----:B------:R-:W-:Y:S01]  /*17a0*/  HADD2.F32 R144, -RZ, R34.H0_H0 ;  /* 0x20000022ff907230 */ /* 0x000fe20000004100 */
[----:B------:R-:W-:Y:S02]  /*17b0*/  MOV R145, R35 ;  /* 0x0000002300917202 */ /* 0x000fe40000000f00 */
[----:B------:R-:W-:Y:S02]  /*17c0*/  SHF.R.U32.HI R143, RZ, 0x10, R35 ;  /* 0x00000010ff8f7819 */ /* 0x000fe40000011623 */
[----:B------:R-:W-:Y:S01]  /*17d0*/  FADD.FTZ R144, R144, -UR23 ;  /* 0x8000001790907e21 */ /* 0x000fe20008010000 */
[--C-:B------:R-:W-:Y:S02]  /*17e0*/  SHF.R.U64 R34, R140, 0x10, R141.reuse ;  /* 0x000000108c227819 */ /* 0x100fe4000000128d */
[----:B------:R-:W-:Y:S02]  /*17f0*/  MOV R35, R141 ;  /* 0x0000008d00237202 */ /* 0x000fe40000000f00 */
[----:B------:R-:W-:Y:S01]  /*1800*/  SHF.R.U32.HI R140, RZ, 0x10, R141 ;  /* 0x00000010ff8c7819 */ /* 0x000fe2000001168d */
[----:B------:R-:W-:-:S02]  /*1810*/  HADD2.F32 R141, -RZ, R32.H0_H0 ;  /* 0x20000020ff8d7230 */ /* 0x000fc40000004100 */
[----:B------:R-:W-:Y:S02]  /*1820*/  HADD2.F32 R32, -RZ, R31.H0_H0 ;  /* 0x2000001fff207230 */ /* 0x000fe40000004100 */
[----:B------:R-:W-:Y:S02]  /*1830*/  FMUL.FTZ R31, R144, UR22 ;  /* 0x00000016901f7c20 */ /* 0x000fe40008410000 */
[----:B------:R-:W2:Y:S01]  /*1840*/  LDL R144, [R1+0x10] ;  /* 0x0000100001907983 */ /* 0x000ea20000100800 */
[----:B------:R-:W-:Y:S02]  /*1850*/  HADD2.F32 R34, -RZ, R34.H0_H0 ;  /* 0x20000022ff227230 */ /* 0x000fe40000004100 */
[----:B------:R-:W-:Y:S01]  /*1860*/  FADD.FTZ R116, R116, R141 ;  /* 0x0000008d74747221 */ /* 0x000fe20000010000 */
[CC--:B------:R-:W-:Y:S01]  /*1870*/  FFMA.FTZ R88, R31.reuse, R141.reuse, R88 ;  /* 0x0000008d1f587223 */ /* 0x0c0fe20000010058 */
[----:B------:R-:W-:Y:S01]  /*1880*/  FADD.FTZ R60, R60, R32 ;  /* 0x000000203c3c7221 */ /* 0x000fe20000010000 */
[----:B------:R-:W-:Y:S01]  /*1890*/  FFMA.FTZ R204, R31, R32, R204 ;  /* 0x000000201fcc7223 */ /* 0x000fe200000100cc */
[----:B--2---:R-:W-:Y:S01]  /*18a0*/  FMUL.FTZ R144, R144, R141 ;  /* 0x0000008d90907220 */ /* 0x004fe20000410000 */
[----:B------:R-:W-:-:S02]  /*18b0*/  HADD2.F32 R141, -RZ, R33.H0_H0 ;  /* 0x20000021ff8d7230 */ /* 0x000fc40000004100 */
[----:B------:R-:W-:Y:S01]  /*18c0*/  FADD.FTZ R33, R34, -UR23 ;  /* 0x8000001722217e21 */ /* 0x000fe20008010000 */
[----:B------:R-:W-:Y:S02]  /*18d0*/  HADD2.F32 R34, -RZ, R142.H0_H0 ;  /* 0x2000008eff227230 */ /* 0x000fe40000004100 */
[----:B------:R-:W-:Y:S02]  /*18e0*/  FFMA.FTZ R32, R2, R32, R144 ;  /* 0x0000002002207223 */ /* 0x000fe40000010090 */
[----:B------:R0:W5:Y:S04]  /*18f0*/  LDL.LU R2, [R1+0x54] ;  /* 0x0000540001027983 */ /* 0x0001680000300800 */
[----:B------:R-:W2:Y:S01]  /*1900*/  LDL R142, [R1+0x14] ;  /* 0x00001400018e7983 */ /* 0x000ea20000100800 */
[----:B------:R-:W-:Y:S01]  /*1910*/  FMUL.FTZ R33, R33, UR22 ;  /* 0x0000001621217c20 */ /* 0x000fe20008410000 */
[----:B------:R-:W-:-:S02]  /*1920*/  FADD.FTZ R61, R61, R34 ;  /* 0x000000223d3d7221 */ /* 0x000fc40000010000 */
[----:B------:R-:W3:Y:S01]  /*1930*/  LDL R144, [R1+0x18] ;  /* 0x0000180001907983 */ /* 0x000ee20000100800 */
[----:B------:R-:W-:Y:S01]  /*1940*/  FFMA.FTZ R205, R33, R34, R205 ;  /* 0x0000002221cd7223 */ /* 0x000fe200000100cd */
[----:B------:R-:W-:Y:S01]  /*1950*/  FADD.FTZ R117, R117, R141 ;  /* 0x0000008d75757221 */ /* 0x000fe20000010000 */
[-C--:B------:R-:W-:Y:S01]  /*1960*/  FFMA.FTZ R89, R33, R141.reuse, R89 ;  /* 0x0000008d21597223 */ /* 0x080fe20000010059 */
[----:B------:R-:W-:Y:S02]  /*1970*/  HADD2.F32 R35, -RZ, R35.H0_H0 ;  /* 0x20000023ff237230 */ /* 0x000fe40000004100 */
[----:B--2---:R-:W-:Y:S01]  /*1980*/  FMUL.FTZ R142, R142, R141 ;  /* 0x0000008d8e8e7220 */ /* 0x004fe20000410000 */
[----:B------:R-:W-:-:S03]  /*1990*/  HADD2.F32 R141, -RZ, R145.H0_H0 ;  /* 0x20000091ff8d7230 */ /* 0x000fc60000004100 */
[----:B------:R-:W-:Y:S02]  /*19a0*/  FFMA.FTZ R34, R0, R34, R142 ;  /* 0x0000002200227223 */ /* 0x000fe4000001008e */
[----:B------:R0:W5:Y:S04]  /*19b0*/  LDL.LU R0, [R1+0x50] ;  /* 0x0000500001007983 */ /* 0x0001680000300800 */
[----:B------:R-:W2:Y:S01]  /*19c0*/  LDL R145, [R1+0x28] ;  /* 0x0000280001917983 */ /* 0x000ea20000100800 */
[----:B------:R-:W-:Y:S01]  /*19d0*/  FADD.FTZ R35, R35, -UR23 ;  /* 0x8000001723237e21 */ /* 0x000fe20008010000 */
[----:B------:R-:W-:-:S03]  /*19e0*/  HADD2.F32 R140, -RZ, R140.H0_H0 ;  /* 0x2000008cff8c7230 */ /* 0x000fc60000004100 */
[----:B------:R-:W-:Y:S01]  /*19f0*/  FMUL.FTZ R35, R35, UR22 ;  /* 0x0000001623237c20 */ /* 0x000fe20008410000 */
[----:B------:R-:W-:Y:S02]  /*1a00*/  HADD2.F32 R142, -RZ, R214.H0_H0 ;  /* 0x200000d6ff8e7230 */ /* 0x000fe40000004100 */
[-C--:B---3--:R-:W-:Y:S01]  /*1a10*/  FMUL.FTZ R144, R144, R141.reuse ;  /* 0x0000008d90907220 */ /* 0x088fe20000410000 */
[----:B------:R-:W-:Y:S01]  /*1a20*/  FADD.FTZ R118, R118, R141 ;  /* 0x0000008d76767221 */ /* 0x000fe20000010000 */
[----:B------:R-:W-:Y:S01]  /*1a30*/  FFMA.FTZ R90, R35, R141, R90 ;  /* 0x0000008d235a7223 */ /* 0x000fe2000001005a */
[----:B------:R-:W-:Y:S02]  /*1a40*/  HADD2.F32 R143, -RZ, R143.H0_H0 ;  /* 0x2000008fff8f7230 */ /* 0x000fe40000004100 */
[----:B------:R-:W-:Y:S01]  /*1a50*/  FADD.FTZ R141, R140, -UR23 ;  /* 0x800000178c8d7e21 */ /* 0x000fe20008010000 */
[----:B------:R-:W-:-:S05]  /*1a60*/  HADD2.F32 R140, -RZ, R146.H0_H0 ;  /* 0x20000092ff8c7230 */ /* 0x000fca0000004100 */
        /* <DEDUP_REMOVED lines=19> */
.L_x_4040:
[----:B------:R-:W-:Y:S05]  /*1ba0*/  BSYNC.RECONVERGENT B0 ;  /* 0x0000000000007941 */ /* 0x000fea0003800200 */
.L_x_4039:
        /* <DEDUP_REMOVED lines=27> */
[----:B----4-:R-:W-:Y:S01]  /*1d60*/  MOV R147, R140 ;  /* 0x0000008c00937202 */ /* 0x010fe20000000f00 */
[--C-:B------:R-:W-:Y:S01]  /*1d70*/  IMAD.MOV.U32 R215, RZ, RZ, R141.reuse ;  /* 0x000000ffffd77224 */ /* 0x100fe200078e008d */
[--C-:B------:R-:W-:Y:S02]  /*1d80*/  SHF.R.U64 R140, R140, 0x10, R141.reuse ;  /* 0x000000108c8c7819 */ /* 0x100fe4000000128d */
[----:B------:R-:W-:Y:S02]  /*1d90*/  SHF.R.U32.HI R214, RZ, 0x10, R141 ;  /* 0x00000010ffd67819 */ /* 0x000fe4000001168d */
[----:B--2---:R-:W-:Y:S02]  /*1da0*/  MOV R150, R142 ;  /* 0x0000008e00967202 */ /* 0x004fe40000000f00 */
[--C-:B------:R-:W-:Y:S02]  /*1db0*/  SHF.R.U64 R141, R142, 0x10, R143.reuse ;  /* 0x000000108e8d7819 */ /* 0x100fe4000000128f */
[----:B---3--:R-:W-:Y:S01]  /*1dc0*/  MOV R142, R148 ;  /* 0x00000094008e7202 */ /* 0x008fe20000000f00 */
[--C-:B------:R-:W-:Y:S01]  /*1dd0*/  IMAD.MOV.U32 R154, RZ, RZ, R143.reuse ;  /* 0x000000ffff9a7224 */ /* 0x100fe200078e008f */
[----:B------:R-:W-:-:S03]  /*1de0*/  SHF.R.U32.HI R153, RZ, 0x10, R143 ;  /* 0x00000010ff997819 */ /* 0x000fc6000001168f */
[----:B------:R-:W-:Y:S01]  /*1df0*/  HADD2.F32 R152, -RZ, R142.H0_H0 ;  /* 0x2000008eff987230 */ /* 0x000fe20000004100 */
[--C-:B------:R-:W-:Y:S01]  /*1e00*/  SHF.R.U64 R151, R148, 0x10, R149.reuse ;  /* 0x0000001094977819 */ /* 0x100fe20000001295 */
[--C-:B------:R-:W-:Y:S01]  /*1e10*/  IMAD.MOV.U32 R142, RZ, RZ, R149.reuse ;  /* 0x000000ffff8e7224 */ /* 0x100fe200078e0095 */
[----:B------:R-:W-:Y:S01]  /*1e20*/  SHF.R.U32.HI R143, RZ, 0x10, R149 ;  /* 0x00000010ff8f7819 */ /* 0x000fe20000011695 */
[----:B------:R-:W-:Y:S02]  /*1e30*/  HADD2.F32 R150, -RZ, R150.H0_H0 ;  /* 0x20000096ff967230 */ /* 0x000fe40000004100 */
[----:B------:R-:W-:Y:S01]  /*1e40*/  FADD.FTZ R149, R152, -UR23 ;  /* 0x8000001798957e21 */ /* 0x000fe20008010000 */
[----:B------:R-:W-:Y:S01]  /*1e50*/  HADD2.F32 R148, -RZ, R147.H0_H0 ;  /* 0x20000093ff947230 */ /* 0x000fe20000004100 */
[----:B------:R-:W2:Y:S01]  /*1e60*/  LDL R152, [R1+0x8] ;  /* 0x0000080001987983 */ /* 0x000ea20000100800 */
[----:B------:R-:W-:Y:S02]  /*1e70*/  HADD2.F32 R151, -RZ, R151.H0_H0 ;  /* 0x20000097ff977230 */ /* 0x000fe40000004100 */
[----:B------:R-:W-:Y:S01]  /*1e80*/  FMUL.FTZ R147, R149, UR22 ;  /* 0x0000001695937c20 */ /* 0x000fe20008410000 */
[----:B------:R-:W-:Y:S01]  /*1e90*/  FMUL.FTZ R149, R248, R150 ;  /* 0x00000096f8957220 */ /* 0x000fe20000410000 */
[----:B------:R-:W-:-:S02]  /*1ea0*/  FADD.FTZ R64, R64, R148 ;  /* 0x0000009440407221 */ /* 0x000fc40000010000 */
[-C--:B------:R-:W-:Y:S01]  /*1eb0*/  FFMA.FTZ R36, R147, R148.reuse, R36 ;  /* 0x0000009493247223 */ /* 0x080fe20000010024 */
[----:B------:R-:W-:Y:S01]  /*1ec0*/  FFMA.FTZ R148, R0, R148, R149 ;  /* 0x0000009400947223 */ /* 0x000fe20000010095 */
[----:B------:R-:W-:Y:S01]  /*1ed0*/  FADD.FTZ R149, R151, -UR23 ;  /* 0x8000001797957e21 */ /* 0x000fe20008010000 */
[----:B------:R0:W5:Y:S04]  /*1ee0*/  LDL.LU R0, [R1+0x50] ;  /* 0x0000500001007983 */ /* 0x0001680000300800 */
[----:B------:R-:W3:Y:S01]  /*1ef0*/  LDL R151, [R1+0x4] ;  /* 0x0000040001977983 */ /* 0x000ee20000100800 */
[----:B------:R-:W-:Y:S02]  /*1f00*/  HADD2.F32 R141, -RZ, R141.H0_H0 ;  /* 0x2000008dff8d7230 */ /* 0x000fe40000004100 */
[----:B------:R-:W-:-:S02]  /*1f10*/  HADD2.F32 R142, -RZ, R142.H0_H0 ;  /* 0x2000008eff8e7230 */ /* 0x000fc40000004100 */
[----:B------:R-:W-:Y:S01]  /*1f20*/  FADD.FTZ R120, R120, R150 ;  /* 0x0000009678787221 */ /* 0x000fe20000010000 */
[----:B------:R-:W-:Y:S01]  /*1f30*/  FFMA.FTZ R92, R147, R150, R92 ;  /* 0x00000096935c7223 */ /* 0x000fe2000001005c */
[----:B------:R-:W-:Y:S02]  /*1f40*/  HADD2.F32 R140, -RZ, R140.H0_H0 ;  /* 0x2000008cff8c7230 */ /* 0x000fe40000004100 */
[----:B------:R-:W-:Y:S01]  /*1f50*/  FMUL.FTZ R149, R149, UR22 ;  /* 0x0000001695957c20 */ /* 0x000fe20008410000 */
[-C--:B------:R-:W-:Y:S01]  /*1f60*/  FMUL.FTZ R150, R249, R141.reuse ;  /* 0x0000008df9967220 */ /* 0x080fe20000410000 */
[----:B------:R-:W-:Y:S01]  /*1f70*/  FADD.FTZ R142, R142, -UR23 ;  /* 0x800000178e8e7e21 */ /* 0x000fe20008010000 */
[----:B------:R-:W-:Y:S01]  /*1f80*/  FADD.FTZ R65, R65, R140 ;  /* 0x0000008c41417221 */ /* 0x000fe20000010000 */
[----:B------:R-:W-:Y:S01]  /*1f90*/  FFMA.FTZ R37, R149, R140, R37 ;  /* 0x0000008c95257223 */ /* 0x000fe20000010025 */
[----:B------:R-:W-:Y:S02]  /*1fa0*/  HADD2.F32 R143, -RZ, R143.H0_H0 ;  /* 0x2000008fff8f7230 */ /* 0x000fe40000004100 */
[----:B------:R-:W-:Y:S01]  /*1fb0*/  FADD.FTZ R121, R121, R141 ;  /* 0x0000008d79797221 */ /* 0x000fe20000010000 */
[----:B------:R-:W-:Y:S01]  /*1fc0*/  FFMA.FTZ R93, R149, R141, R93 ;  /* 0x0000008d955d7223 */ /* 0x000fe2000001005d */
[----:B------:R-:W-:-:S02]  /*1fd0*/  HADD2.F32 R141, -RZ, R215.H0_H0 ;  /* 0x200000d7ff8d7230 */ /* 0x000fc40000004100 */
[----:B------:R-:W-:-:S03]  /*1fe0*/  FADD.FTZ R143, R143, -UR23 ;  /* 0x800000178f8f7e21 */ /* 0x000fc60008010000 */
[----:B------:R-:W-:Y:S01]  /*1ff0*/  FADD.FTZ R66, R66, R141 ;  /* 0x0000008d42427221 */ /* 0x000fe20000010000 */
[----:B------:R-:W-:Y:S01]  /*2000*/  IADD3 R212, PT, PT, R212, 0x100, RZ ;  /* 0x00000100d4d47810 */ /* 0x000fe20007ffe0ff */
[----:B---3--:R-:W-:Y:S01]  /*2010*/  FFMA.FTZ R150, R151, R140, R150 ;  /* 0x0000008c97967223 */ /* 0x008fe20000010096 */
[----:B------:R-:W-:Y:S02]  /*2020*/  HADD2.F32 R140, -RZ, R154.H0_H0 ;  /* 0x2000009aff8c7230 */ /* 0x000fe40000004100 */
[----:B------:R-:W-:-:S03]  /*2030*/  FMUL.FTZ R151, R142, UR22 ;  /* 0x000000168e977c20 */ /* 0x000fc60008410000 */
[-C--:B------:R-:W-:Y:S01]  /*2040*/  FMUL.FTZ R142, R250, R140.reuse ;  /* 0x0000008cfa8e7220 */ /* 0x080fe20000410000 */
[----:B------:R-:W-:Y:S01]  /*2050*/  FADD.FTZ R122, R122, R140 ;  /* 0x0000008c7a7a7221 */ /* 0x000fe20000010000 */
[C---:B------:R-:W-:Y:S01]  /*2060*/  FFMA.FTZ R94, R151.reuse, R140, R94 ;  /* 0x0000008c975e7223 */ /* 0x040fe2000001005e */
[----:B------:R-:W-:Y:S02]  /*2070*/  HADD2.F32 R140, -RZ, R153.H0_H0 ;  /* 0x20000099ff8c7230 */ /* 0x000fe40000004100 */
[-C--:B------:R-:W-:Y:S01]  /*2080*/  FFMA.FTZ R38, R151, R141.reuse, R38 ;  /* 0x0000008d97267223 */ /* 0x080fe20000010026 */
[----:B--2---:R-:W-:Y:S01]  /*2090*/  FFMA.FTZ R152, R152, R141, R142 ;  /* 0x0000008d98987223 */ /* 0x004fe2000001008e */
[----:B------:R-:W-:Y:S02]  /*20a0*/  HADD2.F32 R141, -RZ, R214.H0_H0 ;  /* 0x200000d6ff8d7230 */ /* 0x000fe40000004100 */
        /* <DEDUP_REMOVED lines=15> */
.L_x_4042:
[----:B------:R-:W-:Y:S05]  /*21a0*/  BSYNC.RECONVERGENT B0 ;  /* 0x0000000000007941 */ /* 0x000fea0003800200 */
.L_x_4041:
        /* <DEDUP_REMOVED lines=30> */
[----:B------:R-:W-:Y:S01]  /*2390*/  SHF.R.U64 R141, R142, 0x10, R143 ;  /* 0x000000108e8d7819 */ /* 0x000fe2000000128f */
[----:B--2---:R-:W-:Y:S01]  /*23a0*/  IMAD.MOV.U32 R142, RZ, RZ, R156 ;  /* 0x000000ffff8e7224 */ /* 0x004fe200078e009c */
[----:B------:R-:W-:-:S04]  /*23b0*/  MOV R162, R143 ;  /* 0x0000008f00a27202 */ /* 0x000fc80000000f00 */
[----:B------:R-:W-:Y:S01]  /*23c0*/  HADD2.F32 R160, -RZ, R142.H0_H0 ;  /* 0x2000008effa07230 */ /* 0x000fe20000004100 */
[----:B------:R-:W-:Y:S01]  /*23d0*/  SHF.R.U32.HI R161, RZ, 0x10, R143 ;  /* 0x00000010ffa17819 */ /* 0x000fe2000001168f */
[----:B------:R-:W-:Y:S01]  /*23e0*/  HADD2.F32 R158, -RZ, R158.H0_H0 ;  /* 0x2000009eff9e7230 */ /* 0x000fe20000004100 */
[--C-:B------:R-:W-:Y:S02]  /*23f0*/  SHF.R.U64 R159, R156, 0x10, R157.reuse ;  /* 0x000000109c9f7819 */ /* 0x100fe4000000129d */
[----:B------:R-:W-:Y:S02]  /*2400*/  MOV R142, R157 ;  /* 0x0000009d008e7202 */ /* 0x000fe40000000f00 */
[----:B------:R-:W-:Y:S01]  /*2410*/  SHF.R.U32.HI R143, RZ, 0x10, R157 ;  /* 0x00000010ff8f7819 */ /* 0x000fe2000001169d */
[----:B------:R-:W-:Y:S01]  /*2420*/  FADD.FTZ R157, R160, -UR23 ;  /* 0x80000017a09d7e21 */ /* 0x000fe20008010000 */
[----:B------:R-:W-:Y:S02]  /*2430*/  HADD2.F32 R156, -RZ, R155.H0_H0 ;  /* 0x2000009bff9c7230 */ /* 0x000fe40000004100 */
[----:B------:R-:W-:-:S02]  /*2440*/  HADD2.F32 R159, -RZ, R159.H0_H0 ;  /* 0x2000009fff9f7230 */ /* 0x000fc40000004100 */
[----:B------:R-:W-:Y:S01]  /*2450*/  FMUL.FTZ R155, R157, UR22 ;  /* 0x000000169d9b7c20 */ /* 0x000fe20008410000 */
[----:B-----5:R-:W-:Y:S01]  /*2460*/  FMUL.FTZ R157, R240, R158 ;  /* 0x0000009ef09d7220 */ /* 0x020fe20000410000 */
[----:B------:R-:W-:Y:S01]  /*2470*/  FADD.FTZ R68, R68, R156 ;  /* 0x0000009c44447221 */ /* 0x000fe20000010000 */
[----:B------:R-:W-:Y:S02]  /*2480*/  HADD2.F32 R141, -RZ, R141.H0_H0 ;  /* 0x2000008dff8d7230 */ /* 0x000fe40000004100 */
[-C--:B------:R-:W-:Y:S01]  /*2490*/  FFMA.FTZ R40, R155, R156.reuse, R40 ;  /* 0x0000009c9b287223 */ /* 0x080fe20000010028 */
[----:B------:R-:W-:Y:S01]  /*24a0*/  FFMA.FTZ R156, R244, R156, R157 ;  /* 0x0000009cf49c7223 */ /* 0x000fe2000001009d */
[----:B------:R-:W-:Y:S01]  /*24b0*/  FADD.FTZ R157, R159, -UR23 ;  /* 0x800000179f9d7e21 */ /* 0x000fe20008010000 */
[----:B------:R-:W-:Y:S02]  /*24c0*/  HADD2.F32 R142, -RZ, R142.H0_H0 ;  /* 0x2000008eff8e7230 */ /* 0x000fe40000004100 */
[----:B------:R-:W-:Y:S01]  /*24d0*/  FADD.FTZ R124, R124, R158 ;  /* 0x0000009e7c7c7221 */ /* 0x000fe20000010000 */
[----:B------:R-:W-:Y:S01]  /*24e0*/  FFMA.FTZ R96, R155, R158, R96 ;  /* 0x0000009e9b607223 */ /* 0x000fe20000010060 */
[----:B------:R-:W-:-:S02]  /*24f0*/  HADD2.F32 R140, -RZ, R140.H0_H0 ;  /* 0x2000008cff8c7230 */ /* 0x000fc40000004100 */
[----:B------:R-:W-:Y:S01]  /*2500*/  FMUL.FTZ R157, R157, UR22 ;  /* 0x000000169d9d7c20 */ /* 0x000fe20008410000 */
[-C--:B------:R-:W-:Y:S01]  /*2510*/  FMUL.FTZ R158, R241, R141.reuse ;  /* 0x0000008df19e7220 */ /* 0x080fe20000410000 */
[----:B------:R-:W-:Y:S01]  /*2520*/  FADD.FTZ R142, R142, -UR23 ;  /* 0x800000178e8e7e21 */ /* 0x000fe20008010000 */
[----:B------:R-:W-:Y:S01]  /*2530*/  FADD.FTZ R69, R69, R140 ;  /* 0x0000008c45457221 */ /* 0x000fe20000010000 */
[-C--:B------:R-:W-:Y:S01]  /*2540*/  FFMA.FTZ R41, R157, R140.reuse, R41 ;  /* 0x0000008c9d297223 */ /* 0x080fe20000010029 */
[----:B------:R-:W-:Y:S01]  /*2550*/  FFMA.FTZ R158, R245, R140, R158 ;  /* 0x0000008cf59e7223 */ /* 0x000fe2000001009e */
[----:B------:R-:W-:Y:S02]  /*2560*/  HADD2.F32 R140, -RZ, R162.H0_H0 ;  /* 0x200000a2ff8c7230 */ /* 0x000fe40000004100 */
[----:B------:R-:W-:Y:S01]  /*2570*/  FMUL.FTZ R159, R142, UR22 ;  /* 0x000000168e9f7c20 */ /* 0x000fe20008410000 */
[----:B------:R-:W-:Y:S02]  /*2580*/  HADD2.F32 R143, -RZ, R143.H0_H0 ;  /* 0x2000008fff8f7230 */ /* 0x000fe40000004100 */
[----:B------:R-:W-:Y:S01]  /*2590*/  FADD.FTZ R125, R125, R141 ;  /* 0x0000008d7d7d7221 */ /* 0x000fe20000010000 */
[----:B------:R-:W-:Y:S01]  /*25a0*/  FFMA.FTZ R97, R157, R141, R97 ;  /* 0x0000008d9d617223 */ /* 0x000fe20000010061 */
[----:B------:R-:W-:-:S02]  /*25b0*/  HADD2.F32 R141, -RZ, R215.H0_H0 ;  /* 0x200000d7ff8d7230 */ /* 0x000fc40000004100 */
[-C--:B------:R-:W-:Y:S01]  /*25c0*/  FMUL.FTZ R142, R242, R140.reuse ;  /* 0x0000008cf28e7220 */ /* 0x080fe20000410000 */
[----:B------:R-:W-:Y:S01]  /*25d0*/  FADD.FTZ R126, R126, R140 ;  /* 0x0000008c7e7e7221 */ /* 0x000fe20000010000 */
[----:B------:R-:W-:Y:S01]  /*25e0*/  FFMA.FTZ R98, R159, R140, R98 ;  /* 0x0000008c9f627223 */ /* 0x000fe20000010062 */
[----:B------:R-:W-:Y:S02]  /*25f0*/  HADD2.F32 R140, -RZ, R161.H0_H0 ;  /* 0x200000a1ff8c7230 */ /* 0x000fe40000004100 */
        /* <DEDUP_REMOVED lines=20> */
.L_x_4044:
[----:B------:R-:W-:Y:S05]  /*2740*/  BSYNC.RECONVERGENT B0 ;  /* 0x0000000000007941 */ /* 0x000fea0003800200 */
.L_x_4043:
        /* <DEDUP_REMOVED lines=24> */
[----:B------:R-:W-:Y:S02]  /*28d0*/  IADD3 R212, PT, PT, R212, 0x100, RZ ;  /* 0x00000100d4d47810 */ /* 0x000fe40007ffe0ff */
[----:B---3--:R-:W-:Y:S01]  /*28e0*/  MOV R163, R140 ;  /* 0x0000008c00a37202 */ /* 0x008fe20000000f00 */
[--C-:B------:R-:W-:Y:S01]  /*28f0*/  IMAD.MOV.U32 R215, RZ, RZ, R141.reuse ;  /* 0x000000ffffd77224 */ /* 0x100fe200078e008d */
[--C-:B------:R-:W-:Y:S02]  /*2900*/  SHF.R.U64 R140, R140, 0x10, R141.reuse ;  /* 0x000000108c8c7819 */ /* 0x100fe4000000128d */
[----:B------:R-:W-:Y:S02]  /*2910*/  SHF.R.U32.HI R214, RZ, 0x10, R141 ;  /* 0x00000010ffd67819 */ /* 0x000fe4000001168d */
[----:B----4-:R-:W-:Y:S02]  /*2920*/  MOV R166, R142 ;  /* 0x0000008e00a67202 */ /* 0x010fe40000000f00 */
[----:B------:R-:W-:-:S02]  /*2930*/  SHF.R.U64 R141, R142, 0x10, R143 ;  /* 0x000000108e8d7819 */ /* 0x000fc4000000128f */
[----:B--2---:R-:W-:Y:S01]  /*2940*/  MOV R142, R164 ;  /* 0x000000a4008e7202 */ /* 0x004fe20000000f00 */
        /* <DEDUP_REMOVED lines=8> */
[----:B------:R-:W-:Y:S02]  /*29d0*/  HADD2.F32 R164, -RZ, R163.H0_H0 ;  /* 0x200000a3ffa47230 */ /* 0x000fe40000004100 */
[----:B------:R-:W-:Y:S02]  /*29e0*/  HADD2.F32 R167, -RZ, R167.H0_H0 ;  /* 0x200000a7ffa77230 */ /* 0x000fe40000004100 */
[----:B------:R-:W-:Y:S01]  /*29f0*/  FMUL.FTZ R163, R165, UR22 ;  /* 0x00000016a5a37c20 */ /* 0x000fe20008410000 */
[----:B-----5:R-:W-:Y:S01]  /*2a00*/  FMUL.FTZ R165, R232, R166 ;  /* 0x000000a6e8a57220 */ /* 0x020fe20000410000 */
[----:B------:R-:W-:Y:S01]  /*2a10*/  FADD.FTZ R72, R72, R164 ;  /* 0x000000a448487221 */ /* 0x000fe20000010000 */
[----:B------:R-:W-:-:S02]  /*2a20*/  HADD2.F32 R141, -RZ, R141.H0_H0 ;  /* 0x2000008dff8d7230 */ /* 0x000fc40000004100 */
[-C--:B------:R-:W-:Y:S01]  /*2a30*/  FFMA.FTZ R44, R163, R164.reuse, R44 ;  /* 0x000000a4a32c7223 */ /* 0x080fe2000001002c */
[----:B------:R-:W-:Y:S01]  /*2a40*/  FFMA.FTZ R164, R236, R164, R165 ;  /* 0x000000a4eca47223 */ /* 0x000fe200000100a5 */
[----:B------:R-:W-:Y:S01]  /*2a50*/  FADD.FTZ R165, R167, -UR23 ;  /* 0x80000017a7a57e21 */ /* 0x000fe20008010000 */
[----:B------:R-:W-:Y:S02]  /*2a60*/  HADD2.F32 R142, -RZ, R142.H0_H0 ;  /* 0x2000008eff8e7230 */ /* 0x000fe40000004100 */
[----:B------:R-:W-:Y:S01]  /*2a70*/  FADD.FTZ R128, R128, R166 ;  /* 0x000000a680807221 */ /* 0x000fe20000010000 */
[----:B------:R-:W-:Y:S01]  /*2a80*/  FFMA.FTZ R100, R163, R166, R100 ;  /* 0x000000a6a3647223 */ /* 0x000fe20000010064 */
        /* <DEDUP_REMOVED lines=8> */
[----:B------:R-:W-:Y:S01]  /*2b10*/  FMUL.FTZ R167, R142, UR22 ;  /* 0x000000168ea77c20 */ /* 0x000fe20008410000 */
[----:B------:R-:W-:Y:S02]  /*2b20*/  HADD2.F32 R143, -RZ, R143.H0_H0 ;  /* 0x2000008fff8f7230 */ /* 0x000fe40000004100 */
[----:B------:R-:W-:Y:S01]  /*2b30*/  FADD.FTZ R129, R129, R141 ;  /* 0x0000008d81817221 */ /* 0x000fe20000010000 */
[----:B------:R-:W-:Y:S01]  /*2b40*/  FFMA.FTZ R101, R165, R141, R101 ;  /* 0x0000008da5657223 */ /* 0x000fe20000010065 */
[----:B------:R-:W-:Y:S02]  /*2b50*/  HADD2.F32 R141, -RZ, R215.H0_H0 ;  /* 0x200000d7ff8d7230 */ /* 0x000fe40000004100 */
[-C--:B------:R-:W-:Y:S01]  /*2b60*/  FMUL.FTZ R142, R234, R140.reuse ;  /* 0x0000008cea8e7220 */ /* 0x080fe20000410000 */
[----:B------:R-:W-:Y:S01]  /*2b70*/  FADD.FTZ R130, R130, R140 ;  /* 0x0000008c82827221 */ /* 0x000fe20000010000 */
[----:B------:R-:W-:Y:S01]  /*2b80*/  FFMA.FTZ R102, R167, R140, R102 ;  /* 0x0000008ca7667223 */ /* 0x000fe20000010066 */
        /* <DEDUP_REMOVED lines=21> */
.L_x_4046:
[----:B------:R-:W-:Y:S05]  /*2ce0*/  BSYNC.RECONVERGENT B0 ;  /* 0x0000000000007941 */ /* 0x000fea0003800200 */
.L_x_4045:
        /* <DEDUP_REMOVED lines=89> */
.L_x_4048:
[----:B------:R-:W-:Y:S05]  /*3280*/  BSYNC.RECONVERGENT B0 ;  /* 0x0000000000007941 */ /* 0x000fea0003800200 */
.L_x_4047:
        /* <DEDUP_REMOVED lines=9> */
[----:B------:R-:W4:Y:S01]  /*3320*/  LDG.E.64 R140, desc[UR10][R140.64] ;  /* 0x0000000a8c8c7981 */ /* 0x000f22000c1e1b00 */
        /* <DEDUP_REMOVED lines=10> */
[----:B------:R-:W-:Y:S02]  /*33d0*/  ISETP.NE.AND.EX P0, PT, RZ, UR19, PT, P0 ;  /* 0x00000013ff007c0c */ /* 0x000fe4000bf05300 */
[----:B----4-:R-:W-:Y:S01]  /*33e0*/  MOV R198, R140 ;  /* 0x0000008c00c67202 */ /* 0x010fe20000000f00 */
[--C-:B-1----:R-:W-:Y:S01]  /*33f0*/  IMAD.MOV.U32 R0, RZ, RZ, R141.reuse ;  /* 0x000000ffff007224 */ /* 0x102fe200078e008d */
[--C-:B0-----:R-:W-:Y:S02]  /*3400*/  SHF.R.U64 R197, R140, 0x10, R141.reuse ;  /* 0x000000108cc57819 */ /* 0x101fe4000000128d */
[----:B------:R-:W-:Y:S02]  /*3410*/  SHF.R.U32.HI R215, RZ, 0x10, R141 ;  /* 0x00000010ffd77819 */ /* 0x000fe4000001168d */
[----:B------:R-:W0:Y:S01]  /*3420*/  LDC.64 R140, c[0x0][0x3b0] ;  /* 0x0000ec00ff8c7b82 */ /* 0x000e220000000a00 */
[--C-:B--2---:R-:W-:Y:S01]  /*3430*/  SHF.R.U64 R196, R142, 0x10, R143.reuse ;  /* 0x000000108ec47819 */ /* 0x104fe2000000128f */
[--C-:B------:R-:W-:Y:S01]  /*3440*/  IMAD.MOV.U32 R214, RZ, RZ, R143.reuse ;  /* 0x000000ffffd67224 */ /* 0x100fe200078e008f */
[----:B------:R-:W-:-:S02]  /*3450*/  SHF.R.U32.HI R201, RZ, 0x10, R143 ;  /* 0x00000010ffc97819 */ /* 0x000fc4000001168f */
[----:B------:R-:W-:Y:S02]  /*3460*/  MOV R195, R142 ;  /* 0x0000008e00c37202 */ /* 0x000fe40000000f00 */
[----:B---3--:R-:W-:Y:S02]  /*3470*/  MOV R143, R186 ;  /* 0x000000ba008f7202 */ /* 0x008fe40000000f00 */
[----:B------:R-:W-:Y:S01]  /*3480*/  SHF.R.U64 R142, R186, 0x10, R187 ;  /* 0x00000010ba8e7819 */ /* 0x000fe200000012bb */
[----:B0-----:R-:W-:-:S05]  /*3490*/  IMAD.WIDE.U32 R140, R212, 0x4, R140 ;  /* 0x00000004d48c7825 */ /* 0x001fca00078e008c */
[----:B------:R0:W5:Y:S01]  /*34a0*/  LDG.E R186, desc[UR10][R140.64] ;  /* 0x0000000a8cba7981 */ /* 0x000162000c1e1900 */
[--C-:B------:R-:W-:Y:S01]  /*34b0*/  IMAD.MOV.U32 R199, RZ, RZ, R187.reuse ;  /* 0x000000ffffc77224 */ /* 0x100fe200078e00bb */
[----:B------:R-:W-:Y:S01]  /*34c0*/  SHF.R.U32.HI R200, RZ, 0x10, R187 ;  /* 0x00000010ffc87819 */ /* 0x000fe200000116bb */
[----:B0-----:R-:W-:Y:S02]  /*34d0*/  HADD2.F32 R140, -RZ, R143.H0_H0 ;  /* 0x2000008fff8c7230 */ /* 0x001fe40000004100 */
[----:B------:R-:W-:-:S03]  /*34e0*/  HADD2.F32 R143, -RZ, R195.H0_H0 ;  /* 0x200000c3ff8f7230 */ /* 0x000fc60000004100 */
[----:B------:R-:W-:Y:S01]  /*34f0*/  FADD.FTZ R141, R140, -UR23 ;  /* 0x800000178c8d7e21 */ /* 0x000fe20008010000 */
[----:B------:R-:W-:-:S03]  /*3500*/  HADD2.F32 R140, -RZ, R198.H0_H0 ;  /* 0x200000c6ff8c7230 */ /* 0x000fc60000004100 */
[----:B------:R-:W-:Y:S01]  /*3510*/  FMUL.FTZ R187, R141, UR22 ;  /* 0x000000168dbb7c20 */ /* 0x000fe20008410000 */
[----:B------:R-:W-:Y:S01]  /*3520*/  FMUL.FTZ R141, R216, R143 ;  /* 0x0000008fd88d7220 */ /* 0x000fe20000410000 */
[----:B------:R-:W-:Y:S02]  /*3530*/  FADD.FTZ R80, R80, R140 ;  /* 0x0000008c50507221 */ /* 0x000fe40000010000 */
[-C--:B------:R-:W-:Y:S01]  /*3540*/  FFMA.FTZ R52, R187, R140.reuse, R52 ;  /* 0x0000008cbb347223 */ /* 0x080fe20000010034 */
[----:B------:R-:W-:Y:S02]  /*3550*/  FFMA.FTZ R195, R220, R140, R141 ;  /* 0x0000008cdcc37223 */ /* 0x000fe4000001008d */
[----:B------:R-:W0:Y:S01]  /*3560*/  @P0 LDC.64 R140, c[0x0][0x3b8] ;  /* 0x0000ee00ff8c0b82 */ /* 0x000e220000000a00 */
[----:B------:R-:W-:-:S05]  /*3570*/  HADD2.F32 R142, -RZ, R142.H0_H0 ;  /* 0x2000008eff8e7230 */ /* 0x000fca0000004100 */
[----:B------:R-:W-:Y:S01]  /*3580*/  FADD.FTZ R142, R142, -UR23 ;  /* 0x800000178e8e7e21 */ /* 0x000fe20008010000 */
[----:B0-----:R-:W-:-:S05]  /*3590*/  @P0 IMAD.WIDE.U32 R140, R212, 0x4, R140 ;  /* 0x00000004d48c0825 */ /* 0x001fca00078e008c */
[----:B------:R0:W5:Y:S02]  /*35a0*/  @P0 LDG.E R2, desc[UR10][R140.64] ;  /* 0x0000000a8c020981 */ /* 0x000164000c1e1900 */
[----:B0-----:R-:W-:Y:S02]  /*35b0*/  HADD2.F32 R140, -RZ, R196.H0_H0 ;  /* 0x200000c4ff8c7230 */ /* 0x001fe40000004100 */
[----:B------:R-:W-:Y:S01]  /*35c0*/  FMUL.FTZ R196, R142, UR22 ;  /* 0x000000168ec47c20 */ /* 0x000fe20008410000 */
[----:B------:R-:W-:Y:S02]  /*35d0*/  HADD2.F32 R141, -RZ, R197.H0_H0 ;  /* 0x200000c5ff8d7230 */ /* 0x000fe40000004100 */
[----:B------:R-:W-:-:S03]  /*35e0*/  FMUL.FTZ R142, R217, R140 ;  /* 0x0000008cd98e7220 */ /* 0x000fc60000410000 */
[----:B------:R-:W-:Y:S01]  /*35f0*/  FADD.FTZ R81, R81, R141 ;  /* 0x0000008d51517221 */ /* 0x000fe20000010000 */
[-C--:B------:R-:W-:Y:S01]  /*3600*/  FFMA.FTZ R53, R196, R141.reuse, R53 ;  /* 0x0000008dc4357223 */ /* 0x080fe20000010035 */
[----:B------:R-:W-:Y:S01]  /*3610*/  FFMA.FTZ R197, R221, R141, R142 ;  /* 0x0000008dddc57223 */ /* 0x000fe2000001008e */
[----:B------:R-:W-:-:S05]  /*3620*/  HADD2.F32 R141, -RZ, R199.H0_H0 ;  /* 0x200000c7ff8d7230 */ /* 0x000fca0000004100 */
[----:B------:R-:W-:Y:S01]  /*3630*/  FADD.FTZ R142, R141, -UR23 ;  /* 0x800000178d8e7e21 */ /* 0x000fe20008010000 */
[----:B------:R-:W-:Y:S02]  /*3640*/  HADD2.F32 R141, -RZ, R0.H0_H0 ;  /* 0x20000000ff8d7230 */ /* 0x000fe40000004100 */
[----:B------:R0:W5:Y:S01]  /*3650*/  LDL.LU R0, [R1+0x50] ;  /* 0x0000500001007983 */ /* 0x0001620000300800 */
[----:B------:R-:W-:Y:S01]  /*3660*/  FADD.FTZ R137, R137, R140 ;  /* 0x0000008c89897221 */ /* 0x000fe20000010000 */
[----:B------:R-:W-:Y:S01]  /*3670*/  FFMA.FTZ R109, R196, R140, R109 ;  /* 0x0000008cc46d7223 */ /* 0x000fe2000001006d */
[----:B------:R-:W-:Y:S02]  /*3680*/  HADD2.F32 R140, -RZ, R214.H0_H0 ;  /* 0x200000d6ff8c7230 */ /* 0x000fe40000004100 */
[----:B------:R-:W-:-:S03]  /*3690*/  FMUL.FTZ R198, R142, UR22 ;  /* 0x000000168ec67c20 */ /* 0x000fc60008410000 */
[-C--:B------:R-:W-:Y:S01]  /*36a0*/  FMUL.FTZ R142, R218, R140.reuse ;  /* 0x0000008cda8e7220 */ /* 0x080fe20000410000 */
[----:B------:R-:W-:Y:S01]  /*36b0*/  FADD.FTZ R82, R82, R141 ;  /* 0x0000008d52527221 */ /* 0x000fe20000010000 */
[-C--:B------:R-:W-:Y:S02]  /*36c0*/  FFMA.FTZ R54, R198, R141.reuse, R54 ;  /* 0x0000008dc6367223 */ /* 0x080fe40000010036 */
[----:B------:R-:W-:Y:S01]  /*36d0*/  FFMA.FTZ R199, R222, R141, R142 ;  /* 0x0000008ddec77223 */ /* 0x000fe2000001008e */
[----:B------:R-:W-:Y:S02]  /*36e0*/  HADD2.F32 R141, -RZ, R200.H0_H0 ;  /* 0x200000c8ff8d7230 */ /* 0x000fe40000004100 */
[----:B------:R-:W-:Y:S01]  /*36f0*/  FADD.FTZ R138, R138, R140 ;  /* 0x0000008c8a8a7221 */ /* 0x000fe20000010000 */
[----:B------:R-:W-:Y:S01]  /*3700*/  FFMA.FTZ R110, R198, R140, R110 ;  /* 0x0000008cc66e7223 */ /* 0x000fe2000001006e */
[----:B------:R-:W-:Y:S02]  /*3710*/  HADD2.F32 R140, -RZ, R201.H0_H0 ;  /* 0x200000c9ff8c7230 */ /* 0x000fe40000004100 */
[----:B------:R-:W-:Y:S01]  /*3720*/  FADD.FTZ R142, R141, -UR23 ;  /* 0x800000178d8e7e21 */ /* 0x000fe20008010000 */
[----:B------:R-:W-:-:S03]  /*3730*/  HADD2.F32 R141, -RZ, R215.H0_H0 ;  /* 0x200000d7ff8d7230 */ /* 0x000fc60000004100 */
        /* <DEDUP_REMOVED lines=16> */
[----:B0-----:R-:W-:-:S07]  /*3840*/  FFMA.FTZ R213, R200, R201, R141 ;  /* 0x000000c9c8d57223 */ /* 0x001fce000001008d */
.L_x_4050:
[----:B------:R-:W-:Y:S05]  /*3850*/  BSYNC.RECONVERGENT B0 ;  /* 0x0000000000007941 */ /* 0x000fea0003800200 */
.L_x_4049:
        /* <DEDUP_REMOVED lines=32> */
.L_x_4052:
[----:B------:R-:W-:Y:S05]  /*3a60*/  BSYNC.RECONVERGENT B0 ;  /* 0x0000000000007941 */ /* 0x000fea0003800200 */
.L_x_4051:
        /* <DEDUP_REMOVED lines=70> */
[----:B------:R-:W-:Y:S02]  /*3ed0*/  F2FP.F16.F32.PACK_AB R142, R140, R142 ;  /* 0x0000008e8c8e723e */ /* 0x000fe400000000ff */
        /* <DEDUP_REMOVED lines=17> */
.L_x_4057:
        /* <DEDUP_REMOVED lines=15> */
[----:B------:R-:W-:Y:S02]  /*40e0*/  FSEL R16, R16, RZ, P6 ;  /* 0x000000ff10107208 */ /* 0x000fe40003000000 */
[----:B------:R-:W-:Y:S02]  /*40f0*/  LOP3.LUT P6, RZ, R13, 0xff00, RZ, 0xc0, !PT ;  /* 0x0000ff000dff7812 */ /* 0x000fe400078cc0ff */
[----:B------:R-:W-:Y:S01]  /*4100*/  F2FP.F16.F32.PACK_AB R16, R16, R140 ;  /* 0x0000008c1010723e */ /* 0x000fe200000000ff */
[----:B------:R-:W-:Y:S01]  /*4110*/  FMUL.FTZ R140, R18, UR21 ;  /* 0x00000015128c7c20 */ /* 0x000fe20008410000 */
[----:B------:R-:W-:Y:S02]  /*4120*/  FSEL R19, R19, RZ, P6 ;  /* 0x000000ff13137208 */ /* 0x000fe40003000000 */
[----:B------:R-:W-:Y:S02]  /*4130*/  LOP3.LUT P6, RZ, R13, 0xff0000, RZ, 0xc0, !PT ;  /* 0x00ff00000dff7812 */ /* 0x000fe400078cc0ff */
[----:B------:R-:W-:Y:S01]  /*4140*/  F2FP.F16.F32.PACK_AB R17, R19, R17 ;  /* 0x000000111311723e */ /* 0x000fe200000000ff */
[----:B------:R-:W-:Y:S01]  /*4150*/  IMAD.U32 R19, RZ, RZ, UR23 ;  /* 0x00000017ff137e24 */ /* 0x000fe2000f8e00ff */
[----:B------:R-:W-:-:S02]  /*4160*/  FSEL R140, R140, RZ, P6 ;  /* 0x000000ff8c8c7208 */ /* 0x000fc40003000000 */
[----:B------:R-:W-:Y:S01]  /*4170*/  ISETP.GE.U32.AND P6, PT, R13, 0x1000000, PT ;  /* 0x010000000d00780c */ /* 0x000fe20003fc6070 */
[----:B------:R-:W-:Y:S01]  /*4180*/  FFMA.FTZ R19, R29, R19, UR24 ;  /* 0x000000181d137e23 */ /* 0x000fe20008010013 */
[----:B------:R-:W-:Y:S02]  /*4190*/  F2FP.F16.F32.PACK_AB R18, R140, R18 ;  /* 0x000000128c12723e */ /* 0x000fe400000000ff */
[----:B------:R-:W-:Y:S01]  /*41a0*/  PRMT R142, R16, 0x7632, R142 ;  /* 0x00007632108e7816 */ /* 0x000fe2000000008e */
[----:B------:R-:W-:Y:S01]  /*41b0*/  FADD.FTZ R19, R30, -R19 ;  /* 0x800000131e137221 */ /* 0x000fe20000010000 */
[----:B------:R-:W-:-:S03]  /*41c0*/  PRMT R141, R18, 0x7632, R141 ;  /* 0x00007632128d7816 */ /* 0x000fc6000000008d */
[----:B------:R-:W-:-:S04]  /*41d0*/  FMUL.FTZ R19, R19, UR22 ;  /* 0x0000001613137c20 */ /* 0x000fc80008410000 */
[----:B------:R-:W-:-:S05]  /*41e0*/  FMUL.FTZ R140, R19, UR21 ;  /* 0x00000015138c7c20 */ /* 0x000fca0008410000 */
[----:B------:R-:W-:-:S04]  /*41f0*/  FSEL R140, R140, RZ, P6 ;  /* 0x000000ff8c8c7208 */ /* 0x000fc80003000000 */
[----:B------:R-:W-:Y:S02]  /*4200*/  F2FP.F16.F32.PACK_AB R19, R140, R19 ;  /* 0x000000138c13723e */ /* 0x000fe400000000ff */
[----:B------:R-:W-:Y:S02]  /*4210*/  PRMT R140, R17, 0x7632, R140 ;  /* 0x00007632118c7816 */ /* 0x000fe4000000008c */
[----:B------:R-:W-:Y:S01]  /*4220*/  PRMT R143, R19, 0x7632, R143 ;  /* 0x00007632138f7816 */ /* 0x000fe2000000008f */
[----:B------:R-:W-:Y:S06]  /*4230*/  BRA `(.L_x_4058) ;  /* 0x0000001000ec7947 */ /* 0x000fec0003800000 */
.L_x_4056:
[----:B------:R-:W-:Y:S01]  /*4240*/  UMOV UR4, UR8 ;  /* 0x0000000800047c82 */ /* 0x000fe20008000000 */
[----:B------:R-:W-:Y:S01]  /*4250*/  UMOV UR5, UR9 ;  /* 0x0000000900057c82 */ /* 0x000fe20008000000 */
[----:B------:R-:W-:-:S04]  /*4260*/  UISETP.NE.U32.AND UP0, UPT, UR4, URZ, UPT ;  /* 0x000000ff0400728c */ /* 0x000fc8000bf05070 */
[----:B------:R-:W-:-:S09]  /*4270*/  UISETP.NE.AND.EX UP0, UPT, UR5, URZ, UPT, UP0 ;  /* 0x000000ff0500728c */ /* 0x000fd2000bf05300 */
[----:B------:R-:W-:Y:S05]  /*4280*/  BRA.U UP0, `(.L_x_4059) ;  /* 0x0000000100a47547 */ /* 0x000fea000b800000 */
[----:B------:R-:W-:Y:S01]  /*4290*/  MOV R141, UR23 ;  /* 0x00000017008d7c02 */ /* 0x000fe20008000f00 */
[----:B-----5:R-:W-:Y:S01]  /*42a0*/  IMAD.MOV.U32 R140, RZ, RZ, R176 ;  /* 0x000000ffff8c7224 */ /* 0x020fe200078e00b0 */
[----:B------:R-:W-:Y:S01]  /*42b0*/  LOP3.LUT P6, RZ, R13, 0xff, RZ, 0xc0, !PT ;  /* 0x000000ff0dff7812 */ /* 0x000fe200078cc0ff */
[----:B------:R-:W-:Y:S02]  /*42c0*/  IMAD.U32 R143, RZ, RZ, UR23 ;  /* 0x00000017ff8f7e24 */ /* 0x000fe4000f8e00ff */
[----:B------:R-:W-:Y:S01]  /*42d0*/  FFMA.FTZ R141, R0, R141, UR24 ;  /* 0x00000018008d7e23 */ /* 0x000fe2000801008d */
[----:B------:R-:W-:Y:S02]  /*42e0*/  HADD2.F32 R140, -RZ, R140.H0_H0 ;  /* 0x2000008cff8c7230 */ /* 0x000fe40000004100 */
[----:B------:R-:W-:Y:S01]  /*42f0*/  FFMA.FTZ R143, R29, R143, UR24 ;  /* 0x000000181d8f7e23 */ /* 0x000fe2000801008f */
[----:B------:R-:W-:-:S03]  /*4300*/  FADD.FTZ R141, R24, -R141 ;  /* 0x8000008d188d7221 */ /* 0x000fc60000010000 */
[----:B------:R-:W-:Y:S01]  /*4310*/  FADD.FTZ R143, R30, -R143 ;  /* 0x8000008f1e8f7221 */ /* 0x000fe20000010000 */
[----:B------:R-:W-:Y:S01]  /*4320*/  FFMA.FTZ R140, R141, UR22, R140 ;  /* 0x000000168d8c7c23 */ /* 0x000fe2000801008c */
[----:B------:R-:W-:-:S03]  /*4330*/  MOV R141, UR23 ;  /* 0x00000017008d7c02 */ /* 0x000fc60008000f00 */
[----:B------:R-:W-:Y:S02]  /*4340*/  FMUL.FTZ R140, R140, UR21 ;  /* 0x000000158c8c7c20 */ /* 0x000fe40008410000 */
[----:B------:R-:W-:-:S03]  /*4350*/  FFMA.FTZ R141, R25, R141, UR24 ;  /* 0x00000018198d7e23 */ /* 0x000fc6000801008d */
[----:B------:R-:W-:Y:S01]  /*4360*/  FSEL R142, R140, RZ, P6 ;  /* 0x000000ff8c8e7208 */ /* 0x000fe20003000000 */
[----:B------:R-:W-:Y:S01]  /*4370*/  FADD.FTZ R141, R26, -R141 ;  /* 0x8000008d1a8d7221 */ /* 0x000fe20000010000 */
[----:B------:R-:W-:Y:S02]  /*4380*/  SHF.R.U64 R140, R176, 0x10, R177 ;  /* 0x00000010b08c7819 */ /* 0x000fe400000012b1 */
[----:B------:R-:W-:-:S03]  /*4390*/  LOP3.LUT P6, RZ, R13, 0xff00, RZ, 0xc0, !PT ;  /* 0x0000ff000dff7812 */ /* 0x000fc600078cc0ff */
[----:B------:R-:W-:-:S05]  /*43a0*/  HADD2.F32 R140, -RZ, R140.H0_H0 ;  /* 0x2000008cff8c7230 */ /* 0x000fca0000004100 */
[----:B------:R-:W-:Y:S01]  /*43b0*/  FFMA.FTZ R140, R141, UR22, R140 ;  /* 0x000000168d8c7c23 */ /* 0x000fe2000801008c */
[----:B------:R-:W-:-:S03]  /*43c0*/  IMAD.U32 R141, RZ, RZ, UR23 ;  /* 0x00000017ff8d7e24 */ /* 0x000fc6000f8e00ff */
[----:B------:R-:W-:Y:S01]  /*43d0*/  FMUL.FTZ R140, R140, UR21 ;  /* 0x000000158c8c7c20 */ /* 0x000fe20008410000 */
[----:B------:R-:W-:-:S04]  /*43e0*/  FFMA.FTZ R141, R27, R141, UR24 ;  /* 0x000000181b8d7e23 */ /* 0x000fc8000801008d */
[----:B------:R-:W-:Y:S01]  /*43f0*/  FSEL R140, R140, RZ, P6 ;  /* 0x000000ff8c8c7208 */ /* 0x000fe20003000000 */
[----:B------:R-:W-:Y:S01]  /*4400*/  FADD.FTZ R141, R28, -R141 ;  /* 0x8000008d1c8d7221 */ /* 0x000fe20000010000 */
[----:B------:R-:W-:Y:S02]  /*4410*/  LOP3.LUT P6, RZ, R13, 0xff0000, RZ, 0xc0, !PT ;  /* 0x00ff00000dff7812 */ /* 0x000fe400078cc0ff */
[----:B------:R-:W-:Y:S02]  /*4420*/  F2FP.F16.F32.PACK_AB R142, R140, R142 ;  /* 0x0000008e8c8e723e */ /* 0x000fe400000000ff */
[----:B------:R-:W-:-:S05]  /*4430*/  MOV R140, R177 ;  /* 0x000000b1008c7202 */ /* 0x000fca0000000f00 */
[----:B------:R-:W-:-:S05]  /*4440*/  HADD2.F32 R140, -RZ, R140.H0_H0 ;  /* 0x2000008cff8c7230 */ /* 0x000fca0000004100 */
[----:B------:R-:W-:-:S04]  /*4450*/  FFMA.FTZ R140, R141, UR22, R140 ;  /* 0x000000168d8c7c23 */ /* 0x000fc8000801008c */
[----:B------:R-:W-:-:S05]  /*4460*/  FMUL.FTZ R140, R140, UR21 ;  /* 0x000000158c8c7c20 */ /* 0x000fca0008410000 */
[----:B------:R-:W-:Y:S02]  /*4470*/  FSEL R141, R140, RZ, P6 ;  /* 0x000000ff8c8d7208 */ /* 0x000fe40003000000 */
[----:B------:R-:W-:Y:S02]  /*4480*/  SHF.R.U32.HI R140, RZ, 0x10, R177 ;  /* 0x00000010ff8c7819 */ /* 0x000fe400000116b1 */
[----:B------:R-:W-:-:S03]  /*4490*/  ISETP.GE.U32.AND P6, PT, R13, 0x1000000, PT ;  /* 0x010000000d00780c */ /* 0x000fc60003fc6070 */
[----:B------:R-:W-:-:S05]  /*44a0*/  HADD2.F32 R140, -RZ, R140.H0_H0 ;  /* 0x2000008cff8c7230 */ /* 0x000fca0000004100 */
[----:B------:R-:W-:-:S04]  /*44b0*/  FFMA.FTZ R140, R143, UR22, R140 ;  /* 0x000000168f8c7c23 */ /* 0x000fc8000801008c */
[----:B------:R-:W-:-:S05]  /*44c0*/  FMUL.FTZ R140, R140, UR21 ;  /* 0x000000158c8c7c20 */ /* 0x000fca0008410000 */
[----:B------:R-:W-:-:S04]  /*44d0*/  FSEL R140, R140, RZ, P6 ;  /* 0x000000ff8c8c7208 */ /* 0x000fc80003000000 */
[----:B------:R-:W-:Y:S02]  /*44e0*/  F2FP.F16.F32.PACK_AB R141, R140, R141 ;  /* 0x0000008d8c8d723e */ /* 0x000fe400000000ff */
[----:B------:R-:W-:Y:S02]  /*44f0*/  PRMT R140, R142, 0x7632, R140 ;  /* 0x000076328e8c7816 */ /* 0x000fe4000000008c */
[----:B------:R-:W-:Y:S01]  /*4500*/  PRMT R143, R141, 0x7632, R143 ;  /* 0x000076328d8f7816 */ /* 0x000fe2000000008f */
[----:B------:R-:W-:Y:S06]  /*4510*/  BRA `(.L_x_4058) ;  /* 0x0000001000347947 */ /* 0x000fec0003800000 */
.L_x_4059:
[----:B------:R-:W-:Y:S01]  /*4520*/  MOV R17, UR23 ;  /* 0x0000001700117c02 */ /* 0x000fe20008000f00 */
[----:B-----5:R-:W-:Y:S01]  /*4530*/  IMAD.MOV.U32 R16, RZ, RZ, R176 ;  /* 0x000000ffff107224 */ /* 0x020fe200078e00b0 */
[----:B------:R-:W-:Y:S02]  /*4540*/  MOV R19, UR23 ;  /* 0x0000001700137c02 */ /* 0x000fe40008000f00 */
[----:B------:R-:W-:Y:S01]  /*4550*/  LOP3.LUT P6, RZ, R13, 0xff, RZ, 0xc0, !PT ;  /* 0x000000ff0dff7812 */ /* 0x000fe200078cc0ff */
[----:B------:R-:W-:Y:S01]  /*4560*/  FFMA.FTZ R17, R0, R17, UR24 ;  /* 0x0000001800117e23 */ /* 0x000fe20008010011 */
[----:B------:R-:W-:Y:S02]  /*4570*/  HADD2.F32 R18, -RZ, R16.H0_H0 ;  /* 0x20000010ff127230 */ /* 0x000fe40000004100 */
[----:B------:R-:W-:Y:S01]  /*4580*/  FFMA.FTZ R19, R25, R19, UR24 ;  /* 0x0000001819137e23 */ /* 0x000fe20008010013 */
[----:B------:R-:W-:-:S03]  /*4590*/  FADD.FTZ R17, R24, -R17 ;  /* 0x8000001118117221 */ /* 0x000fc60000010000 */
[----:B------:R-:W-:Y:S01]  /*45a0*/  FADD.FTZ R19, R26, -R19 ;  /* 0x800000131a137221 */ /* 0x000fe20000010000 */
[----:B------:R-:W-:Y:S01]  /*45b0*/  FFMA.FTZ R18, R17, UR22, R18 ;  /* 0x0000001611127c23 */ /* 0x000fe20008010012 */
[----:B------:R-:W-:-:S03]  /*45c0*/  SHF.R.U64 R17, R176, 0x10, R177 ;  /* 0x00000010b0117819 */ /* 0x000fc600000012b1 */
[----:B------:R-:W-:Y:S02]  /*45d0*/  FMUL.FTZ R16, R18, UR21 ;  /* 0x0000001512107c20 */ /* 0x000fe40008410000 */
[----:B------:R-:W-:-:S03]  /*45e0*/  HADD2.F32 R17, -RZ, R17.H0_H0 ;  /* 0x20000011ff117230 */ /* 0x000fc60000004100 */
[----:B------:R-:W-:Y:S02]  /*45f0*/  FSEL R16, R16, RZ, P6 ;  /* 0x000000ff10107208 */ /* 0x000fe40003000000 */
[----:B------:R-:W-:Y:S01]  /*4600*/  FFMA.FTZ R140, R19, UR22, R17 ;  /* 0x00000016138c7c23 */ /* 0x000fe20008010011 */
[----:B------:R-:W-:Y:S02]  /*4610*/  MOV R19, R177 ;  /* 0x000000b100137202 */ /* 0x000fe40000000f00 */
[----:B------:R-:W-:Y:S01]  /*4620*/  F2FP.F16.F32.PACK_AB R16, R16, R18 ;  /* 0x000000121010723e */ /* 0x000fe200000000ff */
[----:B------:R-:W-:Y:S02]  /*4630*/  IMAD.U32 R18, RZ, RZ, UR23 ;  /* 0x00000017ff127e24 */ /* 0x000fe4000f8e00ff */
[----:B------:R-:W-:Y:S01]  /*4640*/  FMUL.FTZ R17, R140, UR21 ;  /* 0x000000158c117c20 */ /* 0x000fe20008410000 */
[----:B------:R-:W-:Y:S01]  /*4650*/  HADD2.F32 R19, -RZ, R19.H0_H0 ;  /* 0x20000013ff137230 */ /* 0x000fe20000004100 */
[----:B------:R-:W-:Y:S01]  /*4660*/  LOP3.LUT P6, RZ, R13, 0xff00, RZ, 0xc0, !PT ;  /* 0x0000ff000dff7812 */ /* 0x000fe200078cc0ff */
[----:B------:R-:W-:Y:S01]  /*4670*/  FFMA.FTZ R18, R27, R18, UR24 ;  /* 0x000000181b127e23 */ /* 0x000fe20008010012 */
[----:B------:R-:W-:-:S02]  /*4680*/  PRMT R142, R16, 0x7632, R142 ;  /* 0x00007632108e7816 */ /* 0x000fc4000000008e */
[----:B------:R-:W-:Y:S01]  /*4690*/  FSEL R17, R17, RZ, P6 ;  /* 0x000000ff11117208 */ /* 0x000fe20003000000 */
[----:B------:R-:W-:Y:S01]  /*46a0*/  FADD.FTZ R18, R28, -R18 ;  /* 0x800000121c127221 */ /* 0x000fe20000010000 */
[----:B------:R-:W-:Y:S02]  /*46b0*/  LOP3.LUT P6, RZ, R13, 0xff0000, RZ, 0xc0, !PT ;  /* 0x00ff00000dff7812 */ /* 0x000fe400078cc0ff */
[----:B------:R-:W-:Y:S01]  /*46c0*/  F2FP.F16.F32.PACK_AB R17, R17, R140 ;  /* 0x0000008c1111723e */ /* 0x000fe200000000ff */
[----:B------:R-:W-:Y:S01]  /*46d0*/  FFMA.FTZ R18, R18, UR22, R19 ;  /* 0x0000001612127c23 */ /* 0x000fe20008010013 */
[----:B------:R-:W-:-:S03]  /*46e0*/  SHF.R.U32.HI R140, RZ, 0x10, R177 ;  /* 0x00000010ff8c7819 */ /* 0x000fc600000116b1 */
[----:B------:R-:W-:Y:S02]  /*46f0*/  FMUL.FTZ R19, R18, UR21 ;  /* 0x0000001512137c20 */ /* 0x000fe40008410000 */
[----:B------:R-:W-:-:S03]  /*4700*/  HADD2.F32 R140, -RZ, R140.H0_H0 ;  /* 0x2000008cff8c7230 */ /* 0x000fc60000004100 */
[----:B------:R-:W-:Y:S02]  /*4710*/  FSEL R19, R19, RZ, P6 ;  /* 0x000000ff13137208 */ /* 0x000fe40003000000 */
[----:B------:R-:W-:Y:S02]  /*4720*/  ISETP.GE.U32.AND P6, PT, R13, 0x1000000, PT ;  /* 0x010000000d00780c */ /* 0x000fe40003fc6070 */
[----:B------:R-:W-:Y:S01]  /*4730*/  F2FP.F16.F32.PACK_AB R18, R19, R18 ;  /* 0x000000121312723e */ /* 0x000fe200000000ff */
[----:B------:R-:W-:-:S03]  /*4740*/  IMAD.U32 R19, RZ, RZ, UR23 ;  /* 0x00000017ff137e24 */ /* 0x000fc6000f8e00ff */
[----:B------:R-:W-:Y:S01]  /*4750*/  PRMT R141, R18, 0x7632, R141 ;  /* 0x00007632128d7816 */ /* 0x000fe2000000008d */
[----:B------:R-:W-:-:S04]  /*4760*/  FFMA.FTZ R19, R29, R19, UR24 ;  /* 0x000000181d137e23 */ /* 0x000fc80008010013 */
        /* <DEDUP_REMOVED lines=8> */
.L_x_4055:
        /* <DEDUP_REMOVED lines=28> */
[----:B------:R-:W-:-:S03]  /*49b0*/  FMUL.FTZ R23, R20, UR21 ;  /* 0x0000001514177c20 */ /* 0x000fc60008410000 */
[----:B------:R-:W-:Y:S02]  /*49c0*/  PRMT R140, R22, 0x7610, R140 ;  /* 0x00007610168c7816 */ /* 0x000fe4000000008c */
[----:B------:R-:W-:Y:S02]  /*49d0*/  FSEL R20, R23, RZ, P6 ;  /* 0x000000ff17147208 */ /* 0x000fe40003000000 */
[----:B------:R-:W-:-:S04]  /*49e0*/  LOP3.LUT P6, RZ, R14, 0xff0000, RZ, 0xc0, !PT ;  /* 0x00ff00000eff7812 */ /* 0x000fc800078cc0ff */
[----:B------:R-:W-:Y:S02]  /*49f0*/  FSEL R23, R23, RZ, P6 ;  /* 0x000000ff17177208 */ /* 0x000fe40003000000 */
[----:B------:R-:W-:Y:S02]  /*4a00*/  ISETP.GE.U32.AND P6, PT, R13, 0x1000000, PT ;  /* 0x010000000d00780c */ /* 0x000fe40003fc6070 */
[----:B------:R-:W-:Y:S01]  /*4a10*/  F2FP.F16.F32.PACK_AB R23, R23, R20 ;  /* 0x000000141717723e */ /* 0x000fe200000000ff */
        /* <DEDUP_REMOVED lines=8> */
[----:B------:R-:W-:Y:S01]  /*4aa0*/  F2FP.F16.F32.PACK_AB R143, R143, R21 ;  /* 0x000000158f8f723e */ /* 0x000fe200000000ff */
[----:B------:R-:W-:-:S04]  /*4ab0*/  FMUL.FTZ R20, R20, UR22 ;  /* 0x0000001614147c20 */ /* 0x000fc80008410000 */
[----:B------:R-:W-:-:S05]  /*4ac0*/  FMUL.FTZ R20, R20, UR21 ;  /* 0x0000001514147c20 */ /* 0x000fca0008410000 */
[----:B------:R-:W-:Y:S02]  /*4ad0*/  FSEL R21, R20, RZ, P6 ;  /* 0x000000ff14157208 */ /* 0x000fe40003000000 */
[----:B------:R-:W-:-:S04]  /*4ae0*/  LOP3.LUT P6, RZ, R14, 0xff, RZ, 0xc0, !PT ;  /* 0x000000ff0eff7812 */ /* 0x000fc800078cc0ff */
[----:B------:R-:W-:-:S04]  /*4af0*/  FSEL R20, R20, RZ, P6 ;  /* 0x000000ff14147208 */ /* 0x000fc80003000000 */
[----:B------:R-:W-:-:S04]  /*4b00*/  F2FP.F16.F32.PACK_AB R21, R20, R21 ;  /* 0x000000151415723e */ /* 0x000fc800000000ff */
[C---:B------:R-:W-:Y:S02]  /*4b10*/  PRMT R20, R21.reuse, 0x7632, R20 ;  /* 0x0000763215147816 */ /* 0x040fe40000000014 */
[----:B------:R-:W-:Y:S02]  /*4b20*/  PRMT R142, R21, 0x7610, R142 ;  /* 0x00007610158e7816 */ /* 0x000fe4000000008e */
[----:B------:R-:W-:Y:S02]  /*4b30*/  PRMT R21, R22, 0x7632, R21 ;  /* 0x0000763216157816 */ /* 0x000fe40000000015 */
[----:B------:R-:W-:Y:S02]  /*4b40*/  PRMT R22, R23, 0x7632, R22 ;  /* 0x0000763217167816 */ /* 0x000fe40000000016 */
[----:B------:R-:W-:Y:S01]  /*4b50*/  PRMT R23, R143, 0x7632, R23 ;  /* 0x000076328f177816 */ /* 0x000fe20000000017 */
[----:B------:R-:W-:Y:S06]  /*4b60*/  BRA `(.L_x_4058) ;  /* 0x0000000800a07947 */ /* 0x000fec0003800000 */
.L_x_4061:
[----:B------:R-:W-:Y:S02]  /*4b70*/  MOV R16, UR23 ;  /* 0x0000001700107c02 */ /* 0x000fe40008000f00 */
[----:B-----5:R-:W-:-:S03]  /*4b80*/  LOP3.LUT P6, RZ, R13, 0xff0000, RZ, 0xc0, !PT ;  /* 0x00ff00000dff7812 */ /* 0x020fc600078cc0ff */
[----:B------:R-:W-:-:S04]  /*4b90*/  FFMA.FTZ R16, R27, R16, UR24 ;  /* 0x000000181b107e23 */ /* 0x000fc80008010010 */
[----:B------:R-:W-:-:S04]  /*4ba0*/  FADD.FTZ R16, R28, -R16 ;  /* 0x800000101c107221 */ /* 0x000fc80000010000 */
[----:B------:R-:W-:-:S04]  /*4bb0*/  FMUL.FTZ R19, R16, UR22 ;  /* 0x0000001610137c20 */ /* 0x000fc80008410000 */
[----:B------:R-:W-:-:S05]  /*4bc0*/  FMUL.FTZ R16, R19, UR21 ;  /* 0x0000001513107c20 */ /* 0x000fca0008410000 */
[----:B------:R-:W-:Y:S02]  /*4bd0*/  FSEL R18, R16, RZ, P6 ;  /* 0x000000ff10127208 */ /* 0x000fe40003000000 */
[----:B------:R-:W-:Y:S02]  /*4be0*/  LOP3.LUT P6, RZ, R14, 0xff0000, RZ, 0xc0, !PT ;  /* 0x00ff00000eff7812 */ /* 0x000fe400078cc0ff */
[----:B------:R-:W-:Y:S01]  /*4bf0*/  F2FP.F16.F32.PACK_AB R18, R18, R19 ;  /* 0x000000131212723e */ /* 0x000fe200000000ff */
        /* <DEDUP_REMOVED lines=11> */
[----:B------:R-:W-:Y:S01]  /*4cb0*/  F2FP.F16.F32.PACK_AB R22, R21, R22 ;  /* 0x000000161516723e */ /* 0x000fe200000000ff */
[----:B------:R-:W-:-:S03]  /*4cc0*/  FMUL.FTZ R21, R19, UR22 ;  /* 0x0000001613157c20 */ /* 0x000fc60008410000 */
[----:B------:R-:W-:Y:S02]  /*4cd0*/  FSEL R23, R16, RZ, P6 ;  /* 0x000000ff10177208 */ /* 0x000fe40003000000 */
[----:B------:R-:W-:-:S04]  /*4ce0*/  ISETP.GE.U32.AND P6, PT, R14, 0x1000000, PT ;  /* 0x010000000e00780c */ /* 0x000fc80003fc6070 */
[----:B------:R-:W-:Y:S02]  /*4cf0*/  FSEL R143, R16, RZ, P6 ;  /* 0x000000ff108f7208 */ /* 0x000fe40003000000 */
[----:B------:R-:W-:Y:S02]  /*4d00*/  MOV R16, UR23 ;  /* 0x0000001700107c02 */ /* 0x000fe40008000f00 */
[----:B------:R-:W-:Y:S02]  /*4d10*/  LOP3.LUT P6, RZ, R13, 0xff, RZ, 0xc0, !PT ;  /* 0x000000ff0dff7812 */ /* 0x000fe400078cc0ff */
[----:B------:R-:W-:Y:S01]  /*4d20*/  F2FP.F16.F32.PACK_AB R143, R143, R23 ;  /* 0x000000178f8f723e */ /* 0x000fe200000000ff */
[----:B------:R-:W-:-:S03]  /*4d30*/  FFMA.FTZ R16, R0, R16, UR24 ;  /* 0x0000001800107e23 */ /* 0x000fc60008010010 */
[----:B------:R-:W-:Y:S01]  /*4d40*/  PRMT R23, R143, 0x7632, R23 ;  /* 0x000076328f177816 */ /* 0x000fe20000000017 */
[----:B------:R-:W-:-:S04]  /*4d50*/  FADD.FTZ R16, R24, -R16 ;  /* 0x8000001018107221 */ /* 0x000fc80000010000 */
[----:B------:R-:W-:-:S04]  /*4d60*/  FMUL.FTZ R16, R16, UR22 ;  /* 0x0000001610107c20 */ /* 0x000fc80008410000 */
[----:B------:R-:W-:-:S05]  /*4d70*/  FMUL.FTZ R20, R16, UR21 ;  /* 0x0000001510147c20 */ /* 0x000fca0008410000 */
[----:B------:R-:W-:Y:S02]  /*4d80*/  FSEL R17, R20, RZ, P6 ;  /* 0x000000ff14117208 */ /* 0x000fe40003000000 */
        /* <DEDUP_REMOVED lines=8> */
[----:B------:R-:W-:Y:S02]  /*4e10*/  PRMT R142, R16, 0x7632, R142 ;  /* 0x00007632108e7816 */ /* 0x000fe4000000008e */
[----:B------:R-:W-:-:S04]  /*4e20*/  FSEL R17, R17, RZ, P6 ;  /* 0x000000ff11117208 */ /* 0x000fc80003000000 */
[----:B------:R-:W-:Y:S02]  /*4e30*/  F2FP.F16.F32.PACK_AB R19, R17, R19 ;  /* 0x000000131113723e */ /* 0x000fe400000000ff */
[----:B------:R-:W-:Y:S02]  /*4e40*/  PRMT R17, R20, 0x7632, R17 ;  /* 0x0000763214117816 */ /* 0x000fe40000000011 */
[C---:B------:R-:W-:Y:S02]  /*4e50*/  PRMT R21, R19.reuse, 0x7632, R21 ;  /* 0x0000763213157816 */ /* 0x040fe40000000015 */
[----:B------:R-:W-:Y:S02]  /*4e60*/  PRMT R140, R19, 0x7610, R140 ;  /* 0x00007610138c7816 */ /* 0x000fe4000000008c */
[----:B------:R-:W-:Y:S01]  /*4e70*/  PRMT R19, R22, 0x7632, R19 ;  /* 0x0000763216137816 */ /* 0x000fe20000000013 */
[----:B------:R-:W-:Y:S06]  /*4e80*/  BRA `(.L_x_4058) ;  /* 0x0000000400d87947 */ /* 0x000fec0003800000 */
.L_x_4060:
[----:B------:R-:W-:Y:S01]  /*4e90*/  UMOV UR4, UR8 ;  /* 0x0000000800047c82 */ /* 0x000fe20008000000 */
[----:B------:R-:W-:Y:S01]  /*4ea0*/  UMOV UR5, UR9 ;  /* 0x0000000900057c82 */ /* 0x000fe20008000000 */
[----:B------:R-:W-:-:S04]  /*4eb0*/  UISETP.NE.U32.AND UP0, UPT, UR4, URZ, UPT ;  /* 0x000000ff0400728c */ /* 0x000fc8000bf05070 */
[----:B------:R-:W-:-:S09]  /*4ec0*/  UISETP.NE.AND.EX UP0, UPT, UR5, URZ, UPT, UP0 ;  /* 0x000000ff0500728c */ /* 0x000fd2000bf05300 */
[----:B------:R-:W-:Y:S05]  /*4ed0*/  BRA.U UP0, `(.L_x_4062) ;  /* 0x0000000100e07547 */ /* 0x000fea000b800000 */
[----:B------:R-:W-:Y:S01]  /*4ee0*/  MOV R21, UR23 ;  /* 0x0000001700157c02 */ /* 0x000fe20008000f00 */
[----:B------:R-:W-:Y:S01]  /*4ef0*/  IMAD.U32 R23, RZ, RZ, UR23 ;  /* 0x00000017ff177e24 */ /* 0x000fe2000f8e00ff */
[----:B-----5:R-:W-:Y:S02]  /*4f00*/  SHF.R.U64 R20, R176, 0x10, R177 ;  /* 0x00000010b0147819 */ /* 0x020fe400000012b1 */
[----:B------:R-:W-:Y:S01]  /*4f10*/  LOP3.LUT P6, RZ, R13, 0xff00, RZ, 0xc0, !PT ;  /* 0x0000ff000dff7812 */ /* 0x000fe200078cc0ff */
[----:B------:R-:W-:Y:S01]  /*4f20*/  FFMA.FTZ R21, R25, R21, UR24 ;  /* 0x0000001819157e23 */ /* 0x000fe20008010015 */
[----:B------:R-:W-:Y:S01]  /*4f30*/  FFMA.FTZ R23, R27, R23, UR24 ;  /* 0x000000181b177e23 */ /* 0x000fe20008010017 */
[----:B------:R-:W-:Y:S02]  /*4f40*/  HADD2.F32 R20, -RZ, R20.H0_H0 ;  /* 0x20000014ff147230 */ /* 0x000fe40000004100 */
[----:B------:R-:W-:Y:S01]  /*4f50*/  FADD.FTZ R21, R26, -R21 ;  /* 0x800000151a157221 */ /* 0x000fe20000010000 */
[----:B------:R-:W-:-:S03]  /*4f60*/  FADD.FTZ R23, R28, -R23 ;  /* 0x800000171c177221 */ /* 0x000fc60000010000 */
[----:B------:R-:W-:Y:S01]  /*4f70*/  FFMA.FTZ R20, R21, UR22, R20 ;  /* 0x0000001615147c23 */ /* 0x000fe20008010014 */
[----:B------:R-:W-:-:S03]  /*4f80*/  MOV R21, R177 ;  /* 0x000000b100157202 */ /* 0x000fc60000000f00 */
[----:B------:R-:W-:Y:S02]  /*4f90*/  FMUL.FTZ R20, R20, UR21 ;  /* 0x0000001514147c20 */ /* 0x000fe40008410000 */
[----:B------:R-:W-:-:S03]  /*4fa0*/  HADD2.F32 R21, -RZ, R21.H0_H0 ;  /* 0x20000015ff157230 */ /* 0x000fc60000004100 */
[----:B------:R-:W-:Y:S02]  /*4fb0*/  FSEL R22, R20, RZ, P6 ;  /* 0x000000ff14167208 */ /* 0x000fe40003000000 */
[----:B------:R-:W-:Y:S01]  /*4fc0*/  LOP3.LUT P6, RZ, R14, 0xff00, RZ, 0xc0, !PT ;  /* 0x0000ff000eff7812 */ /* 0x000fe200078cc0ff */
[----:B------:R-:W-:-:S03]  /*4fd0*/  FFMA.FTZ R21, R23, UR22, R21 ;  /* 0x0000001617157c23 */ /* 0x000fc60008010015 */
[----:B------:R-:W-:Y:S01]  /*4fe0*/  FSEL R20, R20, RZ, P6 ;  /* 0x000000ff14147208 */ /* 0x000fe20003000000 */
[----:B------:R-:W-:Y:S01]  /*4ff0*/  FMUL.FTZ R21, R21, UR21 ;  /* 0x0000001515157c20 */ /* 0x000fe20008410000 */
[----:B------:R-:W-:Y:S02]  /*5000*/  LOP3.LUT P6, RZ, R13, 0xff0000, RZ, 0xc0, !PT ;  /* 0x00ff00000dff7812 */ /* 0x000fe400078cc0ff */
[----:B------:R-:W-:Y:S01]  /*5010*/  F2FP.F16.F32.PACK_AB R22, R20, R22 ;  /* 0x000000161416723e */ /* 0x000fe200000000ff */
        /* <DEDUP_REMOVED lines=8> */
[----:B------:R-:W-:Y:S01]  /*50a0*/  F2FP.F16.F32.PACK_AB R23, R140, R23 ;  /* 0x000000178c17723e */ /* 0x000fe200000000ff */
[----:B------:R-:W-:Y:S01]  /*50b0*/  HADD2.F32 R21, -RZ, R21.H0_H0 ;  /* 0x20000015ff157230 */ /* 0x000fe20000004100 */
[----:B------:R-:W-:Y:S02]  /*50c0*/  PRMT R140, R22, 0x7610, R140 ;  /* 0x00007610168c7816 */ /* 0x000fe4000000008c */
[----:B------:R-:W-:-:S02]  /*50d0*/  PRMT R141, R23, 0x7610, R141 ;  /* 0x00007610178d7816 */ /* 0x000fc4000000008d */
[----:B------:R-:W-:-:S04]  /*50e0*/  FFMA.FTZ R21, R20, UR22, R21 ;  /* 0x0000001614157c23 */ /* 0x000fc80008010015 */
[----:B------:R-:W-:-:S05]  /*50f0*/  FMUL.FTZ R21, R21, UR21 ;  /* 0x0000001515157c20 */ /* 0x000fca0008410000 */
[----:B------:R-:W-:Y:S02]  /*5100*/  FSEL R20, R21, RZ, P6 ;  /* 0x000000ff15147208 */ /* 0x000fe40003000000 */
[----:B------:R-:W-:-:S04]  /*5110*/  ISETP.GE.U32.AND P6, PT, R14, 0x1000000, PT ;  /* 0x010000000e00780c */ /* 0x000fc80003fc6070 */
[----:B------:R-:W-:Y:S02]  /*5120*/  FSEL R21, R21, RZ, P6 ;  /* 0x000000ff15157208 */ /* 0x000fe40003000000 */
[----:B------:R-:W-:Y:S02]  /*5130*/  LOP3.LUT P6, RZ, R13, 0xff, RZ, 0xc0, !PT ;  /* 0x000000ff0dff7812 */ /* 0x000fe400078cc0ff */
[----:B------:R-:W-:Y:S01]  /*5140*/  F2FP.F16.F32.PACK_AB R143, R21, R20 ;  /* 0x00000014158f723e */ /* 0x000fe200000000ff */
[----:B------:R-:W-:Y:S01]  /*5150*/  IMAD.MOV.U32 R21, RZ, RZ, R176 ;  /* 0x000000ffff157224 */ /* 0x000fe200078e00b0 */
[----:B------:R-:W-:-:S04]  /*5160*/  MOV R20, UR23 ;  /* 0x0000001700147c02 */ /* 0x000fc80008000f00 */
[----:B------:R-:W-:Y:S02]  /*5170*/  HADD2.F32 R21, -RZ, R21.H0_H0 ;  /* 0x20000015ff157230 */ /* 0x000fe40000004100 */
[----:B------:R-:W-:-:S04]  /*5180*/  FFMA.FTZ R20, R0, R20, UR24 ;  /* 0x0000001800147e23 */ /* 0x000fc80008010014 */
[----:B------:R-:W-:-:S04]  /*5190*/  FADD.FTZ R20, R24, -R20 ;  /* 0x8000001418147221 */ /* 0x000fc80000010000 */
[----:B------:R-:W-:-:S04]  /*51a0*/  FFMA.FTZ R20, R20, UR22, R21 ;  /* 0x0000001614147c23 */ /* 0x000fc80008010015 */
        /* <DEDUP_REMOVED lines=11> */
.L_x_4062:
[----:B------:R-:W-:Y:S01]  /*5260*/  MOV R17, UR23 ;  /* 0x0000001700117c02 */ /* 0x000fe20008000f00 */
[----:B-----5:R-:W-:Y:S01]  /*5270*/  IMAD.MOV.U32 R16, RZ, RZ, R177 ;  /* 0x000000ffff107224 */ /* 0x020fe200078e00b1 */
[----:B------:R-:W-:-:S03]  /*5280*/  LOP3.LUT P6, RZ, R13, 0xff0000, RZ, 0xc0, !PT ;  /* 0x00ff00000dff7812 */ /* 0x000fc600078cc0ff */
[----:B------:R-:W-:Y:S01]  /*5290*/  FFMA.FTZ R17, R27, R17, UR24 ;  /* 0x000000181b117e23 */ /* 0x000fe20008010011 */
[----:B------:R-:W-:-:S03]  /*52a0*/  HADD2.F32 R16, -RZ, R16.H0_H0 ;  /* 0x20000010ff107230 */ /* 0x000fc60000004100 */
[----:B------:R-:W-:-:S04]  /*52b0*/  FADD.FTZ R17, R28, -R17 ;  /* 0x800000111c117221 */ /* 0x000fc80000010000 */
[----:B------:R-:W-:Y:S01]  /*52c0*/  FFMA.FTZ R21, R17, UR22, R16 ;  /* 0x0000001611157c23 */ /* 0x000fe20008010010 */
[----:B------:R-:W-:Y:S02]  /*52d0*/  MOV R16, UR23 ;  /* 0x0000001700107c02 */ /* 0x000fe40008000f00 */
[----:B------:R-:W-:Y:S01]  /*52e0*/  SHF.R.U32.HI R17, RZ, 0x10, R177 ;  /* 0x00000010ff117819 */ /* 0x000fe200000116b1 */
[----:B------:R-:W-:Y:S02]  /*52f0*/  FMUL.FTZ R19, R21, UR21 ;  /* 0x0000001515137c20 */ /* 0x000fe40008410000 */
[----:B------:R-:W-:Y:S02]  /*5300*/  FFMA.FTZ R16, R29, R16, UR24 ;  /* 0x000000181d107e23 */ /* 0x000fe40008010010 */
[----:B------:R-:W-:Y:S01]  /*5310*/  HADD2.F32 R17, -RZ, R17.H0_H0 ;  /* 0x20000011ff117230 */ /* 0x000fe20000004100 */
[----:B------:R-:W-:Y:S01]  /*5320*/  FSEL R18, R19, RZ, P6 ;  /* 0x000000ff13127208 */ /* 0x000fe20003000000 */
[----:B------:R-:W-:Y:S01]  /*5330*/  FADD.FTZ R16, R30, -R16 ;  /* 0x800000101e107221 */ /* 0x000fe20000010000 */
[----:B------:R-:W-:-:S02]  /*5340*/  LOP3.LUT P6, RZ, R14, 0xff0000, RZ, 0xc0, !PT ;  /* 0x00ff00000eff7812 */ /* 0x000fc400078cc0ff */
[----:B------:R-:W-:Y:S01]  /*5350*/  F2FP.F16.F32.PACK_AB R18, R18, R21 ;  /* 0x000000151212723e */ /* 0x000fe200000000ff */
[----:B------:R-:W-:Y:S01]  /*5360*/  FFMA.FTZ R22, R16, UR22, R17 ;  /* 0x0000001610167c23 */ /* 0x000fe20008010011 */
[----:B------:R-:W-:Y:S01]  /*5370*/  FSEL R19, R19, RZ, P6 ;  /* 0x000000ff13137208 */ /* 0x000fe20003000000 */
[----:B------:R-:W-:Y:S01]  /*5380*/  IMAD.U32 R17, RZ, RZ, UR23 ;  /* 0x00000017ff117e24 */ /* 0x000fe2000f8e00ff */
[----:B------:R-:W-:Y:S01]  /*5390*/  ISETP.GE.U32.AND P6, PT, R13, 0x1000000, PT ;  /* 0x010000000d00780c */ /* 0x000fe20003fc6070 */
[C---:B------:R-:W-:Y:S01]  /*53a0*/  FMUL.FTZ R16, R22.reuse, UR21 ;  /* 0x0000001516107c20 */ /* 0x040fe20008410000 */
[----:B------:R-:W-:Y:S01]  /*53b0*/  F2FP.F16.F32.PACK_AB R22, R22, R19 ;  /* 0x000000131616723e */ /* 0x000fe200000000ff */
[----:B------:R-:W-:Y:S01]  /*53c0*/  FFMA.FTZ R17, R0, R17, UR24 ;  /* 0x0000001800117e23 */ /* 0x000fe20008010011 */
[----:B------:R-:W-:Y:S01]  /*53d0*/  IMAD.U32 R19, RZ, RZ, UR23 ;  /* 0x00000017ff137e24 */ /* 0x000fe2000f8e00ff */
[----:B------:R-:W-:Y:S02]  /*53e0*/  SHF.R.U64 R21, R176, 0x10, R177 ;  /* 0x00000010b0157819 */ /* 0x000fe400000012b1 */
[----:B------:R-:W-:Y:S01]  /*53f0*/  FSEL R23, R16, RZ, P6 ;  /* 0x000000ff10177208 */ /* 0x000fe20003000000 */
[----:B------:R-:W-:Y:S01]  /*5400*/  FADD.FTZ R17, R24, -R17 ;  /* 0x8000001118117221 */ /* 0x000fe20000010000 */
[----:B------:R-:W-:Y:S01]  /*5410*/  ISETP.GE.U32.AND P6, PT, R14, 0x1000000, PT ;  /* 0x010000000e00780c */ /* 0x000fe20003fc6070 */
[----:B------:R-:W-:Y:S01]  /*5420*/  FFMA.FTZ R19, R25, R19, UR24 ;  /* 0x0000001819137e23 */ /* 0x000fe20008010013 */
[----:B------:R-:W-:Y:S01]  /*5430*/  HADD2.F32 R21, -RZ, R21.H0_H0 ;  /* 0x20000015ff157230 */ /* 0x000fe20000004100 */
[----:B------:R-:W-:-:S02]  /*5440*/  PRMT R141, R18, 0x7632, R141 ;  /* 0x00007632128d7816 */ /* 0x000fc4000000008d */
[----:B------:R-:W-:Y:S01]  /*5450*/  FSEL R143, R16, RZ, P6 ;  /* 0x000000ff108f7208 */ /* 0x000fe20003000000 */
[----:B------:R-:W-:Y:S01]  /*5460*/  FADD.FTZ R19, R26, -R19 ;  /* 0x800000131a137221 */ /* 0x000fe20000010000 */
[----:B------:R-:W-:Y:S02]  /*5470*/  MOV R16, R176 ;  /* 0x000000b000107202 */ /* 0x000fe40000000f00 */
[----:B------:R-:W-:Y:S01]  /*5480*/  LOP3.LUT P6, RZ, R13, 0xff, RZ, 0xc0, !PT ;  /* 0x000000ff0dff7812 */ /* 0x000fe200078cc0ff */
[----:B------:R-:W-:Y:S01]  /*5490*/  FFMA.FTZ R21, R19, UR22, R21 ;  /* 0x0000001613157c23 */ /* 0x000fe20008010015 */
[----:B------:R-:W-:Y:S01]  /*54a0*/  F2FP.F16.F32.PACK_AB R143, R143, R23 ;  /* 0x000000178f8f723e */ /* 0x000fe200000000ff */
[----:B------:R-:W-:-:S03]  /*54b0*/  HADD2.F32 R16, -RZ, R16.H0_H0 ;  /* 0x20000010ff107230 */ /* 0x000fc60000004100 */
[----:B------:R-:W-:Y:S02]  /*54c0*/  PRMT R23, R143, 0x7632, R23 ;  /* 0x000076328f177816 */ /* 0x000fe40000000017 */
[----:B------:R-:W-:-:S04]  /*54d0*/  FFMA.FTZ R16, R17, UR22, R16 ;  /* 0x0000001611107c23 */ /* 0x000fc80008010010 */
        /* <DEDUP_REMOVED lines=16> */
[----:B------:R-:W-:-:S07]  /*55e0*/  PRMT R19, R22, 0x7632, R19 ;  /* 0x0000763216137816 */ /* 0x000fce0000000013 */
.L_x_4058:
        /* <DEDUP_REMOVED lines=18> */
.L_x_4063:
        /* <DEDUP_REMOVED lines=12> */
.L_x_4064:
[----:B------:R-:W-:-:S07]  /*57d0*/  IADD3 R15, PT, PT, R15, 0x100, RZ ;  /* 0x000001000f0f7810 */ /* 0x000fce0007ffe0ff */
.L_x_4054:
[----:B------:R-:W-:Y:S05]  /*57e0*/  BSYNC.RECONVERGENT B0 ;  /* 0x0000000000007941 */ /* 0x000fea0003800200 */
.L_x_4053:
        /* <DEDUP_REMOVED lines=15> */
[----:B------:R-:W-:Y:S02]  /*58e0*/  HADD2.F32 R16, -RZ, R16.H0_H0 ;  /* 0x20000010ff107230 */ /* 0x000fe40000004100 */
[----:B------:R-:W-:-:S04]  /*58f0*/  FADD.FTZ R17, R144, -R17 ;  /* 0x8000001190117221 */ /* 0x000fc80000010000 */
[----:B------:R-:W-:Y:S01]  /*5900*/  FFMA.FTZ R21, R17, UR22, R16 ;  /* 0x0000001611157c23 */ /* 0x000fe20008010010 */
[----:B------:R-:W-:Y:S01]  /*5910*/  IMAD.U32 R16, RZ, RZ, UR23 ;  /* 0x00000017ff107e24 */ /* 0x000fe2000f8e00ff */
[----:B------:R-:W-:Y:S02]  /*5920*/  SHF.R.U32.HI R17, RZ, 0x10, R175 ;  /* 0x00000010ff117819 */ /* 0x000fe400000116af */
[----:B------:R-:W-:Y:S01]  /*5930*/  FMUL.FTZ R19, R21, UR21 ;  /* 0x0000001515137c20 */ /* 0x000fe20008410000 */
[----:B------:R-:W-:Y:S02]  /*5940*/  FFMA.FTZ R16, R145, R16, UR24 ;  /* 0x0000001891107e23 */ /* 0x000fe40008010010 */
[----:B------:R-:W-:Y:S02]  /*5950*/  HADD2.F32 R17, -RZ, R17.H0_H0 ;  /* 0x20000011ff117230 */ /* 0x000fe40000004100 */
[----:B------:R-:W-:Y:S01]  /*5960*/  FADD.FTZ R16, R146, -R16 ;  /* 0x8000001092107221 */ /* 0x000fe20000010000 */
[----:B------:R-:W-:-:S02]  /*5970*/  FSEL R18, R19, RZ, P6 ;  /* 0x000000ff13127208 */ /* 0x000fc40003000000 */
[----:B------:R-:W-:Y:S01]  /*5980*/  LOP3.LUT P6, RZ, R12, 0xff0000, RZ, 0xc0, !PT ;  /* 0x00ff00000cff7812 */ /* 0x000fe200078cc0ff */
[----:B------:R-:W-:Y:S01]  /*5990*/  FFMA.FTZ R22, R16, UR22, R17 ;  /* 0x0000001610167c23 */ /* 0x000fe20008010011 */
[----:B------:R-:W-:Y:S02]  /*59a0*/  MOV R17, UR23 ;  /* 0x0000001700117c02 */ /* 0x000fe40008000f00 */
[----:B------:R-:W-:Y:S01]  /*59b0*/  FSEL R19, R19, RZ, P6 ;  /* 0x000000ff13137208 */ /* 0x000fe20003000000 */
[C---:B------:R-:W-:Y:S01]  /*59c0*/  FMUL.FTZ R16, R22.reuse, UR21 ;  /* 0x0000001516107c20 */ /* 0x040fe20008410000 */
[----:B------:R-:W-:Y:S01]  /*59d0*/  ISETP.GE.U32.AND P6, PT, R11, 0x1000000, PT ;  /* 0x010000000b00780c */ /* 0x000fe20003fc6070 */
[----:B------:R-:W-:Y:S01]  /*59e0*/  FFMA.FTZ R17, R31, R17, UR24 ;  /* 0x000000181f117e23 */ /* 0x000fe20008010011 */
[----:B------:R-:W-:Y:S02]  /*59f0*/  F2FP.F16.F32.PACK_AB R22, R22, R19 ;  /* 0x000000131616723e */ /* 0x000fe400000000ff */
[----:B------:R-:W-:Y:S01]  /*5a00*/  FSEL R23, R16, RZ, P6 ;  /* 0x000000ff10177208 */ /* 0x000fe20003000000 */
[----:B------:R-:W-:Y:S01]  /*5a10*/  FADD.FTZ R17, R32, -R17 ;  /* 0x8000001120117221 */ /* 0x000fe20000010000 */
[----:B------:R-:W-:-:S02]  /*5a20*/  ISETP.GE.U32.AND P6, PT, R12, 0x1000000, PT ;  /* 0x010000000c00780c */ /* 0x000fc40003fc6070 */
[----:B------:R-:W-:Y:S02]  /*5a30*/  MOV R19, UR23 ;  /* 0x0000001700137c02 */ /* 0x000fe40008000f00 */
[----:B-1----:R-:W-:Y:S01]  /*5a40*/  FSEL R143, R16, RZ, P6 ;  /* 0x000000ff108f7208 */ /* 0x002fe20003000000 */
[----:B------:R-:W-:Y:S01]  /*5a50*/  IMAD.MOV.U32 R16, RZ, RZ, R174 ;  /* 0x000000ffff107224 */ /* 0x000fe200078e00ae */
[----:B------:R-:W-:Y:S01]  /*5a60*/  F2FP.F16.F32.PACK_AB R18, R18, R21 ;  /* 0x000000151212723e */ /* 0x000fe200000000ff */
[----:B------:R-:W-:Y:S01]  /*5a70*/  FFMA.FTZ R19, R33, R19, UR24 ;  /* 0x0000001821137e23 */ /* 0x000fe20008010013 */
[----:B------:R-:W-:Y:S02]  /*5a80*/  SHF.R.U64 R21, R174, 0x10, R175 ;  /* 0x00000010ae157819 */ /* 0x000fe400000012af */
[----:B------:R-:W-:Y:S01]  /*5a90*/  HADD2.F32 R16, -RZ, R16.H0_H0 ;  /* 0x20000010ff107230 */ /* 0x000fe20000004100 */
[----:B------:R-:W-:Y:S01]  /*5aa0*/  LOP3.LUT P6, RZ, R11, 0xff, RZ, 0xc0, !PT ;  /* 0x000000ff0bff7812 */ /* 0x000fe200078cc0ff */
[----:B------:R-:W-:Y:S01]  /*5ab0*/  FADD.FTZ R19, R34, -R19 ;  /* 0x8000001322137221 */ /* 0x000fe20000010000 */
[----:B------:R-:W-:Y:S01]  /*5ac0*/  HADD2.F32 R21, -RZ, R21.H0_H0 ;  /* 0x20000015ff157230 */ /* 0x000fe20000004100 */
[----:B------:R-:W-:Y:S01]  /*5ad0*/  F2FP.F16.F32.PACK_AB R143, R143, R23 ;  /* 0x000000178f8f723e */ /* 0x000fe200000000ff */
[----:B------:R-:W-:Y:S01]  /*5ae0*/  FFMA.FTZ R16, R17, UR22, R16 ;  /* 0x0000001611107c23 */ /* 0x000fe20008010010 */
[----:B0-----:R-:W-:-:S02]  /*5af0*/  PRMT R141, R18, 0x7632, R141 ;  /* 0x00007632128d7816 */ /* 0x001fc4000000008d */
[----:B------:R-:W-:Y:S01]  /*5b00*/  FFMA.FTZ R21, R19, UR22, R21 ;  /* 0x0000001613157c23 */ /* 0x000fe20008010015 */
[----:B------:R-:W-:Y:S01]  /*5b10*/  FMUL.FTZ R20, R16, UR21 ;  /* 0x0000001510147c20 */ /* 0x000fe20008410000 */
[----:B------:R-:W-:-:S04]  /*5b20*/  PRMT R23, R143, 0x7632, R23 ;  /* 0x000076328f177816 */ /* 0x000fc80000000017 */
        /* <DEDUP_REMOVED lines=17> */
.L_x_4069:
[----:B------:R-:W-:Y:S01]  /*5c40*/  IMAD.U32 R21, RZ, RZ, UR23 ;  /* 0x00000017ff157e24 */ /* 0x000fe2000f8e00ff */
[----:B-----5:R-:W-:Y:S02]  /*5c50*/  SHF.R.U64 R20, R174, 0x10, R175 ;  /* 0x00000010ae147819 */ /* 0x020fe400000012af */
[----:B------:R-:W-:Y:S01]  /*5c60*/  LOP3.LUT P6, RZ, R11, 0xff00, RZ, 0xc0, !PT ;  /* 0x0000ff000bff7812 */ /* 0x000fe200078cc0ff */
[----:B------:R-:W-:Y:S01]  /*5c70*/  FFMA.FTZ R21, R33, R21, UR24 ;  /* 0x0000001821157e23 */ /* 0x000fe20008010015 */
[----:B------:R-:W-:Y:S01]  /*5c80*/  MOV R23, UR23 ;  /* 0x0000001700177c02 */ /* 0x000fe20008000f00 */
[----:B------:R-:W-:Y:S02]  /*5c90*/  HADD2.F32 R20, -RZ, R20.H0_H0 ;  /* 0x20000014ff147230 */ /* 0x000fe40000004100 */
[----:B------:R-:W-:Y:S02]  /*5ca0*/  FADD.FTZ R21, R34, -R21 ;  /* 0x8000001522157221 */ /* 0x000fe40000010000 */
[----:B------:R-:W-:-:S02]  /*5cb0*/  FFMA.FTZ R23, R35, R23, UR24 ;  /* 0x0000001823177e23 */ /* 0x000fc40008010017 */
[----:B------:R-:W-:Y:S01]  /*5cc0*/  FFMA.FTZ R20, R21, UR22, R20 ;  /* 0x0000001615147c23 */ /* 0x000fe20008010014 */
[----:B------:R-:W-:Y:S02]  /*5cd0*/  IMAD.MOV.U32 R21, RZ, RZ, R175 ;  /* 0x000000ffff157224 */ /* 0x000fe400078e00af */
[----:B------:R-:W-:Y:S01]  /*5ce0*/  FADD.FTZ R23, R144, -R23 ;  /* 0x8000001790177221 */ /* 0x000fe20000010000 */
[----:B------:R-:W-:Y:S02]  /*5cf0*/  FMUL.FTZ R20, R20, UR21 ;  /* 0x0000001514147c20 */ /* 0x000fe40008410000 */
[----:B------:R-:W-:-:S03]  /*5d00*/  HADD2.F32 R21, -RZ, R21.H0_H0 ;  /* 0x20000015ff157230 */ /* 0x000fc60000004100 */
[----:B------:R-:W-:Y:S02]  /*5d10*/  FSEL R22, R20, RZ, P6 ;  /* 0x000000ff14167208 */ /* 0x000fe40003000000 */
[----:B------:R-:W-:Y:S01]  /*5d20*/  LOP3.LUT P6, RZ, R12, 0xff00, RZ, 0xc0, !PT ;  /* 0x0000ff000cff7812 */ /* 0x000fe200078cc0ff */
[----:B------:R-:W-:Y:S01]  /*5d30*/  FFMA.FTZ R23, R23, UR22, R21 ;  /* 0x0000001617177c23 */ /* 0x000fe20008010015 */
[----:B------:R-:W-:Y:S02]  /*5d40*/  SHF.R.U32.HI R21, RZ, 0x10, R175 ;  /* 0x00000010ff157819 */ /* 0x000fe400000116af */
[----:B------:R-:W-:Y:S01]  /*5d50*/  FSEL R20, R20, RZ, P6 ;  /* 0x000000ff14147208 */ /* 0x000fe20003000000 */
[----:B------:R-:W-:Y:S01]  /*5d60*/  FMUL.FTZ R23, R23, UR21 ;  /* 0x0000001517177c20 */ /* 0x000fe20008410000 */
[----:B------:R-:W-:Y:S01]  /*5d70*/  LOP3.LUT P6, RZ, R11, 0xff0000, RZ, 0xc0, !PT ;  /* 0x00ff00000bff7812 */ /* 0x000fe200078cc0ff */
[----:B------:R-:W-:Y:S01]  /*5d80*/  HADD2.F32 R21, -RZ, R21.H0_H0 ;  /* 0x20000015ff157230 */ /* 0x000fe20000004100 */
[----:B------:R-:W-:-:S02]  /*5d90*/  F2FP.F16.F32.PACK_AB R22, R20, R22 ;  /* 0x000000161416723e */ /* 0x000fc400000000ff */
[----:B------:R-:W-:Y:S02]  /*5da0*/  MOV R20, UR23 ;  /* 0x0000001700147c02 */ /* 0x000fe40008000f00 */
[----:B01----:R-:W-:Y:S02]  /*5db0*/  FSEL R140, R23, RZ, P6 ;  /* 0x000000ff178c7208 */ /* 0x003fe40003000000 */
[----:B------:R-:W-:Y:S01]  /*5dc0*/  LOP3.LUT P6, RZ, R12, 0xff0000, RZ, 0xc0, !PT ;  /* 0x00ff00000cff7812 */ /* 0x000fe200078cc0ff */
[----:B------:R-:W-:-:S03]  /*5dd0*/  FFMA.FTZ R20, R145, R20, UR24 ;  /* 0x0000001891147e23 */ /* 0x000fc60008010014 */
[----:B------:R-:W-:Y:S01]  /*5de0*/  FSEL R23, R23, RZ, P6 ;  /* 0x000000ff17177208 */ /* 0x000fe20003000000 */
[----:B------:R-:W-:Y:S01]  /*5df0*/  FADD.FTZ R20, R146, -R20 ;  /* 0x8000001492147221 */ /* 0x000fe20000010000 */
[----:B------:R-:W-:Y:S02]  /*5e00*/  ISETP.GE.U32.AND P6, PT, R11, 0x1000000, PT ;  /* 0x010000000b00780c */ /* 0x000fe40003fc6070 */
[----:B------:R-:W-:Y:S01]  /*5e10*/  F2FP.F16.F32.PACK_AB R23, R23, R140 ;  /* 0x0000008c1717723e */ /* 0x000fe200000000ff */
[----:B------:R-:W-:Y:S01]  /*5e20*/  FFMA.FTZ R21, R20, UR22, R21 ;  /* 0x0000001614157c23 */ /* 0x000fe20008010015 */
[----:B------:R-:W-:Y:S02]  /*5e30*/  PRMT R140, R22, 0x7610, R140 ;  /* 0x00007610168c7816 */ /* 0x000fe4000000008c */
[----:B------:R-:W-:Y:S01]  /*5e40*/  PRMT R141, R23, 0x7610, R141 ;  /* 0x00007610178d7816 */ /* 0x000fe2000000008d */
[----:B------:R-:W-:-:S05]  /*5e50*/  FMUL.FTZ R21, R21, UR21 ;  /* 0x0000001515157c20 */ /* 0x000fca0008410000 */
[----:B------:R-:W-:Y:S02]  /*5e60*/  FSEL R20, R21, RZ, P6 ;  /* 0x000000ff15147208 */ /* 0x000fe40003000000 */
[----:B------:R-:W-:-:S04]  /*5e70*/  ISETP.GE.U32.AND P6, PT, R12, 0x1000000, PT ;  /* 0x010000000c00780c */ /* 0x000fc80003fc6070 */
[----:B------:R-:W-:Y:S02]  /*5e80*/  FSEL R21, R21, RZ, P6 ;  /* 0x000000ff15157208 */ /* 0x000fe40003000000 */
[----:B------:R-:W-:Y:S02]  /*5e90*/  LOP3.LUT P6, RZ, R11, 0xff, RZ, 0xc0, !PT ;  /* 0x000000ff0bff7812 */ /* 0x000fe400078cc0ff */
[----:B------:R-:W-:Y:S01]  /*5ea0*/  F2FP.F16.F32.PACK_AB R143, R21, R20 ;  /* 0x00000014158f723e */ /* 0x000fe200000000ff */
[----:B------:R-:W-:Y:S01]  /*5eb0*/  IMAD.U32 R20, RZ, RZ, UR23 ;  /* 0x00000017ff147e24 */ /* 0x000fe2000f8e00ff */
[----:B------:R-:W-:-:S03]  /*5ec0*/  MOV R21, R174 ;  /* 0x000000ae00157202 */ /* 0x000fc60000000f00 */
[----:B------:R-:W-:Y:S02]  /*5ed0*/  FFMA.FTZ R20, R31, R20, UR24 ;  /* 0x000000181f147e23 */ /* 0x000fe40008010014 */
[----:B------:R-:W-:Y:S02]  /*5ee0*/  HADD2.F32 R21, -RZ, R21.H0_H0 ;  /* 0x20000015ff157230 */ /* 0x000fe40000004100 */
        /* <DEDUP_REMOVED lines=13> */
.L_x_4068:
        /* <DEDUP_REMOVED lines=11> */
[----:B------:R-:W-:Y:S02]  /*6070*/  F2FP.F16.F32.PACK_AB R18, R18, R19 ;  /* 0x000000131212723e */ /* 0x000fe400000000ff */
[----:B------:R-:W-:Y:S02]  /*6080*/  FSEL R22, R16, RZ, P6 ;  /* 0x000000ff10167208 */ /* 0x000fe40003000000 */
[----:B------:R-:W-:Y:S02]  /*6090*/  MOV R16, UR23 ;  /* 0x0000001700107c02 */ /* 0x000fe40008000f00 */
[----:B------:R-:W-:-:S02]  /*60a0*/  ISETP.GE.U32.AND P6, PT, R11, 0x1000000, PT ;  /* 0x010000000b00780c */ /* 0x000fc40003fc6070 */
[----:B------:R-:W-:Y:S01]  /*60b0*/  MOV R19, UR23 ;  /* 0x0000001700137c02 */ /* 0x000fe20008000f00 */
[----:B------:R-:W-:Y:S01]  /*60c0*/  FFMA.FTZ R16, R145, R16, UR24 ;  /* 0x0000001891107e23 */ /* 0x000fe20008010010 */
[----:B01----:R-:W-:-:S03]  /*60d0*/  PRMT R141, R18, 0x7632, R141 ;  /* 0x00007632128d7816 */ /* 0x003fc6000000008d */
[----:B------:R-:W-:Y:S01]  /*60e0*/  FADD.FTZ R16, R146, -R16 ;  /* 0x8000001092107221 */ /* 0x000fe20000010000 */
[----:B------:R-:W-:-:S03]  /*60f0*/  FFMA.FTZ R19, R33, R19, UR24 ;  /* 0x0000001821137e23 */ /* 0x000fc60008010013 */
[----:B------:R-:W-:Y:S01]  /*6100*/  FMUL.FTZ R21, R16, UR22 ;  /* 0x0000001610157c20 */ /* 0x000fe20008410000 */
[----:B------:R-:W-:-:S03]  /*6110*/  FADD.FTZ R19, R34, -R19 ;  /* 0x8000001322137221 */ /* 0x000fc60000010000 */
[C---:B------:R-:W-:Y:S01]  /*6120*/  FMUL.FTZ R16, R21.reuse, UR21 ;  /* 0x0000001515107c20 */ /* 0x040fe20008410000 */
[----:B------:R-:W-:Y:S01]  /*6130*/  F2FP.F16.F32.PACK_AB R22, R21, R22 ;  /* 0x000000161516723e */ /* 0x000fe200000000ff */
[----:B------:R-:W-:-:S03]  /*6140*/  FMUL.FTZ R21, R19, UR22 ;  /* 0x0000001613157c20 */ /* 0x000fc60008410000 */
[----:B------:R-:W-:Y:S02]  /*6150*/  FSEL R23, R16, RZ, P6 ;  /* 0x000000ff10177208 */ /* 0x000fe40003000000 */
[----:B------:R-:W-:-:S04]  /*6160*/  ISETP.GE.U32.AND P6, PT, R12, 0x1000000, PT ;  /* 0x010000000c00780c */ /* 0x000fc80003fc6070 */
[----:B------:R-:W-:Y:S01]  /*6170*/  FSEL R143, R16, RZ, P6 ;  /* 0x000000ff108f7208 */ /* 0x000fe20003000000 */
[----:B------:R-:W-:Y:S01]  /*6180*/  IMAD.U32 R16, RZ, RZ, UR23 ;  /* 0x00000017ff107e24 */ /* 0x000fe2000f8e00ff */
        /* <DEDUP_REMOVED lines=24> */
.L_x_4071:
        /* <DEDUP_REMOVED lines=19> */
[----:B------:R-:W-:-:S03]  /*6440*/  F2FP.F16.F32.PACK_AB R22, R22, R140 ;  /* 0x0000008c1616723e */ /* 0x000fc600000000ff */
[----:B------:R-:W-:Y:S01]  /*6450*/  FMUL.FTZ R20, R20, UR21 ;  /* 0x0000001514147c20 */ /* 0x000fe20008410000 */
[----:B------:R-:W-:-:S04]  /*6460*/  PRMT R140, R22, 0x7610, R140 ;  /* 0x00007610168c7816 */ /* 0x000fc8000000008c */
[----:B------:R-:W-:Y:S02]  /*6470*/  FSEL R23, R20, RZ, P6 ;  /* 0x000000ff14177208 */ /* 0x000fe40003000000 */
[----:B------:R-:W-:-:S04]  /*6480*/  LOP3.LUT P6, RZ, R12, 0xff0000, RZ, 0xc0, !PT ;  /* 0x00ff00000cff7812 */ /* 0x000fc800078cc0ff */
[----:B------:R-:W-:Y:S02]  /*6490*/  FSEL R20, R20, RZ, P6 ;  /* 0x000000ff14147208 */ /* 0x000fe40003000000 */
[----:B------:R-:W-:Y:S02]  /*64a0*/  ISETP.GE.U32.AND P6, PT, R11, 0x1000000, PT ;  /* 0x010000000b00780c */ /* 0x000fe40003fc6070 */
[----:B------:R-:W-:Y:S02]  /*64b0*/  F2FP.F16.F32.PACK_AB R23, R20, R23 ;  /* 0x000000171417723e */ /* 0x000fe400000000ff */
        /* <DEDUP_REMOVED lines=21> */
.L_x_4067:
[----:B------:R-:W-:-:S04]  /*6610*/  UISETP.NE.U32.AND UP4, UPT, UR26, URZ, UPT ;  /* 0x000000ff1a00728c */ /* 0x000fc8000bf85070 */
[----:B------:R-:W-:-:S09]  /*6620*/  UISETP.NE.AND.EX UP4, UPT, UR27, URZ, UPT, UP4 ;  /* 0x000000ff1b00728c */ /* 0x000fd2000bf85340 */
[----:B------:R-:W-:Y:S05]  /*6630*/  BRA.U !UP4, `(.L_x_4072) ;  /* 0x000000050c647547 */ /* 0x000fea000b800000 */
[----:B------:R-:W-:-:S04]  /*6640*/  UISETP.NE.U32.AND UP4, UPT, UR8, URZ, UPT ;  /* 0x000000ff0800728c */ /* 0x000fc8000bf85070 */
[----:B------:R-:W-:-:S09]  /*6650*/  UISETP.NE.AND.EX UP4, UPT, UR9, URZ, UPT, UP4 ;  /* 0x000000ff0900728c */ /* 0x000fd2000bf85340 */
[----:B------:R-:W-:Y:S05]  /*6660*/  BRA.U !UP4, `(.L_x_4073) ;  /* 0x000000010cb47547 */ /* 0x000fea000b800000 */
[----:B------:R-:W-:Y:S01]  /*6670*/  IMAD.U32 R17, RZ, RZ, UR23 ;  /* 0x00000017ff117e24 */ /* 0x000fe2000f8e00ff */
[----:B-----5:R-:W-:Y:S01]  /*6680*/  MOV R16, R174 ;  /* 0x000000ae00107202 */ /* 0x020fe20000000f00 */
[----:B------:R-:W-:Y:S01]  /*6690*/  IMAD.U32 R19, RZ, RZ, UR23 ;  /* 0x00000017ff137e24 */ /* 0x000fe2000f8e00ff */
[----:B------:R-:W-:Y:S01]  /*66a0*/  LOP3.LUT P6, RZ, R11, 0xff, RZ, 0xc0, !PT ;  /* 0x000000ff0bff7812 */ /* 0x000fe200078cc0ff */
[----:B------:R-:W-:Y:S02]  /*66b0*/  FFMA.FTZ R17, R31, R17, UR24 ;  /* 0x000000181f117e23 */ /* 0x000fe40008010011 */
        /* <DEDUP_REMOVED lines=10> */
[----:B------:R-:W-:Y:S02]  /*6760*/  LOP3.LUT P6, RZ, R11, 0xff00, RZ, 0xc0, !PT ;  /* 0x0000ff000bff7812 */ /* 0x000fe400078cc0ff */
[----:B------:R-:W-:Y:S01]  /*6770*/  F2FP.F16.F32.PACK_AB R16, R18, R16 ;  /* 0x000000101210723e */ /* 0x000fe200000000ff */
[----:B------:R-:W-:Y:S01]  /*6780*/  FMUL.FTZ R19, R17, UR21 ;  /* 0x0000001511137c20 */ /* 0x000fe20008410000 */
[----:B------:R-:W-:Y:S02]  /*6790*/  MOV R18, UR23 ;  /* 0x0000001700127c02 */ /* 0x000fe40008000f00 */
[----:B-1----:R-:W-:Y:S02]  /*67a0*/  PRMT R142, R16, 0x7632, R142 ;  /* 0x00007632108e7816 */ /* 0x002fe4000000008e */
[----:B0-----:R-:W-:Y:S01]  /*67b0*/  FSEL R140, R19, RZ, P6 ;  /* 0x000000ff138c7208 */ /* 0x001fe20003000000 */
[----:B------:R-:W-:-:S02]  /*67c0*/  IMAD.MOV.U32 R19, RZ, RZ, R175 ;  /* 0x000000ffff137224 */ /* 0x000fc400078e00af */
[----:B------:R-:W-:Y:S01]  /*67d0*/  FFMA.FTZ R18, R35, R18, UR24 ;  /* 0x0000001823127e23 */ /* 0x000fe20008010012 */
[----:B------:R-:W-:Y:S02]  /*67e0*/  LOP3.LUT P6, RZ, R11, 0xff0000, RZ, 0xc0, !PT ;  /* 0x00ff00000bff7812 */ /* 0x000fe400078cc0ff */
[----:B------:R-:W-:Y:S01]  /*67f0*/  F2FP.F16.F32.PACK_AB R17, R140, R17 ;  /* 0x000000118c11723e */ /* 0x000fe200000000ff */
[----:B------:R-:W-:Y:S02]  /*6800*/  HADD2.F32 R19, -RZ, R19.H0_H0 ;  /* 0x20000013ff137230 */ /* 0x000fe40000004100 */
[----:B------:R-:W-:Y:S01]  /*6810*/  FADD.FTZ R18, R144, -R18 ;  /* 0x8000001290127221 */ /* 0x000fe20000010000 */
[----:B------:R-:W-:-:S03]  /*6820*/  SHF.R.U32.HI R140, RZ, 0x10, R175 ;  /* 0x00000010ff8c7819 */ /* 0x000fc600000116af */
[----:B------:R-:W-:Y:S02]  /*6830*/  FFMA.FTZ R18, R18, UR22, R19 ;  /* 0x0000001612127c23 */ /* 0x000fe40008010013 */
[----:B------:R-:W-:Y:S02]  /*6840*/  HADD2.F32 R140, -RZ, R140.H0_H0 ;  /* 0x2000008cff8c7230 */ /* 0x000fe40000004100 */
[----:B------:R-:W-:-:S05]  /*6850*/  FMUL.FTZ R19, R18, UR21 ;  /* 0x0000001512137c20 */ /* 0x000fca0008410000 */
[----:B------:R-:W-:Y:S02]  /*6860*/  FSEL R19, R19, RZ, P6 ;  /* 0x000000ff13137208 */ /* 0x000fe40003000000 */
[----:B------:R-:W-:Y:S02]  /*6870*/  ISETP.GE.U32.AND P6, PT, R11, 0x1000000, PT ;  /* 0x010000000b00780c */ /* 0x000fe40003fc6070 */
[----:B------:R-:W-:Y:S02]  /*6880*/  F2FP.F16.F32.PACK_AB R18, R19, R18 ;  /* 0x000000121312723e */ /* 0x000fe400000000ff */
[----:B------:R-:W-:Y:S02]  /*6890*/  MOV R19, UR23 ;  /* 0x0000001700137c02 */ /* 0x000fe40008000f00 */
[----:B------:R-:W-:-:S03]  /*68a0*/  PRMT R141, R18, 0x7632, R141 ;  /* 0x00007632128d7816 */ /* 0x000fc6000000008d */
        /* <DEDUP_REMOVED lines=9> */
.L_x_4073:
[----:B01----:R-:W-:Y:S01]  /*6940*/  IMAD.U32 R141, RZ, RZ, UR23 ;  /* 0x00000017ff8d7e24 */ /* 0x003fe2000f8e00ff */
[----:B-----5:R-:W-:Y:S02]  /*6950*/  MOV R140, R174 ;  /* 0x000000ae008c7202 */ /* 0x020fe40000000f00 */
[----:B------:R-:W-:Y:S01]  /*6960*/  LOP3.LUT P6, RZ, R11, 0xff, RZ, 0xc0, !PT ;  /* 0x000000ff0bff7812 */ /* 0x000fe200078cc0ff */
[----:B------:R-:W-:Y:S01]  /*6970*/  FFMA.FTZ R141, R31, R141, UR24 ;  /* 0x000000181f8d7e23 */ /* 0x000fe2000801008d */
[----:B------:R-:W-:Y:S01]  /*6980*/  MOV R143, UR23 ;  /* 0x00000017008f7c02 */ /* 0x000fe20008000f00 */
[----:B------:R-:W-:Y:S02]  /*6990*/  HADD2.F32 R140, -RZ, R140.H0_H0 ;  /* 0x2000008cff8c7230 */ /* 0x000fe40000004100 */
[----:B------:R-:W-:Y:S02]  /*69a0*/  FADD.FTZ R141, R32, -R141 ;  /* 0x8000008d208d7221 */ /* 0x000fe40000010000 */
[----:B------:R-:W-:-:S02]  /*69b0*/  FFMA.FTZ R143, R145, R143, UR24 ;  /* 0x00000018918f7e23 */ /* 0x000fc4000801008f */
[----:B------:R-:W-:Y:S01]  /*69c0*/  FFMA.FTZ R140, R141, UR22, R140 ;  /* 0x000000168d8c7c23 */ /* 0x000fe2000801008c */
[----:B------:R-:W-:Y:S02]  /*69d0*/  IMAD.U32 R141, RZ, RZ, UR23 ;  /* 0x00000017ff8d7e24 */ /* 0x000fe4000f8e00ff */
[----:B------:R-:W-:Y:S01]  /*69e0*/  FADD.FTZ R143, R146, -R143 ;  /* 0x8000008f928f7221 */ /* 0x000fe20000010000 */
[----:B------:R-:W-:Y:S01]  /*69f0*/  FMUL.FTZ R140, R140, UR21 ;  /* 0x000000158c8c7c20 */ /* 0x000fe20008410000 */
[----:B------:R-:W-:-:S04]  /*6a00*/  FFMA.FTZ R141, R33, R141, UR24 ;  /* 0x00000018218d7e23 */ /* 0x000fc8000801008d */
[----:B------:R-:W-:Y:S01]  /*6a10*/  FSEL R142, R140, RZ, P6 ;  /* 0x000000ff8c8e7208 */ /* 0x000fe20003000000 */
[----:B------:R-:W-:Y:S01]  /*6a20*/  FADD.FTZ R141, R34, -R141 ;  /* 0x8000008d228d7221 */ /* 0x000fe20000010000 */
[----:B------:R-:W-:Y:S02]  /*6a30*/  SHF.R.U64 R140, R174, 0x10, R175 ;  /* 0x00000010ae8c7819 */ /* 0x000fe400000012af */
[----:B------:R-:W-:-:S03]  /*6a40*/  LOP3.LUT P6, RZ, R11, 0xff00, RZ, 0xc0, !PT ;  /* 0x0000ff000bff7812 */ /* 0x000fc600078cc0ff */
[----:B------:R-:W-:-:S05]  /*6a50*/  HADD2.F32 R140, -RZ, R140.H0_H0 ;  /* 0x2000008cff8c7230 */ /* 0x000fca0000004100 */
[----:B------:R-:W-:Y:S01]  /*6a60*/  FFMA.FTZ R140, R141, UR22, R140 ;  /* 0x000000168d8c7c23 */ /* 0x000fe2000801008c */
[----:B------:R-:W-:-:S03]  /*6a70*/  MOV R141, UR23 ;  /* 0x00000017008d7c02 */ /* 0x000fc60008000f00 */
[----:B------:R-:W-:Y:S02]  /*6a80*/  FMUL.FTZ R140, R140, UR21 ;  /* 0x000000158c8c7c20 */ /* 0x000fe40008410000 */
[----:B------:R-:W-:-:S03]  /*6a90*/  FFMA.FTZ R141, R35, R141, UR24 ;  /* 0x00000018238d7e23 */ /* 0x000fc6000801008d */
[----:B------:R-:W-:Y:S01]  /*6aa0*/  FSEL R140, R140, RZ, P6 ;  /* 0x000000ff8c8c7208 */ /* 0x000fe20003000000 */
[----:B------:R-:W-:Y:S01]  /*6ab0*/  FADD.FTZ R141, R144, -R141 ;  /* 0x8000008d908d7221 */ /* 0x000fe20000010000 */
[----:B------:R-:W-:Y:S02]  /*6ac0*/  LOP3.LUT P6, RZ, R11, 0xff0000, RZ, 0xc0, !PT ;  /* 0x00ff00000bff7812 */ /* 0x000fe400078cc0ff */
[----:B------:R-:W-:Y:S01]  /*6ad0*/  F2FP.F16.F32.PACK_AB R142, R140, R142 ;  /* 0x0000008e8c8e723e */ /* 0x000fe200000000ff */
[----:B------:R-:W-:-:S05]  /*6ae0*/  IMAD.MOV.U32 R140, RZ, RZ, R175 ;  /* 0x000000ffff8c7224 */ /* 0x000fca00078e00af */
        /* <DEDUP_REMOVED lines=14> */
.L_x_4072:
        /* <DEDUP_REMOVED lines=20> */
[----:B------:R-:W-:Y:S01]  /*6d10*/  F2FP.F16.F32.PACK_AB R16, R16, R140 ;  /* 0x0000008c1010723e */ /* 0x000fe200000000ff */
[----:B------:R-:W-:Y:S01]  /*6d20*/  FMUL.FTZ R140, R18, UR21 ;  /* 0x00000015128c7c20 */ /* 0x000fe20008410000 */
[----:B------:R-:W-:Y:S02]  /*6d30*/  FSEL R19, R19, RZ, P6 ;  /* 0x000000ff13137208 */ /* 0x000fe40003000000 */
[----:B------:R-:W-:Y:S02]  /*6d40*/  LOP3.LUT P6, RZ, R11, 0xff0000, RZ, 0xc0, !PT ;  /* 0x00ff00000bff7812 */ /* 0x000fe400078cc0ff */
[----:B------:R-:W-:-:S02]  /*6d50*/  F2FP.F16.F32.PACK_AB R17, R19, R17 ;  /* 0x000000111311723e */ /* 0x000fc400000000ff */
[----:B------:R-:W-:Y:S02]  /*6d60*/  MOV R19, UR23 ;  /* 0x0000001700137c02 */ /* 0x000fe40008000f00 */
[----:B------:R-:W-:Y:S02]  /*6d70*/  FSEL R140, R140, RZ, P6 ;  /* 0x000000ff8c8c7208 */ /* 0x000fe40003000000 */
        /* <DEDUP_REMOVED lines=13> */
.L_x_4074:
        /* <DEDUP_REMOVED lines=15> */
[----:B------:R-:W-:Y:S01]  /*6f40*/  F2FP.F16.F32.PACK_AB R142, R140, R142 ;  /* 0x0000008e8c8e723e */ /* 0x000fe200000000ff */
        /* <DEDUP_REMOVED lines=15> */
[----:B------:R-:W-:-:S07]  /*7040*/  PRMT R143, R141, 0x7632, R143 ;  /* 0x000076328d8f7816 */ /* 0x000fce000000008f */
.L_x_4070:
        /* <DEDUP_REMOVED lines=16> */
.L_x_4075:
        /* <DEDUP_REMOVED lines=10> */
.L_x_4076:
[----:B------:R-:W-:-:S07]  /*71f0*/  VIADD R15, R15, 0x100 ;  /* 0x000001000f0f7836 */ /* 0x000fce0000000000 */
.L_x_4066:
[----:B------:R-:W-:Y:S05]  /*7200*/  BSYNC.RECONVERGENT B0 ;  /* 0x0000000000007941 */ /* 0x000fea0003800200 */
.L_x_4065:
        /* <DEDUP_REMOVED lines=41> */
[----:B012---:R-:W-:-:S02]  /*74a0*/  PRMT R141, R18, 0x7632, R141 ;  /* 0x00007632128d7816 */ /* 0x007fc4000000008d */
        /* <DEDUP_REMOVED lines=27> */
.L_x_4081:
        /* <DEDUP_REMOVED lines=21> */
[----:B------:R-:W-:Y:S01]  /*77b0*/  F2FP.F16.F32.PACK_AB R22, R20, R22 ;  /* 0x000000161416723e */ /* 0x000fe200000000ff */
[----:B------:R-:W-:Y:S01]  /*77c0*/  IMAD.U32 R20, RZ, RZ, UR23 ;  /* 0x00000017ff147e24 */ /* 0x000fe2000f8e00ff */
[----:B012---:R-:W-:-:S02]  /*77d0*/  FSEL R140, R23, RZ, P6 ;  /* 0x000000ff178c7208 */ /* 0x007fc40003000000 */
        /* <DEDUP_REMOVED lines=32> */
.L_x_4080:
[----:B------:R-:W-:-:S04]  /*79e0*/  UISETP.NE.U32.AND UP4, UPT, UR8, URZ, UPT ;  /* 0x000000ff0800728c */ /* 0x000fc8000bf85070 */
[----:B------:R-:W-:-:S09]  /*79f0*/  UISETP.NE.AND.EX UP4, UPT, UR9, URZ, UPT, UP4 ;  /* 0x000000ff0900728c */ /* 0x000fd2000bf85340 */
[----:B------:R-:W-:Y:S05]  /*7a00*/  BRA.U !UP4, `(.L_x_4083) ;  /* 0x000000010cc87547 */ /* 0x000fea000b800000 */
        /* <DEDUP_REMOVED lines=50> */
.L_x_4083:
        /* <DEDUP_REMOVED lines=12> */
[----:B012---:R-:W-:Y:S01]  /*7df0*/  FSEL R140, R22, RZ, P6 ;  /* 0x000000ff168c7208 */ /* 0x007fe20003000000 */
        /* <DEDUP_REMOVED lines=35> */
.L_x_4079:
        /* <DEDUP_REMOVED lines=24> */
[----:B------:R-:W-:Y:S02]  /*81b0*/  IMAD.U32 R18, RZ, RZ, UR23 ;  /* 0x00000017ff127e24 */ /* 0x000fe4000f8e00ff */
[----:B-12---:R-:W-:Y:S02]  /*81c0*/  PRMT R142, R16, 0x7632, R142 ;  /* 0x00007632108e7816 */ /* 0x006fe4000000008e */
[----:B0-----:R-:W-:Y:S01]  /*81d0*/  FSEL R140, R19, RZ, P6 ;  /* 0x000000ff138c7208 */ /* 0x001fe20003000000 */
[----:B------:R-:W-:Y:S01]  /*81e0*/  FFMA.FTZ R18, R151, R18, UR24 ;  /* 0x0000001897127e23 */ /* 0x000fe20008010012 */
[----:B------:R-:W-:-:S02]  /*81f0*/  MOV R19, R173 ;  /* 0x000000ad00137202 */ /* 0x000fc40000000f00 */
[----:B------:R-:W-:Y:S01]  /*8200*/  LOP3.LUT P6, RZ, R9, 0xff0000, RZ, 0xc0, !PT ;  /* 0x00ff000009ff7812 */ /* 0x000fe200078cc0ff */
[----:B------:R-:W-:Y:S01]  /*8210*/  FADD.FTZ R18, R152, -R18 ;  /* 0x8000001298127221 */ /* 0x000fe20000010000 */
[----:B------:R-:W-:Y:S01]  /*8220*/  F2FP.F16.F32.PACK_AB R17, R140, R17 ;  /* 0x000000118c11723e */ /* 0x000fe200000000ff */
[----:B------:R-:W-:Y:S01]  /*8230*/  HADD2.F32 R19, -RZ, R19.H0_H0 ;  /* 0x20000013ff137230 */ /* 0x000fe20000004100 */
[----:B------:R-:W-:-:S04]  /*8240*/  SHF.R.U32.HI R140, RZ, 0x10, R173 ;  /* 0x00000010ff8c7819 */ /* 0x000fc800000116ad */
[----:B------:R-:W-:Y:S01]  /*8250*/  FFMA.FTZ R18, R18, UR22, R19 ;  /* 0x0000001612127c23 */ /* 0x000fe20008010013 */
[----:B------:R-:W-:-:S03]  /*8260*/  HADD2.F32 R140, -RZ, R140.H0_H0 ;  /* 0x2000008cff8c7230 */ /* 0x000fc60000004100 */
[----:B------:R-:W-:-:S05]  /*8270*/  FMUL.FTZ R19, R18, UR21 ;  /* 0x0000001512137c20 */ /* 0x000fca0008410000 */
        /* <DEDUP_REMOVED lines=14> */
.L_x_4085:
[----:B012---:R-:W-:Y:S01]  /*8360*/  MOV R141, UR23 ;  /* 0x00000017008d7c02 */ /* 0x007fe20008000f00 */
        /* <DEDUP_REMOVED lines=40> */
.L_x_4084:
        /* <DEDUP_REMOVED lines=40> */
.L_x_4086:
        /* <DEDUP_REMOVED lines=32> */
.L_x_4082:
        /* <DEDUP_REMOVED lines=16> */
.L_x_4087:
        /* <DEDUP_REMOVED lines=10> */
.L_x_4088:
[----:B------:R-:W-:-:S07]  /*8c10*/  IADD3 R15, PT, PT, R15, 0x100, RZ ;  /* 0x000001000f0f7810 */ /* 0x000fce0007ffe0ff */
.L_x_4078:
[----:B------:R-:W-:Y:S05]  /*8c20*/  BSYNC.RECONVERGENT B0 ;  /* 0x0000000000007941 */ /* 0x000fea0003800200 */
.L_x_4077:
        /* <DEDUP_REMOVED lines=37> */
[----:B-12---:R-:W-:Y:S01]  /*8e80*/  FSEL R143, R16, RZ, P6 ;  /* 0x000000ff108f7208 */ /* 0x006fe20003000000 */
        /* <DEDUP_REMOVED lines=31> */
.L_x_4093:
[----:B------:R-:W-:Y:S01]  /*9080*/  IMAD.U32 R21, RZ, RZ, UR23 ;  /* 0x00000017ff157e24 */ /* 0x000fe2000f8e00ff */
[----:B------:R-:W-:Y:S02]  /*9090*/  SHF.R.U64 R20, R170, 0x10, R171 ;  /* 0x00000010aa147819 */ /* 0x000fe400000012ab */
        /* <DEDUP_REMOVED lines=21> */
[----:B012---:R-:W-:Y:S02]  /*91f0*/  FSEL R140, R23, RZ, P6 ;  /* 0x000000ff178c7208 */ /* 0x007fe40003000000 */
        /* <DEDUP_REMOVED lines=32> */
.L_x_4092:
        /* <DEDUP_REMOVED lines=17> */
[----:B012---:R-:W-:-:S03]  /*9510*/  PRMT R141, R18, 0x7632, R141 ;  /* 0x00007632128d7816 */ /* 0x007fc6000000008d */
        /* <DEDUP_REMOVED lines=35> */
.L_x_4095:
        /* <DEDUP_REMOVED lines=48> */
.L_x_4091:
[----:B------:R-:W-:-:S04]  /*9a50*/  UISETP.NE.U32.AND UP4, UPT, UR26, URZ, UPT ;  /* 0x000000ff1a00728c */ /* 0x000fc8000bf85070 */
[----:B------:R-:W-:-:S09]  /*9a60*/  UISETP.NE.AND.EX UP4, UPT, UR27, URZ, UPT, UP4 ;  /* 0x000000ff1b00728c */ /* 0x000fd2000bf85340 */
[----:B------:R-:W-:Y:S05]  /*9a70*/  BRA.U !UP4, `(.L_x_4096) ;  /* 0x000000050c647547 */ /* 0x000fea000b800000 */
[----:B------:R-:W-:-:S04]  /*9a80*/  UISETP.NE.U32.AND UP4, UPT, UR8, URZ, UPT ;  /* 0x000000ff0800728c */ /* 0x000fc8000bf85070 */
[----:B------:R-:W-:-:S09]  /*9a90*/  UISETP.NE.AND.EX UP4, UPT, UR9, URZ, UPT, UP4 ;  /* 0x000000ff0900728c */ /* 0x000fd2000bf85340 */
[----:B------:R-:W-:Y:S05]  /*9aa0*/  BRA.U !UP4, `(.L_x_4097) ;  /* 0x000000010cb47547 */ /* 0x000fea000b800000 */
[----:B------:R-:W-:Y:S01]  /*9ab0*/  IMAD.U32 R17, RZ, RZ, UR23 ;  /* 0x00000017ff117e24 */ /* 0x000fe2000f8e00ff */
[----:B------:R-:W-:Y:S01]  /*9ac0*/  MOV R16, R170 ;  /* 0x000000aa00107202 */ /* 0x000fe20000000f00 */
        /* <DEDUP_REMOVED lines=17> */
[----:B-12---:R-:W-:Y:S02]  /*9be0*/  PRMT R142, R16, 0x7632, R142 ;  /* 0x00007632108e7816 */ /* 0x006fe4000000008e */
        /* <DEDUP_REMOVED lines=25> */
.L_x_4097:
[----:B012---:R-:W-:Y:S01]  /*9d80*/  IMAD.U32 R141, RZ, RZ, UR23 ;  /* 0x00000017ff8d7e24 */ /* 0x007fe2000f8e00ff */
[----:B------:R-:W-:Y:S02]  /*9d90*/  MOV R140, R170 ;  /* 0x000000aa008c7202 */ /* 0x000fe40000000f00 */
        /* <DEDUP_REMOVED lines=39> */
.L_x_4096:
        /* <DEDUP_REMOVED lines=40> */
.L_x_4098:
[----:B012---:R-:W-:Y:S01]  /*a290*/  IMAD.U32 R140, RZ, RZ, UR23 ;  /* 0x00000017ff8c7e24 */ /* 0x007fe2000f8e00ff */
        /* <DEDUP_REMOVED lines=31> */
.L_x_4094:
        /* <DEDUP_REMOVED lines=16> */
.L_x_4099:
        /* <DEDUP_REMOVED lines=10> */
.L_x_4100:
[----:B------:R-:W-:-:S07]  /*a630*/  VIADD R15, R15, 0x100 ;  /* 0x000001000f0f7836 */ /* 0x000fce0000000000 */
.L_x_4090:
[----:B------:R-:W-:Y:S05]  /*a640*/  BSYNC.RECONVERGENT B0 ;  /* 0x0000000000007941 */ /* 0x000fea0003800200 */
.L_x_4089:
        /* <DEDUP_REMOVED lines=69> */
.L_x_4105:
[----:B------:R-:W-:Y:S01]  /*aaa0*/  MOV R21, UR23 ;  /* 0x0000001700157c02 */ /* 0x000fe20008000f00 */
[----:B------:R-:W-:Y:S01]  /*aab0*/  IMAD.U32 R23, RZ, RZ, UR23 ;  /* 0x00000017ff177e24 */ /* 0x000fe2000f8e00ff */
[----:B------:R-:W-:Y:S02]  /*aac0*/  SHF.R.U64 R20, R168, 0x10, R169 ;  /* 0x00000010a8147819 */ /* 0x000fe400000012a9 */
        /* <DEDUP_REMOVED lines=53> */
.L_x_4104:
[----:B------:R-:W-:-:S04]  /*ae20*/  UISETP.NE.U32.AND UP4, UPT, UR8, URZ, UPT ;  /* 0x000000ff0800728c */ /* 0x000fc8000bf85070 */
[----:B------:R-:W-:-:S09]  /*ae30*/  UISETP.NE.AND.EX UP4, UPT, UR9, URZ, UPT, UP4 ;  /* 0x000000ff0900728c */ /* 0x000fd2000bf85340 */
[----:B------:R-:W-:Y:S05]  /*ae40*/  BRA.U !UP4, `(.L_x_4107) ;  /* 0x000000010cc87547 */ /* 0x000fea000b800000 */
        /* <DEDUP_REMOVED lines=50> */
.L_x_4107:
[----:B------:R-:W-:Y:S02]  /*b170*/  MOV R20, UR23 ;  /* 0x0000001700147c02 */ /* 0x000fe40008000f00 */
[----:B------:R-:W-:Y:S02]  /*b180*/  LOP3.LUT P6, RZ, R5, 0xff00, RZ, 0xc0, !PT ;  /* 0x0000ff0005ff7812 */ /* 0x000fe400078cc0ff */
        /* <DEDUP_REMOVED lines=46> */
.L_x_4103:
        /* <DEDUP_REMOVED lines=51> */
.L_x_4109:
[----:B012---:R-:W-:Y:S01]  /*b7a0*/  MOV R141, UR23 ;  /* 0x00000017008d7c02 */ /* 0x007fe20008000f00 */
[----:B------:R-:W-:Y:S01]  /*b7b0*/  IMAD.MOV.U32 R140, RZ, RZ, R168 ;  /* 0x000000ffff8c7224 */ /* 0x000fe200078e00a8 */
        /* <DEDUP_REMOVED lines=39> */
.L_x_4108:
[----:B------:R-:W-:-:S04]  /*ba30*/  UISETP.NE.U32.AND UP4, UPT, UR8, URZ, UPT ;  /* 0x000000ff0800728c */ /* 0x000fc8000bf85070 */
[----:B------:R-:W-:-:S09]  /*ba40*/  UISETP.NE.AND.EX UP4, UPT, UR9, URZ, UPT, UP4 ;  /* 0x000000ff0900728c */ /* 0x000fd2000bf85340 */
[----:B------:R-:W-:Y:S05]  /*ba50*/  BRA.U !UP4, `(.L_x_4110) ;  /* 0x000000010c947547 */ /* 0x000fea000b800000 */
[----:B------:R-:W-:Y:S01]  /*ba60*/  MOV R16, UR23 ;  /* 0x0000001700107c02 */ /* 0x000fe20008000f00 */
[----:B------:R-:W-:Y:S01]  /*ba70*/  IMAD.U32 R17, RZ, RZ, UR23 ;  /* 0x00000017ff117e24 */ /* 0x000fe2000f8e00ff */
[----:B------:R-:W-:Y:S02]  /*ba80*/  LOP3.LUT P6, RZ, R5, 0xff, RZ, 0xc0, !PT ;  /* 0x000000ff05ff7812 */ /* 0x000fe400078cc0ff */
        /* <DEDUP_REMOVED lines=34> */
.L_x_4110:
        /* <DEDUP_REMOVED lines=32> */
.L_x_4106:
        /* <DEDUP_REMOVED lines=16> */
.L_x_4111:
        /* <DEDUP_REMOVED lines=10> */
.L_x_4112:
[----:B------:R-:W-:-:S07]  /*c050*/  IADD3 R15, PT, PT, R15, 0x100, RZ ;  /* 0x000001000f0f7810 */ /* 0x000fce0007ffe0ff */
.L_x_4102:
[----:B------:R-:W-:Y:S05]  /*c060*/  BSYNC.RECONVERGENT B0 ;  /* 0x0000000000007941 */ /* 0x000fea0003800200 */
.L_x_4101:
        /* <DEDUP_REMOVED lines=69> */
.L_x_4117:
        /* <DEDUP_REMOVED lines=56> */
.L_x_4116:
        /* <DEDUP_REMOVED lines=53> */
.L_x_4119:
        /* <DEDUP_REMOVED lines=48> */
.L_x_4115:
        /* <DEDUP_REMOVED lines=51> */
.L_x_4121:
        /* <DEDUP_REMOVED lines=41> */
.L_x_4120:
        /* <DEDUP_REMOVED lines=40> */
.L_x_4122:
        /* <DEDUP_REMOVED lines=32> */
.L_x_4118:
        /* <DEDUP_REMOVED lines=16> */
.L_x_4123:
        /* <DEDUP_REMOVED lines=10> */
.L_x_4124:
[----:B------:R-:W-:-:S07]  /*da70*/  VIADD R15, R15, 0x100 ;  /* 0x000001000f0f7836 */ /* 0x000fce0000000000 */
.L_x_4114:
[----:B------:R-:W-:Y:S05]  /*da80*/  BSYNC.RECONVERGENT B0 ;  /* 0x0000000000007941 */ /* 0x000fea0003800200 */
.L_x_4113:
        /* <DEDUP_REMOVED lines=56> */
[C---:B------:R-:W-:Y:S01]  /*de10*/  FMUL.FTZ R17, R21.reuse, UR21 ;  /* 0x0000001515117c20 */ /* 0x040fe20008410000 */
        /* <DEDUP_REMOVED lines=13> */
.L_x_4129:
        /* <DEDUP_REMOVED lines=56> */
.L_x_4128:
        /* <DEDUP_REMOVED lines=53> */
.L_x_4131:
        /* <DEDUP_REMOVED lines=48> */
.L_x_4127:
        /* <DEDUP_REMOVED lines=51> */
.L_x_4133:
        /* <DEDUP_REMOVED lines=41> */
.L_x_4132:
        /* <DEDUP_REMOVED lines=40> */
.L_x_4134:
        /* <DEDUP_REMOVED lines=32> */
.L_x_4130:
        /* <DEDUP_REMOVED lines=16> */
.L_x_4135:
        /* <DEDUP_REMOVED lines=10> */
.L_x_4126:
[----:B------:R-:W-:Y:S05]  /*f4a0*/  BSYNC.RECONVERGENT B0 ;  /* 0x0000000000007941 */ /* 0x000fea0003800200 */
.L_x_4125:
[----:B------:R-:W-:Y:S01]  /*f4b0*/  UPLOP3.LUT UP3, UPT, UPT, UPT, UP3, 0x40, 0x4 ;  /* 0x000000000004789c */ /* 0x000fe20003f6e830 */
[----:B------:R-:W-:Y:S10]  /*f4c0*/  BRA.U !UP1, `(.L_x_4136) ;  /* 0xffffff1909287547 */ /* 0x000ff4000b83ffff */
.L_x_4036:
[----:B------:R-:W0:Y:S01]  /*f4d0*/  S2UR UR4, SR_CTAID.X ;  /* 0x00000000000479c3 */ /* 0x000e220000002500 */
[----:B------:R-:W1:Y:S01]  /*f4e0*/  S2R R15, SR_TID.X ;  /* 0x00000000000f7919 */ /* 0x000e620000002100 */
[----:B------:R-:W-:Y:S01]  /*f4f0*/  BSSY.RECONVERGENT B0, `(.L_x_4137) ;  /* 0x0000012000007945 */ /* 0x000fe20003800200 */
[----:B0-----:R-:W-:-:S06]  /*f500*/  UIMAD UR4, UR4, UR6, URZ ;  /* 0x00000006040472a4 */ /* 0x001fcc000f8e02ff */
[----:B-----5:R-:W-:-:S04]  /*f510*/  MOV R11, UR4 ;  /* 0x00000004000b7c02 */ /* 0x020fc80008000f00 */
        /* <DEDUP_REMOVED lines=15> */
.L_x_4138:
[----:B------:R-:W-:Y:S05]  /*f610*/  BSYNC.RECONVERGENT B0 ;  /* 0x0000000000007941 */ /* 0x000fea0003800200 */
.L_x_4137:
        /* <DEDUP_REMOVED lines=15> */
.L_x_4140:
[----:B------:R-:W-:Y:S05]  /*f710*/  BSYNC.RECONVERGENT B0 ;  /* 0x0000000000007941 */ /* 0x000fea0003800200 */
.L_x_4139:
        /* <DEDUP_REMOVED lines=15> */
.L_x_4142:
[----:B------:R-:W-:Y:S05]  /*f810*/  BSYNC.RECONVERGENT B0 ;  /* 0x0000000000007941 */ /* 0x000fea0003800200 */
.L_x_4141:
        /* <DEDUP_REMOVED lines=15> */
.L_x_4144:
[----:B------:R-:W-:Y:S05]  /*f910*/  BSYNC.RECONVERGENT B0 ;  /* 0x0000000000007941 */ /* 0x000fea0003800200 */
.L_x_4143:
        /* <DEDUP_REMOVED lines=15> */
.L_x_4146:
[----:B------:R-:W-:Y:S05]  /*fa10*/  BSYNC.RECONVERGENT B0 ;  /* 0x0000000000007941 */ /* 0x000fea0003800200 */
.L_x_4145:
        /* <DEDUP_REMOVED lines=15> */
.L_x_4148:
[----:B------:R-:W-:Y:S05]  /*fb10*/  BSYNC.RECONVERGENT B0 ;  /* 0x0000000000007941 */ /* 0x000fea0003800200 */
.L_x_4147:
        /* <DEDUP_REMOVED lines=15> */
.L_x_4149:
        /* <DEDUP_REMOVED lines=15> */
.L_x_7276:


//--------------------- .text._ZN10layer_norm31ln_parallel_residual_bwd_kernelINS_13Kernel_traitsIf6__halfS2_S2_fjLj7168ELj1ELj1ELj8ELj8ENS_18Kernel_traits_baseILj7168EfS2_S2_S2_fjLj256EEEEELb1ELb0ELb1EEEvNS_9BwdParamsE --------------------------
	.section	.text._ZN10layer_norm31ln_parallel_residual_bwd_kernelINS_13Kernel_traitsIf6__halfS2_S2_fjLj7168ELj1ELj1ELj8ELj8ENS_18Kernel_traits_baseILj7168EfS2_S2_S2_fjLj256EEEEELb1ELb0ELb1EEEvNS_9BwdParamsE,"ax",@progbits
	.align	128
        .global         _ZN10layer_norm31ln_parallel_residual_bwd_kernelINS_13Kernel_traitsIf6__halfS2_S2_fjLj7168ELj1ELj1ELj8ELj8ENS_18Kernel_traits_baseILj7168EfS2_S2_S2_fjLj256EEEEELb1ELb0ELb1EEEvNS_9BwdParamsE
        .type           _ZN10layer_norm31ln_parallel_residual_bwd_kernelINS_13Kernel_traitsIf6__halfS2_S2_fjLj7168ELj1ELj1ELj8ELj8ENS_18Kernel_traits_baseILj7168EfS2_S2_S2_fjLj256EEEEELb1ELb0ELb1EEEvNS_9BwdParamsE,@function
        .size           _ZN10layer_norm31ln_parallel_residual_bwd_kernelINS_13Kernel_traitsIf6__halfS2_S2_fjLj7168ELj1ELj1ELj8ELj8ENS_18Kernel_traits_baseILj7168EfS2_S2_S2_fjLj256EEEEELb1ELb0ELb1EEEvNS_9BwdParamsE,(.L_x_7277 - _ZN10layer_norm31ln_parallel_residual_bwd_kernelINS_13Kernel_traitsIf6__halfS2_S2_fjLj7168ELj1ELj1ELj8ELj8ENS_18Kernel_traits_baseILj7168EfS2_S2_S2_fjLj256EEEEELb1ELb0ELb1EEEvNS_9BwdParamsE)
        .other          _ZN10layer_norm31ln_parallel_residual_bwd_kernelINS_13Kernel_traitsIf6__halfS2_S2_fjLj7168ELj1ELj1ELj8ELj8ENS_18Kernel_traits_baseILj7168EfS2_S2_S2_fjLj256EEEEELb1ELb0ELb1EEEvNS_9BwdParamsE,@"STO_CUDA_ENTRY STV_DEFAULT"
_ZN10layer_norm31ln_parallel_residual_bwd_kernelINS_13Kernel_traitsIf6__halfS2_S2_fjLj7168ELj1ELj1ELj8ELj8ENS_18Kernel_traits_baseILj7168EfS2_S2_S2_fjLj256EEEEELb1ELb0ELb1EEEvNS_9BwdParamsE:
.text._ZN10layer_norm31ln_parallel_residual_bwd_kernelINS_13Kernel_traitsIf6__halfS2_S2_fjLj7168ELj1ELj1ELj8ELj8ENS_18Kernel_traits_baseILj7168EfS2_S2_S2_fjLj256EEEEELb1ELb0ELb1EEEvNS_9BwdParamsE:
        /* <DEDUP_REMOVED lines=68> */
[----:B------:R-:W-:-:S02]  /*0440*/  HFMA2 R223, -RZ, RZ, 0, 0 ;  /* 0x00000000ffdf7431 */ /* 0x000fc400000001ff */
[----:B------:R-:W-:Y:S01]  /*0450*/  IMAD.MOV.U32 R252, RZ, RZ, RZ ;  /* 0x000000fffffc7224 */ /* 0x000fe200078e00ff */
        /* <DEDUP_REMOVED lines=11> */
[----:B------:R-:W-:Y:S01]  /*0510*/  CS2R R246, SRZ ;  /* 0x0000000000f67805 */ /* 0x000fe2000001ff00 */
[----:B--2---:R-:W-:Y:S01]  /*0520*/  IMAD.WIDE.U32 R2, R175, 0x10, R2 ;  /* 0x00000010af027825 */ /* 0x004fe200078e0002 */
[----:B------:R1:W-:Y:S01]  /*0530*/  STL [R1+0x50], RZ ;  /* 0x000050ff01007387 */ /* 0x0003e20000100800 */
[----:B------:R-:W-:Y:S02]  /*0540*/  CS2R R244, SRZ ;  /* 0x0000000000f47805 */ /* 0x000fe4000001ff00 */
[----:B------:R-:W-:Y:S02]  /*0550*/  CS2R R242, SRZ ;  /* 0x0000000000f27805 */ /* 0x000fe4000001ff00 */
[----:B------:R-:W-:Y:S01]  /*0560*/  CS2R R234, SRZ ;  /* 0x0000000000ea7805 */ /* 0x000fe2000001ff00 */
[----:B------:R1:W-:Y:S01]  /*0570*/  STL [R1+0x4c], RZ ;  /* 0x00004cff01007387 */ /* 0x0003e20000100800 */
[----:B------:R-:W-:-:S02]  /*0580*/  CS2R R232, SRZ ;  /* 0x0000000000e87805 */ /* 0x000fc4000001ff00 */
[----:B------:R-:W-:Y:S01]  /*0590*/  CS2R R230, SRZ ;  /* 0x0000000000e67805 */ /* 0x000fe2000001ff00 */
[----:B---3--:R-:W-:Y:S01]  /*05a0*/  IMAD.WIDE.U32 R4, R175, 0x10, R4 ;  /* 0x00000010af047825 */ /* 0x008fe200078e0004 */
[----:B------:R1:W-:Y:S01]  /*05b0*/  STL [R1+0x48], RZ ;  /* 0x000048ff01007387 */ /* 0x0003e20000100800 */
[----:B------:R-:W-:Y:S02]  /*05c0*/  CS2R R214, SRZ ;  /* 0x0000000000d67805 */ /* 0x000fe4000001ff00 */
[----:B------:R-:W-:Y:S01]  /*05d0*/  MOV R204, RZ ;  /* 0x000000ff00cc7202 */ /* 0x000fe20000000f00 */
[----:B------:R-:W-:Y:S01]  /*05e0*/  IMAD.MOV.U32 R216, RZ, RZ, RZ ;  /* 0x000000ffffd87224 */ /* 0x000fe200078e00ff */
[----:B------:R1:W-:Y:S01]  /*05f0*/  STL [R1+0x44], RZ ;  /* 0x000044ff01007387 */ /* 0x0003e20000100800 */
[----:B------:R-:W-:Y:S01]  /*0600*/  IMAD.MOV.U32 R213, RZ, RZ, RZ ;  /* 0x000000ffffd57224 */ /* 0x000fe200078e00ff */
[----:B------:R-:W-:Y:S01]  /*0610*/  CS2R R202, SRZ ;  /* 0x0000000000ca7805 */ /* 0x000fe2000001ff00 */
[----:B------:R-:W-:Y:S01]  /*0620*/  IMAD.MOV.U32 R201, RZ, RZ, RZ ;  /* 0x000000ffffc97224 */ /* 0x000fe200078e00ff */
[----:B------:R1:W-:Y:S01]  /*0630*/  STL [R1+0x40], RZ ;  /* 0x000040ff01007387 */ /* 0x0003e20000100800 */
[----:B------:R-:W-:-:S02]  /*0640*/  CS2R R190, SRZ ;  /* 0x0000000000be7805 */ /* 0x000fc4000001ff00 */
[----:B------:R-:W-:Y:S02]  /*0650*/  CS2R R188, SRZ ;  /* 0x0000000000bc7805 */ /* 0x000fe4000001ff00 */
[----:B------:R-:W-:Y:S01]  /*0660*/  CS2R R186, SRZ ;  /* 0x0000000000ba7805 */ /* 0x000fe2000001ff00 */
[----:B------:R1:W-:Y:S01]  /*0670*/  STL [R1+0x3c], RZ ;  /* 0x00003cff01007387 */ /* 0x0003e20000100800 */
[----:B------:R-:W-:Y:S01]  /*0680*/  IMAD.MOV.U32 R0, RZ, RZ, RZ ;  /* 0x000000ffff007224 */ /* 0x000fe200078e00ff */
        /* <DEDUP_REMOVED lines=17> */
[----:B------:R-:W-:Y:S01]  /*07a0*/  UPLOP3.LUT UP1, UPT, UPT, UPT, UPT, 0x40, 0x4 ;  /* 0x000000000004789c */ /* 0x000fe20003f2e870 */
[----:B------:R1:W-:Y:S01]  /*07b0*/  STL [R1+0x20], RZ ;  /* 0x000020ff01007387 */ /* 0x0003e20000100800 */
[----:B------:R-:W2:Y:S03]  /*07c0*/  LDCU UR7, c[0x0][0x408] ;  /* 0x00008100ff0777ac */ /* 0x000ea60008000800 */
[----:B------:R1:W-:Y:S01]  /*07d0*/  STL [R1+0x34], RZ ;  /* 0x000034ff01007387 */ /* 0x0003e20000100800 */
[----:B------:R-:W3:Y:S03]  /*07e0*/  LDCU UR19, c[0x0][0x388] ;  /* 0x00007100ff1377ac */ /* 0x000ee60008000800 */
[----:B------:R1:W-:Y:S01]  /*07f0*/  STL [R1+0x30], RZ ;  /* 0x000030ff01007387 */ /* 0x0003e20000100800 */
[----:B------:R-:W4:Y:S03]  /*0800*/  LDCU.U8 UR18, c[0x0][0x410] ;  /* 0x00008200ff1277ac */ /* 0x000f260008000000 */
[----:B------:R1:W-:Y:S01]  /*0810*/  STL [R1+0x1c], RZ ;  /* 0x00001cff01007387 */ /* 0x0003e20000100800 */
[----:B------:R-:W0:Y:S03]  /*0820*/  LDCU UR26, c[0x0][0x400] ;  /* 0x00008000ff1a77ac */ /* 0x000e260008000800 */
[----:B------:R1:W-:Y:S01]  /*0830*/  STL [R1+0x18], RZ ;  /* 0x000018ff01007387 */ /* 0x0003e20000100800 */
[----:B------:R-:W0:Y:S03]  /*0840*/  LDCU.64 UR28, c[0x0][0x468] ;  /* 0x00008d00ff1c77ac */ /* 0x000e260008000a00 */
[----:B------:R1:W-:Y:S01]  /*0850*/  STL [R1+0x14], RZ ;  /* 0x000014ff01007387 */ /* 0x0003e20000100800 */
[----:B------:R-:W0:Y:S03]  /*0860*/  LDCU.64 UR8, c[0x0][0x478] ;  /* 0x00008f00ff0877ac */ /* 0x000e260008000a00 */
[----:B------:R1:W-:Y:S01]  /*0870*/  STL [R1+0x10], RZ ;  /* 0x000010ff01007387 */ /* 0x0003e20000100800 */
[----:B------:R-:W0:Y:S03]  /*0880*/  LDCU.128 UR12, c[0x0][0x3c0] ;  /* 0x00007800ff0c77ac */ /* 0x000e260008000c00 */
[----:B------:R1:W-:Y:S01]  /*0890*/  STL [R1+0xc], RZ ;  /* 0x00000cff01007387 */ /* 0x0003e20000100800 */
[----:B------:R-:W1:Y:S03]  /*08a0*/  LDCU.64 UR20, c[0x0][0x438] ;  /* 0x00008700ff1477ac */ /* 0x000e660008000a00 */
[----:B------:R0:W-:Y:S01]  /*08b0*/  STL [R1+0x8], RZ ;  /* 0x000008ff01007387 */ /* 0x0001e20000100800 */
[----:B------:R-:W1:Y:S03]  /*08c0*/  LDCU.64 UR22, c[0x0][0x380] ;  /* 0x00007000ff1677ac */ /* 0x000e660008000a00 */
[----:B------:R0:W-:Y:S01]  /*08d0*/  STL [R1+0x4], RZ ;  /* 0x000004ff01007387 */ /* 0x0001e20000100800 */
[----:B------:R-:W1:Y:S03]  /*08e0*/  LDCU.64 UR24, c[0x0][0x470] ;  /* 0x00008e00ff1877ac */ /* 0x000e660008000a00 */
[----:B------:R1:W-:Y:S01]  /*08f0*/  STL [R1], RZ ;  /* 0x000000ff01007387 */ /* 0x0003e20000100800 */
[----:B------:R-:W-:Y:S01]  /*0900*/  HFMA2 R42, -RZ, RZ, 0, 0 ;  /* 0x00000000ff2a7431 */ /* 0x000fe200000001ff */
[----:B------:R-:W-:-:S02]  /*0910*/  CS2R R32, SRZ ;  /* 0x0000000000207805 */ /* 0x000fc4000001ff00 */
[----:B------:R-:W-:Y:S01]  /*0920*/  CS2R R34, SRZ ;  /* 0x0000000000227805 */ /* 0x000fe2000001ff00 */
[----:B0-----:R-:W5:Y:S01]  /*0930*/  LDG.E.128 R48, desc[UR10][R2.64] ;  /* 0x0000000a02307981 */ /* 0x001f62000c1e1d00 */
[----:B------:R-:W-:Y:S02]  /*0940*/  CS2R R36, SRZ ;  /* 0x0000000000247805 */ /* 0x000fe4000001ff00 */
        /* <DEDUP_REMOVED lines=17> */
.L_x_4223:
[----:B------:R-:W-:Y:S01]  /*0a60*/  UIMAD UR5, UR4, UR19, URZ ;  /* 0x00000013040572a4 */ /* 0x000fe2000f8e02ff */
[----:B0-----:R-:W0:Y:S01]  /*0a70*/  LDC.64 R196, c[0x0][0x430] ;  /* 0x00010c00ffc47b82 */ /* 0x001e220000000a00 */
[----:B--2---:R-:W2:Y:S02]  /*0a80*/  LDL.LU R185, [R1+0x20] ;  /* 0x0000200001b97983 */ /* 0x004ea40000300800 */
[----:B------:R-:W-:Y:S02]  /*0a90*/  USHF.R.S32.HI UR6, URZ, 0x1f, UR5 ;  /* 0x0000001fff067899 */ /* 0x000fe40008011405 */
[----:B------:R-:W-:Y:S01]  /*0aa0*/  UIMAD.WIDE UR16, UR4, 0x4, UR14 ;  /* 0x00000004041078a5 */ /* 0x000fe2000f8e020e */
[----:B---3--:R-:W3:Y:S01]  /*0ab0*/  LDL.LU R200, [R1+0x24] ;  /* 0x0000240001c87983 */ /* 0x008ee20000300800 */
[----:B------:R-:W-:Y:S01]  /*0ac0*/  ULEA.HI UR6, UR6, UR5, URZ, 0x2 ;  /* 0x0000000506067291 */ /* 0x000fe2000f8f10ff */
[----:B-1----:R-:W1:Y:S03]  /*0ad0*/  LDC.64 R198, c[0x0][0x3a8] ;  /* 0x0000ea00ffc67b82 */ /* 0x002e660000000a00 */
[----:B------:R-:W-:-:S02]  /*0ae0*/  IMAD.U32 R104, RZ, RZ, UR16 ;  /* 0x00000010ff687e24 */ /* 0x000fc4000f8e00ff */
[----:B------:R-:W-:Y:S01]  /*0af0*/  MOV R44, UR6 ;  /* 0x00000006002c7c02 */ /* 0x000fe20008000f00 */
[----:B------:R-:W-:Y:S01]  /*0b00*/  IMAD.U32 R105, RZ, RZ, UR17 ;  /* 0x00000011ff697e24 */ /* 0x000fe2000f8e00ff */
[----:B------:R-:W-:Y:S01]  /*0b10*/  ISETP.NE.U32.AND P0, PT, RZ, UR20, PT ;  /* 0x00000014ff007c0c */ /* 0x000fe2000bf05070 */
[----:B----4-:R-:W4:Y:S01]  /*0b20*/  LDC.64 R194, c[0x0][0x428] ;  /* 0x00010a00ffc27b82 */ /* 0x010f220000000a00 */
[----:B------:R-:W-:Y:S01]  /*0b30*/  LEA.HI.SX32 R43, R44, R175, 0x1e ;  /* 0x000000af2c2b7211 */ /* 0x000fe200078ff2ff */
[----:B------:R-:W-:Y:S01]  /*0b40*/  UIMAD.WIDE UR16, UR4, 0x4, UR12 ;  /* 0x00000004041078a5 */ /* 0x000fe2000f8e020c */
[----:B------:R4:W3:Y:S03]  /*0b50*/  LDG.E R47, desc[UR10][R104.64] ;  /* 0x0000000a682f7981 */ /* 0x0008e6000c1e1900 */
[----:B------:R-:W-:Y:S01]  /*0b60*/  VIADD R114, R43, 0x300 ;  /* 0x000003002b727836 */ /* 0x000fe20000000000 */
[----:B------:R-:W-:Y:S01]  /*0b70*/  ISETP.NE.U32.AND P1, PT, RZ, UR24, PT ;  /* 0x00000018ff007c0c */ /* 0x000fe2000bf25070 */
[----:B------:R-:W4:Y:S02]  /*0b80*/  LDC.64 R162, c[0x0][0x3b0] ;  /* 0x0000ec00ffa27b82 */ /* 0x000f240000000a00 */
[----:B0-----:R-:W-:-:S06]  /*0b90*/  IMAD.WIDE.U32 R106, R114, 0x8, R196 ;  /* 0x00000008726a7825 */ /* 0x001fcc00078e00c4 */
[----:B------:R-:W2:Y:S01]  /*0ba0*/  LDG.E.64 R106, desc[UR10][R106.64] ;  /* 0x0000000a6a6a7981 */ /* 0x000ea2000c1e1b00 */
[----:B------:R-:W-:Y:S01]  /*0bb0*/  IMAD.U32 R192, RZ, RZ, UR16 ;  /* 0x00000010ffc07e24 */ /* 0x000fe2000f8e00ff */
[----:B------:R-:W-:Y:S01]  /*0bc0*/  MOV R193, UR17 ;  /* 0x0000001100c17c02 */ /* 0x000fe20008000f00 */
[----:B-1----:R-:W-:-:S04]  /*0bd0*/  IMAD.WIDE.U32 R152, R114, 0x8, R198 ;  /* 0x0000000872987825 */ /* 0x002fc800078e00c6 */
[----:B------:R-:W3:Y:S01]  /*0be0*/  LDG.E R192, desc[UR10][R192.64] ;  /* 0x0000000ac0c07981 */ /* 0x000ee2000c1e1900 */
[----:B------:R-:W-:Y:S02]  /*0bf0*/  ISETP.NE.AND.EX P0, PT, RZ, UR21, PT, P0 ;  /* 0x00000015ff007c0c */ /* 0x000fe4000bf05300 */
[----:B------:R-:W-:Y:S01]  /*0c00*/  ISETP.NE.AND.EX P1, PT, RZ, UR25, PT, P1 ;  /* 0x00000019ff007c0c */ /* 0x000fe2000bf25310 */
[----:B------:R-:W3:Y:S01]  /*0c10*/  LDG.E.64 R152, desc[UR10][R152.64] ;  /* 0x0000000a98987981 */ /* 0x000ee2000c1e1b00 */
[----:B------:R-:W-:Y:S02]  /*0c20*/  VIADD R176, R43, 0x400 ;  /* 0x000004002bb07836 */ /* 0x000fe40000000000 */
[----:B----4-:R-:W-:Y:S01]  /*0c30*/  IMAD.WIDE.U32 R156, R114, 0x8, R194 ;  /* 0x00000008729c7825 */ /* 0x010fe200078e00c2 */
[----:B------:R-:W4:Y:S06]  /*0c40*/  LDL.LU R193, [R1+0x28] ;  /* 0x0000280001c17983 */ /* 0x000f2c0000300800 */
[----:B------:R-:W0:Y:S08]  /*0c50*/  @P0 LDC.64 R108, c[0x0][0x438] ;  /* 0x00010e00ff6c0b82 */ /* 0x000e300000000a00 */
[----:B------:R-:W1:Y:S01]  /*0c60*/  @P1 LDC.64 R110, c[0x0][0x3b8] ;  /* 0x0000ee00ff6e1b82 */ /* 0x000e620000000a00 */
[C---:B------:R-:W-:Y:S01]  /*0c70*/  IMAD.WIDE.U32 R158, R176.reuse, 0x8, R198 ;  /* 0x00000008b09e7825 */ /* 0x040fe200078e00c6 */
[----:B------:R-:W4:Y:S03]  /*0c80*/  LDG.E.64 R156, desc[UR10][R156.64] ;  /* 0x0000000a9c9c7981 */ /* 0x000f26000c1e1b00 */
[----:B------:R-:W-:-:S02]  /*0c90*/  IMAD.WIDE.U32 R160, R176, 0x8, R194 ;  /* 0x00000008b0a07825 */ /* 0x000fc400078e00c2 */
[----:B------:R-:W4:Y:S01]  /*0ca0*/  LDG.E.64 R158, desc[UR10][R158.64] ;  /* 0x0000000a9e9e7981 */ /* 0x000f22000c1e1b00 */
[----:B------:R-:W4:Y:S01]  /*0cb0*/  @P1 LDC.64 R112, c[0x0][0x3b8] ;  /* 0x0000ee00ff701b82 */ /* 0x000f220000000a00 */
[C---:B------:R-:W-:Y:S02]  /*0cc0*/  IMAD.WIDE.U32 R104, R176.reuse, 0x8, R196 ;  /* 0x00000008b0687825 */ /* 0x040fe400078e00c4 */
[----:B------:R-:W4:Y:S04]  /*0cd0*/  LDG.E.64 R160, desc[UR10][R160.64] ;  /* 0x0000000aa0a07981 */ /* 0x000f28000c1e1b00 */
[----:B------:R-:W4:Y:S01]  /*0ce0*/  LDG.E.64 R104, desc[UR10][R104.64] ;  /* 0x0000000a68687981 */ /* 0x000f22000c1e1b00 */
[C---:B0-----:R-:W-:Y:S01]  /*0cf0*/  @P0 IMAD.WIDE.U32 R108, R176.reuse, 0x8, R108 ;  /* 0x00000008b06c0825 */ /* 0x041fe200078e006c */
[----:B------:R-:W0:Y:S04]  /*0d00*/  @P1 LDC.64 R120, c[0x0][0x3b8] ;  /* 0x0000ee00ff781b82 */ /* 0x000e280000000a00 */
[----:B-----5:R-:W5:Y:S01]  /*0d10*/  @P0 LDG.E.64 R144, desc[UR10][R108.64] ;  /* 0x0000000a6c900981 */ /* 0x020f62000c1e1b00 */
[----:B-1----:R-:W-:-:S03]  /*0d20*/  @P1 IMAD.WIDE.U32 R110, R176, 0x4, R110 ;  /* 0x00000004b06e1825 */ /* 0x002fc600078e006e */
[----:B------:R-:W1:Y:S01]  /*0d30*/  @P0 LDC.64 R122, c[0x0][0x438] ;  /* 0x00010e00ff7a0b82 */ /* 0x000e620000000a00 */
[----:B------:R-:W-:Y:S01]  /*0d40*/  IMAD.WIDE.U32 R176, R176, 0x4, R162 ;  /* 0x00000004b0b07825 */ /* 0x000fe200078e00a2 */
[----:B------:R-:W5:Y:S03]  /*0d50*/  @P1 LDG.E R46, desc[UR10][R110.64] ;  /* 0x0000000a6e2e1981 */ /* 0x000f66000c1e1900 */
[----:B------:R-:W-:-:S03]  /*0d60*/  VIADD R44, R43, 0x100 ;  /* 0x000001002b2c7836 */ /* 0x000fc60000000000 */
[----:B------:R-:W1:Y:S01]  /*0d70*/  @P0 LDC.64 R116, c[0x0][0x438] ;  /* 0x00010e00ff740b82 */ /* 0x000e620000000a00 */
[----:B------:R2:W5:Y:S02]  /*0d80*/  LDG.E R111, desc[UR10][R176.64] ;  /* 0x0000000ab06f7981 */ /* 0x000564000c1e1900 */
[----:B--2---:R-:W-:-:S05]  /*0d90*/  IMAD.MOV.U32 R176, RZ, RZ, R106 ;  /* 0x000000ffffb07224 */ /* 0x004fca00078e006a */
[----:B------:R-:W-:-:S05]  /*0da0*/  HADD2.F32 R176, -RZ, R176.H0_H0 ;  /* 0x200000b0ffb07230 */ /* 0x000fca0000004100 */
[----:B------:R-:W-:Y:S01]  /*0db0*/  FADD.FTZ R185, R176, R185 ;  /* 0x000000b9b0b97221 */ /* 0x000fe20000010000 */
[--C-:B------:R-:W-:Y:S01]  /*0dc0*/  SHF.R.U64 R183, R106, 0x10, R107.reuse ;  /* 0x000000106ab77819 */ /* 0x100fe2000000126b */
[----:B------:R-:W-:-:S03]  /*0dd0*/  IMAD.MOV.U32 R184, RZ, RZ, R107 ;  /* 0x000000ffffb87224 */ /* 0x000fc600078e006b */
[----:B------:R2:W-:Y:S01]  /*0de0*/  STL [R1+0x20], R185 ;  /* 0x000020b901007387 */ /* 0x0005e20000100800 */
[----:B------:R-:W-:Y:S02]  /*0df0*/  HADD2.F32 R183, -RZ, R183.H0_H0 ;  /* 0x200000b7ffb77230 */ /* 0x000fe40000004100 */
[----:B------:R-:W-:Y:S01]  /*0e00*/  HADD2.F32 R184, -RZ, R184.H0_H0 ;  /* 0x200000b8ffb87230 */ /* 0x000fe20000004100 */
[----:B--2---:R-:W2:Y:S02]  /*0e10*/  LDL.LU R185, [R1+0x2c] ;  /* 0x00002c0001b97983 */ /* 0x004ea40000300800 */
[----:B---3--:R-:W-:Y:S02]  /*0e20*/  FADD.FTZ R200, R183, R200 ;  /* 0x000000c8b7c87221 */ /* 0x008fe40000010000 */
[----:B----4-:R-:W-:-:S03]  /*0e30*/  FADD.FTZ R193, R184, R193 ;  /* 0x000000c1b8c17221 */ /* 0x010fc60000010000 */
[----:B------:R-:W-:Y:S04]  /*0e40*/  STL [R1+0x24], R200 ;  /* 0x000024c801007387 */ /* 0x000fe80000100800 */
[----:B------:R3:W-:Y:S04]  /*0e50*/  STL [R1+0x28], R193 ;  /* 0x000028c101007387 */ /* 0x0007e80000100800 */
[----:B---3--:R-:W3:Y:S01]  /*0e60*/  LDL.LU R193, [R1+0x38] ;  /* 0x0000380001c17983 */ /* 0x008ee20000300800 */
[----:B------:R-:W-:-:S04]  /*0e70*/  @P1 IMAD.WIDE.U32 R112, R114, 0x4, R112 ;  /* 0x0000000472701825 */ /* 0x000fc800078e0070 */
[----:B------:R-:W-:Y:S01]  /*0e80*/  IMAD.WIDE.U32 R108, R114, 0x4, R162 ;  /* 0x00000004726c7825 */ /* 0x000fe200078e00a2 */
[----:B------:R4:W5:Y:S01]  /*0e90*/  @P1 LDG.E R45, desc[UR10][R112.64] ;  /* 0x0000000a702d1981 */ /* 0x000962000c1e1900 */
[----:B------:R-:W-:-:S03]  /*0ea0*/  R2UR UR16, R47 ;  /* 0x000000002f1072ca */ /* 0x000fc600000e0000 */
[----:B------:R0:W5:Y:S01]  /*0eb0*/  LDG.E R47, desc[UR10][R108.64] ;  /* 0x0000000a6c2f7981 */ /* 0x000162000c1e1900 */
[C---:B----4-:R-:W-:Y:S01]  /*0ec0*/  IMAD.WIDE.U32 R112, R43.reuse, 0x4, R162 ;  /* 0x000000042b707825 */ /* 0x050fe200078e00a2 */
[----:B0-----:R-:W-:-:S03]  /*0ed0*/  IADD3 R108, PT, PT, R43, 0x200, RZ ;  /* 0x000002002b6c7810 */ /* 0x001fc60007ffe0ff */
[----:B------:R-:W-:Y:S01]  /*0ee0*/  VIADD R109, R43, 0x500 ;  /* 0x000005002b6d7836 */ /* 0x000fe20000000000 */
[----:B------:R0:W5:Y:S01]  /*0ef0*/  LDG.E R135, desc[UR10][R112.64] ;  /* 0x0000000a70877981 */ /* 0x000162000c1e1900 */
[----:B------:R-:W-:-:S04]  /*0f00*/  IMAD.WIDE.U32 R174, R44, 0x4, R162 ;  /* 0x000000042cae7825 */ /* 0x000fc800078e00a2 */
[--C-:B------:R-:W-:Y:S01]  /*0f10*/  IMAD.WIDE.U32 R172, R109, 0x4, R162.reuse ;  /* 0x000000046dac7825 */ /* 0x100fe200078e00a2 */
[----:B------:R4:W5:Y:S03]  /*0f20*/  LDG.E R134, desc[UR10][R174.64] ;  /* 0x0000000aae867981 */ /* 0x000966000c1e1900 */
[----:B0-----:R-:W-:Y:S01]  /*0f30*/  IMAD.WIDE.U32 R112, R108, 0x4, R162 ;  /* 0x000000046c707825 */ /* 0x001fe200078e00a2 */
[----:B------:R-:W-:-:S05]  /*0f40*/  SHF.R.U32.HI R178, RZ, 0x10, R153 ;  /* 0x00000010ffb27819 */ /* 0x000fca0000011699 */
[----:B------:R-:W5:Y:S01]  /*0f50*/  LDG.E R112, desc[UR10][R112.64] ;  /* 0x0000000a70707981 */ /* 0x000f62000c1e1900 */
[----:B----4-:R-:W-:Y:S01]  /*0f60*/  MOV R174, R152 ;  /* 0x0000009800ae7202 */ /* 0x010fe20000000f00 */
[----:B------:R-:W-:-:S05]  /*0f70*/  @P1 IMAD.WIDE.U32 R120, R43, 0x4, R120 ;  /* 0x000000042b781825 */ /* 0x000fca00078e0078 */
[----:B------:R0:W5:Y:S04]  /*0f80*/  @P1 LDG.E R115, desc[UR10][R120.64] ;  /* 0x0000000a78731981 */ /* 0x000168000c1e1900 */
[----:B------:R4:W5:Y:S01]  /*0f90*/  LDG.E R113, desc[UR10][R172.64] ;  /* 0x0000000aac717981 */ /* 0x000962000c1e1900 */
[----:B0-----:R-:W0:Y:S01]  /*0fa0*/  @P1 LDC.64 R120, c[0x0][0x3b8] ;  /* 0x0000ee00ff781b82 */ /* 0x001e220000000a00 */
[--C-:B----4-:R-:W-:Y:S01]  /*0fb0*/  SHF.R.U64 R173, R152, 0x10, R153.reuse ;  /* 0x0000001098ad7819 */ /* 0x110fe20000001299 */
[----:B------:R-:W-:-:S06]  /*0fc0*/  IMAD.MOV.U32 R172, RZ, RZ, R153 ;  /* 0x000000ffffac7224 */ /* 0x000fcc00078e0099 */
[----:B------:R-:W4:Y:S01]  /*0fd0*/  @P0 LDC.64 R152, c[0x0][0x438] ;  /* 0x00010e00ff980b82 */ /* 0x000f220000000a00 */
[----:B-1----:R-:W-:-:S05]  /*0fe0*/  @P0 IMAD.WIDE.U32 R122, R43, 0x8, R122 ;  /* 0x000000082b7a0825 */ /* 0x002fca00078e007a */
[----:B------:R1:W5:Y:S02]  /*0ff0*/  @P0 LDG.E.64 R146, desc[UR10][R122.64] ;  /* 0x0000000a7a920981 */ /* 0x000364000c1e1b00 */
[----:B-1----:R-:W1:Y:S01]  /*1000*/  @P1 LDC.64 R122, c[0x0][0x3b8] ;  /* 0x0000ee00ff7a1b82 */ /* 0x002e620000000a00 */
[----:B----4-:R-:W-:-:S05]  /*1010*/  @P0 IMAD.WIDE.U32 R152, R108, 0x8, R152 ;  /* 0x000000086c980825 */ /* 0x010fca00078e0098 */
[----:B------:R4:W5:Y:S01]  /*1020*/  @P0 LDG.E.64 R140, desc[UR10][R152.64] ;  /* 0x0000000a988c0981 */ /* 0x000962000c1e1b00 */
[----:B0-----:R-:W-:Y:S01]  /*1030*/  @P1 IMAD.WIDE.U32 R120, R44, 0x4, R120 ;  /* 0x000000042c781825 */ /* 0x001fe200078e0078 */
[----:B------:R-:W-:-:S04]  /*1040*/  ISETP.NE.AND P3, PT, RZ, UR18, PT ;  /* 0x00000012ff007c0c */ /* 0x000fc8000bf65270 */
[----:B------:R0:W5:Y:S01]  /*1050*/  @P1 LDG.E R118, desc[UR10][R120.64] ;  /* 0x0000000a78761981 */ /* 0x000162000c1e1900 */
[----:B----4-:R-:W4:Y:S01]  /*1060*/  @P1 LDC.64 R152, c[0x0][0x3b8] ;  /* 0x0000ee00ff981b82 */ /* 0x010f220000000a00 */
[----:B------:R-:W-:Y:S01]  /*1070*/  FSEL R192, R192, RZ, !P3 ;  /* 0x000000ffc0c07208 */ /* 0x000fe20005800000 */
[----:B------:R-:W-:Y:S01]  /*1080*/  HADD2.F32 R178, -RZ, R178.H0_H0 ;  /* 0x200000b2ffb27230 */ /* 0x000fe20000004100 */
[----:B------:R-:W-:Y:S01]  /*1090*/  SHF.R.U64 R180, R156, 0x10, R157 ;  /* 0x000000109cb47819 */ /* 0x000fe2000000129d */
[----:B0-----:R-:W-:Y:S01]  /*10a0*/  HADD2.F32 R120, -RZ, R173.H0_H0 ;  /* 0x200000adff787230 */ /* 0x001fe20000004100 */
[----:B------:R-:W-:Y:S01]  /*10b0*/  SHF.R.U32.HI R182, RZ, 0x10, R107 ;  /* 0x00000010ffb67819 */ /* 0x000fe2000001166b */
[----:B-1----:R-:W-:Y:S01]  /*10c0*/  @P1 IMAD.WIDE.U32 R122, R108, 0x4, R122 ;  /* 0x000000046c7a1825 */ /* 0x002fe200078e007a */
[----:B------:R-:W-:-:S03]  /*10d0*/  SHF.R.U32.HI R179, RZ, 0x10, R157 ;  /* 0x00000010ffb37819 */ /* 0x000fc6000001169d */
[C---:B------:R-:W-:Y:S01]  /*10e0*/  FADD.FTZ R120, -R192.reuse, R120 ;  /* 0x00000078c0787221 */ /* 0x040fe20000010100 */
[----:B------:R-:W-:Y:S02]  /*10f0*/  HADD2.F32 R172, -RZ, R172.H0_H0 ;  /* 0x200000acffac7230 */ /* 0x000fe40000004100 */
[----:B------:R-:W-:Y:S01]  /*1100*/  FADD.FTZ R178, -R192, R178 ;  /* 0x000000b2c0b27221 */ /* 0x000fe20000010100 */
[----:B------:R-:W-:Y:S02]  /*1110*/  VIADD R110, R43, 0x600 ;  /* 0x000006002b6e7836 */ /* 0x000fe40000000000 */
[----:B------:R-:W-:Y:S01]  /*1120*/  FMUL.FTZ R120, R120, UR16 ;  /* 0x0000001078787c20 */ /* 0x000fe20008410000 */
[----:B------:R-:W-:Y:S02]  /*1130*/  HADD2.F32 R180, -RZ, R180.H0_H0 ;  /* 0x200000b4ffb47230 */ /* 0x000fe40000004100 */
[----:B------:R-:W-:Y:S01]  /*1140*/  FMUL.FTZ R121, R89, R183 ;  /* 0x000000b759797220 */ /* 0x000fe20000410000 */
[----:B------:R-:W-:Y:S01]  /*1150*/  HADD2.F32 R182, -RZ, R182.H0_H0 ;  /* 0x200000b6ffb67230 */ /* 0x000fe20000004100 */
[----:B------:R-:W-:Y:S01]  /*1160*/  MOV R181, R157 ;  /* 0x0000009d00b57202 */ /* 0x000fe20000000f00 */
[----:B------:R0:W5:Y:S01]  /*1170*/  @P1 LDG.E R119, desc[UR10][R122.64] ;  /* 0x0000000a7a771981 */ /* 0x000162000c1e1900 */
[----:B------:R-:W-:-:S02]  /*1180*/  HADD2.F32 R179, -RZ, R179.H0_H0 ;  /* 0x200000b3ffb37230 */ /* 0x000fc40000004100 */
[----:B------:R-:W-:Y:S01]  /*1190*/  FMUL.FTZ R178, R178, UR16 ;  /* 0x00000010b2b27c20 */ /* 0x000fe20008410000 */
[----:B------:R-:W-:Y:S01]  /*11a0*/  FADD.FTZ R0, R180, R0 ;  /* 0x00000000b4007221 */ /* 0x000fe20000010000 */
[----:B----4-:R-:W-:-:S04]  /*11b0*/  @P1 IMAD.WIDE.U32 R152, R110, 0x4, R152 ;  /* 0x000000046e981825 */ /* 0x010fc800078e0098 */
[CC--:B------:R-:W-:Y:S01]  /*11c0*/  FFMA.FTZ R29, R120.reuse, R180.reuse, R29 ;  /* 0x000000b4781d7223 */ /* 0x0c0fe2000001001d */
[----:B------:R-:W-:Y:S01]  /*11d0*/  FFMA.FTZ R121, R61, R180, R121 ;  /* 0x000000b43d797223 */ /* 0x000fe20000010079 */
[----:B------:R-:W-:Y:S01]  /*11e0*/  FFMA.FTZ R244, R120, R183, R244 ;  /* 0x000000b778f47223 */ /* 0x000fe200000100f4 */
[----:B------:R-:W-:Y:S01]  /*11f0*/  FMUL.FTZ R180, R91, R182 ;  /* 0x000000b65bb47220 */ /* 0x000fe20000410000 */
[----:B------:R-:W-:-:S04]  /*1200*/  @P0 IMAD.WIDE.U32 R116, R114, 0x8, R116 ;  /* 0x0000000872740825 */ /* 0x000fc800078e0074 */
[----:B0-----:R-:W-:Y:S01]  /*1210*/  FADD.FTZ R122, -R192, R172 ;  /* 0x000000acc07a7221 */ /* 0x001fe20000010100 */
[----:B------:R-:W4:Y:S01]  /*1220*/  LDL.LU R183, [R1+0x3c] ;  /* 0x00003c0001b77983 */ /* 0x000f220000300800 */
[----:B------:R-:W-:Y:S01]  /*1230*/  FMUL.FTZ R123, R90, R184 ;  /* 0x000000b85a7b7220 */ /* 0x000fe20000410000 */
[----:B------:R-:W-:Y:S02]  /*1240*/  HADD2.F32 R181, -RZ, R181.H0_H0 ;  /* 0x200000b5ffb57230 */ /* 0x000fe40000004100 */
[----:B------:R-:W-:Y:S01]  /*1250*/  FMUL.FTZ R122, R122, UR16 ;  /* 0x000000107a7a7c20 */ /* 0x000fe20008410000 */
[----:B------:R-:W4:Y:S01]  /*1260*/  LDL.LU R206, [R1+0x40] ;  /* 0x0000400001ce7983 */ /* 0x000f220000300800 */
[C---:B------:R-:W-:Y:S01]  /*1270*/  FFMA.FTZ R246, R178.reuse, R182, R246 ;  /* 0x000000b6b2f67223 */ /* 0x040fe200000100f6 */
[----:B------:R-:W-:Y:S01]  /*1280*/  FADD.FTZ R187, R179, R187 ;  /* 0x000000bbb3bb7221 */ /* 0x000fe20000010000 */
[-C--:B------:R-:W-:Y:S01]  /*1290*/  FFMA.FTZ R27, R178, R179.reuse, R27 ;  /* 0x000000b3b21b7223 */ /* 0x080fe2000001001b */
[----:B------:R-:W4:Y:S01]  /*12a0*/  LDL.LU R205, [R1] ;  /* 0x0000000001cd7983 */ /* 0x000f220000300800 */
[----:B------:R-:W-:Y:S01]  /*12b0*/  FFMA.FTZ R179, R63, R179, R180 ;  /* 0x000000b33fb37223 */ /* 0x000fe200000100b4 */
[----:B------:R-:W-:-:S02]  /*12c0*/  SHF.R.U64 R180, R160, 0x10, R161 ;  /* 0x00000010a0b47819 */ /* 0x000fc400000012a1 */
[----:B------:R0:W5:Y:S01]  /*12d0*/  @P1 LDG.E R125, desc[UR10][R152.64] ;  /* 0x0000000a987d1981 */ /* 0x000162000c1e1900 */
[----:B------:R-:W-:Y:S01]  /*12e0*/  FADD.FTZ R186, R181, R186 ;  /* 0x000000bab5ba7221 */ /* 0x000fe20000010000 */
[-C--:B------:R-:W-:Y:S01]  /*12f0*/  FFMA.FTZ R28, R122, R181.reuse, R28 ;  /* 0x000000b57a1c7223 */ /* 0x080fe2000001001c */
[----:B------:R-:W-:Y:S01]  /*1300*/  FFMA.FTZ R123, R62, R181, R123 ;  /* 0x000000b53e7b7223 */ /* 0x000fe2000001007b */
[----:B------:R1:W5:Y:S01]  /*1310*/  @P0 LDG.E.64 R142, desc[UR10][R116.64] ;  /* 0x0000000a748e0981 */ /* 0x000362000c1e1b00 */
[----:B------:R-:W-:Y:S01]  /*1320*/  IMAD.MOV.U32 R181, RZ, RZ, R160 ;  /* 0x000000ffffb57224 */ /* 0x000fe200078e00a0 */
[----:B------:R-:W3:Y:S01]  /*1330*/  @P0 LDC.64 R172, c[0x0][0x438] ;  /* 0x00010e00ffac0b82 */ /* 0x000ee20000000a00 */
[--C-:B0-----:R-:W-:Y:S01]  /*1340*/  IMAD.MOV.U32 R152, RZ, RZ, R159.reuse ;  /* 0x000000ffff987224 */ /* 0x101fe200078e009f */
[----:B------:R-:W-:Y:S01]  /*1350*/  SHF.R.U32.HI R153, RZ, 0x10, R159 ;  /* 0x00000010ff997819 */ /* 0x000fe2000001169f */
[----:B------:R-:W-:-:S05]  /*1360*/  FFMA.FTZ R245, R122, R184, R245 ;  /* 0x000000b87af57223 */ /* 0x000fca00000100f5 */
[----:B-1----:R-:W0:Y:S01]  /*1370*/  @P0 LDC.64 R116, c[0x0][0x438] ;  /* 0x00010e00ff740b82 */ /* 0x002e220000000a00 */
[----:B------:R-:W-:Y:S01]  /*1380*/  SHF.R.U32.HI R184, RZ, 0x10, R105 ;  /* 0x00000010ffb87819 */ /* 0x000fe20000011669 */
[----:B------:R-:W-:-:S04]  /*1390*/  IMAD.WIDE.U32 R164, R43, 0x8, R198 ;  /* 0x000000082ba47825 */ /* 0x000fc800078e00c6 */
[C---:B------:R-:W-:Y:S02]  /*13a0*/  IMAD.WIDE.U32 R154, R43.reuse, 0x8, R196 ;  /* 0x000000082b9a7825 */ /* 0x040fe400078e00c4 */
[----:B------:R-:W4:Y:S02]  /*13b0*/  LDG.E.64 R164, desc[UR10][R164.64] ;  /* 0x0000000aa4a47981 */ /* 0x000f24000c1e1b00 */
[----:B------:R-:W-:Y:S02]  /*13c0*/  IMAD.WIDE.U32 R166, R43, 0x8, R194 ;  /* 0x000000082ba67825 */ /* 0x000fe400078e00c2 */
[----:B------:R-:W4:Y:S02]  /*13d0*/  LDG.E.64 R154, desc[UR10][R154.64] ;  /* 0x0000000a9a9a7981 */ /* 0x000f24000c1e1b00 */
[----:B------:R-:W-:Y:S02]  /*13e0*/  HADD2.F32 R174, -RZ, R174.H0_H0 ;  /* 0x200000aeffae7230 */ /* 0x000fe40000004100 */
[----:B------:R-:W-:Y:S01]  /*13f0*/  IMAD.MOV.U32 R175, RZ, RZ, R156 ;  /* 0x000000ffffaf7224 */ /* 0x000fe200078e009c */
[----:B------:R-:W4:Y:S01]  /*1400*/  LDG.E.64 R166, desc[UR10][R166.64] ;  /* 0x0000000aa6a67981 */ /* 0x000f22000c1e1b00 */
[----:B0-----:R-:W-:-:S05]  /*1410*/  @P0 IMAD.WIDE.U32 R116, R44, 0x8, R116 ;  /* 0x000000082c740825 */ /* 0x001fca00078e0074 */
[----:B------:R0:W5:Y:S01]  /*1420*/  @P0 LDG.E.64 R148, desc[UR10][R116.64] ;  /* 0x0000000a74940981 */ /* 0x000162000c1e1b00 */
[----:B------:R-:W-:-:S04]  /*1430*/  IMAD.WIDE.U32 R168, R44, 0x8, R198 ;  /* 0x000000082ca87825 */ /* 0x000fc800078e00c6 */
[----:B------:R-:W-:Y:S02]  /*1440*/  HADD2.F32 R175, -RZ, R175.H0_H0 ;  /* 0x200000afffaf7230 */ /* 0x000fe40000004100 */
[----:B------:R-:W-:Y:S01]  /*1450*/  IMAD.WIDE.U32 R170, R44, 0x8, R194 ;  /* 0x000000082caa7825 */ /* 0x000fe200078e00c2 */
[----:B------:R-:W4:Y:S03]  /*1460*/  LDG.E.64 R168, desc[UR10][R168.64] ;  /* 0x0000000aa8a87981 */ /* 0x000f26000c1e1b00 */
[----:B0-----:R-:W-:Y:S01]  /*1470*/  FADD.FTZ R116, -R192, R174 ;  /* 0x000000aec0747221 */ /* 0x001fe20000010100 */
[----:B------:R-:W-:Y:S01]  /*1480*/  FMUL.FTZ R117, R88, R176 ;  /* 0x000000b058757220 */ /* 0x000fe20000410000 */
[----:B------:R-:W-:-:S04]  /*1490*/  IMAD.WIDE.U32 R150, R44, 0x8, R196 ;  /* 0x000000082c967825 */ /* 0x000fc800078e00c4 */
[----:B------:R-:W-:Y:S01]  /*14a0*/  FADD.FTZ R2, R175, R2 ;  /* 0x00000002af027221 */ /* 0x000fe20000010000 */
[----:B------:R-:W-:Y:S01]  /*14b0*/  FMUL.FTZ R116, R116, UR16 ;  /* 0x0000001074747c20 */ /* 0x000fe20008410000 */
[-C--:B------:R-:W-:Y:S01]  /*14c0*/  FFMA.FTZ R117, R60, R175.reuse, R117 ;  /* 0x000000af3c757223 */ /* 0x080fe20000010075 */
[----:B------:R-:W4:Y:S02]  /*14d0*/  LDG.E.64 R170, desc[UR10][R170.64] ;  /* 0x0000000aaaaa7981 */ /* 0x000f24000c1e1b00 */
[C---:B------:R-:W-:Y:S01]  /*14e0*/  FFMA.FTZ R30, R116.reuse, R175, R30 ;  /* 0x000000af741e7223 */ /* 0x040fe2000001001e */
[----:B------:R-:W-:Y:S01]  /*14f0*/  FFMA.FTZ R243, R116, R176, R243 ;  /* 0x000000b074f37223 */ /* 0x000fe200000100f3 */
[----:B------:R-:W0:Y:S01]  /*1500*/  @P0 LDC.64 R174, c[0x0][0x438] ;  /* 0x00010e00ffae0b82 */ /* 0x000e220000000a00 */
[----:B------:R-:W4:Y:S01]  /*1510*/  LDG.E.64 R150, desc[UR10][R150.64] ;  /* 0x0000000a96967981 */ /* 0x000f22000c1e1b00 */
[----:B------:R-:W-:-:S04]  /*1520*/  IMAD.WIDE.U32 R162, R110, 0x4, R162 ;  /* 0x000000046ea27825 */ /* 0x000fc800078e00a2 */
[C---:B------:R-:W-:Y:S01]  /*1530*/  IMAD.WIDE.U32 R156, R108.reuse, 0x8, R198 ;  /* 0x000000086c9c7825 */ /* 0x040fe200078e00c6 */
[----:B------:R1:W5:Y:S01]  /*1540*/  LDG.E R114, desc[UR10][R162.64] ;  /* 0x0000000aa2727981 */ /* 0x000362000c1e1900 */
[----:B------:R-:W0:Y:S02]  /*1550*/  @P1 LDC.64 R176, c[0x0][0x3b8] ;  /* 0x0000ee00ffb01b82 */ /* 0x000e240000000a00 */
[----:B------:R-:W-:Y:S02]  /*1560*/  IMAD.WIDE.U32 R106, R108, 0x8, R196 ;  /* 0x000000086c6a7825 */ /* 0x000fe400078e00c4 */
[----:B------:R-:W4:Y:S04]  /*1570*/  LDG.E.64 R156, desc[UR10][R156.64] ;  /* 0x0000000a9c9c7981 */ /* 0x000f28000c1e1b00 */
[----:B------:R-:W4:Y:S01]  /*1580*/  LDG.E.64 R106, desc[UR10][R106.64] ;  /* 0x0000000a6a6a7981 */ /* 0x000f22000c1e1b00 */
[----:B--2---:R-:W-:Y:S01]  /*1590*/  FADD.FTZ R185, R182, R185 ;  /* 0x000000b9b6b97221 */ /* 0x004fe20000010000 */
[----:B------:R-:W-:-:S02]  /*15a0*/  MOV R182, R158 ;  /* 0x0000009e00b67202 */ /* 0x000fc40000000f00 */
[----:B------:R-:W-:Y:S02]  /*15b0*/  SHF.R.U64 R158, R158, 0x10, R159 ;  /* 0x000000109e9e7819 */ /* 0x000fe4000000129f */
[----:B------:R2:W-:Y:S01]  /*15c0*/  STL [R1+0x2c], R185 ;  /* 0x00002cb901007387 */ /* 0x0005e20000100800 */
[----:B------:R-:W-:Y:S01]  /*15d0*/  MOV R159, R161 ;  /* 0x000000a1009f7202 */ /* 0x000fe20000000f00 */
[----:B------:R-:W-:Y:S01]  /*15e0*/  HADD2.F32 R160, -RZ, R182.H0_H0 ;  /* 0x200000b6ffa07230 */ /* 0x000fe20000004100 */
[----:B------:R-:W-:Y:S01]  /*15f0*/  SHF.R.U64 R182, R104, 0x10, R105 ;  /* 0x0000001068b67819 */ /* 0x000fe20000001269 */
[----:B------:R-:W4:Y:S01]  /*1600*/  LDL.LU R200, [R1+0x44] ;  /* 0x0000440001c87983 */ /* 0x000f220000300800 */
[----:B--2---:R-:W-:Y:S01]  /*1610*/  SHF.R.U32.HI R185, RZ, 0x10, R161 ;  /* 0x00000010ffb97819 */ /* 0x004fe200000116a1 */
[----:B------:R-:W-:Y:S02]  /*1620*/  IMAD.MOV.U32 R161, RZ, RZ, R104 ;  /* 0x000000ffffa17224 */ /* 0x000fe400078e0068 */
[----:B------:R-:W-:-:S03]  /*1630*/  IMAD.MOV.U32 R104, RZ, RZ, R105 ;  /* 0x000000ffff687224 */ /* 0x000fc600078e0069 */
[----:B------:R-:W-:-:S05]  /*1640*/  HADD2.F32 R105, -RZ, R161.H0_H0 ;  /* 0x200000a1ff697230 */ /* 0x000fca0000004100 */
[----:B---3--:R-:W-:-:S05]  /*1650*/  FADD.FTZ R193, R105, R193 ;  /* 0x000000c169c17221 */ /* 0x008fca0000010000 */
[----:B------:R2:W-:Y:S04]  /*1660*/  STL [R1+0x38], R193 ;  /* 0x000038c101007387 */ /* 0x0005e80000100800 */
[----:B--2---:R-:W2:Y:S01]  /*1670*/  LDL.LU R193, [R1+0x4] ;  /* 0x0000040001c17983 */ /* 0x004ea20000300800 */
[----:B-1----:R-:W-:-:S06]  /*1680*/  IMAD.WIDE.U32 R162, R108, 0x8, R194 ;  /* 0x000000086ca27825 */ /* 0x002fcc00078e00c2 */
[----:B------:R-:W3:Y:S01]  /*1690*/  LDG.E.64 R162, desc[UR10][R162.64] ;  /* 0x0000000aa2a27981 */ /* 0x000ee2000c1e1b00 */
[----:B0-----:R-:W-:-:S04]  /*16a0*/  @P0 IMAD.WIDE.U32 R174, R109, 0x8, R174 ;  /* 0x000000086dae0825 */ /* 0x001fc800078e00ae */
[C---:B------:R-:W-:Y:S01]  /*16b0*/  @P1 IMAD.WIDE.U32 R176, R109.reuse, 0x4, R176 ;  /* 0x000000046db01825 */ /* 0x040fe200078e00b0 */
[----:B------:R0:W5:Y:S04]  /*16c0*/  @P0 LDG.E.64 R138, desc[UR10][R174.64] ;  /* 0x0000000aae8a0981 */ /* 0x000168000c1e1b00 */
[----:B------:R1:W5:Y:S01]  /*16d0*/  @P1 LDG.E R124, desc[UR10][R176.64] ;  /* 0x0000000ab07c1981 */ /* 0x000362000c1e1900 */
[----:B0-----:R-:W-:-:S04]  /*16e0*/  IMAD.WIDE.U32 R174, R109, 0x8, R198 ;  /* 0x000000086dae7825 */ /* 0x001fc800078e00c6 */
[----:B-1----:R-:W-:Y:S02]  /*16f0*/  IMAD.WIDE.U32 R176, R109, 0x8, R194 ;  /* 0x000000086db07825 */ /* 0x002fe400078e00c2 */
[----:B------:R-:W3:Y:S04]  /*1700*/  LDG.E.64 R174, desc[UR10][R174.64] ;  /* 0x0000000aaeae7981 */ /* 0x000ee8000c1e1b00 */
[----:B------:R-:W3:Y:S01]  /*1710*/  LDG.E.64 R176, desc[UR10][R176.64] ;  /* 0x0000000ab0b07981 */ /* 0x000ee2000c1e1b00 */
[----:B------:R-:W-:Y:S01]  /*1720*/  FADD.FTZ R160, -R192, R160 ;  /* 0x000000a0c0a07221 */ /* 0x000fe20000010100 */
[----:B------:R-:W-:Y:S02]  /*1730*/  HADD2.F32 R158, -RZ, R158.H0_H0 ;  /* 0x2000009eff9e7230 */ /* 0x000fe40000004100 */
[----:B------:R-:W-:Y:S01]  /*1740*/  FMUL.FTZ R161, R92, R105 ;  /* 0x000000695ca17220 */ /* 0x000fe20000410000 */
[----:B------:R-:W-:-:S02]  /*1750*/  HADD2.F32 R181, -RZ, R181.H0_H0 ;  /* 0x200000b5ffb57230 */ /* 0x000fc40000004100 */
[----:B------:R-:W-:Y:S01]  /*1760*/  FMUL.FTZ R160, R160, UR16 ;  /* 0x00000010a0a07c20 */ /* 0x000fe20008410000 */
[----:B------:R-:W-:Y:S02]  /*1770*/  HADD2.F32 R152, -RZ, R152.H0_H0 ;  /* 0x20000098ff987230 */ /* 0x000fe40000004100 */
[----:B------:R-:W-:Y:S01]  /*1780*/  FADD.FTZ R158, -R192, R158 ;  /* 0x0000009ec09e7221 */ /* 0x000fe20000010100 */
[----:B------:R-:W-:Y:S02]  /*1790*/  HADD2.F32 R153, -RZ, R153.H0_H0 ;  /* 0x20000099ff997230 */ /* 0x000fe40000004100 */
[----:B------:R-:W-:Y:S01]  /*17a0*/  FADD.FTZ R188, R181, R188 ;  /* 0x000000bcb5bc7221 */ /* 0x000fe20000010000 */
[-C--:B------:R-:W-:Y:S01]  /*17b0*/  FFMA.FTZ R26, R160, R181.reuse, R26 ;  /* 0x000000b5a01a7223 */ /* 0x080fe2000001001a */
[----:B------:R-:W-:Y:S01]  /*17c0*/  FFMA.FTZ R161, R64, R181, R161 ;  /* 0x000000b540a17223 */ /* 0x000fe200000100a1 */
[----:B------:R-:W-:Y:S02]  /*17d0*/  HADD2.F32 R182, -RZ, R182.H0_H0 ;  /* 0x200000b6ffb67230 */ /* 0x000fe40000004100 */
[----:B------:R-:W-:-:S02]  /*17e0*/  HADD2.F32 R181, -RZ, R180.H0_H0 ;  /* 0x200000b4ffb57230 */ /* 0x000fc40000004100 */
[----:B------:R-:W-:Y:S01]  /*17f0*/  FMUL.FTZ R180, R158, UR16 ;  /* 0x000000109eb47c20 */ /* 0x000fe20008410000 */
[----:B------:R-:W-:Y:S01]  /*1800*/  FADD.FTZ R152, -R192, R152 ;  /* 0x00000098c0987221 */ /* 0x000fe20000010100 */
[----:B------:R-:W-:Y:S02]  /*1810*/  HADD2.F32 R158, -RZ, R184.H0_H0 ;  /* 0x200000b8ff9e7230 */ /* 0x000fe40000004100 */
[----:B------:R-:W-:Y:S01]  /*1820*/  FFMA.FTZ R247, R160, R105, R247 ;  /* 0x00000069a0f77223 */ /* 0x000fe200000100f7 */
[----:B------:R-:W-:Y:S02]  /*1830*/  HADD2.F32 R104, -RZ, R104.H0_H0 ;  /* 0x20000068ff687230 */ /* 0x000fe40000004100 */
[----:B------:R-:W-:Y:S01]  /*1840*/  FADD.FTZ R184, -R192, R153 ;  /* 0x00000099c0b87221 */ /* 0x000fe20000010100 */
[-C--:B------:R-:W-:Y:S01]  /*1850*/  FMUL.FTZ R105, R93, R182.reuse ;  /* 0x000000b65d697220 */ /* 0x080fe20000410000 */
[----:B------:R-:W-:Y:S02]  /*1860*/  FFMA.FTZ R248, R180, R182, R248 ;  /* 0x000000b6b4f87223 */ /* 0x000fe400000100f8 */
[----:B------:R-:W-:Y:S01]  /*1870*/  FMUL.FTZ R184, R184, UR16 ;  /* 0x00000010b8b87c20 */ /* 0x000fe20008410000 */
[----:B------:R-:W-:-:S02]  /*1880*/  HADD2.F32 R159, -RZ, R159.H0_H0 ;  /* 0x2000009fff9f7230 */ /* 0x000fc40000004100 */
[----:B------:R-:W-:Y:S01]  /*1890*/  FADD.FTZ R189, R181, R189 ;  /* 0x000000bdb5bd7221 */ /* 0x000fe20000010000 */
[-C--:B------:R-:W-:Y:S01]  /*18a0*/  FFMA.FTZ R25, R180, R181.reuse, R25 ;  /* 0x000000b5b4197223 */ /* 0x080fe20000010019 */
[----:B------:R-:W-:Y:S02]  /*18b0*/  HADD2.F32 R185, -RZ, R185.H0_H0 ;  /* 0x200000b9ffb97230 */ /* 0x000fe40000004100 */
[----:B------:R-:W-:Y:S01]  /*18c0*/  FFMA.FTZ R181, R65, R181, R105 ;  /* 0x000000b541b57223 */ /* 0x000fe20000010069 */
[----:B------:R-:W-:Y:S01]  /*18d0*/  FADD.FTZ R190, R159, R190 ;  /* 0x000000be9fbe7221 */ /* 0x000fe20000010000 */
[----:B------:R-:W-:-:S04]  /*18e0*/  @P0 IMAD.WIDE.U32 R172, R110, 0x8, R172 ;  /* 0x000000086eac0825 */ /* 0x000fc800078e00ac */
[----:B------:R-:W-:Y:S01]  /*18f0*/  FADD.FTZ R191, R185, R191 ;  /* 0x000000bfb9bf7221 */ /* 0x000fe20000010000 */
[----:B------:R-:W-:Y:S01]  /*1900*/  FFMA.FTZ R23, R184, R185, R23 ;  /* 0x000000b9b8177223 */ /* 0x000fe20000010017 */
[----:B------:R0:W5:Y:S02]  /*1910*/  @P0 LDG.E.64 R136, desc[UR10][R172.64] ;  /* 0x0000000aac880981 */ /* 0x000164000c1e1b00 */
[----:B0-----:R-:W-:-:S06]  /*1920*/  IMAD.WIDE.U32 R172, R109, 0x8, R196 ;  /* 0x000000086dac7825 */ /* 0x001fcc00078e00c4 */
[----:B------:R-:W3:Y:S01]  /*1930*/  LDG.E.64 R172, desc[UR10][R172.64] ;  /* 0x0000000aacac7981 */ /* 0x000ee2000c1e1b00 */
[----:B----4-:R-:W-:Y:S01]  /*1940*/  FADD.FTZ R183, R182, R183 ;  /* 0x000000b7b6b77221 */ /* 0x010fe20000010000 */
[----:B------:R-:W-:Y:S01]  /*1950*/  FMUL.FTZ R182, R152, UR16 ;  /* 0x0000001098b67c20 */ /* 0x000fe20008410000 */
[----:B------:R-:W-:-:S03]  /*1960*/  FADD.FTZ R206, R104, R206 ;  /* 0x000000ce68ce7221 */ /* 0x000fc60000010000 */
[----:B------:R0:W-:Y:S01]  /*1970*/  STL [R1+0x3c], R183 ;  /* 0x00003cb701007387 */ /* 0x0001e20000100800 */
[----:B------:R-:W-:-:S03]  /*1980*/  FFMA.FTZ R205, R182, R104, R205 ;  /* 0x00000068b6cd7223 */ /* 0x000fc600000100cd */
[----:B------:R-:W-:Y:S01]  /*1990*/  STL [R1+0x40], R206 ;  /* 0x000040ce01007387 */ /* 0x000fe20000100800 */
[----:B------:R-:W-:Y:S01]  /*19a0*/  FFMA.FTZ R24, R182, R159, R24 ;  /* 0x0000009fb6187223 */ /* 0x000fe20000010018 */
[----:B0-----:R-:W-:Y:S02]  /*19b0*/  FMUL.FTZ R183, R94, R104 ;  /* 0x000000685eb77220 */ /* 0x001fe40000410000 */
[----:B------:R-:W-:Y:S01]  /*19c0*/  STL [R1], R205 ;  /* 0x000000cd01007387 */ /* 0x000fe20000100800 */
[----:B------:R-:W-:-:S04]  /*19d0*/  IMAD.WIDE.U32 R104, R110, 0x8, R194 ;  /* 0x000000086e687825 */ /* 0x000fc800078e00c2 */
[----:B------:R-:W-:Y:S01]  /*19e0*/  FFMA.FTZ R183, R66, R159, R183 ;  /* 0x0000009f42b77223 */ /* 0x000fe200000100b7 */
[----:B------:R-:W-:Y:S01]  /*19f0*/  FMUL.FTZ R159, R95, R158 ;  /* 0x0000009e5f9f7220 */ /* 0x000fe20000410000 */
[----:B------:R-:W-:Y:S01]  /*1a00*/  IMAD.WIDE.U32 R152, R110, 0x8, R196 ;  /* 0x000000086e987825 */ /* 0x000fe200078e00c4 */
[----:B------:R-:W4:Y:S03]  /*1a10*/  LDG.E.64 R104, desc[UR10][R104.64] ;  /* 0x0000000a68687981 */ /* 0x000f26000c1e1b00 */
[----:B------:R-:W-:Y:S02]  /*1a20*/  FFMA.FTZ R185, R67, R185, R159 ;  /* 0x000000b943b97223 */ /* 0x000fe4000001009f */
[----:B------:R-:W4:Y:S01]  /*1a30*/  LDG.E.64 R152, desc[UR10][R152.64] ;  /* 0x0000000a98987981 */ /* 0x000f22000c1e1b00 */
[----:B------:R-:W-:Y:S02]  /*1a40*/  MOV R194, R164 ;  /* 0x000000a400c27202 */ /* 0x000fe40000000f00 */
[----:B------:R-:W-:Y:S01]  /*1a50*/  SHF.R.U32.HI R196, RZ, 0x10, R155 ;  /* 0x00000010ffc47819 */ /* 0x000fe2000001169b */
[----:B------:R-:W-:Y:S01]  /*1a60*/  IMAD.MOV.U32 R197, RZ, RZ, R166 ;  /* 0x000000ffffc57224 */ /* 0x000fe200078e00a6 */
[----:B------:R-:W-:-:S02]  /*1a70*/  SHF.R.U64 R195, R166, 0x10, R167 ;  /* 0x00000010a6c37819 */ /* 0x000fc400000012a7 */
[----:B------:R-:W-:Y:S01]  /*1a80*/  MOV R166, R167 ;  /* 0x000000a700a67202 */ /* 0x000fe20000000f00 */
[----:B------:R-:W-:Y:S01]  /*1a90*/  HADD2.F32 R196, -RZ, R196.H0_H0 ;  /* 0x200000c4ffc47230 */ /* 0x000fe20000004100 */
[----:B------:R-:W-:-:S03]  /*1aa0*/  SHF.R.U32.HI R167, RZ, 0x10, R167 ;  /* 0x00000010ffa77819 */ /* 0x000fc600000116a7 */
[----:B------:R-:W-:Y:S02]  /*1ab0*/  HADD2.F32 R166, -RZ, R166.H0_H0 ;  /* 0x200000a6ffa67230 */ /* 0x000fe40000004100 */
[----:B------:R-:W-:Y:S01]  /*1ac0*/  FMUL.FTZ R222, R79, R196 ;  /* 0x000000c44fde7220 */ /* 0x000fe20000410000 */
[----:B------:R-:W-:Y:S02]  /*1ad0*/  HADD2.F32 R167, -RZ, R167.H0_H0 ;  /* 0x200000a7ffa77230 */ /* 0x000fe40000004100 */
[----:B------:R-:W-:-:S03]  /*1ae0*/  FADD.FTZ R12, R166, R12 ;  /* 0x0000000ca60c7221 */ /* 0x000fc60000010000 */
[----:B------:R-:W-:Y:S01]  /*1af0*/  FADD.FTZ R11, R167, R11 ;  /* 0x0000000ba70b7221 */ /* 0x000fe20000010000 */
[----:B------:R-:W-:Y:S01]  /*1b00*/  FFMA.FTZ R222, R51, R167, R222 ;  /* 0x000000a733de7223 */ /* 0x000fe200000100de */
[----:B------:R-:W-:Y:S02]  /*1b10*/  HADD2.F32 R197, -RZ, R197.H0_H0 ;  /* 0x200000c5ffc57230 */ /* 0x000fe40000004100 */
[----:B------:R-:W-:Y:S02]  /*1b20*/  HADD2.F32 R195, -RZ, R195.H0_H0 ;  /* 0x200000c3ffc37230 */ /* 0x000fe40000004100 */
[----:B------:R-:W-:Y:S01]  /*1b30*/  FADD.FTZ R228, R196, R228 ;  /* 0x000000e4c4e47221 */ /* 0x000fe20000010000 */
[----:B------:R-:W-:Y:S02]  /*1b40*/  FADD.FTZ R14, R197, R14 ;  /* 0x0000000ec50e7221 */ /* 0x000fe40000010000 */
[----:B------:R-:W-:Y:S01]  /*1b50*/  FADD.FTZ R13, R195, R13 ;  /* 0x0000000dc30d7221 */ /* 0x000fe20000010000 */
[----:B------:R-:W-:-:S05]  /*1b60*/  FADD.FTZ R200, R158, R200 ;  /* 0x000000c89ec87221 */ /* 0x000fca0000010000 */
[----:B------:R-:W-:Y:S01]  /*1b70*/  STL [R1+0x44], R200 ;  /* 0x000044c801007387 */ /* 0x000fe20000100800 */
[----:B--2---:R-:W-:-:S05]  /*1b80*/  FFMA.FTZ R193, R184, R158, R193 ;  /* 0x0000009eb8c17223 */ /* 0x004fca00000100c1 */
[----:B------:R0:W-:Y:S01]  /*1b90*/  STL [R1+0x4], R193 ;  /* 0x000004c101007387 */ /* 0x0001e20000100800 */
[----:B------:R-:W-:-:S04]  /*1ba0*/  IMAD.WIDE.U32 R158, R110, 0x8, R198 ;  /* 0x000000086e9e7825 */ /* 0x000fc800078e00c6 */
[----:B------:R-:W-:Y:S01]  /*1bb0*/  HADD2.F32 R199, -RZ, R194.H0_H0 ;  /* 0x200000c2ffc77230 */ /* 0x000fe20000004100 */
[--C-:B0-----:R-:W-:Y:S01]  /*1bc0*/  SHF.R.U64 R193, R164, 0x10, R165.reuse ;  /* 0x00000010a4c17819 */ /* 0x101fe200000012a5 */
[--C-:B------:R-:W-:Y:S01]  /*1bd0*/  IMAD.MOV.U32 R164, RZ, RZ, R165.reuse ;  /* 0x000000ffffa47224 */ /* 0x100fe200078e00a5 */
[----:B------:R-:W-:Y:S01]  /*1be0*/  SHF.R.U32.HI R165, RZ, 0x10, R165 ;  /* 0x00000010ffa57819 */ /* 0x000fe200000116a5 */
[--C-:B------:R-:W-:Y:S01]  /*1bf0*/  IMAD.MOV.U32 R194, RZ, RZ, R155.reuse ;  /* 0x000000ffffc27224 */ /* 0x100fe200078e009b */
[----:B------:R-:W-:Y:S01]  /*1c00*/  SHF.R.U64 R198, R154, 0x10, R155 ;  /* 0x000000109ac67819 */ /* 0x000fe2000000129b */
[----:B------:R-:W-:Y:S01]  /*1c10*/  IMAD.MOV.U32 R200, RZ, RZ, R154 ;  /* 0x000000ffffc87224 */ /* 0x000fe200078e009a */
[----:B------:R-:W2:Y:S01]  /*1c20*/  LDG.E.64 R158, desc[UR10][R158.64] ;  /* 0x0000000a9e9e7981 */ /* 0x000ea2000c1e1b00 */
[----:B------:R-:W-:Y:S02]  /*1c30*/  HADD2.F32 R164, -RZ, R164.H0_H0 ;  /* 0x200000a4ffa47230 */ /* 0x000fe40000004100 */
[----:B------:R-:W-:-:S02]  /*1c40*/  HADD2.F32 R165, -RZ, R165.H0_H0 ;  /* 0x200000a5ffa57230 */ /* 0x000fc40000004100 */
[----:B------:R-:W-:Y:S02]  /*1c50*/  HADD2.F32 R194, -RZ, R194.H0_H0 ;  /* 0x200000c2ffc27230 */ /* 0x000fe40000004100 */
[C---:B------:R-:W-:Y:S01]  /*1c60*/  FADD.FTZ R164, -R192.reuse, R164 ;  /* 0x000000a4c0a47221 */ /* 0x040fe20000010100 */
[----:B------:R-:W-:Y:S02]  /*1c70*/  HADD2.F32 R193, -RZ, R193.H0_H0 ;  /* 0x200000c1ffc17230 */ /* 0x000fe40000004100 */
[----:B------:R-:W-:Y:S01]  /*1c80*/  FADD.FTZ R165, -R192, R165 ;  /* 0x000000a5c0a57221 */ /* 0x000fe20000010100 */
[----:B------:R-:W-:Y:S01]  /*1c90*/  FMUL.FTZ R219, R164, UR16 ;  /* 0x00000010a4db7c20 */ /* 0x000fe20008410000 */
[----:B------:R-:W-:Y:S02]  /*1ca0*/  FMUL.FTZ R220, R78, R194 ;  /* 0x000000c24edc7220 */ /* 0x000fe40000410000 */
[----:B------:R-:W-:Y:S01]  /*1cb0*/  FMUL.FTZ R221, R165, UR16 ;  /* 0x00000010a5dd7c20 */ /* 0x000fe20008410000 */
[----:B------:R-:W-:Y:S01]  /*1cc0*/  FADD.FTZ R193, -R192, R193 ;  /* 0x000000c1c0c17221 */ /* 0x000fe20000010100 */
[--C-:B------:R-:W-:Y:S01]  /*1cd0*/  IMAD.MOV.U32 R164, RZ, RZ, R169.reuse ;  /* 0x000000ffffa47224 */ /* 0x100fe200078e00a9 */
[----:B------:R-:W-:Y:S01]  /*1ce0*/  SHF.R.U32.HI R165, RZ, 0x10, R169 ;  /* 0x00000010ffa57819 */ /* 0x000fe200000116a9 */
[CC--:B------:R-:W-:Y:S01]  /*1cf0*/  FFMA.FTZ R40, R219.reuse, R166.reuse, R40 ;  /* 0x000000a6db287223 */ /* 0x0c0fe20000010028 */
[----:B------:R-:W-:Y:S01]  /*1d00*/  FFMA.FTZ R220, R50, R166, R220 ;  /* 0x000000a632dc7223 */ /* 0x000fe200000100dc */
[----:B------:R-:W-:Y:S01]  /*1d10*/  FADD.FTZ R227, R194, R227 ;  /* 0x000000e3c2e37221 */ /* 0x000fe20000010000 */
[----:B------:R-:W-:Y:S01]  /*1d20*/  FFMA.FTZ R223, R219, R194, R223 ;  /* 0x000000c2dbdf7223 */ /* 0x000fe200000100df */
[----:B------:R-:W-:Y:S01]  /*1d30*/  FMUL.FTZ R217, R193, UR16 ;  /* 0x00000010c1d97c20 */ /* 0x000fe20008410000 */
[----:B------:R-:W-:Y:S01]  /*1d40*/  FFMA.FTZ R39, R221, R167, R39 ;  /* 0x000000a7dd277223 */ /* 0x000fe20000010027 */
[----:B------:R-:W-:Y:S01]  /*1d50*/  MOV R194, R168 ;  /* 0x000000a800c27202 */ /* 0x000fe20000000f00 */
[----:B------:R-:W-:Y:S01]  /*1d60*/  IMAD.MOV.U32 R193, RZ, RZ, R170 ;  /* 0x000000ffffc17224 */ /* 0x000fe200078e00aa */
[----:B------:R-:W-:Y:S01]  /*1d70*/  SHF.R.U64 R166, R168, 0x10, R169 ;  /* 0x00000010a8a67819 */ /* 0x000fe200000012a9 */
[----:B------:R-:W-:Y:S01]  /*1d80*/  HADD2.F32 R164, -RZ, R164.H0_H0 ;  /* 0x200000a4ffa47230 */ /* 0x000fe20000004100 */
[----:B------:R-:W-:Y:S01]  /*1d90*/  SHF.R.U64 R169, R170, 0x10, R171 ;  /* 0x00000010aaa97819 */ /* 0x000fe200000012ab */
[----:B------:R-:W-:Y:S01]  /*1da0*/  HADD2.F32 R165, -RZ, R165.H0_H0 ;  /* 0x200000a5ffa57230 */ /* 0x000fe20000004100 */
[----:B------:R-:W-:-:S02]  /*1db0*/  MOV R167, R171 ;  /* 0x000000ab00a77202 */ /* 0x000fc40000000f00 */
[----:B------:R-:W-:Y:S01]  /*1dc0*/  SHF.R.U32.HI R168, RZ, 0x10, R171 ;  /* 0x00000010ffa87819 */ /* 0x000fe200000116ab */
[----:B------:R-:W-:Y:S01]  /*1dd0*/  IMAD.MOV.U32 R171, RZ, RZ, R150 ;  /* 0x000000ffffab7224 */ /* 0x000fe200078e0096 */
[--C-:B------:R-:W-:Y:S01]  /*1de0*/  SHF.R.U64 R170, R150, 0x10, R151.reuse ;  /* 0x0000001096aa7819 */ /* 0x100fe20000001297 */
[--C-:B------:R-:W-:Y:S01]  /*1df0*/  IMAD.MOV.U32 R150, RZ, RZ, R151.reuse ;  /* 0x000000ffff967224 */ /* 0x100fe200078e0097 */
[----:B------:R-:W-:Y:S01]  /*1e00*/  SHF.R.U32.HI R151, RZ, 0x10, R151 ;  /* 0x00000010ff977819 */ /* 0x000fe20000011697 */
[----:B------:R-:W-:Y:S02]  /*1e10*/  HADD2.F32 R166, -RZ, R166.H0_H0 ;  /* 0x200000a6ffa67230 */ /* 0x000fe40000004100 */
[C---:B------:R-:W-:Y:S01]  /*1e20*/  FADD.FTZ R164, -R192.reuse, R164 ;  /* 0x000000a4c0a47221 */ /* 0x040fe20000010100 */
[----:B------:R-:W-:Y:S01]  /*1e30*/  FADD.FTZ R165, -R192, R165 ;  /* 0x000000a5c0a57221 */ /* 0x000fe20000010100 */
[----:B------:R-:W-:Y:S02]  /*1e40*/  HADD2.F32 R150, -RZ, R150.H0_H0 ;  /* 0x20000096ff967230 */ /* 0x000fe40000004100 */
[----:B------:R-:W-:-:S02]  /*1e50*/  HADD2.F32 R151, -RZ, R151.H0_H0 ;  /* 0x20000097ff977230 */ /* 0x000fc40000004100 */
[----:B------:R-:W-:Y:S01]  /*1e60*/  FADD.FTZ R166, -R192, R166 ;  /* 0x000000a6c0a67221 */ /* 0x000fe20000010100 */
[----:B------:R-:W-:Y:S01]  /*1e70*/  FMUL.FTZ R209, R164, UR16 ;  /* 0x00000010a4d17c20 */ /* 0x000fe20008410000 */
[----:B------:R-:W-:Y:S01]  /*1e80*/  FMUL.FTZ R211, R165, UR16 ;  /* 0x00000010a5d37c20 */ /* 0x000fe20008410000 */
[----:B------:R-:W-:Y:S02]  /*1e90*/  HADD2.F32 R167, -RZ, R167.H0_H0 ;  /* 0x200000a7ffa77230 */ /* 0x000fe40000004100 */
[-C--:B------:R-:W-:Y:S01]  /*1ea0*/  FMUL.FTZ R210, R82, R150.reuse ;  /* 0x0000009652d27220 */ /* 0x080fe20000410000 */
[----:B------:R-:W-:Y:S01]  /*1eb0*/  FMUL.FTZ R207, R166, UR16 ;  /* 0x00000010a6cf7c20 */ /* 0x000fe20008410000 */
[----:B------:R-:W-:Y:S01]  /*1ec0*/  FADD.FTZ R239, R150, R239 ;  /* 0x000000ef96ef7221 */ /* 0x000fe20000010000 */
[----:B------:R-:W-:Y:S01]  /*1ed0*/  FFMA.FTZ R233, R209, R150, R233 ;  /* 0x00000096d1e97223 */ /* 0x000fe200000100e9 */
[-C--:B------:R-:W-:Y:S01]  /*1ee0*/  FMUL.FTZ R212, R83, R151.reuse ;  /* 0x0000009753d47220 */ /* 0x080fe20000410000 */
[----:B------:R-:W-:Y:S01]  /*1ef0*/  FADD.FTZ R240, R151, R240 ;  /* 0x000000f097f07221 */ /* 0x000fe20000010000 */
[----:B------:R-:W-:Y:S01]  /*1f00*/  FFMA.FTZ R234, R211, R151, R234 ;  /* 0x00000097d3ea7223 */ /* 0x000fe200000100ea */
[----:B------:R-:W-:Y:S01]  /*1f10*/  MOV R166, R156 ;  /* 0x0000009c00a67202 */ /* 0x000fe20000000f00 */
[--C-:B------:R-:W-:Y:S01]  /*1f20*/  IMAD.MOV.U32 R150, RZ, RZ, R157.reuse ;  /* 0x000000ffff967224 */ /* 0x100fe200078e009d */
[--C-:B------:R-:W-:Y:S01]  /*1f30*/  SHF.R.U32.HI R151, RZ, 0x10, R157.reuse ;  /* 0x00000010ff977819 */ /* 0x100fe2000001169d */
[----:B---3--:R-:W-:Y:S01]  /*1f40*/  IMAD.MOV.U32 R165, RZ, RZ, R162 ;  /* 0x000000ffffa57224 */ /* 0x008fe200078e00a2 */
[----:B------:R-:W-:Y:S01]  /*1f50*/  SHF.R.U64 R156, R156, 0x10, R157 ;  /* 0x000000109c9c7819 */ /* 0x000fe2000000129d */
[----:B------:R-:W-:Y:S01]  /*1f60*/  HADD2.F32 R194, -RZ, R194.H0_H0 ;  /* 0x200000c2ffc27230 */ /* 0x000fe20000004100 */
[--C-:B------:R-:W-:Y:S01]  /*1f70*/  SHF.R.U64 R164, R162, 0x10, R163.reuse ;  /* 0x00000010a2a47819 */ /* 0x100fe200000012a3 */
[----:B------:R-:W-:Y:S01]  /*1f80*/  FADD.FTZ R8, R167, R8 ;  /* 0x00000008a7087221 */ /* 0x000fe20000010000 */
[-C--:B------:R-:W-:Y:S01]  /*1f90*/  FFMA.FTZ R36, R209, R167.reuse, R36 ;  /* 0x000000a7d1247223 */ /* 0x080fe20000010024 */
[----:B------:R-:W-:Y:S01]  /*1fa0*/  FFMA.FTZ R210, R54, R167, R210 ;  /* 0x000000a736d27223 */ /* 0x000fe200000100d2 */
[----:B------:R-:W-:Y:S01]  /*1fb0*/  MOV R157, R163 ;  /* 0x000000a3009d7202 */ /* 0x000fe20000000f00 */
[----:B------:R-:W-:Y:S01]  /*1fc0*/  IMAD.MOV.U32 R167, RZ, RZ, R106 ;  /* 0x000000ffffa77224 */ /* 0x000fe200078e006a */
[----:B------:R-:W-:Y:S01]  /*1fd0*/  SHF.R.U32.HI R162, RZ, 0x10, R163 ;  /* 0x00000010ffa27819 */ /* 0x000fe200000116a3 */
[----:B------:R-:W-:Y:S01]  /*1fe0*/  HADD2.F32 R200, -RZ, R200.H0_H0 ;  /* 0x200000c8ffc87230 */ /* 0x000fe20000004100 */
[--C-:B------:R-:W-:Y:S01]  /*1ff0*/  SHF.R.U64 R163, R106, 0x10, R107.reuse ;  /* 0x000000106aa37819 */ /* 0x100fe2000000126b */
[----:B------:R-:W-:-:S02]  /*2000*/  IMAD.MOV.U32 R106, RZ, RZ, R107 ;  /* 0x000000ffff6a7224 */ /* 0x000fc400078e006b */
[C---:B------:R-:W-:Y:S01]  /*2010*/  FADD.FTZ R154, -R192.reuse, R199 ;  /* 0x000000c7c09a7221 */ /* 0x040fe20000010100 */
[----:B------:R-:W-:Y:S01]  /*2020*/  HADD2.F32 R198, -RZ, R198.H0_H0 ;  /* 0x200000c6ffc67230 */ /* 0x000fe20000004100 */
[----:B------:R-:W-:Y:S01]  /*2030*/  SHF.R.U32.HI R107, RZ, 0x10, R107 ;  /* 0x00000010ff6b7819 */ /* 0x000fe2000001166b */
[----:B------:R-:W-:Y:S02]  /*2040*/  HADD2.F32 R150, -RZ, R150.H0_H0 ;  /* 0x20000096ff967230 */ /* 0x000fe40000004100 */
[----:B------:R-:W-:Y:S02]  /*2050*/  HADD2.F32 R151, -RZ, R151.H0_H0 ;  /* 0x20000097ff977230 */ /* 0x000fe40000004100 */
[----:B------:R-:W-:Y:S01]  /*2060*/  FADD.FTZ R194, -R192, R194 ;  /* 0x000000c2c0c27221 */ /* 0x000fe20000010100 */
[----:B------:R-:W-:Y:S02]  /*2070*/  HADD2.F32 R156, -RZ, R156.H0_H0 ;  /* 0x2000009cff9c7230 */ /* 0x000fe40000004100 */
[----:B------:R-:W-:-:S02]  /*2080*/  HADD2.F32 R170, -RZ, R170.H0_H0 ;  /* 0x200000aaffaa7230 */ /* 0x000fc40000004100 */
[----:B------:R-:W-:Y:S01]  /*2090*/  FMUL.FTZ R154, R154, UR16 ;  /* 0x000000109a9a7c20 */ /* 0x000fe20008410000 */
[----:B------:R-:W-:Y:S01]  /*20a0*/  FMUL.FTZ R155, R76, R200 ;  /* 0x000000c84c9b7220 */ /* 0x000fe20000410000 */
[----:B------:R-:W-:Y:S01]  /*20b0*/  FMUL.FTZ R218, R77, R198 ;  /* 0x000000c64dda7220 */ /* 0x000fe20000410000 */
[----:B------:R-:W-:Y:S02]  /*20c0*/  HADD2.F32 R171, -RZ, R171.H0_H0 ;  /* 0x200000abffab7230 */ /* 0x000fe40000004100 */
[C---:B------:R-:W-:Y:S01]  /*20d0*/  FADD.FTZ R150, -R192.reuse, R150 ;  /* 0x00000096c0967221 */ /* 0x040fe20000010100 */
[----:B------:R-:W-:Y:S02]  /*20e0*/  HADD2.F32 R163, -RZ, R163.H0_H0 ;  /* 0x200000a3ffa37230 */ /* 0x000fe40000004100 */
[----:B------:R-:W-:Y:S01]  /*20f0*/  FADD.FTZ R151, -R192, R151 ;  /* 0x00000097c0977221 */ /* 0x000fe20000010100 */
[----:B------:R-:W-:Y:S02]  /*2100*/  HADD2.F32 R106, -RZ, R106.H0_H0 ;  /* 0x2000006aff6a7230 */ /* 0x000fe40000004100 */
[----:B------:R-:W-:Y:S01]  /*2110*/  FMUL.FTZ R205, R194, UR16 ;  /* 0x00000010c2cd7c20 */ /* 0x000fe20008410000 */
[----:B------:R-:W-:-:S02]  /*2120*/  HADD2.F32 R107, -RZ, R107.H0_H0 ;  /* 0x2000006bff6b7230 */ /* 0x000fc40000004100 */
[----:B------:R-:W-:Y:S01]  /*2130*/  FADD.FTZ R156, -R192, R156 ;  /* 0x0000009cc09c7221 */ /* 0x000fe20000010100 */
[----:B------:R-:W-:Y:S02]  /*2140*/  HADD2.F32 R169, -RZ, R169.H0_H0 ;  /* 0x200000a9ffa97230 */ /* 0x000fe40000004100 */
[----:B------:R-:W-:Y:S01]  /*2150*/  FMUL.FTZ R208, R81, R170 ;  /* 0x000000aa51d07220 */ /* 0x000fe20000410000 */
[-C--:B------:R-:W-:Y:S01]  /*2160*/  FFMA.FTZ R42, R154, R197.reuse, R42 ;  /* 0x000000c59a2a7223 */ /* 0x080fe2000001002a */
[----:B------:R-:W-:Y:S01]  /*2170*/  FFMA.FTZ R155, R48, R197, R155 ;  /* 0x000000c5309b7223 */ /* 0x000fe2000001009b */
[----:B------:R-:W-:Y:S01]  /*2180*/  FADD.FTZ R225, R200, R225 ;  /* 0x000000e1c8e17221 */ /* 0x000fe20000010000 */
[----:B------:R-:W-:Y:S01]  /*2190*/  FFMA.FTZ R215, R154, R200, R215 ;  /* 0x000000c89ad77223 */ /* 0x000fe200000100d7 */
[-C--:B------:R-:W-:Y:S01]  /*21a0*/  FFMA.FTZ R41, R217, R195.reuse, R41 ;  /* 0x000000c3d9297223 */ /* 0x080fe20000010029 */
[----:B------:R-:W-:Y:S01]  /*21b0*/  FFMA.FTZ R218, R49, R195, R218 ;  /* 0x000000c331da7223 */ /* 0x000fe200000100da */
[----:B------:R-:W-:Y:S01]  /*21c0*/  FADD.FTZ R226, R198, R226 ;  /* 0x000000e2c6e27221 */ /* 0x000fe20000010000 */
[----:B------:R-:W-:Y:S01]  /*21d0*/  FFMA.FTZ R216, R217, R198, R216 ;  /* 0x000000c6d9d87223 */ /* 0x000fe200000100d8 */
[----:B------:R-:W-:Y:S01]  /*21e0*/  FFMA.FTZ R224, R221, R196, R224 ;  /* 0x000000c4dde07223 */ /* 0x000fe200000100e0 */
[----:B------:R-:W-:-:S02]  /*21f0*/  HADD2.F32 R164, -RZ, R164.H0_H0 ;  /* 0x200000a4ffa47230 */ /* 0x000fc40000004100 */
[----:B------:R-:W-:Y:S01]  /*2200*/  FMUL.FTZ R197, R150, UR16 ;  /* 0x0000001096c57c20 */ /* 0x000fe20008410000 */
[----:B------:R-:W-:Y:S02]  /*2210*/  HADD2.F32 R157, -RZ, R157.H0_H0 ;  /* 0x2000009dff9d7230 */ /* 0x000fe40000004100 */
[----:B------:R-:W-:Y:S01]  /*2220*/  FMUL.FTZ R199, R151, UR16 ;  /* 0x0000001097c77c20 */ /* 0x000fe20008410000 */
[----:B------:R-:W-:Y:S02]  /*2230*/  HADD2.F32 R162, -RZ, R162.H0_H0 ;  /* 0x200000a2ffa27230 */ /* 0x000fe40000004100 */
[-C--:B------:R-:W-:Y:S01]  /*2240*/  FMUL.FTZ R206, R80, R171.reuse ;  /* 0x000000ab50ce7220 */ /* 0x080fe20000410000 */
[----:B------:R-:W-:Y:S01]  /*2250*/  FADD.FTZ R237, R171, R237 ;  /* 0x000000edabed7221 */ /* 0x000fe20000010000 */
[----:B------:R-:W-:Y:S01]  /*2260*/  FFMA.FTZ R231, R205, R171, R231 ;  /* 0x000000abcde77223 */ /* 0x000fe200000100e7 */
[----:B------:R-:W-:Y:S01]  /*2270*/  FMUL.FTZ R195, R156, UR16 ;  /* 0x000000109cc37c20 */ /* 0x000fe20008410000 */
[----:B------:R-:W-:Y:S01]  /*2280*/  FMUL.FTZ R196, R85, R163 ;  /* 0x000000a355c47220 */ /* 0x000fe20000410000 */
[----:B------:R-:W-:Y:S01]  /*2290*/  FMUL.FTZ R198, R86, R106 ;  /* 0x0000006a56c67220 */ /* 0x000fe20000410000 */
[----:B------:R-:W-:Y:S01]  /*22a0*/  FMUL.FTZ R200, R87, R107 ;  /* 0x0000006b57c87220 */ /* 0x000fe20000410000 */
[----:B------:R-:W3:Y:S01]  /*22b0*/  LDL.LU R171, [R1+0x10] ;  /* 0x0000100001ab7983 */ /* 0x000ee20000300800 */
[----:B------:R-:W-:Y:S01]  /*22c0*/  FADD.FTZ R9, R169, R9 ;  /* 0x00000009a9097221 */ /* 0x000fe20000010000 */
[-C--:B------:R-:W-:Y:S01]  /*22d0*/  FFMA.FTZ R37, R207, R169.reuse, R37 ;  /* 0x000000a9cf257223 */ /* 0x080fe20000010025 */
[----:B------:R-:W-:Y:S01]  /*22e0*/  FFMA.FTZ R208, R53, R169, R208 ;  /* 0x000000a935d07223 */ /* 0x000fe200000100d0 */
[----:B------:R-:W-:Y:S01]  /*22f0*/  FADD.FTZ R238, R170, R238 ;  /* 0x000000eeaaee7221 */ /* 0x000fe20000010000 */
[----:B------:R-:W4:Y:S01]  /*2300*/  LDL.LU R169, [R1+0x8] ;  /* 0x0000080001a97983 */ /* 0x000f220000300800 */
[----:B------:R-:W-:Y:S01]  /*2310*/  FFMA.FTZ R232, R207, R170, R232 ;  /* 0x000000aacfe87223 */ /* 0x000fe200000100e8 */
[----:B------:R-:W-:Y:S01]  /*2320*/  FADD.FTZ R251, R106, R251 ;  /* 0x000000fb6afb7221 */ /* 0x000fe20000010000 */
[----:B------:R-:W-:Y:S01]  /*2330*/  FFMA.FTZ R241, R197, R106, R241 ;  /* 0x0000006ac5f17223 */ /* 0x000fe200000100f1 */
[----:B------:R-:W2:Y:S01]  /*2340*/  LDL.LU R170, [R1+0x50] ;  /* 0x0000500001aa7983 */ /* 0x000ea20000300800 */
[----:B------:R-:W-:Y:S01]  /*2350*/  FADD.FTZ R252, R107, R252 ;  /* 0x000000fc6bfc7221 */ /* 0x000fe20000010000 */
[----:B------:R-:W-:Y:S01]  /*2360*/  FFMA.FTZ R242, R199, R107, R242 ;  /* 0x0000006bc7f27223 */ /* 0x000fe200000100f2 */
[----:B------:R-:W-:Y:S01]  /*2370*/  MOV R151, R174 ;  /* 0x000000ae00977202 */ /* 0x000fe20000000f00 */
[----:B------:R-:W-:Y:S01]  /*2380*/  FADD.FTZ R5, R164, R5 ;  /* 0x00000005a4057221 */ /* 0x000fe20000010000 */
[----:B------:R-:W-:Y:S01]  /*2390*/  SHF.R.U64 R156, R174, 0x10, R175 ;  /* 0x00000010ae9c7819 */ /* 0x000fe200000012af */
[-C--:B------:R-:W-:Y:S01]  /*23a0*/  FFMA.FTZ R33, R195, R164.reuse, R33 ;  /* 0x000000a4c3217223 */ /* 0x080fe20000010021 */
[----:B------:R-:W-:Y:S01]  /*23b0*/  FFMA.FTZ R196, R57, R164, R196 ;  /* 0x000000a439c47223 */ /* 0x000fe200000100c4 */
[----:B------:R-:W-:Y:S01]  /*23c0*/  FADD.FTZ R4, R157, R4 ;  /* 0x000000049d047221 */ /* 0x000fe20000010000 */
[-C--:B------:R-:W-:Y:S01]  /*23d0*/  FFMA.FTZ R32, R197, R157.reuse, R32 ;  /* 0x0000009dc5207223 */ /* 0x080fe20000010020 */
[----:B------:R-:W-:Y:S01]  /*23e0*/  FFMA.FTZ R198, R58, R157, R198 ;  /* 0x0000009d3ac67223 */ /* 0x000fe200000100c6 */
[----:B------:R-:W-:Y:S01]  /*23f0*/  FADD.FTZ R3, R162, R3 ;  /* 0x00000003a2037221 */ /* 0x000fe20000010000 */
[-C--:B------:R-:W-:Y:S01]  /*2400*/  FFMA.FTZ R31, R199, R162.reuse, R31 ;  /* 0x000000a2c71f7223 */ /* 0x080fe2000001001f */
[----:B------:R-:W-:Y:S01]  /*2410*/  FFMA.FTZ R200, R59, R162, R200 ;  /* 0x000000a23bc87223 */ /* 0x000fe200000100c8 */
[--C-:B------:R-:W-:Y:S01]  /*2420*/  IMAD.MOV.U32 R106, RZ, RZ, R175.reuse ;  /* 0x000000ffff6a7224 */ /* 0x100fe200078e00af */
[----:B------:R-:W-:Y:S01]  /*2430*/  SHF.R.U32.HI R107, RZ, 0x10, R175 ;  /* 0x00000010ff6b7819 */ /* 0x000fe200000116af */
[----:B------:R-:W3:Y:S01]  /*2440*/  LDL.LU R174, [R1+0x4c] ;  /* 0x00004c0001ae7983 */ /* 0x000ee20000300800 */
[----:B------:R-:W-:-:S02]  /*2450*/  SHF.R.U64 R157, R176, 0x10, R177 ;  /* 0x00000010b09d7819 */ /* 0x000fc400000012b1 */
[----:B------:R-:W-:Y:S01]  /*2460*/  MOV R162, R177 ;  /* 0x000000b100a27202 */ /* 0x000fe20000000f00 */
[----:B------:R-:W2:Y:S01]  /*2470*/  LDL.LU R175, [R1+0xc] ;  /* 0x00000c0001af7983 */ /* 0x000ea20000300800 */
[----:B------:R-:W-:-:S03]  /*2480*/  SHF.R.U32.HI R164, RZ, 0x10, R177 ;  /* 0x00000010ffa47819 */ /* 0x000fc600000116b1 */
[----:B------:R-:W3:Y:S01]  /*2490*/  LDL.LU R177, [R1+0x48] ;  /* 0x0000480001b17983 */ /* 0x000ee20000300800 */
[----:B------:R-:W-:Y:S02]  /*24a0*/  HADD2.F32 R166, -RZ, R166.H0_H0 ;  /* 0x200000a6ffa67230 */ /* 0x000fe40000004100 */
[----:B------:R-:W-:-:S03]  /*24b0*/  HADD2.F32 R193, -RZ, R193.H0_H0 ;  /* 0x200000c1ffc17230 */ /* 0x000fc60000004100 */
[----:B------:R-:W-:Y:S01]  /*24c0*/  FADD.FTZ R166, -R192, R166 ;  /* 0x000000a6c0a67221 */ /* 0x000fe20000010100 */
[----:B------:R-:W-:Y:S02]  /*24d0*/  HADD2.F32 R167, -RZ, R167.H0_H0 ;  /* 0x200000a7ffa77230 */ /* 0x000fe40000004100 */
[----:B------:R-:W-:Y:S01]  /*24e0*/  FADD.FTZ R10, R193, R10 ;  /* 0x0000000ac10a7221 */ /* 0x000fe20000010000 */
[-C--:B------:R-:W-:Y:S01]  /*24f0*/  FFMA.FTZ R38, R205, R193.reuse, R38 ;  /* 0x000000c1cd267223 */ /* 0x080fe20000010026 */
[----:B------:R-:W-:Y:S01]  /*2500*/  FFMA.FTZ R206, R52, R193, R206 ;  /* 0x000000c134ce7223 */ /* 0x000fe200000100ce */
[----:B------:R-:W-:Y:S01]  /*2510*/  FMUL.FTZ R193, R166, UR16 ;  /* 0x00000010a6c17c20 */ /* 0x000fe20008410000 */
[----:B------:R-:W-:Y:S02]  /*2520*/  HADD2.F32 R168, -RZ, R168.H0_H0 ;  /* 0x200000a8ffa87230 */ /* 0x000fe40000004100 */
[----:B------:R-:W-:Y:S02]  /*2530*/  HADD2.F32 R151, -RZ, R151.H0_H0 ;  /* 0x20000097ff977230 */ /* 0x000fe40000004100 */
[-C--:B------:R-:W-:Y:S01]  /*2540*/  FMUL.FTZ R194, R84, R167.reuse ;  /* 0x000000a754c27220 */ /* 0x080fe20000410000 */
[----:B------:R-:W-:Y:S01]  /*2550*/  FADD.FTZ R249, R167, R249 ;  /* 0x000000f9a7f97221 */ /* 0x000fe20000010000 */
[----:B------:R-:W-:Y:S01]  /*2560*/  FFMA.FTZ R235, R193, R167, R235 ;  /* 0x000000a7c1eb7223 */ /* 0x000fe200000100eb */
[----:B------:R-:W-:-:S02]  /*2570*/  IMAD.MOV.U32 R150, RZ, RZ, R176 ;  /* 0x000000ffff967224 */ /* 0x000fc400078e00b0 */
[----:B------:R-:W-:Y:S01]  /*2580*/  FADD.FTZ R7, R168, R7 ;  /* 0x00000007a8077221 */ /* 0x000fe20000010000 */
[----:B------:R-:W-:Y:S02]  /*2590*/  IMAD.MOV.U32 R167, RZ, RZ, R172 ;  /* 0x000000ffffa77224 */ /* 0x000fe400078e00ac */
[-C--:B------:R-:W-:Y:S01]  /*25a0*/  FFMA.FTZ R35, R211, R168.reuse, R35 ;  /* 0x000000a8d3237223 */ /* 0x080fe20000010023 */
[----:B------:R-:W-:Y:S01]  /*25b0*/  FFMA.FTZ R212, R55, R168, R212 ;  /* 0x000000a837d47223 */ /* 0x000fe200000100d4 */
[----:B------:R-:W-:Y:S01]  /*25c0*/  FADD.FTZ R168, -R192, R151 ;  /* 0x00000097c0a87221 */ /* 0x000fe20000010100 */
[----:B------:R-:W-:Y:S02]  /*25d0*/  HADD2.F32 R151, -RZ, R150.H0_H0 ;  /* 0x20000096ff977230 */ /* 0x000fe40000004100 */
[----:B------:R-:W-:Y:S02]  /*25e0*/  HADD2.F32 R167, -RZ, R167.H0_H0 ;  /* 0x200000a7ffa77230 */ /* 0x000fe40000004100 */
[----:B------:R-:W-:-:S03]  /*25f0*/  FMUL.FTZ R150, R168, UR16 ;  /* 0x00000010a8967c20 */ /* 0x000fc60008410000 */
[----:B------:R-:W-:Y:S01]  /*2600*/  FMUL.FTZ R168, R96, R167 ;  /* 0x000000a760a87220 */ /* 0x000fe20000410000 */
[----:B------:R-:W-:Y:S01]  /*2610*/  FADD.FTZ R201, R151, R201 ;  /* 0x000000c997c97221 */ /* 0x000fe20000010000 */
[-C--:B------:R-:W-:Y:S02]  /*2620*/  FFMA.FTZ R22, R150, R151.reuse, R22 ;  /* 0x0000009796167223 */ /* 0x080fe40000010016 */
[----:B------:R-:W-:Y:S01]  /*2630*/  FFMA.FTZ R151, R68, R151, R168 ;  /* 0x0000009744977223 */ /* 0x000fe200000100a8 */
[----:B----4-:R-:W-:-:S05]  /*2640*/  FFMA.FTZ R169, R150, R167, R169 ;  /* 0x000000a796a97223 */ /* 0x010fca00000100a9 */
[----:B------:R0:W-:Y:S04]  /*2650*/  STL [R1+0x8], R169 ;  /* 0x000008a901007387 */ /* 0x0001e80000100800 */
[----:B0-----:R-:W4:Y:S01]  /*2660*/  LDL.LU R169, [R1+0x54] ;  /* 0x0000540001a97983 */ /* 0x001f220000300800 */
[----:B---3--:R-:W-:-:S05]  /*2670*/  FADD.FTZ R177, R167, R177 ;  /* 0x000000b1a7b17221 */ /* 0x008fca0000010000 */
[----:B------:R-:W-:Y:S04]  /*2680*/  STL [R1+0x48], R177 ;  /* 0x000048b101007387 */ /* 0x000fe80000100800 */
[----:B------:R-:W3:Y:S01]  /*2690*/  LDL.LU R168, [R1+0x14] ;  /* 0x0000140001a87983 */ /* 0x000ee20000300800 */
[----:B------:R-:W-:Y:S01]  /*26a0*/  HADD2.F32 R156, -RZ, R156.H0_H0 ;  /* 0x2000009cff9c7230 */ /* 0x000fe20000004100 */
[----:B------:R-:W-:Y:S01]  /*26b0*/  SHF.R.U64 R166, R172, 0x10, R173 ;  /* 0x00000010aca67819 */ /* 0x000fe200000012ad */
[----:B------:R-:W-:-:S03]  /*26c0*/  FADD.FTZ R250, R163, R250 ;  /* 0x000000faa3fa7221 */ /* 0x000fc60000010000 */
[----:B------:R-:W-:Y:S01]  /*26d0*/  FADD.FTZ R156, -R192, R156 ;  /* 0x0000009cc09c7221 */ /* 0x000fe20000010100 */
[----:B------:R-:W-:Y:S01]  /*26e0*/  FFMA.FTZ R236, R195, R163, R236 ;  /* 0x000000a3c3ec7223 */ /* 0x000fe200000100ec */
[----:B------:R-:W-:Y:S02]  /*26f0*/  HADD2.F32 R166, -RZ, R166.H0_H0 ;  /* 0x200000a6ffa67230 */ /* 0x000fe40000004100 */
[----:B------:R-:W-:Y:S02]  /*2700*/  IMAD.MOV.U32 R163, RZ, RZ, R173 ;  /* 0x000000ffffa37224 */ /* 0x000fe400078e00ad */
[----:B------:R-:W-:Y:S01]  /*2710*/  FMUL.FTZ R156, R156, UR16 ;  /* 0x000000109c9c7c20 */ /* 0x000fe20008410000 */
[----:B------:R-:W-:Y:S02]  /*2720*/  HADD2.F32 R106, -RZ, R106.H0_H0 ;  /* 0x2000006aff6a7230 */ /* 0x000fe40000004100 */
[----:B------:R-:W-:Y:S01]  /*2730*/  FMUL.FTZ R167, R97, R166 ;  /* 0x000000a661a77220 */ /* 0x000fe20000410000 */
[----:B------:R-:W-:-:S02]  /*2740*/  HADD2.F32 R165, -RZ, R165.H0_H0 ;  /* 0x200000a5ffa57230 */ /* 0x000fc40000004100 */
[----:B------:R-:W-:Y:S01]  /*2750*/  FADD.FTZ R174, R166, R174 ;  /* 0x000000aea6ae7221 */ /* 0x000fe20000010000 */
[----:B--2---:R-:W-:Y:S01]  /*2760*/  FFMA.FTZ R175, R156, R166, R175 ;  /* 0x000000a69caf7223 */ /* 0x004fe200000100af */
[----:B------:R-:W-:Y:S02]  /*2770*/  HADD2.F32 R166, -RZ, R163.H0_H0 ;  /* 0x200000a3ffa67230 */ /* 0x000fe40000004100 */
[----:B------:R-:W-:Y:S01]  /*2780*/  FADD.FTZ R106, -R192, R106 ;  /* 0x0000006ac06a7221 */ /* 0x000fe20000010100 */
[----:B------:R-:W-:Y:S02]  /*2790*/  HADD2.F32 R163, -RZ, R162.H0_H0 ;  /* 0x200000a2ffa37230 */ /* 0x000fe40000004100 */
[----:B------:R-:W-:Y:S01]  /*27a0*/  FADD.FTZ R6, R165, R6 ;  /* 0x00000006a5067221 */ /* 0x000fe20000010000 */
[-C--:B------:R-:W-:Y:S01]  /*27b0*/  FFMA.FTZ R34, R193, R165.reuse, R34 ;  /* 0x000000a5c1227223 */ /* 0x080fe20000010022 */
[----:B------:R-:W-:Y:S01]  /*27c0*/  FFMA.FTZ R194, R56, R165, R194 ;  /* 0x000000a538c27223 */ /* 0x000fe200000100c2 */
[----:B------:R-:W-:Y:S01]  /*27d0*/  FMUL.FTZ R162, R106, UR16 ;  /* 0x000000106aa27c20 */ /* 0x000fe20008410000 */
[----:B------:R-:W-:Y:S01]  /*27e0*/  SHF.R.U32.HI R165, RZ, 0x10, R173 ;  /* 0x00000010ffa57819 */ /* 0x000fe200000116ad */
[----:B------:R-:W-:Y:S01]  /*27f0*/  FMUL.FTZ R106, R98, R166 ;  /* 0x000000a6626a7220 */ /* 0x000fe20000410000 */
[----:B------:R-:W-:-:S02]  /*2800*/  HADD2.F32 R107, -RZ, R107.H0_H0 ;  /* 0x2000006bff6b7230 */ /* 0x000fc40000004100 */
[----:B------:R-:W-:Y:S01]  /*2810*/  FADD.FTZ R203, R163, R203 ;  /* 0x000000cba3cb7221 */ /* 0x000fe20000010000 */
[-C--:B------:R-:W-:Y:S01]  /*2820*/  FFMA.FTZ R20, R162, R163.reuse, R20 ;  /* 0x000000a3a2147223 */ /* 0x080fe20000010014 */
[----:B------:R-:W-:Y:S01]  /*2830*/  FFMA.FTZ R163, R70, R163, R106 ;  /* 0x000000a346a37223 */ /* 0x000fe2000001006a */
[----:B------:R-:W-:Y:S02]  /*2840*/  HADD2.F32 R106, -RZ, R165.H0_H0 ;  /* 0x200000a5ff6a7230 */ /* 0x000fe40000004100 */
[----:B------:R-:W-:Y:S01]  /*2850*/  FADD.FTZ R107, -R192, R107 ;  /* 0x0000006bc06b7221 */ /* 0x000fe20000010100 */
[----:B------:R-:W-:-:S03]  /*2860*/  HADD2.F32 R165, -RZ, R164.H0_H0 ;  /* 0x200000a4ffa57230 */ /* 0x000fc60000004100 */
[----:B------:R-:W-:Y:S01]  /*2870*/  FMUL.FTZ R164, R107, UR16 ;  /* 0x000000106ba47c20 */ /* 0x000fe20008410000 */
[----:B------:R-:W-:Y:S01]  /*2880*/  FMUL.FTZ R107, R99, R106 ;  /* 0x0000006a636b7220 */ /* 0x000fe20000410000 */
[----:B------:R-:W-:Y:S02]  /*2890*/  FADD.FTZ R204, R165, R204 ;  /* 0x000000cca5cc7221 */ /* 0x000fe40000010000 */
[-C--:B------:R-:W-:Y:S01]  /*28a0*/  FFMA.FTZ R19, R164, R165.reuse, R19 ;  /* 0x000000a5a4137223 */ /* 0x080fe20000010013 */
[----:B------:R-:W-:Y:S01]  /*28b0*/  FFMA.FTZ R165, R71, R165, R107 ;  /* 0x000000a547a57223 */ /* 0x000fe2000001006b */
[----:B------:R0:W-:Y:S01]  /*28c0*/  STL [R1+0x4c], R174 ;  /* 0x00004cae01007387 */ /* 0x0001e20000100800 */
[----:B------:R-:W-:Y:S01]  /*28d0*/  MOV R107, R104 ;  /* 0x00000068006b7202 */ /* 0x000fe20000000f00 */
[----:B------:R-:W-:Y:S01]  /*28e0*/  FADD.FTZ R170, R166, R170 ;  /* 0x000000aaa6aa7221 */ /* 0x000fe20000010000 */
[----:B------:R-:W-:Y:S01]  /*28f0*/  FFMA.FTZ R171, R162, R166, R171 ;  /* 0x000000a6a2ab7223 */ /* 0x000fe200000100ab */
[----:B0-----:R-:W-:Y:S01]  /*2900*/  SHF.R.U64 R174, R152, 0x10, R153 ;  /* 0x0000001098ae7819 */ /* 0x001fe20000001299 */
[----:B------:R-:W-:Y:S04]  /*2910*/  STL [R1+0xc], R175 ;  /* 0x00000caf01007387 */ /* 0x000fe80000100800 */
[----:B------:R-:W-:Y:S04]  /*2920*/  STL [R1+0x50], R170 ;  /* 0x000050aa01007387 */ /* 0x000fe80000100800 */
[----:B------:R0:W-:Y:S04]  /*2930*/  STL [R1+0x10], R171 ;  /* 0x000010ab01007387 */ /* 0x0001e80000100800 */
[----:B------:R-:W2:Y:S04]  /*2940*/  LDL.LU R177, [R1+0x58] ;  /* 0x0000580001b17983 */ /* 0x000ea80000300800 */
[----:B------:R-:W2:Y:S01]  /*2950*/  LDL.LU R176, [R1+0x18] ;  /* 0x0000180001b07983 */ /* 0x000ea20000300800 */
[--C-:B------:R-:W-:Y:S01]  /*2960*/  IMAD.MOV.U32 R173, RZ, RZ, R105.reuse ;  /* 0x000000ffffad7224 */ /* 0x100fe200078e0069 */
[----:B------:R-:W-:-:S02]  /*2970*/  SHF.R.U32.HI R166, RZ, 0x10, R105 ;  /* 0x00000010ffa67819 */ /* 0x000fc40000011669 */
[----:B------:R-:W-:Y:S01]  /*2980*/  SHF.R.U32.HI R172, RZ, 0x10, R153 ;  /* 0x00000010ffac7819 */ /* 0x000fe20000011699 */
[----:B------:R-:W-:-:S05]  /*2990*/  HADD2.F32 R157, -RZ, R157.H0_H0 ;  /* 0x2000009dff9d7230 */ /* 0x000fca0000004100 */
[----:B------:R-:W-:Y:S01]  /*29a0*/  FADD.FTZ R202, R157, R202 ;  /* 0x000000ca9dca7221 */ /* 0x000fe20000010000 */
[-C--:B------:R-:W-:Y:S01]  /*29b0*/  FFMA.FTZ R21, R156, R157.reuse, R21 ;  /* 0x0000009d9c157223 */ /* 0x080fe20000010015 */
[----:B------:R-:W-:Y:S01]  /*29c0*/  FFMA.FTZ R157, R69, R157, R167 ;  /* 0x0000009d459d7223 */ /* 0x000fe200000100a7 */
[----:B------:R-:W-:Y:S02]  /*29d0*/  HADD2.F32 R107, -RZ, R107.H0_H0 ;  /* 0x2000006bff6b7230 */ /* 0x000fe40000004100 */
[----:B------:R-:W-:Y:S01]  /*29e0*/  HADD2.F32 R174, -RZ, R174.H0_H0 ;  /* 0x200000aeffae7230 */ /* 0x000fe20000004100 */
[--C-:B0-----:R-:W-:Y:S01]  /*29f0*/  SHF.R.U32.HI R171, RZ, 0x10, R159.reuse ;  /* 0x00000010ffab7819 */ /* 0x101fe2000001169f */
[----:B------:R-:W-:Y:S02]  /*2a00*/  IMAD.MOV.U32 R170, RZ, RZ, R159 ;  /* 0x000000ffffaa7224 */ /* 0x000fe400078e009f */
[----:B------:R-:W-:Y:S02]  /*2a10*/  HADD2.F32 R173, -RZ, R173.H0_H0 ;  /* 0x200000adffad7230 */ /* 0x000fe40000004100 */
[----:B------:R-:W-:-:S05]  /*2a20*/  HADD2.F32 R172, -RZ, R172.H0_H0 ;  /* 0x200000acffac7230 */ /* 0x000fca0000004100 */
[----:B------:R-:W-:Y:S01]  /*2a30*/  FMUL.FTZ R167, R103, R172 ;  /* 0x000000ac67a77220 */ /* 0x000fe20000410000 */
[----:B------:R-:W-:Y:S01]  /*2a40*/  FADD.FTZ R213, R107, R213 ;  /* 0x000000d56bd57221 */ /* 0x000fe20000010000 */
[----:B------:R-:W-:Y:S02]  /*2a50*/  HADD2.F32 R170, -RZ, R170.H0_H0 ;  /* 0x200000aaffaa7230 */ /* 0x000fe40000004100 */
[----:B------:R-:W-:-:S03]  /*2a60*/  HADD2.F32 R171, -RZ, R171.H0_H0 ;  /* 0x200000abffab7230 */ /* 0x000fc60000004100 */
[C---:B------:R-:W-:Y:S02]  /*2a70*/  FADD.FTZ R170, -R192.reuse, R170 ;  /* 0x000000aac0aa7221 */ /* 0x040fe40000010100 */
[----:B------:R-:W-:Y:S02]  /*2a80*/  FADD.FTZ R171, -R192, R171 ;  /* 0x000000abc0ab7221 */ /* 0x000fe40000010100 */
[----:B------:R-:W-:Y:S02]  /*2a90*/  FMUL.FTZ R170, R170, UR16 ;  /* 0x00000010aaaa7c20 */ /* 0x000fe40008410000 */
[----:B------:R-:W-:Y:S01]  /*2aa0*/  FMUL.FTZ R171, R171, UR16 ;  /* 0x00000010abab7c20 */ /* 0x000fe20008410000 */
[----:B----4-:R-:W-:Y:S01]  /*2ab0*/  FADD.FTZ R169, R106, R169 ;  /* 0x000000a96aa97221 */ /* 0x010fe20000010000 */
[----:B---3--:R-:W-:Y:S01]  /*2ac0*/  FFMA.FTZ R168, R164, R106, R168 ;  /* 0x0000006aa4a87223 */ /* 0x008fe200000100a8 */
[----:B------:R-:W-:Y:S01]  /*2ad0*/  SHF.R.U64 R106, R104, 0x10, R105 ;  /* 0x00000010686a7819 */ /* 0x000fe20000001269 */
[----:B------:R-:W-:-:S02]  /*2ae0*/  IMAD.MOV.U32 R104, RZ, RZ, R152 ;  /* 0x000000ffff687224 */ /* 0x000fc400078e0098 */
[----:B------:R-:W-:-:S04]  /*2af0*/  FADD.FTZ R152, RZ, R155 ;  /* 0x0000009bff987221 */ /* 0x000fc80000010000 */
[----:B------:R-:W-:-:S04]  /*2b00*/  FADD.FTZ R152, R218, R152 ;  /* 0x00000098da987221 */ /* 0x000fc80000010000 */
[----:B------:R-:W-:-:S04]  /*2b10*/  FADD.FTZ R152, R220, R152 ;  /* 0x00000098dc987221 */ /* 0x000fc80000010000 */
[----:B------:R-:W-:-:S04]  /*2b20*/  FADD.FTZ R152, R222, R152 ;  /* 0x00000098de987221 */ /* 0x000fc80000010000 */
[----:B------:R-:W-:Y:S01]  /*2b30*/  FADD.FTZ R152, R206, R152 ;  /* 0x00000098ce987221 */ /* 0x000fe20000010000 */
[----:B------:R0:W-:Y:S01]  /*2b40*/  STL [R1+0x54], R169 ;  /* 0x000054a901007387 */ /* 0x0001e20000100800 */
[----:B------:R-:W-:Y:S02]  /*2b50*/  MOV R105, R153 ;  /* 0x0000009900697202 */ /* 0x000fe40000000f00 */
[----:B------:R-:W-:Y:S01]  /*2b60*/  FADD.FTZ R152, R208, R152 ;  /* 0x00000098d0987221 */ /* 0x000fe20000010000 */
[----:B------:R1:W-:Y:S01]  /*2b70*/  STL [R1+0x14], R168 ;  /* 0x000014a801007387 */ /* 0x0003e20000100800 */
[----:B------:R-:W-:Y:S01]  /*2b80*/  FFMA.FTZ R153, R154, R155, RZ ;  /* 0x0000009b9a997223 */ /* 0x000fe200000100ff */
[----:B0-----:R-:W-:-:S03]  /*2b90*/  SHF.R.U64 R169, R158, 0x10, R159 ;  /* 0x000000109ea97819 */ /* 0x001fc6000000129f */
[----:B------:R-:W-:Y:S01]  /*2ba0*/  FFMA.FTZ R153, R217, R218, R153 ;  /* 0x000000dad9997223 */ /* 0x000fe20000010099 */
[----:B-1----:R-:W-:Y:S02]  /*2bb0*/  IMAD.MOV.U32 R168, RZ, RZ, R158 ;  /* 0x000000ffffa87224 */ /* 0x002fe400078e009e */
        /* <DEDUP_REMOVED lines=29> */
[----:B------:R-:W-:Y:S02]  /*2d90*/  HADD2.F32 R104, -RZ, R104.H0_H0 ;  /* 0x20000068ff687230 */ /* 0x000fe40000004100 */
[----:B------:R-:W-:Y:S02]  /*2da0*/  HADD2.F32 R153, -RZ, R105.H0_H0 ;  /* 0x20000069ff997230 */ /* 0x000fe40000004100 */
[----:B------:R-:W-:Y:S01]  /*2db0*/  FADD.FTZ R105, R157, R158 ;  /* 0x0000009e9d697221 */ /* 0x000fe20000010000 */
[----:B------:R-:W-:Y:S01]  /*2dc0*/  FFMA.FTZ R175, R160, R161, R175 ;  /* 0x000000a1a0af7223 */ /* 0x000fe200000100af */
[----:B------:R-:W-:Y:S02]  /*2dd0*/  FMUL.FTZ R158, R100, R104 ;  /* 0x00000068649e7220 */ /* 0x000fe40000410000 */
[----:B------:R-:W-:Y:S01]  /*2de0*/  FADD.FTZ R105, R163, R105 ;  /* 0x00000069a3697221 */ /* 0x000fe20000010000 */
[----:B------:R-:W-:-:S02]  /*2df0*/  HADD2.F32 R106, -RZ, R106.H0_H0 ;  /* 0x2000006aff6a7230 */ /* 0x000fc40000004100 */
[----:B------:R-:W-:Y:S01]  /*2e00*/  FFMA.FTZ R158, R72, R107, R158 ;  /* 0x0000006b489e7223 */ /* 0x000fe2000001009e */
[----:B------:R-:W-:Y:S01]  /*2e10*/  FMUL.FTZ R159, R101, R174 ;  /* 0x000000ae659f7220 */ /* 0x000fe20000410000 */
        /* <DEDUP_REMOVED lines=9> */
[----:B------:R-:W-:Y:S01]  /*2eb0*/  FADD.FTZ R105, R105, R159 ;  /* 0x0000009f69697221 */ /* 0x000fe20000010000 */
[----:B------:R-:W-:Y:S01]  /*2ec0*/  FFMA.FTZ R175, R184, R185, R175 ;  /* 0x000000b9b8af7223 */ /* 0x000fe200000100af */
[----:B------:R-:W-:Y:S01]  /*2ed0*/  FFMA.FTZ R167, R75, R152, R167 ;  /* 0x000000984ba77223 */ /* 0x000fe200000100a7 */
[----:B------:R-:W-:Y:S01]  /*2ee0*/  FADD.FTZ R168, -R192, R168 ;  /* 0x000000a8c0a87221 */ /* 0x000fe20000010100 */
[----:B------:R-:W-:Y:S01]  /*2ef0*/  FADD.FTZ R105, R105, R166 ;  /* 0x000000a669697221 */ /* 0x000fe20000010000 */
[----:B------:R-:W-:Y:S02]  /*2f00*/  FFMA.FTZ R175, R150, R151, R175 ;  /* 0x0000009796af7223 */ /* 0x000fe400000100af */
[----:B------:R-:W-:Y:S01]  /*2f10*/  FMUL.FTZ R168, R168, UR16 ;  /* 0x00000010a8a87c20 */ /* 0x000fe20008410000 */
[----:B------:R-:W-:Y:S01]  /*2f20*/  FADD.FTZ R105, R105, R167 ;  /* 0x000000a769697221 */ /* 0x000fe20000010000 */
[----:B------:R-:W-:Y:S01]  /*2f30*/  FFMA.FTZ R175, R156, R157, R175 ;  /* 0x0000009d9caf7223 */ /* 0x000fe200000100af */
[----:B------:R-:W-:-:S02]  /*2f40*/  HADD2.F32 R169, -RZ, R169.H0_H0 ;  /* 0x200000a9ffa97230 */ /* 0x000fc40000004100 */
[----:B------:R-:W-:Y:S01]  /*2f50*/  FFMA.FTZ R18, R168, R107, R18 ;  /* 0x0000006ba8127223 */ /* 0x000fe20000010012 */
[----:B------:R-:W-:Y:S01]  /*2f60*/  FFMA.FTZ R175, R162, R163, R175 ;  /* 0x000000a3a2af7223 */ /* 0x000fe200000100af */
[----:B------:R-:W0:Y:S01]  /*2f70*/  SHFL.DOWN PT, R107, R105, 0x10, 0x1f ;  /* 0x0a001f00696b7f89 */ /* 0x000e2200000e0000 */
[----:B------:R-:W-:Y:S02]  /*2f80*/  FADD.FTZ R169, -R192, R169 ;  /* 0x000000a9c0a97221 */ /* 0x000fe40000010100 */
[----:B------:R-:W-:Y:S02]  /*2f90*/  FFMA.FTZ R175, R164, R165, R175 ;  /* 0x000000a5a4af7223 */ /* 0x000fe400000100af */
[----:B------:R-:W-:Y:S02]  /*2fa0*/  FMUL.FTZ R169, R169, UR16 ;  /* 0x00000010a9a97c20 */ /* 0x000fe40008410000 */
        /* <DEDUP_REMOVED lines=18> */
[----:B------:R-:W0:Y:S01]  /*30d0*/  SHFL.DOWN PT, R175, R105, 0x2, 0x1f ;  /* 0x08401f0069af7f89 */ /* 0x000e2200000e0000 */
[----:B------:R-:W-:-:S03]  /*30e0*/  FFMA.FTZ R176, R168, R104, R176 ;  /* 0x00000068a8b07223 */ /* 0x000fc600000100b0 */
[----:B------:R-:W1:Y:S01]  /*30f0*/  SHFL.DOWN PT, R104, R107, 0x1, 0x1f ;  /* 0x08201f006b687f89 */ /* 0x000e6200000e0000 */
[----:B0-----:R-:W-:Y:S02]  /*3100*/  FADD.FTZ R105, R105, R175 ;  /* 0x000000af69697221 */ /* 0x001fe40000010000 */
[----:B------:R-:W0:Y:S01]  /*3110*/  S2R R175, SR_TID.X ;  /* 0x0000000000af7919 */ /* 0x000e220000002100 */
[----:B-1----:R-:W-:Y:S02]  /*3120*/  FADD.FTZ R104, R107, R104 ;  /* 0x000000686b687221 */ /* 0x002fe40000010000 */
[----:B------:R-:W1:Y:S04]  /*3130*/  SHFL.DOWN PT, R107, R105, 0x1, 0x1f ;  /* 0x08201f00696b7f89 */ /* 0x000e6800000e0000 */
[----:B------:R2:W-:Y:S04]  /*3140*/  STL [R1+0x58], R177 ;  /* 0x000058b101007387 */ /* 0x0005e80000100800 */
[----:B------:R2:W-:Y:S01]  /*3150*/  STL [R1+0x18], R176 ;  /* 0x000018b001007387 */ /* 0x0005e20000100800 */
[----:B------:R-:W-:Y:S01]  /*3160*/  BSSY.RECONVERGENT B0, `(.L_x_4151) ;  /* 0x000000c000007945 */ /* 0x000fe20003800200 */
[----:B0-----:R-:W-:Y:S01]  /*3170*/  LOP3.LUT P2, RZ, R175, 0x1f, RZ, 0xc0, !PT ;  /* 0x0000001fafff7812 */ /* 0x001fe2000784c0ff */
[----:B-1----:R-:W-:-:S12]  /*3180*/  FADD.FTZ R105, R105, R107 ;  /* 0x0000006b69697221 */ /* 0x002fd80000010000 */
[----:B--2---:R-:W-:Y:S05]  /*3190*/  @P2 BRA `(.L_x_4152) ;  /* 0x0000000000202947 */ /* 0x004fea0003800000 */
        /* <DEDUP_REMOVED lines=8> */
.L_x_4152:
[----:B------:R-:W-:Y:S05]  /*3220*/  BSYNC.RECONVERGENT B0 ;  /* 0x0000000000007941 */ /* 0x000fea0003800200 */
.L_x_4151:
        /* <DEDUP_REMOVED lines=9> */
[----:B------:R-:W4:Y:S04]  /*32c0*/  LDL.LU R192, [R1+0x60] ;  /* 0x0000600001c07983 */ /* 0x000f280000300800 */
[----:B------:R-:W4:Y:S04]  /*32d0*/  LDL.LU R177, [R1+0x34] ;  /* 0x0000340001b17983 */ /* 0x000f280000300800 */
        /* <DEDUP_REMOVED lines=21> */
[----:B------:R-:W-:Y:S01]  /*3430*/  FADD.FTZ R176, R172, R176 ;  /* 0x000000b0acb07221 */ /* 0x000fe20000010000 */
[----:B------:R-:W-:Y:S01]  /*3440*/  FFMA.FTZ R177, R171, R172, R177 ;  /* 0x000000acabb17223 */ /* 0x000fe200000100b1 */
        /* <DEDUP_REMOVED lines=14> */
[----:B-1----:R-:W-:Y:S02]  /*3530*/  FADD.FTZ R104, R173, R104 ;  /* 0x00000068ad687221 */ /* 0x002fe40000010000 */
[----:B------:R-:W3:Y:S01]  /*3540*/  LDL.LU R173, [R1+0x30] ;  /* 0x0000300001ad7983 */ /* 0x000ee20000300800 */
[----:B------:R-:W-:Y:S01]  /*3550*/  FADD.FTZ R105, R174, R105 ;  /* 0x00000069ae697221 */ /* 0x000fe20000010000 */
[----:B------:R-:W-:Y:S01]  /*3560*/  FADD.FTZ R104, R106, R104 ;  /* 0x000000686a687221 */ /* 0x000fe20000010000 */
[----:B------:R-:W-:Y:S01]  /*3570*/  UISETP.NE.AND.EX UP0, UPT, UR25, URZ, UPT, UP0 ;  /* 0x000000ff1900728c */ /* 0x000fe2000bf05300 */
[----:B------:R0:W-:Y:S01]  /*3580*/  STL [R1+0x60], R192 ;  /* 0x000060c001007387 */ /* 0x0001e20000100800 */
[----:B------:R-:W-:Y:S01]  /*3590*/  FADD.FTZ R105, R107, R105 ;  /* 0x000000696b697221 */ /* 0x000fe20000010000 */
[----:B------:R-:W-:Y:S01]  /*35a0*/  FMUL.FTZ R104, R104, UR26 ;  /* 0x0000001a68687c20 */ /* 0x000fe20008410000 */
[----:B------:R-:W-:Y:S01]  /*35b0*/  UIADD3 UR4, UPT, UPT, UR4, UR22, URZ ;  /* 0x0000001604047290 */ /* 0x000fe2000fffe0ff */
[----:B------:R-:W-:Y:S01]  /*35c0*/  FADD.FTZ R230, R152, R230 ;  /* 0x000000e698e67221 */ /* 0x000fe20000010000 */
[----:B------:R-:W-:Y:S01]  /*35d0*/  FMUL.FTZ R105, R105, UR26 ;  /* 0x0000001a69697c20 */ /* 0x000fe20008410000 */
[----:B------:R-:W-:Y:S01]  /*35e0*/  FFMA.FTZ R15, R171, R152, R15 ;  /* 0x00000098ab0f7223 */ /* 0x000fe2000001000f */
[----:B------:R-:W-:Y:S01]  /*35f0*/  FSEL R104, R104, RZ, !P3 ;  /* 0x000000ff68687208 */ /* 0x000fe20005800000 */
[----:B------:R-:W-:-:S02]  /*3600*/  UISETP.GE.AND UP2, UPT, UR4, UR23, UPT ;  /* 0x000000170400728c */ /* 0x000fc4000bf46270 */
[----:B------:R-:W-:Y:S02]  /*3610*/  R2UR UR17, R105 ;  /* 0x00000000691172ca */ /* 0x000fe400000e0000 */
[----:B------:R-:W-:Y:S01]  /*3620*/  R2UR UR27, R104 ;  /* 0x00000000681b72ca */ /* 0x000fe200000e0000 */
[----:B---3--:R-:W-:-:S05]  /*3630*/  FFMA.FTZ R173, R170, R153, R173 ;  /* 0x00000099aaad7223 */ /* 0x008fca00000100ad */
[----:B------:R0:W-:Y:S04]  /*3640*/  STL [R1+0x30], R173 ;  /* 0x000030ad01007387 */ /* 0x0001e80000100800 */
[----:B------:R0:W-:Y:S04]  /*3650*/  STL [R1+0x64], R176 ;  /* 0x000064b001007387 */ /* 0x0001e80000100800 */
[----:B------:R0:W-:Y:S01]  /*3660*/  STL [R1+0x34], R177 ;  /* 0x000034b101007387 */ /* 0x0001e20000100800 */
[----:B--2---:R-:W-:Y:S05]  /*3670*/  BRA.U UP0, `(.L_x_4153) ;  /* 0x0000000900b07547 */ /* 0x004fea000b800000 */
        /* <DEDUP_REMOVED lines=27> */
[----:B------:R-:W-:Y:S02]  /*3830*/  LOP3.LUT P2, RZ, R135, 0xff0000, RZ, 0xc0, !PT ;  /* 0x00ff000087ff7812 */ /* 0x000fe4000784c0ff */
        /* <DEDUP_REMOVED lines=14> */
.L_x_4155:
        /* <DEDUP_REMOVED lines=24> */
[----:B------:R-:W-:-:S02]  /*3aa0*/  F2FP.F16.F32.PACK_AB R126, R126, R104 ;  /* 0x000000687e7e723e */ /* 0x000fc400000000ff */
[----:B------:R-:W-:Y:S01]  /*3ab0*/  F2FP.F16.F32.PACK_AB R127, R127, R105 ;  /* 0x000000697f7f723e */ /* 0x000fe200000000ff */
[----:B------:R-:W-:Y:S01]  /*3ac0*/  FMUL.FTZ R105, R128, UR7 ;  /* 0x0000000780697c20 */ /* 0x000fe20008410000 */
[----:B------:R-:W-:Y:S01]  /*3ad0*/  FMUL.FTZ R104, R129, UR7 ;  /* 0x0000000781687c20 */ /* 0x000fe20008410000 */
[----:B------:R-:W-:Y:S02]  /*3ae0*/  PRMT R106, R126, 0x7632, R106 ;  /* 0x000076327e6a7816 */ /* 0x000fe4000000006a */
[----:B------:R-:W-:Y:S02]  /*3af0*/  PRMT R107, R127, 0x7632, R107 ;  /* 0x000076327f6b7816 */ /* 0x000fe4000000006b */
[----:B------:R-:W-:Y:S02]  /*3b00*/  FSEL R105, R105, RZ, P4 ;  /* 0x000000ff69697208 */ /* 0x000fe40002000000 */
[----:B------:R-:W-:Y:S02]  /*3b10*/  FSEL R104, R104, RZ, P5 ;  /* 0x000000ff68687208 */ /* 0x000fe40002800000 */
[----:B------:R-:W-:-:S02]  /*3b20*/  F2FP.F16.F32.PACK_AB R128, R105, R128 ;  /* 0x000000806980723e */ /* 0x000fc400000000ff */
[----:B------:R-:W-:Y:S02]  /*3b30*/  F2FP.F16.F32.PACK_AB R129, R104, R129 ;  /* 0x000000816881723e */ /* 0x000fe400000000ff */
[----:B------:R-:W-:Y:S02]  /*3b40*/  PRMT R105, R128, 0x7632, R105 ;  /* 0x0000763280697816 */ /* 0x000fe40000000069 */
[----:B------:R-:W-:Y:S01]  /*3b50*/  PRMT R135, R129, 0x7632, R135 ;  /* 0x0000763281877816 */ /* 0x000fe20000000087 */
[----:B------:R-:W-:Y:S06]  /*3b60*/  BRA `(.L_x_4156) ;  /* 0x0000001000dc7947 */ /* 0x000fec0003800000 */
.L_x_4154:
        /* <DEDUP_REMOVED lines=14> */
[----:B------:R-:W-:-:S02]  /*3c50*/  IMAD.MOV.U32 R152, RZ, RZ, R147 ;  /* 0x000000ffff987224 */ /* 0x000fc400078e0093 */
[----:B------:R-:W-:Y:S01]  /*3c60*/  FADD.FTZ R105, R218, -R105 ;  /* 0x80000069da697221 */ /* 0x000fe20000010000 */
[--C-:B------:R-:W-:Y:S01]  /*3c70*/  SHF.R.U32.HI R107, RZ, 0x10, R147.reuse ;  /* 0x00000010ff6b7819 */ /* 0x100fe20000011693 */
[----:B------:R-:W-:Y:S01]  /*3c80*/  FFMA.FTZ R104, R104, UR16, R106 ;  /* 0x0000001068687c23 */ /* 0x000fe2000801006a */
[----:B------:R-:W-:Y:S01]  /*3c90*/  SHF.R.U64 R106, R146, 0x10, R147 ;  /* 0x00000010926a7819 */ /* 0x000fe20000001293 */
[----:B------:R-:W-:Y:S02]  /*3ca0*/  HADD2.F32 R152, -RZ, R152.H0_H0 ;  /* 0x20000098ff987230 */ /* 0x000fe40000004100 */
[----:B------:R-:W-:Y:S01]  /*3cb0*/  FMUL.FTZ R104, R104, UR7 ;  /* 0x0000000768687c20 */ /* 0x000fe20008410000 */
[----:B------:R-:W-:Y:S02]  /*3cc0*/  HADD2.F32 R107, -RZ, R107.H0_H0 ;  /* 0x2000006bff6b7230 */ /* 0x000fe40000004100 */
[----:B------:R-:W-:Y:S02]  /*3cd0*/  HADD2.F32 R106, -RZ, R106.H0_H0 ;  /* 0x2000006aff6a7230 */ /* 0x000fe40000004100 */
[----:B------:R-:W-:-:S02]  /*3ce0*/  FSEL R104, R104, RZ, P2 ;  /* 0x000000ff68687208 */ /* 0x000fc40001000000 */
[----:B------:R-:W-:Y:S01]  /*3cf0*/  LOP3.LUT P2, RZ, R135, 0xff0000, RZ, 0xc0, !PT ;  /* 0x00ff000087ff7812 */ /* 0x000fe2000784c0ff */
[----:B------:R-:W-:Y:S01]  /*3d00*/  FFMA.FTZ R105, R105, UR16, R106 ;  /* 0x0000001069697c23 */ /* 0x000fe2000801006a */
[----:B------:R-:W-:-:S03]  /*3d10*/  MOV R106, UR17 ;  /* 0x00000011006a7c02 */ /* 0x000fc60008000f00 */
[----:B------:R-:W-:Y:S02]  /*3d20*/  FMUL.FTZ R105, R105, UR7 ;  /* 0x0000000769697c20 */ /* 0x000fe40008410000 */
[----:B------:R-:W-:-:S03]  /*3d30*/  FFMA.FTZ R106, R221, R106, UR27 ;  /* 0x0000001bdd6a7e23 */ /* 0x000fc6000801006a */
[----:B------:R-:W-:Y:S01]  /*3d40*/  FSEL R105, R105, RZ, P3 ;  /* 0x000000ff69697208 */ /* 0x000fe20001800000 */
[----:B------:R-:W-:Y:S01]  /*3d50*/  FADD.FTZ R106, R222, -R106 ;  /* 0x8000006ade6a7221 */ /* 0x000fe20000010000 */
[----:B------:R-:W-:Y:S02]  /*3d60*/  ISETP.GE.U32.AND P3, PT, R135, 0x1000000, PT ;  /* 0x010000008700780c */ /* 0x000fe40003f66070 */
[----:B------:R-:W-:Y:S01]  /*3d70*/  F2FP.F16.F32.PACK_AB R104, R105, R104 ;  /* 0x000000686968723e */ /* 0x000fe200000000ff */
        /* <DEDUP_REMOVED lines=10> */
[----:B------:R-:W-:Y:S02]  /*3e20*/  F2FP.F16.F32.PACK_AB R105, R106, R105 ;  /* 0x000000696a69723e */ /* 0x000fe400000000ff */
[----:B------:R-:W-:Y:S02]  /*3e30*/  PRMT R106, R104, 0x7610, R106 ;  /* 0x00007610686a7816 */ /* 0x000fe4000000006a */
[----:B------:R-:W-:Y:S01]  /*3e40*/  PRMT R135, R105, 0x7632, R135 ;  /* 0x0000763269877816 */ /* 0x000fe20000000087 */
[----:B------:R-:W-:Y:S06]  /*3e50*/  BRA `(.L_x_4156) ;  /* 0x0000001000207947 */ /* 0x000fec0003800000 */
.L_x_4157:
[----:B------:R-:W-:Y:S01]  /*3e60*/  IMAD.U32 R106, RZ, RZ, UR17 ;  /* 0x00000011ff6a7e24 */ /* 0x000fe2000f8e00ff */
[----:B------:R-:W-:Y:S01]  /*3e70*/  MOV R105, UR17 ;  /* 0x0000001100697c02 */ /* 0x000fe20008000f00 */
[----:B------:R-:W-:Y:S01]  /*3e80*/  IMAD.U32 R104, RZ, RZ, UR17 ;  /* 0x00000011ff687e24 */ /* 0x000fe2000f8e00ff */
[--C-:B-----5:R-:W-:Y:S01]  /*3e90*/  SHF.R.U64 R107, R146, 0x10, R147.reuse ;  /* 0x00000010926b7819 */ /* 0x120fe20000001293 */
[----:B------:R-:W-:Y:S01]  /*3ea0*/  FFMA.FTZ R106, R219, R106, UR27 ;  /* 0x0000001bdb6a7e23 */ /* 0x000fe2000801006a */
[----:B------:R-:W-:Y:S01]  /*3eb0*/  SHF.R.U32.HI R126, RZ, 0x10, R147 ;  /* 0x00000010ff7e7819 */ /* 0x000fe20000011693 */
[----:B------:R-:W-:Y:S01]  /*3ec0*/  FFMA.FTZ R104, R154, R104, UR27 ;  /* 0x0000001b9a687e23 */ /* 0x000fe20008010068 */
[----:B------:R-:W-:Y:S01]  /*3ed0*/  FFMA.FTZ R105, R217, R105, UR27 ;  /* 0x0000001bd9697e23 */ /* 0x000fe20008010069 */
[----:B------:R-:W-:Y:S01]  /*3ee0*/  FADD.FTZ R220, R220, -R106 ;  /* 0x8000006adcdc7221 */ /* 0x000fe20000010000 */
[----:B------:R-:W-:Y:S02]  /*3ef0*/  IMAD.U32 R106, RZ, RZ, UR17 ;  /* 0x00000011ff6a7e24 */ /* 0x000fe4000f8e00ff */
[----:B------:R-:W-:Y:S01]  /*3f00*/  FADD.FTZ R104, R155, -R104 ;  /* 0x800000689b687221 */ /* 0x000fe20000010000 */
[----:B------:R-:W-:-:S02]  /*3f10*/  HADD2.F32 R107, -RZ, R107.H0_H0 ;  /* 0x2000006bff6b7230 */ /* 0x000fc40000004100 */
[----:B------:R-:W-:Y:S01]  /*3f20*/  FADD.FTZ R105, R218, -R105 ;  /* 0x80000069da697221 */ /* 0x000fe20000010000 */
[----:B------:R-:W-:Y:S01]  /*3f30*/  FFMA.FTZ R221, R221, R106, UR27 ;  /* 0x0000001bdddd7e23 */ /* 0x000fe2000801006a */
[----:B------:R-:W-:Y:S01]  /*3f40*/  MOV R106, R146 ;  /* 0x00000092006a7202 */ /* 0x000fe20000000f00 */
[----:B------:R-:W-:Y:S02]  /*3f50*/  HADD2.F32 R126, -RZ, R126.H0_H0 ;  /* 0x2000007eff7e7230 */ /* 0x000fe40000004100 */
[----:B------:R-:W-:Y:S01]  /*3f60*/  FFMA.FTZ R105, R105, UR16, R107 ;  /* 0x0000001069697c23 */ /* 0x000fe2000801006b */
[----:B------:R-:W-:Y:S01]  /*3f70*/  FADD.FTZ R222, R222, -R221 ;  /* 0x800000dddede7221 */ /* 0x000fe20000010000 */
[----:B------:R-:W-:Y:S01]  /*3f80*/  LOP3.LUT P2, RZ, R135, 0xff, RZ, 0xc0, !PT ;  /* 0x000000ff87ff7812 */ /* 0x000fe2000784c0ff */
[----:B------:R-:W-:Y:S02]  /*3f90*/  HADD2.F32 R106, -RZ, R106.H0_H0 ;  /* 0x2000006aff6a7230 */ /* 0x000fe40000004100 */
[----:B------:R-:W-:Y:S01]  /*3fa0*/  FMUL.FTZ R127, R105, UR7 ;  /* 0x00000007697f7c20 */ /* 0x000fe20008410000 */
[----:B------:R-:W-:Y:S01]  /*3fb0*/  FFMA.FTZ R126, R222, UR16, R126 ;  /* 0x00000010de7e7c23 */ /* 0x000fe2000801007e */
[----:B------:R-:W-:Y:S01]  /*3fc0*/  LOP3.LUT P3, RZ, R135, 0xff00, RZ, 0xc0, !PT ;  /* 0x0000ff0087ff7812 */ /* 0x000fe2000786c0ff */
[----:B------:R-:W-:Y:S01]  /*3fd0*/  FFMA.FTZ R104, R104, UR16, R106 ;  /* 0x0000001068687c23 */ /* 0x000fe2000801006a */
[----:B------:R-:W-:-:S02]  /*3fe0*/  IMAD.MOV.U32 R106, RZ, RZ, R147 ;  /* 0x000000ffff6a7224 */ /* 0x000fc400078e0093 */
[----:B------:R-:W-:Y:S01]  /*3ff0*/  FMUL.FTZ R129, R126, UR7 ;  /* 0x000000077e817c20 */ /* 0x000fe20008410000 */
[C---:B------:R-:W-:Y:S01]  /*4000*/  LOP3.LUT P4, RZ, R135.reuse, 0xff0000, RZ, 0xc0, !PT ;  /* 0x00ff000087ff7812 */ /* 0x040fe2000788c0ff */
[----:B------:R-:W-:Y:S01]  /*4010*/  FMUL.FTZ R107, R104, UR7 ;  /* 0x00000007686b7c20 */ /* 0x000fe20008410000 */
[----:B------:R-:W-:Y:S01]  /*4020*/  ISETP.GE.U32.AND P5, PT, R135, 0x1000000, PT ;  /* 0x010000008700780c */ /* 0x000fe20003fa6070 */
[----:B------:R-:W-:Y:S01]  /*4030*/  HADD2.F32 R106, -RZ, R106.H0_H0 ;  /* 0x2000006aff6a7230 */ /* 0x000fe20000004100 */
[----:B------:R-:W-:Y:S02]  /*4040*/  FSEL R127, R127, RZ, P3 ;  /* 0x000000ff7f7f7208 */ /* 0x000fe40001800000 */
[----:B------:R-:W-:Y:S02]  /*4050*/  FSEL R107, R107, RZ, P2 ;  /* 0x000000ff6b6b7208 */ /* 0x000fe40001000000 */
[----:B------:R-:W-:Y:S01]  /*4060*/  FFMA.FTZ R106, R220, UR16, R106 ;  /* 0x00000010dc6a7c23 */ /* 0x000fe2000801006a */
[----:B------:R-:W-:-:S02]  /*4070*/  FSEL R129, R129, RZ, P5 ;  /* 0x000000ff81817208 */ /* 0x000fc40002800000 */
[----:B------:R-:W-:Y:S01]  /*4080*/  F2FP.F16.F32.PACK_AB R104, R107, R104 ;  /* 0x000000686b68723e */ /* 0x000fe200000000ff */
[----:B------:R-:W-:Y:S01]  /*4090*/  FMUL.FTZ R128, R106, UR7 ;  /* 0x000000076a807c20 */ /* 0x000fe20008410000 */
[----:B------:R-:W-:Y:S02]  /*40a0*/  F2FP.F16.F32.PACK_AB R127, R127, R105 ;  /* 0x000000697f7f723e */ /* 0x000fe400000000ff */
[----:B------:R-:W-:Y:S02]  /*40b0*/  F2FP.F16.F32.PACK_AB R129, R129, R126 ;  /* 0x0000007e8181723e */ /* 0x000fe400000000ff */
[----:B------:R-:W-:Y:S02]  /*40c0*/  FSEL R128, R128, RZ, P4 ;  /* 0x000000ff80807208 */ /* 0x000fe40002000000 */
[----:B------:R-:W-:Y:S02]  /*40d0*/  PRMT R126, R104, 0x7610, R126 ;  /* 0x00007610687e7816 */ /* 0x000fe4000000007e */
[----:B------:R-:W-:-:S02]  /*40e0*/  F2FP.F16.F32.PACK_AB R128, R128, R106 ;  /* 0x0000006a8080723e */ /* 0x000fc400000000ff */
[----:B------:R-:W-:Y:S02]  /*40f0*/  PRMT R106, R104, 0x7632, R106 ;  /* 0x00007632686a7816 */ /* 0x000fe4000000006a */
[----:B------:R-:W-:Y:S02]  /*4100*/  PRMT R107, R127, 0x7632, R107 ;  /* 0x000076327f6b7816 */ /* 0x000fe4000000006b */
[----:B------:R-:W-:Y:S02]  /*4110*/  PRMT R105, R128, 0x7632, R105 ;  /* 0x0000763280697816 */ /* 0x000fe40000000069 */
[----:B------:R-:W-:Y:S01]  /*4120*/  PRMT R135, R129, 0x7632, R135 ;  /* 0x0000763281877816 */ /* 0x000fe20000000087 */
[----:B------:R-:W-:Y:S06]  /*4130*/  BRA `(.L_x_4156) ;  /* 0x0000000c00687947 */ /* 0x000fec0003800000 */
.L_x_4153:
        /* <DEDUP_REMOVED lines=40> */
[----:B------:R-:W-:Y:S01]  /*43c0*/  F2FP.F16.F32.PACK_AB R105, R107, R105 ;  /* 0x000000696b69723e */ /* 0x000fe200000000ff */
        /* <DEDUP_REMOVED lines=13> */
.L_x_4159:
[----:B------:R-:W-:Y:S01]  /*44a0*/  MOV R107, UR17 ;  /* 0x00000011006b7c02 */ /* 0x000fe20008000f00 */
[----:B------:R-:W-:Y:S01]  /*44b0*/  IMAD.U32 R105, RZ, RZ, UR17 ;  /* 0x00000011ff697e24 */ /* 0x000fe2000f8e00ff */
[----:B------:R-:W-:Y:S01]  /*44c0*/  MOV R104, UR17 ;  /* 0x0000001100687c02 */ /* 0x000fe20008000f00 */
[----:B------:R-:W-:Y:S01]  /*44d0*/  IMAD.U32 R106, RZ, RZ, UR17 ;  /* 0x00000011ff6a7e24 */ /* 0x000fe2000f8e00ff */
[----:B-----5:R-:W-:Y:S01]  /*44e0*/  LOP3.LUT P6, RZ, R115, 0xff, RZ, 0xc0, !PT ;  /* 0x000000ff73ff7812 */ /* 0x020fe200078cc0ff */
[----:B------:R-:W-:Y:S01]  /*44f0*/  FFMA.FTZ R107, R154, R107, UR27 ;  /* 0x0000001b9a6b7e23 */ /* 0x000fe2000801006b */
[----:B------:R-:W-:Y:S01]  /*4500*/  FFMA.FTZ R105, R219, R105, UR27 ;  /* 0x0000001bdb697e23 */ /* 0x000fe20008010069 */
[----:B------:R-:W-:Y:S01]  /*4510*/  FFMA.FTZ R104, R217, R104, UR27 ;  /* 0x0000001bd9687e23 */ /* 0x000fe20008010068 */
[----:B------:R-:W-:Y:S01]  /*4520*/  LOP3.LUT P5, RZ, R135, 0xff, RZ, 0xc0, !PT ;  /* 0x000000ff87ff7812 */ /* 0x000fe200078ac0ff */
[----:B------:R-:W-:Y:S01]  /*4530*/  FADD.FTZ R107, R155, -R107 ;  /* 0x8000006b9b6b7221 */ /* 0x000fe20000010000 */
[----:B------:R-:W-:Y:S01]  /*4540*/  FADD.FTZ R105, R220, -R105 ;  /* 0x80000069dc697221 */ /* 0x000fe20000010000 */
[----:B------:R-:W-:Y:S01]  /*4550*/  FADD.FTZ R104, R218, -R104 ;  /* 0x80000068da687221 */ /* 0x000fe20000010000 */
[----:B------:R-:W-:Y:S01]  /*4560*/  LOP3.LUT P4, RZ, R135, 0xff00, RZ, 0xc0, !PT ;  /* 0x0000ff0087ff7812 */ /* 0x000fe2000788c0ff */
[----:B------:R-:W-:Y:S01]  /*4570*/  FMUL.FTZ R107, R107, UR16 ;  /* 0x000000106b6b7c20 */ /* 0x000fe20008410000 */
[----:B------:R-:W-:Y:S01]  /*4580*/  FMUL.FTZ R128, R105, UR16 ;  /* 0x0000001069807c20 */ /* 0x000fe20008410000 */
[----:B------:R-:W-:Y:S01]  /*4590*/  FMUL.FTZ R104, R104, UR16 ;  /* 0x0000001068687c20 */ /* 0x000fe20008410000 */
[----:B------:R-:W-:Y:S01]  /*45a0*/  FFMA.FTZ R106, R221, R106, UR27 ;  /* 0x0000001bdd6a7e23 */ /* 0x000fe2000801006a */
[----:B------:R-:W-:Y:S01]  /*45b0*/  FMUL.FTZ R126, R107, UR7 ;  /* 0x000000076b7e7c20 */ /* 0x000fe20008410000 */
[----:B------:R-:W-:Y:S01]  /*45c0*/  FMUL.FTZ R105, R128, UR7 ;  /* 0x0000000780697c20 */ /* 0x000fe20008410000 */
[C---:B------:R-:W-:Y:S01]  /*45d0*/  LOP3.LUT P3, RZ, R135.reuse, 0xff0000, RZ, 0xc0, !PT ;  /* 0x00ff000087ff7812 */ /* 0x040fe2000786c0ff */
[----:B------:R-:W-:Y:S01]  /*45e0*/  FADD.FTZ R106, R222, -R106 ;  /* 0x8000006ade6a7221 */ /* 0x000fe20000010000 */
[----:B------:R-:W-:-:S02]  /*45f0*/  ISETP.GE.U32.AND P2, PT, R135, 0x1000000, PT ;  /* 0x010000008700780c */ /* 0x000fc40003f46070 */
[----:B------:R-:W-:Y:S01]  /*4600*/  FSEL R130, R126, RZ, P6 ;  /* 0x000000ff7e827208 */ /* 0x000fe20003000000 */
[----:B------:R-:W-:Y:S01]  /*4610*/  FMUL.FTZ R132, R106, UR16 ;  /* 0x000000106a847c20 */ /* 0x000fe20008410000 */
[----:B------:R-:W-:Y:S02]  /*4620*/  FSEL R127, R126, RZ, P5 ;  /* 0x000000ff7e7f7208 */ /* 0x000fe40002800000 */
[C---:B------:R-:W-:Y:S01]  /*4630*/  F2FP.F16.F32.PACK_AB R130, R104.reuse, R130 ;  /* 0x000000826882723e */ /* 0x040fe200000000ff */
[----:B------:R-:W-:Y:S01]  /*4640*/  FMUL.FTZ R104, R104, UR7 ;  /* 0x0000000768687c20 */ /* 0x000fe20008410000 */
[----:B------:R-:W-:Y:S02]  /*4650*/  LOP3.LUT P5, RZ, R115, 0xff00, RZ, 0xc0, !PT ;  /* 0x0000ff0073ff7812 */ /* 0x000fe400078ac0ff */
[----:B------:R-:W-:Y:S02]  /*4660*/  F2FP.F16.F32.PACK_AB R126, R127, R107 ;  /* 0x0000006b7f7e723e */ /* 0x000fe400000000ff */
[----:B------:R-:W-:-:S02]  /*4670*/  FSEL R107, R104, RZ, P4 ;  /* 0x000000ff686b7208 */ /* 0x000fc40002000000 */
[----:B------:R-:W-:Y:S02]  /*4680*/  FSEL R104, R104, RZ, P5 ;  /* 0x000000ff68687208 */ /* 0x000fe40002800000 */
[----:B------:R-:W-:Y:S02]  /*4690*/  ISETP.GE.U32.AND P4, PT, R115, 0x1000000, PT ;  /* 0x010000007300780c */ /* 0x000fe40003f86070 */
[----:B------:R-:W-:Y:S02]  /*46a0*/  F2FP.F16.F32.PACK_AB R107, R104, R107 ;  /* 0x0000006b686b723e */ /* 0x000fe400000000ff */
[----:B------:R-:W-:Y:S02]  /*46b0*/  FSEL R104, R105, RZ, P3 ;  /* 0x000000ff69687208 */ /* 0x000fe40001800000 */
[----:B------:R-:W-:Y:S02]  /*46c0*/  LOP3.LUT P3, RZ, R115, 0xff0000, RZ, 0xc0, !PT ;  /* 0x00ff000073ff7812 */ /* 0x000fe4000786c0ff */
[----:B------:R-:W-:Y:S01]  /*46d0*/  F2FP.F16.F32.PACK_AB R128, R104, R128 ;  /* 0x000000806880723e */ /* 0x000fe200000000ff */
[----:B------:R-:W-:Y:S01]  /*46e0*/  FMUL.FTZ R104, R132, UR7 ;  /* 0x0000000784687c20 */ /* 0x000fe20008410000 */
[----:B------:R-:W-:-:S02]  /*46f0*/  FSEL R105, R105, RZ, P3 ;  /* 0x000000ff69697208 */ /* 0x000fc40001800000 */
[----:B------:R-:W-:Y:S02]  /*4700*/  PRMT R106, R126, 0x7632, R106 ;  /* 0x000076327e6a7816 */ /* 0x000fe4000000006a */
[C---:B------:R-:W-:Y:S02]  /*4710*/  FSEL R135, R104.reuse, RZ, P2 ;  /* 0x000000ff68877208 */ /* 0x040fe40001000000 */
[----:B------:R-:W-:Y:S02]  /*4720*/  FSEL R104, R104, RZ, P4 ;  /* 0x000000ff68687208 */ /* 0x000fe40002000000 */
        /* <DEDUP_REMOVED lines=8> */
.L_x_4158:
        /* <DEDUP_REMOVED lines=10> */
[--C-:B------:R-:W-:Y:S01]  /*4850*/  IMAD.MOV.U32 R107, RZ, RZ, R147.reuse ;  /* 0x000000ffff6b7224 */ /* 0x100fe200078e0093 */
[----:B------:R-:W-:Y:S01]  /*4860*/  SHF.R.U32.HI R130, RZ, 0x10, R147 ;  /* 0x00000010ff827819 */ /* 0x000fe20000011693 */
[----:B------:R-:W-:Y:S02]  /*4870*/  HADD2.F32 R105, -RZ, R105.H0_H0 ;  /* 0x20000069ff697230 */ /* 0x000fe40000004100 */
[----:B------:R-:W-:Y:S01]  /*4880*/  FADD.FTZ R104, R155, -R104 ;  /* 0x800000689b687221 */ /* 0x000fe20000010000 */
[----:B------:R-:W-:-:S03]  /*4890*/  HADD2.F32 R107, -RZ, R107.H0_H0 ;  /* 0x2000006bff6b7230 */ /* 0x000fc60000004100 */
[----:B------:R-:W-:Y:S01]  /*48a0*/  FFMA.FTZ R104, R104, UR16, R105 ;  /* 0x0000001068687c23 */ /* 0x000fe20008010069 */
[----:B------:R-:W-:Y:S01]  /*48b0*/  SHF.R.U64 R105, R146, 0x10, R147 ;  /* 0x0000001092697819 */ /* 0x000fe20000001293 */
[----:B------:R-:W-:Y:S02]  /*48c0*/  HADD2.F32 R130, -RZ, R130.H0_H0 ;  /* 0x20000082ff827230 */ /* 0x000fe40000004100 */
[----:B------:R-:W-:Y:S02]  /*48d0*/  FMUL.FTZ R104, R104, UR7 ;  /* 0x0000000768687c20 */ /* 0x000fe40008410000 */
[----:B------:R-:W-:-:S03]  /*48e0*/  HADD2.F32 R105, -RZ, R105.H0_H0 ;  /* 0x20000069ff697230 */ /* 0x000fc60000004100 */
[C---:B------:R-:W-:Y:S02]  /*48f0*/  FSEL R106, R104.reuse, RZ, P2 ;  /* 0x000000ff686a7208 */ /* 0x040fe40001000000 */
[----:B------:R-:W-:Y:S02]  /*4900*/  FSEL R104, R104, RZ, P3 ;  /* 0x000000ff68687208 */ /* 0x000fe40001800000 */
[----:B------:R-:W-:Y:S02]  /*4910*/  LOP3.LUT P2, RZ, R135, 0xff00, RZ, 0xc0, !PT ;  /* 0x0000ff0087ff7812 */ /* 0x000fe4000784c0ff */
[----:B------:R-:W-:Y:S02]  /*4920*/  F2FP.F16.F32.PACK_AB R106, R104, R106 ;  /* 0x0000006a686a723e */ /* 0x000fe400000000ff */
        /* <DEDUP_REMOVED lines=35> */
.L_x_4160:
[----:B------:R-:W-:Y:S01]  /*4b60*/  IMAD.U32 R107, RZ, RZ, UR17 ;  /* 0x00000011ff6b7e24 */ /* 0x000fe2000f8e00ff */
[----:B-----5:R-:W-:Y:S01]  /*4b70*/  SHF.R.U64 R126, R146, 0x10, R147 ;  /* 0x00000010927e7819 */ /* 0x020fe20000001293 */
[----:B------:R-:W-:Y:S01]  /*4b80*/  IMAD.U32 R104, RZ, RZ, UR17 ;  /* 0x00000011ff687e24 */ /* 0x000fe2000f8e00ff */
[----:B------:R-:W-:Y:S01]  /*4b90*/  MOV R127, R147 ;  /* 0x00000093007f7202 */ /* 0x000fe20000000f00 */
[----:B------:R-:W-:Y:S01]  /*4ba0*/  FFMA.FTZ R107, R154, R107, UR27 ;  /* 0x0000001b9a6b7e23 */ /* 0x000fe2000801006b */
[----:B------:R-:W-:Y:S02]  /*4bb0*/  IMAD.U32 R105, RZ, RZ, UR17 ;  /* 0x00000011ff697e24 */ /* 0x000fe4000f8e00ff */
[----:B------:R-:W-:Y:S01]  /*4bc0*/  FFMA.FTZ R104, R217, R104, UR27 ;  /* 0x0000001bd9687e23 */ /* 0x000fe20008010068 */
[----:B------:R-:W-:Y:S02]  /*4bd0*/  HADD2.F32 R126, -RZ, R126.H0_H0 ;  /* 0x2000007eff7e7230 */ /* 0x000fe40000004100 */
[----:B------:R-:W-:Y:S01]  /*4be0*/  FADD.FTZ R155, R155, -R107 ;  /* 0x8000006b9b9b7221 */ /* 0x000fe20000010000 */
[----:B------:R-:W-:-:S02]  /*4bf0*/  IMAD.MOV.U32 R107, RZ, RZ, R146 ;  /* 0x000000ffff6b7224 */ /* 0x000fc400078e0092 */
[----:B------:R-:W-:Y:S01]  /*4c00*/  FFMA.FTZ R105, R219, R105, UR27 ;  /* 0x0000001bdb697e23 */ /* 0x000fe20008010069 */
[----:B------:R-:W-:Y:S01]  /*4c10*/  FADD.FTZ R104, R218, -R104 ;  /* 0x80000068da687221 */ /* 0x000fe20000010000 */
[----:B------:R-:W-:Y:S01]  /*4c20*/  HADD2.F32 R128, -RZ, R127.H0_H0 ;  /* 0x2000007fff807230 */ /* 0x000fe20000004100 */
[C---:B------:R-:W-:Y:S01]  /*4c30*/  LOP3.LUT P5, RZ, R135.reuse, 0xff, RZ, 0xc0, !PT ;  /* 0x000000ff87ff7812 */ /* 0x040fe200078ac0ff */
[----:B------:R-:W-:Y:S02]  /*4c40*/  HADD2.F32 R107, -RZ, R107.H0_H0 ;  /* 0x2000006bff6b7230 */ /* 0x000fe40000004100 */
[----:B------:R-:W-:Y:S01]  /*4c50*/  FADD.FTZ R105, R220, -R105 ;  /* 0x80000069dc697221 */ /* 0x000fe20000010000 */
[----:B------:R-:W-:Y:S01]  /*4c60*/  FFMA.FTZ R104, R104, UR16, R126 ;  /* 0x0000001068687c23 */ /* 0x000fe2000801007e */
[----:B------:R-:W-:Y:S01]  /*4c70*/  LOP3.LUT P4, RZ, R135, 0xff00, RZ, 0xc0, !PT ;  /* 0x0000ff0087ff7812 */ /* 0x000fe2000788c0ff */
[----:B------:R-:W-:Y:S01]  /*4c80*/  FFMA.FTZ R107, R155, UR16, R107 ;  /* 0x000000109b6b7c23 */ /* 0x000fe2000801006b */
[----:B------:R-:W-:Y:S01]  /*4c90*/  FFMA.FTZ R128, R105, UR16, R128 ;  /* 0x0000001069807c23 */ /* 0x000fe20008010080 */
[----:B------:R-:W-:Y:S01]  /*4ca0*/  FMUL.FTZ R105, R104, UR7 ;  /* 0x0000000768697c20 */ /* 0x000fe20008410000 */
[----:B------:R-:W-:Y:S01]  /*4cb0*/  LOP3.LUT P6, RZ, R115, 0xff00, RZ, 0xc0, !PT ;  /* 0x0000ff0073ff7812 */ /* 0x000fe200078cc0ff */
[----:B------:R-:W-:Y:S01]  /*4cc0*/  FMUL.FTZ R130, R107, UR7 ;  /* 0x000000076b827c20 */ /* 0x000fe20008410000 */
[----:B------:R-:W-:-:S02]  /*4cd0*/  MOV R106, UR17 ;  /* 0x00000011006a7c02 */ /* 0x000fc40008000f00 */
[----:B------:R-:W-:Y:S02]  /*4ce0*/  SHF.R.U32.HI R132, RZ, 0x10, R147 ;  /* 0x00000010ff847819 */ /* 0x000fe40000011693 */
[----:B------:R-:W-:Y:S01]  /*4cf0*/  FSEL R126, R130, RZ, P5 ;  /* 0x000000ff827e7208 */ /* 0x000fe20002800000 */
[----:B------:R-:W-:Y:S01]  /*4d00*/  FFMA.FTZ R106, R221, R106, UR27 ;  /* 0x0000001bdd6a7e23 */ /* 0x000fe2000801006a */
[----:B------:R-:W-:Y:S01]  /*4d10*/  LOP3.LUT P5, RZ, R115, 0xff, RZ, 0xc0, !PT ;  /* 0x000000ff73ff7812 */ /* 0x000fe200078ac0ff */
[----:B------:R-:W-:Y:S01]  /*4d20*/  HADD2.F32 R132, -RZ, R132.H0_H0 ;  /* 0x20000084ff847230 */ /* 0x000fe20000004100 */
[----:B------:R-:W-:Y:S01]  /*4d30*/  F2FP.F16.F32.PACK_AB R126, R126, R107 ;  /* 0x0000006b7e7e723e */ /* 0x000fe200000000ff */
[----:B------:R-:W-:Y:S01]  /*4d40*/  FADD.FTZ R106, R222, -R106 ;  /* 0x8000006ade6a7221 */ /* 0x000fe20000010000 */
[C---:B------:R-:W-:Y:S02]  /*4d50*/  FSEL R107, R105.reuse, RZ, P4 ;  /* 0x000000ff696b7208 */ /* 0x040fe40002000000 */
[----:B------:R-:W-:Y:S01]  /*4d60*/  FSEL R105, R105, RZ, P6 ;  /* 0x000000ff69697208 */ /* 0x000fe20003000000 */
[----:B------:R-:W-:Y:S01]  /*4d70*/  FFMA.FTZ R132, R106, UR16, R132 ;  /* 0x000000106a847c23 */ /* 0x000fe20008010084 */
[----:B------:R-:W-:-:S02]  /*4d80*/  FSEL R130, R130, RZ, P5 ;  /* 0x000000ff82827208 */ /* 0x000fc40002800000 */
[----:B------:R-:W-:Y:S01]  /*4d90*/  F2FP.F16.F32.PACK_AB R107, R105, R107 ;  /* 0x0000006b696b723e */ /* 0x000fe200000000ff */
[----:B------:R-:W-:Y:S01]  /*4da0*/  FMUL.FTZ R105, R128, UR7 ;  /* 0x0000000780697c20 */ /* 0x000fe20008410000 */
[----:B------:R-:W-:Y:S02]  /*4db0*/  LOP3.LUT P3, RZ, R135, 0xff0000, RZ, 0xc0, !PT ;  /* 0x00ff000087ff7812 */ /* 0x000fe4000786c0ff */
[----:B------:R-:W-:Y:S02]  /*4dc0*/  F2FP.F16.F32.PACK_AB R130, R104, R130 ;  /* 0x000000826882723e */ /* 0x000fe400000000ff */
[----:B------:R-:W-:Y:S02]  /*4dd0*/  FSEL R104, R105, RZ, P3 ;  /* 0x000000ff69687208 */ /* 0x000fe40001800000 */
[----:B------:R-:W-:Y:S02]  /*4de0*/  ISETP.GE.U32.AND P2, PT, R135, 0x1000000, PT ;  /* 0x010000008700780c */ /* 0x000fe40003f46070 */
[----:B------:R-:W-:Y:S01]  /*4df0*/  F2FP.F16.F32.PACK_AB R128, R104, R128 ;  /* 0x000000806880723e */ /* 0x000fe200000000ff */
[----:B------:R-:W-:Y:S01]  /*4e00*/  FMUL.FTZ R104, R132, UR7 ;  /* 0x0000000784687c20 */ /* 0x000fe20008410000 */
[----:B------:R-:W-:-:S02]  /*4e10*/  LOP3.LUT P3, RZ, R115, 0xff0000, RZ, 0xc0, !PT ;  /* 0x00ff000073ff7812 */ /* 0x000fc4000786c0ff */
[----:B------:R-:W-:Y:S02]  /*4e20*/  ISETP.GE.U32.AND P4, PT, R115, 0x1000000, PT ;  /* 0x010000007300780c */ /* 0x000fe40003f86070 */
        /* <DEDUP_REMOVED lines=10> */
[----:B------:R-:W-:-:S07]  /*4ed0*/  PRMT R133, R135, 0x7632, R133 ;  /* 0x0000763287857816 */ /* 0x000fce0000000085 */
.L_x_4156:
[----:B------:R-:W-:Y:S01]  /*4ee0*/  LOP3.LUT R104, R107, 0xffff, RZ, 0xc0, !PT ;  /* 0x0000ffff6b687812 */ /* 0x000fe200078ec0ff */
[----:B------:R-:W-:Y:S01]  /*4ef0*/  UISETP.NE.U32.AND UP0, UPT, UR5, URZ, UPT ;  /* 0x000000ff0500728c */ /* 0x000fe2000bf05070 */
[----:B------:R-:W-:-:S03]  /*4f00*/  PRMT R135, R105, 0x5410, R135 ;  /* 0x0000541069877816 */ /* 0x000fc60000000087 */
[----:B------:R-:W-:Y:S01]  /*4f10*/  UISETP.NE.AND.EX UP0, UPT, UR6, URZ, UPT, UP0 ;  /* 0x000000ff0600728c */ /* 0x000fe2000bf05300 */
[----:B------:R-:W-:-:S03]  /*4f20*/  IMAD.WIDE.U32 R104, R104, 0x10000, RZ ;  /* 0x0001000068687825 */ /* 0x000fc600078e00ff */
[----:B------:R-:W-:Y:S01]  /*4f30*/  LOP3.LUT R104, R104, 0xffff, R106, 0xf8, !PT ;  /* 0x0000ffff68687812 */ /* 0x000fe200078ef86a */
[----:B------:R-:W-:Y:S01]  /*4f40*/  IMAD.MOV.U32 R106, RZ, RZ, 0x8 ;  /* 0x00000008ff6a7424 */ /* 0x000fe200078e00ff */
[----:B------:R-:W-:-:S03]  /*4f50*/  LOP3.LUT R105, R135, R105, RZ, 0xfc, !PT ;  /* 0x0000006987697212 */ /* 0x000fc600078efcff */
[----:B------:R-:W-:Y:S01]  /*4f60*/  IMAD.WIDE.U32 R106, R43, R106, UR28 ;  /* 0x0000001c2b6a7e25 */ /* 0x000fe2000f8e006a */
        /* <DEDUP_REMOVED lines=9> */
.L_x_4161:
        /* <DEDUP_REMOVED lines=10> */
.L_x_4162:
[----:B------:R-:W-:Y:S05]  /*50a0*/  @!P1 BRA `(.L_x_4163) ;  /* 0x0000000c002c9947 */ /* 0x000fea0003800000 */
[----:B------:R-:W-:Y:S05]  /*50b0*/  @!P0 BRA `(.L_x_4164) ;  /* 0x0000000400b48947 */ /* 0x000fea0003800000 */
[----:B------:R-:W-:Y:S05]  /*50c0*/  BRA.U !UP0, `(.L_x_4165) ;  /* 0x0000000108d87547 */ /* 0x000fea000b800000 */
[----:B--23--:R-:W-:Y:S02]  /*50d0*/  MOV R104, UR17 ;  /* 0x0000001100687c02 */ /* 0x00cfe40008000f00 */
        /* <DEDUP_REMOVED lines=11> */
[----:B------:R-:W-:Y:S01]  /*5190*/  HADD2.F32 R105, -RZ, R104.H0_H0 ;  /* 0x20000068ff697230 */ /* 0x000fe20000004100 */
[----:B------:R-:W-:Y:S01]  /*51a0*/  MOV R104, R149 ;  /* 0x0000009500687202 */ /* 0x000fe20000000f00 */
[----:B------:R-:W-:Y:S01]  /*51b0*/  HADD2.F32 R127, -RZ, R127.H0_H0 ;  /* 0x2000007fff7f7230 */ /* 0x000fe20000004100 */
[----:B------:R-:W-:Y:S01]  /*51c0*/  LOP3.LUT P6, RZ, R118, 0xff00, RZ, 0xc0, !PT ;  /* 0x0000ff0076ff7812 */ /* 0x000fe200078cc0ff */
[----:B------:R-:W-:Y:S01]  /*51d0*/  FADD.FTZ R132, R212, -R211 ;  /* 0x800000d3d4847221 */ /* 0x000fe20000010000 */
[----:B------:R-:W-:Y:S01]  /*51e0*/  FFMA.FTZ R126, R126, UR16, R105 ;  /* 0x000000107e7e7c23 */ /* 0x000fe20008010069 */
[----:B------:R-:W-:Y:S01]  /*51f0*/  SHF.R.U64 R105, R148, 0x10, R149 ;  /* 0x0000001094697819 */ /* 0x000fe20000001295 */
[----:B------:R-:W-:Y:S01]  /*5200*/  HADD2.F32 R107, -RZ, R104.H0_H0 ;  /* 0x20000068ff6b7230 */ /* 0x000fe20000004100 */
[----:B------:R-:W-:Y:S01]  /*5210*/  LOP3.LUT P3, RZ, R134, 0xff0000, RZ, 0xc0, !PT ;  /* 0x00ff000086ff7812 */ /* 0x000fe2000786c0ff */
[----:B------:R-:W-:Y:S01]  /*5220*/  FMUL.FTZ R104, R126, UR7 ;  /* 0x000000077e687c20 */ /* 0x000fe20008410000 */
[----:B------:R-:W-:Y:S01]  /*5230*/  FFMA.FTZ R132, R132, UR16, R127 ;  /* 0x0000001084847c23 */ /* 0x000fe2000801007f */
[----:B------:R-:W-:-:S02]  /*5240*/  HADD2.F32 R105, -RZ, R105.H0_H0 ;  /* 0x20000069ff697230 */ /* 0x000fc40000004100 */
[----:B------:R-:W-:Y:S01]  /*5250*/  FFMA.FTZ R128, R128, UR16, R107 ;  /* 0x0000001080807c23 */ /* 0x000fe2000801006b */
[----:B------:R-:W-:Y:S02]  /*5260*/  ISETP.GE.U32.AND P2, PT, R134, 0x1000000, PT ;  /* 0x010000008600780c */ /* 0x000fe40003f46070 */
[----:B------:R-:W-:Y:S01]  /*5270*/  FFMA.FTZ R130, R208, UR16, R105 ;  /* 0x00000010d0827c23 */ /* 0x000fe20008010069 */
[----:B------:R-:W-:Y:S02]  /*5280*/  FSEL R105, R104, RZ, P5 ;  /* 0x000000ff68697208 */ /* 0x000fe40002800000 */
[----:B------:R-:W-:Y:S01]  /*5290*/  LOP3.LUT P5, RZ, R118, 0xff, RZ, 0xc0, !PT ;  /* 0x000000ff76ff7812 */ /* 0x000fe200078ac0ff */
[----:B------:R-:W-:Y:S01]  /*52a0*/  FMUL.FTZ R106, R130, UR7 ;  /* 0x00000007826a7c20 */ /* 0x000fe20008410000 */
[----:B------:R-:W-:Y:S02]  /*52b0*/  F2FP.F16.F32.PACK_AB R126, R105, R126 ;  /* 0x0000007e697e723e */ /* 0x000fe400000000ff */
[----:B------:R-:W-:Y:S01]  /*52c0*/  FSEL R105, R104, RZ, P5 ;  /* 0x000000ff68697208 */ /* 0x000fe20002800000 */
[----:B------:R-:W-:Y:S01]  /*52d0*/  FMUL.FTZ R104, R128, UR7 ;  /* 0x0000000780687c20 */ /* 0x000fe20008410000 */
[----:B------:R-:W-:-:S02]  /*52e0*/  FSEL R107, R106, RZ, P4 ;  /* 0x000000ff6a6b7208 */ /* 0x000fc40002000000 */
[----:B------:R-:W-:Y:S02]  /*52f0*/  FSEL R106, R106, RZ, P6 ;  /* 0x000000ff6a6a7208 */ /* 0x000fe40003000000 */
[----:B------:R-:W-:Y:S02]  /*5300*/  F2FP.F16.F32.PACK_AB R130, R130, R105 ;  /* 0x000000698282723e */ /* 0x000fe400000000ff */
[----:B------:R-:W-:Y:S01]  /*5310*/  F2FP.F16.F32.PACK_AB R107, R106, R107 ;  /* 0x0000006b6a6b723e */ /* 0x000fe200000000ff */
[----:B------:R-:W-:Y:S01]  /*5320*/  FMUL.FTZ R106, R132, UR7 ;  /* 0x00000007846a7c20 */ /* 0x000fe20008410000 */
        /* <DEDUP_REMOVED lines=16> */
.L_x_4165:
[----:B--23--:R-:W-:Y:S01]  /*5430*/  IMAD.U32 R104, RZ, RZ, UR17 ;  /* 0x00000011ff687e24 */ /* 0x00cfe2000f8e00ff */
[----:B------:R-:W-:Y:S02]  /*5440*/  MOV R105, R148 ;  /* 0x0000009400697202 */ /* 0x000fe40000000f00 */
[----:B------:R-:W-:Y:S01]  /*5450*/  LOP3.LUT P2, RZ, R134, 0xff, RZ, 0xc0, !PT ;  /* 0x000000ff86ff7812 */ /* 0x000fe2000784c0ff */
[----:B------:R-:W-:Y:S01]  /*5460*/  FFMA.FTZ R104, R205, R104, UR27 ;  /* 0x0000001bcd687e23 */ /* 0x000fe20008010068 */
[----:B------:R-:W-:Y:S01]  /*5470*/  LOP3.LUT P3, RZ, R118, 0xff, RZ, 0xc0, !PT ;  /* 0x000000ff76ff7812 */ /* 0x000fe2000786c0ff */
[----:B------:R-:W-:Y:S01]  /*5480*/  HADD2.F32 R105, -RZ, R105.H0_H0 ;  /* 0x20000069ff697230 */ /* 0x000fe20000004100 */
[----:B------:R-:W-:Y:S01]  /*5490*/  MOV R130, UR17 ;  /* 0x0000001100827c02 */ /* 0x000fe20008000f00 */
[----:B------:R-:W-:Y:S01]  /*54a0*/  FADD.FTZ R104, R206, -R104 ;  /* 0x80000068ce687221 */ /* 0x000fe20000010000 */
[----:B------:R-:W-:-:S03]  /*54b0*/  SHF.R.U32.HI R107, RZ, 0x10, R149 ;  /* 0x00000010ff6b7819 */ /* 0x000fc60000011695 */
        /* <DEDUP_REMOVED lines=9> */
[----:B------:R-:W-:-:S03]  /*5550*/  LOP3.LUT P3, RZ, R118, 0xff00, RZ, 0xc0, !PT ;  /* 0x0000ff0076ff7812 */ /* 0x000fc6000786c0ff */
        /* <DEDUP_REMOVED lines=24> */
[----:B------:R-:W-:-:S03]  /*56e0*/  HADD2.F32 R130, -RZ, R107.H0_H0 ;  /* 0x2000006bff827230 */ /* 0x000fc60000004100 */
[----:B------:R-:W-:-:S04]  /*56f0*/  FADD.FTZ R211, R212, -R211 ;  /* 0x800000d3d4d37221 */ /* 0x000fc80000010000 */
[----:B------:R-:W-:-:S04]  /*5700*/  FFMA.FTZ R130, R211, UR16, R130 ;  /* 0x00000010d3827c23 */ /* 0x000fc80008010082 */
[----:B------:R-:W-:-:S05]  /*5710*/  FMUL.FTZ R130, R130, UR7 ;  /* 0x0000000782827c20 */ /* 0x000fca0008410000 */
[C---:B------:R-:W-:Y:S02]  /*5720*/  FSEL R134, R130.reuse, RZ, P2 ;  /* 0x000000ff82867208 */ /* 0x040fe40001000000 */
[----:B------:R-:W-:Y:S02]  /*5730*/  FSEL R107, R130, RZ, P3 ;  /* 0x000000ff826b7208 */ /* 0x000fe40001800000 */
[----:B------:R-:W-:Y:S02]  /*5740*/  PRMT R130, R106, 0x7632, R130 ;  /* 0x000076326a827816 */ /* 0x000fe40000000082 */
[----:B------:R-:W-:Y:S02]  /*5750*/  F2FP.F16.F32.PACK_AB R134, R107, R134 ;  /* 0x000000866b86723e */ /* 0x000fe400000000ff */
[----:B------:R-:W-:Y:S02]  /*5760*/  PRMT R107, R104, 0x7610, R107 ;  /* 0x00007610686b7816 */ /* 0x000fe4000000006b */
[----:B------:R-:W-:Y:S01]  /*5770*/  PRMT R133, R134, 0x7632, R133 ;  /* 0x0000763286857816 */ /* 0x000fe20000000085 */
[----:B------:R-:W-:Y:S06]  /*5780*/  BRA `(.L_x_4166) ;  /* 0x0000000c00f07947 */ /* 0x000fec0003800000 */
.L_x_4164:
[----:B------:R-:W-:Y:S05]  /*5790*/  BRA.U !UP0, `(.L_x_4167) ;  /* 0x0000000108b87547 */ /* 0x000fea000b800000 */
[----:B--23--:R-:W-:Y:S01]  /*57a0*/  IMAD.U32 R104, RZ, RZ, UR17 ;  /* 0x00000011ff687e24 */ /* 0x00cfe2000f8e00ff */
        /* <DEDUP_REMOVED lines=40> */
[----:B------:R-:W-:Y:S02]  /*5a30*/  PRMT R127, R130, 0x7632, R127 ;  /* 0x00007632827f7816 */ /* 0x000fe4000000007f */
[----:B------:R-:W-:-:S02]  /*5a40*/  PRMT R105, R128, 0x7632, R105 ;  /* 0x0000763280697816 */ /* 0x000fc40000000069 */
[----:B------:R-:W-:Y:S02]  /*5a50*/  PRMT R129, R132, 0x7632, R129 ;  /* 0x0000763284817816 */ /* 0x000fe40000000081 */
[----:B------:R-:W-:Y:S01]  /*5a60*/  PRMT R133, R134, 0x7632, R133 ;  /* 0x0000763286857816 */ /* 0x000fe20000000085 */
[----:B------:R-:W-:Y:S06]  /*5a70*/  BRA `(.L_x_4166) ;  /* 0x0000000c00347947 */ /* 0x000fec0003800000 */
.L_x_4167:
[----:B--23--:R-:W-:Y:S02]  /*5a80*/  MOV R104, UR17 ;  /* 0x0000001100687c02 */ /* 0x00cfe40008000f00 */
        /* <DEDUP_REMOVED lines=42> */
[----:B------:R-:W-:-:S04]  /*5d30*/  F2FP.F16.F32.PACK_AB R134, R211, R134 ;  /* 0x00000086d386723e */ /* 0x000fc800000000ff */
[----:B------:R-:W-:Y:S01]  /*5d40*/  PRMT R133, R134, 0x7632, R133 ;  /* 0x0000763286857816 */ /* 0x000fe20000000085 */
[----:B------:R-:W-:Y:S06]  /*5d50*/  BRA `(.L_x_4166) ;  /* 0x00000008007c7947 */ /* 0x000fec0003800000 */
.L_x_4163:
[----:B------:R-:W-:Y:S05]  /*5d60*/  @!P0 BRA `(.L_x_4168) ;  /* 0x0000000400608947 */ /* 0x000fea0003800000 */
[----:B------:R-:W-:Y:S05]  /*5d70*/  BRA.U !UP0, `(.L_x_4169) ;  /* 0x0000000108b47547 */ /* 0x000fea000b800000 */
[----:B--23--:R-:W-:Y:S01]  /*5d80*/  IMAD.U32 R105, RZ, RZ, UR17 ;  /* 0x00000011ff697e24 */ /* 0x00cfe2000f8e00ff */
[----:B------:R-:W-:Y:S02]  /*5d90*/  MOV R104, UR17 ;  /* 0x0000001100687c02 */ /* 0x000fe40008000f00 */
[--C-:B------:R-:W-:Y:S01]  /*5da0*/  SHF.R.U64 R127, R148, 0x10, R149.reuse ;  /* 0x00000010947f7819 */ /* 0x100fe20000001295 */
[----:B------:R-:W-:Y:S01]  /*5db0*/  FFMA.FTZ R105, R207, R105, UR27 ;  /* 0x0000001bcf697e23 */ /* 0x000fe20008010069 */
[----:B------:R-:W-:Y:S01]  /*5dc0*/  MOV R106, UR17 ;  /* 0x00000011006a7c02 */ /* 0x000fe20008000f00 */
[----:B------:R-:W-:Y:S01]  /*5dd0*/  FFMA.FTZ R104, R205, R104, UR27 ;  /* 0x0000001bcd687e23 */ /* 0x000fe20008010068 */
[----:B------:R-:W-:Y:S01]  /*5de0*/  SHF.R.U32.HI R107, RZ, 0x10, R149 ;  /* 0x00000010ff6b7819 */ /* 0x000fe20000011695 */
[----:B------:R-:W-:Y:S01]  /*5df0*/  FADD.FTZ R208, R208, -R105 ;  /* 0x80000069d0d07221 */ /* 0x000fe20000010000 */
[----:B------:R-:W-:Y:S02]  /*5e00*/  IMAD.MOV.U32 R105, RZ, RZ, R148 ;  /* 0x000000ffff697224 */ /* 0x000fe400078e0094 */
[----:B------:R-:W-:Y:S01]  /*5e10*/  FADD.FTZ R104, R206, -R104 ;  /* 0x80000068ce687221 */ /* 0x000fe20000010000 */
[----:B------:R-:W-:-:S02]  /*5e20*/  HADD2.F32 R127, -RZ, R127.H0_H0 ;  /* 0x2000007fff7f7230 */ /* 0x000fc40000004100 */
[-C--:B------:R-:W-:Y:S01]  /*5e30*/  FFMA.FTZ R209, R209, R106.reuse, UR27 ;  /* 0x0000001bd1d17e23 */ /* 0x080fe2000801006a */
[----:B------:R-:W-:Y:S01]  /*5e40*/  FFMA.FTZ R211, R211, R106, UR27 ;  /* 0x0000001bd3d37e23 */ /* 0x000fe2000801006a */
[----:B------:R-:W-:Y:S01]  /*5e50*/  HADD2.F32 R105, -RZ, R105.H0_H0 ;  /* 0x20000069ff697230 */ /* 0x000fe20000004100 */
[----:B------:R-:W-:Y:S01]  /*5e60*/  LOP3.LUT P3, RZ, R134, 0xff00, RZ, 0xc0, !PT ;  /* 0x0000ff0086ff7812 */ /* 0x000fe2000786c0ff */
[----:B------:R-:W-:Y:S01]  /*5e70*/  FFMA.FTZ R127, R208, UR16, R127 ;  /* 0x00000010d07f7c23 */ /* 0x000fe2000801007f */
[----:B------:R-:W-:Y:S02]  /*5e80*/  HADD2.F32 R107, -RZ, R107.H0_H0 ;  /* 0x2000006bff6b7230 */ /* 0x000fe40000004100 */
[----:B------:R-:W-:Y:S01]  /*5e90*/  FADD.FTZ R210, R210, -R209 ;  /* 0x800000d1d2d27221 */ /* 0x000fe20000010000 */
[----:B------:R-:W-:Y:S01]  /*5ea0*/  FFMA.FTZ R104, R104, UR16, R105 ;  /* 0x0000001068687c23 */ /* 0x000fe20008010069 */
[----:B------:R-:W-:Y:S01]  /*5eb0*/  MOV R105, R149 ;  /* 0x0000009500697202 */ /* 0x000fe20000000f00 */
[----:B------:R-:W-:Y:S01]  /*5ec0*/  FMUL.FTZ R126, R127, UR7 ;  /* 0x000000077f7e7c20 */ /* 0x000fe20008410000 */
[----:B------:R-:W-:Y:S01]  /*5ed0*/  FADD.FTZ R212, R212, -R211 ;  /* 0x800000d3d4d47221 */ /* 0x000fe20000010000 */
[----:B------:R-:W-:Y:S01]  /*5ee0*/  FMUL.FTZ R106, R104, UR7 ;  /* 0x00000007686a7c20 */ /* 0x000fe20008410000 */
[----:B------:R-:W-:Y:S01]  /*5ef0*/  LOP3.LUT P2, RZ, R134, 0xff, RZ, 0xc0, !PT ;  /* 0x000000ff86ff7812 */ /* 0x000fe2000784c0ff */
[----:B------:R-:W-:Y:S01]  /*5f00*/  HADD2.F32 R105, -RZ, R105.H0_H0 ;  /* 0x20000069ff697230 */ /* 0x000fe20000004100 */
[----:B------:R-:W-:Y:S01]  /*5f10*/  FSEL R126, R126, RZ, P3 ;  /* 0x000000ff7e7e7208 */ /* 0x000fe20001800000 */
[----:B------:R-:W-:Y:S01]  /*5f20*/  FFMA.FTZ R107, R212, UR16, R107 ;  /* 0x00000010d46b7c23 */ /* 0x000fe2000801006b */
[----:B------:R-:W-:-:S02]  /*5f30*/  FSEL R129, R106, RZ, P2 ;  /* 0x000000ff6a817208 */ /* 0x000fc40001000000 */
[----:B------:R-:W-:Y:S01]  /*5f40*/  FFMA.FTZ R105, R210, UR16, R105 ;  /* 0x00000010d2697c23 */ /* 0x000fe20008010069 */
[----:B------:R-:W-:Y:S01]  /*5f50*/  F2FP.F16.F32.PACK_AB R127, R126, R127 ;  /* 0x0000007f7e7f723e */ /* 0x000fe200000000ff */
[----:B------:R-:W-:Y:S01]  /*5f60*/  FMUL.FTZ R126, R107, UR7 ;  /* 0x000000076b7e7c20 */ /* 0x000fe20008410000 */
[C---:B------:R-:W-:Y:S01]  /*5f70*/  LOP3.LUT P4, RZ, R134.reuse, 0xff0000, RZ, 0xc0, !PT ;  /* 0x00ff000086ff7812 */ /* 0x040fe2000788c0ff */
[----:B------:R-:W-:Y:S01]  /*5f80*/  FMUL.FTZ R106, R105, UR7 ;  /* 0x00000007696a7c20 */ /* 0x000fe20008410000 */
[----:B------:R-:W-:Y:S02]  /*5f90*/  ISETP.GE.U32.AND P5, PT, R134, 0x1000000, PT ;  /* 0x010000008600780c */ /* 0x000fe40003fa6070 */
[----:B------:R-:W-:Y:S02]  /*5fa0*/  F2FP.F16.F32.PACK_AB R104, R129, R104 ;  /* 0x000000688168723e */ /* 0x000fe400000000ff */
[----:B------:R-:W-:Y:S02]  /*5fb0*/  FSEL R128, R106, RZ, P4 ;  /* 0x000000ff6a807208 */ /* 0x000fe40002000000 */
[----:B------:R-:W-:-:S02]  /*5fc0*/  FSEL R126, R126, RZ, P5 ;  /* 0x000000ff7e7e7208 */ /* 0x000fc40002800000 */
[----:B------:R-:W-:Y:S02]  /*5fd0*/  F2FP.F16.F32.PACK_AB R128, R128, R105 ;  /* 0x000000698080723e */ /* 0x000fe400000000ff */
[----:B------:R-:W-:Y:S02]  /*5fe0*/  F2FP.F16.F32.PACK_AB R129, R126, R107 ;  /* 0x0000006b7e81723e */ /* 0x000fe400000000ff */
[C---:B------:R-:W-:Y:S02]  /*5ff0*/  PRMT R106, R104.reuse, 0x7632, R106 ;  /* 0x00007632686a7816 */ /* 0x040fe4000000006a */
[----:B------:R-:W-:Y:S02]  /*6000*/  PRMT R126, R104, 0x7610, R126 ;  /* 0x00007610687e7816 */ /* 0x000fe4000000007e */
[----:B------:R-:W-:Y:S02]  /*6010*/  PRMT R107, R127, 0x7632, R107 ;  /* 0x000076327f6b7816 */ /* 0x000fe4000000006b */
[----:B------:R-:W-:-:S02]  /*6020*/  PRMT R105, R128, 0x7632, R105 ;  /* 0x0000763280697816 */ /* 0x000fc40000000069 */
[----:B------:R-:W-:Y:S01]  /*6030*/  PRMT R134, R129, 0x7632, R134 ;  /* 0x0000763281867816 */ /* 0x000fe20000000086 */
[----:B------:R-:W-:Y:S06]  /*6040*/  BRA `(.L_x_4166) ;  /* 0x0000000400c07947 */ /* 0x000fec0003800000 */
.L_x_4169:
[----:B--23--:R-:W-:Y:S01]  /*6050*/  IMAD.U32 R104, RZ, RZ, UR17 ;  /* 0x00000011ff687e24 */ /* 0x00cfe2000f8e00ff */
[----:B------:R-:W-:Y:S01]  /*6060*/  MOV R105, UR17 ;  /* 0x0000001100697c02 */ /* 0x000fe20008000f00 */
[----:B------:R-:W-:Y:S01]  /*6070*/  IMAD.MOV.U32 R106, RZ, RZ, R148 ;  /* 0x000000ffff6a7224 */ /* 0x000fe200078e0094 */
        /* <DEDUP_REMOVED lines=25> */
[--C-:B------:R-:W-:Y:S01]  /*6210*/  FFMA.FTZ R106, R106, UR16, R107.reuse ;  /* 0x000000106a6a7c23 */ /* 0x100fe2000801006b */
        /* <DEDUP_REMOVED lines=13> */
.L_x_4168:
[----:B------:R-:W-:Y:S05]  /*62f0*/  BRA.U !UP0, `(.L_x_4170) ;  /* 0x0000000108907547 */ /* 0x000fea000b800000 */
[----:B--23--:R-:W-:Y:S01]  /*6300*/  MOV R105, UR17 ;  /* 0x0000001100697c02 */ /* 0x00cfe20008000f00 */
        /* <DEDUP_REMOVED lines=22> */
[----:B------:R-:W-:Y:S01]  /*6470*/  F2FP.F16.F32.PACK_AB R126, R105, R104 ;  /* 0x00000068697e723e */ /* 0x000fe200000000ff */
[----:B------:R-:W-:Y:S01]  /*6480*/  FMUL.FTZ R104, R128, UR7 ;  /* 0x0000000780687c20 */ /* 0x000fe20008410000 */
[----:B------:R-:W-:Y:S01]  /*6490*/  F2FP.F16.F32.PACK_AB R127, R106, R127 ;  /* 0x0000007f6a7f723e */ /* 0x000fe200000000ff */
[----:B------:R-:W-:-:S03]  /*64a0*/  FMUL.FTZ R106, R129, UR7 ;  /* 0x00000007816a7c20 */ /* 0x000fc60008410000 */
[----:B------:R-:W-:Y:S02]  /*64b0*/  FSEL R105, R104, RZ, P4 ;  /* 0x000000ff68697208 */ /* 0x000fe40002000000 */
        /* <DEDUP_REMOVED lines=8> */
.L_x_4170:
[----:B--23--:R-:W-:Y:S01]  /*6540*/  MOV R104, UR17 ;  /* 0x0000001100687c02 */ /* 0x00cfe20008000f00 */
        /* <DEDUP_REMOVED lines=19> */
[----:B------:R-:W-:Y:S02]  /*6680*/  F2FP.F16.F32.PACK_AB R104, R105, R104 ;  /* 0x000000686968723e */ /* 0x000fe400000000ff */
[----:B------:R-:W-:Y:S02]  /*6690*/  MOV R105, UR17 ;  /* 0x0000001100697c02 */ /* 0x000fe40008000f00 */
[----:B------:R-:W-:-:S02]  /*66a0*/  ISETP.GE.U32.AND P3, PT, R134, 0x1000000, PT ;  /* 0x010000008600780c */ /* 0x000fc40003f66070 */
        /* <DEDUP_REMOVED lines=9> */
[----:B------:R-:W-:-:S07]  /*6740*/  PRMT R134, R105, 0x7632, R134 ;  /* 0x0000763269867816 */ /* 0x000fce0000000086 */
.L_x_4166:
[----:B------:R-:W-:Y:S01]  /*6750*/  LOP3.LUT R104, R107, 0xffff, RZ, 0xc0, !PT ;  /* 0x0000ffff6b687812 */ /* 0x000fe200078ec0ff */
[----:B------:R-:W-:Y:S01]  /*6760*/  HFMA2 R107, -RZ, RZ, 0, 4.76837158203125e-07 ;  /* 0x00000008ff6b7431 */ /* 0x000fe200000001ff */
[----:B------:R-:W-:-:S03]  /*6770*/  PRMT R134, R105, 0x5410, R134 ;  /* 0x0000541069867816 */ /* 0x000fc60000000086 */
[----:B------:R-:W-:-:S03]  /*6780*/  IMAD.WIDE.U32 R104, R104, 0x10000, RZ ;  /* 0x0001000068687825 */ /* 0x000fc600078e00ff */
[----:B------:R-:W-:Y:S01]  /*6790*/  LOP3.LUT R104, R104, 0xffff, R106, 0xf8, !PT ;  /* 0x0000ffff68687812 */ /* 0x000fe200078ef86a */
[----:B------:R-:W-:Y:S01]  /*67a0*/  IMAD.WIDE.U32 R106, R44, R107, UR28 ;  /* 0x0000001c2c6a7e25 */ /* 0x000fe2000f8e006b */
[----:B------:R-:W-:Y:S01]  /*67b0*/  LOP3.LUT R105, R134, R105, RZ, 0xfc, !PT ;  /* 0x0000006986697212 */ /* 0x000fe200078efcff */
[----:B------:R-:W-:Y:S06]  /*67c0*/  BRA.U !UP0, `(.L_x_4171) ;  /* 0x0000000108207547 */ /* 0x000fec000b800000 */
[----:B------:R-:W-:Y:S02]  /*67d0*/  LOP3.LUT R134, R127, 0xffff, RZ, 0xc0, !PT ;  /* 0x0000ffff7f867812 */ /* 0x000fe400078ec0ff */
[----:B-1----:R-:W-:-:S03]  /*67e0*/  PRMT R152, R128, 0x5410, R129 ;  /* 0x0000541080987816 */ /* 0x002fc60000000081 */
[----:B------:R-:W-:-:S05]  /*67f0*/  IMAD.WIDE.U32 R134, R134, 0x10000, RZ ;  /* 0x0001000086867825 */ /* 0x000fca00078e00ff */
[----:B------:R-:W-:Y:S02]  /*6800*/  LOP3.LUT R135, R152, R135, RZ, 0xfc, !PT ;  /* 0x0000008798877212 */ /* 0x000fe400078efcff */
[----:B------:R-:W1:Y:S01]  /*6810*/  LDC.64 R152, c[0x0][0x478] ;  /* 0x00011e00ff987b82 */ /* 0x000e620000000a00 */
[----:B------:R-:W-:Y:S01]  /*6820*/  LOP3.LUT R134, R134, 0xffff, R126, 0xf8, !PT ;  /* 0x0000ffff86867812 */ /* 0x000fe200078ef87e */
[----:B-1----:R-:W-:-:S05]  /*6830*/  IMAD.WIDE.U32 R152, R44, 0x8, R152 ;  /* 0x000000082c987825 */ /* 0x002fca00078e0098 */
[----:B------:R2:W-:Y:S02]  /*6840*/  STG.E.64 desc[UR10][R152.64], R134 ;  /* 0x0000008698007986 */ /* 0x0005e4000c101b0a */
.L_x_4171:
[----:B------:R3:W-:Y:S01]  /*6850*/  STG.E.64 desc[UR10][R106.64], R104 ;  /* 0x000000686a007986 */ /* 0x0007e2000c101b0a */
[----:B------:R-:W-:Y:S05]  /*6860*/  @!P1 BRA `(.L_x_4172) ;  /* 0x0000000000209947 */ /* 0x000fea0003800000 */
[----:B---3--:R-:W-:Y:S02]  /*6870*/  LOP3.LUT R104, R131, 0xffff, RZ, 0xc0, !PT ;  /* 0x0000ffff83687812 */ /* 0x008fe400078ec0ff */
[----:B------:R-:W-:-:S03]  /*6880*/  PRMT R107, R132, 0x5410, R133 ;  /* 0x00005410846b7816 */ /* 0x000fc60000000085 */
[----:B------:R-:W-:-:S05]  /*6890*/  IMAD.WIDE.U32 R104, R104, 0x10000, RZ ;  /* 0x0001000068687825 */ /* 0x000fca00078e00ff */
[----:B------:R-:W-:Y:S02]  /*68a0*/  LOP3.LUT R105, R107, R105, RZ, 0xfc, !PT ;  /* 0x000000696b697212 */ /* 0x000fe400078efcff */
[----:B------:R-:W3:Y:S01]  /*68b0*/  LDC.64 R106, c[0x0][0x470] ;  /* 0x00011c00ff6a7b82 */ /* 0x000ee20000000a00 */
[----:B------:R-:W-:Y:S01]  /*68c0*/  LOP3.LUT R104, R104, 0xffff, R130, 0xf8, !PT ;  /* 0x0000ffff68687812 */ /* 0x000fe200078ef882 */
[----:B---3--:R-:W-:-:S05]  /*68d0*/  IMAD.WIDE.U32 R106, R44, 0x8, R106 ;  /* 0x000000082c6a7825 */ /* 0x008fca00078e006a */
[----:B------:R4:W-:Y:S02]  /*68e0*/  STG.E.64 desc[UR10][R106.64], R104 ;  /* 0x000000686a007986 */ /* 0x0009e4000c101b0a */
.L_x_4172:
[----:B------:R-:W-:Y:S05]  /*68f0*/  @!P1 BRA `(.L_x_4173) ;  /* 0x0000000c00449947 */ /* 0x000fea0003800000 */
[----:B------:R-:W-:Y:S05]  /*6900*/  @!P0 BRA `(.L_x_4174) ;  /* 0x0000000400c08947 */ /* 0x000fea0003800000 */
[----:B------:R-:W-:Y:S05]  /*6910*/  BRA.U !UP0, `(.L_x_4175) ;  /* 0x0000000108e07547 */ /* 0x000fea000b800000 */
[----:B------:R-:W-:Y:S01]  /*6920*/  MOV R44, UR17 ;  /* 0x00000011002c7c02 */ /* 0x000fe20008000f00 */
[----:B---34-:R-:W-:Y:S01]  /*6930*/  IMAD.U32 R104, RZ, RZ, UR17 ;  /* 0x00000011ff687e24 */ /* 0x018fe2000f8e00ff */
[----:B------:R-:W-:Y:S02]  /*6940*/  SHF.R.U64 R105, R140, 0x10, R141 ;  /* 0x000000108c697819 */ /* 0x000fe4000000128d */
[----:B------:R-:W-:Y:S01]  /*6950*/  LOP3.LUT P5, RZ, R112, 0xff, RZ, 0xc0, !PT ;  /* 0x000000ff70ff7812 */ /* 0x000fe200078ac0ff */
[-C--:B------:R-:W-:Y:S01]  /*6960*/  FFMA.FTZ R193, R193, R44.reuse, UR27 ;  /* 0x0000001bc1c17e23 */ /* 0x080fe2000801002c */
[----:B------:R-:W-:Y:S01]  /*6970*/  FFMA.FTZ R197, R197, R44, UR27 ;  /* 0x0000001bc5c57e23 */ /* 0x000fe2000801002c */
[----:B------:R-:W-:Y:S02]  /*6980*/  IMAD.MOV.U32 R44, RZ, RZ, R140 ;  /* 0x000000ffff2c7224 */ /* 0x000fe400078e008c */
[-C--:B------:R-:W-:Y:S01]  /*6990*/  FFMA.FTZ R195, R195, R104.reuse, UR27 ;  /* 0x0000001bc3c37e23 */ /* 0x080fe20008010068 */
[----:B------:R-:W-:Y:S01]  /*69a0*/  FFMA.FTZ R199, R199, R104, UR27 ;  /* 0x0000001bc7c77e23 */ /* 0x000fe20008010068 */
[----:B------:R-:W-:Y:S01]  /*69b0*/  MOV R104, R141 ;  /* 0x0000008d00687202 */ /* 0x000fe20000000f00 */
[----:B------:R-:W-:Y:S01]  /*69c0*/  FADD.FTZ R193, R194, -R193 ;  /* 0x800000c1c2c17221 */ /* 0x000fe20000010000 */
[----:B------:R-:W-:-:S02]  /*69d0*/  HADD2.F32 R44, -RZ, R44.H0_H0 ;  /* 0x2000002cff2c7230 */ /* 0x000fc40000004100 */
[----:B------:R-:W-:Y:S01]  /*69e0*/  FADD.FTZ R197, R198, -R197 ;  /* 0x800000c5c6c57221 */ /* 0x000fe20000010000 */
[----:B------:R-:W-:Y:S02]  /*69f0*/  HADD2.F32 R105, -RZ, R105.H0_H0 ;  /* 0x20000069ff697230 */ /* 0x000fe40000004100 */
[----:B------:R-:W-:Y:S01]  /*6a00*/  FADD.FTZ R196, R196, -R195 ;  /* 0x800000c3c4c47221 */ /* 0x000fe20000010000 */
[----:B------:R-:W-:Y:S02]  /*6a10*/  HADD2.F32 R104, -RZ, R104.H0_H0 ;  /* 0x20000068ff687230 */ /* 0x000fe40000004100 */
[----:B------:R-:W-:Y:S01]  /*6a20*/  FFMA.FTZ R44, R193, UR16, R44 ;  /* 0x00000010c12c7c23 */ /* 0x000fe2000801002c */
[----:B------:R-:W-:Y:S01]  /*6a30*/  SHF.R.U32.HI R106, RZ, 0x10, R141 ;  /* 0x00000010ff6a7819 */ /* 0x000fe2000001168d */
[----:B------:R-:W-:Y:S01]  /*6a40*/  FFMA.FTZ R107, R196, UR16, R105 ;  /* 0x00000010c46b7c23 */ /* 0x000fe20008010069 */
[----:B------:R-:W-:Y:S01]  /*6a50*/  LOP3.LUT P4, RZ, R112, 0xff00, RZ, 0xc0, !PT ;  /* 0x0000ff0070ff7812 */ /* 0x000fe2000788c0ff */
[----:B------:R-:W-:Y:S01]  /*6a60*/  FFMA.FTZ R197, R197, UR16, R104 ;  /* 0x00000010c5c57c23 */ /* 0x000fe20008010068 */
[----:B------:R-:W-:Y:S01]  /*6a70*/  FMUL.FTZ R104, R44, UR7 ;  /* 0x000000072c687c20 */ /* 0x000fe20008410000 */
[----:B------:R-:W-:Y:S01]  /*6a80*/  LOP3.LUT P6, RZ, R119, 0xff00, RZ, 0xc0, !PT ;  /* 0x0000ff0077ff7812 */ /* 0x000fe200078cc0ff */
[----:B------:R-:W-:-:S02]  /*6a90*/  HADD2.F32 R106, -RZ, R106.H0_H0 ;  /* 0x2000006aff6a7230 */ /* 0x000fc40000004100 */
[----:B------:R-:W-:Y:S01]  /*6aa0*/  FADD.FTZ R199, R200, -R199 ;  /* 0x800000c7c8c77221 */ /* 0x000fe20000010000 */
[----:B------:R-:W-:Y:S02]  /*6ab0*/  LOP3.LUT P3, RZ, R112, 0xff0000, RZ, 0xc0, !PT ;  /* 0x00ff000070ff7812 */ /* 0x000fe4000786c0ff */
[C---:B------:R-:W-:Y:S01]  /*6ac0*/  FSEL R105, R104.reuse, RZ, P5 ;  /* 0x000000ff68697208 */ /* 0x040fe20002800000 */
[----:B------:R-:W-:Y:S01]  /*6ad0*/  FFMA.FTZ R199, R199, UR16, R106 ;  /* 0x00000010c7c77c23 */ /* 0x000fe2000801006a */
[----:B------:R-:W-:Y:S02]  /*6ae0*/  LOP3.LUT P5, RZ, R119, 0xff, RZ, 0xc0, !PT ;  /* 0x000000ff77ff7812 */ /* 0x000fe400078ac0ff */
[----:B------:R-:W-:Y:S01]  /*6af0*/  F2FP.F16.F32.PACK_AB R126, R105, R44 ;  /* 0x0000002c697e723e */ /* 0x000fe200000000ff */
[----:B------:R-:W-:Y:S01]  /*6b00*/  FMUL.FTZ R44, R107, UR7 ;  /* 0x000000076b2c7c20 */ /* 0x000fe20008410000 */
[----:B------:R-:W-:Y:S02]  /*6b10*/  FSEL R104, R104, RZ, P5 ;  /* 0x000000ff68687208 */ /* 0x000fe40002800000 */
[----:B------:R-:W-:-:S02]  /*6b20*/  ISETP.GE.U32.AND P2, PT, R112, 0x1000000, PT ;  /* 0x010000007000780c */ /* 0x000fc40003f46070 */
[C---:B------:R-:W-:Y:S02]  /*6b30*/  FSEL R105, R44.reuse, RZ, P4 ;  /* 0x000000ff2c697208 */ /* 0x040fe40002000000 */
[----:B------:R-:W-:Y:S02]  /*6b40*/  FSEL R44, R44, RZ, P6 ;  /* 0x000000ff2c2c7208 */ /* 0x000fe40003000000 */
[----:B------:R-:W-:Y:S02]  /*6b50*/  F2FP.F16.F32.PACK_AB R130, R107, R104 ;  /* 0x000000686b82723e */ /* 0x000fe400000000ff */
[----:B------:R-:W-:Y:S01]  /*6b60*/  F2FP.F16.F32.PACK_AB R106, R44, R105 ;  /* 0x000000692c6a723e */ /* 0x000fe200000000ff */
[----:B------:R-:W-:Y:S01]  /*6b70*/  FMUL.FTZ R44, R197, UR7 ;  /* 0x00000007c52c7c20 */ /* 0x000fe20008410000 */
[----:B------:R-:W-:Y:S02]  /*6b80*/  ISETP.GE.U32.AND P4, PT, R119, 0x1000000, PT ;  /* 0x010000007700780c */ /* 0x000fe40003f86070 */
        /* <DEDUP_REMOVED lines=15> */
[----:B------:R-:W-:Y:S01]  /*6c80*/  PRMT R133, R105, 0x7632, R133 ;  /* 0x0000763269857816 */ /* 0x000fe20000000085 */
[----:B------:R-:W-:Y:S06]  /*6c90*/  BRA `(.L_x_4176) ;  /* 0x0000001000c87947 */ /* 0x000fec0003800000 */
.L_x_4175:
[----:B------:R-:W-:Y:S01]  /*6ca0*/  IMAD.U32 R44, RZ, RZ, UR17 ;  /* 0x00000011ff2c7e24 */ /* 0x000fe2000f8e00ff */
[----:B---34-:R-:W-:Y:S02]  /*6cb0*/  MOV R104, UR17 ;  /* 0x0000001100687c02 */ /* 0x018fe40008000f00 */
[----:B------:R-:W-:Y:S01]  /*6cc0*/  MOV R106, R141 ;  /* 0x0000008d006a7202 */ /* 0x000fe20000000f00 */
[-C--:B------:R-:W-:Y:S01]  /*6cd0*/  FFMA.FTZ R193, R193, R44.reuse, UR27 ;  /* 0x0000001bc1c17e23 */ /* 0x080fe2000801002c */
[----:B------:R-:W-:Y:S01]  /*6ce0*/  FFMA.FTZ R197, R197, R44, UR27 ;  /* 0x0000001bc5c57e23 */ /* 0x000fe2000801002c */
[----:B------:R-:W-:Y:S02]  /*6cf0*/  IMAD.MOV.U32 R44, RZ, RZ, R140 ;  /* 0x000000ffff2c7224 */ /* 0x000fe400078e008c */
[-C--:B------:R-:W-:Y:S01]  /*6d00*/  FFMA.FTZ R195, R195, R104.reuse, UR27 ;  /* 0x0000001bc3c37e23 */ /* 0x080fe20008010068 */
[----:B------:R-:W-:Y:S01]  /*6d10*/  FFMA.FTZ R199, R199, R104, UR27 ;  /* 0x0000001bc7c77e23 */ /* 0x000fe20008010068 */
[----:B------:R-:W-:Y:S01]  /*6d20*/  SHF.R.U64 R104, R140, 0x10, R141 ;  /* 0x000000108c687819 */ /* 0x000fe2000000128d */
[----:B------:R-:W-:Y:S01]  /*6d30*/  FADD.FTZ R193, R194, -R193 ;  /* 0x800000c1c2c17221 */ /* 0x000fe20000010000 */
[----:B------:R-:W-:Y:S01]  /*6d40*/  HADD2.F32 R44, -RZ, R44.H0_H0 ;  /* 0x2000002cff2c7230 */ /* 0x000fe20000004100 */
[----:B------:R-:W-:Y:S01]  /*6d50*/  SHF.R.U32.HI R107, RZ, 0x10, R141 ;  /* 0x00000010ff6b7819 */ /* 0x000fe2000001168d */
[----:B------:R-:W-:Y:S01]  /*6d60*/  FADD.FTZ R196, R196, -R195 ;  /* 0x800000c3c4c47221 */ /* 0x000fe20000010000 */
[----:B------:R-:W-:-:S02]  /*6d70*/  HADD2.F32 R105, -RZ, R104.H0_H0 ;  /* 0x20000068ff697230 */ /* 0x000fc40000004100 */
[----:B------:R-:W-:Y:S01]  /*6d80*/  FADD.FTZ R197, R198, -R197 ;  /* 0x800000c5c6c57221 */ /* 0x000fe20000010000 */
[----:B------:R-:W-:Y:S01]  /*6d90*/  FFMA.FTZ R44, R193, UR16, R44 ;  /* 0x00000010c12c7c23 */ /* 0x000fe2000801002c */
[----:B------:R-:W-:Y:S02]  /*6da0*/  HADD2.F32 R104, -RZ, R106.H0_H0 ;  /* 0x2000006aff687230 */ /* 0x000fe40000004100 */
[----:B------:R-:W-:Y:S01]  /*6db0*/  FADD.FTZ R199, R200, -R199 ;  /* 0x800000c7c8c77221 */ /* 0x000fe20000010000 */
[----:B------:R-:W-:Y:S02]  /*6dc0*/  HADD2.F32 R106, -RZ, R107.H0_H0 ;  /* 0x2000006bff6a7230 */ /* 0x000fe40000004100 */
[----:B------:R-:W-:Y:S01]  /*6dd0*/  FMUL.FTZ R44, R44, UR7 ;  /* 0x000000072c2c7c20 */ /* 0x000fe20008410000 */
[----:B------:R-:W-:Y:S01]  /*6de0*/  LOP3.LUT P6, RZ, R112, 0xff, RZ, 0xc0, !PT ;  /* 0x000000ff70ff7812 */ /* 0x000fe200078cc0ff */
[----:B------:R-:W-:Y:S01]  /*6df0*/  FFMA.FTZ R105, R196, UR16, R105 ;  /* 0x00000010c4697c23 */ /* 0x000fe20008010069 */
[----:B------:R-:W-:Y:S01]  /*6e00*/  FFMA.FTZ R197, R197, UR16, R104 ;  /* 0x00000010c5c57c23 */ /* 0x000fe20008010068 */
[----:B------:R-:W-:Y:S01]  /*6e10*/  FFMA.FTZ R199, R199, UR16, R106 ;  /* 0x00000010c7c77c23 */ /* 0x000fe2000801006a */
[----:B------:R-:W-:Y:S01]  /*6e20*/  LOP3.LUT P5, RZ, R119, 0xff, RZ, 0xc0, !PT ;  /* 0x000000ff77ff7812 */ /* 0x000fe200078ac0ff */
[----:B------:R-:W-:Y:S01]  /*6e30*/  FMUL.FTZ R106, R105, UR7 ;  /* 0x00000007696a7c20 */ /* 0x000fe20008410000 */
[----:B------:R-:W-:Y:S01]  /*6e40*/  FSEL R104, R44, RZ, P6 ;  /* 0x000000ff2c687208 */ /* 0x000fe20003000000 */
[----:B------:R-:W-:Y:S01]  /*6e50*/  FMUL.FTZ R197, R197, UR7 ;  /* 0x00000007c5c57c20 */ /* 0x000fe20008410000 */
[----:B------:R-:W-:Y:S01]  /*6e60*/  LOP3.LUT P4, RZ, R112, 0xff00, RZ, 0xc0, !PT ;  /* 0x0000ff0070ff7812 */ /* 0x000fe2000788c0ff */
[----:B------:R-:W-:Y:S01]  /*6e70*/  FMUL.FTZ R199, R199, UR7 ;  /* 0x00000007c7c77c20 */ /* 0x000fe20008410000 */
[----:B------:R-:W-:-:S02]  /*6e80*/  LOP3.LUT P6, RZ, R119, 0xff00, RZ, 0xc0, !PT ;  /* 0x0000ff0077ff7812 */ /* 0x000fc400078cc0ff */
[----:B------:R-:W-:Y:S02]  /*6e90*/  FSEL R105, R44, RZ, P5 ;  /* 0x000000ff2c697208 */ /* 0x000fe40002800000 */
[C---:B------:R-:W-:Y:S02]  /*6ea0*/  FSEL R44, R106.reuse, RZ, P4 ;  /* 0x000000ff6a2c7208 */ /* 0x040fe40002000000 */
[----:B------:R-:W-:Y:S02]  /*6eb0*/  FSEL R107, R106, RZ, P6 ;  /* 0x000000ff6a6b7208 */ /* 0x000fe40003000000 */
[C---:B------:R-:W-:Y:S02]  /*6ec0*/  LOP3.LUT P2, RZ, R112.reuse, 0xff0000, RZ, 0xc0, !PT ;  /* 0x00ff000070ff7812 */ /* 0x040fe4000784c0ff */
[----:B------:R-:W-:Y:S02]  /*6ed0*/  ISETP.GE.U32.AND P3, PT, R112, 0x1000000, PT ;  /* 0x010000007000780c */ /* 0x000fe40003f66070 */
[----:B------:R-:W-:-:S02]  /*6ee0*/  LOP3.LUT P4, RZ, R119, 0xff0000, RZ, 0xc0, !PT ;  /* 0x00ff000077ff7812 */ /* 0x000fc4000788c0ff */
[----:B------:R-:W-:Y:S02]  /*6ef0*/  ISETP.GE.U32.AND P5, PT, R119, 0x1000000, PT ;  /* 0x010000007700780c */ /* 0x000fe40003fa6070 */
[----:B------:R-:W-:Y:S02]  /*6f00*/  F2FP.F16.F32.PACK_AB R105, R105, R104 ;  /* 0x000000686969723e */ /* 0x000fe400000000ff */
[----:B------:R-:W-:Y:S02]  /*6f10*/  F2FP.F16.F32.PACK_AB R106, R107, R44 ;  /* 0x0000002c6b6a723e */ /* 0x000fe400000000ff */
        /* <DEDUP_REMOVED lines=15> */
.L_x_4174:
[----:B------:R-:W-:Y:S05]  /*7010*/  BRA.U !UP0, `(.L_x_4177) ;  /* 0x0000000108c07547 */ /* 0x000fea000b800000 */
[----:B------:R-:W-:Y:S01]  /*7020*/  IMAD.U32 R44, RZ, RZ, UR17 ;  /* 0x00000011ff2c7e24 */ /* 0x000fe2000f8e00ff */
[----:B------:R-:W-:Y:S02]  /*7030*/  LOP3.LUT P6, RZ, R119, 0xff, RZ, 0xc0, !PT ;  /* 0x000000ff77ff7812 */ /* 0x000fe400078cc0ff */
[----:B---34-:R-:W-:Y:S01]  /*7040*/  MOV R104, UR17 ;  /* 0x0000001100687c02 */ /* 0x018fe20008000f00 */
[-C--:B------:R-:W-:Y:S01]  /*7050*/  FFMA.FTZ R193, R193, R44.reuse, UR27 ;  /* 0x0000001bc1c17e23 */ /* 0x080fe2000801002c */
[-C--:B------:R-:W-:Y:S01]  /*7060*/  FFMA.FTZ R195, R195, R44.reuse, UR27 ;  /* 0x0000001bc3c37e23 */ /* 0x080fe2000801002c */
        /* <DEDUP_REMOVED lines=11> */
[----:B------:R-:W-:Y:S01]  /*7120*/  FADD.FTZ R199, R200, -R199 ;  /* 0x800000c7c8c77221 */ /* 0x000fe20000010000 */
[----:B------:R-:W-:Y:S01]  /*7130*/  FMUL.FTZ R104, R104, UR16 ;  /* 0x0000001068687c20 */ /* 0x000fe20008410000 */
[----:B------:R-:W-:-:S02]  /*7140*/  ISETP.GE.U32.AND P2, PT, R112, 0x1000000, PT ;  /* 0x010000007000780c */ /* 0x000fc40003f46070 */
[C---:B------:R-:W-:Y:S02]  /*7150*/  FSEL R130, R44.reuse, RZ, P6 ;  /* 0x000000ff2c827208 */ /* 0x040fe40003000000 */
        /* <DEDUP_REMOVED lines=26> */
[----:B------:R-:W-:Y:S01]  /*7300*/  PRMT R133, R105, 0x7632, R133 ;  /* 0x0000763269857816 */ /* 0x000fe20000000085 */
[----:B------:R-:W-:Y:S06]  /*7310*/  BRA `(.L_x_4176) ;  /* 0x0000000c00287947 */ /* 0x000fec0003800000 */
.L_x_4177:
        /* <DEDUP_REMOVED lines=25> */
[----:B------:R-:W-:Y:S02]  /*74b0*/  FSEL R193, R193, RZ, P5 ;  /* 0x000000ffc1c17208 */ /* 0x000fe40002800000 */
[----:B------:R-:W-:Y:S02]  /*74c0*/  FSEL R195, R195, RZ, P6 ;  /* 0x000000ffc3c37208 */ /* 0x000fe40003000000 */
[----:B------:R-:W-:Y:S02]  /*74d0*/  ISETP.GE.U32.AND P3, PT, R112, 0x1000000, PT ;  /* 0x010000007000780c */ /* 0x000fe40003f66070 */
[C---:B------:R-:W-:Y:S02]  /*74e0*/  LOP3.LUT P4, RZ, R119.reuse, 0xff0000, RZ, 0xc0, !PT ;  /* 0x00ff000077ff7812 */ /* 0x040fe4000788c0ff */
[----:B------:R-:W-:-:S02]  /*74f0*/  ISETP.GE.U32.AND P5, PT, R119, 0x1000000, PT ;  /* 0x010000007700780c */ /* 0x000fc40003fa6070 */
[----:B------:R-:W-:Y:S02]  /*7500*/  F2FP.F16.F32.PACK_AB R193, R193, R44 ;  /* 0x0000002cc1c1723e */ /* 0x000fe400000000ff */
[----:B------:R-:W-:Y:S02]  /*7510*/  F2FP.F16.F32.PACK_AB R195, R195, R104 ;  /* 0x00000068c3c3723e */ /* 0x000fe400000000ff */
        /* <DEDUP_REMOVED lines=15> */
.L_x_4173:
[----:B------:R-:W-:Y:S05]  /*7610*/  @!P0 BRA `(.L_x_4178) ;  /* 0x0000000400588947 */ /* 0x000fea0003800000 */
[----:B------:R-:W-:Y:S05]  /*7620*/  BRA.U !UP0, `(.L_x_4179) ;  /* 0x0000000108b07547 */ /* 0x000fea000b800000 */
        /* <DEDUP_REMOVED lines=10> */
[----:B------:R-:W-:-:S02]  /*76d0*/  HADD2.F32 R44, -RZ, R44.H0_H0 ;  /* 0x2000002cff2c7230 */ /* 0x000fc40000004100 */
[----:B------:R-:W-:Y:S01]  /*76e0*/  FADD.FTZ R197, R198, -R197 ;  /* 0x800000c5c6c57221 */ /* 0x000fe20000010000 */
[----:B------:R-:W-:Y:S01]  /*76f0*/  SHF.R.U32.HI R107, RZ, 0x10, R141 ;  /* 0x00000010ff6b7819 */ /* 0x000fe2000001168d */
[----:B------:R-:W-:Y:S02]  /*7700*/  HADD2.F32 R105, -RZ, R104.H0_H0 ;  /* 0x20000068ff697230 */ /* 0x000fe40000004100 */
[----:B------:R-:W-:Y:S01]  /*7710*/  FADD.FTZ R196, R196, -R195 ;  /* 0x800000c3c4c47221 */ /* 0x000fe20000010000 */
[----:B------:R-:W-:Y:S02]  /*7720*/  HADD2.F32 R104, -RZ, R106.H0_H0 ;  /* 0x2000006aff687230 */ /* 0x000fe40000004100 */
[----:B------:R-:W-:Y:S01]  /*7730*/  FFMA.FTZ R44, R193, UR16, R44 ;  /* 0x00000010c12c7c23 */ /* 0x000fe2000801002c */
[----:B------:R-:W-:Y:S01]  /*7740*/  LOP3.LUT P2, RZ, R112, 0xff, RZ, 0xc0, !PT ;  /* 0x000000ff70ff7812 */ /* 0x000fe2000784c0ff */
[----:B------:R-:W-:Y:S02]  /*7750*/  HADD2.F32 R106, -RZ, R107.H0_H0 ;  /* 0x2000006bff6a7230 */ /* 0x000fe40000004100 */
[----:B------:R-:W-:Y:S01]  /*7760*/  FADD.FTZ R199, R200, -R199 ;  /* 0x800000c7c8c77221 */ /* 0x000fe20000010000 */
[----:B------:R-:W-:Y:S01]  /*7770*/  FFMA.FTZ R197, R197, UR16, R104 ;  /* 0x00000010c5c57c23 */ /* 0x000fe20008010068 */
[----:B------:R-:W-:Y:S01]  /*7780*/  FMUL.FTZ R104, R44, UR7 ;  /* 0x000000072c687c20 */ /* 0x000fe20008410000 */
[----:B------:R-:W-:Y:S01]  /*7790*/  FFMA.FTZ R196, R196, UR16, R105 ;  /* 0x00000010c4c47c23 */ /* 0x000fe20008010069 */
[----:B------:R-:W-:Y:S01]  /*77a0*/  FFMA.FTZ R199, R199, UR16, R106 ;  /* 0x00000010c7c77c23 */ /* 0x000fe2000801006a */
[----:B------:R-:W-:-:S02]  /*77b0*/  LOP3.LUT P3, RZ, R112, 0xff00, RZ, 0xc0, !PT ;  /* 0x0000ff0070ff7812 */ /* 0x000fc4000786c0ff */
[----:B------:R-:W-:Y:S01]  /*77c0*/  FSEL R105, R104, RZ, P2 ;  /* 0x000000ff68697208 */ /* 0x000fe20001000000 */
[----:B------:R-:W-:Y:S01]  /*77d0*/  FMUL.FTZ R106, R196, UR7 ;  /* 0x00000007c46a7c20 */ /* 0x000fe20008410000 */
        /* <DEDUP_REMOVED lines=17> */
.L_x_4179:
[----:B------:R-:W-:Y:S01]  /*78f0*/  IMAD.U32 R44, RZ, RZ, UR17 ;  /* 0x00000011ff2c7e24 */ /* 0x000fe2000f8e00ff */
[----:B---34-:R-:W-:Y:S02]  /*7900*/  MOV R104, UR17 ;  /* 0x0000001100687c02 */ /* 0x018fe40008000f00 */
[----:B------:R-:W-:Y:S01]  /*7910*/  SHF.R.U32.HI R106, RZ, 0x10, R141 ;  /* 0x00000010ff6a7819 */ /* 0x000fe2000001168d */
[-C--:B------:R-:W-:Y:S01]  /*7920*/  FFMA.FTZ R193, R193, R44.reuse, UR27 ;  /* 0x0000001bc1c17e23 */ /* 0x080fe2000801002c */
[----:B------:R-:W-:Y:S01]  /*7930*/  FFMA.FTZ R197, R197, R44, UR27 ;  /* 0x0000001bc5c57e23 */ /* 0x000fe2000801002c */
[----:B------:R-:W-:Y:S02]  /*7940*/  IMAD.MOV.U32 R44, RZ, RZ, R140 ;  /* 0x000000ffff2c7224 */ /* 0x000fe400078e008c */
[-C--:B------:R-:W-:Y:S01]  /*7950*/  FFMA.FTZ R195, R195, R104.reuse, UR27 ;  /* 0x0000001bc3c37e23 */ /* 0x080fe20008010068 */
[----:B------:R-:W-:Y:S01]  /*7960*/  FFMA.FTZ R199, R199, R104, UR27 ;  /* 0x0000001bc7c77e23 */ /* 0x000fe20008010068 */
[----:B------:R-:W-:Y:S01]  /*7970*/  MOV R104, R141 ;  /* 0x0000008d00687202 */ /* 0x000fe20000000f00 */
[----:B------:R-:W-:Y:S01]  /*7980*/  FADD.FTZ R194, R194, -R193 ;  /* 0x800000c1c2c27221 */ /* 0x000fe20000010000 */
[----:B------:R-:W-:Y:S01]  /*7990*/  HADD2.F32 R105, -RZ, R44.H0_H0 ;  /* 0x2000002cff697230 */ /* 0x000fe20000004100 */
[----:B------:R-:W-:Y:S01]  /*79a0*/  SHF.R.U64 R44, R140, 0x10, R141 ;  /* 0x000000108c2c7819 */ /* 0x000fe2000000128d */
[----:B------:R-:W-:Y:S01]  /*79b0*/  FADD.FTZ R196, R196, -R195 ;  /* 0x800000c3c4c47221 */ /* 0x000fe20000010000 */
[----:B--2---:R-:W-:-:S02]  /*79c0*/  HADD2.F32 R135, -RZ, R104.H0_H0 ;  /* 0x20000068ff877230 */ /* 0x004fc40000004100 */
[----:B------:R-:W-:Y:S01]  /*79d0*/  FADD.FTZ R198, R198, -R197 ;  /* 0x800000c5c6c67221 */ /* 0x000fe20000010000 */
[----:B------:R-:W-:Y:S02]  /*79e0*/  HADD2.F32 R106, -RZ, R106.H0_H0 ;  /* 0x2000006aff6a7230 */ /* 0x000fe40000004100 */
[----:B------:R-:W-:Y:S01]  /*79f0*/  FADD.FTZ R199, R200, -R199 ;  /* 0x800000c7c8c77221 */ /* 0x000fe20000010000 */
[----:B------:R-:W-:Y:S02]  /*7a00*/  HADD2.F32 R107, -RZ, R44.H0_H0 ;  /* 0x2000002cff6b7230 */ /* 0x000fe40000004100 */
[----:B------:R-:W-:Y:S01]  /*7a10*/  FFMA.FTZ R105, R194, UR16, R105 ;  /* 0x00000010c2697c23 */ /* 0x000fe20008010069 */
[----:B------:R-:W-:Y:S01]  /*7a20*/  FFMA.FTZ R135, R198, UR16, R135 ;  /* 0x00000010c6877c23 */ /* 0x000fe20008010087 */
[----:B------:R-:W-:Y:S01]  /*7a30*/  FFMA.FTZ R106, R199, UR16, R106 ;  /* 0x00000010c76a7c23 */ /* 0x000fe2000801006a */
[----:B------:R-:W-:Y:S01]  /*7a40*/  LOP3.LUT P2, RZ, R112, 0xff, RZ, 0xc0, !PT ;  /* 0x000000ff70ff7812 */ /* 0x000fe2000784c0ff */
[----:B------:R-:W-:Y:S01]  /*7a50*/  FFMA.FTZ R107, R196, UR16, R107 ;  /* 0x00000010c46b7c23 */ /* 0x000fe2000801006b */
[----:B------:R-:W-:Y:S01]  /*7a60*/  FMUL.FTZ R105, R105, UR7 ;  /* 0x0000000769697c20 */ /* 0x000fe20008410000 */
[----:B------:R-:W-:Y:S01]  /*7a70*/  LOP3.LUT P3, RZ, R112, 0xff00, RZ, 0xc0, !PT ;  /* 0x0000ff0070ff7812 */ /* 0x000fe2000786c0ff */
        /* <DEDUP_REMOVED lines=16> */
.L_x_4178:
[----:B------:R-:W-:Y:S05]  /*7b80*/  BRA.U !UP0, `(.L_x_4180) ;  /* 0x00000001088c7547 */ /* 0x000fea000b800000 */
[----:B---34-:R-:W-:Y:S01]  /*7b90*/  MOV R104, UR17 ;  /* 0x0000001100687c02 */ /* 0x018fe20008000f00 */
        /* <DEDUP_REMOVED lines=24> */
[----:B------:R-:W-:Y:S01]  /*7d20*/  FMUL.FTZ R104, R199, UR7 ;  /* 0x00000007c7687c20 */ /* 0x000fe20008410000 */
[----:B------:R-:W-:-:S02]  /*7d30*/  PRMT R107, R126, 0x7632, R107 ;  /* 0x000076327e6b7816 */ /* 0x000fc4000000006b */
[----:B------:R-:W-:Y:S02]  /*7d40*/  FSEL R44, R44, RZ, P4 ;  /* 0x000000ff2c2c7208 */ /* 0x000fe40002000000 */
[----:B------:R-:W-:Y:S02]  /*7d50*/  FSEL R104, R104, RZ, P5 ;  /* 0x000000ff68687208 */ /* 0x000fe40002800000 */
[----:B------:R-:W-:Y:S02]  /*7d60*/  F2FP.F16.F32.PACK_AB R128, R44, R197 ;  /* 0x000000c52c80723e */ /* 0x000fe400000000ff */
[----:B------:R-:W-:Y:S02]  /*7d70*/  F2FP.F16.F32.PACK_AB R129, R104, R199 ;  /* 0x000000c76881723e */ /* 0x000fe400000000ff */
[----:B------:R-:W-:Y:S02]  /*7d80*/  PRMT R44, R127, 0x7632, R44 ;  /* 0x000076327f2c7816 */ /* 0x000fe4000000002c */
[----:B------:R-:W-:-:S02]  /*7d90*/  PRMT R104, R128, 0x7632, R104 ;  /* 0x0000763280687816 */ /* 0x000fc40000000068 */
[----:B------:R-:W-:Y:S01]  /*7da0*/  PRMT R105, R129, 0x7632, R105 ;  /* 0x0000763281697816 */ /* 0x000fe20000000069 */
[----:B------:R-:W-:Y:S06]  /*7db0*/  BRA `(.L_x_4176) ;  /* 0x0000000000807947 */ /* 0x000fec0003800000 */
.L_x_4180:
        /* <DEDUP_REMOVED lines=24> */
[----:B------:R-:W-:Y:S02]  /*7f40*/  F2FP.F16.F32.PACK_AB R193, R44, R193 ;  /* 0x000000c12cc1723e */ /* 0x000fe400000000ff */
[----:B------:R-:W-:Y:S02]  /*7f50*/  FSEL R197, R197, RZ, P4 ;  /* 0x000000ffc5c57208 */ /* 0x000fe40002000000 */
[----:B------:R-:W-:-:S02]  /*7f60*/  FSEL R44, R199, RZ, P5 ;  /* 0x000000ffc72c7208 */ /* 0x000fc40002800000 */
[C---:B------:R-:W-:Y:S02]  /*7f70*/  PRMT R107, R193.reuse, 0x7610, R107 ;  /* 0x00007610c16b7816 */ /* 0x040fe4000000006b */
[----:B------:R-:W-:Y:S02]  /*7f80*/  F2FP.F16.F32.PACK_AB R197, R44, R197 ;  /* 0x000000c52cc5723e */ /* 0x000fe400000000ff */
[----:B------:R-:W-:Y:S02]  /*7f90*/  PRMT R44, R193, 0x7632, R44 ;  /* 0x00007632c12c7816 */ /* 0x000fe4000000002c */
[C---:B------:R-:W-:Y:S02]  /*7fa0*/  PRMT R105, R197.reuse, 0x7632, R105 ;  /* 0x00007632c5697816 */ /* 0x040fe40000000069 */
[----:B------:R-:W-:-:S07]  /*7fb0*/  PRMT R104, R197, 0x7610, R104 ;  /* 0x00007610c5687816 */ /* 0x000fce0000000068 */
.L_x_4176:
[----:B------:R-:W-:Y:S02]  /*7fc0*/  LOP3.LUT R44, R44, 0xffff, RZ, 0xc0, !PT ;  /* 0x0000ffff2c2c7812 */ /* 0x000fe400078ec0ff */
[----:B--2---:R-:W-:-:S03]  /*7fd0*/  PRMT R135, R104, 0x5410, R105 ;  /* 0x0000541068877816 */ /* 0x004fc60000000069 */
[----:B------:R-:W-:-:S03]  /*7fe0*/  IMAD.WIDE.U32 R104, R44, 0x10000, RZ ;  /* 0x000100002c687825 */ /* 0x000fc600078e00ff */
[----:B------:R-:W-:Y:S01]  /*7ff0*/  LOP3.LUT R104, R104, 0xffff, R107, 0xf8, !PT ;  /* 0x0000ffff68687812 */ /* 0x000fe200078ef86b */
[----:B------:R-:W-:Y:S01]  /*8000*/  IMAD.MOV.U32 R107, RZ, RZ, 0x8 ;  /* 0x00000008ff6b7424 */ /* 0x000fe200078e00ff */
[----:B------:R-:W-:-:S03]  /*8010*/  LOP3.LUT R105, R135, R105, RZ, 0xfc, !PT ;  /* 0x0000006987697212 */ /* 0x000fc600078efcff */
[----:B------:R-:W-:Y:S01]  /*8020*/  IMAD.WIDE.U32 R106, R108, R107, UR28 ;  /* 0x0000001c6c6a7e25 */ /* 0x000fe2000f8e006b */
[----:B------:R-:W-:Y:S06]  /*8030*/  BRA.U !UP0, `(.L_x_4181) ;  /* 0x0000000108207547 */ /* 0x000fec000b800000 */
        /* <DEDUP_REMOVED lines=8> */
.L_x_4181:
[----:B------:R3:W-:Y:S01]  /*80c0*/  STG.E.64 desc[UR10][R106.64], R104 ;  /* 0x000000686a007986 */ /* 0x0007e2000c101b0a */
[----:B------:R-:W-:Y:S05]  /*80d0*/  @!P1 BRA `(.L_x_4182) ;  /* 0x0000000000209947 */ /* 0x000fea0003800000 */
[----:B---3--:R-:W3:Y:S01]  /*80e0*/  LDC.64 R106, c[0x0][0x470] ;  /* 0x00011c00ff6a7b82 */ /* 0x008ee20000000a00 */
[----:B------:R-:W-:Y:S02]  /*80f0*/  LOP3.LUT R104, R131, 0xffff, RZ, 0xc0, !PT ;  /* 0x0000ffff83687812 */ /* 0x000fe400078ec0ff */
[----:B--2---:R-:W-:-:S03]  /*8100*/  PRMT R135, R132, 0x5410, R133 ;  /* 0x0000541084877816 */ /* 0x004fc60000000085 */
[----:B------:R-:W-:-:S05]  /*8110*/  IMAD.WIDE.U32 R104, R104, 0x10000, RZ ;  /* 0x0001000068687825 */ /* 0x000fca00078e00ff */
[----:B------:R-:W-:Y:S02]  /*8120*/  LOP3.LUT R105, R135, R105, RZ, 0xfc, !PT ;  /* 0x0000006987697212 */ /* 0x000fe400078efcff */
[----:B------:R-:W-:Y:S01]  /*8130*/  LOP3.LUT R104, R104, 0xffff, R130, 0xf8, !PT ;  /* 0x0000ffff68687812 */ /* 0x000fe200078ef882 */
[----:B---3--:R-:W-:-:S05]  /*8140*/  IMAD.WIDE.U32 R106, R108, 0x8, R106 ;  /* 0x000000086c6a7825 */ /* 0x008fca00078e006a */
[----:B------:R4:W-:Y:S02]  /*8150*/  STG.E.64 desc[UR10][R106.64], R104 ;  /* 0x000000686a007986 */ /* 0x0009e4000c101b0a */
.L_x_4182:
[----:B------:R-:W-:Y:S05]  /*8160*/  @!P1 BRA `(.L_x_4183) ;  /* 0x0000000c00609947 */ /* 0x000fea0003800000 */
[----:B------:R-:W-:Y:S05]  /*8170*/  @!P0 BRA `(.L_x_4184) ;  /* 0x0000000400cc8947 */ /* 0x000fea0003800000 */
[----:B------:R-:W-:Y:S05]  /*8180*/  BRA.U !UP0, `(.L_x_4185) ;  /* 0x0000000108f07547 */ /* 0x000fea000b800000 */
[----:B---34-:R-:W-:Y:S01]  /*8190*/  MOV R105, UR17 ;  /* 0x0000001100697c02 */ /* 0x018fe20008000f00 */
[----:B------:R-:W-:Y:S01]  /*81a0*/  IMAD.U32 R107, RZ, RZ, UR17 ;  /* 0x00000011ff6b7e24 */ /* 0x000fe2000f8e00ff */
[C---:B------:R-:W-:Y:S02]  /*81b0*/  LOP3.LUT P5, RZ, R47.reuse, 0xff, RZ, 0xc0, !PT ;  /* 0x000000ff2fff7812 */ /* 0x040fe400078ac0ff */
[C---:B------:R-:W-:Y:S01]  /*81c0*/  LOP3.LUT P4, RZ, R47.reuse, 0xff00, RZ, 0xc0, !PT ;  /* 0x0000ff002fff7812 */ /* 0x040fe2000788c0ff */
[-C--:B------:R-:W-:Y:S01]  /*81d0*/  FFMA.FTZ R116, R116, R105.reuse, UR27 ;  /* 0x0000001b74747e23 */ /* 0x080fe20008010069 */
[C---:B------:R-:W-:Y:S01]  /*81e0*/  LOP3.LUT P2, RZ, R47.reuse, 0xff0000, RZ, 0xc0, !PT ;  /* 0x00ff00002fff7812 */ /* 0x040fe2000784c0ff */
[----:B------:R-:W-:Y:S01]  /*81f0*/  FFMA.FTZ R122, R122, R105, UR27 ;  /* 0x0000001b7a7a7e23 */ /* 0x000fe20008010069 */
[----:B------:R-:W-:Y:S01]  /*8200*/  ISETP.GE.U32.AND P3, PT, R47, 0x1000000, PT ;  /* 0x010000002f00780c */ /* 0x000fe20003f66070 */
[----:B------:R-:W-:Y:S01]  /*8210*/  IMAD.U32 R47, RZ, RZ, UR17 ;  /* 0x00000011ff2f7e24 */ /* 0x000fe2000f8e00ff */
[----:B------:R-:W-:Y:S01]  /*8220*/  MOV R44, R142 ;  /* 0x0000008e002c7202 */ /* 0x000fe20000000f00 */
[----:B------:R-:W-:Y:S01]  /*8230*/  FADD.FTZ R116, R117, -R116 ;  /* 0x8000007475747221 */ /* 0x000fe20000010000 */
[----:B------:R-:W-:Y:S01]  /*8240*/  SHF.R.U64 R105, R142, 0x10, R143 ;  /* 0x000000108e697819 */ /* 0x000fe2000000128f */
[----:B------:R-:W-:Y:S01]  /*8250*/  FFMA.FTZ R120, R120, R47, UR27 ;  /* 0x0000001b78787e23 */ /* 0x000fe2000801002f */
[----:B------:R-:W-:Y:S01]  /*8260*/  MOV R104, R143 ;  /* 0x0000008f00687202 */ /* 0x000fe20000000f00 */
[----:B------:R-:W-:-:S02]  /*8270*/  HADD2.F32 R47, -RZ, R44.H0_H0 ;  /* 0x2000002cff2f7230 */ /* 0x000fc40000004100 */
[----:B------:R-:W-:Y:S01]  /*8280*/  FFMA.FTZ R178, R178, R107, UR27 ;  /* 0x0000001bb2b27e23 */ /* 0x000fe2000801006b */
[----:B------:R-:W-:Y:S02]  /*8290*/  HADD2.F32 R105, -RZ, R105.H0_H0 ;  /* 0x20000069ff697230 */ /* 0x000fe40000004100 */
[----:B------:R-:W-:Y:S01]  /*82a0*/  FADD.FTZ R120, R121, -R120 ;  /* 0x8000007879787221 */ /* 0x000fe20000010000 */
[----:B------:R-:W-:Y:S02]  /*82b0*/  HADD2.F32 R107, -RZ, R104.H0_H0 ;  /* 0x20000068ff6b7230 */ /* 0x000fe40000004100 */
[----:B------:R-:W-:Y:S01]  /*82c0*/  FFMA.FTZ R47, R116, UR16, R47 ;  /* 0x00000010742f7c23 */ /* 0x000fe2000801002f */
[----:B------:R-:W-:Y:S01]  /*82d0*/  SHF.R.U32.HI R117, RZ, 0x10, R143 ;  /* 0x00000010ff757819 */ /* 0x000fe2000001168f */
[----:B------:R-:W-:Y:S01]  /*82e0*/  FADD.FTZ R122, R123, -R122 ;  /* 0x8000007a7b7a7221 */ /* 0x000fe20000010000 */
[----:B------:R-:W-:Y:S01]  /*82f0*/  FFMA.FTZ R105, R120, UR16, R105 ;  /* 0x0000001078697c23 */ /* 0x000fe20008010069 */
[----:B------:R-:W-:Y:S01]  /*8300*/  FMUL.FTZ R44, R47, UR7 ;  /* 0x000000072f2c7c20 */ /* 0x000fe20008410000 */
[----:B------:R-:W-:Y:S01]  /*8310*/  FADD.FTZ R178, R179, -R178 ;  /* 0x800000b2b3b27221 */ /* 0x000fe20000010000 */
[----:B------:R-:W-:-:S02]  /*8320*/  HADD2.F32 R117, -RZ, R117.H0_H0 ;  /* 0x20000075ff757230 */ /* 0x000fc40000004100 */
[----:B------:R-:W-:Y:S01]  /*8330*/  FFMA.FTZ R107, R122, UR16, R107 ;  /* 0x000000107a6b7c23 */ /* 0x000fe2000801006b */
[----:B------:R-:W-:Y:S02]  /*8340*/  FSEL R104, R44, RZ, P5 ;  /* 0x000000ff2c687208 */ /* 0x000fe40002800000 */
[----:B------:R-:W-:Y:S01]  /*8350*/  LOP3.LUT P5, RZ, R45, 0xff, RZ, 0xc0, !PT ;  /* 0x000000ff2dff7812 */ /* 0x000fe200078ac0ff */
[----:B------:R-:W-:Y:S01]  /*8360*/  FFMA.FTZ R117, R178, UR16, R117 ;  /* 0x00000010b2757c23 */ /* 0x000fe20008010075 */
[----:B------:R-:W-:Y:S02]  /*8370*/  F2FP.F16.F32.PACK_AB R104, R104, R47 ;  /* 0x0000002f6868723e */ /* 0x000fe400000000ff */
[----:B------:R-:W-:Y:S01]  /*8380*/  FSEL R44, R44, RZ, P5 ;  /* 0x000000ff2c2c7208 */ /* 0x000fe20002800000 */
[----:B------:R-:W-:Y:S01]  /*8390*/  FMUL.FTZ R108, R117, UR7 ;  /* 0x00000007756c7c20 */ /* 0x000fe20008410000 */
        /* <DEDUP_REMOVED lines=11> */
[----:B------:R-:W-:-:S02]  /*8450*/  LOP3.LUT P4, RZ, R45, 0xff0000, RZ, 0xc0, !PT ;  /* 0x00ff00002dff7812 */ /* 0x000fc4000788c0ff */
[----:B------:R-:W-:Y:S02]  /*8460*/  ISETP.GE.U32.AND P2, PT, R45, 0x1000000, PT ;  /* 0x010000002d00780c */ /* 0x000fe40003f46070 */
[----:B------:R-:W-:Y:S02]  /*8470*/  F2FP.F16.F32.PACK_AB R44, R105, R44 ;  /* 0x0000002c692c723e */ /* 0x000fe400000000ff */
[----:B------:R-:W-:Y:S02]  /*8480*/  FSEL R105, R108, RZ, P3 ;  /* 0x000000ff6c697208 */ /* 0x000fe40001800000 */
[----:B------:R-:W-:Y:S02]  /*8490*/  FSEL R104, R104, RZ, P4 ;  /* 0x000000ff68687208 */ /* 0x000fe40002000000 */
[----:B------:R-:W-:Y:S02]  /*84a0*/  FSEL R108, R108, RZ, P2 ;  /* 0x000000ff6c6c7208 */ /* 0x000fe40001000000 */
[----:B------:R-:W-:-:S02]  /*84b0*/  F2FP.F16.F32.PACK_AB R106, R106, R107 ;  /* 0x0000006b6a6a723e */ /* 0x000fc400000000ff */
[----:B------:R-:W-:Y:S02]  /*84c0*/  F2FP.F16.F32.PACK_AB R117, R117, R104 ;  /* 0x000000687575723e */ /* 0x000fe400000000ff */
[----:B------:R-:W-:Y:S02]  /*84d0*/  F2FP.F16.F32.PACK_AB R105, R108, R105 ;  /* 0x000000696c69723e */ /* 0x000fe400000000ff */
[----:B------:R-:W-:Y:S02]  /*84e0*/  PRMT R131, R44, 0x7632, R131 ;  /* 0x000076322c837816 */ /* 0x000fe40000000083 */
[C---:B------:R-:W-:Y:S02]  /*84f0*/  PRMT R104, R106.reuse, 0x7632, R104 ;  /* 0x000076326a687816 */ /* 0x040fe40000000068 */
[----:B------:R-:W-:Y:S02]  /*8500*/  PRMT R128, R106, 0x7610, R128 ;  /* 0x000076106a807816 */ /* 0x000fe40000000080 */
[----:B------:R-:W-:-:S02]  /*8510*/  PRMT R129, R117, 0x7632, R129 ;  /* 0x0000763275817816 */ /* 0x000fc40000000081 */
[----:B------:R-:W-:Y:S02]  /*8520*/  PRMT R132, R117, 0x7610, R132 ;  /* 0x0000761075847816 */ /* 0x000fe40000000084 */
[----:B------:R-:W-:Y:S01]  /*8530*/  PRMT R133, R105, 0x7632, R133 ;  /* 0x0000763269857816 */ /* 0x000fe20000000085 */
[----:B------:R-:W-:Y:S06]  /*8540*/  BRA `(.L_x_4186) ;  /* 0x0000001000e87947 */ /* 0x000fec0003800000 */
.L_x_4185:
[----:B---34-:R-:W-:Y:S01]  /*8550*/  IMAD.U32 R105, RZ, RZ, UR17 ;  /* 0x00000011ff697e24 */ /* 0x018fe2000f8e00ff */
[C---:B------:R-:W-:Y:S01]  /*8560*/  LOP3.LUT P5, RZ, R47.reuse, 0xff, RZ, 0xc0, !PT ;  /* 0x000000ff2fff7812 */ /* 0x040fe200078ac0ff */
[----:B------:R-:W-:Y:S01]  /*8570*/  IMAD.MOV.U32 R44, RZ, RZ, R142 ;  /* 0x000000ffff2c7224 */ /* 0x000fe200078e008e */
[C---:B------:R-:W-:Y:S01]  /*8580*/  LOP3.LUT P4, RZ, R47.reuse, 0xff00, RZ, 0xc0, !PT ;  /* 0x0000ff002fff7812 */ /* 0x040fe2000788c0ff */
[-C--:B------:R-:W-:Y:S01]  /*8590*/  FFMA.FTZ R116, R116, R105.reuse, UR27 ;  /* 0x0000001b74747e23 */ /* 0x080fe20008010069 */
[C---:B------:R-:W-:Y:S01]  /*85a0*/  LOP3.LUT P2, RZ, R47.reuse, 0xff0000, RZ, 0xc0, !PT ;  /* 0x00ff00002fff7812 */ /* 0x040fe2000784c0ff */
[-C--:B------:R-:W-:Y:S01]  /*85b0*/  FFMA.FTZ R120, R120, R105.reuse, UR27 ;  /* 0x0000001b78787e23 */ /* 0x080fe20008010069 */
[----:B------:R-:W-:Y:S01]  /*85c0*/  ISETP.GE.U32.AND P3, PT, R47, 0x1000000, PT ;  /* 0x010000002f00780c */ /* 0x000fe20003f66070 */
[----:B------:R-:W-:Y:S01]  /*85d0*/  FADD.FTZ R116, R117, -R116 ;  /* 0x8000007475747221 */ /* 0x000fe20000010000 */
[----:B------:R-:W-:Y:S01]  /*85e0*/  MOV R47, UR17 ;  /* 0x00000011002f7c02 */ /* 0x000fe20008000f00 */
[----:B------:R-:W-:Y:S01]  /*85f0*/  FFMA.FTZ R178, R178, R105, UR27 ;  /* 0x0000001bb2b27e23 */ /* 0x000fe20008010069 */
[--C-:B------:R-:W-:Y:S01]  /*8600*/  SHF.R.U64 R104, R142, 0x10, R143.reuse ;  /* 0x000000108e687819 */ /* 0x100fe2000000128f */
[----:B------:R-:W-:Y:S01]  /*8610*/  FADD.FTZ R120, R121, -R120 ;  /* 0x8000007879787221 */ /* 0x000fe20000010000 */
[----:B------:R-:W-:Y:S01]  /*8620*/  LOP3.LUT P6, RZ, R45, 0xff, RZ, 0xc0, !PT ;  /* 0x000000ff2dff7812 */ /* 0x000fe200078cc0ff */
[----:B------:R-:W-:Y:S01]  /*8630*/  FFMA.FTZ R122, R122, R47, UR27 ;  /* 0x0000001b7a7a7e23 */ /* 0x000fe2000801002f */
[----:B------:R-:W-:Y:S01]  /*8640*/  HADD2.F32 R47, -RZ, R44.H0_H0 ;  /* 0x2000002cff2f7230 */ /* 0x000fe20000004100 */
[----:B------:R-:W-:Y:S01]  /*8650*/  MOV R44, R143 ;  /* 0x0000008f002c7202 */ /* 0x000fe20000000f00 */
[----:B------:R-:W-:Y:S01]  /*8660*/  HADD2.F32 R105, -RZ, R104.H0_H0 ;  /* 0x20000068ff697230 */ /* 0x000fe20000004100 */
[----:B------:R-:W-:Y:S01]  /*8670*/  SHF.R.U32.HI R104, RZ, 0x10, R143 ;  /* 0x00000010ff687819 */ /* 0x000fe2000001168f */
[----:B------:R-:W-:Y:S01]  /*8680*/  FADD.FTZ R122, R123, -R122 ;  /* 0x8000007a7b7a7221 */ /* 0x000fe20000010000 */
[----:B------:R-:W-:Y:S01]  /*8690*/  FFMA.FTZ R47, R116, UR16, R47 ;  /* 0x00000010742f7c23 */ /* 0x000fe2000801002f */
[----:B------:R-:W-:-:S02]  /*86a0*/  HADD2.F32 R107, -RZ, R44.H0_H0 ;  /* 0x2000002cff6b7230 */ /* 0x000fc40000004100 */
[----:B------:R-:W-:Y:S01]  /*86b0*/  FFMA.FTZ R105, R120, UR16, R105 ;  /* 0x0000001078697c23 */ /* 0x000fe20008010069 */
[----:B------:R-:W-:Y:S02]  /*86c0*/  HADD2.F32 R117, -RZ, R104.H0_H0 ;  /* 0x20000068ff757230 */ /* 0x000fe40000004100 */
[----:B------:R-:W-:Y:S01]  /*86d0*/  FMUL.FTZ R47, R47, UR7 ;  /* 0x000000072f2f7c20 */ /* 0x000fe20008410000 */
[----:B------:R-:W-:Y:S01]  /*86e0*/  FADD.FTZ R178, R179, -R178 ;  /* 0x800000b2b3b27221 */ /* 0x000fe20000010000 */
[----:B------:R-:W-:Y:S01]  /*86f0*/  FMUL.FTZ R105, R105, UR7 ;  /* 0x0000000769697c20 */ /* 0x000fe20008410000 */
[----:B------:R-:W-:Y:S02]  /*8700*/  FFMA.FTZ R107, R122, UR16, R107 ;  /* 0x000000107a6b7c23 */ /* 0x000fe4000801006b */
[C---:B------:R-:W-:Y:S01]  /*8710*/  FSEL R44, R47.reuse, RZ, P5 ;  /* 0x000000ff2f2c7208 */ /* 0x040fe20002800000 */
[----:B------:R-:W-:Y:S01]  /*8720*/  FFMA.FTZ R117, R178, UR16, R117 ;  /* 0x00000010b2757c23 */ /* 0x000fe20008010075 */
        /* <DEDUP_REMOVED lines=12> */
[----:B------:R-:W-:Y:S02]  /*87f0*/  FSEL R107, R107, RZ, P4 ;  /* 0x000000ff6b6b7208 */ /* 0x000fe40002000000 */
        /* <DEDUP_REMOVED lines=11> */
.L_x_4184:
[----:B------:R-:W-:Y:S05]  /*88b0*/  BRA.U !UP0, `(.L_x_4187) ;  /* 0x0000000108cc7547 */ /* 0x000fea000b800000 */
[----:B---34-:R-:W-:Y:S01]  /*88c0*/  IMAD.U32 R105, RZ, RZ, UR17 ;  /* 0x00000011ff697e24 */ /* 0x018fe2000f8e00ff */
[----:B------:R-:W-:Y:S02]  /*88d0*/  MOV R107, UR17 ;  /* 0x00000011006b7c02 */ /* 0x000fe40008000f00 */
[C---:B------:R-:W-:Y:S01]  /*88e0*/  LOP3.LUT P5, RZ, R47.reuse, 0xff, RZ, 0xc0, !PT ;  /* 0x000000ff2fff7812 */ /* 0x040fe200078ac0ff */
[-C--:B------:R-:W-:Y:S01]  /*88f0*/  FFMA.FTZ R116, R116, R105.reuse, UR27 ;  /* 0x0000001b74747e23 */ /* 0x080fe20008010069 */
[----:B------:R-:W-:Y:S01]  /*8900*/  FFMA.FTZ R120, R120, R105, UR27 ;  /* 0x0000001b78787e23 */ /* 0x000fe20008010069 */
[----:B------:R-:W-:Y:S01]  /*8910*/  LOP3.LUT P4, RZ, R47, 0xff00, RZ, 0xc0, !PT ;  /* 0x0000ff002fff7812 */ /* 0x000fe2000788c0ff */
[----:B------:R-:W-:Y:S01]  /*8920*/  FFMA.FTZ R122, R122, R107, UR27 ;  /* 0x0000001b7a7a7e23 */ /* 0x000fe2000801006b */
[----:B------:R-:W-:Y:S01]  /*8930*/  FADD.FTZ R44, R117, -R116 ;  /* 0x80000074752c7221 */ /* 0x000fe20000010000 */
[C---:B------:R-:W-:Y:S01]  /*8940*/  LOP3.LUT P2, RZ, R47.reuse, 0xff0000, RZ, 0xc0, !PT ;  /* 0x00ff00002fff7812 */ /* 0x040fe2000784c0ff */
[----:B------:R-:W-:Y:S01]  /*8950*/  IMAD.U32 R117, RZ, RZ, UR17 ;  /* 0x00000011ff757e24 */ /* 0x000fe2000f8e00ff */
[----:B------:R-:W-:Y:S01]  /*8960*/  ISETP.GE.U32.AND P3, PT, R47, 0x1000000, PT ;  /* 0x010000002f00780c */ /* 0x000fe20003f66070 */
[----:B------:R-:W-:Y:S01]  /*8970*/  FMUL.FTZ R44, R44, UR16 ;  /* 0x000000102c2c7c20 */ /* 0x000fe20008410000 */
[----:B------:R-:W-:Y:S01]  /*8980*/  FADD.FTZ R104, R121, -R120 ;  /* 0x8000007879687221 */ /* 0x000fe20000010000 */
[----:B------:R-:W-:Y:S01]  /*8990*/  LOP3.LUT P6, RZ, R45, 0xff, RZ, 0xc0, !PT ;  /* 0x000000ff2dff7812 */ /* 0x000fe200078cc0ff */
[----:B------:R-:W-:Y:S01]  /*89a0*/  FFMA.FTZ R178, R178, R117, UR27 ;  /* 0x0000001bb2b27e23 */ /* 0x000fe20008010075 */
[----:B------:R-:W-:Y:S01]  /*89b0*/  FMUL.FTZ R47, R44, UR7 ;  /* 0x000000072c2f7c20 */ /* 0x000fe20008410000 */
[----:B------:R-:W-:Y:S01]  /*89c0*/  FMUL.FTZ R104, R104, UR16 ;  /* 0x0000001068687c20 */ /* 0x000fe20008410000 */
[----:B------:R-:W-:Y:S01]  /*89d0*/  FADD.FTZ R106, R123, -R122 ;  /* 0x8000007a7b6a7221 */ /* 0x000fe20000010000 */
[----:B------:R-:W-:-:S02]  /*89e0*/  FADD.FTZ R108, R179, -R178 ;  /* 0x800000b2b36c7221 */ /* 0x000fc40000010000 */
        /* <DEDUP_REMOVED lines=23> */
[----:B------:R-:W-:Y:S02]  /*8b60*/  F2FP.F16.F32.PACK_AB R105, R104, R105 ;  /* 0x000000696869723e */ /* 0x000fe400000000ff */
        /* <DEDUP_REMOVED lines=8> */
.L_x_4187:
[----:B---34-:R-:W-:Y:S01]  /*8bf0*/  MOV R105, UR17 ;  /* 0x0000001100697c02 */ /* 0x018fe20008000f00 */
        /* <DEDUP_REMOVED lines=10> */
[----:B------:R-:W-:Y:S01]  /*8ca0*/  MOV R47, UR17 ;  /* 0x00000011002f7c02 */ /* 0x000fe20008000f00 */
[----:B------:R-:W-:Y:S01]  /*8cb0*/  FMUL.FTZ R116, R116, UR16 ;  /* 0x0000001074747c20 */ /* 0x000fe20008410000 */
[----:B------:R-:W-:Y:S01]  /*8cc0*/  LOP3.LUT P6, RZ, R45, 0xff, RZ, 0xc0, !PT ;  /* 0x000000ff2dff7812 */ /* 0x000fe200078cc0ff */
[----:B------:R-:W-:Y:S01]  /*8cd0*/  FMUL.FTZ R120, R120, UR16 ;  /* 0x0000001078787c20 */ /* 0x000fe20008410000 */
[----:B------:R-:W-:Y:S01]  /*8ce0*/  FADD.FTZ R122, R123, -R122 ;  /* 0x8000007a7b7a7221 */ /* 0x000fe20000010000 */
[----:B------:R-:W-:Y:S01]  /*8cf0*/  FFMA.FTZ R178, R178, R47, UR27 ;  /* 0x0000001bb2b27e23 */ /* 0x000fe2000801002f */
[----:B------:R-:W-:Y:S01]  /*8d00*/  FMUL.FTZ R116, R116, UR7 ;  /* 0x0000000774747c20 */ /* 0x000fe20008410000 */
[----:B------:R-:W-:Y:S01]  /*8d10*/  FMUL.FTZ R120, R120, UR7 ;  /* 0x0000000778787c20 */ /* 0x000fe20008410000 */
[----:B------:R-:W-:Y:S01]  /*8d20*/  FMUL.FTZ R122, R122, UR16 ;  /* 0x000000107a7a7c20 */ /* 0x000fe20008410000 */
[----:B------:R-:W-:-:S02]  /*8d30*/  FADD.FTZ R178, R179, -R178 ;  /* 0x800000b2b3b27221 */ /* 0x000fc40000010000 */
[----:B------:R-:W-:Y:S01]  /*8d40*/  FSEL R44, R116, RZ, P5 ;  /* 0x000000ff742c7208 */ /* 0x000fe20002800000 */
[----:B------:R-:W-:Y:S01]  /*8d50*/  FMUL.FTZ R122, R122, UR7 ;  /* 0x000000077a7a7c20 */ /* 0x000fe20008410000 */
[----:B------:R-:W-:Y:S01]  /*8d60*/  FSEL R47, R116, RZ, P6 ;  /* 0x000000ff742f7208 */ /* 0x000fe20003000000 */
[----:B------:R-:W-:Y:S01]  /*8d70*/  FMUL.FTZ R178, R178, UR16 ;  /* 0x00000010b2b27c20 */ /* 0x000fe20008410000 */
        /* <DEDUP_REMOVED lines=23> */
.L_x_4183:
[----:B------:R-:W-:Y:S05]  /*8ef0*/  @!P0 BRA `(.L_x_4188) ;  /* 0x0000000400608947 */ /* 0x000fea0003800000 */
[----:B------:R-:W-:Y:S05]  /*8f00*/  BRA.U !UP0, `(.L_x_4189) ;  /* 0x0000000108bc7547 */ /* 0x000fea000b800000 */
[----:B---34-:R-:W-:Y:S01]  /*8f10*/  IMAD.U32 R105, RZ, RZ, UR17 ;  /* 0x00000011ff697e24 */ /* 0x018fe2000f8e00ff */
[----:B------:R-:W-:Y:S01]  /*8f20*/  MOV R107, UR17 ;  /* 0x00000011006b7c02 */ /* 0x000fe20008000f00 */
[----:B------:R-:W-:Y:S01]  /*8f30*/  IMAD.MOV.U32 R44, RZ, RZ, R142 ;  /* 0x000000ffff2c7224 */ /* 0x000fe200078e008e */
[--C-:B------:R-:W-:Y:S01]  /*8f40*/  SHF.R.U64 R104, R142, 0x10, R143.reuse ;  /* 0x000000108e687819 */ /* 0x100fe2000000128f */
[-C--:B------:R-:W-:Y:S01]  /*8f50*/  FFMA.FTZ R116, R116, R105.reuse, UR27 ;  /* 0x0000001b74747e23 */ /* 0x080fe20008010069 */
[----:B------:R-:W-:Y:S01]  /*8f60*/  FFMA.FTZ R122, R122, R105, UR27 ;  /* 0x0000001b7a7a7e23 */ /* 0x000fe20008010069 */
[----:B------:R-:W-:Y:S01]  /*8f70*/  FFMA.FTZ R120, R120, R107, UR27 ;  /* 0x0000001b78787e23 */ /* 0x000fe2000801006b */
[----:B------:R-:W-:Y:S01]  /*8f80*/  MOV R106, R143 ;  /* 0x0000008f006a7202 */ /* 0x000fe20000000f00 */
[----:B------:R-:W-:Y:S01]  /*8f90*/  HADD2.F32 R105, -RZ, R44.H0_H0 ;  /* 0x2000002cff697230 */ /* 0x000fe20000004100 */
[----:B------:R-:W-:Y:S01]  /*8fa0*/  SHF.R.U32.HI R108, RZ, 0x10, R143 ;  /* 0x00000010ff6c7819 */ /* 0x000fe2000001168f */
[----:B------:R-:W-:Y:S01]  /*8fb0*/  FADD.FTZ R116, R117, -R116 ;  /* 0x8000007475747221 */ /* 0x000fe20000010000 */
[----:B------:R-:W-:Y:S01]  /*8fc0*/  FFMA.FTZ R178, R178, R107, UR27 ;  /* 0x0000001bb2b27e23 */ /* 0x000fe2000801006b */
[----:B------:R-:W-:Y:S01]  /*8fd0*/  FADD.FTZ R120, R121, -R120 ;  /* 0x8000007879787221 */ /* 0x000fe20000010000 */
[----:B------:R-:W-:-:S02]  /*8fe0*/  HADD2.F32 R107, -RZ, R104.H0_H0 ;  /* 0x20000068ff6b7230 */ /* 0x000fc40000004100 */
[----:B------:R-:W-:Y:S01]  /*8ff0*/  FFMA.FTZ R105, R116, UR16, R105 ;  /* 0x0000001074697c23 */ /* 0x000fe20008010069 */
[----:B------:R-:W-:Y:S02]  /*9000*/  HADD2.F32 R117, -RZ, R106.H0_H0 ;  /* 0x2000006aff757230 */ /* 0x000fe40000004100 */
[----:B------:R-:W-:Y:S01]  /*9010*/  FADD.FTZ R122, R123, -R122 ;  /* 0x8000007a7b7a7221 */ /* 0x000fe20000010000 */
[----:B------:R-:W-:Y:S02]  /*9020*/  HADD2.F32 R121, -RZ, R108.H0_H0 ;  /* 0x2000006cff797230 */ /* 0x000fe40000004100 */
[----:B------:R-:W-:Y:S01]  /*9030*/  FADD.FTZ R178, R179, -R178 ;  /* 0x800000b2b3b27221 */ /* 0x000fe20000010000 */
        /* <DEDUP_REMOVED lines=28> */
.L_x_4189:
[----:B---34-:R-:W-:Y:S01]  /*9200*/  IMAD.U32 R105, RZ, RZ, UR17 ;  /* 0x00000011ff697e24 */ /* 0x018fe2000f8e00ff */
[----:B------:R-:W-:Y:S01]  /*9210*/  MOV R107, UR17 ;  /* 0x00000011006b7c02 */ /* 0x000fe20008000f00 */
[----:B------:R-:W-:Y:S01]  /*9220*/  IMAD.MOV.U32 R44, RZ, RZ, R142 ;  /* 0x000000ffff2c7224 */ /* 0x000fe200078e008e */
[----:B------:R-:W-:Y:S01]  /*9230*/  MOV R104, R143 ;  /* 0x0000008f00687202 */ /* 0x000fe20000000f00 */
[-C--:B------:R-:W-:Y:S01]  /*9240*/  FFMA.FTZ R116, R116, R105.reuse, UR27 ;  /* 0x0000001b74747e23 */ /* 0x080fe20008010069 */
[-C--:B------:R-:W-:Y:S01]  /*9250*/  FFMA.FTZ R122, R122, R105.reuse, UR27 ;  /* 0x0000001b7a7a7e23 */ /* 0x080fe20008010069 */
[----:B------:R-:W-:Y:S01]  /*9260*/  FFMA.FTZ R178, R178, R105, UR27 ;  /* 0x0000001bb2b27e23 */ /* 0x000fe20008010069 */
[----:B------:R-:W-:Y:S01]  /*9270*/  HADD2.F32 R105, -RZ, R44.H0_H0 ;  /* 0x2000002cff697230 */ /* 0x000fe20000004100 */
[--C-:B------:R-:W-:Y:S01]  /*9280*/  SHF.R.U64 R44, R142, 0x10, R143.reuse ;  /* 0x000000108e2c7819 */ /* 0x100fe2000000128f */
[----:B------:R-:W-:Y:S01]  /*9290*/  FFMA.FTZ R120, R120, R107, UR27 ;  /* 0x0000001b78787e23 */ /* 0x000fe2000801006b */
        /* <DEDUP_REMOVED lines=28> */
[----:B------:R-:W-:Y:S01]  /*9460*/  PRMT R105, R104, 0x7632, R105 ;  /* 0x0000763268697816 */ /* 0x000fe20000000069 */
[----:B------:R-:W-:Y:S06]  /*9470*/  BRA `(.L_x_4186) ;  /* 0x00000004001c7947 */ /* 0x000fec0003800000 */
.L_x_4188:
[----:B------:R-:W-:Y:S05]  /*9480*/  BRA.U !UP0, `(.L_x_4190) ;  /* 0x00000001089c7547 */ /* 0x000fea000b800000 */
[----:B---34-:R-:W-:Y:S01]  /*9490*/  IMAD.U32 R105, RZ, RZ, UR17 ;  /* 0x00000011ff697e24 */ /* 0x018fe2000f8e00ff */
[----:B------:R-:W-:Y:S02]  /*94a0*/  MOV R107, UR17 ;  /* 0x00000011006b7c02 */ /* 0x000fe40008000f00 */
        /* <DEDUP_REMOVED lines=12> */
[C---:B------:R-:W-:Y:S01]  /*9570*/  LOP3.LUT P3, RZ, R47.reuse, 0xff00, RZ, 0xc0, !PT ;  /* 0x0000ff002fff7812 */ /* 0x040fe2000786c0ff */
        /* <DEDUP_REMOVED lines=24> */
.L_x_4190:
        /* <DEDUP_REMOVED lines=30> */
[----:B------:R-:W-:-:S07]  /*98e0*/  PRMT R104, R122, 0x7610, R104 ;  /* 0x000076107a687816 */ /* 0x000fce0000000068 */
.L_x_4186:
        /* <DEDUP_REMOVED lines=9> */
[----:B------:R-:W3:Y:S01]  /*9980*/  LDC.64 R120, c[0x0][0x478] ;  /* 0x00011e00ff787b82 */ /* 0x000ee20000000a00 */
[----:B------:R-:W-:Y:S02]  /*9990*/  LOP3.LUT R116, R127, 0xffff, RZ, 0xc0, !PT ;  /* 0x0000ffff7f747812 */ /* 0x000fe400078ec0ff */
[----:B------:R-:W-:-:S03]  /*99a0*/  PRMT R47, R128, 0x5410, R129 ;  /* 0x00005410802f7816 */ /* 0x000fc60000000081 */
[----:B------:R-:W-:-:S05]  /*99b0*/  IMAD.WIDE.U32 R116, R116, 0x10000, RZ ;  /* 0x0001000074747825 */ /* 0x000fca00078e00ff */
[----:B------:R-:W-:Y:S02]  /*99c0*/  LOP3.LUT R117, R47, R117, RZ, 0xfc, !PT ;  /* 0x000000752f757212 */ /* 0x000fe400078efcff */
[----:B------:R-:W-:Y:S01]  /*99d0*/  LOP3.LUT R116, R116, 0xffff, R126, 0xf8, !PT ;  /* 0x0000ffff74747812 */ /* 0x000fe200078ef87e */
[----:B---3--:R-:W-:-:S05]  /*99e0*/  IMAD.WIDE.U32 R120, R123, 0x8, R120 ;  /* 0x000000087b787825 */ /* 0x008fca00078e0078 */
[----:B------:R3:W-:Y:S02]  /*99f0*/  STG.E.64 desc[UR10][R120.64], R116 ;  /* 0x0000007478007986 */ /* 0x0007e4000c101b0a */
.L_x_4191:
        /* <DEDUP_REMOVED lines=10> */
.L_x_4192:
[----:B------:R-:W-:Y:S05]  /*9aa0*/  @!P1 BRA `(.L_x_4193) ;  /* 0x0000000c00689947 */ /* 0x000fea0003800000 */
[----:B------:R-:W-:Y:S05]  /*9ab0*/  @!P0 BRA `(.L_x_4194) ;  /* 0x0000000400d88947 */ /* 0x000fea0003800000 */
[----:B------:R-:W-:Y:S05]  /*9ac0*/  BRA.U !UP0, `(.L_x_4195) ;  /* 0x0000000108f87547 */ /* 0x000fea000b800000 */
[----:B------:R-:W-:Y:S01]  /*9ad0*/  IMAD.U32 R47, RZ, RZ, UR17 ;  /* 0x00000011ff2f7e24 */ /* 0x000fe2000f8e00ff */
[----:B----4-:R-:W-:Y:S01]  /*9ae0*/  MOV R105, UR17 ;  /* 0x0000001100697c02 */ /* 0x010fe20008000f00 */
[----:B------:R-:W-:Y:S01]  /*9af0*/  IMAD.MOV.U32 R44, RZ, RZ, R144 ;  /* 0x000000ffff2c7224 */ /* 0x000fe200078e0090 */
[----:B------:R-:W-:Y:S01]  /*9b00*/  MOV R107, UR17 ;  /* 0x00000011006b7c02 */ /* 0x000fe20008000f00 */
[----:B------:R-:W-:Y:S01]  /*9b10*/  FFMA.FTZ R160, R160, R47, UR27 ;  /* 0x0000001ba0a07e23 */ /* 0x000fe2000801002f */
[----:B------:R-:W-:Y:S01]  /*9b20*/  MOV R104, R145 ;  /* 0x0000009100687202 */ /* 0x000fe20000000f00 */
[----:B------:R-:W-:Y:S01]  /*9b30*/  FFMA.FTZ R180, R180, R105, UR27 ;  /* 0x0000001bb4b47e23 */ /* 0x000fe20008010069 */
[----:B------:R-:W-:Y:S02]  /*9b40*/  HADD2.F32 R47, -RZ, R44.H0_H0 ;  /* 0x2000002cff2f7230 */ /* 0x000fe40000004100 */
[----:B------:R-:W-:Y:S01]  /*9b50*/  FADD.FTZ R160, R161, -R160 ;  /* 0x800000a0a1a07221 */ /* 0x000fe20000010000 */
[----:B------:R-:W-:Y:S01]  /*9b60*/  SHF.R.U64 R105, R144, 0x10, R145 ;  /* 0x0000001090697819 */ /* 0x000fe20000001291 */
[----:B------:R-:W-:Y:S01]  /*9b70*/  FFMA.FTZ R182, R182, R107, UR27 ;  /* 0x0000001bb6b67e23 */ /* 0x000fe2000801006b */
[C---:B------:R-:W-:Y:S01]  /*9b80*/  LOP3.LUT P5, RZ, R111.reuse, 0xff, RZ, 0xc0, !PT ;  /* 0x000000ff6fff7812 */ /* 0x040fe200078ac0ff */
[----:B------:R-:W-:Y:S01]  /*9b90*/  FFMA.FTZ R47, R160, UR16, R47 ;  /* 0x00000010a02f7c23 */ /* 0x000fe2000801002f */
[C---:B------:R-:W-:Y:S01]  /*9ba0*/  LOP3.LUT P4, RZ, R111.reuse, 0xff00, RZ, 0xc0, !PT ;  /* 0x0000ff006fff7812 */ /* 0x040fe2000788c0ff */
[----:B------:R-:W-:Y:S01]  /*9bb0*/  HADD2.F32 R105, -RZ, R105.H0_H0 ;  /* 0x20000069ff697230 */ /* 0x000fe20000004100 */
[----:B------:R-:W-:Y:S01]  /*9bc0*/  LOP3.LUT P2, RZ, R111, 0xff0000, RZ, 0xc0, !PT ;  /* 0x00ff00006fff7812 */ /* 0x000fe2000784c0ff */
[----:B------:R-:W-:Y:S01]  /*9bd0*/  FMUL.FTZ R44, R47, UR7 ;  /* 0x000000072f2c7c20 */ /* 0x000fe20008410000 */
[----:B------:R-:W-:Y:S01]  /*9be0*/  ISETP.GE.U32.AND P3, PT, R111, 0x1000000, PT ;  /* 0x010000006f00780c */ /* 0x000fe20003f66070 */
[----:B------:R-:W-:-:S02]  /*9bf0*/  IMAD.U32 R111, RZ, RZ, UR17 ;  /* 0x00000011ff6f7e24 */ /* 0x000fc4000f8e00ff */
[----:B------:R-:W-:Y:S01]  /*9c00*/  FADD.FTZ R180, R181, -R180 ;  /* 0x800000b4b5b47221 */ /* 0x000fe20000010000 */
[----:B------:R-:W-:Y:S01]  /*9c10*/  HADD2.F32 R107, -RZ, R104.H0_H0 ;  /* 0x20000068ff6b7230 */ /* 0x000fe20000004100 */
        /* <DEDUP_REMOVED lines=8> */
[----:B------:R-:W-:Y:S01]  /*9ca0*/  F2FP.F16.F32.PACK_AB R104, R104, R47 ;  /* 0x0000002f6868723e */ /* 0x000fe200000000ff */
[----:B------:R-:W-:-:S02]  /*9cb0*/  HADD2.F32 R111, -RZ, R111.H0_H0 ;  /* 0x2000006fff6f7230 */ /* 0x000fc40000004100 */
[----:B------:R-:W-:Y:S01]  /*9cc0*/  FADD.FTZ R184, R185, -R184 ;  /* 0x800000b8b9b87221 */ /* 0x000fe20000010000 */
[C---:B------:R-:W-:Y:S01]  /*9cd0*/  F2FP.F16.F32.PACK_AB R44, R105.reuse, R44 ;  /* 0x0000002c692c723e */ /* 0x040fe200000000ff */
[----:B------:R-:W-:Y:S01]  /*9ce0*/  FMUL.FTZ R105, R105, UR7 ;  /* 0x0000000769697c20 */ /* 0x000fe20008410000 */
[----:B------:R-:W-:Y:S01]  /*9cf0*/  PRMT R47, R104, 0x7632, R47 ;  /* 0x00007632682f7816 */ /* 0x000fe2000000002f */
[----:B------:R-:W-:Y:S01]  /*9d00*/  FFMA.FTZ R111, R184, UR16, R111 ;  /* 0x00000010b86f7c23 */ /* 0x000fe2000801006f */
[----:B------:R-:W-:Y:S01]  /*9d10*/  PRMT R126, R104, 0x7610, R126 ;  /* 0x00007610687e7816 */ /* 0x000fe2000000007e */
[----:B------:R-:W-:Y:S01]  /*9d20*/  FMUL.FTZ R104, R107, UR7 ;  /* 0x000000076b687c20 */ /* 0x000fe20008410000 */
[----:B------:R-:W-:Y:S01]  /*9d30*/  LOP3.LUT P5, RZ, R46, 0xff00, RZ, 0xc0, !PT ;  /* 0x0000ff002eff7812 */ /* 0x000fe200078ac0ff */
[----:B------:R-:W-:Y:S01]  /*9d40*/  FMUL.FTZ R108, R111, UR7 ;  /* 0x000000076f6c7c20 */ /* 0x000fe20008410000 */
[C---:B------:R-:W-:Y:S02]  /*9d50*/  PRMT R127, R44.reuse, 0x7632, R127 ;  /* 0x000076322c7f7816 */ /* 0x040fe4000000007f */
[----:B------:R-:W-:-:S02]  /*9d60*/  PRMT R130, R44, 0x7610, R130 ;  /* 0x000076102c827816 */ /* 0x000fc40000000082 */
[C---:B------:R-:W-:Y:S02]  /*9d70*/  FSEL R44, R105.reuse, RZ, P4 ;  /* 0x000000ff692c7208 */ /* 0x040fe40002000000 */
[----:B------:R-:W-:Y:S02]  /*9d80*/  FSEL R105, R105, RZ, P5 ;  /* 0x000000ff69697208 */ /* 0x000fe40002800000 */
[----:B------:R-:W-:Y:S02]  /*9d90*/  FSEL R106, R104, RZ, P2 ;  /* 0x000000ff686a7208 */ /* 0x000fe40001000000 */
        /* <DEDUP_REMOVED lines=17> */
.L_x_4195:
[----:B------:R-:W-:Y:S01]  /*9eb0*/  IMAD.U32 R47, RZ, RZ, UR17 ;  /* 0x00000011ff2f7e24 */ /* 0x000fe2000f8e00ff */
[----:B----4-:R-:W-:Y:S01]  /*9ec0*/  MOV R105, UR17 ;  /* 0x0000001100697c02 */ /* 0x010fe20008000f00 */
[----:B------:R-:W-:Y:S01]  /*9ed0*/  IMAD.MOV.U32 R44, RZ, RZ, R144 ;  /* 0x000000ffff2c7224 */ /* 0x000fe200078e0090 */
[----:B------:R-:W-:Y:S01]  /*9ee0*/  SHF.R.U64 R104, R144, 0x10, R145 ;  /* 0x0000001090687819 */ /* 0x000fe20000001291 */
[----:B------:R-:W-:Y:S01]  /*9ef0*/  FFMA.FTZ R160, R160, R47, UR27 ;  /* 0x0000001ba0a07e23 */ /* 0x000fe2000801002f */
[----:B------:R-:W-:Y:S01]  /*9f00*/  LOP3.LUT P5, RZ, R111, 0xff, RZ, 0xc0, !PT ;  /* 0x000000ff6fff7812 */ /* 0x000fe200078ac0ff */
[----:B------:R-:W-:Y:S01]  /*9f10*/  FFMA.FTZ R180, R180, R105, UR27 ;  /* 0x0000001bb4b47e23 */ /* 0x000fe20008010069 */
[----:B------:R-:W-:Y:S02]  /*9f20*/  HADD2.F32 R47, -RZ, R44.H0_H0 ;  /* 0x2000002cff2f7230 */ /* 0x000fe40000004100 */
[----:B------:R-:W-:Y:S01]  /*9f30*/  FADD.FTZ R160, R161, -R160 ;  /* 0x800000a0a1a07221 */ /* 0x000fe20000010000 */
[C---:B------:R-:W-:Y:S01]  /*9f40*/  LOP3.LUT P4, RZ, R111.reuse, 0xff00, RZ, 0xc0, !PT ;  /* 0x0000ff006fff7812 */ /* 0x040fe2000788c0ff */
[----:B------:R-:W-:Y:S01]  /*9f50*/  IMAD.U32 R107, RZ, RZ, UR17 ;  /* 0x00000011ff6b7e24 */ /* 0x000fe2000f8e00ff */
[C---:B------:R-:W-:Y:S01]  /*9f60*/  LOP3.LUT P2, RZ, R111.reuse, 0xff0000, RZ, 0xc0, !PT ;  /* 0x00ff00006fff7812 */ /* 0x040fe2000784c0ff */
[----:B------:R-:W-:Y:S01]  /*9f70*/  FFMA.FTZ R47, R160, UR16, R47 ;  /* 0x00000010a02f7c23 */ /* 0x000fe2000801002f */
[----:B------:R-:W-:Y:S01]  /*9f80*/  ISETP.GE.U32.AND P3, PT, R111, 0x1000000, PT ;  /* 0x010000006f00780c */ /* 0x000fe20003f66070 */
[----:B------:R-:W-:Y:S01]  /*9f90*/  HADD2.F32 R105, -RZ, R104.H0_H0 ;  /* 0x20000068ff697230 */ /* 0x000fe20000004100 */
[----:B------:R-:W-:Y:S01]  /*9fa0*/  MOV R111, UR17 ;  /* 0x00000011006f7c02 */ /* 0x000fe20008000f00 */
[----:B------:R-:W-:Y:S01]  /*9fb0*/  FADD.FTZ R180, R181, -R180 ;  /* 0x800000b4b5b47221 */ /* 0x000fe20000010000 */
[----:B------:R-:W-:Y:S01]  /*9fc0*/  MOV R44, R145 ;  /* 0x00000091002c7202 */ /* 0x000fe20000000f00 */
[----:B------:R-:W-:Y:S01]  /*9fd0*/  FFMA.FTZ R182, R182, R107, UR27 ;  /* 0x0000001bb6b67e23 */ /* 0x000fe2000801006b */
[----:B------:R-:W-:Y:S01]  /*9fe0*/  SHF.R.U32.HI R104, RZ, 0x10, R145 ;  /* 0x00000010ff687819 */ /* 0x000fe20000011691 */
[----:B------:R-:W-:Y:S01]  /*9ff0*/  FFMA.FTZ R184, R184, R111, UR27 ;  /* 0x0000001bb8b87e23 */ /* 0x000fe2000801006f */
[----:B------:R-:W-:Y:S01]  /*a000*/  FMUL.FTZ R47, R47, UR7 ;  /* 0x000000072f2f7c20 */ /* 0x000fe20008410000 */
        /* <DEDUP_REMOVED lines=33> */
.L_x_4194:
[----:B------:R-:W-:Y:S05]  /*a220*/  BRA.U !UP0, `(.L_x_4197) ;  /* 0x0000000108d07547 */ /* 0x000fea000b800000 */
[----:B------:R-:W-:Y:S01]  /*a230*/  IMAD.U32 R47, RZ, RZ, UR17 ;  /* 0x00000011ff2f7e24 */ /* 0x000fe2000f8e00ff */
[----:B----4-:R-:W-:Y:S01]  /*a240*/  MOV R105, UR17 ;  /* 0x0000001100697c02 */ /* 0x010fe20008000f00 */
        /* <DEDUP_REMOVED lines=50> */
.L_x_4197:
[----:B------:R-:W-:Y:S01]  /*a570*/  MOV R47, UR17 ;  /* 0x00000011002f7c02 */ /* 0x000fe20008000f00 */
[----:B----4-:R-:W-:Y:S01]  /*a580*/  IMAD.U32 R105, RZ, RZ, UR17 ;  /* 0x00000011ff697e24 */ /* 0x010fe2000f8e00ff */
        /* <DEDUP_REMOVED lines=44> */
.L_x_4193:
[----:B------:R-:W-:Y:S05]  /*a850*/  @!P0 BRA `(.L_x_4198) ;  /* 0x0000000400708947 */ /* 0x000fea0003800000 */
[----:B------:R-:W-:Y:S05]  /*a860*/  BRA.U !UP0, `(.L_x_4199) ;  /* 0x0000000108c47547 */ /* 0x000fea000b800000 */
[----:B------:R-:W-:Y:S01]  /*a870*/  MOV R47, UR17 ;  /* 0x00000011002f7c02 */ /* 0x000fe20008000f00 */
[----:B----4-:R-:W-:Y:S01]  /*a880*/  IMAD.U32 R105, RZ, RZ, UR17 ;  /* 0x00000011ff697e24 */ /* 0x010fe2000f8e00ff */
[----:B------:R-:W-:Y:S01]  /*a890*/  MOV R44, R144 ;  /* 0x00000090002c7202 */ /* 0x000fe20000000f00 */
[----:B---3--:R-:W-:Y:S01]  /*a8a0*/  IMAD.U32 R117, RZ, RZ, UR17 ;  /* 0x00000011ff757e24 */ /* 0x008fe2000f8e00ff */
        /* <DEDUP_REMOVED lines=45> */
.L_x_4199:
[----:B------:R-:W-:Y:S01]  /*ab80*/  MOV R47, UR17 ;  /* 0x00000011002f7c02 */ /* 0x000fe20008000f00 */
[----:B----4-:R-:W-:Y:S01]  /*ab90*/  IMAD.U32 R105, RZ, RZ, UR17 ;  /* 0x00000011ff697e24 */ /* 0x010fe2000f8e00ff */
[----:B------:R-:W-:Y:S01]  /*aba0*/  MOV R107, UR17 ;  /* 0x00000011006b7c02 */ /* 0x000fe20008000f00 */
[----:B---3--:R-:W-:Y:S01]  /*abb0*/  IMAD.U32 R117, RZ, RZ, UR17 ;  /* 0x00000011ff757e24 */ /* 0x008fe2000f8e00ff */
        /* <DEDUP_REMOVED lines=38> */
.L_x_4198:
[----:B------:R-:W-:Y:S05]  /*ae20*/  BRA.U !UP0, `(.L_x_4200) ;  /* 0x00000001089c7547 */ /* 0x000fea000b800000 */
[----:B------:R-:W-:Y:S01]  /*ae30*/  MOV R47, UR17 ;  /* 0x00000011002f7c02 */ /* 0x000fe20008000f00 */
[----:B----4-:R-:W-:Y:S01]  /*ae40*/  IMAD.U32 R105, RZ, RZ, UR17 ;  /* 0x00000011ff697e24 */ /* 0x010fe2000f8e00ff */
[----:B------:R-:W-:Y:S01]  /*ae50*/  MOV R107, UR17 ;  /* 0x00000011006b7c02 */ /* 0x000fe20008000f00 */
[----:B---3--:R-:W-:Y:S01]  /*ae60*/  IMAD.U32 R117, RZ, RZ, UR17 ;  /* 0x00000011ff757e24 */ /* 0x008fe2000f8e00ff */
        /* <DEDUP_REMOVED lines=35> */
.L_x_4200:
        /* <DEDUP_REMOVED lines=33> */
.L_x_4196:
[----:B------:R-:W-:Y:S01]  /*b2b0*/  LOP3.LUT R106, R106, 0xffff, RZ, 0xc0, !PT ;  /* 0x0000ffff6a6a7812 */ /* 0x000fe200078ec0ff */
[----:B------:R-:W-:Y:S01]  /*b2c0*/  IMAD.MOV.U32 R104, RZ, RZ, 0x8 ;  /* 0x00000008ff687424 */ /* 0x000fe200078e00ff */
[----:B------:R-:W-:Y:S02]  /*b2d0*/  IADD3 R111, PT, PT, R43, 0x400, RZ ;  /* 0x000004002b6f7810 */ /* 0x000fe40007ffe0ff */
[----:B------:R-:W-:Y:S01]  /*b2e0*/  PRMT R43, R44, 0x5410, R105 ;  /* 0x000054102c2b7816 */ /* 0x000fe20000000069 */
[----:B------:R-:W-:-:S04]  /*b2f0*/  IMAD.WIDE.U32 R106, R106, 0x10000, RZ ;  /* 0x000100006a6a7825 */ /* 0x000fc800078e00ff */
[----:B------:R-:W-:Y:S01]  /*b300*/  IMAD.WIDE.U32 R104, R111, R104, UR28 ;  /* 0x0000001c6f687e25 */ /* 0x000fe2000f8e0068 */
[----:B------:R-:W-:Y:S02]  /*b310*/  LOP3.LUT R107, R43, R107, RZ, 0xfc, !PT ;  /* 0x0000006b2b6b7212 */ /* 0x000fe400078efcff */
[----:B------:R-:W-:Y:S01]  /*b320*/  LOP3.LUT R106, R106, 0xffff, R47, 0xf8, !PT ;  /* 0x0000ffff6a6a7812 */ /* 0x000fe200078ef82f */
[----:B------:R-:W-:Y:S06]  /*b330*/  BRA.U !UP0, `(.L_x_4201) ;  /* 0x0000000108207547 */ /* 0x000fec000b800000 */
        /* <DEDUP_REMOVED lines=8> */
.L_x_4201:
        /* <DEDUP_REMOVED lines=10> */
.L_x_4202:
[----:B------:R-:W-:Y:S05]  /*b460*/  @!P1 BRA `(.L_x_4203) ;  /* 0x0000000c00689947 */ /* 0x000fea0003800000 */
[----:B------:R-:W-:Y:S05]  /*b470*/  @!P0 BRA `(.L_x_4204) ;  /* 0x0000000400d48947 */ /* 0x000fea0003800000 */
[----:B------:R-:W-:Y:S05]  /*b480*/  BRA.U !UP0, `(.L_x_4205) ;  /* 0x0000000108f47547 */ /* 0x000fea000b800000 */
[----:B------:R-:W-:Y:S01]  /*b490*/  MOV R47, UR17 ;  /* 0x00000011002f7c02 */ /* 0x000fe20008000f00 */
[----:B0-----:R-:W-:Y:S01]  /*b4a0*/  IMAD.U32 R105, RZ, RZ, UR17 ;  /* 0x00000011ff697e24 */ /* 0x001fe2000f8e00ff */
[----:B------:R-:W-:Y:S01]  /*b4b0*/  MOV R43, R138 ;  /* 0x0000008a002b7202 */ /* 0x000fe20000000f00 */
[----:B------:R-:W-:Y:S01]  /*b4c0*/  IMAD.U32 R107, RZ, RZ, UR17 ;  /* 0x00000011ff6b7e24 */ /* 0x000fe2000f8e00ff */
[----:B------:R-:W-:Y:S01]  /*b4d0*/  MOV R104, R139 ;  /* 0x0000008b00687202 */ /* 0x000fe20000000f00 */
[-C--:B------:R-:W-:Y:S01]  /*b4e0*/  FFMA.FTZ R150, R150, R47.reuse, UR27 ;  /* 0x0000001b96967e23 */ /* 0x080fe2000801002f */
[----:B------:R-:W-:Y:S01]  /*b4f0*/  FFMA.FTZ R162, R162, R47, UR27 ;  /* 0x0000001ba2a27e23 */ /* 0x000fe2000801002f */
[----:B------:R-:W-:Y:S01]  /*b500*/  HADD2.F32 R43, -RZ, R43.H0_H0 ;  /* 0x2000002bff2b7230 */ /* 0x000fe20000004100 */
[----:B------:R-:W-:Y:S01]  /*b510*/  SHF.R.U64 R47, R138, 0x10, R139 ;  /* 0x000000108a2f7819 */ /* 0x000fe2000000128b */
[----:B------:R-:W-:Y:S01]  /*b520*/  FADD.FTZ R150, R151, -R150 ;  /* 0x8000009697967221 */ /* 0x000fe20000010000 */
[----:B------:R-:W-:Y:S01]  /*b530*/  LOP3.LUT P5, RZ, R113, 0xff, RZ, 0xc0, !PT ;  /* 0x000000ff71ff7812 */ /* 0x000fe200078ac0ff */
[----:B------:R-:W-:Y:S01]  /*b540*/  FFMA.FTZ R156, R156, R105, UR27 ;  /* 0x0000001b9c9c7e23 */ /* 0x000fe20008010069 */
[----:B------:R-:W-:-:S02]  /*b550*/  HADD2.F32 R105, -RZ, R104.H0_H0 ;  /* 0x20000068ff697230 */ /* 0x000fc40000004100 */
[----:B------:R-:W-:Y:S01]  /*b560*/  FFMA.FTZ R43, R150, UR16, R43 ;  /* 0x00000010962b7c23 */ /* 0x000fe2000801002b */
[----:B------:R-:W-:Y:S02]  /*b570*/  HADD2.F32 R47, -RZ, R47.H0_H0 ;  /* 0x2000002fff2f7230 */ /* 0x000fe40000004100 */
[----:B------:R-:W-:Y:S01]  /*b580*/  FADD.FTZ R156, R157, -R156 ;  /* 0x8000009c9d9c7221 */ /* 0x000fe20000010000 */
[----:B------:R-:W-:Y:S01]  /*b590*/  FFMA.FTZ R164, R164, R107, UR27 ;  /* 0x0000001ba4a47e23 */ /* 0x000fe2000801006b */
[----:B------:R-:W-:Y:S01]  /*b5a0*/  FMUL.FTZ R44, R43, UR7 ;  /* 0x000000072b2c7c20 */ /* 0x000fe20008410000 */
[----:B------:R-:W-:Y:S01]  /*b5b0*/  SHF.R.U32.HI R107, RZ, 0x10, R139 ;  /* 0x00000010ff6b7819 */ /* 0x000fe2000001168b */
[----:B------:R-:W-:Y:S01]  /*b5c0*/  FADD.FTZ R162, R163, -R162 ;  /* 0x800000a2a3a27221 */ /* 0x000fe20000010000 */
[----:B------:R-:W-:Y:S01]  /*b5d0*/  FFMA.FTZ R47, R156, UR16, R47 ;  /* 0x000000109c2f7c23 */ /* 0x000fe2000801002f */
[----:B------:R-:W-:Y:S01]  /*b5e0*/  FADD.FTZ R164, R165, -R164 ;  /* 0x800000a4a5a47221 */ /* 0x000fe20000010000 */
[----:B------:R-:W-:Y:S01]  /*b5f0*/  FSEL R104, R44, RZ, P5 ;  /* 0x000000ff2c687208 */ /* 0x000fe20002800000 */
[----:B------:R-:W-:Y:S01]  /*b600*/  HADD2.F32 R107, -RZ, R107.H0_H0 ;  /* 0x2000006bff6b7230 */ /* 0x000fe20000004100 */
[----:B------:R-:W-:Y:S01]  /*b610*/  LOP3.LUT P5, RZ, R124, 0xff, RZ, 0xc0, !PT ;  /* 0x000000ff7cff7812 */ /* 0x000fe200078ac0ff */
[----:B------:R-:W-:Y:S01]  /*b620*/  FFMA.FTZ R105, R162, UR16, R105 ;  /* 0x00000010a2697c23 */ /* 0x000fe20008010069 */
[----:B------:R-:W-:-:S02]  /*b630*/  F2FP.F16.F32.PACK_AB R104, R104, R43 ;  /* 0x0000002b6868723e */ /* 0x000fc400000000ff */
[----:B------:R-:W-:Y:S01]  /*b640*/  FSEL R44, R44, RZ, P5 ;  /* 0x000000ff2c2c7208 */ /* 0x000fe20002800000 */
[----:B------:R-:W-:Y:S01]  /*b650*/  FFMA.FTZ R107, R164, UR16, R107 ;  /* 0x00000010a46b7c23 */ /* 0x000fe2000801006b */
[C---:B------:R-:W-:Y:S02]  /*b660*/  PRMT R43, R104.reuse, 0x7632, R43 ;  /* 0x00007632682b7816 */ /* 0x040fe4000000002b */
[C---:B------:R-:W-:Y:S01]  /*b670*/  F2FP.F16.F32.PACK_AB R44, R47.reuse, R44 ;  /* 0x0000002c2f2c723e */ /* 0x040fe200000000ff */
[----:B------:R-:W-:Y:S01]  /*b680*/  FMUL.FTZ R47, R47, UR7 ;  /* 0x000000072f2f7c20 */ /* 0x000fe20008410000 */
[----:B------:R-:W-:Y:S01]  /*b690*/  PRMT R126, R104, 0x7610, R126 ;  /* 0x00007610687e7816 */ /* 0x000fe2000000007e */
[----:B------:R-:W-:Y:S01]  /*b6a0*/  FMUL.FTZ R104, R105, UR7 ;  /* 0x0000000769687c20 */ /* 0x000fe20008410000 */
[----:B------:R-:W-:Y:S01]  /*b6b0*/  LOP3.LUT P4, RZ, R113, 0xff00, RZ, 0xc0, !PT ;  /* 0x0000ff0071ff7812 */ /* 0x000fe2000788c0ff */
[----:B------:R-:W-:Y:S01]  /*b6c0*/  FMUL.FTZ R108, R107, UR7 ;  /* 0x000000076b6c7c20 */ /* 0x000fe20008410000 */
[----:B------:R-:W-:-:S02]  /*b6d0*/  LOP3.LUT P2, RZ, R113, 0xff0000, RZ, 0xc0, !PT ;  /* 0x00ff000071ff7812 */ /* 0x000fc4000784c0ff */
[----:B------:R-:W-:Y:S02]  /*b6e0*/  LOP3.LUT P5, RZ, R124, 0xff00, RZ, 0xc0, !PT ;  /* 0x0000ff007cff7812 */ /* 0x000fe400078ac0ff */
[C---:B------:R-:W-:Y:S02]  /*b6f0*/  PRMT R127, R44.reuse, 0x7632, R127 ;  /* 0x000076322c7f7816 */ /* 0x040fe4000000007f */
[----:B------:R-:W-:Y:S02]  /*b700*/  PRMT R130, R44, 0x7610, R130 ;  /* 0x000076102c827816 */ /* 0x000fe40000000082 */
[C---:B------:R-:W-:Y:S02]  /*b710*/  FSEL R44, R47.reuse, RZ, P4 ;  /* 0x000000ff2f2c7208 */ /* 0x040fe40002000000 */
[----:B------:R-:W-:Y:S02]  /*b720*/  FSEL R47, R47, RZ, P5 ;  /* 0x000000ff2f2f7208 */ /* 0x000fe40002800000 */
        /* <DEDUP_REMOVED lines=19> */
.L_x_4205:
[----:B------:R-:W-:Y:S01]  /*b860*/  IMAD.U32 R43, RZ, RZ, UR17 ;  /* 0x00000011ff2b7e24 */ /* 0x000fe2000f8e00ff */
[----:B------:R-:W-:Y:S01]  /*b870*/  MOV R47, UR17 ;  /* 0x00000011002f7c02 */ /* 0x000fe20008000f00 */
[----:B0-----:R-:W-:Y:S01]  /*b880*/  IMAD.U32 R105, RZ, RZ, UR17 ;  /* 0x00000011ff697e24 */ /* 0x001fe2000f8e00ff */
[----:B------:R-:W-:Y:S01]  /*b890*/  SHF.R.U64 R44, R138, 0x10, R139 ;  /* 0x000000108a2c7819 */ /* 0x000fe2000000128b */
[----:B------:R-:W-:Y:S01]  /*b8a0*/  FFMA.FTZ R150, R150, R43, UR27 ;  /* 0x0000001b96967e23 */ /* 0x000fe2000801002b */
[----:B------:R-:W-:Y:S02]  /*b8b0*/  IMAD.MOV.U32 R43, RZ, RZ, R138 ;  /* 0x000000ffff2b7224 */ /* 0x000fe400078e008a */
[----:B------:R-:W-:Y:S01]  /*b8c0*/  FFMA.FTZ R156, R156, R47, UR27 ;  /* 0x0000001b9c9c7e23 */ /* 0x000fe2000801002f */
[----:B------:R-:W-:Y:S01]  /*b8d0*/  MOV R107, UR17 ;  /* 0x00000011006b7c02 */ /* 0x000fe20008000f00 */
[----:B------:R-:W-:Y:S01]  /*b8e0*/  FADD.FTZ R150, R151, -R150 ;  /* 0x8000009697967221 */ /* 0x000fe20000010000 */
[----:B------:R-:W-:Y:S01]  /*b8f0*/  HADD2.F32 R47, -RZ, R44.H0_H0 ;  /* 0x2000002cff2f7230 */ /* 0x000fe20000004100 */
[----:B------:R-:W-:Y:S01]  /*b900*/  MOV R44, R139 ;  /* 0x0000008b002c7202 */ /* 0x000fe20000000f00 */
[----:B------:R-:W-:-:S02]  /*b910*/  HADD2.F32 R43, -RZ, R43.H0_H0 ;  /* 0x2000002bff2b7230 */ /* 0x000fc40000004100 */
[----:B------:R-:W-:Y:S01]  /*b920*/  FADD.FTZ R156, R157, -R156 ;  /* 0x8000009c9d9c7221 */ /* 0x000fe20000010000 */
[----:B------:R-:W-:Y:S01]  /*b930*/  SHF.R.U32.HI R104, RZ, 0x10, R139 ;  /* 0x00000010ff687819 */ /* 0x000fe2000001168b */
[----:B------:R-:W-:Y:S01]  /*b940*/  FFMA.FTZ R162, R162, R105, UR27 ;  /* 0x0000001ba2a27e23 */ /* 0x000fe20008010069 */
[----:B------:R-:W-:Y:S01]  /*b950*/  FFMA.FTZ R164, R164, R107, UR27 ;  /* 0x0000001ba4a47e23 */ /* 0x000fe2000801006b */
[----:B------:R-:W-:Y:S01]  /*b960*/  FFMA.FTZ R43, R150, UR16, R43 ;  /* 0x00000010962b7c23 */ /* 0x000fe2000801002b */
[----:B------:R-:W-:Y:S01]  /*b970*/  LOP3.LUT P5, RZ, R113, 0xff, RZ, 0xc0, !PT ;  /* 0x000000ff71ff7812 */ /* 0x000fe200078ac0ff */
[----:B------:R-:W-:Y:S01]  /*b980*/  FFMA.FTZ R47, R156, UR16, R47 ;  /* 0x000000109c2f7c23 */ /* 0x000fe2000801002f */
[----:B------:R-:W-:Y:S01]  /*b990*/  LOP3.LUT P6, RZ, R124, 0xff, RZ, 0xc0, !PT ;  /* 0x000000ff7cff7812 */ /* 0x000fe200078cc0ff */
[----:B------:R-:W-:Y:S01]  /*b9a0*/  FMUL.FTZ R43, R43, UR7 ;  /* 0x000000072b2b7c20 */ /* 0x000fe20008410000 */
[----:B------:R-:W-:Y:S02]  /*b9b0*/  HADD2.F32 R105, -RZ, R44.H0_H0 ;  /* 0x2000002cff697230 */ /* 0x000fe40000004100 */
[----:B------:R-:W-:Y:S01]  /*b9c0*/  FADD.FTZ R162, R163, -R162 ;  /* 0x800000a2a3a27221 */ /* 0x000fe20000010000 */
[----:B------:R-:W-:-:S02]  /*b9d0*/  HADD2.F32 R107, -RZ, R104.H0_H0 ;  /* 0x20000068ff6b7230 */ /* 0x000fc40000004100 */
        /* <DEDUP_REMOVED lines=31> */
.L_x_4204:
[----:B------:R-:W-:Y:S05]  /*bbd0*/  BRA.U !UP0, `(.L_x_4207) ;  /* 0x0000000108d47547 */ /* 0x000fea000b800000 */
[----:B------:R-:W-:Y:S01]  /*bbe0*/  IMAD.U32 R43, RZ, RZ, UR17 ;  /* 0x00000011ff2b7e24 */ /* 0x000fe2000f8e00ff */
[----:B------:R-:W-:Y:S01]  /*bbf0*/  MOV R47, UR17 ;  /* 0x00000011002f7c02 */ /* 0x000fe20008000f00 */
[----:B0-----:R-:W-:Y:S01]  /*bc00*/  IMAD.U32 R105, RZ, RZ, UR17 ;  /* 0x00000011ff697e24 */ /* 0x001fe2000f8e00ff */
        /* <DEDUP_REMOVED lines=10> */
[----:B------:R-:W-:Y:S01]  /*bcb0*/  LOP3.LUT P4, RZ, R113, 0xff00, RZ, 0xc0, !PT ;  /* 0x0000ff0071ff7812 */ /* 0x000fe2000788c0ff */
[----:B------:R-:W-:Y:S01]  /*bcc0*/  FMUL.FTZ R47, R47, UR16 ;  /* 0x000000102f2f7c20 */ /* 0x000fe20008410000 */
[----:B------:R-:W-:Y:S01]  /*bcd0*/  FADD.FTZ R111, R165, -R164 ;  /* 0x800000a4a56f7221 */ /* 0x000fe20000010000 */
[----:B------:R-:W-:Y:S01]  /*bce0*/  FMUL.FTZ R44, R43, UR7 ;  /* 0x000000072b2c7c20 */ /* 0x000fe20008410000 */
[----:B------:R-:W-:-:S02]  /*bcf0*/  LOP3.LUT P2, RZ, R113, 0xff0000, RZ, 0xc0, !PT ;  /* 0x00ff000071ff7812 */ /* 0x000fc4000784c0ff */
[----:B------:R-:W-:Y:S01]  /*bd00*/  FMUL.FTZ R111, R111, UR16 ;  /* 0x000000106f6f7c20 */ /* 0x000fe20008410000 */
[----:B------:R-:W-:Y:S02]  /*bd10*/  ISETP.GE.U32.AND P3, PT, R113, 0x1000000, PT ;  /* 0x010000007100780c */ /* 0x000fe40003f66070 */
[C---:B------:R-:W-:Y:S01]  /*bd20*/  FSEL R104, R44.reuse, RZ, P5 ;  /* 0x000000ff2c687208 */ /* 0x040fe20002800000 */
        /* <DEDUP_REMOVED lines=32> */
.L_x_4207:
        /* <DEDUP_REMOVED lines=25> */
[----:B------:R-:W-:Y:S02]  /*c0c0*/  F2FP.F16.F32.PACK_AB R150, R150, R43 ;  /* 0x0000002b9696723e */ /* 0x000fe400000000ff */
[C---:B------:R-:W-:Y:S02]  /*c0d0*/  FSEL R43, R156.reuse, RZ, P4 ;  /* 0x000000ff9c2b7208 */ /* 0x040fe40002000000 */
[----:B------:R-:W-:Y:S02]  /*c0e0*/  FSEL R156, R156, RZ, P5 ;  /* 0x000000ff9c9c7208 */ /* 0x000fe40002800000 */
[----:B------:R-:W-:Y:S02]  /*c0f0*/  ISETP.GE.U32.AND P3, PT, R113, 0x1000000, PT ;  /* 0x010000007100780c */ /* 0x000fe40003f66070 */
[----:B------:R-:W-:-:S02]  /*c100*/  LOP3.LUT P4, RZ, R124, 0xff0000, RZ, 0xc0, !PT ;  /* 0x00ff00007cff7812 */ /* 0x000fc4000788c0ff */
[----:B------:R-:W-:Y:S02]  /*c110*/  ISETP.GE.U32.AND P5, PT, R124, 0x1000000, PT ;  /* 0x010000007c00780c */ /* 0x000fe40003fa6070 */
[C---:B------:R-:W-:Y:S02]  /*c120*/  FSEL R44, R162.reuse, RZ, P2 ;  /* 0x000000ffa22c7208 */ /* 0x040fe40001000000 */
[----:B------:R-:W-:Y:S02]  /*c130*/  FSEL R47, R162, RZ, P4 ;  /* 0x000000ffa22f7208 */ /* 0x000fe40002000000 */
[C---:B0-----:R-:W-:Y:S02]  /*c140*/  FSEL R104, R164.reuse, RZ, P3 ;  /* 0x000000ffa4687208 */ /* 0x041fe40001800000 */
        /* <DEDUP_REMOVED lines=12> */
.L_x_4203:
[----:B------:R-:W-:Y:S05]  /*c210*/  @!P0 BRA `(.L_x_4208) ;  /* 0x0000000400708947 */ /* 0x000fea0003800000 */
[----:B------:R-:W-:Y:S05]  /*c220*/  BRA.U !UP0, `(.L_x_4209) ;  /* 0x0000000108c47547 */ /* 0x000fea000b800000 */
[----:B------:R-:W-:Y:S01]  /*c230*/  IMAD.U32 R43, RZ, RZ, UR17 ;  /* 0x00000011ff2b7e24 */ /* 0x000fe2000f8e00ff */
[----:B------:R-:W-:Y:S01]  /*c240*/  MOV R47, UR17 ;  /* 0x00000011002f7c02 */ /* 0x000fe20008000f00 */
[----:B0-----:R-:W-:Y:S01]  /*c250*/  IMAD.U32 R105, RZ, RZ, UR17 ;  /* 0x00000011ff697e24 */ /* 0x001fe2000f8e00ff */
[----:B------:R-:W-:Y:S01]  /*c260*/  MOV R107, UR17 ;  /* 0x00000011006b7c02 */ /* 0x000fe20008000f00 */
[----:B------:R-:W-:Y:S01]  /*c270*/  FFMA.FTZ R150, R150, R43, UR27 ;  /* 0x0000001b96967e23 */ /* 0x000fe2000801002b */
[----:B------:R-:W-:Y:S01]  /*c280*/  IMAD.MOV.U32 R43, RZ, RZ, R138 ;  /* 0x000000ffff2b7224 */ /* 0x000fe200078e008a */
[--C-:B------:R-:W-:Y:S01]  /*c290*/  SHF.R.U64 R44, R138, 0x10, R139.reuse ;  /* 0x000000108a2c7819 */ /* 0x100fe2000000128b */
[----:B------:R-:W-:Y:S01]  /*c2a0*/  FFMA.FTZ R156, R156, R47, UR27 ;  /* 0x0000001b9c9c7e23 */ /* 0x000fe2000801002f */
[----:B------:R-:W-:Y:S01]  /*c2b0*/  MOV R104, R139 ;  /* 0x0000008b00687202 */ /* 0x000fe20000000f00 */
[----:B------:R-:W-:Y:S01]  /*c2c0*/  FADD.FTZ R150, R151, -R150 ;  /* 0x8000009697967221 */ /* 0x000fe20000010000 */
[----:B------:R-:W-:Y:S01]  /*c2d0*/  SHF.R.U32.HI R106, RZ, 0x10, R139 ;  /* 0x00000010ff6a7819 */ /* 0x000fe2000001168b */
[----:B------:R-:W-:-:S02]  /*c2e0*/  HADD2.F32 R43, -RZ, R43.H0_H0 ;  /* 0x2000002bff2b7230 */ /* 0x000fc40000004100 */
[----:B------:R-:W-:Y:S01]  /*c2f0*/  FFMA.FTZ R162, R162, R105, UR27 ;  /* 0x0000001ba2a27e23 */ /* 0x000fe20008010069 */
[----:B------:R-:W-:Y:S01]  /*c300*/  FFMA.FTZ R164, R164, R107, UR27 ;  /* 0x0000001ba4a47e23 */ /* 0x000fe2000801006b */
[----:B------:R-:W-:Y:S02]  /*c310*/  HADD2.F32 R47, -RZ, R44.H0_H0 ;  /* 0x2000002cff2f7230 */ /* 0x000fe40000004100 */
[----:B------:R-:W-:Y:S01]  /*c320*/  FADD.FTZ R156, R157, -R156 ;  /* 0x8000009c9d9c7221 */ /* 0x000fe20000010000 */
[----:B------:R-:W-:Y:S02]  /*c330*/  HADD2.F32 R105, -RZ, R104.H0_H0 ;  /* 0x20000068ff697230 */ /* 0x000fe40000004100 */
[----:B------:R-:W-:Y:S01]  /*c340*/  FFMA.FTZ R43, R150, UR16, R43 ;  /* 0x00000010962b7c23 */ /* 0x000fe2000801002b */
        /* <DEDUP_REMOVED lines=31> */
.L_x_4209:
        /* <DEDUP_REMOVED lines=42> */
.L_x_4208:
[----:B------:R-:W-:Y:S05]  /*c7e0*/  BRA.U !UP0, `(.L_x_4210) ;  /* 0x0000000108987547 */ /* 0x000fea000b800000 */
        /* <DEDUP_REMOVED lines=38> */
.L_x_4210:
        /* <DEDUP_REMOVED lines=33> */
.L_x_4206:
        /* <DEDUP_REMOVED lines=8> */
[----:B---34-:R-:W0:Y:S01]  /*cce0*/  LDC.64 R116, c[0x0][0x478] ;  /* 0x00011e00ff747b82 */ /* 0x018e220000000a00 */
[----:B------:R-:W-:Y:S02]  /*ccf0*/  LOP3.LUT R112, R127, 0xffff, RZ, 0xc0, !PT ;  /* 0x0000ffff7f707812 */ /* 0x000fe400078ec0ff */
[----:B------:R-:W-:-:S03]  /*cd00*/  PRMT R43, R128, 0x5410, R129 ;  /* 0x00005410802b7816 */ /* 0x000fc60000000081 */
[----:B------:R-:W-:-:S05]  /*cd10*/  IMAD.WIDE.U32 R112, R112, 0x10000, RZ ;  /* 0x0001000070707825 */ /* 0x000fca00078e00ff */
[----:B------:R-:W-:Y:S02]  /*cd20*/  LOP3.LUT R113, R43, R113, RZ, 0xfc, !PT ;  /* 0x000000712b717212 */ /* 0x000fe400078efcff */
[----:B------:R-:W-:Y:S01]  /*cd30*/  LOP3.LUT R112, R112, 0xffff, R126, 0xf8, !PT ;  /* 0x0000ffff70707812 */ /* 0x000fe200078ef87e */
[----:B0-----:R-:W-:-:S05]  /*cd40*/  IMAD.WIDE.U32 R116, R109, 0x8, R116 ;  /* 0x000000086d747825 */ /* 0x001fca00078e0074 */
[----:B------:R0:W-:Y:S02]  /*cd50*/  STG.E.64 desc[UR10][R116.64], R112 ;  /* 0x0000007074007986 */ /* 0x0001e4000c101b0a */
.L_x_4211:
        /* <DEDUP_REMOVED lines=10> */
.L_x_4212:
[----:B------:R-:W-:Y:S05]  /*ce00*/  @!P1 BRA `(.L_x_4213) ;  /* 0x0000000c00749947 */ /* 0x000fea0003800000 */
[----:B------:R-:W-:Y:S05]  /*ce10*/  @!P0 BRA `(.L_x_4214) ;  /* 0x0000000400d88947 */ /* 0x000fea0003800000 */
[----:B------:R-:W-:Y:S05]  /*ce20*/  BRA.U !UP0, `(.L_x_4215) ;  /* 0x0000000108f87547 */ /* 0x000fea000b800000 */
[----:B------:R-:W-:Y:S01]  /*ce30*/  MOV R43, UR17 ;  /* 0x00000011002b7c02 */ /* 0x000fe20008000f00 */
[----:B0-----:R-:W-:Y:S01]  /*ce40*/  IMAD.U32 R104, RZ, RZ, UR17 ;  /* 0x00000011ff687e24 */ /* 0x001fe2000f8e00ff */
[----:B------:R-:W-:Y:S01]  /*ce50*/  MOV R44, R136 ;  /* 0x00000088002c7202 */ /* 0x000fe20000000f00 */
[----:B------:R-:W-:Y:S01]  /*ce60*/  IMAD.U32 R47, RZ, RZ, UR17 ;  /* 0x00000011ff2f7e24 */ /* 0x000fe2000f8e00ff */
[----:B------:R-:W-:Y:S01]  /*ce70*/  MOV R106, UR17 ;  /* 0x00000011006a7c02 */ /* 0x000fe20008000f00 */
[----:B------:R-:W-:Y:S01]  /*ce80*/  FFMA.FTZ R43, R168, R43, UR27 ;  /* 0x0000001ba82b7e23 */ /* 0x000fe2000801002b */
[----:B------:R-:W-:Y:S01]  /*ce90*/  FFMA.FTZ R104, R169, R104, UR27 ;  /* 0x0000001ba9687e23 */ /* 0x000fe20008010068 */
[----:B------:R-:W-:Y:S01]  /*cea0*/  HADD2.F32 R44, -RZ, R44.H0_H0 ;  /* 0x2000002cff2c7230 */ /* 0x000fe20000004100 */
[----:B------:R-:W-:Y:S01]  /*ceb0*/  SHF.R.U64 R105, R136, 0x10, R137 ;  /* 0x0000001088697819 */ /* 0x000fe20000001289 */
[----:B------:R-:W-:Y:S01]  /*cec0*/  FADD.FTZ R43, R158, -R43 ;  /* 0x8000002b9e2b7221 */ /* 0x000fe20000010000 */
[----:B------:R-:W-:Y:S01]  /*ced0*/  FADD.FTZ R159, R159, -R104 ;  /* 0x800000689f9f7221 */ /* 0x000fe20000010000 */
[----:B------:R-:W-:Y:S01]  /*cee0*/  FFMA.FTZ R106, R171, R106, UR27 ;  /* 0x0000001bab6a7e23 */ /* 0x000fe2000801006a */
[----:B------:R-:W-:-:S02]  /*cef0*/  IMAD.MOV.U32 R104, RZ, RZ, R137 ;  /* 0x000000ffff687224 */ /* 0x000fc400078e0089 */
[----:B------:R-:W-:Y:S01]  /*cf00*/  FFMA.FTZ R43, R43, UR16, R44 ;  /* 0x000000102b2b7c23 */ /* 0x000fe2000801002c */
[----:B------:R-:W-:Y:S01]  /*cf10*/  LOP3.LUT P3, RZ, R114, 0xff, RZ, 0xc0, !PT ;  /* 0x000000ff72ff7812 */ /* 0x000fe2000786c0ff */
[----:B------:R-:W-:Y:S01]  /*cf20*/  FADD.FTZ R167, R167, -R106 ;  /* 0x8000006aa7a77221 */ /* 0x000fe20000010000 */
[----:B------:R-:W-:Y:S02]  /*cf30*/  HADD2.F32 R106, -RZ, R105.H0_H0 ;  /* 0x20000069ff6a7230 */ /* 0x000fe40000004100 */
[----:B------:R-:W-:Y:S01]  /*cf40*/  FMUL.FTZ R44, R43, UR7 ;  /* 0x000000072b2c7c20 */ /* 0x000fe20008410000 */
[----:B------:R-:W-:Y:S02]  /*cf50*/  HADD2.F32 R108, -RZ, R104.H0_H0 ;  /* 0x20000068ff6c7230 */ /* 0x000fe40000004100 */
[----:B------:R-:W-:Y:S01]  /*cf60*/  FFMA.FTZ R47, R170, R47, UR27 ;  /* 0x0000001baa2f7e23 */ /* 0x000fe2000801002f */
[----:B------:R-:W-:Y:S01]  /*cf70*/  SHF.R.U32.HI R112, RZ, 0x10, R137 ;  /* 0x00000010ff707819 */ /* 0x000fe20000011689 */
[----:B------:R-:W-:Y:S01]  /*cf80*/  FFMA.FTZ R159, R159, UR16, R106 ;  /* 0x000000109f9f7c23 */ /* 0x000fe2000801006a */
[----:B------:R-:W-:Y:S01]  /*cf90*/  FSEL R104, R44, RZ, P3 ;  /* 0x000000ff2c687208 */ /* 0x000fe20001800000 */
[----:B------:R-:W-:Y:S01]  /*cfa0*/  FADD.FTZ R47, R166, -R47 ;  /* 0x8000002fa62f7221 */ /* 0x000fe20000010000 */
[----:B------:R-:W-:Y:S01]  /*cfb0*/  LOP3.LUT P3, RZ, R125, 0xff, RZ, 0xc0, !PT ;  /* 0x000000ff7dff7812 */ /* 0x000fe2000786c0ff */
        /* <DEDUP_REMOVED lines=37> */
.L_x_4215:
[----:B------:R-:W-:Y:S01]  /*d210*/  MOV R43, UR17 ;  /* 0x00000011002b7c02 */ /* 0x000fe20008000f00 */
[----:B0-----:R-:W-:Y:S01]  /*d220*/  IMAD.U32 R104, RZ, RZ, UR17 ;  /* 0x00000011ff687e24 */ /* 0x001fe2000f8e00ff */
[----:B------:R-:W-:Y:S01]  /*d230*/  MOV R44, R136 ;  /* 0x00000088002c7202 */ /* 0x000fe20000000f00 */
[----:B------:R-:W-:Y:S01]  /*d240*/  IMAD.U32 R106, RZ, RZ, UR17 ;  /* 0x00000011ff6a7e24 */ /* 0x000fe2000f8e00ff */
[----:B------:R-:W-:Y:S01]  /*d250*/  SHF.R.U64 R47, R136, 0x10, R137 ;  /* 0x00000010882f7819 */ /* 0x000fe20000001289 */
[----:B------:R-:W-:Y:S01]  /*d260*/  FFMA.FTZ R43, R168, R43, UR27 ;  /* 0x0000001ba82b7e23 */ /* 0x000fe2000801002b */
[----:B------:R-:W-:Y:S01]  /*d270*/  FFMA.FTZ R104, R169, R104, UR27 ;  /* 0x0000001ba9687e23 */ /* 0x000fe20008010068 */
[----:B------:R-:W-:Y:S01]  /*d280*/  HADD2.F32 R44, -RZ, R44.H0_H0 ;  /* 0x2000002cff2c7230 */ /* 0x000fe20000004100 */
[----:B------:R-:W-:Y:S01]  /*d290*/  MOV R105, UR17 ;  /* 0x0000001100697c02 */ /* 0x000fe20008000f00 */
[----:B------:R-:W-:Y:S01]  /*d2a0*/  FADD.FTZ R43, R158, -R43 ;  /* 0x8000002b9e2b7221 */ /* 0x000fe20000010000 */
[----:B------:R-:W-:-:S02]  /*d2b0*/  HADD2.F32 R47, -RZ, R47.H0_H0 ;  /* 0x2000002fff2f7230 */ /* 0x000fc40000004100 */
[----:B------:R-:W-:Y:S01]  /*d2c0*/  FADD.FTZ R104, R159, -R104 ;  /* 0x800000689f687221 */ /* 0x000fe20000010000 */
[--C-:B------:R-:W-:Y:S01]  /*d2d0*/  SHF.R.U32.HI R107, RZ, 0x10, R137.reuse ;  /* 0x00000010ff6b7819 */ /* 0x100fe20000011689 */
[----:B------:R-:W-:Y:S01]  /*d2e0*/  FFMA.FTZ R43, R43, UR16, R44 ;  /* 0x000000102b2b7c23 */ /* 0x000fe2000801002c */
[----:B------:R-:W-:Y:S02]  /*d2f0*/  IMAD.MOV.U32 R44, RZ, RZ, R137 ;  /* 0x000000ffff2c7224 */ /* 0x000fe400078e0089 */
[----:B------:R-:W-:Y:S01]  /*d300*/  FFMA.FTZ R105, R170, R105, UR27 ;  /* 0x0000001baa697e23 */ /* 0x000fe20008010069 */
        /* <DEDUP_REMOVED lines=22> */
[C---:B------:R-:W-:Y:S02]  /*d470*/  LOP3.LUT P3, RZ, R125.reuse, 0xff0000, RZ, 0xc0, !PT ;  /* 0x00ff00007dff7812 */ /* 0x040fe4000786c0ff */
        /* <DEDUP_REMOVED lines=16> */
.L_x_4214:
[----:B------:R-:W-:Y:S05]  /*d580*/  BRA.U !UP0, `(.L_x_4217) ;  /* 0x0000000108d47547 */ /* 0x000fea000b800000 */
[----:B------:R-:W-:Y:S01]  /*d590*/  MOV R43, UR17 ;  /* 0x00000011002b7c02 */ /* 0x000fe20008000f00 */
[----:B0-----:R-:W-:Y:S01]  /*d5a0*/  IMAD.U32 R104, RZ, RZ, UR17 ;  /* 0x00000011ff687e24 */ /* 0x001fe2000f8e00ff */
[----:B------:R-:W-:Y:S01]  /*d5b0*/  LOP3.LUT P3, RZ, R114, 0xff, RZ, 0xc0, !PT ;  /* 0x000000ff72ff7812 */ /* 0x000fe2000786c0ff */
[----:B------:R-:W-:Y:S01]  /*d5c0*/  IMAD.U32 R106, RZ, RZ, UR17 ;  /* 0x00000011ff6a7e24 */ /* 0x000fe2000f8e00ff */
[----:B------:R-:W-:Y:S01]  /*d5d0*/  MOV R105, UR17 ;  /* 0x0000001100697c02 */ /* 0x000fe20008000f00 */
[----:B------:R-:W-:Y:S01]  /*d5e0*/  FFMA.FTZ R43, R168, R43, UR27 ;  /* 0x0000001ba82b7e23 */ /* 0x000fe2000801002b */
[----:B------:R-:W-:Y:S01]  /*d5f0*/  FFMA.FTZ R104, R169, R104, UR27 ;  /* 0x0000001ba9687e23 */ /* 0x000fe20008010068 */
[----:B------:R-:W-:Y:S01]  /*d600*/  LOP3.LUT P4, RZ, R125, 0xff, RZ, 0xc0, !PT ;  /* 0x000000ff7dff7812 */ /* 0x000fe2000788c0ff */
[----:B------:R-:W-:Y:S01]  /*d610*/  FFMA.FTZ R106, R171, R106, UR27 ;  /* 0x0000001bab6a7e23 */ /* 0x000fe2000801006a */
[----:B------:R-:W-:Y:S01]  /*d620*/  FADD.FTZ R43, R158, -R43 ;  /* 0x8000002b9e2b7221 */ /* 0x000fe20000010000 */
[----:B------:R-:W-:Y:S01]  /*d630*/  FADD.FTZ R47, R159, -R104 ;  /* 0x800000689f2f7221 */ /* 0x000fe20000010000 */
[----:B------:R-:W-:Y:S01]  /*d640*/  FFMA.FTZ R105, R170, R105, UR27 ;  /* 0x0000001baa697e23 */ /* 0x000fe20008010069 */
[----:B------:R-:W-:Y:S01]  /*d650*/  FADD.FTZ R106, R167, -R106 ;  /* 0x8000006aa76a7221 */ /* 0x000fe20000010000 */
[----:B------:R-:W-:Y:S01]  /*d660*/  FMUL.FTZ R43, R43, UR16 ;  /* 0x000000102b2b7c20 */ /* 0x000fe20008410000 */
[----:B------:R-:W-:Y:S01]  /*d670*/  FMUL.FTZ R47, R47, UR16 ;  /* 0x000000102f2f7c20 */ /* 0x000fe20008410000 */
[----:B------:R-:W-:Y:S01]  /*d680*/  LOP3.LUT P5, RZ, R114, 0xff00, RZ, 0xc0, !PT ;  /* 0x0000ff0072ff7812 */ /* 0x000fe200078ac0ff */
[----:B------:R-:W-:Y:S01]  /*d690*/  FMUL.FTZ R106, R106, UR16 ;  /* 0x000000106a6a7c20 */ /* 0x000fe20008410000 */
[----:B------:R-:W-:Y:S01]  /*d6a0*/  FMUL.FTZ R44, R43, UR7 ;  /* 0x000000072b2c7c20 */ /* 0x000fe20008410000 */
[----:B------:R-:W-:-:S02]  /*d6b0*/  LOP3.LUT P2, RZ, R114, 0xff0000, RZ, 0xc0, !PT ;  /* 0x00ff000072ff7812 */ /* 0x000fc4000784c0ff */
[----:B------:R-:W-:Y:S01]  /*d6c0*/  FMUL.FTZ R108, R106, UR7 ;  /* 0x000000076a6c7c20 */ /* 0x000fe20008410000 */
[----:B------:R-:W-:Y:S02]  /*d6d0*/  ISETP.GE.U32.AND P0, PT, R114, 0x1000000, PT ;  /* 0x010000007200780c */ /* 0x000fe40003f06070 */
[C---:B------:R-:W-:Y:S02]  /*d6e0*/  FSEL R104, R44.reuse, RZ, P3 ;  /* 0x000000ff2c687208 */ /* 0x040fe40001800000 */
        /* <DEDUP_REMOVED lines=31> */
.L_x_4217:
        /* <DEDUP_REMOVED lines=48> */
.L_x_4213:
[----:B------:R-:W-:Y:S05]  /*dbe0*/  @!P0 BRA `(.L_x_4218) ;  /* 0x00000004006c8947 */ /* 0x000fea0003800000 */
[----:B------:R-:W-:Y:S05]  /*dbf0*/  BRA.U !UP0, `(.L_x_4219) ;  /* 0x0000000108c47547 */ /* 0x000fea000b800000 */
[----:B------:R-:W-:Y:S01]  /*dc00*/  IMAD.U32 R44, RZ, RZ, UR17 ;  /* 0x00000011ff2c7e24 */ /* 0x000fe2000f8e00ff */
[----:B------:R-:W-:Y:S01]  /*dc10*/  MOV R43, UR17 ;  /* 0x00000011002b7c02 */ /* 0x000fe20008000f00 */
[----:B------:R-:W-:Y:S01]  /*dc20*/  IMAD.U32 R108, RZ, RZ, UR17 ;  /* 0x00000011ff6c7e24 */ /* 0x000fe2000f8e00ff */
[----:B0-----:R-:W-:Y:S01]  /*dc30*/  MOV R105, UR17 ;  /* 0x0000001100697c02 */ /* 0x001fe20008000f00 */
[----:B------:R-:W-:Y:S01]  /*dc40*/  FFMA.FTZ R44, R169, R44, UR27 ;  /* 0x0000001ba92c7e23 */ /* 0x000fe2000801002c */
[--C-:B------:R-:W-:Y:S01]  /*dc50*/  SHF.R.U64 R47, R136, 0x10, R137.reuse ;  /* 0x00000010882f7819 */ /* 0x100fe20000001289 */
[----:B------:R-:W-:Y:S01]  /*dc60*/  FFMA.FTZ R43, R168, R43, UR27 ;  /* 0x0000001ba82b7e23 */ /* 0x000fe2000801002b */
[----:B------:R-:W-:Y:S02]  /*dc70*/  IMAD.MOV.U32 R106, RZ, RZ, R137 ;  /* 0x000000ffff6a7224 */ /* 0x000fe400078e0089 */
[----:B------:R-:W-:Y:S01]  /*dc80*/  FADD.FTZ R159, R159, -R44 ;  /* 0x8000002c9f9f7221 */ /* 0x000fe20000010000 */
[----:B------:R-:W-:Y:S01]  /*dc90*/  MOV R44, R136 ;  /* 0x00000088002c7202 */ /* 0x000fe20000000f00 */
[----:B------:R-:W-:Y:S01]  /*dca0*/  FADD.FTZ R43, R158, -R43 ;  /* 0x8000002b9e2b7221 */ /* 0x000fe20000010000 */
[----:B------:R-:W-:Y:S01]  /*dcb0*/  SHF.R.U32.HI R107, RZ, 0x10, R137 ;  /* 0x00000010ff6b7819 */ /* 0x000fe20000011689 */
[----:B------:R-:W-:Y:S01]  /*dcc0*/  FFMA.FTZ R105, R170, R105, UR27 ;  /* 0x0000001baa697e23 */ /* 0x000fe20008010069 */
[----:B------:R-:W-:Y:S01]  /*dcd0*/  FFMA.FTZ R108, R171, R108, UR27 ;  /* 0x0000001bab6c7e23 */ /* 0x000fe2000801006c */
[----:B------:R-:W-:Y:S01]  /*dce0*/  HADD2.F32 R44, -RZ, R44.H0_H0 ;  /* 0x2000002cff2c7230 */ /* 0x000fe20000004100 */
[----:B------:R-:W-:Y:S01]  /*dcf0*/  LOP3.LUT P0, RZ, R114, 0xff, RZ, 0xc0, !PT ;  /* 0x000000ff72ff7812 */ /* 0x000fe2000780c0ff */
[----:B------:R-:W-:-:S02]  /*dd00*/  HADD2.F32 R104, -RZ, R47.H0_H0 ;  /* 0x2000002fff687230 */ /* 0x000fc40000004100 */
[----:B------:R-:W-:Y:S01]  /*dd10*/  FADD.FTZ R105, R166, -R105 ;  /* 0x80000069a6697221 */ /* 0x000fe20000010000 */
[----:B------:R-:W-:Y:S02]  /*dd20*/  HADD2.F32 R106, -RZ, R106.H0_H0 ;  /* 0x2000006aff6a7230 */ /* 0x000fe40000004100 */
[----:B------:R-:W-:Y:S01]  /*dd30*/  FFMA.FTZ R43, R43, UR16, R44 ;  /* 0x000000102b2b7c23 */ /* 0x000fe2000801002c */
[----:B------:R-:W-:Y:S02]  /*dd40*/  HADD2.F32 R107, -RZ, R107.H0_H0 ;  /* 0x2000006bff6b7230 */ /* 0x000fe40000004100 */
[----:B------:R-:W-:Y:S01]  /*dd50*/  FADD.FTZ R108, R167, -R108 ;  /* 0x8000006ca76c7221 */ /* 0x000fe20000010000 */
        /* <DEDUP_REMOVED lines=27> */
.L_x_4219:
[----:B------:R-:W-:Y:S01]  /*df10*/  IMAD.U32 R44, RZ, RZ, UR17 ;  /* 0x00000011ff2c7e24 */ /* 0x000fe2000f8e00ff */
[----:B------:R-:W-:Y:S01]  /*df20*/  MOV R43, UR17 ;  /* 0x00000011002b7c02 */ /* 0x000fe20008000f00 */
[----:B------:R-:W-:Y:S01]  /*df30*/  IMAD.U32 R108, RZ, RZ, UR17 ;  /* 0x00000011ff6c7e24 */ /* 0x000fe2000f8e00ff */
[----:B0-----:R-:W-:Y:S01]  /*df40*/  MOV R105, UR17 ;  /* 0x0000001100697c02 */ /* 0x001fe20008000f00 */
[----:B------:R-:W-:Y:S01]  /*df50*/  FFMA.FTZ R44, R169, R44, UR27 ;  /* 0x0000001ba92c7e23 */ /* 0x000fe2000801002c */
[--C-:B------:R-:W-:Y:S01]  /*df60*/  SHF.R.U64 R47, R136, 0x10, R137.reuse ;  /* 0x00000010882f7819 */ /* 0x100fe20000001289 */
[--C-:B------:R-:W-:Y:S01]  /*df70*/  IMAD.MOV.U32 R106, RZ, RZ, R137.reuse ;  /* 0x000000ffff6a7224 */ /* 0x100fe200078e0089 */
[----:B------:R-:W-:Y:S01]  /*df80*/  SHF.R.U32.HI R107, RZ, 0x10, R137 ;  /* 0x00000010ff6b7819 */ /* 0x000fe20000011689 */
[----:B------:R-:W-:Y:S01]  /*df90*/  FADD.FTZ R159, R159, -R44 ;  /* 0x8000002c9f9f7221 */ /* 0x000fe20000010000 */
[----:B------:R-:W-:Y:S01]  /*dfa0*/  MOV R44, R136 ;  /* 0x00000088002c7202 */ /* 0x000fe20000000f00 */
        /* <DEDUP_REMOVED lines=29> */
[----:B------:R-:W-:Y:S01]  /*e180*/  PRMT R105, R44, 0x7632, R105 ;  /* 0x000076322c697816 */ /* 0x000fe20000000069 */
[----:B------:R-:W-:Y:S06]  /*e190*/  BRA `(.L_x_4216) ;  /* 0x00000004002c7947 */ /* 0x000fec0003800000 */
.L_x_4218:
[----:B------:R-:W-:Y:S05]  /*e1a0*/  BRA.U !UP0, `(.L_x_4220) ;  /* 0x0000000108a47547 */ /* 0x000fea000b800000 */
[----:B------:R-:W-:Y:S01]  /*e1b0*/  MOV R43, UR17 ;  /* 0x00000011002b7c02 */ /* 0x000fe20008000f00 */
        /* <DEDUP_REMOVED lines=40> */
.L_x_4220:
        /* <DEDUP_REMOVED lines=33> */
.L_x_4216:
[----:B------:R-:W-:Y:S01]  /*e650*/  LOP3.LUT R47, R47, 0xffff, RZ, 0xc0, !PT ;  /* 0x0000ffff2f2f7812 */ /* 0x000fe200078ec0ff */
[----:B------:R-:W-:-:S04]  /*e660*/  HFMA2 R109, -RZ, RZ, 0, 4.76837158203125e-07 ;  /* 0x00000008ff6d7431 */ /* 0x000fc800000001ff */
[----:B------:R-:W-:Y:S01]  /*e670*/  IMAD.WIDE.U32 R106, R47, 0x10000, RZ ;  /* 0x000100002f6a7825 */ /* 0x000fe200078e00ff */
[----:B------:R-:W-:-:S03]  /*e680*/  PRMT R47, R44, 0x5410, R105 ;  /* 0x000054102c2f7816 */ /* 0x000fc60000000069 */
        /* <DEDUP_REMOVED lines=12> */
.L_x_4221:
        /* <DEDUP_REMOVED lines=10> */
.L_x_4222:
        /* <DEDUP_REMOVED lines=74> */
[----:B0-----:R1:W5:Y:S01]  /*ec90*/  LDL.LU R104, [R1+0x18] ;  /* 0x0000180001687983 */ /* 0x0013620000300800 */
        /* <DEDUP_REMOVED lines=8> */
[----:B------:R-:W-:-:S03]  /*ed20*/  MOV R184, R2 ;  /* 0x0000000200b87202 */ /* 0x000fc60000000f00 */
        /* <DEDUP_REMOVED lines=23> */
[----:B-1----:R-:W-:-:S07]  /*eea0*/  MOV R23, R176 ;  /* 0x000000b000177202 */ /* 0x002fce0000000f00 */
.L_x_4150:
        /* <DEDUP_REMOVED lines=41> */
.L_x_4224:
        /* <DEDUP_REMOVED lines=12> */
.L_x_7277:


//--------------------- .text._ZN10layer_norm22ln_bwd_finalize_kernelINS_22Kernel_traits_finalizeILj7168Ef6__halfS2_S2_fjLb0ELj1024ELj4ENS_18Kernel_traits_baseILj7168EfS2_S2_S2_fjLj1024EEEEELb0ELb0EEEvNS_9BwdParamsE --------------------------
	.section	.text._ZN10layer_norm22ln_bwd_finalize_kernelINS_22Kernel_traits_finalizeILj7168Ef6__halfS2_S2_fjLb0ELj1024ELj4ENS_18Kernel_traits_baseILj7168EfS2_S2_S2_fjLj1024EEEEELb0ELb0EEEvNS_9BwdParamsE,"ax",@progbits
	.align	128
        .global         _ZN10layer_norm22ln_bwd_finalize_kernelINS_22Kernel_traits_finalizeILj7168Ef6__halfS2_S2_fjLb0ELj1024ELj4ENS_18Kernel_traits_baseILj7168EfS2_S2_S2_fjLj1024EEEEELb0ELb0EEEvNS_9BwdParamsE
        .type           _ZN10layer_norm22ln_bwd_finalize_kernelINS_22Kernel_traits_finalizeILj7168Ef6__halfS2_S2_fjLb0ELj1024ELj4ENS_18Kernel_traits_baseILj7168EfS2_S2_S2_fjLj1024EEEEELb0ELb0EEEvNS_9BwdParamsE,@function
        .size           _ZN10layer_norm22ln_bwd_finalize_kernelINS_22Kernel_traits_finalizeILj7168Ef6__halfS2_S2_fjLb0ELj1024ELj4ENS_18Kernel_traits_baseILj7168EfS2_S2_S2_fjLj1024EEEEELb0ELb0EEEvNS_9BwdParamsE,(.L_x_7278 - _ZN10layer_norm22ln_bwd_finalize_kernelINS_22Kernel_traits_finalizeILj7168Ef6__halfS2_S2_fjLb0ELj1024ELj4ENS_18Kernel_traits_baseILj7168EfS2_S2_S2_fjLj1024EEEEELb0ELb0EEEvNS_9BwdParamsE)
        .other          _ZN10layer_norm22ln_bwd_finalize_kernelINS_22Kernel_traits_finalizeILj7168Ef6__halfS2_S2_fjLb0ELj1024ELj4ENS_18Kernel_traits_baseILj7168EfS2_S2_S2_fjLj1024EEEEELb0ELb0EEEvNS_9BwdParamsE,@"STO_CUDA_ENTRY STV_DEFAULT"
_ZN10layer_norm22ln_bwd_finalize_kernelINS_22Kernel_traits_finalizeILj7168Ef6__halfS2_S2_fjLb0ELj1024ELj4ENS_18Kernel_traits_baseILj7168EfS2_S2_S2_fjLj1024EEEEELb0ELb0EEEvNS_9BwdParamsE:
.text._ZN10layer_norm22ln_bwd_finalize_kernelINS_22Kernel_traits_finalizeILj7168Ef6__halfS2_S2_fjLb0ELj1024ELj4ENS_18Kernel_traits_baseILj7168EfS2_S2_S2_fjLj1024EEEEELb0ELb0EEEvNS_9BwdParamsE:
        /* <DEDUP_REMOVED lines=82> */
.L_x_4229:
        /* <DEDUP_REMOVED lines=118> */
.L_x_4228:
[----:B------:R-:W-:Y:S05]  /*0c80*/  BSYNC.RECONVERGENT B1 ;  /* 0x0000000000017941 */ /* 0x000fea0003800200 */
.L_x_4227:
        /* <DEDUP_REMOVED lines=75> */
.L_x_4231:
[----:B------:R-:W-:Y:S05]  /*1140*/  BSYNC.RECONVERGENT B1 ;  /* 0x0000000000017941 */ /* 0x000fea0003800200 */
.L_x_4230:
        /* <DEDUP_REMOVED lines=37> */
.L_x_4233:
[----:B------:R-:W-:Y:S05]  /*13a0*/  BSYNC.RECONVERGENT B1 ;  /* 0x0000000000017941 */ /* 0x000fea0003800200 */
.L_x_4232:
[----:B------:R-:W-:Y:S05]  /*13b0*/  @!P1 BRA `(.L_x_4226) ;  /* 0x0000000000409947 */ /* 0x000fea0003800000 */
[----:B------:R-:W0:Y:S01]  /*13c0*/  LDC.64 R6, c[0x0][0x440] ;  /* 0x00011000ff067b82 */ /* 0x000e220000000a00 */
[----:B------:R-:W-:Y:S01]  /*13d0*/  IMAD R59, R2, R56, R59 ;  /* 0x00000038023b7224 */ /* 0x000fe200078e023b */
[----:B------:R-:W-:Y:S02]  /*13e0*/  LOP3.LUT R8, R8, 0x1f, RZ, 0xc0, !PT ;  /* 0x0000001f08087812 */ /* 0x000fe400078ec0ff */
[----:B------:R-:W-:Y:S02]  /*13f0*/  IADD3 R9, PT, PT, -R9, RZ, RZ ;  /* 0x000000ff09097210 */ /* 0x000fe40007ffe1ff */
[----:B------:R-:W-:Y:S02]  /*1400*/  IADD3 R59, PT, PT, R8, R59, RZ ;  /* 0x0000003b083b7210 */ /* 0x000fe40007ffe0ff */
[----:B------:R-:W1:Y:S05]  /*1410*/  LDC.64 R10, c[0x0][0x448] ;  /* 0x00011200ff0a7b82 */ /* 0x000e6a0000000a00 */
.L_x_4234:
        /* <DEDUP_REMOVED lines=10> */
.L_x_4226:
[----:B------:R-:W-:Y:S05]  /*14c0*/  BSYNC.RECONVERGENT B0 ;  /* 0x0000000000007941 */ /* 0x000fea0003800200 */
.L_x_4225:
        /* <DEDUP_REMOVED lines=57> */
.L_x_4235:
        /* <DEDUP_REMOVED lines=10> */
.L_x_7278:


//--------------------- .text._ZN10layer_norm40ln_parallel_residual_bwd_finalize_kernelINS_22Kernel_traits_finalizeILj7168Ef6__halfS2_S2_fjLb0ELj1024ELj4ENS_18Kernel_traits_baseILj7168EfS2_S2_S2_fjLj1024EEEEELb0EEEvNS_9BwdParamsE --------------------------
	.section	.text._ZN10layer_norm40ln_parallel_residual_bwd_finalize_kernelINS_22Kernel_traits_finalizeILj7168Ef6__halfS2_S2_fjLb0ELj1024ELj4ENS_18Kernel_traits_baseILj7168EfS2_S2_S2_fjLj1024EEEEELb0EEEvNS_9BwdParamsE,"ax",@progbits
	.align	128
        .global         _ZN10layer_norm40ln_parallel_residual_bwd_finalize_kernelINS_22Kernel_traits_finalizeILj7168Ef6__halfS2_S2_fjLb0ELj1024ELj4ENS_18Kernel_traits_baseILj7168EfS2_S2_S2_fjLj1024EEEEELb0EEEvNS_9BwdParamsE
        .type           _ZN10layer_norm40ln_parallel_residual_bwd_finalize_kernelINS_22Kernel_traits_finalizeILj7168Ef6__halfS2_S2_fjLb0ELj1024ELj4ENS_18Kernel_traits_baseILj7168EfS2_S2_S2_fjLj1024EEEEELb0EEEvNS_9BwdParamsE,@function
        .size           _ZN10layer_norm40ln_parallel_residual_bwd_finalize_kernelINS_22Kernel_traits_finalizeILj7168Ef6__halfS2_S2_fjLb0ELj1024ELj4ENS_18Kernel_traits_baseILj7168EfS2_S2_S2_fjLj1024EEEEELb0EEEvNS_9BwdParamsE,(.L_x_7279 - _ZN10layer_norm40ln_parallel_residual_bwd_finalize_kernelINS_22Kernel_traits_finalizeILj7168Ef6__halfS2_S2_fjLb0ELj1024ELj4ENS_18Kernel_traits_baseILj7168EfS2_S2_S2_fjLj1024EEEEELb0EEEvNS_9BwdParamsE)
        .other          _ZN10layer_norm40ln_parallel_residual_bwd_finalize_kernelINS_22Kernel_traits_finalizeILj7168Ef6__halfS2_S2_fjLb0ELj1024ELj4ENS_18Kernel_traits_baseILj7168EfS2_S2_S2_fjLj1024EEEEELb0EEEvNS_9BwdParamsE,@"STO_CUDA_ENTRY STV_DEFAULT"
_ZN10layer_norm40ln_parallel_residual_bwd_finalize_kernelINS_22Kernel_traits_finalizeILj7168Ef6__halfS2_S2_fjLb0ELj1024ELj4ENS_18Kernel_traits_baseILj7168EfS2_S2_S2_fjLj1024EEEEELb0EEEvNS_9BwdParamsE:
.text._ZN10layer_norm40ln_parallel_residual_bwd_finalize_kernelINS_22Kernel_traits_finalizeILj7168Ef6__halfS2_S2_fjLb0ELj1024ELj4ENS_18Kernel_traits_baseILj7168EfS2_S2_S2_fjLj1024EEEEELb0EEEvNS_9BwdParamsE:
        /* <DEDUP_REMOVED lines=60> */
.L_x_4240:
        /* <DEDUP_REMOVED lines=112> */
.L_x_4239:
[----:B------:R-:W-:Y:S05]  /*0ac0*/  BSYNC.RECONVERGENT B1 ;  /* 0x0000000000017941 */ /* 0x000fea0003800200 */
.L_x_4238:
        /* <DEDUP_REMOVED lines=65> */
.L_x_4242:
[----:B------:R-:W-:Y:S05]  /*0ee0*/  BSYNC.RECONVERGENT B1 ;  /* 0x0000000000017941 */ /* 0x000fea0003800200 */
.L_x_4241:
        /* <DEDUP_REMOVED lines=36> */
.L_x_4244:
[----:B------:R-:W-:Y:S05]  /*1130*/  BSYNC.RECONVERGENT B1 ;  /* 0x0000000000017941 */ /* 0x000fea0003800200 */
.L_x_4243:
        /* <DEDUP_REMOVED lines=18> */
.L_x_4237:
[----:B------:R-:W-:Y:S05]  /*1260*/  BSYNC.RECONVERGENT B0 ;  /* 0x0000000000007941 */ /* 0x000fea0003800200 */
.L_x_4236:
        /* <DEDUP_REMOVED lines=90> */
.L_x_4245:
        /* <DEDUP_REMOVED lines=15> */
.L_x_7279:


//--------------------- .text._ZN10layer_norm31ln_parallel_residual_bwd_kernelINS_13Kernel_traitsIf6__halfS2_S2_fjLj7168ELj1ELj1ELj8ELj8ENS_18Kernel_traits_baseILj7168EfS2_S2_S2_fjLj256EEEEELb1ELb1ELb0EEEvNS_9BwdParamsE --------------------------
	.section	.text._ZN10layer_norm31ln_parallel_residual_bwd_kernelINS_13Kernel_traitsIf6__halfS2_S2_fjLj7168ELj1ELj1ELj8ELj8ENS_18Kernel_traits_baseILj7168EfS2_S2_S2_fjLj256EEEEELb1ELb1ELb0EEEvNS_9BwdParamsE,"ax",@progbits
	.align	128
        .global         _ZN10layer_norm31ln_parallel_residual_bwd_kernelINS_13Kernel_traitsIf6__halfS2_S2_fjLj7168ELj1ELj1ELj8ELj8ENS_18Kernel_traits_baseILj7168EfS2_S2_S2_fjLj256EEEEELb1ELb1ELb0EEEvNS_9BwdParamsE
        .type           _ZN10layer_norm31ln_parallel_residual_bwd_kernelINS_13Kernel_traitsIf6__halfS2_S2_fjLj7168ELj1ELj1ELj8ELj8ENS_18Kernel_traits_baseILj7168EfS2_S2_S2_fjLj256EEEEELb1ELb1ELb0EEEvNS_9BwdParamsE,@function
        .size           _ZN10layer_norm31ln_parallel_residual_bwd_kernelINS_13Kernel_traitsIf6__halfS2_S2_fjLj7168ELj1ELj1ELj8ELj8ENS_18Kernel_traits_baseILj7168EfS2_S2_S2_fjLj256EEEEELb1ELb1ELb0EEEvNS_9BwdParamsE,(.L_x_7280 - _ZN10layer_norm31ln_parallel_residual_bwd_kernelINS_13Kernel_traitsIf6__halfS2_S2_fjLj7168ELj1ELj1ELj8ELj8ENS_18Kernel_traits_baseILj7168EfS2_S2_S2_fjLj256EEEEELb1ELb1ELb0EEEvNS_9BwdParamsE)
        .other          _ZN10layer_norm31ln_parallel_residual_bwd_kernelINS_13Kernel_traitsIf6__halfS2_S2_fjLj7168ELj1ELj1ELj8ELj8ENS_18Kernel_traits_baseILj7168EfS2_S2_S2_fjLj256EEEEELb1ELb1ELb0EEEvNS_9BwdParamsE,@"STO_CUDA_ENTRY STV_DEFAULT"
_ZN10layer_norm31ln_parallel_residual_bwd_kernelINS_13Kernel_traitsIf6__halfS2_S2_fjLj7168ELj1ELj1ELj8ELj8ENS_18Kernel_traits_baseILj7168EfS2_S2_S2_fjLj256EEEEELb1ELb1ELb0EEEvNS_9BwdParamsE:
.text._ZN10layer_norm31ln_parallel_residual_bwd_kernelINS_13Kernel_traitsIf6__halfS2_S2_fjLj7168ELj1ELj1ELj8ELj8ENS_18Kernel_traits_baseILj7168EfS2_S2_S2_fjLj256EEEEELb1ELb1ELb0EEEvNS_9BwdParamsE:
        /* <DEDUP_REMOVED lines=116> */
.L_x_4346:
        /* <DEDUP_REMOVED lines=42> */
[----:B------:R-:W-:-:S04]  /*09e0*/  SHF.R.U64 R124, R124, 0x10, R125 ;  /* 0x000000107c7c7819 */ /* 0x000fc8000000127d */
[----:B------:R-:W-:Y:S02]  /*09f0*/  HADD2.F32 R3, -RZ, R3.H0_H0 ;  /* 0x20000003ff037230 */ /* 0x000fe40000004100 */
[----:B----4-:R-:W-:Y:S01]  /*0a00*/  IMAD.MOV.U32 R135, RZ, RZ, R126 ;  /* 0x000000ffff877224 */ /* 0x010fe200078e007e */
[--C-:B------:R-:W-:Y:S01]  /*0a10*/  SHF.R.U64 R126, R126, 0x10, R127.reuse ;  /* 0x000000107e7e7819 */ /* 0x100fe2000000127f */
[--C-:B------:R-:W-:Y:S01]  /*0a20*/  IMAD.MOV.U32 R136, RZ, RZ, R127.reuse ;  /* 0x000000ffff887224 */ /* 0x100fe200078e007f */
[----:B------:R-:W-:Y:S01]  /*0a30*/  SHF.R.U32.HI R137, RZ, 0x10, R127 ;  /* 0x00000010ff897819 */ /* 0x000fe2000001167f */
[--C-:B------:R-:W-:Y:S01]  /*0a40*/  IMAD.MOV.U32 R127, RZ, RZ, R125.reuse ;  /* 0x000000ffff7f7224 */ /* 0x100fe200078e007d */
[----:B------:R-:W-:Y:S01]  /*0a50*/  SHF.R.U32.HI R138, RZ, 0x10, R125 ;  /* 0x00000010ff8a7819 */ /* 0x000fe2000001167d */
[----:B------:R-:W-:Y:S02]  /*0a60*/  HADD2.F32 R125, -RZ, R124.H0_H0 ;  /* 0x2000007cff7d7230 */ /* 0x000fe40000004100 */
[----:B------:R-:W-:Y:S01]  /*0a70*/  FADD.FTZ R124, -R134, R3 ;  /* 0x00000003867c7221 */ /* 0x000fe20000010100 */
[----:B------:R-:W-:-:S02]  /*0a80*/  HADD2.F32 R135, -RZ, R135.H0_H0 ;  /* 0x20000087ff877230 */ /* 0x000fc40000004100 */
[----:B------:R-:W-:Y:S02]  /*0a90*/  HADD2.F32 R127, -RZ, R127.H0_H0 ;  /* 0x2000007fff7f7230 */ /* 0x000fe40000004100 */
[----:B-----5:R-:W-:Y:S01]  /*0aa0*/  FMUL.FTZ R3, R193, R124 ;  /* 0x0000007cc1037220 */ /* 0x020fe20000410000 */
[----:B------:R-:W-:Y:S02]  /*0ab0*/  HADD2.F32 R126, -RZ, R126.H0_H0 ;  /* 0x2000007eff7e7230 */ /* 0x000fe40000004100 */
[----:B------:R-:W-:Y:S01]  /*0ac0*/  FMUL.FTZ R188, R120, R135 ;  /* 0x0000008778bc7220 */ /* 0x000fe20000410000 */
[C---:B------:R-:W-:Y:S01]  /*0ad0*/  FADD.FTZ R124, -R134.reuse, R127 ;  /* 0x0000007f867c7221 */ /* 0x040fe20000010100 */
[----:B------:R-:W-:Y:S01]  /*0ae0*/  FADD.FTZ R190, -R134, R125 ;  /* 0x0000007d86be7221 */ /* 0x000fe20000010100 */
[----:B0-----:R-:W-:Y:S02]  /*0af0*/  HADD2.F32 R129, -RZ, R136.H0_H0 ;  /* 0x20000088ff817230 */ /* 0x001fe40000004100 */
[----:B------:R-:W-:Y:S01]  /*0b00*/  FMUL.FTZ R187, R121, R126 ;  /* 0x0000007e79bb7220 */ /* 0x000fe20000410000 */
[----:B------:R-:W-:Y:S01]  /*0b10*/  FMUL.FTZ R189, R193, R124 ;  /* 0x0000007cc1bd7220 */ /* 0x000fe20000410000 */
[----:B------:R-:W-:-:S02]  /*0b20*/  HADD2.F32 R131, -RZ, R138.H0_H0 ;  /* 0x2000008aff837230 */ /* 0x000fc40000004100 */
[----:B------:R-:W-:Y:S01]  /*0b30*/  FADD.FTZ R124, RZ, R188 ;  /* 0x000000bcff7c7221 */ /* 0x000fe20000010000 */
[----:B------:R-:W-:Y:S01]  /*0b40*/  FMUL.FTZ R190, R193, R190 ;  /* 0x000000bec1be7220 */ /* 0x000fe20000410000 */
[----:B------:R-:W-:Y:S01]  /*0b50*/  FFMA.FTZ R125, R3, R188, RZ ;  /* 0x000000bc037d7223 */ /* 0x000fe200000100ff */
[----:B------:R-:W-:Y:S02]  /*0b60*/  HADD2.F32 R128, -RZ, R137.H0_H0 ;  /* 0x20000089ff807230 */ /* 0x000fe40000004100 */
[----:B------:R-:W-:Y:S01]  /*0b70*/  FADD.FTZ R127, R124, R187 ;  /* 0x000000bb7c7f7221 */ /* 0x000fe20000010000 */
        /* <DEDUP_REMOVED lines=18> */
.L_x_4248:
[----:B---34-:R-:W-:Y:S05]  /*0ca0*/  BSYNC.RECONVERGENT B0 ;  /* 0x0000000000007941 */ /* 0x018fea0003800200 */
.L_x_4247:
        /* <DEDUP_REMOVED lines=27> */
[----:B------:R-:W-:Y:S02]  /*0e60*/  SHF.R.U32.HI R162, RZ, 0x10, R125 ;  /* 0x00000010ffa27819 */ /* 0x000fe4000001167d */
[----:B------:R-:W-:Y:S01]  /*0e70*/  HADD2.F32 R125, -RZ, R126.H0_H0 ;  /* 0x2000007eff7d7230 */ /* 0x000fe20000004100 */
[----:B------:R-:W-:Y:S01]  /*0e80*/  SHF.R.U32.HI R161, RZ, 0x10, R127 ;  /* 0x00000010ffa17819 */ /* 0x000fe2000001167f */
[----:B0-----:R-:W-:-:S02]  /*0e90*/  HADD2.F32 R129, -RZ, R124.H0_H0 ;  /* 0x2000007cff817230 */ /* 0x001fc40000004100 */
[----:B------:R-:W-:Y:S02]  /*0ea0*/  IMAD.MOV.U32 R160, RZ, RZ, R127 ;  /* 0x000000ffffa07224 */ /* 0x000fe400078e007f */
[C---:B------:R-:W-:Y:S01]  /*0eb0*/  FADD.FTZ R124, -R134.reuse, R125 ;  /* 0x0000007d867c7221 */ /* 0x040fe20000010100 */
[----:B------:R-:W-:Y:S02]  /*0ec0*/  HADD2.F32 R139, -RZ, R139.H0_H0 ;  /* 0x2000008bff8b7230 */ /* 0x000fe40000004100 */
[----:B------:R-:W-:Y:S02]  /*0ed0*/  HADD2.F32 R127, -RZ, R138.H0_H0 ;  /* 0x2000008aff7f7230 */ /* 0x000fe40000004100 */
[----:B-----5:R-:W-:Y:S01]  /*0ee0*/  FMUL.FTZ R167, R193, R124 ;  /* 0x0000007cc1a77220 */ /* 0x020fe20000410000 */
[----:B------:R-:W-:Y:S02]  /*0ef0*/  HADD2.F32 R126, -RZ, R163.H0_H0 ;  /* 0x200000a3ff7e7230 */ /* 0x000fe40000004100 */
[C---:B------:R-:W-:Y:S01]  /*0f00*/  FADD.FTZ R124, -R134.reuse, R139 ;  /* 0x0000008b867c7221 */ /* 0x040fe20000010100 */
[----:B------:R-:W-:Y:S01]  /*0f10*/  FADD.FTZ R166, -R134, R129 ;  /* 0x0000008186a67221 */ /* 0x000fe20000010100 */
[----:B------:R-:W-:Y:S01]  /*0f20*/  FMUL.FTZ R164, R116, R127 ;  /* 0x0000007f74a47220 */ /* 0x000fe20000410000 */
[----:B------:R-:W-:-:S02]  /*0f30*/  HADD2.F32 R131, -RZ, R160.H0_H0 ;  /* 0x200000a0ff837230 */ /* 0x000fc40000004100 */
[----:B------:R-:W-:Y:S01]  /*0f40*/  FMUL.FTZ R165, R193, R124 ;  /* 0x0000007cc1a57220 */ /* 0x000fe20000410000 */
[----:B-1----:R-:W-:Y:S02]  /*0f50*/  HADD2.F32 R133, -RZ, R162.H0_H0 ;  /* 0x200000a2ff857230 */ /* 0x002fe40000004100 */
[----:B------:R-:W-:Y:S01]  /*0f60*/  FMUL.FTZ R163, R117, R126 ;  /* 0x0000007e75a37220 */ /* 0x000fe20000410000 */
[----:B------:R-:W-:Y:S01]  /*0f70*/  FADD.FTZ R124, R137, R164 ;  /* 0x000000a4897c7221 */ /* 0x000fe20000010000 */
[----:B------:R-:W-:Y:S01]  /*0f80*/  FMUL.FTZ R166, R193, R166 ;  /* 0x000000a6c1a67220 */ /* 0x000fe20000410000 */
[C---:B------:R-:W-:Y:S01]  /*0f90*/  FFMA.FTZ R125, R167.reuse, R164, R136 ;  /* 0x000000a4a77d7223 */ /* 0x040fe20000010088 */
[----:B------:R-:W-:Y:S01]  /*0fa0*/  FADD.FTZ R60, R60, R127 ;  /* 0x0000007f3c3c7221 */ /* 0x000fe20000010000 */
[----:B------:R-:W-:Y:S01]  /*0fb0*/  FFMA.FTZ R88, R167, R127, R88 ;  /* 0x0000007fa7587223 */ /* 0x000fe20000010058 */
        /* <DEDUP_REMOVED lines=17> */
.L_x_4250:
[----:B------:R-:W-:Y:S05]  /*10d0*/  BSYNC.RECONVERGENT B0 ;  /* 0x0000000000007941 */ /* 0x000fea0003800200 */
.L_x_4249:
        /* <DEDUP_REMOVED lines=66> */
.L_x_4252:
[----:B------:R-:W-:Y:S05]  /*1500*/  BSYNC.RECONVERGENT B0 ;  /* 0x0000000000007941 */ /* 0x000fea0003800200 */
.L_x_4251:
        /* <DEDUP_REMOVED lines=66> */
.L_x_4254:
[----:B------:R-:W-:Y:S05]  /*1930*/  BSYNC.RECONVERGENT B0 ;  /* 0x0000000000007941 */ /* 0x000fea0003800200 */
.L_x_4253:
        /* <DEDUP_REMOVED lines=28> */
[----:B------:R-:W-:-:S02]  /*1b00*/  HADD2.F32 R31, -RZ, R32.H0_H0 ;  /* 0x20000020ff1f7230 */ /* 0x000fc40000004100 */
[----:B0-----:R-:W-:Y:S02]  /*1b10*/  HADD2.F32 R35, -RZ, R30.H0_H0 ;  /* 0x2000001eff237230 */ /* 0x001fe40000004100 */
[----:B------:R-:W-:Y:S02]  /*1b20*/  HADD2.F32 R127, -RZ, R127.H0_H0 ;  /* 0x2000007fff7f7230 */ /* 0x000fe40000004100 */
[C---:B------:R-:W-:Y:S01]  /*1b30*/  FADD.FTZ R30, -R134.reuse, R31 ;  /* 0x0000001f861e7221 */ /* 0x040fe20000010100 */
[--C-:B------:R-:W-:Y:S01]  /*1b40*/  IMAD.MOV.U32 R128, RZ, RZ, R33.reuse ;  /* 0x000000ffff807224 */ /* 0x100fe200078e0021 */
[----:B------:R-:W-:Y:S01]  /*1b50*/  SHF.R.U32.HI R129, RZ, 0x10, R33 ;  /* 0x00000010ff817819 */ /* 0x000fe20000011621 */
[C---:B------:R-:W-:Y:S01]  /*1b60*/  FADD.FTZ R36, -R134.reuse, R35 ;  /* 0x0000002386247221 */ /* 0x040fe20000010100 */
[----:B-----5:R-:W-:Y:S01]  /*1b70*/  FMUL.FTZ R37, R193, R30 ;  /* 0x0000001ec1257220 */ /* 0x020fe20000410000 */
[----:B------:R-:W-:Y:S02]  /*1b80*/  HADD2.F32 R33, -RZ, R126.H0_H0 ;  /* 0x2000007eff217230 */ /* 0x000fe40000004100 */
[----:B------:R-:W-:Y:S01]  /*1b90*/  FADD.FTZ R30, -R134, R127 ;  /* 0x0000007f861e7221 */ /* 0x000fe20000010100 */
[----:B------:R-:W-:-:S02]  /*1ba0*/  HADD2.F32 R32, -RZ, R131.H0_H0 ;  /* 0x20000083ff207230 */ /* 0x000fc40000004100 */
[C---:B------:R-:W-:Y:S01]  /*1bb0*/  FMUL.FTZ R36, R193.reuse, R36 ;  /* 0x00000024c1247220 */ /* 0x040fe20000410000 */
[----:B-1----:R-:W-:Y:S02]  /*1bc0*/  HADD2.F32 R125, -RZ, R128.H0_H0 ;  /* 0x20000080ff7d7230 */ /* 0x002fe40000004100 */
[----:B------:R-:W-:Y:S01]  /*1bd0*/  FMUL.FTZ R35, R193, R30 ;  /* 0x0000001ec1237220 */ /* 0x000fe20000410000 */
[-C--:B------:R-:W-:Y:S01]  /*1be0*/  FMUL.FTZ R34, R104, R33.reuse ;  /* 0x0000002168227220 */ /* 0x080fe20000410000 */
[----:B------:R-:W-:Y:S01]  /*1bf0*/  FADD.FTZ R48, R48, R33 ;  /* 0x0000002130307221 */ /* 0x000fe20000010000 */
[----:B------:R-:W-:Y:S01]  /*1c00*/  FFMA.FTZ R76, R37, R33, R76 ;  /* 0x00000021254c7223 */ /* 0x000fe2000001004c */
[----:B------:R-:W-:Y:S02]  /*1c10*/  HADD2.F32 R31, -RZ, R130.H0_H0 ;  /* 0x20000082ff1f7230 */ /* 0x000fe40000004100 */
[----:B------:R-:W-:Y:S01]  /*1c20*/  FADD.FTZ R49, R49, R32 ;  /* 0x0000002031317221 */ /* 0x000fe20000010000 */
[-C--:B------:R-:W-:Y:S01]  /*1c30*/  FFMA.FTZ R77, R36, R32.reuse, R77 ;  /* 0x00000020244d7223 */ /* 0x080fe2000001004d */
[----:B------:R-:W-:Y:S01]  /*1c40*/  FMUL.FTZ R33, R105, R32 ;  /* 0x0000002069217220 */ /* 0x000fe20000410000 */
[----:B------:R-:W-:Y:S01]  /*1c50*/  FADD.FTZ R50, R50, R125 ;  /* 0x0000007d32327221 */ /* 0x000fe20000010000 */
[-C--:B------:R-:W-:Y:S01]  /*1c60*/  FFMA.FTZ R78, R35, R125.reuse, R78 ;  /* 0x0000007d234e7223 */ /* 0x080fe2000001004e */
[----:B------:R-:W-:Y:S01]  /*1c70*/  FMUL.FTZ R32, R106, R125 ;  /* 0x0000007d6a207220 */ /* 0x000fe20000410000 */
[----:B------:R-:W-:Y:S01]  /*1c80*/  FADD.FTZ R30, R137, R34 ;  /* 0x00000022891e7221 */ /* 0x000fe20000010000 */
[----:B------:R-:W-:Y:S01]  /*1c90*/  FFMA.FTZ R125, R37, R34, R136 ;  /* 0x00000022257d7223 */ /* 0x000fe20000010088 */
[----:B------:R-:W-:-:S02]  /*1ca0*/  HADD2.F32 R128, -RZ, R129.H0_H0 ;  /* 0x20000081ff807230 */ /* 0x000fc40000004100 */
        /* <DEDUP_REMOVED lines=11> */
.L_x_4256:
[----:B------:R-:W-:Y:S05]  /*1d60*/  BSYNC.RECONVERGENT B0 ;  /* 0x0000000000007941 */ /* 0x000fea0003800200 */
.L_x_4255:
        /* <DEDUP_REMOVED lines=30> */
[----:B------:R-:W-:-:S02]  /*1f50*/  SHF.R.U32.HI R129, RZ, 0x10, R21 ;  /* 0x00000010ff817819 */ /* 0x000fc40000011615 */
[----:B------:R-:W-:Y:S02]  /*1f60*/  HADD2.F32 R21, -RZ, R22.H0_H0 ;  /* 0x20000016ff157230 */ /* 0x000fe40000004100 */
[----:B------:R-:W-:Y:S01]  /*1f70*/  HADD2.F32 R22, -RZ, R127.H0_H0 ;  /* 0x2000007fff167230 */ /* 0x000fe20000004100 */
[----:B------:R-:W-:Y:S01]  /*1f80*/  SHF.R.U32.HI R128, RZ, 0x10, R23 ;  /* 0x00000010ff807819 */ /* 0x000fe20000011617 */
[----:B------:R-:W-:Y:S02]  /*1f90*/  HADD2.F32 R127, -RZ, R125.H0_H0 ;  /* 0x2000007dff7f7230 */ /* 0x000fe40000004100 */
[----:B-1----:R-:W-:Y:S02]  /*1fa0*/  HADD2.F32 R25, -RZ, R20.H0_H0 ;  /* 0x20000014ff197230 */ /* 0x002fe40000004100 */
[----:B------:R-:W-:Y:S01]  /*1fb0*/  FADD.FTZ R20, -R134, R21 ;  /* 0x0000001586147221 */ /* 0x000fe20000010100 */
[----:B------:R-:W-:Y:S02]  /*1fc0*/  HADD2.F32 R125, -RZ, R124.H0_H0 ;  /* 0x2000007cff7d7230 */ /* 0x000fe40000004100 */
[----:B------:R-:W-:-:S02]  /*1fd0*/  HADD2.F32 R23, -RZ, R126.H0_H0 ;  /* 0x2000007eff177230 */ /* 0x000fc40000004100 */
[C---:B------:R-:W-:Y:S01]  /*1fe0*/  FADD.FTZ R26, -R134.reuse, R25 ;  /* 0x00000019861a7221 */ /* 0x040fe20000010100 */
[C---:B-----5:R-:W-:Y:S01]  /*1ff0*/  FMUL.FTZ R27, R193.reuse, R20 ;  /* 0x00000014c11b7220 */ /* 0x060fe20000410000 */
[----:B------:R-:W-:Y:S01]  /*2000*/  FADD.FTZ R20, -R134, R125 ;  /* 0x0000007d86147221 */ /* 0x000fe20000010100 */
[-C--:B------:R-:W-:Y:S01]  /*2010*/  FMUL.FTZ R24, R100, R23.reuse ;  /* 0x0000001764187220 */ /* 0x080fe20000410000 */
[----:B------:R-:W-:Y:S02]  /*2020*/  HADD2.F32 R21, -RZ, R129.H0_H0 ;  /* 0x20000081ff157230 */ /* 0x000fe40000004100 */
        /* <DEDUP_REMOVED lines=9> */
[----:B------:R-:W-:-:S02]  /*20c0*/  HADD2.F32 R128, -RZ, R128.H0_H0 ;  /* 0x20000080ff807230 */ /* 0x000fc40000004100 */
        /* <DEDUP_REMOVED lines=14> */
.L_x_4258:
[----:B------:R-:W-:Y:S05]  /*21b0*/  BSYNC.RECONVERGENT B0 ;  /* 0x0000000000007941 */ /* 0x000fea0003800200 */
.L_x_4257:
        /* <DEDUP_REMOVED lines=24> */
[----:B------:R-:W-:Y:S02]  /*2340*/  SHF.R.U32.HI R10, RZ, 0x10, R11 ;  /* 0x00000010ff0a7819 */ /* 0x000fe4000001160b */
[----:B------:R-:W-:Y:S02]  /*2350*/  HADD2.F32 R11, -RZ, R126.H0_H0 ;  /* 0x2000007eff0b7230 */ /* 0x000fe40000004100 */
[----:B------:R-:W-:Y:S02]  /*2360*/  HADD2.F32 R125, -RZ, R125.H0_H0 ;  /* 0x2000007dff7d7230 */ /* 0x000fe40000004100 */
[----:B------:R-:W-:-:S02]  /*2370*/  HADD2.F32 R127, -RZ, R127.H0_H0 ;  /* 0x2000007fff7f7230 */ /* 0x000fc40000004100 */
[----:B-1----:R-:W-:Y:S02]  /*2380*/  HADD2.F32 R15, -RZ, R10.H0_H0 ;  /* 0x2000000aff0f7230 */ /* 0x002fe40000004100 */
[----:B----4-:R-:W-:Y:S01]  /*2390*/  IMAD.MOV.U32 R124, RZ, RZ, R12 ;  /* 0x000000ffff7c7224 */ /* 0x010fe200078e000c */
[----:B------:R-:W-:Y:S01]  /*23a0*/  SHF.R.U64 R129, R12, 0x10, R13 ;  /* 0x000000100c817819 */ /* 0x000fe2000000120d */
[C---:B------:R-:W-:Y:S01]  /*23b0*/  FADD.FTZ R10, -R134.reuse, R11 ;  /* 0x0000000b860a7221 */ /* 0x040fe20000010100 */
[C---:B------:R-:W-:Y:S01]  /*23c0*/  FADD.FTZ R16, -R134.reuse, R125 ;  /* 0x0000007d86107221 */ /* 0x040fe20000010100 */
[C---:B------:R-:W-:Y:S01]  /*23d0*/  FADD.FTZ R12, -R134.reuse, R127 ;  /* 0x0000007f860c7221 */ /* 0x040fe20000010100 */
[----:B------:R-:W-:Y:S01]  /*23e0*/  FADD.FTZ R134, -R134, R15 ;  /* 0x0000000f86867221 */ /* 0x000fe20000010100 */
[----:B------:R-:W-:Y:S02]  /*23f0*/  HADD2.F32 R15, -RZ, R124.H0_H0 ;  /* 0x2000007cff0f7230 */ /* 0x000fe40000004100 */
[----:B-----5:R-:W-:Y:S01]  /*2400*/  FMUL.FTZ R17, R193, R10 ;  /* 0x0000000ac1117220 */ /* 0x020fe20000410000 */
[----:B------:R-:W-:-:S02]  /*2410*/  IMAD.MOV.U32 R128, RZ, RZ, R13 ;  /* 0x000000ffff807224 */ /* 0x000fc400078e000d */
[----:B------:R-:W-:Y:S01]  /*2420*/  FMUL.FTZ R16, R193, R16 ;  /* 0x00000010c1107220 */ /* 0x000fe20000410000 */
[----:B------:R-:W-:Y:S02]  /*2430*/  HADD2.F32 R14, -RZ, R129.H0_H0 ;  /* 0x20000081ff0e7230 */ /* 0x000fe40000004100 */
[----:B------:R-:W-:Y:S01]  /*2440*/  FADD.FTZ R40, R40, R15 ;  /* 0x0000000f28287221 */ /* 0x000fe20000010000 */
[-C--:B------:R-:W-:Y:S01]  /*2450*/  FFMA.FTZ R68, R17, R15.reuse, R68 ;  /* 0x0000000f11447223 */ /* 0x080fe20000010044 */
[----:B------:R-:W-:Y:S01]  /*2460*/  FMUL.FTZ R15, R96, R15 ;  /* 0x0000000f600f7220 */ /* 0x000fe20000410000 */
[----:B------:R-:W-:Y:S01]  /*2470*/  SHF.R.U32.HI R13, RZ, 0x10, R13 ;  /* 0x00000010ff0d7819 */ /* 0x000fe2000001160d */
[----:B------:R-:W-:Y:S02]  /*2480*/  HADD2.F32 R125, -RZ, R128.H0_H0 ;  /* 0x20000080ff7d7230 */ /* 0x000fe40000004100 */
[----:B------:R-:W-:Y:S01]  /*2490*/  FADD.FTZ R41, R41, R14 ;  /* 0x0000000e29297221 */ /* 0x000fe20000010000 */
[-C--:B------:R-:W-:Y:S01]  /*24a0*/  FFMA.FTZ R69, R16, R14.reuse, R69 ;  /* 0x0000000e10457223 */ /* 0x080fe20000010045 */
[----:B------:R-:W-:Y:S01]  /*24b0*/  FMUL.FTZ R14, R97, R14 ;  /* 0x0000000e610e7220 */ /* 0x000fe20000410000 */
[----:B------:R-:W-:Y:S01]  /*24c0*/  FADD.FTZ R137, R137, R15 ;  /* 0x0000000f89897221 */ /* 0x000fe20000010000 */
[----:B------:R-:W-:Y:S01]  /*24d0*/  FFMA.FTZ R11, R17, R15, R136 ;  /* 0x0000000f110b7223 */ /* 0x000fe20000010088 */
[----:B------:R-:W-:-:S02]  /*24e0*/  HADD2.F32 R128, -RZ, R13.H0_H0 ;  /* 0x2000000dff807230 */ /* 0x000fc40000004100 */
        /* <DEDUP_REMOVED lines=14> */
.L_x_4260:
[----:B------:R-:W-:Y:S05]  /*25d0*/  BSYNC.RECONVERGENT B0 ;  /* 0x0000000000007941 */ /* 0x000fea0003800200 */
.L_x_4259:
        /* <DEDUP_REMOVED lines=32> */
.L_x_4262:
[----:B------:R-:W-:Y:S05]  /*27e0*/  BSYNC.RECONVERGENT B0 ;  /* 0x0000000000007941 */ /* 0x000fea0003800200 */
.L_x_4261:
        /* <DEDUP_REMOVED lines=84> */
[----:B------:R-:W-:Y:S01]  /*2d30*/  PRMT R127, R126, 0x7632, R127 ;  /* 0x000076327e7f7816 */ /* 0x000fe2000000007f */
[----:B------:R-:W-:Y:S06]  /*2d40*/  BRA `(.L_x_4268) ;  /* 0x0000001400447947 */ /* 0x000fec0003800000 */
.L_x_4267:
        /* <DEDUP_REMOVED lines=30> */
[----:B------:R-:W-:Y:S02]  /*2f30*/  PRMT R124, R8, 0x7632, R124 ;  /* 0x00007632087c7816 */ /* 0x000fe4000000007c */
[C---:B------:R-:W-:Y:S02]  /*2f40*/  PRMT R126, R125.reuse, 0x7632, R126 ;  /* 0x000076327d7e7816 */ /* 0x040fe4000000007e */
[----:B------:R-:W-:Y:S02]  /*2f50*/  PRMT R7, R125, 0x7610, R7 ;  /* 0x000076107d077816 */ /* 0x000fe40000000007 */
[----:B------:R-:W-:Y:S01]  /*2f60*/  PRMT R127, R6, 0x7632, R127 ;  /* 0x00007632067f7816 */ /* 0x000fe2000000007f */
[----:B------:R-:W-:Y:S06]  /*2f70*/  BRA `(.L_x_4268) ;  /* 0x0000001000b87947 */ /* 0x000fec0003800000 */
.L_x_4266:
        /* <DEDUP_REMOVED lines=8> */
[-C--:B------:R-:W-:Y:S01]  /*3000*/  FFMA.FTZ R128, R190, R133.reuse, R134 ;  /* 0x00000085be807223 */ /* 0x080fe20000010086 */
[----:B------:R-:W-:Y:S01]  /*3010*/  LOP3.LUT P6, RZ, R191, 0xff, RZ, 0xc0, !PT ;  /* 0x000000ffbfff7812 */ /* 0x000fe200078cc0ff */
[----:B------:R-:W-:Y:S02]  /*3020*/  HADD2.F32 R124, -RZ, R124.H0_H0 ;  /* 0x2000007cff7c7230 */ /* 0x000fe40000004100 */
[----:B------:R-:W-:Y:S01]  /*3030*/  FADD.FTZ R125, R188, -R125 ;  /* 0x8000007dbc7d7221 */ /* 0x000fe20000010000 */
[----:B------:R-:W-:Y:S02]  /*3040*/  HADD2.F32 R126, -RZ, R126.H0_H0 ;  /* 0x2000007eff7e7230 */ /* 0x000fe40000004100 */
[----:B------:R-:W-:Y:S01]  /*3050*/  FADD.FTZ R128, R187, -R128 ;  /* 0x80000080bb807221 */ /* 0x000fe20000010000 */
[----:B------:R-:W-:Y:S01]  /*3060*/  FFMA.FTZ R127, R189, R133, R134 ;  /* 0x00000085bd7f7223 */ /* 0x000fe20000010086 */
        /* <DEDUP_REMOVED lines=26> */
[----:B------:R-:W-:Y:S01]  /*3210*/  PRMT R127, R126, 0x7632, R127 ;  /* 0x000076327e7f7816 */ /* 0x000fe2000000007f */
[----:B------:R-:W-:Y:S06]  /*3220*/  BRA `(.L_x_4268) ;  /* 0x00000010000c7947 */ /* 0x000fec0003800000 */
.L_x_4269:
[----:B------:R-:W-:Y:S02]  /*3230*/  IMAD.MOV.U32 R6, RZ, RZ, R172 ;  /* 0x000000ffff067224 */ /* 0x000fe400078e00ac */
[-CC-:B------:R-:W-:Y:S01]  /*3240*/  FFMA.FTZ R7, R3, R133.reuse, R134.reuse ;  /* 0x0000008503077223 */ /* 0x180fe20000010086 */
[----:B------:R-:W-:Y:S01]  /*3250*/  SHF.R.U64 R9, R172, 0x10, R173 ;  /* 0x00000010ac097819 */ /* 0x000fe200000012ad */
[----:B------:R-:W-:Y:S01]  /*3260*/  FFMA.FTZ R125, R189, R133, R134 ;  /* 0x00000085bd7d7223 */ /* 0x000fe20000010086 */
[----:B------:R-:W-:Y:S01]  /*3270*/  LOP3.LUT P6, RZ, R191, 0xff, RZ, 0xc0, !PT ;  /* 0x000000ffbfff7812 */ /* 0x000fe200078cc0ff */
[----:B------:R-:W-:Y:S02]  /*3280*/  HADD2.F32 R8, -RZ, R6.H0_H0 ;  /* 0x20000006ff087230 */ /* 0x000fe40000004100 */
[----:B------:R-:W-:Y:S01]  /*3290*/  FADD.FTZ R6, R188, -R7 ;  /* 0x80000007bc067221 */ /* 0x000fe20000010000 */
[----:B------:R-:W-:Y:S01]  /*32a0*/  HADD2.F32 R124, -RZ, R9.H0_H0 ;  /* 0x20000009ff7c7230 */ /* 0x000fe20000004100 */
[----:B------:R-:W-:-:S02]  /*32b0*/  SHF.R.U32.HI R127, RZ, 0x10, R173 ;  /* 0x00000010ff7f7819 */ /* 0x000fc400000116ad */
[----:B-----5:R-:W-:Y:S01]  /*32c0*/  FFMA.FTZ R6, R193, R6, R8 ;  /* 0x00000006c1067223 */ /* 0x020fe20000010008 */
[----:B------:R-:W-:Y:S02]  /*32d0*/  FFMA.FTZ R8, R190, R133, R134 ;  /* 0x00000085be087223 */ /* 0x000fe40000010086 */
[----:B------:R-:W-:Y:S02]  /*32e0*/  HADD2.F32 R128, -RZ, R127.H0_H0 ;  /* 0x2000007fff807230 */ /* 0x000fe40000004100 */
        /* <DEDUP_REMOVED lines=12> */
[----:B------:R-:W-:Y:S01]  /*33b0*/  FFMA.FTZ R126, R184, R133, R134 ;  /* 0x00000085b87e7223 */ /* 0x000fe20000010086 */
[----:B------:R-:W-:-:S02]  /*33c0*/  LOP3.LUT P6, RZ, R191, 0xff0000, RZ, 0xc0, !PT ;  /* 0x00ff0000bfff7812 */ /* 0x000fc400078cc0ff */
[----:B------:R-:W-:Y:S01]  /*33d0*/  FMUL.FTZ R125, R124, UR14 ;  /* 0x0000000e7c7d7c20 */ /* 0x000fe20008410000 */
[----:B------:R-:W-:Y:S01]  /*33e0*/  FADD.FTZ R126, R185, -R126 ;  /* 0x8000007eb97e7221 */ /* 0x000fe20000010000 */
[----:B------:R-:W-:Y:S02]  /*33f0*/  F2FP.F16.F32.PACK_AB R8, R9, R8 ;  /* 0x000000080908723e */ /* 0x000fe400000000ff */
[----:B------:R-:W-:Y:S01]  /*3400*/  PRMT R129, R7, 0x7632, R129 ;  /* 0x0000763207817816 */ /* 0x000fe20000000081 */
[----:B------:R-:W-:Y:S01]  /*3410*/  FFMA.FTZ R126, R193, R126, R128 ;  /* 0x0000007ec17e7223 */ /* 0x000fe20000010080 */
[----:B------:R-:W-:Y:S02]  /*3420*/  FSEL R125, R125, RZ, P6 ;  /* 0x000000ff7d7d7208 */ /* 0x000fe40003000000 */
[----:B------:R-:W-:Y:S01]  /*3430*/  ISETP.GE.U32.AND P6, PT, R191, 0x1000000, PT ;  /* 0x01000000bf00780c */ /* 0x000fe20003fc6070 */
[----:B------:R-:W-:Y:S01]  /*3440*/  FMUL.FTZ R127, R126, UR14 ;  /* 0x0000000e7e7f7c20 */ /* 0x000fe20008410000 */
[----:B------:R-:W-:-:S02]  /*3450*/  F2FP.F16.F32.PACK_AB R125, R125, R124 ;  /* 0x0000007c7d7d723e */ /* 0x000fc400000000ff */
[----:B------:R-:W-:Y:S02]  /*3460*/  PRMT R9, R7, 0x7610, R9 ;  /* 0x0000761007097816 */ /* 0x000fe40000000009 */
[----:B------:R-:W-:Y:S02]  /*3470*/  FSEL R127, R127, RZ, P6 ;  /* 0x000000ff7f7f7208 */ /* 0x000fe40003000000 */
[----:B------:R-:W-:Y:S02]  /*3480*/  PRMT R124, R8, 0x7632, R124 ;  /* 0x00007632087c7816 */ /* 0x000fe4000000007c */
[----:B------:R-:W-:Y:S02]  /*3490*/  F2FP.F16.F32.PACK_AB R6, R127, R126 ;  /* 0x0000007e7f06723e */ /* 0x000fe400000000ff */
[C---:B------:R-:W-:Y:S02]  /*34a0*/  PRMT R126, R125.reuse, 0x7632, R126 ;  /* 0x000076327d7e7816 */ /* 0x040fe4000000007e */
[----:B------:R-:W-:-:S02]  /*34b0*/  PRMT R7, R125, 0x7610, R7 ;  /* 0x000076107d077816 */ /* 0x000fc40000000007 */
[----:B------:R-:W-:Y:S01]  /*34c0*/  PRMT R127, R6, 0x7632, R127 ;  /* 0x00007632067f7816 */ /* 0x000fe2000000007f */
[----:B------:R-:W-:Y:S06]  /*34d0*/  BRA `(.L_x_4268) ;  /* 0x0000000c00607947 */ /* 0x000fec0003800000 */
.L_x_4265:
        /* <DEDUP_REMOVED lines=52> */
.L_x_4271:
        /* <DEDUP_REMOVED lines=24> */
[----:B------:R-:W-:Y:S01]  /*39a0*/  F2FP.F16.F32.PACK_AB R128, R137, R128 ;  /* 0x000000808980723e */ /* 0x000fe200000000ff */
[----:B------:R-:W-:-:S04]  /*39b0*/  FMUL.FTZ R0, R193, R0 ;  /* 0x00000000c1007220 */ /* 0x000fc80000410000 */
        /* <DEDUP_REMOVED lines=24> */
.L_x_4270:
        /* <DEDUP_REMOVED lines=10> */
[----:B------:R-:W-:Y:S02]  /*3be0*/  HADD2.F32 R2, -RZ, R2.H0_H0 ;  /* 0x20000002ff027230 */ /* 0x000fe40000004100 */
[----:B------:R-:W-:Y:S01]  /*3bf0*/  FADD.FTZ R0, R187, -R0 ;  /* 0x80000000bb007221 */ /* 0x000fe20000010000 */
[----:B------:R-:W-:-:S03]  /*3c00*/  SHF.R.U32.HI R124, RZ, 0x10, R173 ;  /* 0x00000010ff7c7819 */ /* 0x000fc600000116ad */
[----:B-----5:R-:W-:Y:S02]  /*3c10*/  FFMA.FTZ R0, R193, R0, R2 ;  /* 0x00000000c1007223 */ /* 0x020fe40000010002 */
[----:B------:R-:W-:Y:S02]  /*3c20*/  HADD2.F32 R124, -RZ, R124.H0_H0 ;  /* 0x2000007cff7c7230 */ /* 0x000fe40000004100 */
        /* <DEDUP_REMOVED lines=42> */
.L_x_4272:
[--C-:B------:R-:W-:Y:S02]  /*3ed0*/  IMAD.MOV.U32 R0, RZ, RZ, R173.reuse ;  /* 0x000000ffff007224 */ /* 0x100fe400078e00ad */
[-CC-:B------:R-:W-:Y:S01]  /*3ee0*/  FFMA.FTZ R5, R189, R133.reuse, R134.reuse ;  /* 0x00000085bd057223 */ /* 0x180fe20000010086 */
[----:B------:R-:W-:Y:S01]  /*3ef0*/  LOP3.LUT P6, RZ, R191, 0xff0000, RZ, 0xc0, !PT ;  /* 0x00ff0000bfff7812 */ /* 0x000fe200078cc0ff */
[-CC-:B------:R-:W-:Y:S01]  /*3f00*/  FFMA.FTZ R4, R190, R133.reuse, R134.reuse ;  /* 0x00000085be047223 */ /* 0x180fe20000010086 */
[----:B------:R-:W-:Y:S01]  /*3f10*/  SHF.R.U64 R6, R172, 0x10, R173 ;  /* 0x00000010ac067819 */ /* 0x000fe200000012ad */
[----:B------:R-:W-:Y:S02]  /*3f20*/  HADD2.F32 R2, -RZ, R0.H0_H0 ;  /* 0x20000000ff027230 */ /* 0x000fe40000004100 */
[----:B------:R-:W-:Y:S01]  /*3f30*/  FADD.FTZ R0, R186, -R5 ;  /* 0x80000005ba007221 */ /* 0x000fe20000010000 */
[----:B------:R-:W-:Y:S01]  /*3f40*/  FFMA.FTZ R5, R3, R133, R134 ;  /* 0x0000008503057223 */ /* 0x000fe20000010086 */
[----:B------:R-:W-:Y:S01]  /*3f50*/  FADD.FTZ R4, R187, -R4 ;  /* 0x80000004bb047221 */ /* 0x000fe20000010000 */
[----:B------:R-:W-:-:S02]  /*3f60*/  HADD2.F32 R6, -RZ, R6.H0_H0 ;  /* 0x20000006ff067230 */ /* 0x000fc40000004100 */
[----:B-----5:R-:W-:Y:S01]  /*3f70*/  FFMA.FTZ R124, R193, R0, R2 ;  /* 0x00000000c17c7223 */ /* 0x020fe20000010002 */
[----:B------:R-:W-:-:S03]  /*3f80*/  SHF.R.U32.HI R2, RZ, 0x10, R173 ;  /* 0x00000010ff027819 */ /* 0x000fc600000116ad */
[----:B------:R-:W-:Y:S01]  /*3f90*/  FMUL.FTZ R0, R124, UR14 ;  /* 0x0000000e7c007c20 */ /* 0x000fe20008410000 */
[----:B------:R-:W-:Y:S01]  /*3fa0*/  FFMA.FTZ R7, R193, R4, R6 ;  /* 0x00000004c1077223 */ /* 0x000fe20000010006 */
[----:B------:R-:W-:-:S03]  /*3fb0*/  HADD2.F32 R2, -RZ, R2.H0_H0 ;  /* 0x20000002ff027230 */ /* 0x000fc60000004100 */
[----:B------:R-:W-:Y:S01]  /*3fc0*/  FSEL R127, R0, RZ, P6 ;  /* 0x000000ff007f7208 */ /* 0x000fe20003000000 */
[----:B------:R-:W-:Y:S01]  /*3fd0*/  FMUL.FTZ R4, R7, UR14 ;  /* 0x0000000e07047c20 */ /* 0x000fe20008410000 */
[----:B------:R-:W-:Y:S02]  /*3fe0*/  LOP3.LUT P6, RZ, R192, 0xff0000, RZ, 0xc0, !PT ;  /* 0x00ff0000c0ff7812 */ /* 0x000fe400078cc0ff */
[----:B------:R-:W-:Y:S02]  /*3ff0*/  F2FP.F16.F32.PACK_AB R127, R127, R124 ;  /* 0x0000007c7f7f723e */ /* 0x000fe400000000ff */
        /* <DEDUP_REMOVED lines=11> */
[----:B------:R-:W-:Y:S02]  /*40b0*/  F2FP.F16.F32.PACK_AB R128, R137, R128 ;  /* 0x000000808980723e */ /* 0x000fe400000000ff */
[----:B------:R-:W-:Y:S02]  /*40c0*/  HADD2.F32 R2, -RZ, R0.H0_H0 ;  /* 0x20000000ff027230 */ /* 0x000fe40000004100 */
[----:B------:R-:W-:-:S04]  /*40d0*/  FADD.FTZ R0, R188, -R5 ;  /* 0x80000005bc007221 */ /* 0x000fc80000010000 */
[----:B------:R-:W-:-:S04]  /*40e0*/  FFMA.FTZ R0, R193, R0, R2 ;  /* 0x00000000c1007223 */ /* 0x000fc80000010002 */
        /* <DEDUP_REMOVED lines=23> */
.L_x_4268:
        /* <DEDUP_REMOVED lines=18> */
.L_x_4273:
        /* <DEDUP_REMOVED lines=12> */
.L_x_4274:
[----:B------:R-:W-:-:S07]  /*4440*/  VIADD R195, R195, 0x100 ;  /* 0x00000100c3c37836 */ /* 0x000fce0000000000 */
.L_x_4264:
[----:B------:R-:W-:Y:S05]  /*4450*/  BSYNC.RECONVERGENT B0 ;  /* 0x0000000000007941 */ /* 0x000fea0003800200 */
.L_x_4263:
        /* <DEDUP_REMOVED lines=21> */
[----:B01---5:R-:W-:Y:S01]  /*45b0*/  FFMA.FTZ R124, R193, R0, R2 ;  /* 0x00000000c17c7223 */ /* 0x023fe20000010002 */
[----:B------:R-:W-:-:S03]  /*45c0*/  SHF.R.U32.HI R2, RZ, 0x10, R171 ;  /* 0x00000010ff027819 */ /* 0x000fc600000116ab */
[----:B------:R-:W-:Y:S01]  /*45d0*/  FMUL.FTZ R0, R124, UR14 ;  /* 0x0000000e7c007c20 */ /* 0x000fe20008410000 */
[----:B------:R-:W-:Y:S01]  /*45e0*/  FFMA.FTZ R7, R193, R4, R6 ;  /* 0x00000004c1077223 */ /* 0x000fe20000010006 */
[----:B------:R-:W-:-:S03]  /*45f0*/  HADD2.F32 R2, -RZ, R2.H0_H0 ;  /* 0x20000002ff027230 */ /* 0x000fc60000004100 */
[----:B------:R-:W-:Y:S01]  /*4600*/  FSEL R127, R0, RZ, P6 ;  /* 0x000000ff007f7208 */ /* 0x000fe20003000000 */
[----:B------:R-:W-:Y:S01]  /*4610*/  FMUL.FTZ R4, R7, UR14 ;  /* 0x0000000e07047c20 */ /* 0x000fe20008410000 */
[----:B------:R-:W-:-:S04]  /*4620*/  LOP3.LUT P6, RZ, R169, 0xff0000, RZ, 0xc0, !PT ;  /* 0x00ff0000a9ff7812 */ /* 0x000fc800078cc0ff */
[----:B------:R-:W-:Y:S01]  /*4630*/  FSEL R126, R0, RZ, P6 ;  /* 0x000000ff007e7208 */ /* 0x000fe20003000000 */
[----:B------:R-:W-:Y:S01]  /*4640*/  FFMA.FTZ R0, R160, R133, R134 ;  /* 0x00000085a0007223 */ /* 0x000fe20000010086 */
[----:B------:R-:W-:-:S03]  /*4650*/  ISETP.GE.U32.AND P6, PT, R168, 0x1000000, PT ;  /* 0x01000000a800780c */ /* 0x000fc60003fc6070 */
[----:B------:R-:W-:-:S04]  /*4660*/  FADD.FTZ R0, R161, -R0 ;  /* 0x80000000a1007221 */ /* 0x000fc80000010000 */
[----:B------:R-:W-:-:S04]  /*4670*/  FFMA.FTZ R131, R193, R0, R2 ;  /* 0x00000000c1837223 */ /* 0x000fc80000010002 */
[C---:B------:R-:W-:Y:S01]  /*4680*/  FMUL.FTZ R0, R131.reuse, UR14 ;  /* 0x0000000e83007c20 */ /* 0x040fe20008410000 */
[----:B------:R-:W-:-:S04]  /*4690*/  F2FP.F16.F32.PACK_AB R126, R131, R126 ;  /* 0x0000007e837e723e */ /* 0x000fc800000000ff */
[----:B------:R-:W-:Y:S02]  /*46a0*/  FSEL R128, R0, RZ, P6 ;  /* 0x000000ff00807208 */ /* 0x000fe40003000000 */
[----:B------:R-:W-:-:S04]  /*46b0*/  ISETP.GE.U32.AND P6, PT, R169, 0x1000000, PT ;  /* 0x01000000a900780c */ /* 0x000fc80003fc6070 */
        /* <DEDUP_REMOVED lines=9> */
[C---:B------:R-:W-:Y:S02]  /*4750*/  FSEL R5, R2.reuse, RZ, P6 ;  /* 0x000000ff02057208 */ /* 0x040fe40003000000 */
[----:B------:R-:W-:Y:S02]  /*4760*/  LOP3.LUT P6, RZ, R169, 0xff, RZ, 0xc0, !PT ;  /* 0x000000ffa9ff7812 */ /* 0x000fe400078cc0ff */
[----:B------:R-:W-:Y:S02]  /*4770*/  F2FP.F16.F32.PACK_AB R5, R5, R0 ;  /* 0x000000000505723e */ /* 0x000fe400000000ff */
[----:B------:R-:W-:Y:S02]  /*4780*/  FSEL R2, R2, RZ, P6 ;  /* 0x000000ff02027208 */ /* 0x000fe40003000000 */
[----:B------:R-:W-:Y:S02]  /*4790*/  LOP3.LUT P6, RZ, R168, 0xff00, RZ, 0xc0, !PT ;  /* 0x0000ff00a8ff7812 */ /* 0x000fe400078cc0ff */
[----:B------:R-:W-:-:S02]  /*47a0*/  F2FP.F16.F32.PACK_AB R2, R7, R2 ;  /* 0x000000020702723e */ /* 0x000fc400000000ff */
[C---:B------:R-:W-:Y:S02]  /*47b0*/  FSEL R6, R4.reuse, RZ, P6 ;  /* 0x000000ff04067208 */ /* 0x040fe40003000000 */
[----:B------:R-:W-:Y:S02]  /*47c0*/  LOP3.LUT P6, RZ, R169, 0xff00, RZ, 0xc0, !PT ;  /* 0x0000ff00a9ff7812 */ /* 0x000fe400078cc0ff */
        /* <DEDUP_REMOVED lines=14> */
.L_x_4279:
[--C-:B------:R-:W-:Y:S01]  /*48b0*/  SHF.R.U64 R2, R170, 0x10, R171.reuse ;  /* 0x00000010aa027819 */ /* 0x100fe200000012ab */
[-CC-:B------:R-:W-:Y:S01]  /*48c0*/  FFMA.FTZ R0, R166, R133.reuse, R134.reuse ;  /* 0x00000085a6007223 */ /* 0x180fe20000010086 */
[----:B------:R-:W-:Y:S01]  /*48d0*/  LOP3.LUT P6, RZ, R168, 0xff00, RZ, 0xc0, !PT ;  /* 0x0000ff00a8ff7812 */ /* 0x000fe200078cc0ff */
[----:B------:R-:W-:Y:S01]  /*48e0*/  FFMA.FTZ R5, R165, R133, R134 ;  /* 0x00000085a5057223 */ /* 0x000fe20000010086 */
[----:B-1----:R-:W-:Y:S01]  /*48f0*/  SHF.R.U32.HI R126, RZ, 0x10, R171 ;  /* 0x00000010ff7e7819 */ /* 0x002fe200000116ab */
[----:B------:R-:W-:Y:S02]  /*4900*/  HADD2.F32 R2, -RZ, R2.H0_H0 ;  /* 0x20000002ff027230 */ /* 0x000fe40000004100 */
[----:B------:R-:W-:Y:S02]  /*4910*/  FADD.FTZ R0, R163, -R0 ;  /* 0x80000000a3007221 */ /* 0x000fe40000010000 */
[----:B------:R-:W-:Y:S02]  /*4920*/  HADD2.F32 R126, -RZ, R126.H0_H0 ;  /* 0x2000007eff7e7230 */ /* 0x000fe40000004100 */
[----:B-----5:R-:W-:-:S04]  /*4930*/  FFMA.FTZ R0, R193, R0, R2 ;  /* 0x00000000c1007223 */ /* 0x020fc80000010002 */
[----:B------:R-:W-:-:S05]  /*4940*/  FMUL.FTZ R0, R0, UR14 ;  /* 0x0000000e00007c20 */ /* 0x000fca0008410000 */
[----:B------:R-:W-:Y:S02]  /*4950*/  FSEL R4, R0, RZ, P6 ;  /* 0x000000ff00047208 */ /* 0x000fe40003000000 */
[----:B------:R-:W-:-:S04]  /*4960*/  LOP3.LUT P6, RZ, R169, 0xff00, RZ, 0xc0, !PT ;  /* 0x0000ff00a9ff7812 */ /* 0x000fc800078cc0ff */
[----:B0-----:R-:W-:Y:S01]  /*4970*/  FSEL R125, R0, RZ, P6 ;  /* 0x000000ff007d7208 */ /* 0x001fe20003000000 */
[----:B------:R-:W-:Y:S01]  /*4980*/  IMAD.MOV.U32 R0, RZ, RZ, R171 ;  /* 0x000000ffff007224 */ /* 0x000fe200078e00ab */
[----:B------:R-:W-:Y:S02]  /*4990*/  LOP3.LUT P6, RZ, R168, 0xff0000, RZ, 0xc0, !PT ;  /* 0x00ff0000a8ff7812 */ /* 0x000fe400078cc0ff */
[----:B------:R-:W-:Y:S02]  /*49a0*/  F2FP.F16.F32.PACK_AB R125, R125, R4 ;  /* 0x000000047d7d723e */ /* 0x000fe400000000ff */
[----:B------:R-:W-:Y:S02]  /*49b0*/  HADD2.F32 R2, -RZ, R0.H0_H0 ;  /* 0x20000000ff027230 */ /* 0x000fe40000004100 */
        /* <DEDUP_REMOVED lines=21> */
[----:B------:R-:W-:Y:S01]  /*4b10*/  F2FP.F16.F32.PACK_AB R2, R5, R2 ;  /* 0x000000020502723e */ /* 0x000fe200000000ff */
        /* <DEDUP_REMOVED lines=10> */
[----:B------:R-:W-:-:S04]  /*4bc0*/  F2FP.F16.F32.PACK_AB R131, R131, R126 ;  /* 0x0000007e8383723e */ /* 0x000fc800000000ff */
[----:B------:R-:W-:Y:S01]  /*4bd0*/  PRMT R0, R131, 0x7632, R0 ;  /* 0x0000763283007816 */ /* 0x000fe20000000000 */
[----:B------:R-:W-:Y:S06]  /*4be0*/  BRA `(.L_x_4280) ;  /* 0x0000000c00f47947 */ /* 0x000fec0003800000 */
.L_x_4278:
        /* <DEDUP_REMOVED lines=21> */
[----:B------:R-:W-:-:S04]  /*4d40*/  F2FP.F16.F32.PACK_AB R126, R131, R126 ;  /* 0x0000007e837e723e */ /* 0x000fc800000000ff */
[----:B------:R-:W-:Y:S02]  /*4d50*/  FSEL R128, R0, RZ, P6 ;  /* 0x000000ff00807208 */ /* 0x000fe40003000000 */
[----:B------:R-:W-:-:S04]  /*4d60*/  ISETP.GE.U32.AND P6, PT, R169, 0x1000000, PT ;  /* 0x01000000a900780c */ /* 0x000fc80003fc6070 */
[----:B------:R-:W-:Y:S01]  /*4d70*/  FSEL R137, R0, RZ, P6 ;  /* 0x000000ff00897208 */ /* 0x000fe20003000000 */
[----:B------:R-:W-:Y:S01]  /*4d80*/  FADD.FTZ R0, R164, -R5 ;  /* 0x80000005a4007221 */ /* 0x000fe20000010000 */
[----:B------:R-:W-:Y:S02]  /*4d90*/  LOP3.LUT P6, RZ, R168, 0xff, RZ, 0xc0, !PT ;  /* 0x000000ffa8ff7812 */ /* 0x000fe400078cc0ff */
[----:B------:R-:W-:Y:S01]  /*4da0*/  F2FP.F16.F32.PACK_AB R137, R137, R128 ;  /* 0x000000808989723e */ /* 0x000fe200000000ff */
[----:B------:R-:W-:-:S03]  /*4db0*/  FMUL.FTZ R0, R193, R0 ;  /* 0x00000000c1007220 */ /* 0x000fc60000410000 */
[----:B------:R-:W-:Y:S01]  /*4dc0*/  PRMT R131, R137, 0x7610, R131 ;  /* 0x0000761089837816 */ /* 0x000fe20000000083 */
        /* <DEDUP_REMOVED lines=23> */
.L_x_4281:
        /* <DEDUP_REMOVED lines=12> */
[----:B------:R-:W-:Y:S01]  /*5000*/  F2FP.F16.F32.PACK_AB R125, R125, R4 ;  /* 0x000000047d7d723e */ /* 0x000fe200000000ff */
[----:B------:R-:W-:-:S04]  /*5010*/  FMUL.FTZ R0, R193, R0 ;  /* 0x00000000c1007220 */ /* 0x000fc80000410000 */
[----:B------:R-:W-:-:S05]  /*5020*/  FMUL.FTZ R0, R0, UR14 ;  /* 0x0000000e00007c20 */ /* 0x000fca0008410000 */
[----:B------:R-:W-:Y:S02]  /*5030*/  FSEL R124, R0, RZ, P6 ;  /* 0x000000ff007c7208 */ /* 0x000fe40003000000 */
[----:B------:R-:W-:-:S04]  /*5040*/  LOP3.LUT P6, RZ, R169, 0xff0000, RZ, 0xc0, !PT ;  /* 0x00ff0000a9ff7812 */ /* 0x000fc800078cc0ff */
[----:B------:R-:W-:Y:S01]  /*5050*/  FSEL R127, R0, RZ, P6 ;  /* 0x000000ff007f7208 */ /* 0x000fe20003000000 */
[----:B------:R-:W-:Y:S01]  /*5060*/  FADD.FTZ R0, R164, -R5 ;  /* 0x80000005a4007221 */ /* 0x000fe20000010000 */
[----:B------:R-:W-:Y:S02]  /*5070*/  LOP3.LUT P6, RZ, R168, 0xff, RZ, 0xc0, !PT ;  /* 0x000000ffa8ff7812 */ /* 0x000fe400078cc0ff */
[----:B------:R-:W-:Y:S01]  /*5080*/  F2FP.F16.F32.PACK_AB R124, R127, R124 ;  /* 0x0000007c7f7c723e */ /* 0x000fe200000000ff */
        /* <DEDUP_REMOVED lines=23> */
.L_x_4277:
        /* <DEDUP_REMOVED lines=9> */
[----:B01----:R-:W-:Y:S01]  /*5290*/  FFMA.FTZ R125, R165, R133, R134 ;  /* 0x00000085a57d7223 */ /* 0x003fe20000010086 */
        /* <DEDUP_REMOVED lines=35> */
[----:B------:R-:W-:Y:S02]  /*54d0*/  PRMT R127, R8, 0x7632, R127 ;  /* 0x00007632087f7816 */ /* 0x000fe4000000007f */
[----:B------:R-:W-:-:S02]  /*54e0*/  PRMT R7, R125, 0x7610, R7 ;  /* 0x000076107d077816 */ /* 0x000fc40000000007 */
[----:B------:R-:W-:Y:S01]  /*54f0*/  PRMT R131, R6, 0x7632, R131 ;  /* 0x0000763206837816 */ /* 0x000fe20000000083 */
[----:B------:R-:W-:Y:S06]  /*5500*/  BRA `(.L_x_4280) ;  /* 0x0000000400ac7947 */ /* 0x000fec0003800000 */
.L_x_4283:
[----:B01----:R-:W-:Y:S02]  /*5510*/  IMAD.MOV.U32 R124, RZ, RZ, R170 ;  /* 0x000000ffff7c7224 */ /* 0x003fe400078e00aa */
        /* <DEDUP_REMOVED lines=8> */
[----:B------:R-:W-:Y:S02]  /*55a0*/  HADD2.F32 R128, -RZ, R125.H0_H0 ;  /* 0x2000007dff807230 */ /* 0x000fe40000004100 */
        /* <DEDUP_REMOVED lines=29> */
.L_x_4282:
        /* <DEDUP_REMOVED lines=38> */
.L_x_4284:
        /* <DEDUP_REMOVED lines=30> */
.L_x_4280:
        /* <DEDUP_REMOVED lines=16> */
.L_x_4285:
        /* <DEDUP_REMOVED lines=10> */
.L_x_4286:
[----:B------:R-:W-:-:S07]  /*5d60*/  VIADD R195, R195, 0x100 ;  /* 0x00000100c3c37836 */ /* 0x000fce0000000000 */
.L_x_4276:
[----:B------:R-:W-:Y:S05]  /*5d70*/  BSYNC.RECONVERGENT B0 ;  /* 0x0000000000007941 */ /* 0x000fea0003800200 */
.L_x_4275:
        /* <DEDUP_REMOVED lines=21> */
[----:B012--5:R-:W-:Y:S01]  /*5ed0*/  FFMA.FTZ R124, R193, R0, R2 ;  /* 0x00000000c17c7223 */ /* 0x027fe20000010002 */
        /* <DEDUP_REMOVED lines=47> */
.L_x_4291:
[--C-:B------:R-:W-:Y:S01]  /*61d0*/  SHF.R.U64 R2, R174, 0x10, R175.reuse ;  /* 0x00000010ae027819 */ /* 0x100fe200000012af */
[-CC-:B------:R-:W-:Y:S01]  /*61e0*/  FFMA.FTZ R0, R156, R133.reuse, R134.reuse ;  /* 0x000000859c007223 */ /* 0x180fe20000010086 */
[----:B------:R-:W-:Y:S01]  /*61f0*/  LOP3.LUT P6, RZ, R158, 0xff00, RZ, 0xc0, !PT ;  /* 0x0000ff009eff7812 */ /* 0x000fe200078cc0ff */
[----:B------:R-:W-:Y:S01]  /*6200*/  FFMA.FTZ R5, R155, R133, R134 ;  /* 0x000000859b057223 */ /* 0x000fe20000010086 */
[----:B012---:R-:W-:Y:S01]  /*6210*/  SHF.R.U32.HI R126, RZ, 0x10, R175 ;  /* 0x00000010ff7e7819 */ /* 0x007fe200000116af */
[----:B------:R-:W-:Y:S02]  /*6220*/  HADD2.F32 R2, -RZ, R2.H0_H0 ;  /* 0x20000002ff027230 */ /* 0x000fe40000004100 */
[----:B------:R-:W-:Y:S02]  /*6230*/  FADD.FTZ R0, R153, -R0 ;  /* 0x8000000099007221 */ /* 0x000fe40000010000 */
        /* <DEDUP_REMOVED lines=45> */
.L_x_4290:
        /* <DEDUP_REMOVED lines=53> */
.L_x_4293:
        /* <DEDUP_REMOVED lines=44> */
.L_x_4289:
        /* <DEDUP_REMOVED lines=9> */
[----:B012---:R-:W-:Y:S01]  /*6bb0*/  FFMA.FTZ R125, R155, R133, R134 ;  /* 0x000000859b7d7223 */ /* 0x007fe20000010086 */
        /* <DEDUP_REMOVED lines=39> */
.L_x_4295:
[----:B012---:R-:W-:Y:S02]  /*6e30*/  IMAD.MOV.U32 R124, RZ, RZ, R174 ;  /* 0x000000ffff7c7224 */ /* 0x007fe400078e00ae */
        /* <DEDUP_REMOVED lines=38> */
.L_x_4294:
        /* <DEDUP_REMOVED lines=38> */
.L_x_4296:
        /* <DEDUP_REMOVED lines=30> */
.L_x_4292:
        /* <DEDUP_REMOVED lines=16> */
.L_x_4297:
        /* <DEDUP_REMOVED lines=10> */
.L_x_4298:
[----:B------:R-:W-:-:S07]  /*7680*/  VIADD R195, R195, 0x100 ;  /* 0x00000100c3c37836 */ /* 0x000fce0000000000 */
.L_x_4288:
[----:B------:R-:W-:Y:S05]  /*7690*/  BSYNC.RECONVERGENT B0 ;  /* 0x0000000000007941 */ /* 0x000fea0003800200 */
.L_x_4287:
        /* <DEDUP_REMOVED lines=69> */
.L_x_4303:
        /* <DEDUP_REMOVED lines=52> */
.L_x_4302:
        /* <DEDUP_REMOVED lines=53> */
.L_x_4305:
        /* <DEDUP_REMOVED lines=44> */
.L_x_4301:
        /* <DEDUP_REMOVED lines=49> */
.L_x_4307:
        /* <DEDUP_REMOVED lines=39> */
.L_x_4306:
        /* <DEDUP_REMOVED lines=38> */
.L_x_4308:
        /* <DEDUP_REMOVED lines=30> */
.L_x_4304:
        /* <DEDUP_REMOVED lines=16> */
.L_x_4309:
        /* <DEDUP_REMOVED lines=10> */
.L_x_4310:
[----:B------:R-:W-:-:S07]  /*8fa0*/  VIADD R195, R195, 0x100 ;  /* 0x00000100c3c37836 */ /* 0x000fce0000000000 */
.L_x_4300:
[----:B------:R-:W-:Y:S05]  /*8fb0*/  BSYNC.RECONVERGENT B0 ;  /* 0x0000000000007941 */ /* 0x000fea0003800200 */
.L_x_4299:
        /* <DEDUP_REMOVED lines=69> */
.L_x_4315:
        /* <DEDUP_REMOVED lines=52> */
.L_x_4314:
        /* <DEDUP_REMOVED lines=53> */
.L_x_4317:
        /* <DEDUP_REMOVED lines=44> */
.L_x_4313:
        /* <DEDUP_REMOVED lines=49> */
.L_x_4319:
        /* <DEDUP_REMOVED lines=39> */
.L_x_4318:
        /* <DEDUP_REMOVED lines=38> */
.L_x_4320:
        /* <DEDUP_REMOVED lines=30> */
.L_x_4316:
        /* <DEDUP_REMOVED lines=16> */
.L_x_4321:
        /* <DEDUP_REMOVED lines=10> */
.L_x_4322:
[----:B------:R-:W-:-:S07]  /*a8c0*/  VIADD R195, R195, 0x100 ;  /* 0x00000100c3c37836 */ /* 0x000fce0000000000 */
.L_x_4312:
[----:B------:R-:W-:Y:S05]  /*a8d0*/  BSYNC.RECONVERGENT B0 ;  /* 0x0000000000007941 */ /* 0x000fea0003800200 */
.L_x_4311:
        /* <DEDUP_REMOVED lines=69> */
.L_x_4327:
        /* <DEDUP_REMOVED lines=52> */
.L_x_4326:
        /* <DEDUP_REMOVED lines=53> */
.L_x_4329:
        /* <DEDUP_REMOVED lines=44> */
.L_x_4325:
        /* <DEDUP_REMOVED lines=49> */
.L_x_4331:
        /* <DEDUP_REMOVED lines=39> */
.L_x_4330:
        /* <DEDUP_REMOVED lines=38> */
.L_x_4332:
        /* <DEDUP_REMOVED lines=30> */
.L_x_4328:
        /* <DEDUP_REMOVED lines=16> */
.L_x_4333:
        /* <DEDUP_REMOVED lines=10> */
.L_x_4334:
[----:B------:R-:W-:-:S07]  /*c1e0*/  VIADD R195, R195, 0x100 ;  /* 0x00000100c3c37836 */ /* 0x000fce0000000000 */
.L_x_4324:
[----:B------:R-:W-:Y:S05]  /*c1f0*/  BSYNC.RECONVERGENT B0 ;  /* 0x0000000000007941 */ /* 0x000fea0003800200 */
.L_x_4323:
        /* <DEDUP_REMOVED lines=13> */
[----:B------:R-:W-:Y:S01]  /*c2d0*/  FFMA.FTZ R5, R13, R133, R134 ;  /* 0x000000850d057223 */ /* 0x000fe20000010086 */
[----:B------:R-:W-:Y:S02]  /*c2e0*/  LOP3.LUT P6, RZ, R19, 0xff0000, RZ, 0xc0, !PT ;  /* 0x00ff000013ff7812 */ /* 0x000fe400078cc0ff */
[----:B------:R-:W-:Y:S01]  /*c2f0*/  SHF.R.U64 R6, R182, 0x10, R183 ;  /* 0x00000010b6067819 */ /* 0x000fe200000012b7 */
[----:B------:R-:W-:Y:S02]  /*c300*/  HADD2.F32 R2, -RZ, R0.H0_H0 ;  /* 0x20000000ff027230 */ /* 0x000fe40000004100 */
[----:B------:R-:W-:Y:S02]  /*c310*/  FADD.FTZ R0, R12, -R5 ;  /* 0x800000050c007221 */ /* 0x000fe40000010000 */
[----:B------:R-:W-:-:S02]  /*c320*/  HADD2.F32 R6, -RZ, R6.H0_H0 ;  /* 0x20000006ff067230 */ /* 0x000fc40000004100 */
[----:B012--5:R-:W-:Y:S01]  /*c330*/  FFMA.FTZ R124, R193, R0, R2 ;  /* 0x00000000c17c7223 */ /* 0x027fe20000010002 */
[----:B------:R-:W-:-:S03]  /*c340*/  SHF.R.U32.HI R2, RZ, 0x10, R183 ;  /* 0x00000010ff027819 */ /* 0x000fc600000116b7 */
[----:B------:R-:W-:Y:S02]  /*c350*/  FMUL.FTZ R0, R124, UR14 ;  /* 0x0000000e7c007c20 */ /* 0x000fe40008410000 */
[----:B------:R-:W-:-:S03]  /*c360*/  HADD2.F32 R2, -RZ, R2.H0_H0 ;  /* 0x20000002ff027230 */ /* 0x000fc60000004100 */
[----:B------:R-:W-:Y:S02]  /*c370*/  FSEL R125, R0, RZ, P6 ;  /* 0x000000ff007d7208 */ /* 0x000fe40003000000 */
[----:B------:R-:W-:Y:S02]  /*c380*/  LOP3.LUT P6, RZ, R18, 0xff0000, RZ, 0xc0, !PT ;  /* 0x00ff000012ff7812 */ /* 0x000fe400078cc0ff */
[----:B------:R-:W-:Y:S02]  /*c390*/  F2FP.F16.F32.PACK_AB R125, R125, R124 ;  /* 0x0000007c7d7d723e */ /* 0x000fe400000000ff */
[----:B------:R-:W-:Y:S01]  /*c3a0*/  FSEL R126, R0, RZ, P6 ;  /* 0x000000ff007e7208 */ /* 0x000fe20003000000 */
[----:B------:R-:W-:Y:S01]  /*c3b0*/  FFMA.FTZ R0, R10, R133, R134 ;  /* 0x000000850a007223 */ /* 0x000fe20000010086 */
[----:B------:R-:W-:-:S03]  /*c3c0*/  ISETP.GE.U32.AND P6, PT, R19, 0x1000000, PT ;  /* 0x010000001300780c */ /* 0x000fc60003fc6070 */
[----:B------:R-:W-:-:S04]  /*c3d0*/  FADD.FTZ R0, R11, -R0 ;  /* 0x800000000b007221 */ /* 0x000fc80000010000 */
[----:B------:R-:W-:Y:S01]  /*c3e0*/  FFMA.FTZ R129, R193, R0, R2 ;  /* 0x00000000c1817223 */ /* 0x000fe20000010002 */
[----:B------:R-:W-:-:S03]  /*c3f0*/  IMAD.MOV.U32 R2, RZ, RZ, R182 ;  /* 0x000000ffff027224 */ /* 0x000fc600078e00b6 */
[----:B------:R-:W-:Y:S02]  /*c400*/  FMUL.FTZ R0, R129, UR14 ;  /* 0x0000000e81007c20 */ /* 0x000fe40008410000 */
[----:B------:R-:W-:-:S03]  /*c410*/  HADD2.F32 R2, -RZ, R2.H0_H0 ;  /* 0x20000002ff027230 */ /* 0x000fc60000004100 */
        /* <DEDUP_REMOVED lines=8> */
[----:B------:R-:W-:Y:S02]  /*c4a0*/  F2FP.F16.F32.PACK_AB R128, R131, R128 ;  /* 0x000000808380723e */ /* 0x000fe400000000ff */
[C---:B------:R-:W-:Y:S01]  /*c4b0*/  FFMA.FTZ R0, R193.reuse, R0, R2 ;  /* 0x00000000c1007223 */ /* 0x040fe20000010002 */
[----:B------:R-:W-:-:S03]  /*c4c0*/  FFMA.FTZ R193, R193, R4, R6 ;  /* 0x00000004c1c17223 */ /* 0x000fc60000010006 */
[----:B------:R-:W-:Y:S01]  /*c4d0*/  FMUL.FTZ R2, R0, UR14 ;  /* 0x0000000e00027c20 */ /* 0x000fe20008410000 */
[----:B------:R-:W-:-:S04]  /*c4e0*/  FMUL.FTZ R4, R193, UR14 ;  /* 0x0000000ec1047c20 */ /* 0x000fc80008410000 */
        /* <DEDUP_REMOVED lines=23> */
.L_x_4339:
[----:B------:R-:W-:Y:S01]  /*c660*/  SHF.R.U64 R0, R182, 0x10, R183 ;  /* 0x00000010b6007819 */ /* 0x000fe200000012b7 */
[----:B------:R-:W-:Y:S01]  /*c670*/  FFMA.FTZ R5, R16, R133, R134 ;  /* 0x0000008510057223 */ /* 0x000fe20000010086 */
[----:B------:R-:W-:-:S03]  /*c680*/  LOP3.LUT P6, RZ, R19, 0xff00, RZ, 0xc0, !PT ;  /* 0x0000ff0013ff7812 */ /* 0x000fc600078cc0ff */
[----:B------:R-:W-:Y:S02]  /*c690*/  HADD2.F32 R2, -RZ, R0.H0_H0 ;  /* 0x20000000ff027230 */ /* 0x000fe40000004100 */
        /* <DEDUP_REMOVED lines=9> */
[----:B------:R-:W-:Y:S02]  /*c730*/  F2FP.F16.F32.PACK_AB R125, R125, R4 ;  /* 0x000000047d7d723e */ /* 0x000fe400000000ff */
[----:B------:R-:W-:Y:S02]  /*c740*/  HADD2.F32 R2, -RZ, R0.H0_H0 ;  /* 0x20000000ff027230 */ /* 0x000fe40000004100 */
[----:B------:R-:W-:-:S04]  /*c750*/  FADD.FTZ R0, R12, -R5 ;  /* 0x800000050c007221 */ /* 0x000fc80000010000 */
[----:B------:R-:W-:Y:S01]  /*c760*/  FFMA.FTZ R0, R193, R0, R2 ;  /* 0x00000000c1007223 */ /* 0x000fe20000010002 */
[----:B------:R-:W-:-:S03]  /*c770*/  IMAD.MOV.U32 R2, RZ, RZ, R182 ;  /* 0x000000ffff027224 */ /* 0x000fc600078e00b6 */
[----:B------:R-:W-:Y:S02]  /*c780*/  FMUL.FTZ R0, R0, UR14 ;  /* 0x0000000e00007c20 */ /* 0x000fe40008410000 */
[----:B------:R-:W-:-:S03]  /*c790*/  HADD2.F32 R2, -RZ, R2.H0_H0 ;  /* 0x20000002ff027230 */ /* 0x000fc60000004100 */
[----:B------:R-:W-:Y:S02]  /*c7a0*/  FSEL R124, R0, RZ, P6 ;  /* 0x000000ff007c7208 */ /* 0x000fe40003000000 */
[----:B------:R-:W-:-:S04]  /*c7b0*/  LOP3.LUT P6, RZ, R18, 0xff0000, RZ, 0xc0, !PT ;  /* 0x00ff000012ff7812 */ /* 0x000fc800078cc0ff */
[----:B------:R-:W-:Y:S01]  /*c7c0*/  FSEL R129, R0, RZ, P6 ;  /* 0x000000ff00817208 */ /* 0x000fe20003000000 */
[-CC-:B------:R-:W-:Y:S01]  /*c7d0*/  FFMA.FTZ R0, R17, R133.reuse, R134.reuse ;  /* 0x0000008511007223 */ /* 0x180fe20000010086 */
[----:B------:R-:W-:Y:S01]  /*c7e0*/  LOP3.LUT P6, RZ, R19, 0xff, RZ, 0xc0, !PT ;  /* 0x000000ff13ff7812 */ /* 0x000fe200078cc0ff */
[----:B------:R-:W-:Y:S01]  /*c7f0*/  FFMA.FTZ R134, R10, R133, R134 ;  /* 0x000000850a867223 */ /* 0x000fe20000010086 */
[----:B------:R-:W-:Y:S01]  /*c800*/  F2FP.F16.F32.PACK_AB R129, R129, R124 ;  /* 0x0000007c8181723e */ /* 0x000fe200000000ff */
        /* <DEDUP_REMOVED lines=15> */
[----:B------:R-:W-:Y:S02]  /*c900*/  PRMT R127, R2, 0x7610, R127 ;  /* 0x00007610027f7816 */ /* 0x000fe4000000007f */
        /* <DEDUP_REMOVED lines=8> */
[----:B------:R-:W-:Y:S01]  /*c990*/  PRMT R129, R131, 0x7610, R129 ;  /* 0x0000761083817816 */ /* 0x000fe20000000081 */
[----:B------:R-:W-:Y:S06]  /*c9a0*/  BRA `(.L_x_4340) ;  /* 0x0000000c00f07947 */ /* 0x000fec0003800000 */
.L_x_4338:
        /* <DEDUP_REMOVED lines=26> */
[C---:B------:R-:W-:Y:S01]  /*cb50*/  FMUL.FTZ R0, R193.reuse, R0 ;  /* 0x00000000c1007220 */ /* 0x040fe20000410000 */
[----:B------:R-:W-:-:S03]  /*cb60*/  FMUL.FTZ R193, R193, R4 ;  /* 0x00000004c1c17220 */ /* 0x000fc60000410000 */
        /* <DEDUP_REMOVED lines=25> */
.L_x_4341:
        /* <DEDUP_REMOVED lines=11> */
[----:B------:R-:W-:Y:S01]  /*cdb0*/  F2FP.F16.F32.PACK_AB R125, R125, R4 ;  /* 0x000000047d7d723e */ /* 0x000fe200000000ff */
        /* <DEDUP_REMOVED lines=33> */
.L_x_4337:
        /* <DEDUP_REMOVED lines=10> */
[----:B------:R-:W-:Y:S01]  /*d070*/  LOP3.LUT P6, RZ, R19, 0xff, RZ, 0xc0, !PT ;  /* 0x000000ff13ff7812 */ /* 0x000fe200078cc0ff */
[----:B------:R-:W-:Y:S02]  /*d080*/  HADD2.F32 R8, -RZ, R7.H0_H0 ;  /* 0x20000007ff087230 */ /* 0x000fe40000004100 */
[----:B------:R-:W-:Y:S01]  /*d090*/  FADD.FTZ R6, R15, -R6 ;  /* 0x800000060f067221 */ /* 0x000fe20000010000 */
[----:B------:R-:W-:-:S03]  /*d0a0*/  FFMA.FTZ R134, R10, R133, R134 ;  /* 0x000000850a867223 */ /* 0x000fc60000010086 */
[----:B-----5:R-:W-:Y:S01]  /*d0b0*/  FFMA.FTZ R6, R193, R6, R8 ;  /* 0x00000006c1067223 */ /* 0x020fe20000010008 */
[----:B------:R-:W-:Y:S01]  /*d0c0*/  SHF.R.U64 R8, R182, 0x10, R183 ;  /* 0x00000010b6087819 */ /* 0x000fe200000012b7 */
[----:B------:R-:W-:Y:S02]  /*d0d0*/  FADD.FTZ R134, R11, -R134 ;  /* 0x800000860b867221 */ /* 0x000fe40000010000 */
[----:B------:R-:W-:Y:S02]  /*d0e0*/  FMUL.FTZ R7, R6, UR14 ;  /* 0x0000000e06077c20 */ /* 0x000fe40008410000 */
[----:B------:R-:W-:Y:S02]  /*d0f0*/  HADD2.F32 R124, -RZ, R8.H0_H0 ;  /* 0x20000008ff7c7230 */ /* 0x000fe40000004100 */
[----:B------:R-:W-:Y:S01]  /*d100*/  FADD.FTZ R8, R14, -R9 ;  /* 0x800000090e087221 */ /* 0x000fe20000010000 */
[----:B------:R-:W-:-:S03]  /*d110*/  FSEL R7, R7, RZ, P6 ;  /* 0x000000ff07077208 */ /* 0x000fc60003000000 */
[----:B------:R-:W-:Y:S01]  /*d120*/  FFMA.FTZ R8, R193, R8, R124 ;  /* 0x00000008c1087223 */ /* 0x000fe2000001007c */
[----:B------:R-:W-:Y:S01]  /*d130*/  IMAD.MOV.U32 R124, RZ, RZ, R183 ;  /* 0x000000ffff7c7224 */ /* 0x000fe200078e00b7 */
[----:B------:R-:W-:Y:S02]  /*d140*/  LOP3.LUT P6, RZ, R19, 0xff00, RZ, 0xc0, !PT ;  /* 0x0000ff0013ff7812 */ /* 0x000fe400078cc0ff */
[----:B------:R-:W-:Y:S01]  /*d150*/  FMUL.FTZ R9, R8, UR14 ;  /* 0x0000000e08097c20 */ /* 0x000fe20008410000 */
[----:B------:R-:W-:Y:S01]  /*d160*/  F2FP.F16.F32.PACK_AB R7, R7, R6 ;  /* 0x000000060707723e */ /* 0x000fe200000000ff */
[----:B------:R-:W-:Y:S02]  /*d170*/  HADD2.F32 R126, -RZ, R124.H0_H0 ;  /* 0x2000007cff7e7230 */ /* 0x000fe40000004100 */
[----:B------:R-:W-:Y:S01]  /*d180*/  FADD.FTZ R124, R12, -R125 ;  /* 0x8000007d0c7c7221 */ /* 0x000fe20000010000 */
[----:B------:R-:W-:-:S03]  /*d190*/  FSEL R9, R9, RZ, P6 ;  /* 0x000000ff09097208 */ /* 0x000fc60003000000 */
[----:B------:R-:W-:Y:S01]  /*d1a0*/  FFMA.FTZ R124, R193, R124, R126 ;  /* 0x0000007cc17c7223 */ /* 0x000fe2000001007e */
[----:B------:R-:W-:Y:S02]  /*d1b0*/  SHF.R.U32.HI R126, RZ, 0x10, R183 ;  /* 0x00000010ff7e7819 */ /* 0x000fe400000116b7 */
[----:B------:R-:W-:Y:S01]  /*d1c0*/  LOP3.LUT P6, RZ, R19, 0xff0000, RZ, 0xc0, !PT ;  /* 0x00ff000013ff7812 */ /* 0x000fe200078cc0ff */
[----:B------:R-:W-:Y:S01]  /*d1d0*/  FMUL.FTZ R125, R124, UR14 ;  /* 0x0000000e7c7d7c20 */ /* 0x000fe20008410000 */
[----:B------:R-:W-:Y:S01]  /*d1e0*/  F2FP.F16.F32.PACK_AB R8, R9, R8 ;  /* 0x000000080908723e */ /* 0x000fe200000000ff */
[----:B------:R-:W-:Y:S01]  /*d1f0*/  HADD2.F32 R126, -RZ, R126.H0_H0 ;  /* 0x2000007eff7e7230 */ /* 0x000fe20000004100 */
[----:B------:R-:W-:Y:S02]  /*d200*/  PRMT R9, R7, 0x7610, R9 ;  /* 0x0000761007097816 */ /* 0x000fe40000000009 */
[----:B------:R-:W-:Y:S02]  /*d210*/  FSEL R125, R125, RZ, P6 ;  /* 0x000000ff7d7d7208 */ /* 0x000fe40003000000 */
[----:B------:R-:W-:Y:S01]  /*d220*/  FFMA.FTZ R126, R193, R134, R126 ;  /* 0x00000086c17e7223 */ /* 0x000fe2000001007e */
[----:B------:R-:W-:-:S02]  /*d230*/  ISETP.GE.U32.AND P6, PT, R19, 0x1000000, PT ;  /* 0x010000001300780c */ /* 0x000fc40003fc6070 */
[----:B------:R-:W-:Y:S01]  /*d240*/  F2FP.F16.F32.PACK_AB R125, R125, R124 ;  /* 0x0000007c7d7d723e */ /* 0x000fe200000000ff */
[----:B------:R-:W-:Y:S01]  /*d250*/  FMUL.FTZ R127, R126, UR14 ;  /* 0x0000000e7e7f7c20 */ /* 0x000fe20008410000 */
[----:B------:R-:W-:-:S04]  /*d260*/  PRMT R124, R8, 0x7632, R124 ;  /* 0x00007632087c7816 */ /* 0x000fc8000000007c */
[----:B------:R-:W-:Y:S02]  /*d270*/  FSEL R129, R127, RZ, P6 ;  /* 0x000000ff7f817208 */ /* 0x000fe40003000000 */
[----:B------:R-:W-:Y:S02]  /*d280*/  PRMT R127, R7, 0x7632, R127 ;  /* 0x00007632077f7816 */ /* 0x000fe4000000007f */
[----:B------:R-:W-:Y:S02]  /*d290*/  F2FP.F16.F32.PACK_AB R6, R129, R126 ;  /* 0x0000007e8106723e */ /* 0x000fe400000000ff */
[C---:B------:R-:W-:Y:S02]  /*d2a0*/  PRMT R126, R125.reuse, 0x7632, R126 ;  /* 0x000076327d7e7816 */ /* 0x040fe4000000007e */
[----:B------:R-:W-:Y:S02]  /*d2b0*/  PRMT R7, R125, 0x7610, R7 ;  /* 0x000076107d077816 */ /* 0x000fe40000000007 */
[----:B------:R-:W-:Y:S01]  /*d2c0*/  PRMT R129, R6, 0x7632, R129 ;  /* 0x0000763206817816 */ /* 0x000fe20000000081 */
[----:B------:R-:W-:Y:S06]  /*d2d0*/  BRA `(.L_x_4340) ;  /* 0x0000000400a47947 */ /* 0x000fec0003800000 */
.L_x_4343:
[----:B012---:R-:W-:Y:S02]  /*d2e0*/  IMAD.MOV.U32 R125, RZ, RZ, R182 ;  /* 0x000000ffff7d7224 */ /* 0x007fe400078e00b6 */
[-C--:B------:R-:W-:Y:S01]  /*d2f0*/  FFMA.FTZ R124, R17, R133.reuse, R134 ;  /* 0x00000085117c7223 */ /* 0x080fe20000010086 */
[----:B------:R-:W-:Y:S02]  /*d300*/  LOP3.LUT P6, RZ, R19, 0xff, RZ, 0xc0, !PT ;  /* 0x000000ff13ff7812 */ /* 0x000fe400078cc0ff */
[----:B------:R-:W-:Y:S01]  /*d310*/  SHF.R.U32.HI R127, RZ, 0x10, R183 ;  /* 0x00000010ff7f7819 */ /* 0x000fe200000116b7 */
[----:B------:R-:W-:Y:S02]  /*d320*/  HADD2.F32 R126, -RZ, R125.H0_H0 ;  /* 0x2000007dff7e7230 */ /* 0x000fe40000004100 */
[----:B------:R-:W-:Y:S01]  /*d330*/  FADD.FTZ R124, R15, -R124 ;  /* 0x8000007c0f7c7221 */ /* 0x000fe20000010000 */
[----:B------:R-:W-:-:S03]  /*d340*/  FFMA.FTZ R125, R16, R133, R134 ;  /* 0x00000085107d7223 */ /* 0x000fc60000010086 */
[----:B-----5:R-:W-:Y:S01]  /*d350*/  FFMA.FTZ R124, R193, R124, R126 ;  /* 0x0000007cc17c7223 */ /* 0x020fe2000001007e */
[----:B------:R-:W-:-:S03]  /*d360*/  SHF.R.U64 R126, R182, 0x10, R183 ;  /* 0x00000010b67e7819 */ /* 0x000fc600000012b7 */
[----:B------:R-:W-:Y:S02]  /*d370*/  FMUL.FTZ R124, R124, UR14 ;  /* 0x0000000e7c7c7c20 */ /* 0x000fe40008410000 */
[----:B------:R-:W-:Y:S02]  /*d380*/  HADD2.F32 R128, -RZ, R126.H0_H0 ;  /* 0x2000007eff807230 */ /* 0x000fe40000004100 */
[----:B------:R-:W-:Y:S01]  /*d390*/  FADD.FTZ R126, R14, -R125 ;  /* 0x8000007d0e7e7221 */ /* 0x000fe20000010000 */
[----:B------:R-:W-:-:S03]  /*d3a0*/  FSEL R124, R124, RZ, P6 ;  /* 0x000000ff7c7c7208 */ /* 0x000fc60003000000 */
[----:B------:R-:W-:Y:S01]  /*d3b0*/  FFMA.FTZ R126, R193, R126, R128 ;  /* 0x0000007ec17e7223 */ /* 0x000fe20000010080 */
[----:B------:R-:W-:Y:S01]  /*d3c0*/  LOP3.LUT P6, RZ, R19, 0xff00, RZ, 0xc0, !PT ;  /* 0x0000ff0013ff7812 */ /* 0x000fe200078cc0ff */
[----:B------:R-:W-:Y:S02]  /*d3d0*/  HADD2.F32 R128, -RZ, R127.H0_H0 ;  /* 0x2000007fff807230 */ /* 0x000fe40000004100 */
[----:B------:R-:W-:-:S05]  /*d3e0*/  FMUL.FTZ R126, R126, UR14 ;  /* 0x0000000e7e7e7c20 */ /* 0x000fca0008410000 */
[----:B------:R-:W-:Y:S01]  /*d3f0*/  FSEL R125, R126, RZ, P6 ;  /* 0x000000ff7e7d7208 */ /* 0x000fe20003000000 */
[-CC-:B------:R-:W-:Y:S01]  /*d400*/  FFMA.FTZ R126, R10, R133.reuse, R134.reuse ;  /* 0x000000850a7e7223 */ /* 0x180fe20000010086 */
[----:B------:R-:W-:Y:S01]  /*d410*/  ISETP.GE.U32.AND P6, PT, R19, 0x1000000, PT ;  /* 0x010000001300780c */ /* 0x000fe20003fc6070 */
[----:B------:R-:W-:Y:S01]  /*d420*/  FFMA.FTZ R133, R13, R133, R134 ;  /* 0x000000850d857223 */ /* 0x000fe20000010086 */
[----:B------:R-:W-:Y:S01]  /*d430*/  F2FP.F16.F32.PACK_AB R125, R125, R124 ;  /* 0x0000007c7d7d723e */ /* 0x000fe200000000ff */
[----:B------:R-:W-:-:S03]  /*d440*/  FADD.FTZ R126, R11, -R126 ;  /* 0x8000007e0b7e7221 */ /* 0x000fc60000010000 */
[----:B------:R-:W-:Y:S01]  /*d450*/  PRMT R124, R125, 0x7632, R124 ;  /* 0x000076327d7c7816 */ /* 0x000fe2000000007c */
[----:B------:R-:W-:-:S04]  /*d460*/  FFMA.FTZ R126, R193, R126, R128 ;  /* 0x0000007ec17e7223 */ /* 0x000fc80000010080 */
[----:B------:R-:W-:-:S05]  /*d470*/  FMUL.FTZ R126, R126, UR14 ;  /* 0x0000000e7e7e7c20 */ /* 0x000fca0008410000 */
[----:B------:R-:W-:Y:S01]  /*d480*/  FSEL R127, R126, RZ, P6 ;  /* 0x000000ff7e7f7208 */ /* 0x000fe20003000000 */
[----:B------:R-:W-:Y:S01]  /*d490*/  IMAD.MOV.U32 R126, RZ, RZ, R183 ;  /* 0x000000ffff7e7224 */ /* 0x000fe200078e00b7 */
[----:B------:R-:W-:-:S04]  /*d4a0*/  LOP3.LUT P6, RZ, R19, 0xff0000, RZ, 0xc0, !PT ;  /* 0x00ff000013ff7812 */ /* 0x000fc800078cc0ff */
[----:B------:R-:W-:Y:S02]  /*d4b0*/  HADD2.F32 R128, -RZ, R126.H0_H0 ;  /* 0x2000007eff807230 */ /* 0x000fe40000004100 */
[----:B------:R-:W-:-:S04]  /*d4c0*/  FADD.FTZ R126, R12, -R133 ;  /* 0x800000850c7e7221 */ /* 0x000fc80000010000 */
[----:B------:R-:W-:-:S04]  /*d4d0*/  FFMA.FTZ R126, R193, R126, R128 ;  /* 0x0000007ec17e7223 */ /* 0x000fc80000010080 */
[----:B------:R-:W-:-:S05]  /*d4e0*/  FMUL.FTZ R126, R126, UR14 ;  /* 0x0000000e7e7e7c20 */ /* 0x000fca0008410000 */
[----:B------:R-:W-:-:S04]  /*d4f0*/  FSEL R126, R126, RZ, P6 ;  /* 0x000000ff7e7e7208 */ /* 0x000fc80003000000 */
[----:B------:R-:W-:Y:S02]  /*d500*/  F2FP.F16.F32.PACK_AB R126, R127, R126 ;  /* 0x0000007e7f7e723e */ /* 0x000fe400000000ff */
[----:B------:R-:W-:Y:S02]  /*d510*/  PRMT R127, R125, 0x7610, R127 ;  /* 0x000076107d7f7816 */ /* 0x000fe4000000007f */
[----:B------:R-:W-:Y:S01]  /*d520*/  PRMT R129, R126, 0x7632, R129 ;  /* 0x000076327e817816 */ /* 0x000fe20000000081 */
[----:B------:R-:W-:Y:S06]  /*d530*/  BRA `(.L_x_4340) ;  /* 0x00000004000c7947 */ /* 0x000fec0003800000 */
.L_x_4342:
        /* <DEDUP_REMOVED lines=38> */
.L_x_4344:
        /* <DEDUP_REMOVED lines=25> */
[----:B------:R-:W-:-:S04]  /*d930*/  FSEL R126, R126, RZ, P6 ;  /* 0x000000ff7e7e7208 */ /* 0x000fc80003000000 */
[----:B------:R-:W-:Y:S02]  /*d940*/  F2FP.F16.F32.PACK_AB R126, R127, R126 ;  /* 0x0000007e7f7e723e */ /* 0x000fe400000000ff */
[----:B------:R-:W-:Y:S02]  /*d950*/  PRMT R127, R125, 0x7610, R127 ;  /* 0x000076107d7f7816 */ /* 0x000fe4000000007f */
[----:B------:R-:W-:-:S07]  /*d960*/  PRMT R129, R126, 0x7632, R129 ;  /* 0x000076327e817816 */ /* 0x000fce0000000081 */
.L_x_4340:
        /* <DEDUP_REMOVED lines=16> */
.L_x_4345:
        /* <DEDUP_REMOVED lines=10> */
.L_x_4336:
[----:B------:R-:W-:Y:S05]  /*db10*/  BSYNC.RECONVERGENT B0 ;  /* 0x0000000000007941 */ /* 0x000fea0003800200 */
.L_x_4335:
[----:B------:R-:W-:Y:S01]  /*db20*/  ISETP.NE.AND P6, PT, R135, RZ, PT ;  /* 0x000000ff8700720c */ /* 0x000fe20003fc5270 */
[----:B------:R-:W-:-:S12]  /*db30*/  UPLOP3.LUT UP1, UPT, UPT, UPT, UP1, 0x40, 0x4 ;  /* 0x000000000004789c */ /* 0x000fd80003f2e810 */
[----:B------:R-:W-:Y:S05]  /*db40*/  @!P6 BRA `(.L_x_4346) ;  /* 0xffffff2800fce947 */ /* 0x000fea000383ffff */
.L_x_4246:
        /* <DEDUP_REMOVED lines=54> */
.L_x_4347:
        /* <DEDUP_REMOVED lines=13> */
.L_x_7280:


//--------------------- .text._ZN10layer_norm22ln_bwd_finalize_kernelINS_22Kernel_traits_finalizeILj7168Ef6__halfS2_S2_fjLb0ELj1024ELj4ENS_18Kernel_traits_baseILj7168EfS2_S2_S2_fjLj1024EEEEELb0ELb1EEEvNS_9BwdParamsE --------------------------
	.section	.text._ZN10layer_norm22ln_bwd_finalize_kernelINS_22Kernel_traits_finalizeILj7168Ef6__halfS2_S2_fjLb0ELj1024ELj4ENS_18Kernel_traits_baseILj7168EfS2_S2_S2_fjLj1024EEEEELb0ELb1EEEvNS_9BwdParamsE,"ax",@progbits
	.align	128
        .global         _ZN10layer_norm22ln_bwd_finalize_kernelINS_22Kernel_traits_finalizeILj7168Ef6__halfS2_S2_fjLb0ELj1024ELj4ENS_18Kernel_traits_baseILj7168EfS2_S2_S2_fjLj1024EEEEELb0ELb1EEEvNS_9BwdParamsE
        .type           _ZN10layer_norm22ln_bwd_finalize_kernelINS_22Kernel_traits_finalizeILj7168Ef6__halfS2_S2_fjLb0ELj1024ELj4ENS_18Kernel_traits_baseILj7168EfS2_S2_S2_fjLj1024EEEEELb0ELb1EEEvNS_9BwdParamsE,@function
        .size           _ZN10layer_norm22ln_bwd_finalize_kernelINS_22Kernel_traits_finalizeILj7168Ef6__halfS2_S2_fjLb0ELj1024ELj4ENS_18Kernel_traits_baseILj7168EfS2_S2_S2_fjLj1024EEEEELb0ELb1EEEvNS_9BwdParamsE,(.L_x_7281 - _ZN10layer_norm22ln_bwd_finalize_kernelINS_22Kernel_traits_finalizeILj7168Ef6__halfS2_S2_fjLb0ELj1024ELj4ENS_18Kernel_traits_baseILj7168EfS2_S2_S2_fjLj1024EEEEELb0ELb1EEEvNS_9BwdParamsE)
        .other          _ZN10layer_norm22ln_bwd_finalize_kernelINS_22Kernel_traits_finalizeILj7168Ef6__halfS2_S2_fjLb0ELj1024ELj4ENS_18Kernel_traits_baseILj7168EfS2_S2_S2_fjLj1024EEEEELb0ELb1EEEvNS_9BwdParamsE,@"STO_CUDA_ENTRY STV_DEFAULT"
_ZN10layer_norm22ln_bwd_finalize_kernelINS_22Kernel_traits_finalizeILj7168Ef6__halfS2_S2_fjLb0ELj1024ELj4ENS_18Kernel_traits_baseILj7168EfS2_S2_S2_fjLj1024EEEEELb0ELb1EEEvNS_9BwdParamsE:
.text._ZN10layer_norm22ln_bwd_finalize_kernelINS_22Kernel_traits_finalizeILj7168Ef6__halfS2_S2_fjLb0ELj1024ELj4ENS_18Kernel_traits_baseILj7168EfS2_S2_S2_fjLj1024EEEEELb0ELb1EEEvNS_9BwdParamsE:
        /* <DEDUP_REMOVED lines=81> */
.L_x_4352:
        /* <DEDUP_REMOVED lines=118> */
.L_x_4351:
[----:B------:R-:W-:Y:S05]  /*0c70*/  BSYNC.RECONVERGENT B1 ;  /* 0x0000000000017941 */ /* 0x000fea0003800200 */
.L_x_4350:
        /* <DEDUP_REMOVED lines=77> */
.L_x_4354:
[----:B------:R-:W-:Y:S05]  /*1150*/  BSYNC.RECONVERGENT B1 ;  /* 0x0000000000017941 */ /* 0x000fea0003800200 */
.L_x_4353:
        /* <DEDUP_REMOVED lines=38> */
.L_x_4356:
[----:B------:R-:W-:Y:S05]  /*13c0*/  BSYNC.RECONVERGENT B1 ;  /* 0x0000000000017941 */ /* 0x000fea0003800200 */
.L_x_4355:
        /* <DEDUP_REMOVED lines=8> */
.L_x_4357:
        /* <DEDUP_REMOVED lines=10> */
.L_x_4349:
[----:B------:R-:W-:Y:S05]  /*14f0*/  BSYNC.RECONVERGENT B0 ;  /* 0x0000000000007941 */ /* 0x000fea0003800200 */
.L_x_4348:
        /* <DEDUP_REMOVED lines=55> */
.L_x_4358:
        /* <DEDUP_REMOVED lines=9> */
.L_x_7281:


//--------------------- .text._ZN10layer_norm40ln_parallel_residual_bwd_finalize_kernelINS_22Kernel_traits_finalizeILj7168Ef6__halfS2_S2_fjLb0ELj1024ELj4ENS_18Kernel_traits_baseILj7168EfS2_S2_S2_fjLj1024EEEEELb1EEEvNS_9BwdParamsE --------------------------
	.section	.text._ZN10layer_norm40ln_parallel_residual_bwd_finalize_kernelINS_22Kernel_traits_finalizeILj7168Ef6__halfS2_S2_fjLb0ELj1024ELj4ENS_18Kernel_traits_baseILj7168EfS2_S2_S2_fjLj1024EEEEELb1EEEvNS_9BwdParamsE,"ax",@progbits
	.align	128
        .global         _ZN10layer_norm40ln_parallel_residual_bwd_finalize_kernelINS_22Kernel_traits_finalizeILj7168Ef6__halfS2_S2_fjLb0ELj1024ELj4ENS_18Kernel_traits_baseILj7168EfS2_S2_S2_fjLj1024EEEEELb1EEEvNS_9BwdParamsE
        .type           _ZN10layer_norm40ln_parallel_residual_bwd_finalize_kernelINS_22Kernel_traits_finalizeILj7168Ef6__halfS2_S2_fjLb0ELj1024ELj4ENS_18Kernel_traits_baseILj7168EfS2_S2_S2_fjLj1024EEEEELb1EEEvNS_9BwdParamsE,@function
        .size           _ZN10layer_norm40ln_parallel_residual_bwd_finalize_kernelINS_22Kernel_traits_finalizeILj7168Ef6__halfS2_S2_fjLb0ELj1024ELj4ENS_18Kernel_traits_baseILj7168EfS2_S2_S2_fjLj1024EEEEELb1EEEvNS_9BwdParamsE,(.L_x_7282 - _ZN10layer_norm40ln_parallel_residual_bwd_finalize_kernelINS_22Kernel_traits_finalizeILj7168Ef6__halfS2_S2_fjLb0ELj1024ELj4ENS_18Kernel_traits_baseILj7168EfS2_S2_S2_fjLj1024EEEEELb1EEEvNS_9BwdParamsE)
        .other          _ZN10layer_norm40ln_parallel_residual_bwd_finalize_kernelINS_22Kernel_traits_finalizeILj7168Ef6__halfS2_S2_fjLb0ELj1024ELj4ENS_18Kernel_traits_baseILj7168EfS2_S2_S2_fjLj1024EEEEELb1EEEvNS_9BwdParamsE,@"STO_CUDA_ENTRY STV_DEFAULT"
_ZN10layer_norm40ln_parallel_residual_bwd_finalize_kernelINS_22Kernel_traits_finalizeILj7168Ef6__halfS2_S2_fjLb0ELj1024ELj4ENS_18Kernel_traits_baseILj7168EfS2_S2_S2_fjLj1024EEEEELb1EEEvNS_9BwdParamsE:
.text._ZN10layer_norm40ln_parallel_residual_bwd_finalize_kernelINS_22Kernel_traits_finalizeILj7168Ef6__halfS2_S2_fjLb0ELj1024ELj4ENS_18Kernel_traits_baseILj7168EfS2_S2_S2_fjLj1024EEEEELb1EEEvNS_9BwdParamsE:
        /* <DEDUP_REMOVED lines=60> */
.L_x_4363:
        /* <DEDUP_REMOVED lines=112> */
.L_x_4362:
[----:B------:R-:W-:Y:S05]  /*0ac0*/  BSYNC.RECONVERGENT B1 ;  /* 0x0000000000017941 */ /* 0x000fea0003800200 */
.L_x_4361:
        /* <DEDUP_REMOVED lines=66> */
.L_x_4365:
[----:B------:R-:W-:Y:S05]  /*0ef0*/  BSYNC.RECONVERGENT B1 ;  /* 0x0000000000017941 */ /* 0x000fea0003800200 */
.L_x_4364:
        /* <DEDUP_REMOVED lines=37> */
.L_x_4367:
[----:B------:R-:W-:Y:S05]  /*1150*/  BSYNC.RECONVERGENT B1 ;  /* 0x0000000000017941 */ /* 0x000fea0003800200 */
.L_x_4366:
        /* <DEDUP_REMOVED lines=19> */
.L_x_4360:
[----:B------:R-:W-:Y:S05]  /*1290*/  BSYNC.RECONVERGENT B0 ;  /* 0x0000000000007941 */ /* 0x000fea0003800200 */
.L_x_4359:
        /* <DEDUP_REMOVED lines=88> */
.L_x_4368:
        /* <DEDUP_REMOVED lines=14> */
.L_x_7282:


//--------------------- .text._ZN10layer_norm31ln_parallel_residual_bwd_kernelINS_13Kernel_traitsIf6__halfS2_S2_fjLj7168ELj1ELj1ELj8ELj8ENS_18Kernel_traits_baseILj7168EfS2_S2_S2_fjLj256EEEEELb1ELb1ELb1EEEvNS_9BwdParamsE --------------------------
	.section	.text._ZN10layer_norm31ln_parallel_residual_bwd_kernelINS_13Kernel_traitsIf6__halfS2_S2_fjLj7168ELj1ELj1ELj8ELj8ENS_18Kernel_traits_baseILj7168EfS2_S2_S2_fjLj256EEEEELb1ELb1ELb1EEEvNS_9BwdParamsE,"ax",@progbits
	.align	128
        .global         _ZN10layer_norm31ln_parallel_residual_bwd_kernelINS_13Kernel_traitsIf6__halfS2_S2_fjLj7168ELj1ELj1ELj8ELj8ENS_18Kernel_traits_baseILj7168EfS2_S2_S2_fjLj256EEEEELb1ELb1ELb1EEEvNS_9BwdParamsE
        .type           _ZN10layer_norm31ln_parallel_residual_bwd_kernelINS_13Kernel_traitsIf6__halfS2_S2_fjLj7168ELj1ELj1ELj8ELj8ENS_18Kernel_traits_baseILj7168EfS2_S2_S2_fjLj256EEEEELb1ELb1ELb1EEEvNS_9BwdParamsE,@function
        .size           _ZN10layer_norm31ln_parallel_residual_bwd_kernelINS_13Kernel_traitsIf6__halfS2_S2_fjLj7168ELj1ELj1ELj8ELj8ENS_18Kernel_traits_baseILj7168EfS2_S2_S2_fjLj256EEEEELb1ELb1ELb1EEEvNS_9BwdParamsE,(.L_x_7283 - _ZN10layer_norm31ln_parallel_residual_bwd_kernelINS_13Kernel_traitsIf6__halfS2_S2_fjLj7168ELj1ELj1ELj8ELj8ENS_18Kernel_traits_baseILj7168EfS2_S2_S2_fjLj256EEEEELb1ELb1ELb1EEEvNS_9BwdParamsE)
        .other          _ZN10layer_norm31ln_parallel_residual_bwd_kernelINS_13Kernel_traitsIf6__halfS2_S2_fjLj7168ELj1ELj1ELj8ELj8ENS_18Kernel_traits_baseILj7168EfS2_S2_S2_fjLj256EEEEELb1ELb1ELb1EEEvNS_9BwdParamsE,@"STO_CUDA_ENTRY STV_DEFAULT"
_ZN10layer_norm31ln_parallel_residual_bwd_kernelINS_13Kernel_traitsIf6__halfS2_S2_fjLj7168ELj1ELj1ELj8ELj8ENS_18Kernel_traits_baseILj7168EfS2_S2_S2_fjLj256EEEEELb1ELb1ELb1EEEvNS_9BwdParamsE:
.text._ZN10layer_norm31ln_parallel_residual_bwd_kernelINS_13Kernel_traitsIf6__halfS2_S2_fjLj7168ELj1ELj1ELj8ELj8ENS_18Kernel_traits_baseILj7168EfS2_S2_S2_fjLj256EEEEELb1ELb1ELb1EEEvNS_9BwdParamsE:
        /* <DEDUP_REMOVED lines=82> */
.L_x_4442:
[----:B012---:R-:W-:Y:S01]  /*0520*/  IMAD R80, R2, UR13, RZ ;  /* 0x0000000d02507c24 */ /* 0x007fe2000f8e02ff */
[----:B------:R-:W0:Y:S04]  /*0530*/  LDC.64 R124, c[0x0][0x3a8] ;  /* 0x0000ea00ff7c7b82 */ /* 0x000e280000000a00 */
[----:B------:R-:W-:-:S04]  /*0540*/  SHF.R.S32.HI R81, RZ, 0x1f, R80 ;  /* 0x0000001fff517819 */ /* 0x000fc80000011450 */
[----:B------:R-:W-:Y:S01]  /*0550*/  LEA.HI R81, R81, R80, RZ, 0x2 ;  /* 0x0000005051517211 */ /* 0x000fe200078f10ff */
[----:B------:R-:W1:Y:S03]  /*0560*/  LDC.64 R84, c[0x0][0x428] ;  /* 0x00010a00ff547b82 */ /* 0x000e660000000a00 */
[----:B------:R-:W-:-:S05]  /*0570*/  LEA.HI.SX32 R179, R81, R0, 0x1e ;  /* 0x0000000051b37211 */ /* 0x000fca00078ff2ff */
[----:B------:R-:W2:Y:S01]  /*0580*/  LDC.64 R80, c[0x0][0x3c0] ;  /* 0x0000f000ff507b82 */ /* 0x000ea20000000a00 */
[C---:B------:R-:W-:Y:S02]  /*0590*/  VIADD R167, R179.reuse, 0x200 ;  /* 0x00000200b3a77836 */ /* 0x040fe40000000000 */
[----:B------:R-:W-:Y:S02]  /*05a0*/  VIADD R169, R179, 0x100 ;  /* 0x00000100b3a97836 */ /* 0x000fe40000000000 */
[----:B0-----:R-:W-:-:S03]  /*05b0*/  IMAD.WIDE.U32 R120, R167, 0x8, R124 ;  /* 0x00000008a7787825 */ /* 0x001fc600078e007c */
[----:B------:R-:W0:Y:S01]  /*05c0*/  LDC.64 R128, c[0x0][0x3c8] ;  /* 0x0000f200ff807b82 */ /* 0x000e220000000a00 */
[C---:B------:R-:W-:Y:S02]  /*05d0*/  VIADD R103, R179.reuse, 0x300 ;  /* 0x00000300b3677836 */ /* 0x040fe40000000000 */
[C---:B------:R-:W-:Y:S01]  /*05e0*/  VIADD R104, R179.reuse, 0x400 ;  /* 0x00000400b3687836 */ /* 0x040fe20000000000 */
[----:B------:R-:W3:Y:S01]  /*05f0*/  LDG.E.64 R120, desc[UR10][R120.64] ;  /* 0x0000000a78787981 */ /* 0x000ee2000c1e1b00 */
        /* <DEDUP_REMOVED lines=18> */
[----:B------:R-:W-:-:S04]  /*0720*/  IMAD.WIDE.U32 R86, R103, 0x8, R84 ;  /* 0x0000000867567825 */ /* 0x000fc800078e0054 */
[----:B0-----:R-:W-:Y:S02]  /*0730*/  IMAD.WIDE R128, R2, 0x4, R128 ;  /* 0x0000000402807825 */ /* 0x001fe400078e0280 */
[----:B------:R-:W2:Y:S02]  /*0740*/  LDG.E.64 R86, desc[UR10][R86.64] ;  /* 0x0000000a56567981 */ /* 0x000ea4000c1e1b00 */
[--C-:B------:R-:W-:Y:S02]  /*0750*/  IMAD.WIDE.U32 R130, R104, 0x8, R84.reuse ;  /* 0x0000000868827825 */ /* 0x100fe400078e0054 */
[----:B------:R0:W2:Y:S02]  /*0760*/  LDG.E R107, desc[UR10][R128.64] ;  /* 0x0000000a806b7981 */ /* 0x0000a4000c1e1900 */
        /* <DEDUP_REMOVED lines=26> */
[C---:B------:R-:W-:Y:S01]  /*0910*/  @P0 IMAD.WIDE.U32 R134, R104.reuse, 0x8, R134 ;  /* 0x0000000868860825 */ /* 0x040fe200078e0086 */
        /* <DEDUP_REMOVED lines=8> */
[----:B------:R-:W5:Y:S02]  /*09a0*/  @P1 LDG.E R112, desc[UR10][R132.64] ;  /* 0x0000000a84701981 */ /* 0x000f64000c1e1900 */
[----:B------:R-:W-:Y:S02]  /*09b0*/  @P1 IMAD.WIDE.U32 R172, R169, 0x4, R172 ;  /* 0x00000004a9ac1825 */ /* 0x000fe400078e00ac */
[----:B------:R-:W5:Y:S02]  /*09c0*/  @P0 LDG.E.64 R154, desc[UR10][R176.64] ;  /* 0x0000000ab09a0981 */ /* 0x000f64000c1e1b00 */
[----:B-1----:R-:W-:Y:S02]  /*09d0*/  @P0 IMAD.WIDE.U32 R130, R105, 0x8, R130 ;  /* 0x0000000869820825 */ /* 0x002fe400078e0082 */
[----:B------:R1:W5:Y:S04]  /*09e0*/  @P1 LDG.E R109, desc[UR10][R172.64] ;  /* 0x0000000aac6d1981 */ /* 0x000368000c1e1900 */
        /* <DEDUP_REMOVED lines=16> */
[----:B------:R-:W-:Y:S01]  /*0af0*/  IMAD.MOV.U32 R126, RZ, RZ, R94 ;  /* 0x000000ffff7e7224 */ /* 0x000fe200078e005e */
[--C-:B------:R-:W-:Y:S01]  /*0b00*/  SHF.R.U64 R192, R94, 0x10, R95.reuse ;  /* 0x000000105ec07819 */ /* 0x100fe2000000125f */
[----:B------:R-:W-:Y:S01]  /*0b10*/  HADD2.F32 R138, -RZ, R138.H0_H0 ;  /* 0x2000008aff8a7230 */ /* 0x000fe20000004100 */
[--C-:B------:R-:W-:Y:S01]  /*0b20*/  SHF.R.U32.HI R196, RZ, 0x10, R95.reuse ;  /* 0x00000010ffc47819 */ /* 0x100fe2000001165f */
[----:B------:R-:W-:Y:S01]  /*0b30*/  IMAD.MOV.U32 R127, RZ, RZ, R95 ;  /* 0x000000ffff7f7224 */ /* 0x000fe200078e005f */
[--C-:B-1----:R-:W-:Y:S01]  /*0b40*/  SHF.R.U64 R172, R118, 0x10, R119.reuse ;  /* 0x0000001076ac7819 */ /* 0x102fe20000001277 */
[----:B------:R-:W-:Y:S01]  /*0b50*/  IMAD.MOV.U32 R130, RZ, RZ, R118 ;  /* 0x000000ffff827224 */ /* 0x000fe200078e0076 */
        /* <DEDUP_REMOVED lines=15> */
[----:B------:R-:W-:Y:S01]  /*0c50*/  HADD2.F32 R113, -RZ, R113.H0_H0 ;  /* 0x20000071ff717230 */ /* 0x000fe20000004100 */
[----:B------:R-:W1:Y:S01]  /*0c60*/  @P1 LDC.64 R118, c[0x0][0x3b8] ;  /* 0x0000ee00ff761b82 */ /* 0x000e620000000a00 */
[----:B------:R-:W-:Y:S01]  /*0c70*/  FADD.FTZ R208, -R125, R138 ;  /* 0x0000008a7dd07221 */ /* 0x000fe20000010100 */
[----:B------:R-:W-:-:S02]  /*0c80*/  HADD2.F32 R206, -RZ, R206.H0_H0 ;  /* 0x200000ceffce7230 */ /* 0x000fc40000004100 */
[----:B------:R-:W-:Y:S02]  /*0c90*/  HADD2.F32 R210, -RZ, R210.H0_H0 ;  /* 0x200000d2ffd27230 */ /* 0x000fe40000004100 */
[----:B------:R-:W-:Y:S02]  /*0ca0*/  HADD2.F32 R126, -RZ, R126.H0_H0 ;  /* 0x2000007eff7e7230 */ /* 0x000fe40000004100 */
[----:B------:R-:W-:Y:S01]  /*0cb0*/  HADD2.F32 R192, -RZ, R192.H0_H0 ;  /* 0x200000c0ffc07230 */ /* 0x000fe20000004100 */
[----:B------:R-:W2:Y:S01]  /*0cc0*/  @P1 LDC.64 R94, c[0x0][0x3b8] ;  /* 0x0000ee00ff5e1b82 */ /* 0x000ea20000000a00 */
[----:B------:R-:W-:Y:S02]  /*0cd0*/  HADD2.F32 R127, -RZ, R127.H0_H0 ;  /* 0x2000007fff7f7230 */ /* 0x000fe40000004100 */
[----:B------:R-:W-:Y:S02]  /*0ce0*/  HADD2.F32 R196, -RZ, R196.H0_H0 ;  /* 0x200000c4ffc47230 */ /* 0x000fe40000004100 */
[----:B------:R-:W-:-:S02]  /*0cf0*/  HADD2.F32 R128, -RZ, R128.H0_H0 ;  /* 0x20000080ff807230 */ /* 0x000fc40000004100 */
[----:B------:R-:W-:Y:S01]  /*0d00*/  HADD2.F32 R182, -RZ, R182.H0_H0 ;  /* 0x200000b6ffb67230 */ /* 0x000fe20000004100 */
[----:B------:R-:W4:Y:S01]  /*0d10*/  @P0 LDC.64 R114, c[0x0][0x438] ;  /* 0x00010e00ff720b82 */ /* 0x000f220000000a00 */
        /* <DEDUP_REMOVED lines=57> */
[--C-:B------:R-:W-:Y:S01]  /*10b0*/  IMAD.MOV.U32 R213, RZ, RZ, R87.reuse ;  /* 0x000000ffffd57224 */ /* 0x100fe200078e0057 */
[----:B------:R-:W-:Y:S01]  /*10c0*/  SHF.R.U32.HI R226, RZ, 0x10, R87 ;  /* 0x00000010ffe27819 */ /* 0x000fe20000011657 */
[----:B------:R-:W-:Y:S01]  /*10d0*/  HADD2.F32 R83, -RZ, R124.H0_H0 ;  /* 0x2000007cff537230 */ /* 0x000fe20000004100 */
[----:B------:R-:W-:Y:S01]  /*10e0*/  SHF.R.U64 R224, R80, 0x10, R81 ;  /* 0x0000001050e07819 */ /* 0x000fe20000001251 */
[----:B------:R-:W-:-:S02]  /*10f0*/  HADD2.F32 R82, -RZ, R82.H0_H0 ;  /* 0x20000052ff527230 */ /* 0x000fc40000004100 */
[----:B-1----:R-:W-:Y:S01]  /*1100*/  FMUL.FTZ R165, R107, R168 ;  /* 0x000000a86ba57220 */ /* 0x002fe20000410000 */
[----:B------:R-:W-:Y:S02]  /*1110*/  IMAD.MOV.U32 R211, RZ, RZ, R80 ;  /* 0x000000ffffd37224 */ /* 0x000fe400078e0050 */
[----:B------:R-:W-:Y:S01]  /*1120*/  FMUL.FTZ R204, R76, R83 ;  /* 0x000000534ccc7220 */ /* 0x000fe20000410000 */
[----:B------:R-:W-:Y:S01]  /*1130*/  HADD2.F32 R87, -RZ, R125.H0_H0 ;  /* 0x2000007dff577230 */ /* 0x000fe20000004100 */
[--C-:B------:R-:W-:Y:S01]  /*1140*/  SHF.R.U32.HI R222, RZ, 0x10, R81.reuse ;  /* 0x00000010ffde7819 */ /* 0x100fe20000011651 */
[----:B------:R-:W-:Y:S02]  /*1150*/  IMAD.MOV.U32 R209, RZ, RZ, R81 ;  /* 0x000000ffffd17224 */ /* 0x000fe400078e0051 */
[----:B------:R-:W-:Y:S01]  /*1160*/  FMUL.FTZ R195, R77, R82 ;  /* 0x000000524dc37220 */ /* 0x000fe20000410000 */
[----:B------:R-:W-:Y:S01]  /*1170*/  FADD.FTZ R80, RZ, R204 ;  /* 0x000000ccff507221 */ /* 0x000fe20000010000 */
[----:B------:R0:W5:Y:S01]  /*1180*/  LDG.E R166, desc[UR10][R128.64] ;  /* 0x0000000a80a67981 */ /* 0x000162000c1e1900 */
[----:B------:R-:W-:Y:S01]  /*1190*/  FMUL.FTZ R206, R107, R206 ;  /* 0x000000ce6bce7220 */ /* 0x000fe20000410000 */
[----:B------:R-:W-:Y:S01]  /*11a0*/  FFMA.FTZ R81, R165, R204, RZ ;  /* 0x000000cca5517223 */ /* 0x000fe200000100ff */
[----:B------:R-:W-:-:S02]  /*11b0*/  IMAD.MOV.U32 R215, RZ, RZ, R86 ;  /* 0x000000ffffd77224 */ /* 0x000fc400078e0056 */
[----:B------:R-:W-:Y:S01]  /*11c0*/  FMUL.FTZ R197, R78, R87 ;  /* 0x000000574ec57220 */ /* 0x000fe20000410000 */
[----:B------:R-:W-:Y:S02]  /*11d0*/  HADD2.F32 R86, -RZ, R130.H0_H0 ;  /* 0x20000082ff567230 */ /* 0x000fe40000004100 */
[----:B------:R-:W-:Y:S01]  /*11e0*/  FADD.FTZ R80, R195, R80 ;  /* 0x00000050c3507221 */ /* 0x000fe20000010000 */
[----:B------:R-:W-:-:S04]  /*11f0*/  IMAD.WIDE.U32 R122, R105, 0x4, R120 ;  /* 0x00000004697a7825 */ /* 0x000fc800078e0078 */
[----:B------:R-:W-:Y:S01]  /*1200*/  FMUL.FTZ R208, R107, R208 ;  /* 0x000000d06bd07220 */ /* 0x000fe20000410000 */
[----:B0-----:R-:W-:Y:S02]  /*1210*/  IMAD.MOV.U32 R128, RZ, RZ, R88 ;  /* 0x000000ffff807224 */ /* 0x001fe400078e0058 */
[----:B------:R-:W-:Y:S01]  /*1220*/  FFMA.FTZ R81, R206, R195, R81 ;  /* 0x000000c3ce517223 */ /* 0x000fe20000010051 */
[----:B------:R-:W-:Y:S01]  /*1230*/  @P1 IMAD.WIDE.U32 R118, R105, 0x4, R118 ;  /* 0x0000000469761825 */ /* 0x000fe200078e0076 */
[----:B------:R-:W-:Y:S02]  /*1240*/  SHF.R.U64 R129, R88, 0x10, R89 ;  /* 0x0000001058817819 */ /* 0x000fe40000001259 */
[----:B------:R-:W-:Y:S01]  /*1250*/  SHF.R.U64 R216, R84, 0x10, R85 ;  /* 0x0000001054d87819 */ /* 0x000fe20000001255 */
[----:B--2---:R-:W-:Y:S01]  /*1260*/  @P1 IMAD.WIDE.U32 R94, R106, 0x4, R94 ;  /* 0x000000046a5e1825 */ /* 0x004fe200078e005e */
[----:B------:R-:W-:-:S03]  /*1270*/  SHF.R.U32.HI R214, RZ, 0x10, R85 ;  /* 0x00000010ffd67819 */ /* 0x000fc60000011655 */
[----:B------:R-:W-:Y:S01]  /*1280*/  FMUL.FTZ R199, R79, R86 ;  /* 0x000000564fc77220 */ /* 0x000fe20000410000 */
[----:B------:R-:W-:Y:S02]  /*1290*/  IMAD.MOV.U32 R201, RZ, RZ, R85 ;  /* 0x000000ffffc97224 */ /* 0x000fe400078e0055 */
[----:B------:R-:W-:Y:S01]  /*12a0*/  FADD.FTZ R80, R197, R80 ;  /* 0x00000050c5507221 */ /* 0x000fe20000010000 */
[----:B------:R-:W-:Y:S01]  /*12b0*/  HADD2.F32 R85, -RZ, R128.H0_H0 ;  /* 0x20000080ff557230 */ /* 0x000fe20000004100 */
[----:B------:R0:W5:Y:S01]  /*12c0*/  @P1 LDG.E R116, desc[UR10][R118.64] ;  /* 0x0000000a76741981 */ /* 0x000162000c1e1900 */
[----:B----4-:R-:W-:-:S04]  /*12d0*/  @P0 IMAD.WIDE.U32 R126, R106, 0x8, R114 ;  /* 0x000000086a7e0825 */ /* 0x010fc800078e0072 */
[C---:B------:R-:W-:Y:S01]  /*12e0*/  FMUL.FTZ R210, R107.reuse, R210 ;  /* 0x000000d26bd27220 */ /* 0x040fe20000410000 */
[----:B------:R-:W-:Y:S01]  /*12f0*/  FFMA.FTZ R81, R208, R197, R81 ;  /* 0x000000c5d0517223 */ /* 0x000fe20000010051 */
[----:B------:R1:W5:Y:S01]  /*1300*/  LDG.E R114, desc[UR10][R122.64] ;  /* 0x0000000a7a727981 */ /* 0x000362000c1e1900 */
[--C-:B------:R-:W-:Y:S01]  /*1310*/  SHF.R.U32.HI R230, RZ, 0x10, R91.reuse ;  /* 0x00000010ffe67819 */ /* 0x100fe2000001165b */
[----:B------:R-:W-:Y:S02]  /*1320*/  FMUL.FTZ R188, R72, R85 ;  /* 0x0000005548bc7220 */ /* 0x000fe40000410000 */
[----:B------:R2:W5:Y:S01]  /*1330*/  @P1 LDG.E R117, desc[UR10][R94.64] ;  /* 0x0000000a5e751981 */ /* 0x000562000c1e1900 */
[----:B0-----:R-:W-:Y:S01]  /*1340*/  IMAD.MOV.U32 R118, RZ, RZ, R90 ;  /* 0x000000ffff767224 */ /* 0x001fe200078e005a */
[----:B------:R-:W-:Y:S01]  /*1350*/  SHF.R.U64 R119, R90, 0x10, R91 ;  /* 0x000000105a777819 */ /* 0x000fe2000000125b */
[----:B------:R-:W-:Y:S02]  /*1360*/  HADD2.F32 R90, -RZ, R129.H0_H0 ;  /* 0x20000081ff5a7230 */ /* 0x000fe40000004100 */
[----:B------:R-:W-:Y:S01]  /*1370*/  FMUL.FTZ R190, R107, R190 ;  /* 0x000000be6bbe7220 */ /* 0x000fe20000410000 */
[----:B-1----:R-:W-:-:S02]  /*1380*/  IMAD.MOV.U32 R122, RZ, RZ, R89 ;  /* 0x000000ffff7a7224 */ /* 0x002fc400078e0059 */
[----:B------:R-:W-:Y:S01]  /*1390*/  FFMA.FTZ R81, R210, R199, R81 ;  /* 0x000000c7d2517223 */ /* 0x000fe20000010051 */
[----:B------:R-:W-:Y:S01]  /*13a0*/  SHF.R.U32.HI R88, RZ, 0x10, R89 ;  /* 0x00000010ff587819 */ /* 0x000fe20000011659 */
[----:B------:R-:W-:Y:S01]  /*13b0*/  FMUL.FTZ R192, R107, R192 ;  /* 0x000000c06bc07220 */ /* 0x000fe20000410000 */
[----:B--2---:R-:W-:Y:S02]  /*13c0*/  IMAD.MOV.U32 R95, RZ, RZ, R91 ;  /* 0x000000ffff5f7224 */ /* 0x004fe400078e005b */
[----:B------:R-:W-:Y:S01]  /*13d0*/  FADD.FTZ R91, R199, R80 ;  /* 0x00000050c75b7221 */ /* 0x000fe20000010000 */
[----:B------:R-:W-:Y:S02]  /*13e0*/  HADD2.F32 R89, -RZ, R122.H0_H0 ;  /* 0x2000007aff597230 */ /* 0x000fe40000004100 */
[----:B------:R-:W-:Y:S01]  /*13f0*/  FMUL.FTZ R189, R73, R90 ;  /* 0x0000005a49bd7220 */ /* 0x000fe20000410000 */
[----:B------:R-:W-:Y:S01]  /*1400*/  FFMA.FTZ R81, R190, R188, R81 ;  /* 0x000000bcbe517223 */ /* 0x000fe20000010051 */
[----:B------:R-:W-:Y:S01]  /*1410*/  FADD.FTZ R80, R188, R91 ;  /* 0x0000005bbc507221 */ /* 0x000fe20000010000 */
[----:B------:R-:W-:-:S02]  /*1420*/  HADD2.F32 R88, -RZ, R88.H0_H0 ;  /* 0x20000058ff587230 */ /* 0x000fc40000004100 */
[----:B------:R-:W-:Y:S01]  /*1430*/  FMUL.FTZ R191, R74, R89 ;  /* 0x000000594abf7220 */ /* 0x000fe20000410000 */
[----:B------:R-:W-:Y:S01]  /*1440*/  FMUL.FTZ R194, R107, R194 ;  /* 0x000000c26bc27220 */ /* 0x000fe20000410000 */
[----:B------:R-:W-:Y:S01]  /*1450*/  FADD.FTZ R80, R189, R80 ;  /* 0x00000050bd507221 */ /* 0x000fe20000010000 */
[----:B------:R-:W-:Y:S01]  /*1460*/  FFMA.FTZ R81, R192, R189, R81 ;  /* 0x000000bdc0517223 */ /* 0x000fe20000010051 */
[--C-:B------:R-:W-:Y:S01]  /*1470*/  SHF.R.U64 R220, R92, 0x10, R93.reuse ;  /* 0x000000105cdc7819 */ /* 0x100fe2000000125d */
[--C-:B------:R-:W-:Y:S01]  /*1480*/  IMAD.MOV.U32 R205, RZ, RZ, R93.reuse ;  /* 0x000000ffffcd7224 */ /* 0x100fe200078e005d */
[----:B------:R-:W-:Y:S01]  /*1490*/  SHF.R.U32.HI R218, RZ, 0x10, R93 ;  /* 0x00000010ffda7819 */ /* 0x000fe2000001165d */
[----:B------:R-:W-:Y:S02]  /*14a0*/  HADD2.F32 R93, -RZ, R118.H0_H0 ;  /* 0x20000076ff5d7230 */ /* 0x000fe40000004100 */
[----:B------:R-:W-:Y:S01]  /*14b0*/  FMUL.FTZ R193, R75, R88 ;  /* 0x000000584bc17220 */ /* 0x000fe20000410000 */
[----:B------:R-:W-:Y:S01]  /*14c0*/  FADD.FTZ R80, R191, R80 ;  /* 0x00000050bf507221 */ /* 0x000fe20000010000 */
[----:B------:R-:W-:Y:S01]  /*14d0*/  FMUL.FTZ R196, R107, R196 ;  /* 0x000000c46bc47220 */ /* 0x000fe20000410000 */
[----:B------:R-:W-:Y:S01]  /*14e0*/  FFMA.FTZ R81, R194, R191, R81 ;  /* 0x000000bfc2517223 */ /* 0x000fe20000010051 */
[----:B------:R-:W-:-:S02]  /*14f0*/  IMAD.MOV.U32 R207, RZ, RZ, R92 ;  /* 0x000000ffffcf7224 */ /* 0x000fc400078e005c */
[----:B------:R-:W-:Y:S01]  /*1500*/  FMUL.FTZ R187, R68, R93 ;  /* 0x0000005d44bb7220 */ /* 0x000fe20000410000 */
[----:B------:R-:W-:Y:S02]  /*1510*/  HADD2.F32 R92, -RZ, R119.H0_H0 ;  /* 0x20000077ff5c7230 */ /* 0x000fe40000004100 */
        /* <DEDUP_REMOVED lines=43> */
[----:B------:R-:W-:Y:S02]  /*17d0*/  HADD2.F32 R224, -RZ, R224.H0_H0 ;  /* 0x200000e0ffe07230 */ /* 0x000fe40000004100 */
[C---:B------:R-:W-:Y:S01]  /*17e0*/  FMUL.FTZ R119, R107.reuse, R234 ;  /* 0x000000ea6b777220 */ /* 0x040fe20000410000 */
[----:B------:R-:W-:Y:S01]  /*17f0*/  FFMA.FTZ R80, R176, R175, R81 ;  /* 0x000000afb0507223 */ /* 0x000fe20000010051 */
[----:B------:R0:W5:Y:S01]  /*1800*/  LDG.E R115, desc[UR10][R120.64] ;  /* 0x0000000a78737981 */ /* 0x000162000c1e1900 */
[----:B------:R-:W-:Y:S02]  /*1810*/  HADD2.F32 R209, -RZ, R209.H0_H0 ;  /* 0x200000d1ffd17230 */ /* 0x000fe40000004100 */
[----:B------:R-:W-:Y:S01]  /*1820*/  FADD.FTZ R91, R118, R91 ;  /* 0x0000005b765b7221 */ /* 0x000fe20000010000 */
[----:B------:R-:W-:Y:S01]  /*1830*/  FMUL.FTZ R122, R107, R232 ;  /* 0x000000e86b7a7220 */ /* 0x000fe20000410000 */
[----:B------:R-:W-:Y:S01]  /*1840*/  FFMA.FTZ R81, R119, R118, R80 ;  /* 0x0000007677517223 */ /* 0x000fe20000010050 */
[----:B------:R-:W-:-:S02]  /*1850*/  IMAD.MOV.U32 R203, RZ, RZ, R84 ;  /* 0x000000ffffcb7224 */ /* 0x000fc400078e0054 */
[----:B------:R-:W-:Y:S02]  /*1860*/  HADD2.F32 R222, -RZ, R222.H0_H0 ;  /* 0x200000deffde7230 */ /* 0x000fe40000004100 */
[----:B------:R-:W-:Y:S01]  /*1870*/  FMUL.FTZ R123, R107, R212 ;  /* 0x000000d46b7b7220 */ /* 0x000fe20000410000 */
[----:B------:R-:W-:Y:S02]  /*1880*/  HADD2.F32 R207, -RZ, R207.H0_H0 ;  /* 0x200000cfffcf7230 */ /* 0x000fe40000004100 */
[----:B0-----:R-:W-:Y:S01]  /*1890*/  FMUL.FTZ R120, R61, R224 ;  /* 0x000000e03d787220 */ /* 0x001fe20000410000 */
[----:B------:R-:W-:Y:S01]  /*18a0*/  FMUL.FTZ R121, R62, R209 ;  /* 0x000000d13e797220 */ /* 0x000fe20000410000 */
        /* <DEDUP_REMOVED lines=21> */
[----:B------:R0:W5:Y:S01]  /*1a00*/  LDG.E R186, desc[UR10][R132.64] ;  /* 0x0000000a84ba7981 */ /* 0x000162000c1e1900 */
[----:B------:R-:W-:-:S02]  /*1a10*/  HADD2.F32 R203, -RZ, R203.H0_H0 ;  /* 0x200000cbffcb7230 */ /* 0x000fc40000004100 */
[----:B------:R-:W-:Y:S01]  /*1a20*/  FADD.FTZ R91, R129, R84 ;  /* 0x00000054815b7221 */ /* 0x000fe20000010000 */
[----:B------:R-:W-:Y:S01]  /*1a30*/  FMUL.FTZ R134, R107, R134 ;  /* 0x000000866b867220 */ /* 0x000fe20000410000 */
[----:B------:R-:W-:Y:S01]  /*1a40*/  FFMA.FTZ R81, R131, R129, R80 ;  /* 0x0000008183517223 */ /* 0x000fe20000010050 */
[----:B------:R-:W-:Y:S02]  /*1a50*/  HADD2.F32 R216, -RZ, R216.H0_H0 ;  /* 0x200000d8ffd87230 */ /* 0x000fe40000004100 */
[----:B0-----:R-:W-:Y:S01]  /*1a60*/  FMUL.FTZ R132, R59, R218 ;  /* 0x000000da3b847220 */ /* 0x001fe20000410000 */
[----:B------:R-:W-:Y:S01]  /*1a70*/  FMUL.FTZ R133, R52, R203 ;  /* 0x000000cb34857220 */ /* 0x000fe20000410000 */
[----:B------:R-:W-:Y:S02]  /*1a80*/  FMUL.FTZ R135, R107, R136 ;  /* 0x000000886b877220 */ /* 0x000fe40000410000 */
        /* <DEDUP_REMOVED lines=50> */
.L_x_4371:
[----:B------:R-:W-:Y:S05]  /*1db0*/  BSYNC.RECONVERGENT B0 ;  /* 0x0000000000007941 */ /* 0x000fea0003800200 */
.L_x_4370:
        /* <DEDUP_REMOVED lines=136> */
.L_x_4374:
        /* <DEDUP_REMOVED lines=35> */
.L_x_4373:
        /* <DEDUP_REMOVED lines=43> */
.L_x_4376:
        /* <DEDUP_REMOVED lines=44> */
.L_x_4372:
        /* <DEDUP_REMOVED lines=52> */
.L_x_4378:
        /* <DEDUP_REMOVED lines=51> */
.L_x_4377:
        /* <DEDUP_REMOVED lines=58> */
.L_x_4379:
[----:B-----5:R-:W-:Y:S02]  /*37f0*/  IMAD.MOV.U32 R80, RZ, RZ, R154 ;  /* 0x000000ffff507224 */ /* 0x020fe400078e009a */
        /* <DEDUP_REMOVED lines=57> */
.L_x_4375:
        /* <DEDUP_REMOVED lines=18> */
.L_x_4380:
        /* <DEDUP_REMOVED lines=10> */
.L_x_4381:
        /* <DEDUP_REMOVED lines=61> */
.L_x_4384:
        /* <DEDUP_REMOVED lines=52> */
.L_x_4383:
        /* <DEDUP_REMOVED lines=51> */
.L_x_4386:
        /* <DEDUP_REMOVED lines=43> */
.L_x_4382:
        /* <DEDUP_REMOVED lines=46> */
.L_x_4388:
        /* <DEDUP_REMOVED lines=39> */
.L_x_4387:
        /* <DEDUP_REMOVED lines=36> */
.L_x_4389:
        /* <DEDUP_REMOVED lines=30> */
.L_x_4385:
        /* <DEDUP_REMOVED lines=15> */
.L_x_4390:
        /* <DEDUP_REMOVED lines=10> */
.L_x_4391:
        /* <DEDUP_REMOVED lines=61> */
.L_x_4394:
        /* <DEDUP_REMOVED lines=51> */
.L_x_4393:
        /* <DEDUP_REMOVED lines=51> */
.L_x_4396:
        /* <DEDUP_REMOVED lines=43> */
.L_x_4392:
        /* <DEDUP_REMOVED lines=47> */
.L_x_4398:
        /* <DEDUP_REMOVED lines=39> */
.L_x_4397:
        /* <DEDUP_REMOVED lines=36> */
.L_x_4399:
        /* <DEDUP_REMOVED lines=30> */
.L_x_4395:
        /* <DEDUP_REMOVED lines=15> */
.L_x_4400:
        /* <DEDUP_REMOVED lines=10> */
.L_x_4401:
        /* <DEDUP_REMOVED lines=61> */
.L_x_4404:
        /* <DEDUP_REMOVED lines=51> */
.L_x_4403:
        /* <DEDUP_REMOVED lines=51> */
.L_x_4406:
        /* <DEDUP_REMOVED lines=43> */
.L_x_4402:
        /* <DEDUP_REMOVED lines=47> */
.L_x_4408:
        /* <DEDUP_REMOVED lines=18> */
[C---:B------:R-:W-:Y:S01]  /*7e20*/  FFMA.FTZ R85, R107.reuse, R174, R85 ;  /* 0x000000ae6b557223 */ /* 0x040fe20000010055 */
[----:B------:R-:W-:Y:S01]  /*7e30*/  LOP3.LUT P3, RZ, R164, 0xff, RZ, 0xc0, !PT ;  /* 0x000000ffa4ff7812 */ /* 0x000fe2000786c0ff */
[----:B------:R-:W-:Y:S01]  /*7e40*/  FFMA.FTZ R87, R107, R176, R87 ;  /* 0x000000b06b577223 */ /* 0x000fe20000010057 */
        /* <DEDUP_REMOVED lines=18> */
.L_x_4407:
        /* <DEDUP_REMOVED lines=36> */
.L_x_4409:
        /* <DEDUP_REMOVED lines=30> */
.L_x_4405:
        /* <DEDUP_REMOVED lines=15> */
.L_x_4410:
        /* <DEDUP_REMOVED lines=10> */
.L_x_4411:
        /* <DEDUP_REMOVED lines=18> */
[----:B------:R-:W-:Y:S01]  /*8640*/  SHF.R.U32.HI R89, RZ, 0x10, R147 ;  /* 0x00000010ff597819 */ /* 0x000fe20000011693 */
[----:B------:R-:W-:Y:S01]  /*8650*/  HADD2.F32 R84, -RZ, R84.H0_H0 ;  /* 0x20000054ff547230 */ /* 0x000fe20000004100 */
[----:B------:R-:W-:Y:S01]  /*8660*/  LOP3.LUT P5, RZ, R113, 0xff00, RZ, 0xc0, !PT ;  /* 0x0000ff0071ff7812 */ /* 0x000fe200078ac0ff */
[----:B------:R-:W-:Y:S01]  /*8670*/  HADD2.F32 R87, -RZ, R85.H0_H0 ;  /* 0x20000055ff577230 */ /* 0x000fe20000004100 */
[----:B------:R-:W-:Y:S01]  /*8680*/  FSEL R85, R83, RZ, P6 ;  /* 0x000000ff53557208 */ /* 0x000fe20003000000 */
[----:B------:R-:W-:Y:S01]  /*8690*/  HADD2.F32 R89, -RZ, R89.H0_H0 ;  /* 0x20000059ff597230 */ /* 0x000fe20000004100 */
[----:B------:R-:W-:Y:S01]  /*86a0*/  LOP3.LUT P6, RZ, R112, 0xff, RZ, 0xc0, !PT ;  /* 0x000000ff70ff7812 */ /* 0x000fe200078cc0ff */
[----:B------:R-:W-:Y:S01]  /*86b0*/  FFMA.FTZ R84, R107, R120, R84 ;  /* 0x000000786b547223 */ /* 0x000fe20000010054 */
[----:B------:R-:W-:Y:S01]  /*86c0*/  F2FP.F16.F32.PACK_AB R85, R85, R82 ;  /* 0x000000525555723e */ /* 0x000fe200000000ff */
[----:B------:R-:W-:Y:S01]  /*86d0*/  FFMA.FTZ R86, R107, R86, R87 ;  /* 0x000000566b567223 */ /* 0x000fe20000010057 */
[----:B------:R-:W-:Y:S01]  /*86e0*/  FSEL R83, R83, RZ, P6 ;  /* 0x000000ff53537208 */ /* 0x000fe20003000000 */
[--C-:B------:R-:W-:Y:S01]  /*86f0*/  FFMA.FTZ R124, R107, R124, R89.reuse ;  /* 0x0000007c6b7c7223 */ /* 0x100fe20000010059 */
[----:B------:R-:W-:-:S02]  /*8700*/  PRMT R89, R85, 0x7632, R89 ;  /* 0x0000763255597816 */ /* 0x000fc40000000059 */
[C---:B------:R-:W-:Y:S01]  /*8710*/  F2FP.F16.F32.PACK_AB R83, R84.reuse, R83 ;  /* 0x000000535453723e */ /* 0x040fe200000000ff */
[----:B------:R-:W-:Y:S01]  /*8720*/  FMUL.FTZ R84, R84, UR6 ;  /* 0x0000000654547c20 */ /* 0x000fe20008410000 */
[----:B------:R-:W-:Y:S01]  /*8730*/  PRMT R141, R85, 0x7610, R141 ;  /* 0x00007610558d7816 */ /* 0x000fe2000000008d */
[----:B------:R-:W-:Y:S01]  /*8740*/  FMUL.FTZ R85, R86, UR6 ;  /* 0x0000000656557c20 */ /* 0x000fe20008410000 */
[----:B------:R-:W-:Y:S02]  /*8750*/  LOP3.LUT P6, RZ, R112, 0xff00, RZ, 0xc0, !PT ;  /* 0x0000ff0070ff7812 */ /* 0x000fe400078cc0ff */
[----:B------:R-:W-:Y:S02]  /*8760*/  LOP3.LUT P3, RZ, R113, 0xff0000, RZ, 0xc0, !PT ;  /* 0x00ff000071ff7812 */ /* 0x000fe4000786c0ff */
[C---:B------:R-:W-:Y:S02]  /*8770*/  PRMT R157, R83.reuse, 0x7632, R157 ;  /* 0x00007632539d7816 */ /* 0x040fe4000000009d */
[----:B------:R-:W-:-:S02]  /*8780*/  PRMT R161, R83, 0x7610, R161 ;  /* 0x0000761053a17816 */ /* 0x000fc400000000a1 */
[C---:B------:R-:W-:Y:S02]  /*8790*/  FSEL R82, R84.reuse, RZ, P5 ;  /* 0x000000ff54527208 */ /* 0x040fe40002800000 */
[----:B------:R-:W-:Y:S01]  /*87a0*/  FSEL R83, R84, RZ, P6 ;  /* 0x000000ff54537208 */ /* 0x000fe20003000000 */
[----:B------:R-:W-:Y:S01]  /*87b0*/  FMUL.FTZ R84, R124, UR6 ;  /* 0x000000067c547c20 */ /* 0x000fe20008410000 */
[----:B------:R-:W-:Y:S02]  /*87c0*/  FSEL R87, R85, RZ, P3 ;  /* 0x000000ff55577208 */ /* 0x000fe40001800000 */
[----:B------:R-:W-:Y:S02]  /*87d0*/  ISETP.GE.U32.AND P4, PT, R113, 0x1000000, PT ;  /* 0x010000007100780c */ /* 0x000fe40003f86070 */
        /* <DEDUP_REMOVED lines=17> */
.L_x_4414:
        /* <DEDUP_REMOVED lines=52> */
.L_x_4413:
        /* <DEDUP_REMOVED lines=51> */
.L_x_4416:
        /* <DEDUP_REMOVED lines=43> */
.L_x_4412:
        /* <DEDUP_REMOVED lines=47> */
.L_x_4418:
        /* <DEDUP_REMOVED lines=39> */
.L_x_4417:
        /* <DEDUP_REMOVED lines=38> */
.L_x_4419:
        /* <DEDUP_REMOVED lines=28> */
[----:B------:R-:W-:-:S07]  /*9b90*/  PRMT R83, R82, 0x7632, R83 ;  /* 0x0000763252537816 */ /* 0x000fce0000000053 */
.L_x_4415:
        /* <DEDUP_REMOVED lines=15> */
.L_x_4420:
        /* <DEDUP_REMOVED lines=10> */
.L_x_4421:
[----:B------:R-:W-:Y:S05]  /*9d30*/  @!P1 BRA `(.L_x_4422) ;  /* 0x0000000c003c9947 */ /* 0x000fea0003800000 */
[----:B------:R-:W-:Y:S05]  /*9d40*/  @!P0 BRA `(.L_x_4423) ;  /* 0x0000000400c08947 */ /* 0x000fea0003800000 */
[----:B------:R-:W-:Y:S05]  /*9d50*/  BRA.U !UP0, `(.L_x_4424) ;  /* 0x0000000108ec7547 */ /* 0x000fea000b800000 */
[----:B-12---:R-:W-:Y:S02]  /*9d60*/  IMAD.MOV.U32 R83, RZ, RZ, R144 ;  /* 0x000000ffff537224 */ /* 0x006fe400078e0090 */
[-CC-:B------:R-:W-:Y:S01]  /*9d70*/  FFMA.FTZ R82, R127, R90.reuse, R91.reuse ;  /* 0x0000005a7f527223 */ /* 0x180fe2000001005b */
[-CC-:B------:R-:W-:Y:S01]  /*9d80*/  FFMA.FTZ R85, R130, R90.reuse, R91.reuse ;  /* 0x0000005a82557223 */ /* 0x180fe2000001005b */
[----:B0-----:R-:W-:Y:S01]  /*9d90*/  FFMA.FTZ R87, R134, R90, R91 ;  /* 0x0000005a86577223 */ /* 0x001fe2000001005b */
        /* <DEDUP_REMOVED lines=9> */
[----:B------:R-:W-:Y:S01]  /*9e30*/  SHF.R.U32.HI R89, RZ, 0x10, R145 ;  /* 0x00000010ff597819 */ /* 0x000fe20000011691 */
[----:B------:R-:W-:Y:S01]  /*9e40*/  FMUL.FTZ R83, R82, UR6 ;  /* 0x0000000652537c20 */ /* 0x000fe20008410000 */
[----:B------:R-:W-:Y:S02]  /*9e50*/  HADD2.F32 R87, -RZ, R85.H0_H0 ;  /* 0x20000055ff577230 */ /* 0x000fe40000004100 */
[----:B------:R-:W-:Y:S01]  /*9e60*/  FADD.FTZ R86, R129, -R86 ;  /* 0x8000005681567221 */ /* 0x000fe20000010000 */
[----:B------:R-:W-:Y:S01]  /*9e70*/  HADD2.F32 R84, -RZ, R84.H0_H0 ;  /* 0x20000054ff547230 */ /* 0x000fe20000004100 */
[----:B------:R-:W-:Y:S01]  /*9e80*/  LOP3.LUT P5, RZ, R114, 0xff00, RZ, 0xc0, !PT ;  /* 0x0000ff0072ff7812 */ /* 0x000fe200078ac0ff */
[----:B------:R-:W-:Y:S01]  /*9e90*/  HADD2.F32 R89, -RZ, R89.H0_H0 ;  /* 0x20000059ff597230 */ /* 0x000fe20000004100 */
[----:B------:R-:W-:Y:S01]  /*9ea0*/  FSEL R85, R83, RZ, P6 ;  /* 0x000000ff53557208 */ /* 0x000fe20003000000 */
[C---:B------:R-:W-:Y:S01]  /*9eb0*/  FFMA.FTZ R86, R107.reuse, R86, R87 ;  /* 0x000000566b567223 */ /* 0x040fe20000010057 */
[----:B------:R-:W-:Y:S01]  /*9ec0*/  LOP3.LUT P6, RZ, R116, 0xff, RZ, 0xc0, !PT ;  /* 0x000000ff74ff7812 */ /* 0x000fe200078cc0ff */
[----:B------:R-:W-:Y:S01]  /*9ed0*/  FFMA.FTZ R84, R107, R128, R84 ;  /* 0x000000806b547223 */ /* 0x000fe20000010054 */
[----:B------:R-:W-:Y:S01]  /*9ee0*/  F2FP.F16.F32.PACK_AB R85, R85, R82 ;  /* 0x000000525555723e */ /* 0x000fe200000000ff */
[----:B------:R-:W-:Y:S01]  /*9ef0*/  FFMA.FTZ R132, R107, R132, R89 ;  /* 0x000000846b847223 */ /* 0x000fe20000010059 */
[----:B------:R-:W-:-:S02]  /*9f00*/  FSEL R83, R83, RZ, P6 ;  /* 0x000000ff53537208 */ /* 0x000fc40003000000 */
[C---:B------:R-:W-:Y:S02]  /*9f10*/  PRMT R89, R85.reuse, 0x7632, R89 ;  /* 0x0000763255597816 */ /* 0x040fe40000000059 */
[C---:B------:R-:W-:Y:S01]  /*9f20*/  F2FP.F16.F32.PACK_AB R83, R84.reuse, R83 ;  /* 0x000000535453723e */ /* 0x040fe200000000ff */
[----:B------:R-:W-:Y:S01]  /*9f30*/  FMUL.FTZ R84, R84, UR6 ;  /* 0x0000000654547c20 */ /* 0x000fe20008410000 */
[----:B------:R-:W-:Y:S01]  /*9f40*/  PRMT R141, R85, 0x7610, R141 ;  /* 0x00007610558d7816 */ /* 0x000fe2000000008d */
[----:B------:R-:W-:Y:S01]  /*9f50*/  FMUL.FTZ R85, R86, UR6 ;  /* 0x0000000656557c20 */ /* 0x000fe20008410000 */
        /* <DEDUP_REMOVED lines=11> */
[----:B------:R-:W-:Y:S02]  /*a010*/  F2FP.F16.F32.PACK_AB R88, R83, R82 ;  /* 0x000000525358723e */ /* 0x000fe400000000ff */
[----:B------:R-:W-:Y:S02]  /*a020*/  FSEL R85, R85, RZ, P5 ;  /* 0x000000ff55557208 */ /* 0x000fe40002800000 */
[C---:B------:R-:W-:Y:S02]  /*a030*/  FSEL R82, R84.reuse, RZ, P4 ;  /* 0x000000ff54527208 */ /* 0x040fe40002000000 */
        /* <DEDUP_REMOVED lines=13> */
.L_x_4424:
[----:B-1----:R-:W-:Y:S01]  /*a110*/  SHF.R.U64 R84, R144, 0x10, R145 ;  /* 0x0000001090547819 */ /* 0x002fe20000001291 */
[-CC-:B--2---:R-:W-:Y:S01]  /*a120*/  FFMA.FTZ R83, R130, R90.reuse, R91.reuse ;  /* 0x0000005a82537223 */ /* 0x184fe2000001005b */
[-CC-:B------:R-:W-:Y:S01]  /*a130*/  FFMA.FTZ R82, R127, R90.reuse, R91.reuse ;  /* 0x0000005a7f527223 */ /* 0x180fe2000001005b */
[----:B------:R-:W-:Y:S01]  /*a140*/  LOP3.LUT P6, RZ, R114, 0xff00, RZ, 0xc0, !PT ;  /* 0x0000ff0072ff7812 */ /* 0x000fe200078cc0ff */
[----:B0-----:R-:W-:Y:S01]  /*a150*/  FFMA.FTZ R86, R131, R90, R91 ;  /* 0x0000005a83567223 */ /* 0x001fe2000001005b */
        /* <DEDUP_REMOVED lines=47> */
.L_x_4423:
        /* <DEDUP_REMOVED lines=51> */
.L_x_4426:
        /* <DEDUP_REMOVED lines=29> */
[----:B0-----:R-:W-:Y:S02]  /*a950*/  F2FP.F16.F32.PACK_AB R89, R82, R83 ;  /* 0x000000535259723e */ /* 0x001fe400000000ff */
        /* <DEDUP_REMOVED lines=9> */
[C---:B------:R-:W-:Y:S02]  /*a9f0*/  PRMT R162, R82.reuse, 0x7632, R162 ;  /* 0x0000763252a27816 */ /* 0x040fe400000000a2 */
[----:B------:R-:W-:Y:S02]  /*aa00*/  PRMT R85, R82, 0x7610, R85 ;  /* 0x0000761052557816 */ /* 0x000fe40000000055 */
[----:B------:R-:W-:Y:S01]  /*aa10*/  PRMT R163, R86, 0x7632, R163 ;  /* 0x0000763256a37816 */ /* 0x000fe200000000a3 */
[----:B------:R-:W-:Y:S06]  /*aa20*/  BRA `(.L_x_4425) ;  /* 0x0000000800647947 */ /* 0x000fec0003800000 */
.L_x_4422:
[----:B------:R-:W-:Y:S05]  /*aa30*/  @!P0 BRA `(.L_x_4427) ;  /* 0x0000000400548947 */ /* 0x000fea0003800000 */
[----:B------:R-:W-:Y:S05]  /*aa40*/  BRA.U !UP0, `(.L_x_4428) ;  /* 0x0000000108b47547 */ /* 0x000fea000b800000 */
[-CC-:B-12---:R-:W-:Y:S01]  /*aa50*/  FFMA.FTZ R83, R130, R90.reuse, R91.reuse ;  /* 0x0000005a82537223 */ /* 0x186fe2000001005b */
[-CC-:B------:R-:W-:Y:S01]  /*aa60*/  FFMA.FTZ R84, R131, R90.reuse, R91.reuse ;  /* 0x0000005a83547223 */ /* 0x180fe2000001005b */
[----:B------:R-:W-:Y:S01]  /*aa70*/  FFMA.FTZ R82, R127, R90, R91 ;  /* 0x0000005a7f527223 */ /* 0x000fe2000001005b */
[----:B0-----:R-:W-:Y:S02]  /*aa80*/  IMAD.MOV.U32 R87, RZ, RZ, R145 ;  /* 0x000000ffff577224 */ /* 0x001fe400078e0091 */
        /* <DEDUP_REMOVED lines=41> */
.L_x_4428:
[-CC-:B-12---:R-:W-:Y:S01]  /*ad20*/  FFMA.FTZ R83, R130, R90.reuse, R91.reuse ;  /* 0x0000005a82537223 */ /* 0x186fe2000001005b */
[-C--:B------:R-:W-:Y:S01]  /*ad30*/  FFMA.FTZ R84, R131, R90.reuse, R91 ;  /* 0x0000005a83547223 */ /* 0x080fe2000001005b */
[--C-:B0-----:R-:W-:Y:S01]  /*ad40*/  IMAD.MOV.U32 R87, RZ, RZ, R145.reuse ;  /* 0x000000ffff577224 */ /* 0x101fe200078e0091 */
        /* <DEDUP_REMOVED lines=36> */
.L_x_4427:
        /* <DEDUP_REMOVED lines=38> */
.L_x_4429:
        /* <DEDUP_REMOVED lines=27> */
[----:B0-----:R-:W-:Y:S02]  /*b3a0*/  PRMT R89, R82, 0x7610, R89 ;  /* 0x0000761052597816 */ /* 0x001fe40000000059 */
[----:B------:R-:W-:-:S07]  /*b3b0*/  PRMT R86, R85, 0x7632, R86 ;  /* 0x0000763255567816 */ /* 0x000fce0000000056 */
.L_x_4425:
        /* <DEDUP_REMOVED lines=15> */
.L_x_4430:
        /* <DEDUP_REMOVED lines=10> */
.L_x_4431:
        /* <DEDUP_REMOVED lines=61> */
.L_x_4434:
[----:B-1----:R-:W-:Y:S01]  /*b920*/  SHF.R.U64 R84, R142, 0x10, R143 ;  /* 0x000000108e547819 */ /* 0x002fe2000000128f */
[-CC-:B0-2---:R-:W-:Y:S01]  /*b930*/  FFMA.FTZ R83, R138, R90.reuse, R91.reuse ;  /* 0x0000005a8a537223 */ /* 0x185fe2000001005b */
[-CC-:B------:R-:W-:Y:S01]  /*b940*/  FFMA.FTZ R85, R156, R90.reuse, R91.reuse ;  /* 0x0000005a9c557223 */ /* 0x180fe2000001005b */
[----:B------:R-:W-:Y:S02]  /*b950*/  IMAD.MOV.U32 R82, RZ, RZ, R142 ;  /* 0x000000ffff527224 */ /* 0x000fe400078e008e */
[-C--:B------:R-:W-:Y:S01]  /*b960*/  FFMA.FTZ R86, R139, R90.reuse, R91 ;  /* 0x0000005a8b567223 */ /* 0x080fe2000001005b */
        /* <DEDUP_REMOVED lines=47> */
.L_x_4433:
        /* <DEDUP_REMOVED lines=50> */
.L_x_4436:
        /* <DEDUP_REMOVED lines=43> */
.L_x_4432:
[----:B------:R-:W-:Y:S05]  /*c230*/  @!P0 BRA `(.L_x_4437) ;  /* 0x0000000400508947 */ /* 0x000fea0003800000 */
[----:B------:R-:W-:Y:S05]  /*c240*/  BRA.U !UP0, `(.L_x_4438) ;  /* 0x0000000108b47547 */ /* 0x000fea000b800000 */
[-CC-:B0-2---:R-:W-:Y:S01]  /*c250*/  FFMA.FTZ R83, R138, R90.reuse, R91.reuse ;  /* 0x0000005a8a537223 */ /* 0x185fe2000001005b */
[-C--:B------:R-:W-:Y:S01]  /*c260*/  FFMA.FTZ R82, R135, R90.reuse, R91 ;  /* 0x0000005a87527223 */ /* 0x080fe2000001005b */
[--C-:B-1----:R-:W-:Y:S01]  /*c270*/  SHF.R.U32.HI R85, RZ, 0x10, R143.reuse ;  /* 0x00000010ff557819 */ /* 0x102fe2000001168f */
[----:B------:R-:W-:Y:S02]  /*c280*/  IMAD.MOV.U32 R87, RZ, RZ, R143 ;  /* 0x000000ffff577224 */ /* 0x000fe400078e008f */
        /* <DEDUP_REMOVED lines=41> */
.L_x_4438:
[-C--:B0-2---:R-:W-:Y:S01]  /*c520*/  FFMA.FTZ R83, R138, R90.reuse, R91 ;  /* 0x0000005a8a537223 */ /* 0x085fe2000001005b */
[--C-:B-1----:R-:W-:Y:S01]  /*c530*/  SHF.R.U64 R85, R142, 0x10, R143.reuse ;  /* 0x000000108e557819 */ /* 0x102fe2000000128f */
[--C-:B------:R-:W-:Y:S01]  /*c540*/  IMAD.MOV.U32 R87, RZ, RZ, R143.reuse ;  /* 0x000000ffff577224 */ /* 0x100fe200078e008f */
        /* <DEDUP_REMOVED lines=35> */
.L_x_4437:
        /* <DEDUP_REMOVED lines=38> */
.L_x_4439:
        /* <DEDUP_REMOVED lines=28> */
[----:B------:R-:W-:-:S07]  /*cba0*/  PRMT R85, R84, 0x7632, R85 ;  /* 0x0000763254557816 */ /* 0x000fce0000000055 */
.L_x_4435:
        /* <DEDUP_REMOVED lines=15> */
.L_x_4440:
        /* <DEDUP_REMOVED lines=10> */
.L_x_4441:
        /* <DEDUP_REMOVED lines=57> */
.L_x_4369:
        /* <DEDUP_REMOVED lines=23> */
.L_x_4443:
        /* <DEDUP_REMOVED lines=12> */
.L_x_7283:


//--------------------- .text._ZN10layer_norm31ln_parallel_residual_bwd_kernelINS_13Kernel_traitsI6__halfS2_fS2_fjLj7168ELj1ELj1ELj8ELj8ENS_18Kernel_traits_baseILj7168ES2_S2_fS2_fjLj256EEEEELb0ELb0ELb0EEEvNS_9BwdParamsE --------------------------
	.section	.text._ZN10layer_norm31ln_parallel_residual_bwd_kernelINS_13Kernel_traitsI6__halfS2_fS2_fjLj7168ELj1ELj1ELj8ELj8ENS_18Kernel_traits_baseILj7168ES2_S2_fS2_fjLj256EEEEELb0ELb0ELb0EEEvNS_9BwdParamsE,"ax",@progbits
	.align	128
        .global         _ZN10layer_norm31ln_parallel_residual_bwd_kernelINS_13Kernel_traitsI6__halfS2_fS2_fjLj7168ELj1ELj1ELj8ELj8ENS_18Kernel_traits_baseILj7168ES2_S2_fS2_fjLj256EEEEELb0ELb0ELb0EEEvNS_9BwdParamsE
        .type           _ZN10layer_norm31ln_parallel_residual_bwd_kernelINS_13Kernel_traitsI6__halfS2_fS2_fjLj7168ELj1ELj1ELj8ELj8ENS_18Kernel_traits_baseILj7168ES2_S2_fS2_fjLj256EEEEELb0ELb0ELb0EEEvNS_9BwdParamsE,@function
        .size           _ZN10layer_norm31ln_parallel_residual_bwd_kernelINS_13Kernel_traitsI6__halfS2_fS2_fjLj7168ELj1ELj1ELj8ELj8ENS_18Kernel_traits_baseILj7168ES2_S2_fS2_fjLj256EEEEELb0ELb0ELb0EEEvNS_9BwdParamsE,(.L_x_7284 - _ZN10layer_norm31ln_parallel_residual_bwd_kernelINS_13Kernel_traitsI6__halfS2_fS2_fjLj7168ELj1ELj1ELj8ELj8ENS_18Kernel_traits_baseILj7168ES2_S2_fS2_fjLj256EEEEELb0ELb0ELb0EEEvNS_9BwdParamsE)
        .other          _ZN10layer_norm31ln_parallel_residual_bwd_kernelINS_13Kernel_traitsI6__halfS2_fS2_fjLj7168ELj1ELj1ELj8ELj8ENS_18Kernel_traits_baseILj7168ES2_S2_fS2_fjLj256EEEEELb0ELb0ELb0EEEvNS_9BwdParamsE,@"STO_CUDA_ENTRY STV_DEFAULT"
_ZN10layer_norm31ln_parallel_residual_bwd_kernelINS_13Kernel_traitsI6__halfS2_fS2_fjLj7168ELj1ELj1ELj8ELj8ENS_18Kernel_traits_baseILj7168ES2_S2_fS2_fjLj256EEEEELb0ELb0ELb0EEEvNS_9BwdParamsE:
.text._ZN10layer_norm31ln_parallel_residual_bwd_kernelINS_13Kernel_traitsI6__halfS2_fS2_fjLj7168ELj1ELj1ELj8ELj8ENS_18Kernel_traits_baseILj7168ES2_S2_fS2_fjLj256EEEEELb0ELb0ELb0EEEvNS_9BwdParamsE:
        /* <DEDUP_REMOVED lines=13> */
[----:B------:R-:W0:Y:S01]  /*00d0*/  LDCU UR4, c[0x0][0x384] ;  /* 0x00007080ff0477ac */ /* 0x000e220008000800 */
[----:B------:R-:W-:Y:S02]  /*00e0*/  LEA.HI.SX32 R2, R3, R2, 0x1e ;  /* 0x0000000203027211 */ /* 0x000fe400078ff2ff */
[----:B------:R-:W-:Y:S02]  /*00f0*/  MOV R3, R243 ;  /* 0x000000f300037202 */ /* 0x000fe40000000f00 */
[C---:B------:R-:W-:Y:S02]  /*0100*/  ISETP.GE.U32.AND P6, PT, R2.reuse, 0x100, PT ;  /* 0x000001000200780c */ /* 0x040fe40003fc6070 */
[----:B------:R-:W0:Y:S01]  /*0110*/  LDC.64 R14, c[0x0][0x3d8] ;  /* 0x0000f600ff0e7b82 */ /* 0x000e220000000a00 */
[C---:B------:R-:W-:Y:S02]  /*0120*/  ISETP.GE.U32.AND P0, PT, R2.reuse, 0x200, PT ;  /* 0x000002000200780c */ /* 0x040fe40003f06070 */
[----:B------:R-:W-:-:S02]  /*0130*/  ISETP.GE.U32.AND P1, PT, R2, 0x300, PT ;  /* 0x000003000200780c */ /* 0x000fc40003f26070 */
[C---:B------:R-:W-:Y:S02]  /*0140*/  ISETP.GE.U32.AND P2, PT, R2.reuse, 0x400, PT ;  /* 0x000004000200780c */ /* 0x040fe40003f46070 */
[C---:B------:R-:W-:Y:S01]  /*0150*/  ISETP.GE.U32.AND P3, PT, R2.reuse, 0x500, PT ;  /* 0x000005000200780c */ /* 0x040fe20003f66070 */
[----:B------:R-:W0:Y:S01]  /*0160*/  LDC.64 R16, c[0x0][0x3d0] ;  /* 0x0000f400ff107b82 */ /* 0x000e220000000a00 */
[----:B------:R-:W-:Y:S02]  /*0170*/  ISETP.GE.U32.AND P4, PT, R2, 0x600, PT ;  /* 0x000006000200780c */ /* 0x000fe40003f86070 */
[----:B--2---:R-:W-:-:S05]  /*0180*/  @P6 IMAD.WIDE.U32 R4, R3, 0x8, R4 ;  /* 0x0000000803046825 */ /* 0x004fca00078e0004 */
[----:B------:R-:W2:Y:S01]  /*0190*/  LDC.64 R18, c[0x0][0x3d8] ;  /* 0x0000f600ff127b82 */ /* 0x000ea20000000a00 */
[C---:B----4-:R-:W-:Y:S01]  /*01a0*/  @P6 IMAD.WIDE.U32 R6, R3.reuse, 0x8, R6 ;  /* 0x0000000803066825 */ /* 0x050fe200078e0006 */
[----:B------:R-:W-:Y:S01]  /*01b0*/  @P6 LOP3.LUT R3, R3, 0x100, RZ, 0xfc, !PT ;  /* 0x0000010003036812 */ /* 0x000fe200078efcff */
[----:B---3--:R3:W5:Y:S05]  /*01c0*/  @P6 LDG.E.64 R134, desc[UR14][R4.64] ;  /* 0x0000000e04866981 */ /* 0x00876a000c1e1b00 */
[----:B------:R-:W4:Y:S01]  /*01d0*/  LDC.64 R20, c[0x0][0x3d0] ;  /* 0x0000f400ff147b82 */ /* 0x000f220000000a00 */
[----:B------:R-:W-:-:S07]  /*01e0*/  @P0 IMAD.WIDE.U32 R8, R3, 0x8, R8 ;  /* 0x0000000803080825 */ /* 0x000fce00078e0008 */
[----:B------:R-:W3:Y:S01]  /*01f0*/  LDC.64 R22, c[0x0][0x3d8] ;  /* 0x0000f600ff167b82 */ /* 0x000ee20000000a00 */
[C---:B-1----:R-:W-:Y:S01]  /*0200*/  @P0 IMAD.WIDE.U32 R10, R3.reuse, 0x8, R10 ;  /* 0x00000008030a0825 */ /* 0x042fe200078e000a */
[----:B------:R-:W-:Y:S01]  /*0210*/  @P0 IADD3 R3, PT, PT, R3, 0x100, RZ ;  /* 0x0000010003030810 */ /* 0x000fe20007ffe0ff */
[----:B------:R1:W5:Y:S05]  /*0220*/  @P6 LDG.E.64 R136, desc[UR14][R6.64] ;  /* 0x0000000e06886981 */ /* 0x00036a000c1e1b00 */
[----:B------:R-:W1:Y:S01]  /*0230*/  LDC.64 R24, c[0x0][0x3d0] ;  /* 0x0000f400ff187b82 */ /* 0x000e620000000a00 */
[----:B0-----:R-:W-:-:S07]  /*0240*/  @P1 IMAD.WIDE.U32 R12, R3, 0x8, R12 ;  /* 0x00000008030c1825 */ /* 0x001fce00078e000c */
[----:B------:R-:W0:Y:S01]  /*0250*/  LDC.64 R26, c[0x0][0x3d8] ;  /* 0x0000f600ff1a7b82 */ /* 0x000e220000000a00 */
[C---:B------:R-:W-:Y:S01]  /*0260*/  @P1 IMAD.WIDE.U32 R14, R3.reuse, 0x8, R14 ;  /* 0x00000008030e1825 */ /* 0x040fe200078e000e */
[----:B------:R-:W-:Y:S01]  /*0270*/  @P1 IADD3 R3, PT, PT, R3, 0x100, RZ ;  /* 0x0000010003031810 */ /* 0x000fe20007ffe0ff */
[----:B------:R-:W5:Y:S05]  /*0280*/  @P0 LDG.E.64 R138, desc[UR14][R8.64] ;  /* 0x0000000e088a0981 */ /* 0x000f6a000c1e1b00 */
[----:B------:R-:W3:Y:S01]  /*0290*/  S2UR UR9, SR_CTAID.X ;  /* 0x00000000000979c3 */ /* 0x000ee20000002500 */
[----:B------:R-:W-:-:S07]  /*02a0*/  @P2 IMAD.WIDE.U32 R16, R3, 0x8, R16 ;  /* 0x0000000803102825 */ /* 0x000fce00078e0010 */
[----:B------:R-:W0:Y:S01]  /*02b0*/  LDC.64 R28, c[0x0][0x3d0] ;  /* 0x0000f400ff1c7b82 */ /* 0x000e220000000a00 */
[C---:B--2---:R-:W-:Y:S01]  /*02c0*/  @P2 IMAD.WIDE.U32 R18, R3.reuse, 0x8, R18 ;  /* 0x0000000803122825 */ /* 0x044fe200078e0012 */
[----:B------:R-:W-:Y:S01]  /*02d0*/  @P2 IADD3 R3, PT, PT, R3, 0x100, RZ ;  /* 0x0000010003032810 */ /* 0x000fe20007ffe0ff */
[----:B------:R-:W5:Y:S05]  /*02e0*/  @P0 LDG.E.64 R140, desc[UR14][R10.64] ;  /* 0x0000000e0a8c0981 */ /* 0x000f6a000c1e1b00 */
[----:B------:R-:W2:Y:S01]  /*02f0*/  LDC.64 R30, c[0x0][0x3d8] ;  /* 0x0000f600ff1e7b82 */ /* 0x000ea20000000a00 */
[----:B------:R-:W-:Y:S01]  /*0300*/  ISETP.GE.U32.AND P5, PT, R2, 0x700, PT ;  /* 0x000007000200780c */ /* 0x000fe20003fa6070 */
[----:B----4-:R-:W-:Y:S01]  /*0310*/  @P3 IMAD.WIDE.U32 R20, R3, 0x8, R20 ;  /* 0x0000000803143825 */ /* 0x010fe200078e0014 */
[----:B------:R-:W5:Y:S01]  /*0320*/  @P1 LDG.E.64 R142, desc[UR14][R12.64] ;  /* 0x0000000e0c8e1981 */ /* 0x000f62000c1e1b00 */
[----:B------:R-:W-:-:S02]  /*0330*/  P2R R150, PR, RZ, 0x40 ;  /* 0x00000040ff967803 */ /* 0x000fc40000000000 */
[C---:B---3--:R-:W-:Y:S01]  /*0340*/  @P3 IMAD.WIDE.U32 R22, R3.reuse, 0x8, R22 ;  /* 0x0000000803163825 */ /* 0x048fe200078e0016 */
[----:B------:R-:W-:Y:S01]  /*0350*/  @P3 IADD3 R3, PT, PT, R3, 0x100, RZ ;  /* 0x0000010003033810 */ /* 0x000fe20007ffe0ff */
[----:B------:R-:W-:Y:S01]  /*0360*/  UISETP.GE.AND UP0, UPT, UR9, UR4, UPT ;  /* 0x000000040900728c */ /* 0x000fe2000bf06270 */
[----:B------:R-:W5:Y:S03]  /*0370*/  @P1 LDG.E.64 R122, desc[UR14][R14.64] ;  /* 0x0000000e0e7a1981 */ /* 0x000f66000c1e1b00 */
[C---:B-1----:R-:W-:Y:S01]  /*0380*/  @P4 IMAD.WIDE.U32 R24, R3.reuse, 0x8, R24 ;  /* 0x0000000803184825 */ /* 0x042fe200078e0018 */
[----:B------:R-:W5:Y:S03]  /*0390*/  @P2 LDG.E.64 R126, desc[UR14][R16.64] ;  /* 0x0000000e107e2981 */ /* 0x000f66000c1e1b00 */
[C---:B0-----:R-:W-:Y:S01]  /*03a0*/  @P4 IMAD.WIDE.U32 R26, R3.reuse, 0x8, R26 ;  /* 0x00000008031a4825 */ /* 0x041fe200078e001a */
[----:B------:R-:W-:Y:S01]  /*03b0*/  @P4 IADD3 R3, PT, PT, R3, 0x100, RZ ;  /* 0x0000010003034810 */ /* 0x000fe20007ffe0ff */
[----:B------:R-:W5:Y:S04]  /*03c0*/  @P2 LDG.E.64 R132, desc[UR14][R18.64] ;  /* 0x0000000e12842981 */ /* 0x000f68000c1e1b00 */
[C---:B------:R-:W-:Y:S01]  /*03d0*/  @P5 IMAD.WIDE.U32 R4, R3.reuse, 0x8, R28 ;  /* 0x0000000803045825 */ /* 0x040fe200078e001c */
[----:B------:R-:W5:Y:S03]  /*03e0*/  @P3 LDG.E.64 R120, desc[UR14][R20.64] ;  /* 0x0000000e14783981 */ /* 0x000f66000c1e1b00 */
[----:B--2---:R-:W-:Y:S01]  /*03f0*/  @P5 IMAD.WIDE.U32 R6, R3, 0x8, R30 ;  /* 0x0000000803065825 */ /* 0x004fe200078e001e */
[----:B------:R-:W5:Y:S01]  /*0400*/  @P3 LDG.E.64 R128, desc[UR14][R22.64] ;  /* 0x0000000e16803981 */ /* 0x000f62000c1e1b00 */
[----:B------:R-:W-:-:S02]  /*0410*/  P2R R160, PR, RZ, 0x20 ;  /* 0x00000020ffa07803 */ /* 0x000fc40000000000 */
        /* <DEDUP_REMOVED lines=58> */
[----:B--2---:R-:W-:Y:S02]  /*07c0*/  CS2R R4, SRZ ;  /* 0x0000000000047805 */ /* 0x004fe4000001ff00 */
[----:B---3--:R-:W-:Y:S01]  /*07d0*/  CS2R R6, SRZ ;  /* 0x0000000000067805 */ /* 0x008fe2000001ff00 */
[----:B------:R-:W-:Y:S06]  /*07e0*/  BRA.U UP0, `(.L_x_4444) ;  /* 0x0000009d00ac7547 */ /* 0x000fec000b800000 */
[----:B------:R-:W0:Y:S01]  /*07f0*/  LDCU.U8 UR4, c[0x0][0x410] ;  /* 0x00008200ff0477ac */ /* 0x000e220008000000 */
[----:B-----5:R-:W-:Y:S02]  /*0800*/  SHF.R.U32.HI R4, RZ, 0x10, R135 ;  /* 0x00000010ff047819 */ /* 0x020fe40000011687 */
[----:B------:R-:W-:Y:S02]  /*0810*/  CS2R R112, SRZ ;  /* 0x0000000000707805 */ /* 0x000fe4000001ff00 */
[----:B------:R-:W-:Y:S02]  /*0820*/  MOV R168, R136 ;  /* 0x0000008800a87202 */ /* 0x000fe40000000f00 */
        /* <DEDUP_REMOVED lines=83> */
[----:B------:R-:W-:Y:S01]  /*0d60*/  SHF.R.U32.HI R25, RZ, 0x10, R125 ;  /* 0x00000010ff197819 */ /* 0x000fe2000001167d */
[----:B------:R-:W-:Y:S01]  /*0d70*/  UPLOP3.LUT UP1, UPT, UPT, UPT, UPT, 0x40, 0x4 ;  /* 0x000000000004789c */ /* 0x000fe20003f2e870 */
[----:B------:R-:W-:Y:S01]  /*0d80*/  MOV R230, R118 ;  /* 0x0000007600e67202 */ /* 0x000fe20000000f00 */
[----:B------:R-:W1:Y:S01]  /*0d90*/  LDCU UR6, c[0x0][0x388] ;  /* 0x00007100ff0677ac */ /* 0x000e620008000800 */
[--C-:B------:R-:W-:Y:S02]  /*0da0*/  SHF.R.U64 R26, R118, 0x10, R119.reuse ;  /* 0x00000010761a7819 */ /* 0x100fe40000001277 */
[----:B------:R-:W-:Y:S01]  /*0db0*/  MOV R231, R119 ;  /* 0x0000007700e77202 */ /* 0x000fe20000000f00 */
[----:B------:R-:W2:Y:S01]  /*0dc0*/  LDCU.U8 UR28, c[0x0][0x410] ;  /* 0x00008200ff1c77ac */ /* 0x000ea20008000000 */
[----:B------:R-:W-:-:S02]  /*0dd0*/  SHF.R.U32.HI R28, RZ, 0x10, R119 ;  /* 0x00000010ff1c7819 */ /* 0x000fc40000011677 */
[----:B------:R-:W-:Y:S01]  /*0de0*/  MOV R232, R130 ;  /* 0x0000008200e87202 */ /* 0x000fe20000000f00 */
[----:B------:R-:W3:Y:S01]  /*0df0*/  LDCU UR24, c[0x0][0x400] ;  /* 0x00008000ff1877ac */ /* 0x000ee20008000800 */
[--C-:B------:R-:W-:Y:S02]  /*0e00*/  SHF.R.U64 R27, R130, 0x10, R131.reuse ;  /* 0x00000010821b7819 */ /* 0x100fe40000001283 */
[----:B------:R-:W-:Y:S01]  /*0e10*/  MOV R233, R131 ;  /* 0x0000008300e97202 */ /* 0x000fe20000000f00 */
[----:B------:R-:W4:Y:S01]  /*0e20*/  LDCU.64 UR12, c[0x0][0x470] ;  /* 0x00008e00ff0c77ac */ /* 0x000f220008000a00 */
[----:B------:R-:W-:Y:S02]  /*0e30*/  SHF.R.U32.HI R29, RZ, 0x10, R131 ;  /* 0x00000010ff1d7819 */ /* 0x000fe40000011683 */
[----:B------:R-:W-:Y:S01]  /*0e40*/  MOV R170, R134 ;  /* 0x0000008600aa7202 */ /* 0x000fe20000000f00 */
[----:B------:R-:W0:Y:S01]  /*0e50*/  LDCU.64 UR22, c[0x0][0x438] ;  /* 0x00008700ff1677ac */ /* 0x000e220008000a00 */
[----:B------:R-:W-:-:S02]  /*0e60*/  SHF.R.U64 R169, R134, 0x10, R135 ;  /* 0x0000001086a97819 */ /* 0x000fc40000001287 */
[----:B------:R-:W-:Y:S01]  /*0e70*/  MOV R3, R135 ;  /* 0x0000008700037202 */ /* 0x000fe20000000f00 */
[----:B------:R-:W0:Y:S01]  /*0e80*/  LDCU.64 UR10, c[0x0][0x478] ;  /* 0x00008f00ff0a77ac */ /* 0x000e220008000a00 */
[----:B------:R-:W-:Y:S02]  /*0e90*/  SHF.R.U64 R0, R136, 0x10, R137 ;  /* 0x0000001088007819 */ /* 0x000fe40000001289 */
[----:B------:R-:W-:Y:S01]  /*0ea0*/  PRMT R168, R168, 0x5410, R4 ;  /* 0x00005410a8a87816 */ /* 0x000fe20000000004 */
[----:B------:R-:W0:Y:S01]  /*0eb0*/  LDCU.128 UR16, c[0x0][0x3c0] ;  /* 0x00007800ff1077ac */ /* 0x000e220008000c00 */
[----:B------:R-:W-:Y:S02]  /*0ec0*/  PRMT R207, R207, 0x5410, R5 ;  /* 0x00005410cfcf7816 */ /* 0x000fe40000000005 */
[----:B------:R-:W-:Y:S02]  /*0ed0*/  CS2R R4, SRZ ;  /* 0x0000000000047805 */ /* 0x000fe4000001ff00 */
[----:B------:R-:W-:Y:S01]  /*0ee0*/  PRMT R209, R209, 0x5410, R6 ;  /* 0x00005410d1d17816 */ /* 0x000fe20000000006 */
[----:B------:R-:W1:Y:S01]  /*0ef0*/  LDCU.64 UR20, c[0x0][0x380] ;  /* 0x00007000ff1477ac */ /* 0x000e620008000a00 */
[----:B------:R-:W-:-:S02]  /*0f00*/  PRMT R211, R211, 0x5410, R8 ;  /* 0x00005410d3d37816 */ /* 0x000fc40000000008 */
[----:B------:R-:W-:Y:S02]  /*0f10*/  PRMT R212, R212, 0x5410, R7 ;  /* 0x00005410d4d47816 */ /* 0x000fe40000000007 */
[----:B------:R-:W-:Y:S02]  /*0f20*/  CS2R R6, SRZ ;  /* 0x0000000000067805 */ /* 0x000fe4000001ff00 */
[----:B------:R-:W-:Y:S02]  /*0f30*/  PRMT R213, R213, 0x5410, R9 ;  /* 0x00005410d5d57816 */ /* 0x000fe40000000009 */
[----:B------:R-:W-:Y:S02]  /*0f40*/  CS2R R8, SRZ ;  /* 0x0000000000087805 */ /* 0x000fe4000001ff00 */
[----:B------:R-:W-:Y:S01]  /*0f50*/  PRMT R214, R214, 0x5410, R10 ;  /* 0x00005410d6d67816 */ /* 0x000fe2000000000a */
[----:B0-----:R-:W-:Y:S01]  /*0f60*/  UISETP.NE.AND UP2, UPT, UR4, URZ, UPT ;  /* 0x000000ff0400728c */ /* 0x001fe2000bf45270 */
[----:B------:R-:W-:-:S02]  /*0f70*/  PRMT R215, R215, 0x5410, R12 ;  /* 0x00005410d7d77816 */ /* 0x000fc4000000000c */
[----:B------:R-:W-:Y:S02]  /*0f80*/  PRMT R216, R216, 0x5410, R11 ;  /* 0x00005410d8d87816 */ /* 0x000fe4000000000b */
[----:B------:R-:W-:Y:S02]  /*0f90*/  CS2R R10, SRZ ;  /* 0x00000000000a7805 */ /* 0x000fe4000001ff00 */
[----:B------:R-:W-:Y:S02]  /*0fa0*/  PRMT R217, R217, 0x5410, R13 ;  /* 0x00005410d9d97816 */ /* 0x000fe4000000000d */
[----:B------:R-:W-:Y:S02]  /*0fb0*/  CS2R R12, SRZ ;  /* 0x00000000000c7805 */ /* 0x000fe4000001ff00 */
[----:B------:R-:W-:Y:S02]  /*0fc0*/  PRMT R218, R218, 0x5410, R14 ;  /* 0x00005410dada7816 */ /* 0x000fe4000000000e */
        /* <DEDUP_REMOVED lines=24> */
[----:B-1234-:R-:W-:-:S07]  /*1150*/  PRMT R170, R170, 0x5410, R0 ;  /* 0x00005410aaaa7816 */ /* 0x01efce0000000000 */
.L_x_4537:
[----:B------:R-:W-:Y:S01]  /*1160*/  UIMAD.WIDE UR4, UR9, 0x4, UR16 ;  /* 0x00000004090478a5 */ /* 0x000fe2000f8e0210 */
[----:B------:R-:W-:-:S05]  /*1170*/  ISETP.NE.AND P5, PT, R150, RZ, PT ;  /* 0x000000ff9600720c */ /* 0x000fca0003fa5270 */
[----:B------:R-:W-:Y:S02]  /*1180*/  MOV R150, UR4 ;  /* 0x0000000400967c02 */ /* 0x000fe40008000f00 */
[----:B------:R-:W-:Y:S01]  /*1190*/  MOV R151, UR5 ;  /* 0x0000000500977c02 */ /* 0x000fe20008000f00 */
[----:B------:R-:W-:-:S04]  /*11a0*/  UIMAD.WIDE UR4, UR9, 0x4, UR18 ;  /* 0x00000004090478a5 */ /* 0x000fc8000f8e0212 */
[----:B--2---:R-:W2:Y:S02]  /*11b0*/  LDG.E R0, desc[UR14][R150.64] ;  /* 0x0000000e96007981 */ /* 0x004ea4000c1e1900 */
[----:B01-3--:R-:W-:Y:S02]  /*11c0*/  MOV R148, UR4 ;  /* 0x0000000400947c02 */ /* 0x00bfe40008000f00 */
[----:B------:R-:W-:-:S05]  /*11d0*/  MOV R149, UR5 ;  /* 0x0000000500957c02 */ /* 0x000fca0008000f00 */
[----:B------:R-:W3:Y:S01]  /*11e0*/  LDG.E R148, desc[UR14][R148.64] ;  /* 0x0000000e94947981 */ /* 0x000ee2000c1e1900 */
[----:B------:R-:W-:Y:S01]  /*11f0*/  UIMAD UR4, UR9, UR6, URZ ;  /* 0x00000006090472a4 */ /* 0x000fe2000f8e02ff */
[----:B------:R-:W-:Y:S01]  /*1200*/  PLOP3.LUT P0, PT, PT, PT, UP2, 0x40, 0x4 ;  /* 0x000000000004781c */ /* 0x000fe20003f0e828 */
[----:B------:R-:W-:Y:S01]  /*1210*/  BSSY.RECONVERGENT B0, `(.L_x_4445) ;  /* 0x0000062000007945 */ /* 0x000fe20003800200 */
[C---:B------:R-:W-:Y:S01]  /*1220*/  ISETP.GE.U32.AND P6, PT, R2.reuse, 0x700, PT ;  /* 0x000007000200780c */ /* 0x040fe20003fc6070 */
[----:B------:R-:W-:Y:S01]  /*1230*/  USHF.R.S32.HI UR5, URZ, 0x1f, UR4 ;  /* 0x0000001fff057899 */ /* 0x000fe20008011404 */
[----:B------:R-:W-:Y:S01]  /*1240*/  HFMA2 R153, -RZ, RZ, 0, 0 ;  /* 0x00000000ff997431 */ /* 0x000fe200000001ff */
[C---:B------:R-:W-:Y:S02]  /*1250*/  ISETP.GE.U32.AND P1, PT, R2.reuse, 0x300, PT ;  /* 0x000003000200780c */ /* 0x040fe40003f26070 */
[----:B------:R-:W-:Y:S01]  /*1260*/  ULEA.HI UR5, UR5, UR4, URZ, 0x2 ;  /* 0x0000000405057291 */ /* 0x000fe2000f8f10ff */
[----:B------:R-:W-:-:S02]  /*1270*/  ISETP.GE.U32.AND P2, PT, R2, 0x400, PT ;  /* 0x000004000200780c */ /* 0x000fc40003f46070 */
[C---:B------:R-:W-:Y:S02]  /*1280*/  ISETP.GE.U32.AND P3, PT, R2.reuse, 0x500, PT ;  /* 0x000005000200780c */ /* 0x040fe40003f66070 */
[----:B------:R-:W-:Y:S02]  /*1290*/  ISETP.GE.U32.AND P4, PT, R2, 0x600, PT ;  /* 0x000006000200780c */ /* 0x000fe40003f86070 */
[----:B------:R-:W-:Y:S02]  /*12a0*/  P2R R160, PR, RZ, 0x40 ;  /* 0x00000040ffa07803 */ /* 0x000fe40000000000 */
[----:B------:R-:W-:Y:S02]  /*12b0*/  MOV R154, RZ ;  /* 0x000000ff009a7202 */ /* 0x000fe40000000f00 */
[----:B--2---:R-:W-:Y:S02]  /*12c0*/  FSEL R0, R0, RZ, P0 ;  /* 0x000000ff00007208 */ /* 0x004fe40000000000 */
[----:B------:R-:W-:-:S02]  /*12d0*/  ISETP.GE.U32.AND P0, PT, R2, 0x200, PT ;  /* 0x000002000200780c */ /* 0x000fc40003f06070 */
[----:B------:R-:W-:Y:S02]  /*12e0*/  R2UR UR7, R0 ;  /* 0x00000000000772ca */ /* 0x000fe400000e0000 */
[----:B------:R-:W-:Y:S02]  /*12f0*/  MOV R0, UR5 ;  /* 0x0000000500007c02 */ /* 0x000fe40008000f00 */
[----:B---3--:R-:W-:Y:S02]  /*1300*/  R2UR UR25, R148 ;  /* 0x00000000941972ca */ /* 0x008fe400000e0000 */
[----:B------:R-:W-:-:S04]  /*1310*/  LEA.HI.SX32 R0, R0, R243, 0x1e ;  /* 0x000000f300007211 */ /* 0x000fc800078ff2ff */
[----:B------:R-:W-:Y:S01]  /*1320*/  MOV R152, R0 ;  /* 0x0000000000987202 */ /* 0x000fe20000000f00 */
[----:B-----5:R-:W-:Y:S08]  /*1330*/  @!P5 BRA `(.L_x_4446) ;  /* 0x00000004003cd947 */ /* 0x020ff00003800000 */
[----:B------:R-:W0:Y:S08]  /*1340*/  LDC.64 R242, c[0x0][0x430] ;  /* 0x00010c00fff27b82 */ /* 0x000e300000000a00 */
[----:B------:R-:W1:Y:S08]  /*1350*/  LDC.64 R148, c[0x0][0x3a8] ;  /* 0x0000ea00ff947b82 */ /* 0x000e700000000a00 */
[----:B------:R-:W2:Y:S01]  /*1360*/  LDC.64 R152, c[0x0][0x428] ;  /* 0x00010a00ff987b82 */ /* 0x000ea20000000a00 */
[----:B0-----:R-:W-:-:S06]  /*1370*/  IMAD.WIDE.U32 R242, R0, 0x8, R242 ;  /* 0x0000000800f27825 */ /* 0x001fcc00078e00f2 */
[----:B------:R-:W3:Y:S01]  /*1380*/  LDG.E.64 R242, desc[UR14][R242.64] ;  /* 0x0000000ef2f27981 */ /* 0x000ee2000c1e1b00 */
[----:B-1----:R-:W-:Y:S01]  /*1390*/  IMAD.WIDE.U32 R148, R0, 0x10, R148 ;  /* 0x0000001000947825 */ /* 0x002fe200078e0094 */
[----:B------:R-:W-:-:S05]  /*13a0*/  ISETP.NE.U32.AND P5, PT, RZ, UR22, PT ;  /* 0x00000016ff007c0c */ /* 0x000fca000bfa5070 */
[----:B------:R-:W4:Y:S01]  /*13b0*/  LDG.E.128 R148, desc[UR14][R148.64] ;  /* 0x0000000e94947981 */ /* 0x000f22000c1e1d00 */
[----:B------:R-:W-:Y:S01]  /*13c0*/  ISETP.NE.AND.EX P5, PT, RZ, UR23, PT, P5 ;  /* 0x00000017ff007c0c */ /* 0x000fe2000bfa5350 */
[----:B--2---:R-:W-:-:S06]  /*13d0*/  IMAD.WIDE.U32 R152, R0, 0x8, R152 ;  /* 0x0000000800987825 */ /* 0x004fcc00078e0098 */
[----:B------:R-:W2:Y:S06]  /*13e0*/  LDG.E.64 R152, desc[UR14][R152.64] ;  /* 0x0000000e98987981 */ /* 0x000eac000c1e1b00 */
[----:B------:R-:W0:Y:S02]  /*13f0*/  @P5 LDC.64 R154, c[0x0][0x438] ;  /* 0x00010e00ff9a5b82 */ /* 0x000e240000000a00 */
[----:B0-----:R-:W-:-:S05]  /*1400*/  @P5 IMAD.WIDE.U32 R250, R0, 0x10, R154 ;  /* 0x0000001000fa5825 */ /* 0x001fca00078e009a */
[----:B------:R0:W5:Y:S01]  /*1410*/  @P5 LDG.E.128 R116, desc[UR14][R250.64] ;  /* 0x0000000efa745981 */ /* 0x000162000c1e1d00 */
[----:B------:R-:W-:Y:S01]  /*1420*/  HADD2.F32 R203, -RZ, R170.H0_H0 ;  /* 0x200000aaffcb7230 */ /* 0x000fe20000004100 */
[----:B---3--:R-:W-:Y:S02]  /*1430*/  MOV R166, R242 ;  /* 0x000000f200a67202 */ /* 0x008fe40000000f00 */
[----:B------:R-:W-:-:S03]  /*1440*/  SHF.R.U64 R156, R242, 0x10, R243 ;  /* 0x00000010f29c7819 */ /* 0x000fc600000012f3 */
[----:B------:R-:W-:Y:S02]  /*1450*/  HADD2.F32 R159, -RZ, R166.H0_H0 ;  /* 0x200000a6ff9f7230 */ /* 0x000fe40000004100 */
[----:B----4-:R-:W-:Y:S01]  /*1460*/  FADD.FTZ R3, R148, -UR7 ;  /* 0x8000000794037e21 */ /* 0x010fe20008010000 */
[----:B------:R-:W-:Y:S02]  /*1470*/  HADD2.F32 R166, -RZ, R168.H0_H0 ;  /* 0x200000a8ffa67230 */ /* 0x000fe40000004100 */
[----:B------:R-:W-:Y:S01]  /*1480*/  FADD.FTZ R149, R149, -UR7 ;  /* 0x8000000795957e21 */ /* 0x000fe20008010000 */
[----:B------:R-:W-:Y:S01]  /*1490*/  FMUL.FTZ R3, R3, UR25 ;  /* 0x0000001903037c20 */ /* 0x000fe20008410000 */
[----:B------:R-:W-:Y:S01]  /*14a0*/  FADD.FTZ R28, R28, R159 ;  /* 0x0000009f1c1c7221 */ /* 0x000fe20000010000 */
[-C--:B------:R-:W-:Y:S01]  /*14b0*/  FMUL.FTZ R166, R166, R159.reuse ;  /* 0x0000009fa6a67220 */ /* 0x080fe20000410000 */
[----:B------:R-:W-:Y:S02]  /*14c0*/  HADD2.F32 R148, -RZ, R156.H0_H0 ;  /* 0x2000009cff947230 */ /* 0x000fe40000004100 */
[----:B------:R-:W-:Y:S01]  /*14d0*/  FFMA.FTZ R56, R3, R159, R56 ;  /* 0x0000009f03387223 */ /* 0x000fe20000010038 */
[----:B------:R-:W-:Y:S01]  /*14e0*/  HADD2.F32 R159, -RZ, R170.H1_H1 ;  /* 0x300000aaff9f7230 */ /* 0x000fe20000004100 */
[----:B------:R-:W-:Y:S01]  /*14f0*/  MOV R155, R243 ;  /* 0x000000f3009b7202 */ /* 0x000fe20000000f00 */
[----:B------:R-:W-:Y:S01]  /*1500*/  FMUL.FTZ R186, R149, UR25 ;  /* 0x0000001995ba7c20 */ /* 0x000fe20008410000 */
[----:B--2---:R-:W-:Y:S01]  /*1510*/  MOV R157, R153 ;  /* 0x00000099009d7202 */ /* 0x004fe20000000f00 */
[----:B------:R-:W-:Y:S01]  /*1520*/  FADD.FTZ R29, R29, R148 ;  /* 0x000000941d1d7221 */ /* 0x000fe20000010000 */
[-C--:B------:R-:W-:Y:S01]  /*1530*/  FMUL.FTZ R159, R159, R148.reuse ;  /* 0x000000949f9f7220 */ /* 0x080fe20000410000 */
[----:B------:R-:W-:Y:S01]  /*1540*/  FFMA.FTZ R57, R186, R148, R57 ;  /* 0x00000094ba397223 */ /* 0x000fe20000010039 */
[----:B------:R-:W-:-:S02]  /*1550*/  HADD2.F32 R155, -RZ, R155.H0_H0 ;  /* 0x2000009bff9b7230 */ /* 0x000fc40000004100 */
[----:B------:R-:W-:Y:S01]  /*1560*/  HADD2.F32 R148, -RZ, R207.H0_H0 ;  /* 0x200000cfff947230 */ /* 0x000fe20000004100 */
[----:B------:R-:W-:Y:S01]  /*1570*/  MOV R158, R152 ;  /* 0x00000098009e7202 */ /* 0x000fe20000000f00 */
[----:B------:R-:W-:Y:S01]  /*1580*/  HADD2.F32 R157, -RZ, R157.H0_H0 ;  /* 0x2000009dff9d7230 */ /* 0x000fe20000004100 */
[--C-:B------:R-:W-:Y:S01]  /*1590*/  SHF.R.U64 R154, R152, 0x10, R153.reuse ;  /* 0x00000010989a7819 */ /* 0x100fe20000001299 */
[----:B------:R-:W-:Y:S01]  /*15a0*/  HADD2.F32 R149, -RZ, R169.H0_H0 ;  /* 0x200000a9ff957230 */ /* 0x000fe20000004100 */
[----:B------:R-:W-:Y:S01]  /*15b0*/  SHF.R.U32.HI R152, RZ, 0x10, R153 ;  /* 0x00000010ff987819 */ /* 0x000fe20000011699 */
[----:B------:R-:W-:Y:S01]  /*15c0*/  FMUL.FTZ R148, R148, R155 ;  /* 0x0000009b94947220 */ /* 0x000fe20000410000 */
[----:B------:R-:W-:Y:S01]  /*15d0*/  SHF.R.U32.HI R153, RZ, 0x10, R243 ;  /* 0x00000010ff997819 */ /* 0x000fe200000116f3 */
[----:B------:R-:W-:Y:S02]  /*15e0*/  HADD2.F32 R185, -RZ, R158.H0_H0 ;  /* 0x2000009effb97230 */ /* 0x000fe40000004100 */
[----:B------:R-:W-:Y:S01]  /*15f0*/  FADD.FTZ R151, R151, -UR7 ;  /* 0x8000000797977e21 */ /* 0x000fe20008010000 */
[----:B------:R-:W-:Y:S01]  /*1600*/  FFMA.FTZ R200, R149, R157, R148 ;  /* 0x0000009d95c87223 */ /* 0x000fe20000010094 */
[----:B------:R-:W-:-:S02]  /*1610*/  HADD2.F32 R149, -RZ, R207.H1_H1 ;  /* 0x300000cfff957230 */ /* 0x000fc40000004100 */
[----:B------:R-:W-:Y:S02]  /*1620*/  HADD2.F32 R148, -RZ, R153.H0_H0 ;  /* 0x20000099ff947230 */ /* 0x000fe40000004100 */
[----:B------:R-:W-:Y:S01]  /*1630*/  FMUL.FTZ R244, R151, UR25 ;  /* 0x0000001997f47c20 */ /* 0x000fe20008410000 */
[----:B------:R-:W-:Y:S02]  /*1640*/  HADD2.F32 R154, -RZ, R154.H0_H0 ;  /* 0x2000009aff9a7230 */ /* 0x000fe40000004100 */
[----:B------:R-:W-:Y:S01]  /*1650*/  FFMA.FTZ R166, R203, R185, R166 ;  /* 0x000000b9cba67223 */ /* 0x000fe200000100a6 */
[----:B------:R-:W-:Y:S02]  /*1660*/  HADD2.F32 R156, -RZ, R169.H1_H1 ;  /* 0x300000a9ff9c7230 */ /* 0x000fe40000004100 */
[----:B------:R-:W-:Y:S01]  /*1670*/  FMUL.FTZ R149, R149, R148 ;  /* 0x0000009495957220 */ /* 0x000fe20000410000 */
[----:B------:R-:W-:Y:S02]  /*1680*/  HADD2.F32 R152, -RZ, R152.H0_H0 ;  /* 0x20000098ff987230 */ /* 0x000fe40000004100 */
[----:B------:R-:W-:-:S02]  /*1690*/  HADD2.F32 R242, -RZ, R168.H1_H1 ;  /* 0x300000a8fff27230 */ /* 0x000fc40000004100 */
[----:B------:R-:W-:Y:S01]  /*16a0*/  FADD.FTZ R84, R84, R185 ;  /* 0x000000b954547221 */ /* 0x000fe20000010000 */
[----:B------:R-:W-:Y:S01]  /*16b0*/  FFMA.FTZ R112, R3, R185, R112 ;  /* 0x000000b903707223 */ /* 0x000fe20000010070 */
[----:B------:R-:W-:Y:S01]  /*16c0*/  FADD.FTZ R31, R31, R148 ;  /* 0x000000941f1f7221 */ /* 0x000fe20000010000 */
[----:B------:R-:W-:Y:S01]  /*16d0*/  FFMA.FTZ R59, R244, R148, R59 ;  /* 0x00000094f43b7223 */ /* 0x000fe2000001003b */
[----:B------:R-:W-:Y:S01]  /*16e0*/  FFMA.FTZ R185, R156, R154, R159 ;  /* 0x0000009a9cb97223 */ /* 0x000fe2000001009f */
[----:B------:R-:W-:Y:S01]  /*16f0*/  FFMA.FTZ R242, R242, R152, R149 ;  /* 0x00000098f2f27223 */ /* 0x000fe20000010095 */
[----:B------:R-:W-:Y:S01]  /*1700*/  FADD.FTZ R148, RZ, R166 ;  /* 0x000000a6ff947221 */ /* 0x000fe20000010000 */
[----:B------:R-:W-:Y:S01]  /*1710*/  FADD.FTZ R150, R150, -UR7 ;  /* 0x8000000796967e21 */ /* 0x000fe20008010000 */
[----:B------:R-:W-:Y:S02]  /*1720*/  FFMA.FTZ R149, R3, R166, RZ ;  /* 0x000000a603957223 */ /* 0x000fe400000100ff */
[----:B------:R-:W-:Y:S01]  /*1730*/  FADD.FTZ R153, R148, R185 ;  /* 0x000000b994997221 */ /* 0x000fe20000010000 */
[----:B------:R-:W-:Y:S01]  /*1740*/  FMUL.FTZ R203, R150, UR25 ;  /* 0x0000001996cb7c20 */ /* 0x000fe20008410000 */
[----:B------:R-:W-:-:S02]  /*1750*/  FFMA.FTZ R148, R186, R185, R149 ;  /* 0x000000b9ba947223 */ /* 0x000fc40000010095 */
[----:B------:R-:W-:Y:S02]  /*1760*/  FADD.FTZ R153, R153, R200 ;  /* 0x000000c899997221 */ /* 0x000fe40000010000 */
        /* <DEDUP_REMOVED lines=12> */
.L_x_4446:
[----:B------:R-:W-:Y:S05]  /*1830*/  BSYNC.RECONVERGENT B0 ;  /* 0x0000000000007941 */ /* 0x000fea0003800200 */
.L_x_4445:
        /* <DEDUP_REMOVED lines=8> */
[----:B------:R-:W4:Y:S01]  /*18c0*/  LDG.E.128 R148, desc[UR14][R148.64] ;  /* 0x0000000e94947981 */ /* 0x000f22000c1e1d00 */
[----:B--2---:R-:W-:-:S06]  /*18d0*/  IMAD.WIDE.U32 R156, R152, 0x8, R156 ;  /* 0x00000008989c7825 */ /* 0x004fcc00078e009c */
[----:B------:R-:W2:Y:S01]  /*18e0*/  LDG.E.64 R156, desc[UR14][R156.64] ;  /* 0x0000000e9c9c7981 */ /* 0x000ea2000c1e1b00 */
[----:B------:R-:W-:-:S04]  /*18f0*/  ISETP.NE.U32.AND P5, PT, RZ, UR22, PT ;  /* 0x00000016ff007c0c */ /* 0x000fc8000bfa5070 */
[----:B------:R-:W-:-:S13]  /*1900*/  ISETP.NE.AND.EX P5, PT, RZ, UR23, PT, P5 ;  /* 0x00000017ff007c0c */ /* 0x000fda000bfa5350 */
[----:B------:R-:W0:Y:S01]  /*1910*/  @P5 LDC.64 R158, c[0x0][0x438] ;  /* 0x00010e00ff9e5b82 */ /* 0x000e220000000a00 */
[----:B------:R-:W-:Y:S02]  /*1920*/  HADD2.F32 R198, -RZ, R209.H1_H1 ;  /* 0x300000d1ffc67230 */ /* 0x000fe40000004100 */
[----:B0-----:R-:W-:-:S05]  /*1930*/  @P5 IMAD.WIDE.U32 R158, R152, 0x10, R158 ;  /* 0x00000010989e5825 */ /* 0x001fca00078e009e */
[----:B------:R0:W5:Y:S01]  /*1940*/  @P5 LDG.E.128 R120, desc[UR14][R158.64] ;  /* 0x0000000e9e785981 */ /* 0x000162000c1e1d00 */
[----:B------:R-:W-:Y:S02]  /*1950*/  HADD2.F32 R249, -RZ, R209.H0_H0 ;  /* 0x200000d1fff97230 */ /* 0x000fe40000004100 */
[----:B------:R-:W-:Y:S01]  /*1960*/  HADD2.F32 R238, -RZ, R211.H1_H1 ;  /* 0x300000d3ffee7230 */ /* 0x000fe20000004100 */
[----:B------:R-:W-:Y:S02]  /*1970*/  IADD3 R152, PT, PT, R152, 0x100, RZ ;  /* 0x0000010098987810 */ /* 0x000fe40007ffe0ff */
[----:B---3--:R-:W-:Y:S01]  /*1980*/  SHF.R.U64 R183, R250, 0x10, R251 ;  /* 0x00000010fab77819 */ /* 0x008fe200000012fb */
[----:B----4-:R-:W-:Y:S01]  /*1990*/  FADD.FTZ R148, R148, -UR7 ;  /* 0x8000000794947e21 */ /* 0x010fe20008010000 */
[----:B------:R-:W-:-:S03]  /*19a0*/  FADD.FTZ R149, R149, -UR7 ;  /* 0x8000000795957e21 */ /* 0x000fc60008010000 */
[----:B------:R-:W-:Y:S01]  /*19b0*/  FMUL.FTZ R167, R148, UR25 ;  /* 0x0000001994a77c20 */ /* 0x000fe20008410000 */
[----:B--2---:R-:W-:Y:S01]  /*19c0*/  MOV R184, R156 ;  /* 0x0000009c00b87202 */ /* 0x004fe20000000f00 */
[----:B------:R-:W-:Y:S01]  /*19d0*/  HADD2.F32 R148, -RZ, R183.H0_H0 ;  /* 0x200000b7ff947230 */ /* 0x000fe20000004100 */
[--C-:B0-----:R-:W-:Y:S01]  /*19e0*/  SHF.R.U64 R158, R156, 0x10, R157.reuse ;  /* 0x000000109c9e7819 */ /* 0x101fe2000000129d */
[----:B------:R-:W-:Y:S01]  /*19f0*/  HADD2.F32 R183, -RZ, R212.H1_H1 ;  /* 0x300000d4ffb77230 */ /* 0x000fe20000004100 */
[----:B------:R-:W-:Y:S01]  /*1a00*/  MOV R159, R157 ;  /* 0x0000009d009f7202 */ /* 0x000fe20000000f00 */
[----:B------:R-:W-:Y:S01]  /*1a10*/  HADD2.F32 R243, -RZ, R184.H0_H0 ;  /* 0x200000b8fff37230 */ /* 0x000fe20000004100 */
[----:B------:R-:W-:Y:S01]  /*1a20*/  SHF.R.U32.HI R155, RZ, 0x10, R157 ;  /* 0x00000010ff9b7819 */ /* 0x000fe2000001169d */
[----:B------:R-:W-:Y:S01]  /*1a30*/  FMUL.FTZ R184, R149, UR25 ;  /* 0x0000001995b87c20 */ /* 0x000fe20008410000 */
[----:B------:R-:W-:Y:S01]  /*1a40*/  MOV R157, R251 ;  /* 0x000000fb009d7202 */ /* 0x000fe20000000f00 */
[-C--:B------:R-:W-:Y:S01]  /*1a50*/  FMUL.FTZ R183, R183, R148.reuse ;  /* 0x00000094b7b77220 */ /* 0x080fe20000410000 */
[----:B------:R-:W-:Y:S01]  /*1a60*/  FADD.FTZ R25, R25, R148 ;  /* 0x0000009419197221 */ /* 0x000fe20000010000 */
[----:B------:R-:W-:Y:S01]  /*1a70*/  FFMA.FTZ R53, R184, R148, R53 ;  /* 0x00000094b8357223 */ /* 0x000fe20000010035 */
[----:B------:R-:W-:Y:S01]  /*1a80*/  HADD2.F32 R148, -RZ, R213.H0_H0 ;  /* 0x200000d5ff947230 */ /* 0x000fe20000004100 */
[----:B------:R-:W-:Y:S01]  /*1a90*/  MOV R164, R250 ;  /* 0x000000fa00a47202 */ /* 0x000fe20000000f00 */
[----:B------:R-:W-:-:S02]  /*1aa0*/  HADD2.F32 R157, -RZ, R157.H0_H0 ;  /* 0x2000009dff9d7230 */ /* 0x000fc40000004100 */
[----:B------:R-:W-:Y:S01]  /*1ab0*/  HADD2.F32 R158, -RZ, R158.H0_H0 ;  /* 0x2000009eff9e7230 */ /* 0x000fe20000004100 */
[----:B------:R-:W-:Y:S01]  /*1ac0*/  SHF.R.U32.HI R156, RZ, 0x10, R251 ;  /* 0x00000010ff9c7819 */ /* 0x000fe200000116fb */
[----:B------:R-:W-:Y:S02]  /*1ad0*/  HADD2.F32 R159, -RZ, R159.H0_H0 ;  /* 0x2000009fff9f7230 */ /* 0x000fe40000004100 */
[----:B------:R-:W-:Y:S01]  /*1ae0*/  FMUL.FTZ R148, R148, R157 ;  /* 0x0000009d94947220 */ /* 0x000fe20000410000 */
[----:B------:R-:W-:Y:S02]  /*1af0*/  HADD2.F32 R149, -RZ, R211.H0_H0 ;  /* 0x200000d3ff957230 */ /* 0x000fe40000004100 */
[----:B------:R-:W-:Y:S02]  /*1b00*/  HADD2.F32 R201, -RZ, R164.H0_H0 ;  /* 0x200000a4ffc97230 */ /* 0x000fe40000004100 */
[----:B------:R-:W-:Y:S01]  /*1b10*/  FFMA.FTZ R183, R198, R158, R183 ;  /* 0x0000009ec6b77223 */ /* 0x000fe200000100b7 */
[----:B------:R-:W-:-:S02]  /*1b20*/  HADD2.F32 R164, -RZ, R212.H0_H0 ;  /* 0x200000d4ffa47230 */ /* 0x000fc40000004100 */
[----:B------:R-:W-:Y:S01]  /*1b30*/  FFMA.FTZ R198, R149, R159, R148 ;  /* 0x0000009f95c67223 */ /* 0x000fe20000010094 */
[----:B------:R-:W-:Y:S02]  /*1b40*/  HADD2.F32 R156, -RZ, R156.H0_H0 ;  /* 0x2000009cff9c7230 */ /* 0x000fe40000004100 */
[----:B------:R-:W-:Y:S01]  /*1b50*/  FADD.FTZ R151, R151, -UR7 ;  /* 0x8000000797977e21 */ /* 0x000fe20008010000 */
[----:B------:R-:W-:Y:S02]  /*1b60*/  HADD2.F32 R149, -RZ, R213.H1_H1 ;  /* 0x300000d5ff957230 */ /* 0x000fe40000004100 */
[----:B------:R-:W-:Y:S01]  /*1b70*/  FMUL.FTZ R164, R164, R201 ;  /* 0x000000c9a4a47220 */ /* 0x000fe20000410000 */
[----:B------:R-:W-:Y:S02]  /*1b80*/  HADD2.F32 R148, -RZ, R155.H0_H0 ;  /* 0x2000009bff947230 */ /* 0x000fe40000004100 */
[----:B------:R-:W-:Y:S01]  /*1b90*/  FMUL.FTZ R240, R151, UR25 ;  /* 0x0000001997f07c20 */ /* 0x000fe20008410000 */
[----:B------:R-:W-:Y:S01]  /*1ba0*/  FMUL.FTZ R149, R149, R156 ;  /* 0x0000009c95957220 */ /* 0x000fe20000410000 */
[----:B------:R-:W-:Y:S01]  /*1bb0*/  FFMA.FTZ R164, R249, R243, R164 ;  /* 0x000000f3f9a47223 */ /* 0x000fe200000100a4 */
[----:B------:R-:W-:Y:S01]  /*1bc0*/  FADD.FTZ R83, R83, R148 ;  /* 0x0000009453537221 */ /* 0x000fe20000010000 */
[-C--:B------:R-:W-:Y:S01]  /*1bd0*/  FFMA.FTZ R111, R240, R148.reuse, R111 ;  /* 0x00000094f06f7223 */ /* 0x080fe2000001006f */
[----:B------:R-:W-:Y:S01]  /*1be0*/  FFMA.FTZ R238, R238, R148, R149 ;  /* 0x00000094eeee7223 */ /* 0x000fe20000010095 */
[----:B------:R-:W-:Y:S01]  /*1bf0*/  FADD.FTZ R148, R153, R164 ;  /* 0x000000a499947221 */ /* 0x000fe20000010000 */
[----:B------:R-:W-:Y:S01]  /*1c00*/  FADD.FTZ R150, R150, -UR7 ;  /* 0x8000000796967e21 */ /* 0x000fe20008010000 */
[C---:B------:R-:W-:Y:S01]  /*1c10*/  FFMA.FTZ R149, R167.reuse, R164, R154 ;  /* 0x000000a4a7957223 */ /* 0x040fe2000001009a */
[----:B------:R-:W-:Y:S01]  /*1c20*/  FADD.FTZ R24, R24, R201 ;  /* 0x000000c918187221 */ /* 0x000fe20000010000 */
[----:B------:R-:W-:Y:S01]  /*1c30*/  FFMA.FTZ R52, R167, R201, R52 ;  /* 0x000000c9a7347223 */ /* 0x000fe20000010034 */
        /* <DEDUP_REMOVED lines=17> */
.L_x_4448:
[----:B------:R-:W-:Y:S05]  /*1d50*/  BSYNC.RECONVERGENT B0 ;  /* 0x0000000000007941 */ /* 0x000fea0003800200 */
.L_x_4447:
        /* <DEDUP_REMOVED lines=17> */
[----:B------:R-:W-:Y:S01]  /*1e70*/  HADD2.F32 R243, -RZ, R214.H0_H0 ;  /* 0x200000d6fff37230 */ /* 0x000fe20000004100 */
        /* <DEDUP_REMOVED lines=28> */
[----:B------:R-:W-:Y:S01]  /*2040*/  FADD.FTZ R150, R150, -UR7 ;  /* 0x8000000796967e21 */ /* 0x000fe20008010000 */
[----:B------:R-:W-:Y:S01]  /*2050*/  FFMA.FTZ R196, R149, R159, R148 ;  /* 0x0000009f95c47223 */ /* 0x000fe20000010094 */
[----:B------:R-:W-:Y:S02]  /*2060*/  HADD2.F32 R156, -RZ, R156.H0_H0 ;  /* 0x2000009cff9c7230 */ /* 0x000fe40000004100 */
[----:B------:R-:W-:Y:S01]  /*2070*/  FADD.FTZ R151, R151, -UR7 ;  /* 0x8000000797977e21 */ /* 0x000fe20008010000 */
[----:B------:R-:W-:Y:S02]  /*2080*/  HADD2.F32 R149, -RZ, R217.H1_H1 ;  /* 0x300000d9ff957230 */ /* 0x000fe40000004100 */
[-C--:B------:R-:W-:Y:S01]  /*2090*/  FMUL.FTZ R162, R162, R199.reuse ;  /* 0x000000c7a2a27220 */ /* 0x080fe20000410000 */
[----:B------:R-:W-:Y:S01]  /*20a0*/  FADD.FTZ R20, R20, R199 ;  /* 0x000000c714147221 */ /* 0x000fe20000010000 */
[----:B------:R-:W-:Y:S01]  /*20b0*/  FFMA.FTZ R48, R165, R199, R48 ;  /* 0x000000c7a5307223 */ /* 0x000fe20000010030 */
[----:B------:R-:W-:Y:S01]  /*20c0*/  FMUL.FTZ R199, R150, UR25 ;  /* 0x0000001996c77c20 */ /* 0x000fe20008410000 */
[----:B------:R-:W-:-:S02]  /*20d0*/  HADD2.F32 R148, -RZ, R155.H0_H0 ;  /* 0x2000009bff947230 */ /* 0x000fc40000004100 */
[----:B------:R-:W-:Y:S01]  /*20e0*/  FMUL.FTZ R149, R149, R156 ;  /* 0x0000009c95957220 */ /* 0x000fe20000410000 */
[----:B------:R-:W-:Y:S02]  /*20f0*/  HADD2.F32 R150, -RZ, R215.H1_H1 ;  /* 0x300000d7ff967230 */ /* 0x000fe40000004100 */
[----:B------:R-:W-:Y:S01]  /*2100*/  FMUL.FTZ R204, R151, UR25 ;  /* 0x0000001997cc7c20 */ /* 0x000fe20008410000 */
[-C--:B------:R-:W-:Y:S01]  /*2110*/  FFMA.FTZ R162, R243, R241.reuse, R162 ;  /* 0x000000f1f3a27223 */ /* 0x080fe200000100a2 */
[----:B------:R-:W-:Y:S01]  /*2120*/  FADD.FTZ R76, R76, R241 ;  /* 0x000000f14c4c7221 */ /* 0x000fe20000010000 */
[----:B------:R-:W-:Y:S01]  /*2130*/  FFMA.FTZ R104, R165, R241, R104 ;  /* 0x000000f1a5687223 */ /* 0x000fe20000010068 */
[-C--:B------:R-:W-:Y:S01]  /*2140*/  FFMA.FTZ R241, R150, R148.reuse, R149 ;  /* 0x0000009496f17223 */ /* 0x080fe20000010095 */
[----:B------:R-:W-:Y:S01]  /*2150*/  FADD.FTZ R79, R79, R148 ;  /* 0x000000944f4f7221 */ /* 0x000fe20000010000 */
        /* <DEDUP_REMOVED lines=17> */
.L_x_4450:
[----:B------:R-:W-:Y:S05]  /*2270*/  BSYNC.RECONVERGENT B0 ;  /* 0x0000000000007941 */ /* 0x000fea0003800200 */
.L_x_4449:
        /* <DEDUP_REMOVED lines=14> */
[----:B------:R-:W-:Y:S02]  /*2360*/  HADD2.F32 R161, -RZ, R218.H0_H0 ;  /* 0x200000daffa17230 */ /* 0x000fe40000004100 */
[----:B0-----:R-:W-:-:S05]  /*2370*/  @P5 IMAD.WIDE.U32 R158, R152, 0x10, R158 ;  /* 0x00000010989e5825 */ /* 0x001fca00078e009e */
[----:B------:R0:W5:Y:S01]  /*2380*/  @P5 LDG.E.128 R128, desc[UR14][R158.64] ;  /* 0x0000000e9e805981 */ /* 0x000162000c1e1d00 */
[----:B------:R-:W-:Y:S02]  /*2390*/  IADD3 R152, PT, PT, R152, 0x100, RZ ;  /* 0x0000010098987810 */ /* 0x000fe40007ffe0ff */
[----:B---3--:R-:W-:-:S05]  /*23a0*/  MOV R180, R250 ;  /* 0x000000fa00b47202 */ /* 0x008fca0000000f00 */
[----:B------:R-:W-:Y:S02]  /*23b0*/  HADD2.F32 R197, -RZ, R180.H0_H0 ;  /* 0x200000b4ffc57230 */ /* 0x000fe40000004100 */
[----:B------:R-:W-:Y:S01]  /*23c0*/  HADD2.F32 R180, -RZ, R220.H0_H0 ;  /* 0x200000dcffb47230 */ /* 0x000fe20000004100 */
[----:B----4-:R-:W-:Y:S02]  /*23d0*/  MOV R194, R156 ;  /* 0x0000009c00c27202 */ /* 0x010fe40000000f00 */
[----:B------:R-:W-:-:S03]  /*23e0*/  SHF.R.U64 R179, R250, 0x10, R251 ;  /* 0x00000010fab37819 */ /* 0x000fc600000012fb */
[----:B------:R-:W-:Y:S02]  /*23f0*/  HADD2.F32 R239, -RZ, R194.H0_H0 ;  /* 0x200000c2ffef7230 */ /* 0x000fe40000004100 */
[----:B--2---:R-:W-:Y:S01]  /*2400*/  FADD.FTZ R163, R148, -UR7 ;  /* 0x8000000794a37e21 */ /* 0x004fe20008010000 */
[----:B------:R-:W-:Y:S01]  /*2410*/  FMUL.FTZ R148, R180, R197 ;  /* 0x000000c5b4947220 */ /* 0x000fe20000410000 */
[----:B------:R-:W-:Y:S01]  /*2420*/  FADD.FTZ R149, R149, -UR7 ;  /* 0x8000000795957e21 */ /* 0x000fe20008010000 */
[--C-:B0-----:R-:W-:Y:S02]  /*2430*/  SHF.R.U64 R158, R156, 0x10, R157.reuse ;  /* 0x000000109c9e7819 */ /* 0x101fe4000000129d */
[----:B------:R-:W-:Y:S01]  /*2440*/  FFMA.FTZ R161, R161, R239, R148 ;  /* 0x000000efa1a17223 */ /* 0x000fe20000010094 */
[----:B------:R-:W-:Y:S01]  /*2450*/  HADD2.F32 R148, -RZ, R179.H0_H0 ;  /* 0x200000b3ff947230 */ /* 0x000fe20000004100 */
[----:B------:R-:W-:Y:S01]  /*2460*/  MOV R159, R157 ;  /* 0x0000009d009f7202 */ /* 0x000fe20000000f00 */
[----:B------:R-:W-:Y:S01]  /*2470*/  HADD2.F32 R179, -RZ, R220.H1_H1 ;  /* 0x300000dcffb37230 */ /* 0x000fe20000004100 */
[----:B------:R-:W-:Y:S01]  /*2480*/  SHF.R.U32.HI R155, RZ, 0x10, R157 ;  /* 0x00000010ff9b7819 */ /* 0x000fe2000001169d */
[----:B------:R-:W-:Y:S01]  /*2490*/  FMUL.FTZ R180, R149, UR25 ;  /* 0x0000001995b47c20 */ /* 0x000fe20008410000 */
[----:B------:R-:W-:Y:S01]  /*24a0*/  MOV R157, R251 ;  /* 0x000000fb009d7202 */ /* 0x000fe20000000f00 */
[----:B------:R-:W-:Y:S01]  /*24b0*/  FADD.FTZ R17, R17, R148 ;  /* 0x0000009411117221 */ /* 0x000fe20000010000 */
[-C--:B------:R-:W-:Y:S01]  /*24c0*/  FMUL.FTZ R179, R179, R148.reuse ;  /* 0x00000094b3b37220 */ /* 0x080fe20000410000 */
[----:B------:R-:W-:Y:S01]  /*24d0*/  FFMA.FTZ R45, R180, R148, R45 ;  /* 0x00000094b42d7223 */ /* 0x000fe2000001002d */
[----:B------:R-:W-:-:S02]  /*24e0*/  HADD2.F32 R148, -RZ, R221.H0_H0 ;  /* 0x200000ddff947230 */ /* 0x000fc40000004100 */
[----:B------:R-:W-:Y:S02]  /*24f0*/  HADD2.F32 R157, -RZ, R157.H0_H0 ;  /* 0x2000009dff9d7230 */ /* 0x000fe40000004100 */
[----:B------:R-:W-:Y:S02]  /*2500*/  HADD2.F32 R158, -RZ, R158.H0_H0 ;  /* 0x2000009eff9e7230 */ /* 0x000fe40000004100 */
[----:B------:R-:W-:Y:S01]  /*2510*/  HADD2.F32 R194, -RZ, R218.H1_H1 ;  /* 0x300000daffc27230 */ /* 0x000fe20000004100 */
[----:B------:R-:W-:Y:S01]  /*2520*/  SHF.R.U32.HI R156, RZ, 0x10, R251 ;  /* 0x00000010ff9c7819 */ /* 0x000fe200000116fb */
[----:B------:R-:W-:Y:S02]  /*2530*/  HADD2.F32 R159, -RZ, R159.H0_H0 ;  /* 0x2000009fff9f7230 */ /* 0x000fe40000004100 */
[----:B------:R-:W-:Y:S01]  /*2540*/  FMUL.FTZ R148, R148, R157 ;  /* 0x0000009d94947220 */ /* 0x000fe20000410000 */
[----:B------:R-:W-:Y:S02]  /*2550*/  HADD2.F32 R149, -RZ, R219.H0_H0 ;  /* 0x200000dbff957230 */ /* 0x000fe40000004100 */
[----:B------:R-:W-:Y:S01]  /*2560*/  FMUL.FTZ R163, R163, UR25 ;  /* 0x00000019a3a37c20 */ /* 0x000fe20008410000 */
[----:B------:R-:W-:Y:S01]  /*2570*/  FFMA.FTZ R179, R194, R158, R179 ;  /* 0x0000009ec2b37223 */ /* 0x000fe200000100b3 */
[----:B------:R-:W-:Y:S01]  /*2580*/  FADD.FTZ R150, R150, -UR7 ;  /* 0x8000000796967e21 */ /* 0x000fe20008010000 */
[----:B------:R-:W-:-:S02]  /*2590*/  HADD2.F32 R156, -RZ, R156.H0_H0 ;  /* 0x2000009cff9c7230 */ /* 0x000fc40000004100 */
[----:B------:R-:W-:Y:S01]  /*25a0*/  FFMA.FTZ R194, R149, R159, R148 ;  /* 0x0000009f95c27223 */ /* 0x000fe20000010094 */
[----:B------:R-:W-:Y:S02]  /*25b0*/  HADD2.F32 R149, -RZ, R221.H1_H1 ;  /* 0x300000ddff957230 */ /* 0x000fe40000004100 */
[----:B------:R-:W-:Y:S01]  /*25c0*/  FADD.FTZ R151, R151, -UR7 ;  /* 0x8000000797977e21 */ /* 0x000fe20008010000 */
[----:B------:R-:W-:Y:S01]  /*25d0*/  FADD.FTZ R16, R16, R197 ;  /* 0x000000c510107221 */ /* 0x000fe20000010000 */
[----:B------:R-:W-:Y:S01]  /*25e0*/  FFMA.FTZ R44, R163, R197, R44 ;  /* 0x000000c5a32c7223 */ /* 0x000fe2000001002c */
[----:B------:R-:W-:Y:S01]  /*25f0*/  FMUL.FTZ R197, R150, UR25 ;  /* 0x0000001996c57c20 */ /* 0x000fe20008410000 */
[----:B------:R-:W-:Y:S02]  /*2600*/  HADD2.F32 R148, -RZ, R155.H0_H0 ;  /* 0x2000009bff947230 */ /* 0x000fe40000004100 */
[----:B------:R-:W-:Y:S01]  /*2610*/  FMUL.FTZ R149, R149, R156 ;  /* 0x0000009c95957220 */ /* 0x000fe20000410000 */
[----:B------:R-:W-:-:S02]  /*2620*/  HADD2.F32 R150, -RZ, R219.H1_H1 ;  /* 0x300000dbff967230 */ /* 0x000fc40000004100 */
[----:B------:R-:W-:Y:S01]  /*2630*/  FMUL.FTZ R206, R151, UR25 ;  /* 0x0000001997ce7c20 */ /* 0x000fe20008410000 */
        /* <DEDUP_REMOVED lines=21> */
.L_x_4452:
[----:B------:R-:W-:Y:S05]  /*2790*/  BSYNC.RECONVERGENT B0 ;  /* 0x0000000000007941 */ /* 0x000fea0003800200 */
.L_x_4451:
        /* <DEDUP_REMOVED lines=81> */
.L_x_4454:
[----:B------:R-:W-:Y:S05]  /*2cb0*/  BSYNC.RECONVERGENT B0 ;  /* 0x0000000000007941 */ /* 0x000fea0003800200 */
.L_x_4453:
        /* <DEDUP_REMOVED lines=14> */
[--C-:B------:R-:W-:Y:S02]  /*2da0*/  HADD2.F32 R235, -RZ, R226.reuse.H0_H0 ;  /* 0x200000e2ffeb7230 */ /* 0x100fe40000004100 */
[----:B------:R-:W-:Y:S02]  /*2db0*/  HADD2.F32 R210, -RZ, R226.H1_H1 ;  /* 0x300000e2ffd27230 */ /* 0x000fe40000004100 */
[----:B0-----:R-:W-:-:S05]  /*2dc0*/  @P5 IMAD.WIDE.U32 R158, R152, 0x10, R158 ;  /* 0x00000010989e5825 */ /* 0x001fca00078e009e */
[----:B------:R0:W5:Y:S01]  /*2dd0*/  @P5 LDG.E.128 R136, desc[UR14][R158.64] ;  /* 0x0000000e9e885981 */ /* 0x000162000c1e1d00 */
[----:B------:R-:W-:Y:S02]  /*2de0*/  IADD3 R152, PT, PT, R152, 0x100, RZ ;  /* 0x0000010098987810 */ /* 0x000fe40007ffe0ff */
[----:B---3--:R-:W-:Y:S02]  /*2df0*/  SHF.R.U64 R187, R250, 0x10, R251 ;  /* 0x00000010fabb7819 */ /* 0x008fe400000012fb */
[----:B------:R-:W-:Y:S01]  /*2e00*/  MOV R174, R250 ;  /* 0x000000fa00ae7202 */ /* 0x000fe20000000f00 */
        /* <DEDUP_REMOVED lines=12> */
[----:B------:R-:W-:-:S02]  /*2ed0*/  HADD2.F32 R191, -RZ, R174.H0_H0 ;  /* 0x200000aeffbf7230 */ /* 0x000fc40000004100 */
[-C--:B------:R-:W-:Y:S01]  /*2ee0*/  FMUL.FTZ R187, R187, R148.reuse ;  /* 0x00000094bbbb7220 */ /* 0x080fe20000410000 */
[----:B------:R-:W-:Y:S02]  /*2ef0*/  HADD2.F32 R174, -RZ, R228.H0_H0 ;  /* 0x200000e4ffae7230 */ /* 0x000fe40000004100 */
[----:B------:R-:W-:Y:S01]  /*2f00*/  FADD.FTZ R9, R9, R148 ;  /* 0x0000009409097221 */ /* 0x000fe20000010000 */
[----:B------:R-:W-:Y:S01]  /*2f10*/  FFMA.FTZ R37, R188, R148, R37 ;  /* 0x00000094bc257223 */ /* 0x000fe20000010025 */
[----:B------:R-:W-:Y:S01]  /*2f20*/  HADD2.F32 R157, -RZ, R157.H0_H0 ;  /* 0x2000009dff9d7230 */ /* 0x000fe20000004100 */
[----:B------:R-:W-:Y:S01]  /*2f30*/  SHF.R.U32.HI R156, RZ, 0x10, R251 ;  /* 0x00000010ff9c7819 */ /* 0x000fe200000116fb */
[----:B------:R-:W-:Y:S02]  /*2f40*/  HADD2.F32 R148, -RZ, R229.H0_H0 ;  /* 0x200000e5ff947230 */ /* 0x000fe40000004100 */
[-C--:B------:R-:W-:Y:S01]  /*2f50*/  FMUL.FTZ R174, R174, R191.reuse ;  /* 0x000000bfaeae7220 */ /* 0x080fe20000410000 */
[----:B------:R-:W-:Y:S01]  /*2f60*/  FADD.FTZ R8, R8, R191 ;  /* 0x000000bf08087221 */ /* 0x000fe20000010000 */
[----:B------:R-:W-:Y:S01]  /*2f70*/  FFMA.FTZ R36, R173, R191, R36 ;  /* 0x000000bfad247223 */ /* 0x000fe20000010024 */
[----:B------:R-:W-:-:S02]  /*2f80*/  HADD2.F32 R159, -RZ, R159.H0_H0 ;  /* 0x2000009fff9f7230 */ /* 0x000fc40000004100 */
[----:B------:R-:W-:Y:S01]  /*2f90*/  FADD.FTZ R150, R150, -UR7 ;  /* 0x8000000796967e21 */ /* 0x000fe20008010000 */
[----:B------:R-:W-:Y:S02]  /*2fa0*/  HADD2.F32 R191, -RZ, R227.H0_H0 ;  /* 0x200000e3ffbf7230 */ /* 0x000fe40000004100 */
[----:B------:R-:W-:Y:S01]  /*2fb0*/  FMUL.FTZ R148, R148, R157 ;  /* 0x0000009d94947220 */ /* 0x000fe20000410000 */
[----:B------:R-:W-:Y:S02]  /*2fc0*/  HADD2.F32 R158, -RZ, R158.H0_H0 ;  /* 0x2000009eff9e7230 */ /* 0x000fe40000004100 */
[----:B------:R-:W-:Y:S01]  /*2fd0*/  FADD.FTZ R151, R151, -UR7 ;  /* 0x8000000797977e21 */ /* 0x000fe20008010000 */
[----:B------:R-:W-:Y:S02]  /*2fe0*/  HADD2.F32 R156, -RZ, R156.H0_H0 ;  /* 0x2000009cff9c7230 */ /* 0x000fe40000004100 */
[----:B------:R-:W-:Y:S02]  /*2ff0*/  HADD2.F32 R149, -RZ, R229.H1_H1 ;  /* 0x300000e5ff957230 */ /* 0x000fe40000004100 */
[-C--:B------:R-:W-:Y:S01]  /*3000*/  FFMA.FTZ R174, R235, R193.reuse, R174 ;  /* 0x000000c1ebae7223 */ /* 0x080fe200000100ae */
[----:B------:R-:W-:Y:S01]  /*3010*/  FADD.FTZ R64, R64, R193 ;  /* 0x000000c140407221 */ /* 0x000fe20000010000 */
[----:B------:R-:W-:Y:S01]  /*3020*/  FFMA.FTZ R92, R173, R193, R92 ;  /* 0x000000c1ad5c7223 */ /* 0x000fe2000001005c */
[----:B------:R-:W-:Y:S01]  /*3030*/  FMUL.FTZ R193, R150, UR25 ;  /* 0x0000001996c17c20 */ /* 0x000fe20008410000 */
[----:B------:R-:W-:Y:S01]  /*3040*/  FFMA.FTZ R191, R191, R159, R148 ;  /* 0x0000009fbfbf7223 */ /* 0x000fe20000010094 */
[----:B------:R-:W-:Y:S01]  /*3050*/  FFMA.FTZ R187, R210, R158, R187 ;  /* 0x0000009ed2bb7223 */ /* 0x000fe200000100bb */
[----:B------:R-:W-:-:S02]  /*3060*/  HADD2.F32 R148, -RZ, R155.H0_H0 ;  /* 0x2000009bff947230 */ /* 0x000fc40000004100 */
[----:B------:R-:W-:Y:S01]  /*3070*/  FMUL.FTZ R149, R149, R156 ;  /* 0x0000009c95957220 */ /* 0x000fe20000410000 */
[----:B------:R-:W-:Y:S02]  /*3080*/  HADD2.F32 R150, -RZ, R227.H1_H1 ;  /* 0x300000e3ff967230 */ /* 0x000fe40000004100 */
[----:B------:R-:W-:Y:S01]  /*3090*/  FMUL.FTZ R210, R151, UR25 ;  /* 0x0000001997d27c20 */ /* 0x000fe20008410000 */
[----:B------:R-:W-:Y:S02]  /*30a0*/  FADD.FTZ R67, R67, R148 ;  /* 0x0000009443437221 */ /* 0x000fe40000010000 */
        /* <DEDUP_REMOVED lines=18> */
.L_x_4456:
[----:B------:R-:W-:Y:S05]  /*31d0*/  BSYNC.RECONVERGENT B0 ;  /* 0x0000000000007941 */ /* 0x000fea0003800200 */
.L_x_4455:
        /* <DEDUP_REMOVED lines=14> */
[----:B------:R-:W0:Y:S02]  /*32c0*/  @P5 LDC.64 R158, c[0x0][0x438] ;  /* 0x00010e00ff9e5b82 */ /* 0x000e240000000a00 */
[----:B0-----:R-:W-:-:S05]  /*32d0*/  @P5 IMAD.WIDE.U32 R158, R152, 0x10, R158 ;  /* 0x00000010989e5825 */ /* 0x001fca00078e009e */
[----:B------:R0:W5:Y:S01]  /*32e0*/  @P5 LDG.E.128 R140, desc[UR14][R158.64] ;  /* 0x0000000e9e8c5981 */ /* 0x000162000c1e1d00 */
[----:B------:R-:W-:Y:S02]  /*32f0*/  HADD2.F32 R243, -RZ, R230.H0_H0 ;  /* 0x200000e6fff37230 */ /* 0x000fe40000004100 */
[----:B------:R-:W-:Y:S01]  /*3300*/  HADD2.F32 R234, -RZ, R231.H1_H1 ;  /* 0x300000e7ffea7230 */ /* 0x000fe20000004100 */
[----:B---3--:R-:W-:Y:S02]  /*3310*/  MOV R176, R250 ;  /* 0x000000fa00b07202 */ /* 0x008fe40000000f00 */
[----:B0-----:R-:W-:-:S03]  /*3320*/  SHF.R.U64 R158, R250, 0x10, R251 ;  /* 0x00000010fa9e7819 */ /* 0x001fc600000012fb */
[----:B------:R-:W-:Y:S02]  /*3330*/  HADD2.F32 R189, -RZ, R176.H0_H0 ;  /* 0x200000b0ffbd7230 */ /* 0x000fe40000004100 */
[----:B----4-:R-:W-:Y:S01]  /*3340*/  FADD.FTZ R148, R148, -UR7 ;  /* 0x8000000794947e21 */ /* 0x010fe20008010000 */
[----:B------:R-:W-:Y:S02]  /*3350*/  HADD2.F32 R176, -RZ, R232.H0_H0 ;  /* 0x200000e8ffb07230 */ /* 0x000fe40000004100 */
[----:B------:R-:W-:Y:S01]  /*3360*/  FADD.FTZ R149, R149, -UR7 ;  /* 0x8000000795957e21 */ /* 0x000fe20008010000 */
[----:B------:R-:W-:Y:S01]  /*3370*/  FMUL.FTZ R175, R148, UR25 ;  /* 0x0000001994af7c20 */ /* 0x000fe20008410000 */
[----:B--2---:R-:W-:Y:S01]  /*3380*/  MOV R190, R156 ;  /* 0x0000009c00be7202 */ /* 0x004fe20000000f00 */
[-C--:B------:R-:W-:Y:S01]  /*3390*/  FMUL.FTZ R176, R176, R189.reuse ;  /* 0x000000bdb0b07220 */ /* 0x080fe20000410000 */
[----:B------:R-:W-:Y:S01]  /*33a0*/  FADD.FTZ R4, R4, R189 ;  /* 0x000000bd04047221 */ /* 0x000fe20000010000 */
[----:B------:R-:W-:Y:S01]  /*33b0*/  FFMA.FTZ R32, R175, R189, R32 ;  /* 0x000000bdaf207223 */ /* 0x000fe20000010020 */
[--C-:B------:R-:W-:Y:S01]  /*33c0*/  SHF.R.U64 R156, R156, 0x10, R157.reuse ;  /* 0x000000109c9c7819 */ /* 0x100fe2000000129d */
[----:B------:R-:W-:Y:S01]  /*33d0*/  HADD2.F32 R205, -RZ, R190.H0_H0 ;  /* 0x200000beffcd7230 */ /* 0x000fe20000004100 */
[----:B------:R-:W-:Y:S01]  /*33e0*/  MOV R159, R157 ;  /* 0x0000009d009f7202 */ /* 0x000fe20000000f00 */
[----:B------:R-:W-:Y:S01]  /*33f0*/  HADD2.F32 R148, -RZ, R158.H0_H0 ;  /* 0x2000009eff947230 */ /* 0x000fe20000004100 */
[----:B------:R-:W-:Y:S01]  /*3400*/  SHF.R.U32.HI R152, RZ, 0x10, R157 ;  /* 0x00000010ff987819 */ /* 0x000fe2000001169d */
[----:B------:R-:W-:Y:S01]  /*3410*/  HADD2.F32 R189, -RZ, R232.H1_H1 ;  /* 0x300000e8ffbd7230 */ /* 0x000fe20000004100 */
[----:B------:R-:W-:Y:S01]  /*3420*/  MOV R157, R251 ;  /* 0x000000fb009d7202 */ /* 0x000fe20000000f00 */
[----:B------:R-:W-:Y:S01]  /*3430*/  FMUL.FTZ R190, R149, UR25 ;  /* 0x0000001995be7c20 */ /* 0x000fe20008410000 */
[----:B------:R-:W-:-:S02]  /*3440*/  FADD.FTZ R5, R5, R148 ;  /* 0x0000009405057221 */ /* 0x000fc40000010000 */
[-C--:B------:R-:W-:Y:S01]  /*3450*/  FMUL.FTZ R189, R189, R148.reuse ;  /* 0x00000094bdbd7220 */ /* 0x080fe20000410000 */
[----:B------:R-:W-:Y:S01]  /*3460*/  FFMA.FTZ R33, R190, R148, R33 ;  /* 0x00000094be217223 */ /* 0x000fe20000010021 */
[----:B------:R-:W-:Y:S02]  /*3470*/  HADD2.F32 R157, -RZ, R157.H0_H0 ;  /* 0x2000009dff9d7230 */ /* 0x000fe40000004100 */
[----:B------:R-:W-:Y:S01]  /*3480*/  HADD2.F32 R148, -RZ, R233.H0_H0 ;  /* 0x200000e9ff947230 */ /* 0x000fe20000004100 */
[----:B------:R-:W-:Y:S01]  /*3490*/  SHF.R.U32.HI R155, RZ, 0x10, R251 ;  /* 0x00000010ff9b7819 */ /* 0x000fe200000116fb */
[----:B------:R-:W-:Y:S02]  /*34a0*/  HADD2.F32 R159, -RZ, R159.H0_H0 ;  /* 0x2000009fff9f7230 */ /* 0x000fe40000004100 */
[----:B------:R-:W-:Y:S02]  /*34b0*/  HADD2.F32 R149, -RZ, R231.H0_H0 ;  /* 0x200000e7ff957230 */ /* 0x000fe40000004100 */
[----:B------:R-:W-:Y:S01]  /*34c0*/  FMUL.FTZ R148, R148, R157 ;  /* 0x0000009d94947220 */ /* 0x000fe20000410000 */
[----:B------:R-:W-:-:S03]  /*34d0*/  FADD.FTZ R151, R151, -UR7 ;  /* 0x8000000797977e21 */ /* 0x000fc60008010000 */
[----:B------:R-:W-:Y:S01]  /*34e0*/  FFMA.FTZ R202, R149, R159, R148 ;  /* 0x0000009f95ca7223 */ /* 0x000fe20000010094 */
[----:B------:R-:W-:Y:S02]  /*34f0*/  HADD2.F32 R148, -RZ, R155.H0_H0 ;  /* 0x2000009bff947230 */ /* 0x000fe40000004100 */
[----:B------:R-:W-:Y:S02]  /*3500*/  HADD2.F32 R149, -RZ, R233.H1_H1 ;  /* 0x300000e9ff957230 */ /* 0x000fe40000004100 */
[----:B------:R-:W-:Y:S01]  /*3510*/  FMUL.FTZ R236, R151, UR25 ;  /* 0x0000001997ec7c20 */ /* 0x000fe20008410000 */
[----:B------:R-:W-:Y:S02]  /*3520*/  HADD2.F32 R156, -RZ, R156.H0_H0 ;  /* 0x2000009cff9c7230 */ /* 0x000fe40000004100 */
[----:B------:R-:W-:Y:S01]  /*3530*/  FFMA.FTZ R176, R243, R205, R176 ;  /* 0x000000cdf3b07223 */ /* 0x000fe200000100b0 */
[----:B------:R-:W-:Y:S02]  /*3540*/  HADD2.F32 R158, -RZ, R230.H1_H1 ;  /* 0x300000e6ff9e7230 */ /* 0x000fe40000004100 */
[----:B------:R-:W-:Y:S01]  /*3550*/  FMUL.FTZ R149, R149, R148 ;  /* 0x0000009495957220 */ /* 0x000fe20000410000 */
[----:B------:R-:W-:-:S02]  /*3560*/  HADD2.F32 R152, -RZ, R152.H0_H0 ;  /* 0x20000098ff987230 */ /* 0x000fc40000004100 */
[----:B------:R-:W-:Y:S01]  /*3570*/  FADD.FTZ R7, R7, R148 ;  /* 0x0000009407077221 */ /* 0x000fe20000010000 */
[----:B------:R-:W-:Y:S01]  /*3580*/  FFMA.FTZ R35, R236, R148, R35 ;  /* 0x00000094ec237223 */ /* 0x000fe20000010023 */
[----:B------:R-:W-:Y:S01]  /*3590*/  FFMA.FTZ R189, R158, R156, R189 ;  /* 0x0000009c9ebd7223 */ /* 0x000fe200000100bd */
[----:B------:R-:W-:Y:S01]  /*35a0*/  FADD.FTZ R148, R153, R176 ;  /* 0x000000b099947221 */ /* 0x000fe20000010000 */
[----:B------:R-:W-:Y:S01]  /*35b0*/  FFMA.FTZ R234, R234, R152, R149 ;  /* 0x00000098eaea7223 */ /* 0x000fe20000010095 */
        /* <DEDUP_REMOVED lines=19> */
.L_x_4458:
[----:B------:R-:W-:Y:S05]  /*36f0*/  BSYNC.RECONVERGENT B0 ;  /* 0x0000000000007941 */ /* 0x000fea0003800200 */
.L_x_4457:
        /* <DEDUP_REMOVED lines=32> */
.L_x_4460:
[----:B------:R-:W-:Y:S05]  /*3900*/  BSYNC.RECONVERGENT B0 ;  /* 0x0000000000007941 */ /* 0x000fea0003800200 */
.L_x_4459:
        /* <DEDUP_REMOVED lines=29> */
[----:B------:R-:W-:Y:S01]  /*3ae0*/  FADD.FTZ R250, R151, R250 ;  /* 0x000000fa97fa7221 */ /* 0x000fe20000010000 */
[----:B------:R-:W-:Y:S02]  /*3af0*/  P2R R150, PR, RZ, 0x40 ;  /* 0x00000040ff967803 */ /* 0x000fe40000000000 */
        /* <DEDUP_REMOVED lines=48> */
[----:B------:R-:W-:Y:S01]  /*3e00*/  PRMT R148, R149, 0x7610, R148 ;  /* 0x0000761095947816 */ /* 0x000fe20000000094 */
[----:B------:R-:W-:Y:S06]  /*3e10*/  BRA `(.L_x_4466) ;  /* 0x0000000c00007947 */ /* 0x000fec0003800000 */
.L_x_4465:
        /* <DEDUP_REMOVED lines=26> */
.L_x_4464:
        /* <DEDUP_REMOVED lines=28> */
.L_x_4467:
        /* <DEDUP_REMOVED lines=26> */
.L_x_4463:
        /* <DEDUP_REMOVED lines=26> */
[----:B------:R-:W-:-:S03]  /*44c0*/  F2FP.F16.F32.PACK_AB R148, R148, R151 ;  /* 0x000000979494723e */ /* 0x000fc600000000ff */
[----:B------:R-:W-:Y:S02]  /*44d0*/  F2FP.F16.F32.PACK_AB R149, R149, R152 ;  /* 0x000000989595723e */ /* 0x000fe400000000ff */
[C---:B------:R-:W-:Y:S02]  /*44e0*/  PRMT R152, R148.reuse, 0x7632, R152 ;  /* 0x0000763294987816 */ /* 0x040fe40000000098 */
[----:B------:R-:W-:Y:S02]  /*44f0*/  PRMT R153, R148, 0x7610, R153 ;  /* 0x0000761094997816 */ /* 0x000fe40000000099 */
[C---:B------:R-:W-:Y:S02]  /*4500*/  PRMT R151, R149.reuse, 0x7632, R151 ;  /* 0x0000763295977816 */ /* 0x040fe40000000097 */
[----:B------:R-:W-:Y:S01]  /*4510*/  PRMT R148, R149, 0x7610, R148 ;  /* 0x0000761095947816 */ /* 0x000fe20000000094 */
[----:B------:R-:W-:Y:S06]  /*4520*/  BRA `(.L_x_4466) ;  /* 0x00000004003c7947 */ /* 0x000fec0003800000 */
.L_x_4469:
        /* <DEDUP_REMOVED lines=26> */
.L_x_4468:
        /* <DEDUP_REMOVED lines=28> */
.L_x_4470:
        /* <DEDUP_REMOVED lines=24> */
[----:B------:R-:W-:-:S07]  /*4a10*/  PRMT R245, R153, 0x7610, R245 ;  /* 0x0000761099f57816 */ /* 0x000fce00000000f5 */
.L_x_4466:
        /* <DEDUP_REMOVED lines=16> */
[----:B------:R-:W0:Y:S01]  /*4b20*/  LDC.64 R152, c[0x0][0x470] ;  /* 0x00011c00ff987b82 */ /* 0x000e220000000a00 */
[----:B-1----:R-:W-:-:S05]  /*4b30*/  LOP3.LUT R148, R246, 0xffff, RZ, 0xc0, !PT ;  /* 0x0000fffff6947812 */ /* 0x002fca00078ec0ff */
[----:B------:R-:W-:Y:S01]  /*4b40*/  IMAD.WIDE.U32 R154, R148, 0x10000, RZ ;  /* 0x00010000949a7825 */ /* 0x000fe200078e00ff */
[----:B------:R-:W-:-:S04]  /*4b50*/  PRMT R148, R247, 0x5410, R248 ;  /* 0x00005410f7947816 */ /* 0x000fc800000000f8 */
[----:B------:R-:W-:Y:S02]  /*4b60*/  LOP3.LUT R149, R148, R155, RZ, 0xfc, !PT ;  /* 0x0000009b94957212 */ /* 0x000fe400078efcff */
[----:B------:R-:W-:Y:S01]  /*4b70*/  LOP3.LUT R148, R154, 0xffff, R245, 0xf8, !PT ;  /* 0x0000ffff9a947812 */ /* 0x000fe200078ef8f5 */
[----:B0-----:R-:W-:-:S05]  /*4b80*/  IMAD.WIDE.U32 R152, R0, 0x8, R152 ;  /* 0x0000000800987825 */ /* 0x001fca00078e0098 */
[----:B------:R0:W-:Y:S02]  /*4b90*/  STG.E.64 desc[UR14][R152.64], R148 ;  /* 0x0000009498007986 */ /* 0x0001e4000c101b0e */
.L_x_4471:
[----:B------:R-:W-:-:S07]  /*4ba0*/  IADD3 R0, PT, PT, R0, 0x100, RZ ;  /* 0x0000010000007810 */ /* 0x000fce0007ffe0ff */
.L_x_4462:
[----:B------:R-:W-:Y:S05]  /*4bb0*/  BSYNC.RECONVERGENT B0 ;  /* 0x0000000000007941 */ /* 0x000fea0003800200 */
.L_x_4461:
        /* <DEDUP_REMOVED lines=38> */
.L_x_4476:
[----:B-1----:R-:W-:Y:S02]  /*4e20*/  MOV R146, UR26 ;  /* 0x0000001a00927c02 */ /* 0x002fe40008000f00 */
[----:B------:R-:W-:Y:S02]  /*4e30*/  MOV R147, UR26 ;  /* 0x0000001a00937c02 */ /* 0x000fe40008000f00 */
[----:B------:R-:W-:Y:S01]  /*4e40*/  MOV R144, UR26 ;  /* 0x0000001a00907c02 */ /* 0x000fe20008000f00 */
[----:B------:R-:W-:Y:S01]  /*4e50*/  FFMA.FTZ R145, R167, R146, UR27 ;  /* 0x0000001ba7917e23 */ /* 0x000fe20008010092 */
[----:B0-----:R-:W-:Y:S01]  /*4e60*/  MOV R149, UR26 ;  /* 0x0000001a00957c02 */ /* 0x001fe20008000f00 */
        /* <DEDUP_REMOVED lines=18> */
.L_x_4475:
        /* <DEDUP_REMOVED lines=29> */
.L_x_4478:
        /* <DEDUP_REMOVED lines=23> */
.L_x_4474:
        /* <DEDUP_REMOVED lines=33> */
.L_x_4480:
        /* <DEDUP_REMOVED lines=23> */
.L_x_4479:
        /* <DEDUP_REMOVED lines=29> */
.L_x_4481:
        /* <DEDUP_REMOVED lines=22> */
.L_x_4477:
        /* <DEDUP_REMOVED lines=12> */
[----:B------:R-:W1:Y:S01]  /*5a40*/  LDC.64 R152, c[0x0][0x470] ;  /* 0x00011c00ff987b82 */ /* 0x000e620000000a00 */
[----:B0-----:R-:W-:-:S05]  /*5a50*/  LOP3.LUT R148, R246, 0xffff, RZ, 0xc0, !PT ;  /* 0x0000fffff6947812 */ /* 0x001fca00078ec0ff */
[----:B------:R-:W-:Y:S01]  /*5a60*/  IMAD.WIDE.U32 R154, R148, 0x10000, RZ ;  /* 0x00010000949a7825 */ /* 0x000fe200078e00ff */
[----:B------:R-:W-:-:S04]  /*5a70*/  PRMT R148, R247, 0x5410, R248 ;  /* 0x00005410f7947816 */ /* 0x000fc800000000f8 */
[----:B------:R-:W-:Y:S02]  /*5a80*/  LOP3.LUT R149, R148, R155, RZ, 0xfc, !PT ;  /* 0x0000009b94957212 */ /* 0x000fe400078efcff */
[----:B------:R-:W-:Y:S01]  /*5a90*/  LOP3.LUT R148, R154, 0xffff, R245, 0xf8, !PT ;  /* 0x0000ffff9a947812 */ /* 0x000fe200078ef8f5 */
[----:B-1----:R-:W-:-:S05]  /*5aa0*/  IMAD.WIDE.U32 R152, R0, 0x8, R152 ;  /* 0x0000000800987825 */ /* 0x002fca00078e0098 */
[----:B------:R1:W-:Y:S02]  /*5ab0*/  STG.E.64 desc[UR14][R152.64], R148 ;  /* 0x0000009498007986 */ /* 0x0003e4000c101b0e */
.L_x_4482:
[----:B------:R-:W-:-:S07]  /*5ac0*/  IADD3 R0, PT, PT, R0, 0x100, RZ ;  /* 0x0000010000007810 */ /* 0x000fce0007ffe0ff */
.L_x_4473:
[----:B------:R-:W-:Y:S05]  /*5ad0*/  BSYNC.RECONVERGENT B0 ;  /* 0x0000000000007941 */ /* 0x000fea0003800200 */
.L_x_4472:
        /* <DEDUP_REMOVED lines=38> */
.L_x_4487:
        /* <DEDUP_REMOVED lines=23> */
.L_x_4486:
        /* <DEDUP_REMOVED lines=29> */
.L_x_4489:
        /* <DEDUP_REMOVED lines=23> */
.L_x_4485:
        /* <DEDUP_REMOVED lines=33> */
.L_x_4491:
        /* <DEDUP_REMOVED lines=23> */
.L_x_4490:
        /* <DEDUP_REMOVED lines=29> */
.L_x_4492:
        /* <DEDUP_REMOVED lines=22> */
.L_x_4488:
        /* <DEDUP_REMOVED lines=20> */
.L_x_4493:
[----:B------:R-:W-:-:S07]  /*69e0*/  IADD3 R0, PT, PT, R0, 0x100, RZ ;  /* 0x0000010000007810 */ /* 0x000fce0007ffe0ff */
.L_x_4484:
[----:B------:R-:W-:Y:S05]  /*69f0*/  BSYNC.RECONVERGENT B0 ;  /* 0x0000000000007941 */ /* 0x000fea0003800200 */
.L_x_4483:
        /* <DEDUP_REMOVED lines=38> */
.L_x_4498:
[----:B01----:R-:W-:Y:S02]  /*6c60*/  MOV R144, UR26 ;  /* 0x0000001a00907c02 */ /* 0x003fe40008000f00 */
        /* <DEDUP_REMOVED lines=22> */
.L_x_4497:
        /* <DEDUP_REMOVED lines=29> */
.L_x_4500:
        /* <DEDUP_REMOVED lines=23> */
.L_x_4496:
        /* <DEDUP_REMOVED lines=33> */
.L_x_4502:
[----:B------:R-:W-:Y:S02]  /*7320*/  MOV R147, UR26 ;  /* 0x0000001a00937c02 */ /* 0x000fe40008000f00 */
        /* <DEDUP_REMOVED lines=22> */
.L_x_4501:
        /* <DEDUP_REMOVED lines=29> */
.L_x_4503:
        /* <DEDUP_REMOVED lines=22> */
.L_x_4499:
        /* <DEDUP_REMOVED lines=20> */
.L_x_4504:
[----:B------:R-:W-:-:S07]  /*7900*/  IADD3 R0, PT, PT, R0, 0x100, RZ ;  /* 0x0000010000007810 */ /* 0x000fce0007ffe0ff */
.L_x_4495:
[----:B------:R-:W-:Y:S05]  /*7910*/  BSYNC.RECONVERGENT B0 ;  /* 0x0000000000007941 */ /* 0x000fea0003800200 */
.L_x_4494:
        /* <DEDUP_REMOVED lines=38> */
.L_x_4509:
        /* <DEDUP_REMOVED lines=23> */
.L_x_4508:
        /* <DEDUP_REMOVED lines=29> */
.L_x_4511:
        /* <DEDUP_REMOVED lines=23> */
.L_x_4507:
        /* <DEDUP_REMOVED lines=33> */
.L_x_4513:
        /* <DEDUP_REMOVED lines=23> */
.L_x_4512:
        /* <DEDUP_REMOVED lines=29> */
.L_x_4514:
        /* <DEDUP_REMOVED lines=22> */
.L_x_4510:
        /* <DEDUP_REMOVED lines=20> */
.L_x_4515:
[----:B------:R-:W-:-:S07]  /*8820*/  IADD3 R0, PT, PT, R0, 0x100, RZ ;  /* 0x0000010000007810 */ /* 0x000fce0007ffe0ff */
.L_x_4506:
[----:B------:R-:W-:Y:S05]  /*8830*/  BSYNC.RECONVERGENT B0 ;  /* 0x0000000000007941 */ /* 0x000fea0003800200 */
.L_x_4505:
        /* <DEDUP_REMOVED lines=38> */
.L_x_4520:
        /* <DEDUP_REMOVED lines=23> */
.L_x_4519:
        /* <DEDUP_REMOVED lines=29> */
.L_x_4522:
        /* <DEDUP_REMOVED lines=23> */
.L_x_4518:
        /* <DEDUP_REMOVED lines=33> */
.L_x_4524:
        /* <DEDUP_REMOVED lines=23> */
.L_x_4523:
        /* <DEDUP_REMOVED lines=29> */
.L_x_4525:
        /* <DEDUP_REMOVED lines=22> */
.L_x_4521:
        /* <DEDUP_REMOVED lines=20> */
.L_x_4526:
[----:B------:R-:W-:-:S07]  /*9740*/  IADD3 R0, PT, PT, R0, 0x100, RZ ;  /* 0x0000010000007810 */ /* 0x000fce0007ffe0ff */
.L_x_4517:
[----:B------:R-:W-:Y:S05]  /*9750*/  BSYNC.RECONVERGENT B0 ;  /* 0x0000000000007941 */ /* 0x000fea0003800200 */
.L_x_4516:
        /* <DEDUP_REMOVED lines=39> */
.L_x_4531:
        /* <DEDUP_REMOVED lines=23> */
.L_x_4530:
        /* <DEDUP_REMOVED lines=29> */
.L_x_4533:
        /* <DEDUP_REMOVED lines=23> */
.L_x_4529:
        /* <DEDUP_REMOVED lines=33> */
.L_x_4535:
        /* <DEDUP_REMOVED lines=23> */
.L_x_4534:
        /* <DEDUP_REMOVED lines=29> */
.L_x_4536:
        /* <DEDUP_REMOVED lines=22> */
.L_x_4532:
        /* <DEDUP_REMOVED lines=12> */
[----:B------:R-:W0:Y:S01]  /*a5f0*/  LDC.64 R152, c[0x0][0x470] ;  /* 0x00011c00ff987b82 */ /* 0x000e220000000a00 */
[----:B--2---:R-:W-:-:S05]  /*a600*/  LOP3.LUT R148, R246, 0xffff, RZ, 0xc0, !PT ;  /* 0x0000fffff6947812 */ /* 0x004fca00078ec0ff */
[----:B------:R-:W-:Y:S01]  /*a610*/  IMAD.WIDE.U32 R154, R148, 0x10000, RZ ;  /* 0x00010000949a7825 */ /* 0x000fe200078e00ff */
[----:B------:R-:W-:-:S04]  /*a620*/  PRMT R148, R247, 0x5410, R248 ;  /* 0x00005410f7947816 */ /* 0x000fc800000000f8 */
[----:B------:R-:W-:Y:S02]  /*a630*/  LOP3.LUT R149, R148, R155, RZ, 0xfc, !PT ;  /* 0x0000009b94957212 */ /* 0x000fe400078efcff */
[----:B------:R-:W-:Y:S01]  /*a640*/  LOP3.LUT R148, R154, 0xffff, R245, 0xf8, !PT ;  /* 0x0000ffff9a947812 */ /* 0x000fe200078ef8f5 */
[----:B0-----:R-:W-:-:S05]  /*a650*/  IMAD.WIDE.U32 R152, R0, 0x8, R152 ;  /* 0x0000000800987825 */ /* 0x001fca00078e0098 */
[----:B------:R3:W-:Y:S02]  /*a660*/  STG.E.64 desc[UR14][R152.64], R148 ;  /* 0x0000009498007986 */ /* 0x0007e4000c101b0e */
.L_x_4528:
[----:B------:R-:W-:Y:S05]  /*a670*/  BSYNC.RECONVERGENT B0 ;  /* 0x0000000000007941 */ /* 0x000fea0003800200 */
.L_x_4527:
[----:B------:R-:W-:Y:S01]  /*a680*/  UPLOP3.LUT UP1, UPT, UPT, UPT, UP1, 0x40, 0x4 ;  /* 0x000000000004789c */ /* 0x000fe20003f2e810 */
[----:B------:R-:W-:Y:S10]  /*a690*/  BRA.U !UP3, `(.L_x_4537) ;  /* 0xffffff690bb07547 */ /* 0x000ff4000b83ffff */
.L_x_4444:
        /* <DEDUP_REMOVED lines=8> */
[----:B-----5:R-:W0:Y:S08]  /*a720*/  LDC.64 R116, c[0x0][0x448] ;  /* 0x00011200ff747b82 */ /* 0x020e300000000a00 */
        /* <DEDUP_REMOVED lines=11> */
.L_x_4539:
[----:B------:R-:W-:Y:S05]  /*a7e0*/  BSYNC.RECONVERGENT B0 ;  /* 0x0000000000007941 */ /* 0x000fea0003800200 */
.L_x_4538:
        /* <DEDUP_REMOVED lines=15> */
.L_x_4541:
[----:B------:R-:W-:Y:S05]  /*a8e0*/  BSYNC.RECONVERGENT B0 ;  /* 0x0000000000007941 */ /* 0x000fea0003800200 */
.L_x_4540:
        /* <DEDUP_REMOVED lines=15> */
.L_x_4543:
[----:B------:R-:W-:Y:S05]  /*a9e0*/  BSYNC.RECONVERGENT B0 ;  /* 0x0000000000007941 */ /* 0x000fea0003800200 */
.L_x_4542:
        /* <DEDUP_REMOVED lines=15> */
.L_x_4545:
[----:B------:R-:W-:Y:S05]  /*aae0*/  BSYNC.RECONVERGENT B0 ;  /* 0x0000000000007941 */ /* 0x000fea0003800200 */
.L_x_4544:
        /* <DEDUP_REMOVED lines=15> */
.L_x_4547:
[----:B------:R-:W-:Y:S05]  /*abe0*/  BSYNC.RECONVERGENT B0 ;  /* 0x0000000000007941 */ /* 0x000fea0003800200 */
.L_x_4546:
        /* <DEDUP_REMOVED lines=15> */
.L_x_4549:
[----:B------:R-:W-:Y:S05]  /*ace0*/  BSYNC.RECONVERGENT B0 ;  /* 0x0000000000007941 */ /* 0x000fea0003800200 */
.L_x_4548:
        /* <DEDUP_REMOVED lines=15> */
.L_x_4550:
        /* <DEDUP_REMOVED lines=10> */
.L_x_7284:


//--------------------- .text._ZN10layer_norm31ln_parallel_residual_bwd_kernelINS_13Kernel_traitsI6__halfS2_fS2_fjLj7168ELj1ELj1ELj8ELj8ENS_18Kernel_traits_baseILj7168ES2_S2_fS2_fjLj256EEEEELb0ELb0ELb1EEEvNS_9BwdParamsE --------------------------
	.section	.text._ZN10layer_norm31ln_parallel_residual_bwd_kernelINS_13Kernel_traitsI6__halfS2_fS2_fjLj7168ELj1ELj1ELj8ELj8ENS_18Kernel_traits_baseILj7168ES2_S2_fS2_fjLj256EEEEELb0ELb0ELb1EEEvNS_9BwdParamsE,"ax",@progbits
	.align	128
        .global         _ZN10layer_norm31ln_parallel_residual_bwd_kernelINS_13Kernel_traitsI6__halfS2_fS2_fjLj7168ELj1ELj1ELj8ELj8ENS_18Kernel_traits_baseILj7168ES2_S2_fS2_fjLj256EEEEELb0ELb0ELb1EEEvNS_9BwdParamsE
        .type           _ZN10layer_norm31ln_parallel_residual_bwd_kernelINS_13Kernel_traitsI6__halfS2_fS2_fjLj7168ELj1ELj1ELj8ELj8ENS_18Kernel_traits_baseILj7168ES2_S2_fS2_fjLj256EEEEELb0ELb0ELb1EEEvNS_9BwdParamsE,@function
        .size           _ZN10layer_norm31ln_parallel_residual_bwd_kernelINS_13Kernel_traitsI6__halfS2_fS2_fjLj7168ELj1ELj1ELj8ELj8ENS_18Kernel_traits_baseILj7168ES2_S2_fS2_fjLj256EEEEELb0ELb0ELb1EEEvNS_9BwdParamsE,(.L_x_7285 - _ZN10layer_norm31ln_parallel_residual_bwd_kernelINS_13Kernel_traitsI6__halfS2_fS2_fjLj7168ELj1ELj1ELj8ELj8ENS_18Kernel_traits_baseILj7168ES2_S2_fS2_fjLj256EEEEELb0ELb0ELb1EEEvNS_9BwdParamsE)
        .other          _ZN10layer_norm31ln_parallel_residual_bwd_kernelINS_13Kernel_traitsI6__halfS2_fS2_fjLj7168ELj1ELj1ELj8ELj8ENS_18Kernel_traits_baseILj7168ES2_S2_fS2_fjLj256EEEEELb0ELb0ELb1EEEvNS_9BwdParamsE,@"STO_CUDA_ENTRY STV_DEFAULT"
_ZN10layer_norm31ln_parallel_residual_bwd_kernelINS_13Kernel_traitsI6__halfS2_fS2_fjLj7168ELj1ELj1ELj8ELj8ENS_18Kernel_traits_baseILj7168ES2_S2_fS2_fjLj256EEEEELb0ELb0ELb1EEEvNS_9BwdParamsE:
.text._ZN10layer_norm31ln_parallel_residual_bwd_kernelINS_13Kernel_traitsI6__halfS2_fS2_fjLj7168ELj1ELj1ELj8ELj8ENS_18Kernel_traits_baseILj7168ES2_S2_fS2_fjLj256EEEEELb0ELb0ELb1EEEvNS_9BwdParamsE:
        /* <DEDUP_REMOVED lines=141> */
[----:B---3--:R-:W-:-:S02]  /*08d0*/  HADD2.F32 R0, -RZ, R10.H0_H0 ;  /* 0x2000000aff007230 */ /* 0x008fc40000004100 */
[----:B----4-:R-:W-:-:S03]  /*08e0*/  HADD2.F32 R2, -RZ, R54.H0_H0 ;  /* 0x20000036ff027230 */ /* 0x010fc60000004100 */
[----:B------:R3:W-:Y:S04]  /*08f0*/  STL [R1+0x4], R0 ;  /* 0x0000040001007387 */ /* 0x0007e80000100800 */
[----:B------:R5:W-:Y:S01]  /*0900*/  STL [R1+0x24], R2 ;  /* 0x0000240201007387 */ /* 0x000be20000100800 */
[----:B---3--:R-:W-:Y:S02]  /*0910*/  HADD2.F32 R0, -RZ, R55.H0_H0 ;  /* 0x20000037ff007230 */ /* 0x008fe40000004100 */
[----:B-----5:R-:W-:-:S03]  /*0920*/  HADD2.F32 R2, -RZ, R58.H0_H0 ;  /* 0x2000003aff027230 */ /* 0x020fc60000004100 */
[----:B------:R3:W-:Y:S04]  /*0930*/  STL [R1+0x14], R0 ;  /* 0x0000140001007387 */ /* 0x0007e80000100800 */
[----:B------:R2:W-:Y:S01]  /*0940*/  STL [R1+0x44], R2 ;  /* 0x0000440201007387 */ /* 0x0005e20000100800 */
[----:B---3--:R-:W-:Y:S02]  /*0950*/  HADD2.F32 R0, -RZ, R59.H0_H0 ;  /* 0x2000003bff007230 */ /* 0x008fe40000004100 */
[----:B--2---:R-:W-:-:S03]  /*0960*/  HADD2.F32 R2, -RZ, R62.H0_H0 ;  /* 0x2000003eff027230 */ /* 0x004fc60000004100 */
[----:B------:R2:W-:Y:S04]  /*0970*/  STL [R1+0x34], R0 ;  /* 0x0000340001007387 */ /* 0x0005e80000100800 */
[----:B------:R3:W-:Y:S01]  /*0980*/  STL [R1+0x64], R2 ;  /* 0x0000640201007387 */ /* 0x0007e20000100800 */
[----:B--2---:R-:W-:Y:S02]  /*0990*/  HADD2.F32 R0, -RZ, R63.H0_H0 ;  /* 0x2000003fff007230 */ /* 0x004fe40000004100 */
[----:B---3--:R-:W-:-:S03]  /*09a0*/  HADD2.F32 R2, -RZ, R12.H0_H0 ;  /* 0x2000000cff027230 */ /* 0x008fc60000004100 */
[----:B------:R-:W-:Y:S01]  /*09b0*/  STL [R1+0x54], R0 ;  /* 0x0000540001007387 */ /* 0x000fe20000100800 */
[----:B------:R-:W-:-:S03]  /*09c0*/  HADD2.F32 R3, -RZ, R14.H0_H0 ;  /* 0x2000000eff037230 */ /* 0x000fc60000004100 */
[----:B------:R2:W-:Y:S04]  /*09d0*/  STL [R1+0x8], R2 ;  /* 0x0000080201007387 */ /* 0x0005e80000100800 */
[----:B------:R3:W-:Y:S01]  /*09e0*/  STL [R1+0x28], R3 ;  /* 0x0000280301007387 */ /* 0x0007e20000100800 */
[----:B--2---:R-:W-:Y:S01]  /*09f0*/  HADD2.F32 R2, -RZ, R15.H0_H0 ;  /* 0x2000000fff027230 */ /* 0x004fe20000004100 */
[----:B------:R-:W-:Y:S01]  /*0a00*/  SHF.R.U64 R54, R54, 0x10, R55 ;  /* 0x0000001036367819 */ /* 0x000fe20000001237 */
[----:B---3--:R-:W-:-:S03]  /*0a10*/  HADD2.F32 R3, -RZ, R16.H0_H0 ;  /* 0x20000010ff037230 */ /* 0x008fc60000004100 */
[----:B------:R2:W-:Y:S01]  /*0a20*/  STL [R1+0x18], R2 ;  /* 0x0000180201007387 */ /* 0x0005e20000100800 */
[----:B------:R-:W-:Y:S02]  /*0a30*/  SHF.R.U32.HI R52, RZ, 0x10, R55 ;  /* 0x00000010ff347819 */ /* 0x000fe40000011637 */
[--C-:B------:R-:W-:Y:S01]  /*0a40*/  SHF.R.U64 R58, R58, 0x10, R59.reuse ;  /* 0x000000103a3a7819 */ /* 0x100fe2000000123b */
[----:B------:R3:W-:Y:S01]  /*0a50*/  STL [R1+0x48], R3 ;  /* 0x0000480301007387 */ /* 0x0007e20000100800 */
[----:B--2---:R-:W-:Y:S01]  /*0a60*/  HADD2.F32 R2, -RZ, R17.H0_H0 ;  /* 0x20000011ff027230 */ /* 0x004fe20000004100 */
[----:B------:R-:W-:Y:S01]  /*0a70*/  SHF.R.U32.HI R56, RZ, 0x10, R59 ;  /* 0x00000010ff387819 */ /* 0x000fe2000001163b */
[----:B------:R-:W-:Y:S02]  /*0a80*/  HADD2.F32 R64, -RZ, R54.H0_H0 ;  /* 0x20000036ff407230 */ /* 0x000fe40000004100 */
[----:B---3--:R-:W-:Y:S01]  /*0a90*/  HADD2.F32 R3, -RZ, R18.H0_H0 ;  /* 0x20000012ff037230 */ /* 0x008fe20000004100 */
[----:B------:R2:W-:Y:S01]  /*0aa0*/  STL [R1+0x38], R2 ;  /* 0x0000380201007387 */ /* 0x0005e20000100800 */
[----:B------:R-:W-:Y:S01]  /*0ab0*/  HADD2.F32 R54, -RZ, R52.H0_H0 ;  /* 0x20000034ff367230 */ /* 0x000fe20000004100 */
[--C-:B------:R-:W-:Y:S01]  /*0ac0*/  SHF.R.U64 R62, R62, 0x10, R63.reuse ;  /* 0x000000103e3e7819 */ /* 0x100fe2000000123f */
[----:B------:R-:W-:Y:S01]  /*0ad0*/  HADD2.F32 R52, -RZ, R58.H0_H0 ;  /* 0x2000003aff347230 */ /* 0x000fe20000004100 */
[----:B------:R-:W-:Y:S01]  /*0ae0*/  SHF.R.U32.HI R60, RZ, 0x10, R63 ;  /* 0x00000010ff3c7819 */ /* 0x000fe2000001163f */
[----:B------:R-:W-:Y:S01]  /*0af0*/  STL [R1+0x68], R3 ;  /* 0x0000680301007387 */ /* 0x000fe20000100800 */
[----:B--2---:R-:W-:Y:S01]  /*0b00*/  HADD2.F32 R2, -RZ, R19.H0_H0 ;  /* 0x20000013ff027230 */ /* 0x004fe20000004100 */
[----:B------:R-:W-:Y:S01]  /*0b10*/  SHF.R.U64 R0, R12, 0x10, R13 ;  /* 0x000000100c007819 */ /* 0x000fe2000000120d */
[----:B------:R-:W-:-:S03]  /*0b20*/  HADD2.F32 R56, -RZ, R56.H0_H0 ;  /* 0x20000038ff387230 */ /* 0x000fc60000004100 */
[----:B------:R-:W-:Y:S01]  /*0b30*/  STL [R1+0x58], R2 ;  /* 0x0000580201007387 */ /* 0x000fe20000100800 */
[----:B------:R-:W-:-:S03]  /*0b40*/  SHF.R.U64 R55, R14, 0x10, R15 ;  /* 0x000000100e377819 */ /* 0x000fc6000000120f */
[----:B------:R-:W-:Y:S01]  /*0b50*/  STL [R1+0x1c], R64 ;  /* 0x00001c4001007387 */ /* 0x000fe20000100800 */
[----:B------:R-:W-:-:S03]  /*0b60*/  SHF.R.U32.HI R53, RZ, 0x10, R15 ;  /* 0x00000010ff357819 */ /* 0x000fc6000001160f */
[----:B------:R2:W-:Y:S01]  /*0b70*/  STL [R1+0xc], R54 ;  /* 0x00000c3601007387 */ /* 0x0005e20000100800 */
[----:B------:R-:W-:-:S03]  /*0b80*/  HADD2.F32 R0, -RZ, R0.H0_H0 ;  /* 0x20000000ff007230 */ /* 0x000fc60000004100 */
[----:B------:R3:W-:Y:S01]  /*0b90*/  STL [R1+0x3c], R52 ;  /* 0x00003c3401007387 */ /* 0x0007e20000100800 */
[----:B------:R-:W-:Y:S01]  /*0ba0*/  SHF.R.U64 R59, R16, 0x10, R17 ;  /* 0x00000010103b7819 */ /* 0x000fe20000001211 */
[----:B--2---:R-:W-:Y:S02]  /*0bb0*/  HADD2.F32 R54, -RZ, R62.H0_H0 ;  /* 0x2000003eff367230 */ /* 0x004fe40000004100 */
[----:B------:R-:W-:Y:S01]  /*0bc0*/  STL [R1+0x2c], R56 ;  /* 0x00002c3801007387 */ /* 0x000fe20000100800 */
[----:B---3--:R-:W-:-:S03]  /*0bd0*/  HADD2.F32 R52, -RZ, R60.H0_H0 ;  /* 0x2000003cff347230 */ /* 0x008fc60000004100 */
[----:B------:R2:W-:Y:S01]  /*0be0*/  STL [R1+0x5c], R54 ;  /* 0x00005c3601007387 */ /* 0x0005e20000100800 */
[----:B------:R-:W-:-:S03]  /*0bf0*/  SHF.R.U32.HI R57, RZ, 0x10, R17 ;  /* 0x00000010ff397819 */ /* 0x000fc60000011611 */
[----:B------:R3:W-:Y:S01]  /*0c00*/  STL [R1+0x4c], R52 ;  /* 0x00004c3401007387 */ /* 0x0007e20000100800 */
[----:B------:R-:W-:-:S03]  /*0c10*/  SHF.R.U64 R63, R18, 0x10, R19 ;  /* 0x00000010123f7819 */ /* 0x000fc60000001213 */
[----:B------:R4:W-:Y:S01]  /*0c20*/  STL [R1], R0 ;  /* 0x0000000001007387 */ /* 0x0009e20000100800 */
[----:B--2---:R-:W-:Y:S01]  /*0c30*/  HADD2.F32 R54, -RZ, R55.H0_H0 ;  /* 0x20000037ff367230 */ /* 0x004fe20000004100 */
[----:B------:R-:W-:Y:S01]  /*0c40*/  SHF.R.U32.HI R61, RZ, 0x10, R19 ;  /* 0x00000010ff3d7819 */ /* 0x000fe20000011613 */
[----:B---3--:R-:W-:-:S03]  /*0c50*/  HADD2.F32 R52, -RZ, R53.H0_H0 ;  /* 0x20000035ff347230 */ /* 0x008fc60000004100 */
[----:B------:R-:W-:Y:S01]  /*0c60*/  STL [R1+0x20], R54 ;  /* 0x0000203601007387 */ /* 0x000fe20000100800 */
[----:B----4-:R-:W-:-:S03]  /*0c70*/  HADD2.F32 R0, -RZ, R59.H0_H0 ;  /* 0x2000003bff007230 */ /* 0x010fc60000004100 */
[----:B------:R2:W-:Y:S01]  /*0c80*/  STL [R1+0x10], R52 ;  /* 0x0000103401007387 */ /* 0x0005e20000100800 */
[----:B------:R-:W-:-:S03]  /*0c90*/  HADD2.F32 R53, -RZ, R57.H0_H0 ;  /* 0x20000039ff357230 */ /* 0x000fc60000004100 */
[----:B------:R3:W-:Y:S01]  /*0ca0*/  STL [R1+0x40], R0 ;  /* 0x0000400001007387 */ /* 0x0007e20000100800 */
        /* <DEDUP_REMOVED lines=11> */
[----:B------:R-:W-:Y:S01]  /*0d60*/  SHF.R.U64 R243, R238, 0x10, R239 ;  /* 0x00000010eef37819 */ /* 0x000fe200000012ef */
        /* <DEDUP_REMOVED lines=9> */
[----:B------:R-:W-:Y:S02]  /*0e00*/  SHF.R.U32.HI R228, RZ, 0x10, R9 ;  /* 0x00000010ffe47819 */ /* 0x000fe40000011609 */
[----:B------:R-:W-:Y:S02]  /*0e10*/  SHF.R.U32.HI R239, RZ, 0x10, R239 ;  /* 0x00000010ffef7819 */ /* 0x000fe400000116ef */
[----:B------:R-:W-:Y:S01]  /*0e20*/  SHF.R.U32.HI R247, RZ, 0x10, R13 ;  /* 0x00000010fff77819 */ /* 0x000fe2000001160d */
[----:B------:R-:W-:Y:S02]  /*0e30*/  HADD2.F32 R225, -RZ, R218.H0_H0 ;  /* 0x200000daffe17230 */ /* 0x000fe40000004100 */
[----:B------:R-:W-:Y:S02]  /*0e40*/  HFMA2 R218, -RZ, RZ, 0, 0 ;  /* 0x00000000ffda7431 */ /* 0x000fe400000001ff */
[----:B------:R-:W-:-:S02]  /*0e50*/  HADD2.F32 R233, -RZ, R226.H0_H0 ;  /* 0x200000e2ffe97230 */ /* 0x000fc40000004100 */
        /* <DEDUP_REMOVED lines=30> */
[----:B012---:R-:W-:-:S07]  /*1040*/  HADD2.F32 R247, -RZ, R247.H0_H0 ;  /* 0x200000f7fff77230 */ /* 0x007fce0000004100 */
.L_x_4617:
        /* <DEDUP_REMOVED lines=52> */
[----:B---3--:R-:W-:-:S03]  /*1390*/  R2UR UR9, R0 ;  /* 0x00000000000972ca */ /* 0x008fc600000e0000 */
[----:B------:R-:W1:Y:S01]  /*13a0*/  @P0 LDC.64 R64, c[0x0][0x438] ;  /* 0x00010e00ff400b82 */ /* 0x000e620000000a00 */
[----:B-----5:R3:W5:Y:S01]  /*13b0*/  @P0 LDG.E.128 R88, desc[UR14][R162.64] ;  /* 0x0000000ea2580981 */ /* 0x020762000c1e1d00 */
[----:B----4-:R-:W-:Y:S01]  /*13c0*/  FADD.FTZ R101, R101, -UR5 ;  /* 0x8000000565657e21 */ /* 0x010fe20008010000 */
[----:B------:R-:W-:Y:S01]  /*13d0*/  IMAD.WIDE.U32 R150, R133, 0x8, R176 ;  /* 0x0000000885967825 */ /* 0x000fe200078e00b0 */
[----:B------:R-:W-:-:S04]  /*13e0*/  SHF.R.U32.HI R167, RZ, 0x10, R145 ;  /* 0x00000010ffa77819 */ /* 0x000fc80000011691 */
[----:B------:R-:W4:Y:S01]  /*13f0*/  @P0 LDC.64 R66, c[0x0][0x438] ;  /* 0x00010e00ff420b82 */ /* 0x000f220000000a00 */
[----:B---3--:R-:W-:Y:S02]  /*1400*/  MOV R163, R144 ;  /* 0x0000009000a37202 */ /* 0x008fe40000000f00 */
[----:B------:R-:W-:Y:S01]  /*1410*/  MOV R161, R146 ;  /* 0x0000009200a17202 */ /* 0x000fe20000000f00 */
[----:B------:R-:W-:Y:S01]  /*1420*/  IMAD.WIDE.U32 R148, R133, 0x8, R174 ;  /* 0x0000000885947825 */ /* 0x000fe200078e00ae */
[----:B------:R-:W-:-:S03]  /*1430*/  SHF.R.U64 R162, R144, 0x10, R145 ;  /* 0x0000001090a27819 */ /* 0x000fc60000001291 */
[----:B------:R-:W-:Y:S01]  /*1440*/  FADD.FTZ R0, R100, -UR5 ;  /* 0x8000000564007e21 */ /* 0x000fe20008010000 */
[--C-:B------:R-:W-:Y:S01]  /*1450*/  SHF.R.U32.HI R166, RZ, 0x10, R147.reuse ;  /* 0x00000010ffa67819 */ /* 0x100fe20000011693 */
[----:B------:R-:W-:Y:S02]  /*1460*/  HADD2.F32 R144, -RZ, R163.H0_H0 ;  /* 0x200000a3ff907230 */ /* 0x000fe40000004100 */
[----:B------:R-:W-:Y:S01]  /*1470*/  FMUL.FTZ R163, R101, UR9 ;  /* 0x0000000965a37c20 */ /* 0x000fe20008410000 */
[----:B------:R-:W-:Y:S01]  /*1480*/  HADD2.F32 R162, -RZ, R162.H0_H0 ;  /* 0x200000a2ffa27230 */ /* 0x000fe20000004100 */
[----:B------:R-:W-:Y:S01]  /*1490*/  SHF.R.U64 R146, R146, 0x10, R147 ;  /* 0x0000001092927819 */ /* 0x000fe20000001293 */
[----:B------:R-:W-:Y:S01]  /*14a0*/  IMAD.WIDE.U32 R52, R133, 0x10, R236 ;  /* 0x0000001085347825 */ /* 0x000fe200078e00ec */
[----:B------:R-:W3:Y:S03]  /*14b0*/  LDG.E.64 R150, desc[UR14][R150.64] ;  /* 0x0000000e96967981 */ /* 0x000ee6000c1e1b00 */
[-C--:B------:R-:W-:Y:S01]  /*14c0*/  FFMA.FTZ R22, R163, R162.reuse, R22 ;  /* 0x000000a2a3167223 */ /* 0x080fe20000010016 */
[----:B------:R-:W-:Y:S01]  /*14d0*/  FADD.FTZ R199, R162, R199 ;  /* 0x000000c7a2c77221 */ /* 0x000fe20000010000 */
[----:B------:R-:W-:Y:S01]  /*14e0*/  FMUL.FTZ R162, R168, R162 ;  /* 0x000000a2a8a27220 */ /* 0x000fe20000410000 */
[----:B------:R-:W-:Y:S01]  /*14f0*/  HADD2.F32 R146, -RZ, R146.H0_H0 ;  /* 0x20000092ff927230 */ /* 0x000fe20000004100 */
[----:B------:R-:W4:Y:S01]  /*1500*/  LDL R168, [R1+0x4c] ;  /* 0x00004c0001a87983 */ /* 0x000f220000100800 */
[----:B------:R-:W-:-:S03]  /*1510*/  MOV R100, R147 ;  /* 0x0000009300647202 */ /* 0x000fc60000000f00 */
[----:B------:R-:W-:Y:S01]  /*1520*/  FFMA.FTZ R162, R170, R146, R162 ;  /* 0x00000092aaa27223 */ /* 0x000fe200000100a2 */
[----:B------:R-:W-:Y:S01]  /*1530*/  MOV R147, R145 ;  /* 0x0000009100937202 */ /* 0x000fe20000000f00 */
[----:B------:R-:W2:Y:S04]  /*1540*/  LDL R170, [R1+0x50] ;  /* 0x0000500001aa7983 */ /* 0x000ea80000100800 */
[----:B------:R-:W3:Y:S01]  /*1550*/  LDG.E.64 R148, desc[UR14][R148.64] ;  /* 0x0000000e94947981 */ /* 0x000ee2000c1e1b00 */
[----:B------:R-:W-:-:S03]  /*1560*/  HADD2.F32 R147, -RZ, R147.H0_H0 ;  /* 0x20000093ff937230 */ /* 0x000fc60000004100 */
[----:B------:R-:W3:Y:S01]  /*1570*/  LDG.E.128 R52, desc[UR14][R52.64] ;  /* 0x0000000e34347981 */ /* 0x000ee2000c1e1d00 */
[----:B------:R-:W-:Y:S02]  /*1580*/  HADD2.F32 R100, -RZ, R100.H0_H0 ;  /* 0x20000064ff647230 */ /* 0x000fe40000004100 */
[----:B------:R-:W-:Y:S01]  /*1590*/  FMUL.FTZ R178, R171, R147 ;  /* 0x00000093abb27220 */ /* 0x000fe20000410000 */
[----:B------:R-:W-:Y:S01]  /*15a0*/  FADD.FTZ R187, R103, -UR5 ;  /* 0x8000000567bb7e21 */ /* 0x000fe20008010000 */
[----:B------:R-:W-:Y:S01]  /*15b0*/  IADD3 R135, PT, PT, R132, 0x400, RZ ;  /* 0x0000040084877810 */ /* 0x000fe20007ffe0ff */
[----:B------:R-:W-:-:S04]  /*15c0*/  IMAD.WIDE.U32 R152, R134, 0x8, R174 ;  /* 0x0000000886987825 */ /* 0x000fc800078e00ae */
[----:B------:R-:W-:Y:S01]  /*15d0*/  FFMA.FTZ R178, R169, R100, R178 ;  /* 0x00000064a9b27223 */ /* 0x000fe200000100b2 */
[----:B------:R-:W5:Y:S04]  /*15e0*/  @P0 LDG.E.128 R68, desc[UR14][R140.64] ;  /* 0x0000000e8c440981 */ /* 0x000f68000c1e1d00 */
[----:B------:R-:W3:Y:S01]  /*15f0*/  LDL R169, [R1+0x48] ;  /* 0x0000480001a97983 */ /* 0x000ee20000100800 */
[----:B------:R-:W-:Y:S02]  /*1600*/  HADD2.F32 R167, -RZ, R167.H0_H0 ;  /* 0x200000a7ffa77230 */ /* 0x000fe40000004100 */
[----:B------:R-:W-:Y:S01]  /*1610*/  FMUL.FTZ R0, R0, UR9 ;  /* 0x0000000900007c20 */ /* 0x000fe20008410000 */
[----:B------:R-:W-:Y:S02]  /*1620*/  HADD2.F32 R161, -RZ, R161.H0_H0 ;  /* 0x200000a1ffa17230 */ /* 0x000fe40000004100 */
[----:B------:R-:W-:Y:S01]  /*1630*/  FADD.FTZ R200, R144, R200 ;  /* 0x000000c890c87221 */ /* 0x000fe20000010000 */
[----:B------:R-:W-:-:S02]  /*1640*/  HADD2.F32 R166, -RZ, R166.H0_H0 ;  /* 0x200000a6ffa67230 */ /* 0x000fc40000004100 */
[-C--:B------:R-:W-:Y:S01]  /*1650*/  FFMA.FTZ R23, R0, R144.reuse, R23 ;  /* 0x0000009000177223 */ /* 0x080fe20000010017 */
[----:B------:R-:W-:Y:S01]  /*1660*/  FMUL.FTZ R187, R187, UR9 ;  /* 0x00000009bbbb7c20 */ /* 0x000fe20008410000 */
[----:B------:R-:W-:Y:S01]  /*1670*/  IMAD.WIDE.U32 R154, R134, 0x8, R176 ;  /* 0x00000008869a7825 */ /* 0x000fe200078e00b0 */
[----:B------:R-:W3:Y:S03]  /*1680*/  LDG.E.64 R152, desc[UR14][R152.64] ;  /* 0x0000000e98987981 */ /* 0x000ee6000c1e1b00 */
[----:B------:R-:W-:Y:S01]  /*1690*/  FADD.FTZ R102, R102, -UR5 ;  /* 0x8000000566667e21 */ /* 0x000fe20008010000 */
[----:B------:R-:W3:Y:S01]  /*16a0*/  LDG.E.128 R60, desc[UR14][R60.64] ;  /* 0x0000000e3c3c7981 */ /* 0x000ee2000c1e1d00 */
[----:B----4-:R-:W-:Y:S01]  /*16b0*/  FMUL.FTZ R188, R168, R167 ;  /* 0x000000a7a8bc7220 */ /* 0x010fe20000410000 */
[----:B------:R-:W-:Y:S02]  /*16c0*/  FMUL.FTZ R144, R173, R144 ;  /* 0x00000090ad907220 */ /* 0x000fe40000410000 */
[----:B------:R-:W4:Y:S01]  /*16d0*/  LDL R168, [R1+0x3c] ;  /* 0x00003c0001a87983 */ /* 0x000f220000100800 */
[-C--:B------:R-:W-:Y:S01]  /*16e0*/  FFMA.FTZ R131, R0, R161.reuse, R131 ;  /* 0x000000a100837223 */ /* 0x080fe20000010083 */
[----:B------:R-:W-:Y:S01]  /*16f0*/  FADD.FTZ R51, R161, R51 ;  /* 0x00000033a1337221 */ /* 0x000fe20000010000 */
[CC--:B------:R-:W-:Y:S01]  /*1700*/  FFMA.FTZ R128, R187.reuse, R166.reuse, R128 ;  /* 0x000000a6bb807223 */ /* 0x0c0fe20000010080 */
[----:B------:R-:W-:Y:S01]  /*1710*/  FADD.FTZ R48, R166, R48 ;  /* 0x00000030a6307221 */ /* 0x000fe20000010000 */
[----:B--2---:R-:W-:Y:S01]  /*1720*/  FFMA.FTZ R188, R170, R166, R188 ;  /* 0x000000a6aabc7223 */ /* 0x004fe200000100bc */
[----:B------:R-:W-:Y:S01]  /*1730*/  FFMA.FTZ R161, R172, R161, R144 ;  /* 0x000000a1aca17223 */ /* 0x000fe20000010090 */
[----:B---3--:R-:W-:Y:S01]  /*1740*/  MOV R166, R150 ;  /* 0x0000009600a67202 */ /* 0x008fe20000000f00 */
[----:B------:R-:W2:Y:S01]  /*1750*/  @P0 LDC.64 R144, c[0x0][0x438] ;  /* 0x00010e00ff900b82 */ /* 0x000ea20000000a00 */
[----:B------:R-:W-:Y:S01]  /*1760*/  FFMA.FTZ R20, R187, R167, R20 ;  /* 0x000000a7bb147223 */ /* 0x000fe20000010014 */
[----:B------:R-:W-:Y:S01]  /*1770*/  FADD.FTZ R197, R167, R197 ;  /* 0x000000c5a7c57221 */ /* 0x000fe20000010000 */
[----:B------:R-:W-:Y:S01]  /*1780*/  MOV R167, R148 ;  /* 0x0000009400a77202 */ /* 0x000fe20000000f00 */
[----:B------:R-:W-:Y:S01]  /*1790*/  FADD.FTZ R52, R52, -UR5 ;  /* 0x8000000534347e21 */ /* 0x000fe20008010000 */
[----:B------:R-:W-:-:S02]  /*17a0*/  SHF.R.U64 R148, R148, 0x10, R149 ;  /* 0x0000001094947819 */ /* 0x000fc40000001295 */
[----:B------:R-:W-:Y:S01]  /*17b0*/  SHF.R.U32.HI R171, RZ, 0x10, R149 ;  /* 0x00000010ffab7819 */ /* 0x000fe20000011695 */
[----:B------:R-:W-:Y:S01]  /*17c0*/  FADD.FTZ R53, R53, -UR5 ;  /* 0x8000000535357e21 */ /* 0x000fe20008010000 */
[----:B------:R-:W-:Y:S01]  /*17d0*/  MOV R170, R149 ;  /* 0x0000009500aa7202 */ /* 0x000fe20000000f00 */
[----:B------:R-:W-:Y:S01]  /*17e0*/  IMAD.WIDE.U32 R56, R134, 0x10, R236 ;  /* 0x0000001086387825 */ /* 0x000fe200078e00ec */
[----:B------:R-:W-:Y:S01]  /*17f0*/  SHF.R.U64 R149, R150, 0x10, R151 ;  /* 0x0000001096957819 */ /* 0x000fe20000001297 */
[----:B------:R-:W3:Y:S02]  /*1800*/  LDG.E.64 R154, desc[UR14][R154.64] ;  /* 0x0000000e9a9a7981 */ /* 0x000ee4000c1e1b00 */
[----:B------:R-:W-:Y:S02]  /*1810*/  HADD2.F32 R150, -RZ, R166.H0_H0 ;  /* 0x200000a6ff967230 */ /* 0x000fe40000004100 */
[----:B------:R-:W-:Y:S01]  /*1820*/  FMUL.FTZ R166, R52, UR9 ;  /* 0x0000000934a67c20 */ /* 0x000fe20008410000 */
[----:B------:R-:W-:Y:S01]  /*1830*/  HADD2.F32 R167, -RZ, R167.H0_H0 ;  /* 0x200000a7ffa77230 */ /* 0x000fe20000004100 */
[----:B------:R-:W3:Y:S02]  /*1840*/  LDG.E.128 R56, desc[UR14][R56.64] ;  /* 0x0000000e38387981 */ /* 0x000ee4000c1e1d00 */
[-C--:B------:R-:W-:Y:S01]  /*1850*/  FFMA.FTZ R19, R166, R150.reuse, R19 ;  /* 0x00000096a6137223 */ /* 0x080fe20000010013 */
[----:B------:R-:W-:Y:S01]  /*1860*/  FADD.FTZ R196, R150, R196 ;  /* 0x000000c496c47221 */ /* 0x000fe20000010000 */
[----:B------:R-:W-:Y:S01]  /*1870*/  FMUL.FTZ R150, R183, R150 ;  /* 0x00000096b7967220 */ /* 0x000fe20000410000 */
[----:B------:R-:W-:-:S04]  /*1880*/  @P0 IMAD.WIDE.U32 R164, R135, 0x10, R164 ;  /* 0x0000001087a40825 */ /* 0x000fc800078e00a4 */
[-C--:B------:R-:W-:Y:S01]  /*1890*/  FFMA.FTZ R127, R166, R167.reuse, R127 ;  /* 0x000000a7a67f7223 */ /* 0x080fe2000001007f */
[----:B------:R-:W-:Y:S01]  /*18a0*/  FADD.FTZ R47, R167, R47 ;  /* 0x0000002fa72f7221 */ /* 0x000fe20000010000 */
[----:B------:R-:W3:Y:S01]  /*18b0*/  LDL R183, [R1+0x38] ;  /* 0x0000380001b77983 */ /* 0x000ee20000100800 */
[----:B------:R-:W-:Y:S01]  /*18c0*/  FFMA.FTZ R167, R169, R167, R150 ;  /* 0x000000a7a9a77223 */ /* 0x000fe20000010096 */
[----:B------:R-:W-:Y:S02]  /*18d0*/  FMUL.FTZ R169, R53, UR9 ;  /* 0x0000000935a97c20 */ /* 0x000fe40008410000 */
[----:B------:R-:W3:Y:S01]  /*18e0*/  LDL R53, [R1+0x2c] ;  /* 0x00002c0001357983 */ /* 0x000ee20000100800 */
[----:B------:R-:W-:-:S03]  /*18f0*/  HADD2.F32 R149, -RZ, R149.H0_H0 ;  /* 0x20000095ff957230 */ /* 0x000fc60000004100 */
[----:B------:R0:W5:Y:S04]  /*1900*/  @P0 LDG.E.128 R84, desc[UR14][R164.64] ;  /* 0x0000000ea4540981 */ /* 0x000168000c1e1d00 */
[----:B------:R-:W3:Y:S01]  /*1910*/  LDL R52, [R1+0x30] ;  /* 0x0000300001347983 */ /* 0x000ee20000100800 */
[----:B------:R-:W-:Y:S01]  /*1920*/  HADD2.F32 R148, -RZ, R148.H0_H0 ;  /* 0x20000094ff947230 */ /* 0x000fe20000004100 */
[----:B0-----:R-:W-:-:S05]  /*1930*/  IADD3 R164, PT, PT, R132, 0x600, RZ ;  /* 0x0000060084a47810 */ /* 0x001fca0007ffe0ff */
[----:B--2---:R-:W-:-:S04]  /*1940*/  @P0 IMAD.WIDE.U32 R144, R164, 0x10, R144 ;  /* 0x00000010a4900825 */ /* 0x004fc800078e0090 */
[----:B------:R-:W-:Y:S01]  /*1950*/  FFMA.FTZ R18, R169, R149, R18 ;  /* 0x00000095a9127223 */ /* 0x000fe20000010012 */
[----:B------:R-:W-:Y:S01]  /*1960*/  FADD.FTZ R195, R149, R195 ;  /* 0x000000c395c37221 */ /* 0x000fe20000010000 */
[----:B------:R-:W-:Y:S01]  /*1970*/  FFMA.FTZ R126, R169, R148, R126 ;  /* 0x00000094a97e7223 */ /* 0x000fe2000001007e */
[----:B------:R-:W-:Y:S01]  /*1980*/  FADD.FTZ R46, R148, R46 ;  /* 0x0000002e942e7221 */ /* 0x000fe20000010000 */
[----:B------:R0:W5:Y:S01]  /*1990*/  @P0 LDG.E.128 R92, desc[UR14][R144.64] ;  /* 0x0000000e905c0981 */ /* 0x000162000c1e1d00 */
[----:B------:R-:W-:-:S04]  /*19a0*/  IMAD.WIDE.U32 R140, R135, 0x8, R174 ;  /* 0x00000008878c7825 */ /* 0x000fc800078e00ae */
[----:B------:R-:W-:Y:S01]  /*19b0*/  FMUL.FTZ R165, R102, UR9 ;  /* 0x0000000966a57c20 */ /* 0x000fe20008410000 */
[----:B0-----:R-:W-:-:S04]  /*19c0*/  IMAD.WIDE.U32 R144, R136, 0x8, R174 ;  /* 0x0000000888907825 */ /* 0x001fc800078e00ae */
        /* <DEDUP_REMOVED lines=10> */
[----:B------:R-:W-:Y:S01]  /*1a70*/  FADD.FTZ R55, R55, -UR5 ;  /* 0x8000000537377e21 */ /* 0x000fe20008010000 */
[--C-:B------:R-:W-:Y:S01]  /*1a80*/  IMAD.WIDE.U32 R150, R164, 0x8, R176.reuse ;  /* 0x00000008a4967825 */ /* 0x100fe200078e00b0 */
[----:B------:R-:W2:Y:S03]  /*1a90*/  LDG.E.64 R140, desc[UR14][R140.64] ;  /* 0x0000000e8c8c7981 */ /* 0x000ea6000c1e1b00 */
[----:B0-----:R-:W-:-:S04]  /*1aa0*/  IMAD.WIDE.U32 R142, R135, 0x8, R176 ;  /* 0x00000008878e7825 */ /* 0x001fc800078e00b0 */
[----:B----4-:R-:W-:Y:S01]  /*1ab0*/  FMUL.FTZ R168, R168, R149 ;  /* 0x00000095a8a87220 */ /* 0x010fe20000410000 */
[----:B------:R-:W4:Y:S03]  /*1ac0*/  LDL R177, [R1+0x1c] ;  /* 0x00001c0001b17983 */ /* 0x000f260000100800 */
[----:B------:R-:W-:Y:S01]  /*1ad0*/  FFMA.FTZ R168, R179, R148, R168 ;  /* 0x00000094b3a87223 */ /* 0x000fe200000100a8 */
[----:B------:R-:W-:Y:S01]  /*1ae0*/  IMAD.WIDE.U32 R148, R164, 0x8, R174 ;  /* 0x00000008a4947825 */ /* 0x000fe200078e00ae */
[----:B------:R-:W2:Y:S04]  /*1af0*/  LDL R176, [R1+0x20] ;  /* 0x0000200001b07983 */ /* 0x000ea80000100800 */
[----:B------:R-:W4:Y:S04]  /*1b00*/  LDL R174, [R1+0x28] ;  /* 0x0000280001ae7983 */ /* 0x000f280000100800 */
[----:B------:R-:W2:Y:S01]  /*1b10*/  LDL R175, [R1+0x14] ;  /* 0x0000140001af7983 */ /* 0x000ea20000100800 */
[----:B------:R-:W-:-:S02]  /*1b20*/  HADD2.F32 R173, -RZ, R173.H0_H0 ;  /* 0x200000adffad7230 */ /* 0x000fc40000004100 */
[----:B------:R-:W-:Y:S01]  /*1b30*/  FMUL.FTZ R179, R54, UR9 ;  /* 0x0000000936b37c20 */ /* 0x000fe20008410000 */
[----:B------:R-:W-:Y:S01]  /*1b40*/  HADD2.F32 R170, -RZ, R170.H0_H0 ;  /* 0x200000aaffaa7230 */ /* 0x000fe20000004100 */
[----:B------:R-:W2:Y:S01]  /*1b50*/  LDG.E.64 R142, desc[UR14][R142.64] ;  /* 0x0000000e8e8e7981 */ /* 0x000ea2000c1e1b00 */
[----:B------:R-:W-:Y:S02]  /*1b60*/  HADD2.F32 R172, -RZ, R172.H0_H0 ;  /* 0x200000acffac7230 */ /* 0x000fe40000004100 */
[----:B------:R-:W-:Y:S01]  /*1b70*/  FMUL.FTZ R182, R182, R173 ;  /* 0x000000adb6b67220 */ /* 0x000fe20000410000 */
[----:B------:R-:W-:Y:S02]  /*1b80*/  HADD2.F32 R171, -RZ, R171.H0_H0 ;  /* 0x200000abffab7230 */ /* 0x000fe40000004100 */
[----:B------:R-:W-:Y:S01]  /*1b90*/  FFMA.FTZ R125, R179, R170, R125 ;  /* 0x000000aab37d7223 */ /* 0x000fe2000001007d */
[----:B------:R-:W-:Y:S01]  /*1ba0*/  FADD.FTZ R45, R170, R45 ;  /* 0x0000002daa2d7221 */ /* 0x000fe20000010000 */
[----:B------:R-:W-:Y:S01]  /*1bb0*/  SHF.R.U64 R54, R152, 0x10, R153 ;  /* 0x0000001098367819 */ /* 0x000fe20000001299 */
[----:B---3--:R-:W-:Y:S01]  /*1bc0*/  FADD.FTZ R56, R56, -UR5 ;  /* 0x8000000538387e21 */ /* 0x008fe20008010000 */
[----:B------:R-:W-:Y:S01]  /*1bd0*/  FADD.FTZ R57, R57, -UR5 ;  /* 0x8000000539397e21 */ /* 0x000fe20008010000 */
[----:B-1----:R-:W-:-:S04]  /*1be0*/  @P0 IMAD.WIDE.U32 R64, R133, 0x10, R64 ;  /* 0x0000001085400825 */ /* 0x002fc800078e0040 */
[----:B------:R-:W-:-:S04]  /*1bf0*/  @P0 IMAD.WIDE.U32 R66, R134, 0x10, R66 ;  /* 0x0000001086420825 */ /* 0x000fc800078e0042 */
[----:B------:R-:W-:Y:S01]  /*1c00*/  FFMA.FTZ R129, R165, R100, R129 ;  /* 0x00000064a5817223 */ /* 0x000fe20000010081 */
[----:B------:R-:W-:Y:S01]  /*1c10*/  FFMA.FTZ R182, R183, R170, R182 ;  /* 0x000000aab7b67223 */ /* 0x000fe200000100b6 */
[----:B------:R-:W-:Y:S01]  /*1c20*/  MOV R170, R152 ;  /* 0x0000009800aa7202 */ /* 0x000fe20000000f00 */
[----:B------:R-:W-:Y:S01]  /*1c30*/  FADD.FTZ R49, R100, R49 ;  /* 0x0000003164317221 */ /* 0x000fe20000010000 */
[----:B------:R-:W-:Y:S01]  /*1c40*/  MOV R152, R154 ;  /* 0x0000009a00987202 */ /* 0x000fe20000000f00 */
[----:B------:R-:W-:Y:S01]  /*1c50*/  FMUL.FTZ R184, R53, R172 ;  /* 0x000000ac35b87220 */ /* 0x000fe20000410000 */
[----:B------:R-:W-:Y:S01]  /*1c60*/  SHF.R.U32.HI R53, RZ, 0x10, R153 ;  /* 0x00000010ff357819 */ /* 0x000fe20000011699 */
[----:B------:R-:W-:Y:S01]  /*1c70*/  FFMA.FTZ R17, R179, R173, R17 ;  /* 0x000000adb3117223 */ /* 0x000fe20000010011 */
[----:B------:R-:W-:Y:S01]  /*1c80*/  FADD.FTZ R194, R173, R194 ;  /* 0x000000c2adc27221 */ /* 0x000fe20000010000 */
[----:B------:R-:W-:Y:S01]  /*1c90*/  HADD2.F32 R152, -RZ, R152.H0_H0 ;  /* 0x20000098ff987230 */ /* 0x000fe20000004100 */
[----:B------:R-:W3:Y:S01]  /*1ca0*/  LDL R173, [R1+0x18] ;  /* 0x0000180001ad7983 */ /* 0x000ee20000100800 */
[----:B------:R-:W-:Y:S01]  /*1cb0*/  FFMA.FTZ R184, R52, R171, R184 ;  /* 0x000000ab34b87223 */ /* 0x000fe200000100b8 */
[----:B------:R-:W-:Y:S01]  /*1cc0*/  MOV R52, R153 ;  /* 0x0000009900347202 */ /* 0x000fe20000000f00 */
[----:B------:R-:W-:Y:S01]  /*1cd0*/  FMUL.FTZ R153, R56, UR9 ;  /* 0x0000000938997c20 */ /* 0x000fe20008410000 */
[----:B------:R-:W-:-:S02]  /*1ce0*/  HADD2.F32 R170, -RZ, R170.H0_H0 ;  /* 0x200000aaffaa7230 */ /* 0x000fc40000004100 */
[----:B------:R-:W-:Y:S01]  /*1cf0*/  FADD.FTZ R192, R152, R192 ;  /* 0x000000c098c07221 */ /* 0x000fe20000010000 */
[----:B------:R-:W3:Y:S01]  /*1d00*/  LDL R56, [R1+0x10] ;  /* 0x0000100001387983 */ /* 0x000ee20000100800 */
[-C--:B------:R-:W-:Y:S01]  /*1d10*/  FFMA.FTZ R15, R153, R152.reuse, R15 ;  /* 0x00000098990f7223 */ /* 0x080fe2000001000f */
[----:B------:R-:W-:Y:S01]  /*1d20*/  FMUL.FTZ R152, R238, R152 ;  /* 0x00000098ee987220 */ /* 0x000fe20000410000 */
[----:B------:R-:W-:Y:S01]  /*1d30*/  FMUL.FTZ R183, R55, UR9 ;  /* 0x0000000937b77c20 */ /* 0x000fe20008410000 */
[----:B------:R-:W-:Y:S01]  /*1d40*/  SHF.R.U64 R154, R154, 0x10, R155 ;  /* 0x000000109a9a7819 */ /* 0x000fe2000000129b */
[----:B------:R-:W-:Y:S01]  /*1d50*/  FADD.FTZ R193, R172, R193 ;  /* 0x000000c1acc17221 */ /* 0x000fe20000010000 */
[----:B------:R-:W-:Y:S01]  /*1d60*/  MOV R55, R155 ;  /* 0x0000009b00377202 */ /* 0x000fe20000000f00 */
[----:B------:R-:W-:Y:S01]  /*1d70*/  FFMA.FTZ R16, R183, R172, R16 ;  /* 0x000000acb7107223 */ /* 0x000fe20000010010 */
[----:B------:R-:W-:Y:S01]  /*1d80*/  SHF.R.U32.HI R172, RZ, 0x10, R155 ;  /* 0x00000010ffac7819 */ /* 0x000fe2000001169b */
[----:B------:R-:W-:-:S02]  /*1d90*/  HADD2.F32 R154, -RZ, R154.H0_H0 ;  /* 0x2000009aff9a7230 */ /* 0x000fc40000004100 */
[----:B------:R-:W-:Y:S01]  /*1da0*/  FMUL.FTZ R155, R57, UR9 ;  /* 0x00000009399b7c20 */ /* 0x000fe20008410000 */
[----:B------:R-:W-:Y:S01]  /*1db0*/  HADD2.F32 R54, -RZ, R54.H0_H0 ;  /* 0x20000036ff367230 */ /* 0x000fe20000004100 */
[----:B------:R0:W5:Y:S02]  /*1dc0*/  @P0 LDG.E.128 R76, desc[UR14][R64.64] ;  /* 0x0000000e404c0981 */ /* 0x000164000c1e1d00 */
[----:B------:R-:W-:Y:S01]  /*1dd0*/  FFMA.FTZ R14, R155, R154, R14 ;  /* 0x0000009a9b0e7223 */ /* 0x000fe2000001000e */
[----:B------:R-:W-:Y:S01]  /*1de0*/  FADD.FTZ R191, R154, R191 ;  /* 0x000000bf9abf7221 */ /* 0x000fe20000010000 */
[----:B------:R-:W-:Y:S02]  /*1df0*/  HADD2.F32 R55, -RZ, R55.H0_H0 ;  /* 0x20000037ff377230 */ /* 0x000fe40000004100 */
[----:B------:R-:W-:Y:S01]  /*1e00*/  FFMA.FTZ R123, R153, R170, R123 ;  /* 0x000000aa997b7223 */ /* 0x000fe2000001007b */
[----:B------:R-:W-:Y:S01]  /*1e10*/  FADD.FTZ R43, R170, R43 ;  /* 0x0000002baa2b7221 */ /* 0x000fe20000010000 */
[----:B------:R1:W5:Y:S01]  /*1e20*/  @P0 LDG.E.128 R80, desc[UR14][R66.64] ;  /* 0x0000000e42500981 */ /* 0x000362000c1e1d00 */
[----:B0-----:R-:W-:-:S03]  /*1e30*/  IMAD.WIDE.U32 R64, R135, 0x10, R236 ;  /* 0x0000001087407825 */ /* 0x001fc600078e00ec */
[----:B------:R-:W3:Y:S04]  /*1e40*/  LDG.E.64 R144, desc[UR14][R144.64] ;  /* 0x0000000e90907981 */ /* 0x000ee8000c1e1b00 */
[----:B------:R-:W3:Y:S04]  /*1e50*/  LDG.E.64 R146, desc[UR14][R146.64] ;  /* 0x0000000e92927981 */ /* 0x000ee8000c1e1b00 */
[----:B------:R-:W3:Y:S01]  /*1e60*/  LDG.E.128 R64, desc[UR14][R64.64] ;  /* 0x0000000e40407981 */ /* 0x000ee2000c1e1d00 */
        /* <DEDUP_REMOVED lines=9> */
[----:B------:R-:W4:Y:S01]  /*1f00*/  LDL R177, [R1+0x4] ;  /* 0x0000040001b17983 */ /* 0x000f220000100800 */
[----:B--2---:R-:W-:Y:S01]  /*1f10*/  FMUL.FTZ R170, R175, R55 ;  /* 0x00000037afaa7220 */ /* 0x004fe20000410000 */
[----:B------:R-:W-:Y:S02]  /*1f20*/  FFMA.FTZ R154, R176, R54, R154 ;  /* 0x00000036b09a7223 */ /* 0x000fe4000001009a */
[----:B------:R-:W2:Y:S04]  /*1f30*/  LDL R175, [R1] ;  /* 0x0000000001af7983 */ /* 0x000ea80000100800 */
[----:B------:R-:W2:Y:S01]  /*1f40*/  LDL R176, [R1+0x8] ;  /* 0x0000080001b07983 */ /* 0x000ea20000100800 */
[----:B------:R-:W-:Y:S02]  /*1f50*/  HADD2.F32 R52, -RZ, R52.H0_H0 ;  /* 0x20000034ff347230 */ /* 0x000fe40000004100 */
[----:B------:R-:W-:-:S02]  /*1f60*/  HADD2.F32 R172, -RZ, R172.H0_H0 ;  /* 0x200000acffac7230 */ /* 0x000fc40000004100 */
[----:B------:R-:W-:Y:S01]  /*1f70*/  FFMA.FTZ R124, R183, R171, R124 ;  /* 0x000000abb77c7223 */ /* 0x000fe2000001007c */
[----:B------:R-:W-:Y:S01]  /*1f80*/  FADD.FTZ R44, R171, R44 ;  /* 0x0000002cab2c7221 */ /* 0x000fe20000010000 */
[----:B------:R-:W-:Y:S02]  /*1f90*/  HADD2.F32 R53, -RZ, R53.H0_H0 ;  /* 0x20000035ff357230 */ /* 0x000fe40000004100 */
[----:B------:R-:W-:Y:S01]  /*1fa0*/  FMUL.FTZ R171, R58, UR9 ;  /* 0x000000093aab7c20 */ /* 0x000fe20008410000 */
[----:B------:R-:W-:Y:S01]  /*1fb0*/  FADD.FTZ R189, R172, R189 ;  /* 0x000000bdacbd7221 */ /* 0x000fe20000010000 */
[----:B---3--:R-:W-:Y:S01]  /*1fc0*/  FFMA.FTZ R170, R173, R52, R170 ;  /* 0x00000034adaa7223 */ /* 0x008fe200000100aa */
[----:B------:R-:W-:-:S04]  /*1fd0*/  FMUL.FTZ R173, R59, UR9 ;  /* 0x000000093bad7c20 */ /* 0x000fc80008410000 */
[----:B------:R-:W-:Y:S01]  /*1fe0*/  FFMA.FTZ R12, R173, R172, R12 ;  /* 0x000000acad0c7223 */ /* 0x000fe2000001000c */
        /* <DEDUP_REMOVED lines=8> */
[--C-:B------:R-:W-:Y:S01]  /*2070*/  SHF.R.U64 R58, R156, 0x10, R157.reuse ;  /* 0x000000109c3a7819 */ /* 0x100fe2000000129d */
[----:B------:R-:W-:Y:S01]  /*2080*/  FADD.FTZ R60, R60, -UR5 ;  /* 0x800000053c3c7e21 */ /* 0x000fe20008010000 */
[----:B------:R-:W-:Y:S01]  /*2090*/  SHF.R.U32.HI R57, RZ, 0x10, R157 ;  /* 0x00000010ff397819 */ /* 0x000fe2000001169d */
[----:B------:R-:W-:Y:S01]  /*20a0*/  FADD.FTZ R61, R61, -UR5 ;  /* 0x800000053d3d7e21 */ /* 0x000fe20008010000 */
[----:B------:R-:W-:Y:S01]  /*20b0*/  MOV R59, R159 ;  /* 0x0000009f003b7202 */ /* 0x000fe20000000f00 */
[----:B------:R-:W-:-:S04]  /*20c0*/  FADD.FTZ R62, R62, -UR5 ;  /* 0x800000053e3e7e21 */ /* 0x000fc80008010000 */
[----:B------:R-:W-:Y:S02]  /*20d0*/  HADD2.F32 R59, -RZ, R59.H0_H0 ;  /* 0x2000003bff3b7230 */ /* 0x000fe40000004100 */
[----:B------:R-:W-:Y:S01]  /*20e0*/  FADD.FTZ R63, R63, -UR5 ;  /* 0x800000053f3f7e21 */ /* 0x000fe20008010000 */
[----:B------:R-:W-:Y:S02]  /*20f0*/  HADD2.F32 R58, -RZ, R58.H0_H0 ;  /* 0x2000003aff3a7230 */ /* 0x000fe40000004100 */
[----:B------:R-:W-:Y:S02]  /*2100*/  HADD2.F32 R57, -RZ, R57.H0_H0 ;  /* 0x20000039ff397230 */ /* 0x000fe40000004100 */
[----:B------:R-:W-:Y:S01]  /*2110*/  FADD.FTZ R202, R59, R202 ;  /* 0x000000ca3bca7221 */ /* 0x000fe20000010000 */
[----:B------:R-:W-:Y:S02]  /*2120*/  FADD.FTZ R38, R58, R38 ;  /* 0x000000263a267221 */ /* 0x000fe40000010000 */
[----:B------:R-:W-:Y:S01]  /*2130*/  FADD.FTZ R36, R57, R36 ;  /* 0x0000002439247221 */ /* 0x000fe20000010000 */
[----:B------:R-:W-:Y:S01]  /*2140*/  FADD.FTZ R65, R65, -UR5 ;  /* 0x8000000541417e21 */ /* 0x000fe20008010000 */
[----:B-1----:R-:W-:Y:S01]  /*2150*/  FADD.FTZ R67, R67, -UR5 ;  /* 0x8000000543437e21 */ /* 0x002fe20008010000 */
[----:B------:R-:W-:Y:S01]  /*2160*/  FADD.FTZ R64, R64, -UR5 ;  /* 0x8000000540407e21 */ /* 0x000fe20008010000 */
[----:B------:R-:W-:Y:S01]  /*2170*/  FADD.FTZ R66, R66, -UR5 ;  /* 0x8000000542427e21 */ /* 0x000fe20008010000 */
[----:B------:R-:W-:Y:S01]  /*2180*/  FMUL.FTZ R65, R65, UR9 ;  /* 0x0000000941417c20 */ /* 0x000fe20008410000 */
[----:B------:R-:W-:Y:S01]  /*2190*/  FMUL.FTZ R67, R67, UR9 ;  /* 0x0000000943437c20 */ /* 0x000fe20008410000 */
[----:B------:R-:W-:Y:S01]  /*21a0*/  FMUL.FTZ R64, R64, UR9 ;  /* 0x0000000940407c20 */ /* 0x000fe20008410000 */
[----:B------:R-:W-:Y:S01]  /*21b0*/  FMUL.FTZ R66, R66, UR9 ;  /* 0x0000000942427c20 */ /* 0x000fe20008410000 */
[----:B------:R-:W-:Y:S01]  /*21c0*/  FADD.FTZ R101, R101, -UR5 ;  /* 0x8000000565657e21 */ /* 0x000fe20008010000 */
[----:B------:R-:W-:-:S03]  /*21d0*/  FADD.FTZ R102, R102, -UR5 ;  /* 0x8000000566667e21 */ /* 0x000fc60008010000 */
[----:B------:R-:W-:Y:S01]  /*21e0*/  FMUL.FTZ R101, R101, UR9 ;  /* 0x0000000965657c20 */ /* 0x000fe20008410000 */
[----:B------:R-:W-:Y:S01]  /*21f0*/  FMUL.FTZ R102, R102, UR9 ;  /* 0x0000000966667c20 */ /* 0x000fe20008410000 */
[----:B------:R-:W-:Y:S01]  /*2200*/  MOV R251, R148 ;  /* 0x0000009400fb7202 */ /* 0x000fe20000000f00 */
[----:B----4-:R-:W-:-:S04]  /*2210*/  FMUL.FTZ R172, R174, R172 ;  /* 0x000000acaeac7220 */ /* 0x010fc80000410000 */
[----:B------:R-:W-:Y:S01]  /*2220*/  FFMA.FTZ R172, R56, R53, R172 ;  /* 0x0000003538ac7223 */ /* 0x000fe200000100ac */
[----:B------:R-:W-:-:S06]  /*2230*/  IMAD.WIDE.U32 R52, R164, 0x10, R236 ;  /* 0x00000010a4347825 */ /* 0x000fcc00078e00ec */
[----:B------:R-:W3:Y:S01]  /*2240*/  LDG.E.128 R52, desc[UR14][R52.64] ;  /* 0x0000000e34347981 */ /* 0x000ee2000c1e1d00 */
[----:B------:R-:W-:Y:S02]  /*2250*/  MOV R174, R156 ;  /* 0x0000009c00ae7202 */ /* 0x000fe40000000f00 */
[----:B------:R-:W-:Y:S02]  /*2260*/  MOV R156, R158 ;  /* 0x0000009e009c7202 */ /* 0x000fe40000000f00 */
[----:B------:R-:W-:Y:S02]  /*2270*/  MOV R56, R157 ;  /* 0x0000009d00387202 */ /* 0x000fe40000000f00 */
[----:B------:R-:W-:Y:S01]  /*2280*/  SHF.R.U64 R157, R158, 0x10, R159 ;  /* 0x000000109e9d7819 */ /* 0x000fe2000000129f */
[----:B------:R-:W-:Y:S02]  /*2290*/  HADD2.F32 R158, -RZ, R156.H0_H0 ;  /* 0x2000009cff9e7230 */ /* 0x000fe40000004100 */
[----:B------:R-:W-:-:S04]  /*22a0*/  FMUL.FTZ R156, R60, UR9 ;  /* 0x000000093c9c7c20 */ /* 0x000fc80008410000 */
[-C--:B------:R-:W-:Y:S01]  /*22b0*/  FFMA.FTZ R11, R156, R158.reuse, R11 ;  /* 0x0000009e9c0b7223 */ /* 0x080fe2000001000b */
[----:B------:R-:W-:Y:S01]  /*22c0*/  FADD.FTZ R204, R158, R204 ;  /* 0x000000cc9ecc7221 */ /* 0x000fe20000010000 */
[----:B------:R-:W-:Y:S01]  /*22d0*/  FMUL.FTZ R60, R177, R158 ;  /* 0x0000009eb13c7220 */ /* 0x000fe20000410000 */
[----:B------:R-:W-:Y:S02]  /*22e0*/  HADD2.F32 R158, -RZ, R157.H0_H0 ;  /* 0x2000009dff9e7230 */ /* 0x000fe40000004100 */
[----:B------:R-:W-:Y:S01]  /*22f0*/  FMUL.FTZ R157, R61, UR9 ;  /* 0x000000093d9d7c20 */ /* 0x000fe20008410000 */
[----:B------:R-:W-:Y:S01]  /*2300*/  HADD2.F32 R56, -RZ, R56.H0_H0 ;  /* 0x20000038ff387230 */ /* 0x000fe20000004100 */
[----:B------:R-:W-:Y:S02]  /*2310*/  SHF.R.U32.HI R159, RZ, 0x10, R159 ;  /* 0x00000010ff9f7819 */ /* 0x000fe4000001169f */
[-C--:B------:R-:W-:Y:S01]  /*2320*/  FFMA.FTZ R10, R157, R158.reuse, R10 ;  /* 0x0000009e9d0a7223 */ /* 0x080fe2000001000a */
[----:B------:R-:W-:Y:S01]  /*2330*/  FADD.FTZ R203, R158, R203 ;  /* 0x000000cb9ecb7221 */ /* 0x000fe20000010000 */
[----:B------:R-:W-:Y:S01]  /*2340*/  FMUL.FTZ R61, R250, R158 ;  /* 0x0000009efa3d7220 */ /* 0x000fe20000410000 */
[----:B------:R-:W-:Y:S01]  /*2350*/  FMUL.FTZ R158, R62, UR9 ;  /* 0x000000093e9e7c20 */ /* 0x000fe20008410000 */
[----:B------:R-:W-:Y:S01]  /*2360*/  FMUL.FTZ R62, R248, R59 ;  /* 0x0000003bf83e7220 */ /* 0x000fe20000410000 */
[----:B------:R-:W-:-:S02]  /*2370*/  FADD.FTZ R37, R56, R37 ;  /* 0x0000002538257221 */ /* 0x000fc40000010000 */
[-C--:B------:R-:W-:Y:S01]  /*2380*/  FFMA.FTZ R117, R158, R56.reuse, R117 ;  /* 0x000000389e757223 */ /* 0x080fe20000010075 */
[----:B------:R-:W-:Y:S01]  /*2390*/  FFMA.FTZ R62, R249, R56, R62 ;  /* 0x00000038f93e7223 */ /* 0x000fe2000001003e */
[----:B------:R-:W-:Y:S02]  /*23a0*/  HADD2.F32 R56, -RZ, R159.H0_H0 ;  /* 0x2000009fff387230 */ /* 0x000fe40000004100 */
[----:B------:R-:W-:Y:S01]  /*23b0*/  FMUL.FTZ R159, R63, UR9 ;  /* 0x000000093f9f7c20 */ /* 0x000fe20008410000 */
[----:B------:R-:W-:Y:S02]  /*23c0*/  HADD2.F32 R174, -RZ, R174.H0_H0 ;  /* 0x200000aeffae7230 */ /* 0x000fe40000004100 */
[----:B------:R-:W-:Y:S01]  /*23d0*/  FMUL.FTZ R63, R246, R56 ;  /* 0x00000038f63f7220 */ /* 0x000fe20000410000 */
[-C--:B------:R-:W-:Y:S01]  /*23e0*/  FFMA.FTZ R118, R157, R58.reuse, R118 ;  /* 0x0000003a9d767223 */ /* 0x080fe20000010076 */
[----:B--2---:R-:W-:Y:S01]  /*23f0*/  FFMA.FTZ R61, R175, R58, R61 ;  /* 0x0000003aaf3d7223 */ /* 0x004fe2000001003d */
        /* <DEDUP_REMOVED lines=15> */
[----:B------:R-:W-:Y:S01]  /*24f0*/  MOV R140, R142 ;  /* 0x0000008e008c7202 */ /* 0x000fe20000000f00 */
[----:B------:R-:W-:Y:S02]  /*2500*/  HADD2.F32 R141, -RZ, R141.H0_H0 ;  /* 0x2000008dff8d7230 */ /* 0x000fe40000004100 */
[----:B------:R-:W-:Y:S02]  /*2510*/  HADD2.F32 R143, -RZ, R143.H0_H0 ;  /* 0x2000008fff8f7230 */ /* 0x000fe40000004100 */
[----:B------:R-:W-:-:S02]  /*2520*/  HADD2.F32 R140, -RZ, R140.H0_H0 ;  /* 0x2000008cff8c7230 */ /* 0x000fc40000004100 */
[----:B------:R-:W-:Y:S02]  /*2530*/  HADD2.F32 R59, -RZ, R59.H0_H0 ;  /* 0x2000003bff3b7230 */ /* 0x000fe40000004100 */
[----:B------:R-:W-:Y:S01]  /*2540*/  FFMA.FTZ R217, R65, R141, R217 ;  /* 0x0000008d41d97223 */ /* 0x000fe200000100d9 */
[----:B------:R-:W-:Y:S02]  /*2550*/  HADD2.F32 R58, -RZ, R58.H0_H0 ;  /* 0x2000003aff3a7230 */ /* 0x000fe40000004100 */
[----:B------:R-:W-:Y:S01]  /*2560*/  FADD.FTZ R185, R141, R185 ;  /* 0x000000b98db97221 */ /* 0x000fe20000010000 */
[----:B------:R-:W-:Y:S02]  /*2570*/  HADD2.F32 R56, -RZ, R56.H0_H0 ;  /* 0x20000038ff387230 */ /* 0x000fe40000004100 */
[----:B------:R-:W-:Y:S01]  /*2580*/  FFMA.FTZ R215, R67, R143, R215 ;  /* 0x0000008f43d77223 */ /* 0x000fe200000100d7 */
[----:B------:R-:W-:Y:S02]  /*2590*/  HADD2.F32 R57, -RZ, R57.H0_H0 ;  /* 0x20000039ff397230 */ /* 0x000fe40000004100 */
[----:B------:R-:W-:Y:S01]  /*25a0*/  FADD.FTZ R180, R143, R180 ;  /* 0x000000b48fb47221 */ /* 0x000fe20000010000 */
[----:B------:R-:W-:-:S02]  /*25b0*/  HADD2.F32 R174, -RZ, R174.H0_H0 ;  /* 0x200000aeffae7230 */ /* 0x000fc40000004100 */
        /* <DEDUP_REMOVED lines=23> */
[----:B------:R-:W-:Y:S02]  /*2730*/  MOV R144, R146 ;  /* 0x0000009200907202 */ /* 0x000fe40000000f00 */
[----:B------:R-:W-:Y:S01]  /*2740*/  MOV R146, R147 ;  /* 0x0000009300927202 */ /* 0x000fe20000000f00 */
[----:B------:R-:W-:-:S04]  /*2750*/  HADD2.F32 R145, -RZ, R145.H0_H0 ;  /* 0x20000091ff917230 */ /* 0x000fc80000004100 */
[----:B------:R-:W-:Y:S02]  /*2760*/  HADD2.F32 R146, -RZ, R146.H0_H0 ;  /* 0x20000092ff927230 */ /* 0x000fe40000004100 */
[-C--:B------:R-:W-:Y:S01]  /*2770*/  FFMA.FTZ R213, R101, R145.reuse, R213 ;  /* 0x0000009165d57223 */ /* 0x080fe200000100d5 */
[----:B------:R-:W-:Y:S02]  /*2780*/  HADD2.F32 R58, -RZ, R58.H0_H0 ;  /* 0x2000003aff3a7230 */ /* 0x000fe40000004100 */
[----:B------:R-:W-:Y:S01]  /*2790*/  FADD.FTZ R3, R145, R3 ;  /* 0x0000000391037221 */ /* 0x000fe20000010000 */
[----:B------:R-:W-:Y:S01]  /*27a0*/  FMUL.FTZ R145, R231, R145 ;  /* 0x00000091e7917220 */ /* 0x000fe20000410000 */
[----:B------:R-:W-:Y:S02]  /*27b0*/  HADD2.F32 R56, -RZ, R56.H0_H0 ;  /* 0x20000038ff387230 */ /* 0x000fe40000004100 */
[-C--:B------:R-:W-:Y:S01]  /*27c0*/  FFMA.FTZ R210, R102, R146.reuse, R210 ;  /* 0x0000009266d27223 */ /* 0x080fe200000100d2 */
[----:B------:R-:W-:Y:S01]  /*27d0*/  FADD.FTZ R4, R146, R4 ;  /* 0x0000000492047221 */ /* 0x000fe20000010000 */
[----:B------:R-:W-:Y:S01]  /*27e0*/  FMUL.FTZ R146, R229, R146 ;  /* 0x00000092e5927220 */ /* 0x000fe20000410000 */
[-C--:B------:R-:W-:Y:S01]  /*27f0*/  FFMA.FTZ R110, R101, R58.reuse, R110 ;  /* 0x0000003a656e7223 */ /* 0x080fe2000001006e */
[----:B------:R-:W-:Y:S01]  /*2800*/  FADD.FTZ R30, R58, R30 ;  /* 0x0000001e3a1e7221 */ /* 0x000fe20000010000 */
[----:B------:R-:W-:Y:S01]  /*2810*/  FFMA.FTZ R145, R232, R58, R145 ;  /* 0x0000003ae8917223 */ /* 0x000fe20000010091 */
[----:B------:R-:W-:Y:S01]  /*2820*/  FADD.FTZ R58, R103, -UR5 ;  /* 0x80000005673a7e21 */ /* 0x000fe20008010000 */
[----:B------:R-:W-:Y:S01]  /*2830*/  FFMA.FTZ R216, R66, R59, R216 ;  /* 0x0000003b42d87223 */ /* 0x000fe200000100d8 */
[----:B------:R-:W-:Y:S01]  /*2840*/  FADD.FTZ R181, R59, R181 ;  /* 0x000000b53bb57221 */ /* 0x000fe20000010000 */
[-C--:B------:R-:W-:Y:S01]  /*2850*/  FFMA.FTZ R109, R102, R56.reuse, R109 ;  /* 0x00000038666d7223 */ /* 0x080fe2000001006d */
[----:B------:R-:W-:Y:S01]  /*2860*/  FADD.FTZ R29, R56, R29 ;  /* 0x0000001d381d7221 */ /* 0x000fe20000010000 */
[----:B------:R-:W-:Y:S01]  /*2870*/  FFMA.FTZ R103, R230, R56, R146 ;  /* 0x00000038e6677223 */ /* 0x000fe20000010092 */
[----:B------:R-:W-:Y:S01]  /*2880*/  SHF.R.U32.HI R59, RZ, 0x10, R147 ;  /* 0x00000010ff3b7819 */ /* 0x000fe20000011693 */
[----:B------:R-:W-:-:S04]  /*2890*/  FADD.FTZ R56, RZ, R161 ;  /* 0x000000a1ff387221 */ /* 0x000fc80000010000 */
[----:B------:R-:W-:Y:S01]  /*28a0*/  FADD.FTZ R56, R162, R56 ;  /* 0x00000038a2387221 */ /* 0x000fe20000010000 */
[----:B------:R-:W-:Y:S02]  /*28b0*/  HADD2.F32 R59, -RZ, R59.H0_H0 ;  /* 0x2000003bff3b7230 */ /* 0x000fe40000004100 */
[----:B------:R-:W-:Y:S01]  /*28c0*/  FMUL.FTZ R146, R58, UR9 ;  /* 0x000000093a927c20 */ /* 0x000fe20008410000 */
[----:B------:R-:W-:Y:S02]  /*28d0*/  HADD2.F32 R57, -RZ, R57.H0_H0 ;  /* 0x20000039ff397230 */ /* 0x000fe40000004100 */
[----:B------:R-:W-:Y:S01]  /*28e0*/  FADD.FTZ R56, R178, R56 ;  /* 0x00000038b2387221 */ /* 0x000fe20000010000 */
[----:B------:R-:W-:-:S03]  /*28f0*/  FMUL.FTZ R147, R227, R59 ;  /* 0x0000003be3937220 */ /* 0x000fc60000410000 */
[----:B------:R-:W-:Y:S01]  /*2900*/  FADD.FTZ R58, R188, R56 ;  /* 0x00000038bc3a7221 */ /* 0x000fe20000010000 */
[-C--:B------:R-:W-:Y:S01]  /*2910*/  FFMA.FTZ R108, R146, R57.reuse, R108 ;  /* 0x00000039926c7223 */ /* 0x080fe2000001006c */
[----:B------:R-:W-:Y:S01]  /*2920*/  FADD.FTZ R28, R57, R28 ;  /* 0x0000001c391c7221 */ /* 0x000fe20000010000 */
[----:B------:R-:W-:Y:S01]  /*2930*/  FFMA.FTZ R147, R228, R57, R147 ;  /* 0x00000039e4937223 */ /* 0x000fe20000010093 */
        /* <DEDUP_REMOVED lines=33> */
[----:B------:R-:W-:Y:S02]  /*2b50*/  HADD2.F32 R144, -RZ, R144.H0_H0 ;  /* 0x20000090ff907230 */ /* 0x000fe40000004100 */
[----:B------:R-:W-:Y:S01]  /*2b60*/  FMUL.FTZ R100, R100, UR9 ;  /* 0x0000000964647c20 */ /* 0x000fe20008410000 */
[----:B------:R-:W-:Y:S01]  /*2b70*/  FADD.FTZ R149, R141, R149 ;  /* 0x000000958d957221 */ /* 0x000fe20000010000 */
[----:B------:R-:W-:Y:S01]  /*2b80*/  FFMA.FTZ R176, R64, R140, R148 ;  /* 0x0000008c40b07223 */ /* 0x000fe20000010094 */
[----:B------:R-:W-:-:S02]  /*2b90*/  HADD2.F32 R174, -RZ, R174.H0_H0 ;  /* 0x200000aeffae7230 */ /* 0x000fc40000004100 */
[-C--:B------:R-:W-:Y:S01]  /*2ba0*/  FFMA.FTZ R214, R100, R144.reuse, R214 ;  /* 0x0000009064d67223 */ /* 0x080fe200000100d6 */
[----:B------:R-:W-:Y:S01]  /*2bb0*/  FADD.FTZ R2, R144, R2 ;  /* 0x0000000290027221 */ /* 0x000fe20000010000 */
[----:B------:R-:W-:Y:S01]  /*2bc0*/  FMUL.FTZ R144, R233, R144 ;  /* 0x00000090e9907220 */ /* 0x000fe20000410000 */
[----:B------:R-:W-:Y:S01]  /*2bd0*/  FADD.FTZ R149, R142, R149 ;  /* 0x000000958e957221 */ /* 0x000fe20000010000 */
[----:B------:R-:W-:Y:S01]  /*2be0*/  FFMA.FTZ R176, R65, R141, R176 ;  /* 0x0000008d41b07223 */ /* 0x000fe200000100b0 */
[----:B------:R-:W-:Y:S01]  /*2bf0*/  FFMA.FTZ R209, R146, R59, R209 ;  /* 0x0000003b92d17223 */ /* 0x000fe200000100d1 */
[----:B------:R-:W-:Y:S01]  /*2c00*/  FFMA.FTZ R144, R234, R174, R144 ;  /* 0x000000aeea907223 */ /* 0x000fe20000010090 */
[----:B------:R-:W-:Y:S01]  /*2c10*/  FADD.FTZ R149, R143, R149 ;  /* 0x000000958f957221 */ /* 0x000fe20000010000 */
[----:B------:R-:W-:Y:S01]  /*2c20*/  FFMA.FTZ R176, R66, R142, R176 ;  /* 0x0000008e42b07223 */ /* 0x000fe200000100b0 */
[----:B------:R-:W-:Y:S01]  /*2c30*/  FADD.FTZ R5, R59, R5 ;  /* 0x000000053b057221 */ /* 0x000fe20000010000 */
[----:B------:R-:W-:Y:S01]  /*2c40*/  MOV R59, R150 ;  /* 0x00000096003b7202 */ /* 0x000fe20000000f00 */
[----:B------:R-:W-:Y:S01]  /*2c50*/  FADD.FTZ R149, R144, R149 ;  /* 0x0000009590957221 */ /* 0x000fe20000010000 */
[----:B------:R-:W-:Y:S01]  /*2c60*/  FFMA.FTZ R176, R67, R143, R176 ;  /* 0x0000008f43b07223 */ /* 0x000fe200000100b0 */
[----:B------:R-:W-:-:S02]  /*2c70*/  SHF.R.U64 R58, R150, 0x10, R151 ;  /* 0x00000010963a7819 */ /* 0x000fc40000001297 */
[----:B------:R-:W-:Y:S02]  /*2c80*/  HADD2.F32 R59, -RZ, R59.H0_H0 ;  /* 0x2000003bff3b7230 */ /* 0x000fe40000004100 */
[----:B------:R-:W-:Y:S01]  /*2c90*/  FADD.FTZ R149, R145, R149 ;  /* 0x0000009591957221 */ /* 0x000fe20000010000 */
[C---:B------:R-:W-:Y:S01]  /*2ca0*/  FFMA.FTZ R176, R100.reuse, R144, R176 ;  /* 0x0000009064b07223 */ /* 0x040fe200000100b0 */
[----:B------:R-:W-:Y:S01]  /*2cb0*/  MOV R237, R151 ;  /* 0x0000009700ed7202 */ /* 0x000fe20000000f00 */
[----:B------:R-:W-:Y:S02]  /*2cc0*/  HADD2.F32 R251, -RZ, R251.H0_H0 ;  /* 0x200000fbfffb7230 */ /* 0x000fe40000004100 */
[----:B------:R-:W-:Y:S01]  /*2cd0*/  FMUL.FTZ R148, R225, R59 ;  /* 0x0000003be1947220 */ /* 0x000fe20000410000 */
[----:B------:R-:W-:Y:S02]  /*2ce0*/  HADD2.F32 R58, -RZ, R58.H0_H0 ;  /* 0x2000003aff3a7230 */ /* 0x000fe40000004100 */
[----:B------:R-:W-:Y:S01]  /*2cf0*/  FADD.FTZ R252, R103, R149 ;  /* 0x0000009567fc7221 */ /* 0x000fe20000010000 */
[----:B------:R-:W-:Y:S01]  /*2d00*/  FFMA.FTZ R176, R101, R145, R176 ;  /* 0x0000009165b07223 */ /* 0x000fe200000100b0 */
[----:B------:R-:W-:Y:S01]  /*2d10*/  SHF.R.U32.HI R238, RZ, 0x10, R151 ;  /* 0x00000010ffee7819 */ /* 0x000fe20000011697 */
[----:B------:R-:W-:Y:S01]  /*2d20*/  FFMA.FTZ R111, R100, R174, R111 ;  /* 0x000000ae646f7223 */ /* 0x000fe2000001006f */
[----:B------:R-:W-:Y:S01]  /*2d30*/  FADD.FTZ R31, R174, R31 ;  /* 0x0000001fae1f7221 */ /* 0x000fe20000010000 */
[----:B------:R-:W-:-:S02]  /*2d40*/  HADD2.F32 R57, -RZ, R57.H0_H0 ;  /* 0x20000039ff397230 */ /* 0x000fc40000004100 */
[----:B------:R-:W-:Y:S01]  /*2d50*/  FFMA.FTZ R148, R226, R251, R148 ;  /* 0x000000fbe2947223 */ /* 0x000fe20000010094 */
[----:B------:R-:W-:Y:S02]  /*2d60*/  HADD2.F32 R237, -RZ, R237.H0_H0 ;  /* 0x200000edffed7230 */ /* 0x000fe40000004100 */
[----:B------:R-:W-:Y:S01]  /*2d70*/  FADD.FTZ R252, R147, R252 ;  /* 0x000000fc93fc7221 */ /* 0x000fe20000010000 */
[----:B------:R-:W-:Y:S01]  /*2d80*/  FMUL.FTZ R149, R223, R58 ;  /* 0x0000003adf957220 */ /* 0x000fe20000410000 */
[----:B------:R-:W-:Y:S01]  /*2d90*/  FFMA.FTZ R176, R102, R103, R176 ;  /* 0x0000006766b07223 */ /* 0x000fe200000100b0 */
[----:B------:R-:W-:Y:S02]  /*2da0*/  HADD2.F32 R56, -RZ, R56.H0_H0 ;  /* 0x20000038ff387230 */ /* 0x000fe40000004100 */
[----:B------:R-:W-:Y:S01]  /*2db0*/  FMUL.FTZ R150, R221, R237 ;  /* 0x000000eddd967220 */ /* 0x000fe20000410000 */
[----:B------:R-:W-:Y:S02]  /*2dc0*/  HADD2.F32 R238, -RZ, R238.H0_H0 ;  /* 0x200000eeffee7230 */ /* 0x000fe40000004100 */
[----:B------:R-:W-:Y:S01]  /*2dd0*/  FFMA.FTZ R149, R224, R57, R149 ;  /* 0x00000039e0957223 */ /* 0x000fe20000010095 */
[----:B------:R-:W-:Y:S01]  /*2de0*/  FADD.FTZ R252, R148, R252 ;  /* 0x000000fc94fc7221 */ /* 0x000fe20000010000 */
[----:B------:R-:W-:-:S02]  /*2df0*/  HADD2.F32 R236, -RZ, R236.H0_H0 ;  /* 0x200000ecffec7230 */ /* 0x000fc40000004100 */
[----:B------:R-:W-:Y:S01]  /*2e00*/  FFMA.FTZ R150, R222, R56, R150 ;  /* 0x00000038de967223 */ /* 0x000fe20000010096 */
[----:B------:R-:W-:Y:S01]  /*2e10*/  FMUL.FTZ R151, R219, R238 ;  /* 0x000000eedb977220 */ /* 0x000fe20000410000 */
[----:B------:R-:W-:-:S03]  /*2e20*/  FADD.FTZ R252, R252, R149 ;  /* 0x00000095fcfc7221 */ /* 0x000fc60000010000 */
[----:B------:R-:W-:Y:S01]  /*2e30*/  FFMA.FTZ R151, R220, R236, R151 ;  /* 0x000000ecdc977223 */ /* 0x000fe20000010097 */
[----:B------:R-:W-:-:S04]  /*2e40*/  FADD.FTZ R252, R252, R150 ;  /* 0x00000096fcfc7221 */ /* 0x000fc80000010000 */
[----:B------:R-:W-:Y:S01]  /*2e50*/  FADD.FTZ R252, R252, R151 ;  /* 0x00000097fcfc7221 */ /* 0x000fe20000010000 */
[----:B---3--:R-:W-:Y:S01]  /*2e60*/  FADD.FTZ R174, R52, -UR5 ;  /* 0x8000000534ae7e21 */ /* 0x008fe20008010000 */
        /* <DEDUP_REMOVED lines=46> */
.L_x_4553:
[----:B------:R-:W-:Y:S05]  /*3150*/  BSYNC.RECONVERGENT B0 ;  /* 0x0000000000007941 */ /* 0x000fea0003800200 */
.L_x_4552:
        /* <DEDUP_REMOVED lines=78> */
[----:B------:R-:W-:Y:S02]  /*3640*/  F2FP.F16.F32.PACK_AB R0, R0, R52 ;  /* 0x000000340000723e */ /* 0x000fe400000000ff */
[----:B------:R-:W-:-:S05]  /*3650*/  MOV R52, UR27 ;  /* 0x0000001b00347c02 */ /* 0x000fca0008000f00 */
[----:B------:R-:W-:-:S04]  /*3660*/  FFMA.FTZ R52, R165, R52, UR30 ;  /* 0x0000001ea5347e23 */ /* 0x000fc80008010034 */
[----:B------:R-:W-:-:S04]  /*3670*/  FADD.FTZ R52, R178, -R52 ;  /* 0x80000034b2347221 */ /* 0x000fc80000010000 */
[----:B------:R-:W-:-:S05]  /*3680*/  FMUL.FTZ R52, R52, UR9 ;  /* 0x0000000934347c20 */ /* 0x000fca0008410000 */
[----:B------:R-:W-:Y:S02]  /*3690*/  F2FP.F16.F32.PACK_AB R53, R53, R52 ;  /* 0x000000343535723e */ /* 0x000fe400000000ff */
[----:B------:R-:W-:Y:S02]  /*36a0*/  PRMT R52, R0, 0x7632, R52 ;  /* 0x0000763200347816 */ /* 0x000fe40000000034 */
[----:B------:R-:W-:Y:S01]  /*36b0*/  PRMT R54, R53, 0x7632, R54 ;  /* 0x0000763235367816 */ /* 0x000fe20000000036 */
[----:B------:R-:W-:Y:S06]  /*36c0*/  BRA `(.L_x_4557) ;  /* 0x0000000800d87947 */ /* 0x000fec0003800000 */
.L_x_4556:
        /* <DEDUP_REMOVED lines=13> */
[----:B------:R-:W-:Y:S02]  /*37a0*/  MOV R52, UR27 ;  /* 0x0000001b00347c02 */ /* 0x000fe40008000f00 */
[----:B------:R-:W-:-:S03]  /*37b0*/  PRMT R160, R0, 0x7610, R160 ;  /* 0x0000761000a07816 */ /* 0x000fc600000000a0 */
[----:B------:R-:W-:-:S04]  /*37c0*/  FFMA.FTZ R52, R165, R52, UR30 ;  /* 0x0000001ea5347e23 */ /* 0x000fc80008010034 */
[----:B------:R-:W-:-:S04]  /*37d0*/  FADD.FTZ R52, R178, -R52 ;  /* 0x80000034b2347221 */ /* 0x000fc80000010000 */
[----:B------:R-:W-:-:S05]  /*37e0*/  FMUL.FTZ R52, R52, UR9 ;  /* 0x0000000934347c20 */ /* 0x000fca0008410000 */
[----:B------:R-:W-:Y:S02]  /*37f0*/  F2FP.F16.F32.PACK_AB R53, R53, R52 ;  /* 0x000000343535723e */ /* 0x000fe400000000ff */
[----:B------:R-:W-:Y:S02]  /*3800*/  PRMT R52, R0, 0x7632, R52 ;  /* 0x0000763200347816 */ /* 0x000fe40000000034 */
[C---:B------:R-:W-:Y:S02]  /*3810*/  PRMT R54, R53.reuse, 0x7632, R54 ;  /* 0x0000763235367816 */ /* 0x040fe40000000036 */
[----:B------:R-:W-:Y:S02]  /*3820*/  PRMT R138, R53, 0x7610, R138 ;  /* 0x00007610358a7816 */ /* 0x000fe4000000008a */
[----:B------:R-:W-:Y:S02]  /*3830*/  PRMT R137, R54, 0x7610, R137 ;  /* 0x0000761036897816 */ /* 0x000fe40000000089 */
[----:B------:R-:W-:Y:S01]  /*3840*/  PRMT R139, R52, 0x7610, R139 ;  /* 0x00007610348b7816 */ /* 0x000fe2000000008b */
[----:B------:R-:W-:Y:S06]  /*3850*/  BRA `(.L_x_4557) ;  /* 0x0000000800747947 */ /* 0x000fec0003800000 */
.L_x_4555:
        /* <DEDUP_REMOVED lines=20> */
[----:B------:R-:W-:-:S03]  /*39a0*/  F2FP.F16.F32.PACK_AB R0, R97, R96 ;  /* 0x000000606100723e */ /* 0x000fc600000000ff */
[----:B------:R-:W-:Y:S01]  /*39b0*/  FMUL.FTZ R99, R99, UR9 ;  /* 0x0000000963637c20 */ /* 0x000fe20008410000 */
[----:B------:R-:W-:-:S04]  /*39c0*/  PRMT R52, R0, 0x7632, R52 ;  /* 0x0000763200347816 */ /* 0x000fc80000000034 */
[----:B------:R-:W-:-:S04]  /*39d0*/  F2FP.F16.F32.PACK_AB R53, R99, R98 ;  /* 0x000000626335723e */ /* 0x000fc800000000ff */
[----:B------:R-:W-:Y:S01]  /*39e0*/  PRMT R54, R53, 0x7632, R54 ;  /* 0x0000763235367816 */ /* 0x000fe20000000036 */
[----:B------:R-:W-:Y:S06]  /*39f0*/  BRA `(.L_x_4557) ;  /* 0x00000008000c7947 */ /* 0x000fec0003800000 */
.L_x_4558:
        /* <DEDUP_REMOVED lines=25> */
.L_x_4554:
        /* <DEDUP_REMOVED lines=22> */
[----:B------:R-:W-:Y:S02]  /*3cf0*/  F2FP.F16.F32.PACK_AB R0, R0, R52 ;  /* 0x000000340000723e */ /* 0x000fe400000000ff */
        /* <DEDUP_REMOVED lines=8> */
.L_x_4560:
        /* <DEDUP_REMOVED lines=13> */
[----:B------:R-:W-:Y:S02]  /*3e50*/  MOV R52, UR27 ;  /* 0x0000001b00347c02 */ /* 0x000fe40008000f00 */
[----:B------:R-:W-:-:S03]  /*3e60*/  PRMT R160, R0, 0x7610, R160 ;  /* 0x0000761000a07816 */ /* 0x000fc600000000a0 */
[----:B------:R-:W-:-:S04]  /*3e70*/  FFMA.FTZ R52, R165, R52, UR30 ;  /* 0x0000001ea5347e23 */ /* 0x000fc80008010034 */
[----:B------:R-:W-:-:S04]  /*3e80*/  FADD.FTZ R52, R178, -R52 ;  /* 0x80000034b2347221 */ /* 0x000fc80000010000 */
[----:B------:R-:W-:-:S05]  /*3e90*/  FFMA.FTZ R52, R52, UR9, R74 ;  /* 0x0000000934347c23 */ /* 0x000fca000801004a */
[----:B------:R-:W-:Y:S02]  /*3ea0*/  F2FP.F16.F32.PACK_AB R53, R53, R52 ;  /* 0x000000343535723e */ /* 0x000fe400000000ff */
[----:B------:R-:W-:Y:S02]  /*3eb0*/  PRMT R52, R0, 0x7632, R52 ;  /* 0x0000763200347816 */ /* 0x000fe40000000034 */
[C---:B------:R-:W-:Y:S02]  /*3ec0*/  PRMT R54, R53.reuse, 0x7632, R54 ;  /* 0x0000763235367816 */ /* 0x040fe40000000036 */
[----:B------:R-:W-:Y:S02]  /*3ed0*/  PRMT R138, R53, 0x7610, R138 ;  /* 0x00007610358a7816 */ /* 0x000fe4000000008a */
[----:B------:R-:W-:Y:S02]  /*3ee0*/  PRMT R137, R54, 0x7610, R137 ;  /* 0x0000761036897816 */ /* 0x000fe40000000089 */
[----:B------:R-:W-:Y:S01]  /*3ef0*/  PRMT R139, R52, 0x7610, R139 ;  /* 0x00007610348b7816 */ /* 0x000fe2000000008b */
[----:B------:R-:W-:Y:S06]  /*3f00*/  BRA `(.L_x_4557) ;  /* 0x0000000000c87947 */ /* 0x000fec0003800000 */
.L_x_4559:
        /* <DEDUP_REMOVED lines=20> */
[----:B------:R-:W-:-:S03]  /*4050*/  F2FP.F16.F32.PACK_AB R0, R97, R96 ;  /* 0x000000606100723e */ /* 0x000fc600000000ff */
[----:B------:R-:W-:Y:S01]  /*4060*/  FFMA.FTZ R99, R99, UR9, R75 ;  /* 0x0000000963637c23 */ /* 0x000fe2000801004b */
[----:B------:R-:W-:-:S04]  /*4070*/  PRMT R52, R0, 0x7632, R52 ;  /* 0x0000763200347816 */ /* 0x000fc80000000034 */
[----:B------:R-:W-:-:S04]  /*4080*/  F2FP.F16.F32.PACK_AB R53, R99, R98 ;  /* 0x000000626335723e */ /* 0x000fc800000000ff */
[----:B------:R-:W-:Y:S01]  /*4090*/  PRMT R54, R53, 0x7632, R54 ;  /* 0x0000763235367816 */ /* 0x000fe20000000036 */
[----:B------:R-:W-:Y:S06]  /*40a0*/  BRA `(.L_x_4557) ;  /* 0x0000000000607947 */ /* 0x000fec0003800000 */
.L_x_4561:
        /* <DEDUP_REMOVED lines=23> */
[----:B------:R-:W-:-:S07]  /*4220*/  PRMT R160, R0, 0x7610, R160 ;  /* 0x0000761000a07816 */ /* 0x000fce00000000a0 */
.L_x_4557:
        /* <DEDUP_REMOVED lines=24> */
.L_x_4562:
        /* <DEDUP_REMOVED lines=26> */
.L_x_4565:
        /* <DEDUP_REMOVED lines=12> */
[----:B------:R-:W-:Y:S01]  /*4610*/  F2FP.F16.F32.PACK_AB R0, R97, R96 ;  /* 0x000000606100723e */ /* 0x000fe200000000ff */
[----:B------:R-:W-:Y:S02]  /*4620*/  FFMA.FTZ R98, R98, UR9, R78 ;  /* 0x0000000962627c23 */ /* 0x000fe4000801004e */
[----:B------:R-:W-:Y:S01]  /*4630*/  FFMA.FTZ R99, R183, R52, UR30 ;  /* 0x0000001eb7637e23 */ /* 0x000fe20008010034 */
[----:B------:R-:W-:-:S03]  /*4640*/  PRMT R52, R0, 0x7632, R52 ;  /* 0x0000763200347816 */ /* 0x000fc60000000034 */
[----:B------:R-:W-:-:S04]  /*4650*/  FADD.FTZ R99, R184, -R99 ;  /* 0x80000063b8637221 */ /* 0x000fc80000010000 */
[----:B------:R-:W-:-:S05]  /*4660*/  FFMA.FTZ R99, R99, UR9, R79 ;  /* 0x0000000963637c23 */ /* 0x000fca000801004f */
[----:B------:R-:W-:-:S04]  /*4670*/  F2FP.F16.F32.PACK_AB R53, R99, R98 ;  /* 0x000000626335723e */ /* 0x000fc800000000ff */
[----:B------:R-:W-:Y:S01]  /*4680*/  PRMT R54, R53, 0x7632, R54 ;  /* 0x0000763235367816 */ /* 0x000fe20000000036 */
[----:B------:R-:W-:Y:S06]  /*4690*/  BRA `(.L_x_4566) ;  /* 0x0000000800307947 */ /* 0x000fec0003800000 */
.L_x_4564:
        /* <DEDUP_REMOVED lines=13> */
[----:B------:R-:W-:Y:S02]  /*4770*/  F2FP.F16.F32.PACK_AB R0, R52, R0 ;  /* 0x000000003400723e */ /* 0x000fe400000000ff */
[----:B------:R-:W-:Y:S02]  /*4780*/  MOV R52, UR27 ;  /* 0x0000001b00347c02 */ /* 0x000fe40008000f00 */
[----:B------:R-:W-:-:S03]  /*4790*/  PRMT R160, R0, 0x7610, R160 ;  /* 0x0000761000a07816 */ /* 0x000fc600000000a0 */
[----:B------:R-:W-:-:S04]  /*47a0*/  FFMA.FTZ R52, R179, R52, UR30 ;  /* 0x0000001eb3347e23 */ /* 0x000fc80008010034 */
[--C-:B------:R-:W-:Y:S01]  /*47b0*/  FADD.FTZ R55, R182, -R52.reuse ;  /* 0x80000034b6377221 */ /* 0x100fe20000010000 */
[----:B------:R-:W-:-:S03]  /*47c0*/  PRMT R52, R0, 0x7632, R52 ;  /* 0x0000763200347816 */ /* 0x000fc60000000034 */
[----:B------:R-:W-:Y:S01]  /*47d0*/  FFMA.FTZ R55, R55, UR9, R78 ;  /* 0x0000000937377c23 */ /* 0x000fe2000801004e */
[----:B------:R-:W-:-:S04]  /*47e0*/  PRMT R139, R52, 0x7610, R139 ;  /* 0x00007610348b7816 */ /* 0x000fc8000000008b */
[----:B------:R-:W-:-:S04]  /*47f0*/  F2FP.F16.F32.PACK_AB R55, R184, R55 ;  /* 0x00000037b837723e */ /* 0x000fc800000000ff */
[C---:B------:R-:W-:Y:S02]  /*4800*/  PRMT R54, R55.reuse, 0x7632, R54 ;  /* 0x0000763237367816 */ /* 0x040fe40000000036 */
[----:B------:R-:W-:Y:S02]  /*4810*/  PRMT R53, R55, 0x7610, R53 ;  /* 0x0000761037357816 */ /* 0x000fe40000000035 */
[----:B------:R-:W-:Y:S02]  /*4820*/  PRMT R137, R54, 0x7610, R137 ;  /* 0x0000761036897816 */ /* 0x000fe40000000089 */
[----:B------:R-:W-:Y:S01]  /*4830*/  PRMT R138, R53, 0x7610, R138 ;  /* 0x00007610358a7816 */ /* 0x000fe2000000008a */
[----:B------:R-:W-:Y:S06]  /*4840*/  BRA `(.L_x_4566) ;  /* 0x0000000400c47947 */ /* 0x000fec0003800000 */
.L_x_4567:
        /* <DEDUP_REMOVED lines=21> */
.L_x_4563:
        /* <DEDUP_REMOVED lines=25> */
.L_x_4569:
        /* <DEDUP_REMOVED lines=12> */
[----:B------:R-:W-:Y:S01]  /*4bf0*/  F2FP.F16.F32.PACK_AB R0, R97, R96 ;  /* 0x000000606100723e */ /* 0x000fe200000000ff */
[----:B------:R-:W-:Y:S02]  /*4c00*/  FMUL.FTZ R98, R98, UR9 ;  /* 0x0000000962627c20 */ /* 0x000fe40008410000 */
[----:B------:R-:W-:Y:S01]  /*4c10*/  FFMA.FTZ R99, R183, R52, UR30 ;  /* 0x0000001eb7637e23 */ /* 0x000fe20008010034 */
[----:B------:R-:W-:-:S03]  /*4c20*/  PRMT R52, R0, 0x7632, R52 ;  /* 0x0000763200347816 */ /* 0x000fc60000000034 */
[----:B------:R-:W-:-:S04]  /*4c30*/  FADD.FTZ R99, R184, -R99 ;  /* 0x80000063b8637221 */ /* 0x000fc80000010000 */
[----:B------:R-:W-:-:S05]  /*4c40*/  FMUL.FTZ R99, R99, UR9 ;  /* 0x0000000963637c20 */ /* 0x000fca0008410000 */
[----:B------:R-:W-:-:S04]  /*4c50*/  F2FP.F16.F32.PACK_AB R53, R99, R98 ;  /* 0x000000626335723e */ /* 0x000fc800000000ff */
[----:B------:R-:W-:Y:S01]  /*4c60*/  PRMT R54, R53, 0x7632, R54 ;  /* 0x0000763235367816 */ /* 0x000fe20000000036 */
[----:B------:R-:W-:Y:S06]  /*4c70*/  BRA `(.L_x_4566) ;  /* 0x0000000000b87947 */ /* 0x000fec0003800000 */
.L_x_4568:
        /* <DEDUP_REMOVED lines=26> */
.L_x_4570:
        /* <DEDUP_REMOVED lines=13> */
[----:B------:R-:W-:-:S05]  /*4ef0*/  MOV R52, UR27 ;  /* 0x0000001b00347c02 */ /* 0x000fca0008000f00 */
[----:B------:R-:W-:-:S04]  /*4f00*/  FFMA.FTZ R52, R179, R52, UR30 ;  /* 0x0000001eb3347e23 */ /* 0x000fc80008010034 */
[----:B------:R-:W-:-:S04]  /*4f10*/  FADD.FTZ R52, R182, -R52 ;  /* 0x80000034b6347221 */ /* 0x000fc80000010000 */
[----:B------:R-:W-:-:S05]  /*4f20*/  FMUL.FTZ R52, R52, UR9 ;  /* 0x0000000934347c20 */ /* 0x000fca0008410000 */
[----:B------:R-:W-:Y:S02]  /*4f30*/  F2FP.F16.F32.PACK_AB R53, R53, R52 ;  /* 0x000000343535723e */ /* 0x000fe400000000ff */
[----:B------:R-:W-:Y:S02]  /*4f40*/  PRMT R52, R0, 0x7632, R52 ;  /* 0x0000763200347816 */ /* 0x000fe40000000034 */
[----:B------:R-:W-:-:S07]  /*4f50*/  PRMT R54, R53, 0x7632, R54 ;  /* 0x0000763235367816 */ /* 0x000fce0000000036 */
.L_x_4566:
        /* <DEDUP_REMOVED lines=20> */
.L_x_4571:
        /* <DEDUP_REMOVED lines=17> */
[----:B------:R-:W-:Y:S02]  /*51b0*/  F2FP.F16.F32.PACK_AB R55, R99, R98 ;  /* 0x000000626337723e */ /* 0x000fe400000000ff */
[----:B------:R-:W-:Y:S02]  /*51c0*/  F2FP.F16.F32.PACK_AB R57, R97, R96 ;  /* 0x000000606139723e */ /* 0x000fe400000000ff */
[----:B------:R-:W-:Y:S02]  /*51d0*/  PRMT R0, R55, 0x7632, R0 ;  /* 0x0000763237007816 */ /* 0x000fe40000000000 */
[----:B------:R-:W-:Y:S02]  /*51e0*/  PRMT R54, R57, 0x7632, R54 ;  /* 0x0000763239367816 */ /* 0x000fe40000000036 */
[----:B------:R-:W-:Y:S02]  /*51f0*/  PRMT R137, R0, 0x7610, R137 ;  /* 0x0000761000897816 */ /* 0x000fe40000000089 */
[----:B------:R-:W-:-:S02]  /*5200*/  PRMT R138, R55, 0x7610, R138 ;  /* 0x00007610378a7816 */ /* 0x000fc4000000008a */
[----:B------:R-:W-:Y:S02]  /*5210*/  PRMT R139, R54, 0x7610, R139 ;  /* 0x00007610368b7816 */ /* 0x000fe4000000008b */
[----:B------:R-:W-:Y:S01]  /*5220*/  PRMT R160, R57, 0x7610, R160 ;  /* 0x0000761039a07816 */ /* 0x000fe200000000a0 */
[----:B------:R-:W-:Y:S06]  /*5230*/  BRA `(.L_x_4575) ;  /* 0x0000000800687947 */ /* 0x000fec0003800000 */
.L_x_4574:
        /* <DEDUP_REMOVED lines=17> */
[----:B------:R-:W-:Y:S01]  /*5350*/  PRMT R0, R55, 0x7632, R0 ;  /* 0x0000763237007816 */ /* 0x000fe20000000000 */
[----:B------:R-:W-:Y:S06]  /*5360*/  BRA `(.L_x_4575) ;  /* 0x00000008001c7947 */ /* 0x000fec0003800000 */
.L_x_4573:
        /* <DEDUP_REMOVED lines=26> */
.L_x_4576:
        /* <DEDUP_REMOVED lines=20> */
.L_x_4572:
        /* <DEDUP_REMOVED lines=25> */
.L_x_4578:
        /* <DEDUP_REMOVED lines=17> */
[----:B------:R-:W-:Y:S01]  /*58f0*/  PRMT R0, R55, 0x7632, R0 ;  /* 0x0000763237007816 */ /* 0x000fe20000000000 */
[----:B------:R-:W-:Y:S06]  /*5900*/  BRA `(.L_x_4575) ;  /* 0x0000000000b47947 */ /* 0x000fec0003800000 */
.L_x_4577:
        /* <DEDUP_REMOVED lines=26> */
.L_x_4579:
        /* <DEDUP_REMOVED lines=19> */
.L_x_4575:
        /* <DEDUP_REMOVED lines=20> */
.L_x_4580:
        /* <DEDUP_REMOVED lines=23> */
[----:B------:R-:W-:Y:S02]  /*5e90*/  PRMT R137, R55, 0x7610, R137 ;  /* 0x0000761037897816 */ /* 0x000fe40000000089 */
[----:B------:R-:W-:Y:S02]  /*5ea0*/  PRMT R138, R54, 0x7610, R138 ;  /* 0x00007610368a7816 */ /* 0x000fe4000000008a */
[----:B------:R-:W-:-:S02]  /*5eb0*/  PRMT R139, R0, 0x7610, R139 ;  /* 0x00007610008b7816 */ /* 0x000fc4000000008b */
[----:B------:R-:W-:Y:S01]  /*5ec0*/  PRMT R160, R57, 0x7610, R160 ;  /* 0x0000761039a07816 */ /* 0x000fe200000000a0 */
[----:B------:R-:W-:Y:S06]  /*5ed0*/  BRA `(.L_x_4584) ;  /* 0x0000000800a87947 */ /* 0x000fec0003800000 */
.L_x_4583:
        /* <DEDUP_REMOVED lines=18> */
[----:B------:R-:W-:Y:S02]  /*6000*/  PRMT R0, R57, 0x7632, R0 ;  /* 0x0000763239007816 */ /* 0x000fe40000000000 */
[----:B------:R-:W-:Y:S01]  /*6010*/  PRMT R55, R54, 0x7632, R55 ;  /* 0x0000763236377816 */ /* 0x000fe20000000037 */
[----:B------:R-:W-:Y:S06]  /*6020*/  BRA `(.L_x_4584) ;  /* 0x0000000800547947 */ /* 0x000fec0003800000 */
.L_x_4582:
        /* <DEDUP_REMOVED lines=28> */
.L_x_4585:
        /* <DEDUP_REMOVED lines=23> */
.L_x_4581:
        /* <DEDUP_REMOVED lines=27> */
.L_x_4587:
        /* <DEDUP_REMOVED lines=19> */
[----:B------:R-:W-:Y:S01]  /*6640*/  PRMT R55, R54, 0x7632, R55 ;  /* 0x0000763236377816 */ /* 0x000fe20000000037 */
[----:B------:R-:W-:Y:S06]  /*6650*/  BRA `(.L_x_4584) ;  /* 0x0000000000c87947 */ /* 0x000fec0003800000 */
.L_x_4586:
        /* <DEDUP_REMOVED lines=28> */
.L_x_4588:
        /* <DEDUP_REMOVED lines=22> */
.L_x_4584:
        /* <DEDUP_REMOVED lines=21> */
.L_x_4589:
        /* <DEDUP_REMOVED lines=28> */
.L_x_4592:
        /* <DEDUP_REMOVED lines=21> */
.L_x_4591:
        /* <DEDUP_REMOVED lines=28> */
.L_x_4594:
        /* <DEDUP_REMOVED lines=23> */
.L_x_4590:
        /* <DEDUP_REMOVED lines=27> */
.L_x_4596:
        /* <DEDUP_REMOVED lines=21> */
.L_x_4595:
        /* <DEDUP_REMOVED lines=28> */
.L_x_4597:
        /* <DEDUP_REMOVED lines=22> */
.L_x_4593:
        /* <DEDUP_REMOVED lines=20> */
.L_x_4598:
        /* <DEDUP_REMOVED lines=28> */
.L_x_4601:
        /* <DEDUP_REMOVED lines=21> */
.L_x_4600:
        /* <DEDUP_REMOVED lines=28> */
.L_x_4603:
        /* <DEDUP_REMOVED lines=23> */
.L_x_4599:
        /* <DEDUP_REMOVED lines=27> */
.L_x_4605:
        /* <DEDUP_REMOVED lines=21> */
.L_x_4604:
        /* <DEDUP_REMOVED lines=28> */
.L_x_4606:
        /* <DEDUP_REMOVED lines=22> */
.L_x_4602:
        /* <DEDUP_REMOVED lines=20> */
.L_x_4607:
        /* <DEDUP_REMOVED lines=28> */
.L_x_4610:
        /* <DEDUP_REMOVED lines=21> */
.L_x_4609:
        /* <DEDUP_REMOVED lines=28> */
.L_x_4612:
        /* <DEDUP_REMOVED lines=23> */
.L_x_4608:
        /* <DEDUP_REMOVED lines=27> */
.L_x_4614:
        /* <DEDUP_REMOVED lines=21> */
.L_x_4613:
        /* <DEDUP_REMOVED lines=28> */
.L_x_4615:
        /* <DEDUP_REMOVED lines=22> */
.L_x_4611:
        /* <DEDUP_REMOVED lines=20> */
.L_x_4616:
        /* <DEDUP_REMOVED lines=28> */
[----:B0-----:R-:W-:Y:S02]  /*9570*/  MOV R56, R19 ;  /* 0x0000001300387202 */ /* 0x001fe40000000f00 */
        /* <DEDUP_REMOVED lines=44> */
[----:B-1----:R-:W-:-:S02]  /*9840*/  MOV R52, R204 ;  /* 0x000000cc00347202 */ /* 0x002fc40000000f00 */
        /* <DEDUP_REMOVED lines=35> */
.L_x_4551:
        /* <DEDUP_REMOVED lines=41> */
.L_x_4618:
        /* <DEDUP_REMOVED lines=15> */
.L_x_7285:


//--------------------- .text._ZN10layer_norm31ln_parallel_residual_bwd_kernelINS_13Kernel_traitsI6__halfS2_fS2_fjLj7168ELj1ELj1ELj8ELj8ENS_18Kernel_traits_baseILj7168ES2_S2_fS2_fjLj256EEEEELb0ELb1ELb0EEEvNS_9BwdParamsE --------------------------
	.section	.text._ZN10layer_norm31ln_parallel_residual_bwd_kernelINS_13Kernel_traitsI6__halfS2_fS2_fjLj7168ELj1ELj1ELj8ELj8ENS_18Kernel_traits_baseILj7168ES2_S2_fS2_fjLj256EEEEELb0ELb1ELb0EEEvNS_9BwdParamsE,"ax",@progbits
	.align	128
        .global         _ZN10layer_norm31ln_parallel_residual_bwd_kernelINS_13Kernel_traitsI6__halfS2_fS2_fjLj7168ELj1ELj1ELj8ELj8ENS_18Kernel_traits_baseILj7168ES2_S2_fS2_fjLj256EEEEELb0ELb1ELb0EEEvNS_9BwdParamsE
        .type           _ZN10layer_norm31ln_parallel_residual_bwd_kernelINS_13Kernel_traitsI6__halfS2_fS2_fjLj7168ELj1ELj1ELj8ELj8ENS_18Kernel_traits_baseILj7168ES2_S2_fS2_fjLj256EEEEELb0ELb1ELb0EEEvNS_9BwdParamsE,@function
        .size           _ZN10layer_norm31ln_parallel_residual_bwd_kernelINS_13Kernel_traitsI6__halfS2_fS2_fjLj7168ELj1ELj1ELj8ELj8ENS_18Kernel_traits_baseILj7168ES2_S2_fS2_fjLj256EEEEELb0ELb1ELb0EEEvNS_9BwdParamsE,(.L_x_7286 - _ZN10layer_norm31ln_parallel_residual_bwd_kernelINS_13Kernel_traitsI6__halfS2_fS2_fjLj7168ELj1ELj1ELj8ELj8ENS_18Kernel_traits_baseILj7168ES2_S2_fS2_fjLj256EEEEELb0ELb1ELb0EEEvNS_9BwdParamsE)
        .other          _ZN10layer_norm31ln_parallel_residual_bwd_kernelINS_13Kernel_traitsI6__halfS2_fS2_fjLj7168ELj1ELj1ELj8ELj8ENS_18Kernel_traits_baseILj7168ES2_S2_fS2_fjLj256EEEEELb0ELb1ELb0EEEvNS_9BwdParamsE,@"STO_CUDA_ENTRY STV_DEFAULT"
_ZN10layer_norm31ln_parallel_residual_bwd_kernelINS_13Kernel_traitsI6__halfS2_fS2_fjLj7168ELj1ELj1ELj8ELj8ENS_18Kernel_traits_baseILj7168ES2_S2_fS2_fjLj256EEEEELb0ELb1ELb0EEEvNS_9BwdParamsE:
.text._ZN10layer_norm31ln_parallel_residual_bwd_kernelINS_13Kernel_traitsI6__halfS2_fS2_fjLj7168ELj1ELj1ELj8ELj8ENS_18Kernel_traits_baseILj7168ES2_S2_fS2_fjLj256EEEEELb0ELb1ELb0EEEvNS_9BwdParamsE:
        /* <DEDUP_REMOVED lines=22> */
[----:B------:R-:W4:Y:S01]  /*0160*/  @P1 LDC.64 R16, c[0x0][0x3d0] ;  /* 0x0000f400ff101b82 */ /* 0x000f220000000a00 */
[----:B0-----:R-:W-:-:S07]  /*0170*/  @P6 IMAD.WIDE.U32 R4, R3, 0x8, R4 ;  /* 0x0000000803046825 */ /* 0x001fce00078e0004 */
[----:B------:R-:W0:Y:S01]  /*0180*/  @P2 LDC.64 R18, c[0x0][0x3d0] ;  /* 0x0000f400ff122b82 */ /* 0x000e220000000a00 */
[----:B------:R-:W-:Y:S01]  /*0190*/  @P6 LOP3.LUT R3, R3, 0x100, RZ, 0xfc, !PT ;  /* 0x0000010003036812 */ /* 0x000fe200078efcff */
[----:B--2---:R-:W5:Y:S04]  /*01a0*/  @P6 LDG.E.64 R6, desc[UR12][R4.64] ;  /* 0x0000000c04066981 */ /* 0x004f68000c1e1b00 */
[C---:B-1----:R-:W-:Y:S02]  /*01b0*/  @P0 IMAD.WIDE.U32 R14, R3.reuse, 0x8, R12 ;  /* 0x00000008030e0825 */ /* 0x042fe400078e000c */
[----:B------:R-:W1:Y:S01]  /*01c0*/  @P3 LDC.64 R20, c[0x0][0x3d0] ;  /* 0x0000f400ff143b82 */ /* 0x000e620000000a00 */
[----:B------:R-:W-:Y:S02]  /*01d0*/  @P0 IADD3 R3, PT, PT, R3, 0x100, RZ ;  /* 0x0000010003030810 */ /* 0x000fe40007ffe0ff */
[----:B------:R-:W-:-:S02]  /*01e0*/  CS2R R64, SRZ ;  /* 0x0000000000407805 */ /* 0x000fc4000001ff00 */
[----:B------:R-:W-:Y:S01]  /*01f0*/  CS2R R66, SRZ ;  /* 0x0000000000427805 */ /* 0x000fe2000001ff00 */
[----:B------:R-:W5:Y:S01]  /*0200*/  @P0 LDG.E.64 R8, desc[UR12][R14.64] ;  /* 0x0000000c0e080981 */ /* 0x000f62000c1e1b00 */
[C---:B----4-:R-:W-:Y:S01]  /*0210*/  @P1 IMAD.WIDE.U32 R16, R3.reuse, 0x8, R16 ;  /* 0x0000000803101825 */ /* 0x050fe200078e0010 */
[----:B------:R-:W2:Y:S01]  /*0220*/  @P4 LDC.64 R22, c[0x0][0x3d0] ;  /* 0x0000f400ff164b82 */ /* 0x000ea20000000a00 */
[----:B------:R-:W-:Y:S02]  /*0230*/  @P1 IADD3 R3, PT, PT, R3, 0x100, RZ ;  /* 0x0000010003031810 */ /* 0x000fe40007ffe0ff */
[----:B------:R-:W-:Y:S02]  /*0240*/  CS2R R60, SRZ ;  /* 0x00000000003c7805 */ /* 0x000fe4000001ff00 */
[----:B------:R-:W-:Y:S01]  /*0250*/  CS2R R62, SRZ ;  /* 0x00000000003e7805 */ /* 0x000fe2000001ff00 */
[----:B------:R-:W5:Y:S02]  /*0260*/  @P1 LDG.E.64 R10, desc[UR12][R16.64] ;  /* 0x0000000c100a1981 */ /* 0x000f64000c1e1b00 */
[----:B------:R-:W4:Y:S01]  /*0270*/  @P5 LDC.64 R12, c[0x0][0x3d0] ;  /* 0x0000f400ff0c5b82 */ /* 0x000f220000000a00 */
[C---:B0-----:R-:W-:Y:S01]  /*0280*/  @P2 IMAD.WIDE.U32 R18, R3.reuse, 0x8, R18 ;  /* 0x0000000803122825 */ /* 0x041fe200078e0012 */
[----:B------:R-:W-:-:S06]  /*0290*/  @P2 IADD3 R3, PT, PT, R3, 0x100, RZ ;  /* 0x0000010003032810 */ /* 0x000fcc0007ffe0ff */
[----:B------:R-:W0:Y:S01]  /*02a0*/  S2UR UR4, SR_CTAID.X ;  /* 0x00000000000479c3 */ /* 0x000e220000002500 */
[C---:B-1----:R-:W-:Y:S01]  /*02b0*/  @P3 IMAD.WIDE.U32 R20, R3.reuse, 0x8, R20 ;  /* 0x0000000803143825 */ /* 0x042fe200078e0014 */
[----:B------:R-:W-:Y:S01]  /*02c0*/  @P3 IADD3 R3, PT, PT, R3, 0x100, RZ ;  /* 0x0000010003033810 */ /* 0x000fe20007ffe0ff */
[----:B------:R-:W5:Y:S01]  /*02d0*/  @P2 LDG.E.64 R68, desc[UR12][R18.64] ;  /* 0x0000000c12442981 */ /* 0x000f62000c1e1b00 */
[----:B------:R-:W-:Y:S02]  /*02e0*/  CS2R R56, SRZ ;  /* 0x0000000000387805 */ /* 0x000fe4000001ff00 */
[----:B------:R-:W-:Y:S02]  /*02f0*/  CS2R R58, SRZ ;  /* 0x00000000003a7805 */ /* 0x000fe4000001ff00 */
[----:B------:R-:W-:Y:S01]  /*0300*/  CS2R R52, SRZ ;  /* 0x0000000000347805 */ /* 0x000fe2000001ff00 */
[----:B------:R1:W5:Y:S01]  /*0310*/  @P3 LDG.E.64 R70, desc[UR12][R20.64] ;  /* 0x0000000c14463981 */ /* 0x000362000c1e1b00 */
[C---:B--2---:R-:W-:Y:S01]  /*0320*/  @P4 IMAD.WIDE.U32 R22, R3.reuse, 0x8, R22 ;  /* 0x0000000803164825 */ /* 0x044fe200078e0016 */
[----:B------:R-:W-:-:S02]  /*0330*/  @P4 IADD3 R3, PT, PT, R3, 0x100, RZ ;  /* 0x0000010003034810 */ /* 0x000fc40007ffe0ff */
[----:B------:R-:W-:Y:S02]  /*0340*/  CS2R R54, SRZ ;  /* 0x0000000000367805 */ /* 0x000fe4000001ff00 */
[----:B------:R-:W-:Y:S02]  /*0350*/  CS2R R48, SRZ ;  /* 0x0000000000307805 */ /* 0x000fe4000001ff00 */
[----:B------:R-:W-:Y:S01]  /*0360*/  CS2R R50, SRZ ;  /* 0x0000000000327805 */ /* 0x000fe2000001ff00 */
[----:B------:R2:W5:Y:S01]  /*0370*/  @P4 LDG.E.64 R72, desc[UR12][R22.64] ;  /* 0x0000000c16484981 */ /* 0x000562000c1e1b00 */
[----:B----4-:R-:W-:-:S05]  /*0380*/  @P5 IMAD.WIDE.U32 R12, R3, 0x8, R12 ;  /* 0x00000008030c5825 */ /* 0x010fca00078e000c */
[----:B------:R4:W5:Y:S01]  /*0390*/  @P5 LDG.E.64 R74, desc[UR12][R12.64] ;  /* 0x0000000c0c4a5981 */ /* 0x000962000c1e1b00 */
[----:B0-----:R-:W-:-:S04]  /*03a0*/  MOV R109, UR4 ;  /* 0x00000004006d7c02 */ /* 0x001fc80008000f00 */
[----:B---3--:R-:W-:Y:S02]  /*03b0*/  ISETP.GE.AND P5, PT, R109, UR5, PT ;  /* 0x000000056d007c0c */ /* 0x008fe4000bfa6270 */
        /* <DEDUP_REMOVED lines=12> */
[----:B-1----:R-:W-:Y:S02]  /*0480*/  CS2R R20, SRZ ;  /* 0x0000000000147805 */ /* 0x002fe4000001ff00 */
[----:B--2---:R-:W-:Y:S02]  /*0490*/  CS2R R22, SRZ ;  /* 0x0000000000167805 */ /* 0x004fe4000001ff00 */
[----:B------:R-:W-:Y:S02]  /*04a0*/  CS2R R16, SRZ ;  /* 0x0000000000107805 */ /* 0x000fe4000001ff00 */
[----:B------:R-:W-:Y:S02]  /*04b0*/  CS2R R18, SRZ ;  /* 0x0000000000127805 */ /* 0x000fe4000001ff00 */
[----:B----4-:R-:W-:-:S02]  /*04c0*/  CS2R R12, SRZ ;  /* 0x00000000000c7805 */ /* 0x010fc4000001ff00 */
[----:B------:R-:W-:Y:S01]  /*04d0*/  CS2R R14, SRZ ;  /* 0x00000000000e7805 */ /* 0x000fe2000001ff00 */
        /* <DEDUP_REMOVED lines=58> */
[----:B------:R-:W-:Y:S01]  /*0880*/  PLOP3.LUT P0, PT, PT, PT, UP0, 0x80, 0x8 ;  /* 0x000000000008781c */ /* 0x000fe20003f0f008 */
[----:B------:R-:W-:Y:S01]  /*0890*/  UPLOP3.LUT UP1, UPT, UPT, UPT, UPT, 0x40, 0x4 ;  /* 0x000000000004789c */ /* 0x000fe20003f2e870 */
[----:B------:R-:W-:Y:S01]  /*08a0*/  PRMT R182, R182, 0x5410, R12 ;  /* 0x00005410b6b67816 */ /* 0x000fe2000000000c */
[----:B------:R-:W0:Y:S01]  /*08b0*/  LDCU UR11, c[0x0][0x400] ;  /* 0x00008000ff0b77ac */ /* 0x000e220008000800 */
[----:B------:R-:W-:Y:S02]  /*08c0*/  PRMT R183, R183, 0x5410, R13 ;  /* 0x00005410b7b77816 */ /* 0x000fe4000000000d */
[----:B------:R-:W-:Y:S02]  /*08d0*/  CS2R R12, SRZ ;  /* 0x00000000000c7805 */ /* 0x000fe4000001ff00 */
        /* <DEDUP_REMOVED lines=17> */
[----:B0123--:R-:W-:-:S07]  /*09f0*/  P2R R98, PR, RZ, 0x1 ;  /* 0x00000001ff627803 */ /* 0x00ffce0000000000 */
.L_x_4712:
        /* <DEDUP_REMOVED lines=37> */
[--C-:B------:R-:W-:Y:S02]  /*0c50*/  HADD2.F32 R118, -RZ, R108.reuse.H0_H0 ;  /* 0x2000006cff767230 */ /* 0x100fe40000004100 */
[----:B------:R-:W-:Y:S02]  /*0c60*/  HADD2.F32 R119, -RZ, R108.H1_H1 ;  /* 0x3000006cff777230 */ /* 0x000fe40000004100 */
[--C-:B------:R-:W-:Y:S02]  /*0c70*/  HADD2.F32 R122, -RZ, R110.reuse.H0_H0 ;  /* 0x2000006eff7a7230 */ /* 0x100fe40000004100 */
[----:B------:R-:W-:Y:S01]  /*0c80*/  HADD2.F32 R123, -RZ, R110.H1_H1 ;  /* 0x3000006eff7b7230 */ /* 0x000fe20000004100 */
[----:B---3--:R-:W-:Y:S02]  /*0c90*/  MOV R3, R96 ;  /* 0x0000006000037202 */ /* 0x008fe40000000f00 */
[----:B------:R-:W-:Y:S01]  /*0ca0*/  SHF.R.U64 R103, R96, 0x10, R97 ;  /* 0x0000001060677819 */ /* 0x000fe20000001261 */
[----:B----4-:R-:W-:-:S02]  /*0cb0*/  FADD.FTZ R120, -R100, R93 ;  /* 0x0000005d64787221 */ /* 0x010fc40000010100 */
[----:B------:R-:W-:Y:S02]  /*0cc0*/  HADD2.F32 R93, -RZ, R3.H0_H0 ;  /* 0x20000003ff5d7230 */ /* 0x000fe40000004100 */
[----:B------:R-:W-:Y:S01]  /*0cd0*/  FADD.FTZ R96, -R100, R92 ;  /* 0x0000005c64607221 */ /* 0x000fe20000010100 */
[----:B------:R-:W-:Y:S01]  /*0ce0*/  HADD2.F32 R92, -RZ, R103.H0_H0 ;  /* 0x20000067ff5c7230 */ /* 0x000fe20000004100 */
[----:B------:R-:W-:Y:S01]  /*0cf0*/  MOV R101, R97 ;  /* 0x0000006100657202 */ /* 0x000fe20000000f00 */
[C---:B-----5:R-:W-:Y:S01]  /*0d00*/  FMUL.FTZ R120, R115.reuse, R120 ;  /* 0x0000007873787220 */ /* 0x060fe20000410000 */
[----:B------:R-:W-:Y:S01]  /*0d10*/  FMUL.FTZ R3, R115, R96 ;  /* 0x0000006073037220 */ /* 0x000fe20000410000 */
[-C--:B------:R-:W-:Y:S01]  /*0d20*/  FMUL.FTZ R118, R118, R93.reuse ;  /* 0x0000005d76767220 */ /* 0x080fe20000410000 */
[----:B------:R-:W-:Y:S01]  /*0d30*/  SHF.R.U32.HI R102, RZ, 0x10, R97 ;  /* 0x00000010ff667819 */ /* 0x000fe20000011661 */
[-C--:B------:R-:W-:Y:S01]  /*0d40*/  FMUL.FTZ R119, R119, R92.reuse ;  /* 0x0000005c77777220 */ /* 0x080fe20000410000 */
[----:B------:R-:W-:Y:S01]  /*0d50*/  FADD.FTZ R37, R37, R92 ;  /* 0x0000005c25257221 */ /* 0x000fe20000010000 */
[----:B------:R-:W-:Y:S01]  /*0d60*/  FFMA.FTZ R65, R120, R92, R65 ;  /* 0x0000005c78417223 */ /* 0x000fe20000010041 */
[----:B------:R-:W-:Y:S01]  /*0d70*/  FADD.FTZ R36, R36, R93 ;  /* 0x0000005d24247221 */ /* 0x000fe20000010000 */
[----:B------:R-:W-:Y:S01]  /*0d80*/  FFMA.FTZ R64, R3, R93, R64 ;  /* 0x0000005d03407223 */ /* 0x000fe20000010040 */
[----:B------:R-:W-:-:S02]  /*0d90*/  HADD2.F32 R101, -RZ, R101.H0_H0 ;  /* 0x20000065ff657230 */ /* 0x000fc40000004100 */
[----:B------:R-:W-:Y:S01]  /*0da0*/  FADD.FTZ R92, RZ, R118 ;  /* 0x00000076ff5c7221 */ /* 0x000fe20000010000 */
[C---:B------:R-:W-:Y:S01]  /*0db0*/  FADD.FTZ R94, -R100.reuse, R94 ;  /* 0x0000005e645e7221 */ /* 0x040fe20000010100 */
[----:B------:R-:W-:Y:S01]  /*0dc0*/  FFMA.FTZ R93, R3, R118, RZ ;  /* 0x00000076035d7223 */ /* 0x000fe200000100ff */
[----:B------:R-:W-:Y:S01]  /*0dd0*/  FADD.FTZ R124, -R100, R95 ;  /* 0x0000005f647c7221 */ /* 0x000fe20000010100 */
[----:B------:R-:W-:Y:S02]  /*0de0*/  HADD2.F32 R96, -RZ, R102.H0_H0 ;  /* 0x20000066ff607230 */ /* 0x000fe40000004100 */
        /* <DEDUP_REMOVED lines=15> */
.L_x_4621:
[----:B------:R-:W-:Y:S05]  /*0ee0*/  BSYNC.RECONVERGENT B0 ;  /* 0x0000000000007941 */ /* 0x000fea0003800200 */
.L_x_4620:
        /* <DEDUP_REMOVED lines=17> */
[----:B------:R-:W-:Y:S02]  /*1000*/  IADD3 R103, PT, PT, R103, 0x100, RZ ;  /* 0x0000010067677810 */ /* 0x000fe40007ffe0ff */
[----:B---3--:R-:W-:-:S02]  /*1010*/  MOV R104, R96 ;  /* 0x0000006000687202 */ /* 0x008fc40000000f00 */
[----:B------:R-:W-:Y:S01]  /*1020*/  SHF.R.U64 R107, R96, 0x10, R97 ;  /* 0x00000010606b7819 */ /* 0x000fe20000001261 */
[C---:B----4-:R-:W-:Y:S02]  /*1030*/  FADD.FTZ R128, -R100.reuse, R93 ;  /* 0x0000005d64807221 */ /* 0x050fe40000010100 */
        /* <DEDUP_REMOVED lines=14> */
[----:B------:R-:W-:Y:S01]  /*1120*/  FADD.FTZ R92, R101, R126 ;  /* 0x0000007e655c7221 */ /* 0x000fe20000010000 */
[C---:B------:R-:W-:Y:S01]  /*1130*/  FADD.FTZ R94, -R100.reuse, R94 ;  /* 0x0000005e645e7221 */ /* 0x040fe20000010100 */
[----:B------:R-:W-:Y:S01]  /*1140*/  FFMA.FTZ R93, R125, R126, R102 ;  /* 0x0000007e7d5d7223 */ /* 0x000fe20000010066 */
        /* <DEDUP_REMOVED lines=16> */
.L_x_4623:
[----:B------:R-:W-:Y:S05]  /*1250*/  BSYNC.RECONVERGENT B0 ;  /* 0x0000000000007941 */ /* 0x000fea0003800200 */
.L_x_4622:
        /* <DEDUP_REMOVED lines=13> */
[----:B------:R-:W-:Y:S02]  /*1330*/  HADD2.F32 R134, -RZ, R114.H1_H1 ;  /* 0x30000072ff867230 */ /* 0x000fe40000004100 */
[----:B------:R-:W-:Y:S02]  /*1340*/  HADD2.F32 R135, -RZ, R116.H1_H1 ;  /* 0x30000074ff877230 */ /* 0x000fe40000004100 */
[----:B------:R-:W-:Y:S02]  /*1350*/  HADD2.F32 R138, -RZ, R117.H1_H1 ;  /* 0x30000075ff8a7230 */ /* 0x000fe40000004100 */
        /* <DEDUP_REMOVED lines=38> */
.L_x_4625:
[----:B------:R-:W-:Y:S05]  /*15c0*/  BSYNC.RECONVERGENT B0 ;  /* 0x0000000000007941 */ /* 0x000fea0003800200 */
.L_x_4624:
        /* <DEDUP_REMOVED lines=54> */
.L_x_4627:
[----:B------:R-:W-:Y:S05]  /*1930*/  BSYNC.RECONVERGENT B0 ;  /* 0x0000000000007941 */ /* 0x000fea0003800200 */
.L_x_4626:
        /* <DEDUP_REMOVED lines=54> */
.L_x_4629:
[----:B------:R-:W-:Y:S05]  /*1ca0*/  BSYNC.RECONVERGENT B0 ;  /* 0x0000000000007941 */ /* 0x000fea0003800200 */
.L_x_4628:
        /* <DEDUP_REMOVED lines=54> */
.L_x_4631:
[----:B------:R-:W-:Y:S05]  /*2010*/  BSYNC.RECONVERGENT B0 ;  /* 0x0000000000007941 */ /* 0x000fea0003800200 */
.L_x_4630:
[----:B------:R-:W-:Y:S01]  /*2020*/  ISETP.NE.AND P5, PT, R174, RZ, PT ;  /* 0x000000ffae00720c */ /* 0x000fe20003fa5270 */
[----:B------:R-:W-:-:S12]  /*2030*/  BSSY.RECONVERGENT B0, `(.L_x_4632) ;  /* 0x0000035000007945 */ /* 0x000fd80003800200 */
        /* <DEDUP_REMOVED lines=17> */
[----:B------:R-:W-:-:S03]  /*2150*/  SHF.R.U64 R106, R96, 0x10, R97 ;  /* 0x00000010606a7819 */ /* 0x000fc60000001261 */
[----:B------:R-:W-:Y:S01]  /*2160*/  HADD2.F32 R103, -RZ, R103.H0_H0 ;  /* 0x20000067ff677230 */ /* 0x000fe20000004100 */
[----:B------:R-:W-:Y:S01]  /*2170*/  MOV R104, R97 ;  /* 0x0000006100687202 */ /* 0x000fe20000000f00 */
[C---:B----4-:R-:W-:Y:S01]  /*2180*/  FADD.FTZ R168, -R100.reuse, R93 ;  /* 0x0000005d64a87221 */ /* 0x050fe20000010100 */
[C---:B------:R-:W-:Y:S01]  /*2190*/  FADD.FTZ R96, -R100.reuse, R92 ;  /* 0x0000005c64607221 */ /* 0x040fe20000010100 */
[----:B------:R-:W-:Y:S02]  /*21a0*/  HADD2.F32 R92, -RZ, R106.H0_H0 ;  /* 0x2000006aff5c7230 */ /* 0x000fe40000004100 */
[----:B------:R-:W-:Y:S01]  /*21b0*/  FADD.FTZ R94, -R100, R94 ;  /* 0x0000005e645e7221 */ /* 0x000fe20000010100 */
[C---:B-----5:R-:W-:Y:S01]  /*21c0*/  FMUL.FTZ R168, R115.reuse, R168 ;  /* 0x000000a873a87220 */ /* 0x060fe20000410000 */
[----:B------:R-:W-:Y:S01]  /*21d0*/  FMUL.FTZ R166, R166, R103 ;  /* 0x00000067a6a67220 */ /* 0x000fe20000410000 */
[----:B------:R-:W-:Y:S01]  /*21e0*/  FADD.FTZ R172, -R100, R95 ;  /* 0x0000005f64ac7221 */ /* 0x000fe20000010100 */
[----:B------:R-:W-:Y:S01]  /*21f0*/  FMUL.FTZ R165, R115, R96 ;  /* 0x0000006073a57220 */ /* 0x000fe20000410000 */
[----:B------:R-:W-:Y:S01]  /*2200*/  HADD2.F32 R95, -RZ, R104.H0_H0 ;  /* 0x20000068ff5f7230 */ /* 0x000fe20000004100 */
[----:B------:R-:W-:Y:S01]  /*2210*/  SHF.R.U32.HI R105, RZ, 0x10, R97 ;  /* 0x00000010ff697819 */ /* 0x000fe20000011661 */
[-C--:B------:R-:W-:Y:S01]  /*2220*/  FMUL.FTZ R167, R167, R92.reuse ;  /* 0x0000005ca7a77220 */ /* 0x080fe20000410000 */
[----:B------:R-:W-:Y:S01]  /*2230*/  FADD.FTZ R13, R13, R92 ;  /* 0x0000005c0d0d7221 */ /* 0x000fe20000010000 */
[----:B------:R-:W-:Y:S01]  /*2240*/  FFMA.FTZ R41, R168, R92, R41 ;  /* 0x0000005ca8297223 */ /* 0x000fe20000010029 */
[----:B------:R-:W-:Y:S01]  /*2250*/  FMUL.FTZ R169, R115, R94 ;  /* 0x0000005e73a97220 */ /* 0x000fe20000410000 */
[----:B------:R-:W-:Y:S01]  /*2260*/  FADD.FTZ R92, R101, R166 ;  /* 0x000000a6655c7221 */ /* 0x000fe20000010000 */
[----:B------:R-:W-:Y:S01]  /*2270*/  FFMA.FTZ R93, R165, R166, R102 ;  /* 0x000000a6a55d7223 */ /* 0x000fe20000010066 */
[-C--:B------:R-:W-:Y:S01]  /*2280*/  FMUL.FTZ R170, R170, R95.reuse ;  /* 0x0000005faaaa7220 */ /* 0x080fe20000410000 */
[----:B------:R-:W-:Y:S01]  /*2290*/  FADD.FTZ R14, R14, R95 ;  /* 0x0000005f0e0e7221 */ /* 0x000fe20000010000 */
[----:B------:R-:W-:Y:S01]  /*22a0*/  FFMA.FTZ R42, R169, R95, R42 ;  /* 0x0000005fa92a7223 */ /* 0x000fe2000001002a */
[----:B------:R-:W-:-:S02]  /*22b0*/  HADD2.F32 R96, -RZ, R105.H0_H0 ;  /* 0x20000069ff607230 */ /* 0x000fc40000004100 */
        /* <DEDUP_REMOVED lines=12> */
.L_x_4633:
[----:B------:R-:W-:Y:S05]  /*2380*/  BSYNC.RECONVERGENT B0 ;  /* 0x0000000000007941 */ /* 0x000fea0003800200 */
.L_x_4632:
        /* <DEDUP_REMOVED lines=32> */
.L_x_4635:
[----:B------:R-:W-:Y:S05]  /*2590*/  BSYNC.RECONVERGENT B0 ;  /* 0x0000000000007941 */ /* 0x000fea0003800200 */
.L_x_4634:
        /* <DEDUP_REMOVED lines=9> */
[----:B------:R-:W1:Y:S01]  /*2630*/  LDS.128 R104, [UR5] ;  /* 0x00000005ff687984 */ /* 0x000e620008000c00 */
[----:B------:R-:W-:Y:S02]  /*2640*/  UIADD3 UR5, UPT, UPT, UR4, 0x7060, URZ ;  /* 0x0000706004057890 */ /* 0x000fe4000fffe0ff */
[----:B------:R-:W-:Y:S01]  /*2650*/  @!UP1 UIADD3 UR5, UPT, UPT, UR4, 0x7020, URZ ;  /* 0x0000702004059890 */ /* 0x000fe2000fffe0ff */
[----:B0-----:R-:W0:Y:S01]  /*2660*/  LDS.128 R92, [UR10] ;  /* 0x0000000aff5c7984 */ /* 0x001e220008000c00 */
[----:B------:R-:W-:Y:S02]  /*2670*/  UIADD3 UR10, UPT, UPT, UR4, 0x7070, URZ ;  /* 0x00007070040a7890 */ /* 0x000fe4000fffe0ff */
[----:B------:R-:W-:-:S05]  /*2680*/  @!UP1 UIADD3 UR10, UPT, UPT, UR4, 0x7030, URZ ;  /* 0x00007030040a9890 */ /* 0x000fca000fffe0ff */
[----:B------:R-:W2:Y:S04]  /*2690*/  LDS.128 R96, [UR5] ;  /* 0x00000005ff607984 */ /* 0x000ea80008000c00 */
[----:B------:R-:W3:Y:S01]  /*26a0*/  LDS.128 R100, [UR10] ;  /* 0x0000000aff647984 */ /* 0x000ee20008000c00 */
[----:B-1----:R-:W-:Y:S01]  /*26b0*/  FADD.FTZ R185, RZ, R104 ;  /* 0x00000068ffb97221 */ /* 0x002fe20000010000 */
[----:B------:R-:W-:-:S03]  /*26c0*/  FADD.FTZ R104, RZ, R105 ;  /* 0x00000069ff687221 */ /* 0x000fc60000010000 */
[----:B------:R-:W-:Y:S01]  /*26d0*/  FADD.FTZ R185, R106, R185 ;  /* 0x000000b96ab97221 */ /* 0x000fe20000010000 */
[----:B------:R-:W-:Y:S02]  /*26e0*/  FADD.FTZ R106, R107, R104 ;  /* 0x000000686b6a7221 */ /* 0x000fe40000010000 */
[----:B------:R-:W1:Y:S01]  /*26f0*/  LDC.64 R104, c[0x0][0x380] ;  /* 0x0000e000ff687b82 */ /* 0x000e620000000a00 */
[----:B0-----:R-:W-:Y:S01]  /*2700*/  FADD.FTZ R185, R185, R92 ;  /* 0x0000005cb9b97221 */ /* 0x001fe20000010000 */
[----:B------:R-:W-:-:S03]  /*2710*/  FADD.FTZ R106, R106, R93 ;  /* 0x0000005d6a6a7221 */ /* 0x000fc60000010000 */
[----:B------:R-:W-:Y:S01]  /*2720*/  FADD.FTZ R185, R94, R185 ;  /* 0x000000b95eb97221 */ /* 0x000fe20000010000 */
[----:B------:R-:W-:Y:S02]  /*2730*/  FADD.FTZ R106, R95, R106 ;  /* 0x0000006a5f6a7221 */ /* 0x000fe40000010000 */
[----:B------:R-:W0:Y:S01]  /*2740*/  LDC.U8 R92, c[0x0][0x410] ;  /* 0x00010400ff5c7b82 */ /* 0x000e220000000000 */
        /* <DEDUP_REMOVED lines=8> */
[----:B-1----:R-:W-:Y:S02]  /*27d0*/  IADD3 R109, PT, PT, R109, R104, RZ ;  /* 0x000000686d6d7210 */ /* 0x002fe40007ffe0ff */
[----:B------:R-:W-:Y:S01]  /*27e0*/  FMUL.FTZ R97, R102, UR11 ;  /* 0x0000000b66617c20 */ /* 0x000fe20008410000 */
[----:B------:R-:W-:Y:S01]  /*27f0*/  FMUL.FTZ R96, R96, UR11 ;  /* 0x0000000b60607c20 */ /* 0x000fe20008410000 */
[----:B------:R-:W-:Y:S02]  /*2800*/  ISETP.GE.AND P6, PT, R109, R105, PT ;  /* 0x000000696d00720c */ /* 0x000fe40003fc6270 */
[----:B0-----:R-:W-:Y:S02]  /*2810*/  ISETP.NE.AND P5, PT, R92, RZ, PT ;  /* 0x000000ff5c00720c */ /* 0x001fe40003fa5270 */
[----:B------:R-:W-:-:S02]  /*2820*/  P2R R100, PR, RZ, 0x40 ;  /* 0x00000040ff647803 */ /* 0x000fc40000000000 */
[----:B------:R-:W-:Y:S02]  /*2830*/  P2R R98, PR, RZ, 0x20 ;  /* 0x00000020ff627803 */ /* 0x000fe40000000000 */
[----:B------:R-:W-:Y:S02]  /*2840*/  FSEL R97, R97, RZ, !P5 ;  /* 0x000000ff61617208 */ /* 0x000fe40006800000 */
[----:B------:R-:W-:-:S04]  /*2850*/  ISETP.GE.U32.AND P5, PT, R2, 0x100, PT ;  /* 0x000001000200780c */ /* 0x000fc80003fa6070 */
[----:B------:R-:W-:-:S09]  /*2860*/  P2R R99, PR, RZ, 0x20 ;  /* 0x00000020ff637803 */ /* 0x000fd20000000000 */
        /* <DEDUP_REMOVED lines=31> */
.L_x_4640:
        /* <DEDUP_REMOVED lines=23> */
.L_x_4639:
        /* <DEDUP_REMOVED lines=18> */
[----:B------:R-:W-:Y:S01]  /*2cf0*/  PRMT R105, R104, 0x7632, R105 ;  /* 0x0000763268697816 */ /* 0x000fe20000000069 */
[----:B------:R-:W-:Y:S06]  /*2d00*/  BRA `(.L_x_4641) ;  /* 0x0000000400bc7947 */ /* 0x000fec0003800000 */
.L_x_4642:
        /* <DEDUP_REMOVED lines=21> */
.L_x_4638:
        /* <DEDUP_REMOVED lines=25> */
[----:B------:R-:W-:Y:S01]  /*2ff0*/  PRMT R104, R95, 0x7610, R104 ;  /* 0x000076105f687816 */ /* 0x000fe20000000068 */
[----:B------:R-:W-:Y:S06]  /*3000*/  BRA `(.L_x_4641) ;  /* 0x0000000000fc7947 */ /* 0x000fec0003800000 */
.L_x_4644:
        /* <DEDUP_REMOVED lines=23> */
.L_x_4643:
        /* <DEDUP_REMOVED lines=17> */
[----:B------:R-:W-:Y:S02]  /*3290*/  PRMT R94, R101, 0x7632, R94 ;  /* 0x00007632655e7816 */ /* 0x000fe4000000005e */
[----:B------:R-:W-:Y:S01]  /*32a0*/  PRMT R105, R104, 0x7632, R105 ;  /* 0x0000763268697816 */ /* 0x000fe20000000069 */
[----:B------:R-:W-:Y:S06]  /*32b0*/  BRA `(.L_x_4641) ;  /* 0x0000000000507947 */ /* 0x000fec0003800000 */
.L_x_4645:
        /* <DEDUP_REMOVED lines=20> */
.L_x_4641:
        /* <DEDUP_REMOVED lines=24> */
.L_x_4646:
[----:B------:R-:W-:-:S07]  /*3580*/  IADD3 R113, PT, PT, R113, 0x100, RZ ;  /* 0x0000010071717810 */ /* 0x000fce0007ffe0ff */
.L_x_4637:
[----:B------:R-:W-:Y:S05]  /*3590*/  BSYNC.RECONVERGENT B0 ;  /* 0x0000000000007941 */ /* 0x000fea0003800200 */
.L_x_4636:
        /* <DEDUP_REMOVED lines=18> */
[----:B0-----:R-:W-:Y:S01]  /*36c0*/  FADD.FTZ R94, R131, -R90 ;  /* 0x8000005a835e7221 */ /* 0x001fe20000010000 */
        /* <DEDUP_REMOVED lines=14> */
.L_x_4651:
        /* <DEDUP_REMOVED lines=17> */
.L_x_4650:
        /* <DEDUP_REMOVED lines=26> */
.L_x_4653:
        /* <DEDUP_REMOVED lines=19> */
.L_x_4649:
        /* <DEDUP_REMOVED lines=28> */
.L_x_4655:
        /* <DEDUP_REMOVED lines=17> */
.L_x_4654:
        /* <DEDUP_REMOVED lines=26> */
.L_x_4656:
        /* <DEDUP_REMOVED lines=18> */
.L_x_4652:
        /* <DEDUP_REMOVED lines=20> */
.L_x_4657:
[----:B------:R-:W-:-:S07]  /*4260*/  IADD3 R113, PT, PT, R113, 0x100, RZ ;  /* 0x0000010071717810 */ /* 0x000fce0007ffe0ff */
.L_x_4648:
[----:B------:R-:W-:Y:S05]  /*4270*/  BSYNC.RECONVERGENT B0 ;  /* 0x0000000000007941 */ /* 0x000fea0003800200 */
.L_x_4647:
        /* <DEDUP_REMOVED lines=33> */
.L_x_4662:
        /* <DEDUP_REMOVED lines=17> */
.L_x_4661:
        /* <DEDUP_REMOVED lines=26> */
.L_x_4664:
        /* <DEDUP_REMOVED lines=19> */
.L_x_4660:
        /* <DEDUP_REMOVED lines=28> */
.L_x_4666:
        /* <DEDUP_REMOVED lines=17> */
.L_x_4665:
        /* <DEDUP_REMOVED lines=26> */
.L_x_4667:
        /* <DEDUP_REMOVED lines=18> */
.L_x_4663:
        /* <DEDUP_REMOVED lines=20> */
.L_x_4668:
[----:B------:R-:W-:-:S07]  /*4f40*/  IADD3 R113, PT, PT, R113, 0x100, RZ ;  /* 0x0000010071717810 */ /* 0x000fce0007ffe0ff */
.L_x_4659:
[----:B------:R-:W-:Y:S05]  /*4f50*/  BSYNC.RECONVERGENT B0 ;  /* 0x0000000000007941 */ /* 0x000fea0003800200 */
.L_x_4658:
        /* <DEDUP_REMOVED lines=33> */
.L_x_4673:
        /* <DEDUP_REMOVED lines=17> */
.L_x_4672:
        /* <DEDUP_REMOVED lines=26> */
.L_x_4675:
        /* <DEDUP_REMOVED lines=19> */
.L_x_4671:
        /* <DEDUP_REMOVED lines=28> */
.L_x_4677:
        /* <DEDUP_REMOVED lines=17> */
.L_x_4676:
        /* <DEDUP_REMOVED lines=26> */
.L_x_4678:
        /* <DEDUP_REMOVED lines=18> */
.L_x_4674:
        /* <DEDUP_REMOVED lines=20> */
.L_x_4679:
[----:B------:R-:W-:-:S07]  /*5c20*/  IADD3 R113, PT, PT, R113, 0x100, RZ ;  /* 0x0000010071717810 */ /* 0x000fce0007ffe0ff */
.L_x_4670:
[----:B------:R-:W-:Y:S05]  /*5c30*/  BSYNC.RECONVERGENT B0 ;  /* 0x0000000000007941 */ /* 0x000fea0003800200 */
.L_x_4669:
        /* <DEDUP_REMOVED lines=33> */
.L_x_4684:
        /* <DEDUP_REMOVED lines=17> */
.L_x_4683:
        /* <DEDUP_REMOVED lines=26> */
.L_x_4686:
        /* <DEDUP_REMOVED lines=19> */
.L_x_4682:
        /* <DEDUP_REMOVED lines=28> */
.L_x_4688:
        /* <DEDUP_REMOVED lines=17> */
.L_x_4687:
        /* <DEDUP_REMOVED lines=26> */
.L_x_4689:
        /* <DEDUP_REMOVED lines=18> */
.L_x_4685:
        /* <DEDUP_REMOVED lines=20> */
.L_x_4690:
[----:B------:R-:W-:-:S07]  /*6900*/  IADD3 R113, PT, PT, R113, 0x100, RZ ;  /* 0x0000010071717810 */ /* 0x000fce0007ffe0ff */
.L_x_4681:
[----:B------:R-:W-:Y:S05]  /*6910*/  BSYNC.RECONVERGENT B0 ;  /* 0x0000000000007941 */ /* 0x000fea0003800200 */
.L_x_4680:
        /* <DEDUP_REMOVED lines=33> */
.L_x_4695:
        /* <DEDUP_REMOVED lines=17> */
.L_x_4694:
        /* <DEDUP_REMOVED lines=26> */
.L_x_4697:
        /* <DEDUP_REMOVED lines=19> */
.L_x_4693:
        /* <DEDUP_REMOVED lines=28> */
.L_x_4699:
        /* <DEDUP_REMOVED lines=17> */
.L_x_4698:
        /* <DEDUP_REMOVED lines=26> */
.L_x_4700:
        /* <DEDUP_REMOVED lines=18> */
.L_x_4696:
        /* <DEDUP_REMOVED lines=20> */
.L_x_4701:
[----:B------:R-:W-:-:S07]  /*75e0*/  IADD3 R113, PT, PT, R113, 0x100, RZ ;  /* 0x0000010071717810 */ /* 0x000fce0007ffe0ff */
.L_x_4692:
[----:B------:R-:W-:Y:S05]  /*75f0*/  BSYNC.RECONVERGENT B0 ;  /* 0x0000000000007941 */ /* 0x000fea0003800200 */
.L_x_4691:
        /* <DEDUP_REMOVED lines=18> */
[----:B0-----:R-:W-:Y:S01]  /*7720*/  FADD.FTZ R93, R170, -R91 ;  /* 0x8000005baa5d7221 */ /* 0x001fe20000010000 */
        /* <DEDUP_REMOVED lines=15> */
.L_x_4706:
        /* <DEDUP_REMOVED lines=17> */
.L_x_4705:
        /* <DEDUP_REMOVED lines=26> */
.L_x_4708:
        /* <DEDUP_REMOVED lines=19> */
.L_x_4704:
        /* <DEDUP_REMOVED lines=28> */
.L_x_4710:
        /* <DEDUP_REMOVED lines=17> */
.L_x_4709:
        /* <DEDUP_REMOVED lines=26> */
.L_x_4711:
        /* <DEDUP_REMOVED lines=18> */
.L_x_4707:
        /* <DEDUP_REMOVED lines=20> */
.L_x_4703:
[----:B------:R-:W-:Y:S05]  /*82d0*/  BSYNC.RECONVERGENT B0 ;  /* 0x0000000000007941 */ /* 0x000fea0003800200 */
.L_x_4702:
[----:B------:R-:W-:Y:S01]  /*82e0*/  ISETP.NE.AND P5, PT, R100, RZ, PT ;  /* 0x000000ff6400720c */ /* 0x000fe20003fa5270 */
[----:B------:R-:W-:-:S12]  /*82f0*/  UPLOP3.LUT UP1, UPT, UPT, UPT, UP1, 0x40, 0x4 ;  /* 0x000000000004789c */ /* 0x000fd80003f2e810 */
[----:B------:R-:W-:Y:S05]  /*8300*/  @!P5 BRA `(.L_x_4712) ;  /* 0xffffff8400bcd947 */ /* 0x000fea000383ffff */
.L_x_4619:
        /* <DEDUP_REMOVED lines=55> */
.L_x_4713:
        /* <DEDUP_REMOVED lines=16> */
.L_x_7286:


//--------------------- .text._ZN10layer_norm31ln_parallel_residual_bwd_kernelINS_13Kernel_traitsI6__halfS2_fS2_fjLj7168ELj1ELj1ELj8ELj8ENS_18Kernel_traits_baseILj7168ES2_S2_fS2_fjLj256EEEEELb0ELb1ELb1EEEvNS_9BwdParamsE --------------------------
	.section	.text._ZN10layer_norm31ln_parallel_residual_bwd_kernelINS_13Kernel_traitsI6__halfS2_fS2_fjLj7168ELj1ELj1ELj8ELj8ENS_18Kernel_traits_baseILj7168ES2_S2_fS2_fjLj256EEEEELb0ELb1ELb1EEEvNS_9BwdParamsE,"ax",@progbits
	.align	128
        .global         _ZN10layer_norm31ln_parallel_residual_bwd_kernelINS_13Kernel_traitsI6__halfS2_fS2_fjLj7168ELj1ELj1ELj8ELj8ENS_18Kernel_traits_baseILj7168ES2_S2_fS2_fjLj256EEEEELb0ELb1ELb1EEEvNS_9BwdParamsE
        .type           _ZN10layer_norm31ln_parallel_residual_bwd_kernelINS_13Kernel_traitsI6__halfS2_fS2_fjLj7168ELj1ELj1ELj8ELj8ENS_18Kernel_traits_baseILj7168ES2_S2_fS2_fjLj256EEEEELb0ELb1ELb1EEEvNS_9BwdParamsE,@function
        .size           _ZN10layer_norm31ln_parallel_residual_bwd_kernelINS_13Kernel_traitsI6__halfS2_fS2_fjLj7168ELj1ELj1ELj8ELj8ENS_18Kernel_traits_baseILj7168ES2_S2_fS2_fjLj256EEEEELb0ELb1ELb1EEEvNS_9BwdParamsE,(.L_x_7287 - _ZN10layer_norm31ln_parallel_residual_bwd_kernelINS_13Kernel_traitsI6__halfS2_fS2_fjLj7168ELj1ELj1ELj8ELj8ENS_18Kernel_traits_baseILj7168ES2_S2_fS2_fjLj256EEEEELb0ELb1ELb1EEEvNS_9BwdParamsE)
        .other          _ZN10layer_norm31ln_parallel_residual_bwd_kernelINS_13Kernel_traitsI6__halfS2_fS2_fjLj7168ELj1ELj1ELj8ELj8ENS_18Kernel_traits_baseILj7168ES2_S2_fS2_fjLj256EEEEELb0ELb1ELb1EEEvNS_9BwdParamsE,@"STO_CUDA_ENTRY STV_DEFAULT"
_ZN10layer_norm31ln_parallel_residual_bwd_kernelINS_13Kernel_traitsI6__halfS2_fS2_fjLj7168ELj1ELj1ELj8ELj8ENS_18Kernel_traits_baseILj7168ES2_S2_fS2_fjLj256EEEEELb0ELb1ELb1EEEvNS_9BwdParamsE:
.text._ZN10layer_norm31ln_parallel_residual_bwd_kernelINS_13Kernel_traitsI6__halfS2_fS2_fjLj7168ELj1ELj1ELj8ELj8ENS_18Kernel_traits_baseILj7168ES2_S2_fS2_fjLj256EEEEELb0ELb1ELb1EEEvNS_9BwdParamsE:
        /* <DEDUP_REMOVED lines=90> */
[----:B-1----:R-:W-:Y:S01]  /*05a0*/  HADD2.F32 R6, -RZ, R137.H0_H0 ;  /* 0x20000089ff067230 */ /* 0x002fe20000004100 */
        /* <DEDUP_REMOVED lines=30> */
[----:B0-----:R-:W-:-:S07]  /*0790*/  HADD2.F32 R145, -RZ, R145.H0_H0 ;  /* 0x20000091ff917230 */ /* 0x001fce0000004100 */
.L_x_4780:
        /* <DEDUP_REMOVED lines=70> */
[----:B------:R-:W-:Y:S01]  /*0c00*/  SHF.R.U64 R183, R148, 0x10, R149 ;  /* 0x0000001094b77819 */ /* 0x000fe20000001295 */
[----:B------:R-:W-:Y:S01]  /*0c10*/  FADD.FTZ R210, -R189, R93 ;  /* 0x0000005dbdd27221 */ /* 0x000fe20000010100 */
[----:B-----5:R4:W5:Y:S03]  /*0c20*/  @P0 LDG.E.128 R48, desc[UR12][R82.64] ;  /* 0x0000000c52300981 */ /* 0x020966000c1e1d00 */
[----:B------:R-:W0:Y:S01]  /*0c30*/  @P0 LDC.64 R90, c[0x0][0x438] ;  /* 0x00010e00ff5a0b82 */ /* 0x000e220000000a00 */
[----:B-1----:R-:W-:Y:S01]  /*0c40*/  @P0 IMAD.WIDE.U32 R86, R167, 0x10, R86 ;  /* 0x00000010a7560825 */ /* 0x002fe200078e0056 */
[----:B------:R-:W-:-:S03]  /*0c50*/  MOV R181, R149 ;  /* 0x0000009500b57202 */ /* 0x000fc60000000f00 */
[----:B--2---:R-:W-:Y:S01]  /*0c60*/  @P0 IMAD.WIDE.U32 R80, R171, 0x10, R80 ;  /* 0x00000010ab500825 */ /* 0x004fe200078e0050 */
[----:B------:R-:W-:Y:S01]  /*0c70*/  MOV R202, R154 ;  /* 0x0000009a00ca7202 */ /* 0x000fe20000000f00 */
[----:B------:R1:W5:Y:S01]  /*0c80*/  @P0 LDG.E.128 R72, desc[UR12][R86.64] ;  /* 0x0000000c56480981 */ /* 0x000362000c1e1d00 */
[----:B------:R-:W2:Y:S01]  /*0c90*/  @P0 LDC.64 R92, c[0x0][0x438] ;  /* 0x00010e00ff5c0b82 */ /* 0x000ea20000000a00 */
[----:B----4-:R-:W-:Y:S01]  /*0ca0*/  HADD2.F32 R82, -RZ, R187.H0_H0 ;  /* 0x200000bbff527230 */ /* 0x010fe20000004100 */
[----:B------:R-:W-:Y:S01]  /*0cb0*/  SHF.R.U64 R200, R154, 0x10, R155 ;  /* 0x000000109ac87819 */ /* 0x000fe2000000129b */
[----:B------:R-:W-:Y:S02]  /*0cc0*/  HADD2.F32 R83, -RZ, R183.H0_H0 ;  /* 0x200000b7ff537230 */ /* 0x000fe40000004100 */
[----:B------:R-:W-:Y:S01]  /*0cd0*/  FMUL.FTZ R154, R163, R222 ;  /* 0x000000dea39a7220 */ /* 0x000fe20000410000 */
[----:B---3--:R-:W-:-:S04]  /*0ce0*/  @P0 IMAD.WIDE.U32 R84, R165, 0x10, R84 ;  /* 0x00000010a5540825 */ /* 0x008fc800078e0054 */
[----:B------:R-:W-:Y:S01]  /*0cf0*/  FMUL.FTZ R203, R13, R82 ;  /* 0x000000520dcb7220 */ /* 0x000fe20000410000 */
[----:B------:R-:W-:Y:S01]  /*0d00*/  SHF.R.U32.HI R185, RZ, 0x10, R149 ;  /* 0x00000010ffb97819 */ /* 0x000fe20000011695 */
[----:B------:R3:W5:Y:S01]  /*0d10*/  @P0 LDG.E.128 R52, desc[UR12][R80.64] ;  /* 0x0000000c50340981 */ /* 0x000762000c1e1d00 */
[----:B-1----:R-:W-:Y:S02]  /*0d20*/  HADD2.F32 R86, -RZ, R181.H0_H0 ;  /* 0x200000b5ff567230 */ /* 0x002fe40000004100 */
[----:B------:R-:W-:Y:S01]  /*0d30*/  FMUL.FTZ R201, R163, R190 ;  /* 0x000000bea3c97220 */ /* 0x000fe20000410000 */
[----:B------:R-:W-:Y:S01]  /*0d40*/  FADD.FTZ R226, -R189, R104 ;  /* 0x00000068bde27221 */ /* 0x000fe20000010100 */
[----:B------:R-:W-:Y:S01]  /*0d50*/  FMUL.FTZ R190, R144, R83 ;  /* 0x0000005390be7220 */ /* 0x000fe20000410000 */
[----:B------:R-:W-:Y:S01]  /*0d60*/  FMUL.FTZ R199, R163, R192 ;  /* 0x000000c0a3c77220 */ /* 0x000fe20000410000 */
[----:B------:R-:W-:Y:S01]  /*0d70*/  FFMA.FTZ R104, R154, R203, RZ ;  /* 0x000000cb9a687223 */ /* 0x000fe200000100ff */
[----:B------:R-:W-:Y:S01]  /*0d80*/  MOV R148, R150 ;  /* 0x0000009600947202 */ /* 0x000fe20000000f00 */
[----:B------:R1:W5:Y:S01]  /*0d90*/  @P0 LDG.E.128 R68, desc[UR12][R84.64] ;  /* 0x0000000c54440981 */ /* 0x000362000c1e1d00 */
[----:B---3--:R-:W-:Y:S01]  /*0da0*/  FADD.FTZ R81, RZ, R203 ;  /* 0x000000cbff517221 */ /* 0x008fe20000010000 */
[----:B------:R-:W-:Y:S01]  /*0db0*/  FMUL.FTZ R192, R14, R86 ;  /* 0x000000560ec07220 */ /* 0x000fe20000410000 */
[----:B0-----:R-:W-:-:S04]  /*0dc0*/  @P0 IMAD.WIDE.U32 R88, R164, 0x10, R88 ;  /* 0x00000010a4580825 */ /* 0x001fc800078e0058 */
[----:B------:R-:W-:Y:S01]  /*0dd0*/  FMUL.FTZ R197, R163, R194 ;  /* 0x000000c2a3c57220 */ /* 0x000fe20000410000 */
[----:B------:R-:W-:Y:S01]  /*0de0*/  FADD.FTZ R81, R190, R81 ;  /* 0x00000051be517221 */ /* 0x000fe20000010000 */
[----:B------:R-:W-:Y:S01]  /*0df0*/  FFMA.FTZ R104, R199, R190, R104 ;  /* 0x000000bec7687223 */ /* 0x000fe20000010068 */
[----:B------:R-:W-:Y:S01]  /*0e00*/  SHF.R.U64 R149, R150, 0x10, R151 ;  /* 0x0000001096957819 */ /* 0x000fe20000001297 */
[----:B------:R-:W-:-:S04]  /*0e10*/  @P0 IMAD.WIDE.U32 R90, R147, 0x10, R90 ;  /* 0x00000010935a0825 */ /* 0x000fc800078e005a */
[----:B-1----:R-:W-:Y:S02]  /*0e20*/  HADD2.F32 R84, -RZ, R185.H0_H0 ;  /* 0x200000b9ff547230 */ /* 0x002fe40000004100 */
[----:B------:R-:W-:Y:S01]  /*0e30*/  FADD.FTZ R81, R192, R81 ;  /* 0x00000051c0517221 */ /* 0x000fe20000010000 */
[----:B------:R-:W-:Y:S02]  /*0e40*/  HADD2.F32 R222, -RZ, R148.H0_H0 ;  /* 0x20000094ffde7230 */ /* 0x000fe40000004100 */
[----:B------:R-:W-:Y:S01]  /*0e50*/  FFMA.FTZ R104, R197, R192, R104 ;  /* 0x000000c0c5687223 */ /* 0x000fe20000010068 */
[----:B------:R-:W-:Y:S01]  /*0e60*/  MOV R162, R151 ;  /* 0x0000009700a27202 */ /* 0x000fe20000000f00 */
[----:B------:R-:W-:Y:S01]  /*0e70*/  FMUL.FTZ R194, R145, R84 ;  /* 0x0000005491c27220 */ /* 0x000fe20000410000 */
[----:B------:R0:W5:Y:S01]  /*0e80*/  @P0 LDG.E.128 R64, desc[UR12][R88.64] ;  /* 0x0000000c58400981 */ /* 0x000162000c1e1d00 */
[----:B------:R-:W-:Y:S01]  /*0e90*/  FADD.FTZ R232, -R189, R100 ;  /* 0x00000064bde87221 */ /* 0x000fe20000010100 */
[----:B------:R-:W-:Y:S01]  /*0ea0*/  FMUL.FTZ R183, R163, R196 ;  /* 0x000000c4a3b77220 */ /* 0x000fe20000410000 */
[C---:B------:R-:W-:Y:S01]  /*0eb0*/  FADD.FTZ R212, -R189.reuse, R94 ;  /* 0x0000005ebdd47221 */ /* 0x040fe20000010100 */
[----:B------:R1:W5:Y:S01]  /*0ec0*/  @P0 LDG.E.128 R60, desc[UR12][R90.64] ;  /* 0x0000000c5a3c0981 */ /* 0x000362000c1e1d00 */
[C---:B------:R-:W-:Y:S01]  /*0ed0*/  FADD.FTZ R214, -R189.reuse, R95 ;  /* 0x0000005fbdd67221 */ /* 0x040fe20000010100 */
[C---:B------:R-:W-:Y:S01]  /*0ee0*/  FADD.FTZ R220, -R189.reuse, R96 ;  /* 0x00000060bddc7221 */ /* 0x040fe20000010100 */
[C---:B------:R-:W-:Y:S01]  /*0ef0*/  FADD.FTZ R218, -R189.reuse, R97 ;  /* 0x00000061bdda7221 */ /* 0x040fe20000010100 */
[C---:B------:R-:W-:Y:S01]  /*0f00*/  FADD.FTZ R216, -R189.reuse, R98 ;  /* 0x00000062bdd87221 */ /* 0x040fe20000010100 */
[----:B------:R-:W-:Y:S01]  /*0f10*/  FADD.FTZ R206, -R189, R99 ;  /* 0x00000063bdce7221 */ /* 0x000fe20000010100 */
[----:B0-----:R-:W-:-:S02]  /*0f20*/  HADD2.F32 R89, -RZ, R149.H0_H0 ;  /* 0x20000095ff597230 */ /* 0x001fc40000004100 */
[C---:B------:R-:W-:Y:S01]  /*0f30*/  FADD.FTZ R100, -R189.reuse, R101 ;  /* 0x00000065bd647221 */ /* 0x040fe20000010100 */
[C---:B------:R-:W-:Y:S01]  /*0f40*/  FADD.FTZ R102, -R189.reuse, R102 ;  /* 0x00000066bd667221 */ /* 0x040fe20000010100 */
[C---:B------:R-:W-:Y:S01]  /*0f50*/  FADD.FTZ R228, -R189.reuse, R103 ;  /* 0x00000067bde47221 */ /* 0x040fe20000010100 */
[C---:B------:R-:W-:Y:S01]  /*0f60*/  FADD.FTZ R224, -R189.reuse, R105 ;  /* 0x00000069bde07221 */ /* 0x040fe20000010100 */
[C---:B------:R-:W-:Y:S01]  /*0f70*/  FADD.FTZ R80, -R189.reuse, R106 ;  /* 0x0000006abd507221 */ /* 0x040fe20000010100 */
[----:B-1----:R-:W-:Y:S01]  /*0f80*/  FADD.FTZ R90, -R189, R107 ;  /* 0x0000006bbd5a7221 */ /* 0x002fe20000010100 */
[----:B------:R-:W-:Y:S01]  /*0f90*/  FMUL.FTZ R196, R11, R222 ;  /* 0x000000de0bc47220 */ /* 0x000fe20000410000 */
[----:B------:R-:W-:Y:S01]  /*0fa0*/  FADD.FTZ R81, R194, R81 ;  /* 0x00000051c2517221 */ /* 0x000fe20000010000 */
[----:B------:R-:W-:Y:S01]  /*0fb0*/  FMUL.FTZ R189, R163, R172 ;  /* 0x000000aca3bd7220 */ /* 0x000fe20000410000 */
[----:B------:R-:W-:Y:S01]  /*0fc0*/  FFMA.FTZ R104, R201, R194, R104 ;  /* 0x000000c2c9687223 */ /* 0x000fe20000010068 */
[----:B------:R-:W-:Y:S01]  /*0fd0*/  SHF.R.U32.HI R175, RZ, 0x10, R151 ;  /* 0x00000010ffaf7819 */ /* 0x000fe20000011697 */
[----:B--2---:R-:W-:-:S04]  /*0fe0*/  @P0 IMAD.WIDE.U32 R92, R146, 0x10, R92 ;  /* 0x00000010925c0825 */ /* 0x004fc800078e005c */
[C---:B------:R-:W-:Y:S01]  /*0ff0*/  FMUL.FTZ R181, R163.reuse, R198 ;  /* 0x000000c6a3b57220 */ /* 0x040fe20000410000 */
[----:B------:R-:W-:Y:S01]  /*1000*/  SHF.R.U64 R179, R152, 0x10, R153 ;  /* 0x0000001098b37819 */ /* 0x000fe20000001299 */
[----:B------:R-:W-:Y:S01]  /*1010*/  FMUL.FTZ R198, R142, R89 ;  /* 0x000000598ec67220 */ /* 0x000fe20000410000 */
[----:B------:R-:W-:Y:S02]  /*1020*/  HADD2.F32 R88, -RZ, R162.H0_H0 ;  /* 0x200000a2ff587230 */ /* 0x000fe40000004100 */
[----:B------:R-:W-:Y:S01]  /*1030*/  FADD.FTZ R81, R196, R81 ;  /* 0x00000051c4517221 */ /* 0x000fe20000010000 */
[----:B------:R-:W-:Y:S01]  /*1040*/  FMUL.FTZ R191, R163, R174 ;  /* 0x000000aea3bf7220 */ /* 0x000fe20000410000 */
[----:B------:R-:W-:Y:S01]  /*1050*/  FFMA.FTZ R104, R189, R196, R104 ;  /* 0x000000c4bd687223 */ /* 0x000fe20000010068 */
[----:B------:R-:W-:Y:S01]  /*1060*/  MOV R177, R152 ;  /* 0x0000009800b17202 */ /* 0x000fe20000000f00 */
[----:B------:R-:W-:Y:S01]  /*1070*/  HADD2.F32 R91, -RZ, R175.H0_H0 ;  /* 0x200000afff5b7230 */ /* 0x000fe20000004100 */
[----:B------:R0:W5:Y:S01]  /*1080*/  @P0 LDG.E.128 R56, desc[UR12][R92.64] ;  /* 0x0000000c5c380981 */ /* 0x000162000c1e1d00 */
[----:B------:R-:W-:-:S02]  /*1090*/  HADD2.F32 R207, -RZ, R200.H0_H0 ;  /* 0x200000c8ffcf7230 */ /* 0x000fc40000004100 */
[----:B------:R-:W-:Y:S01]  /*10a0*/  FMUL.FTZ R200, R12, R88 ;  /* 0x000000580cc87220 */ /* 0x000fe20000410000 */
[----:B------:R-:W-:Y:S01]  /*10b0*/  FADD.FTZ R81, R198, R81 ;  /* 0x00000051c6517221 */ /* 0x000fe20000010000 */
[----:B------:R-:W-:Y:S01]  /*10c0*/  FMUL.FTZ R193, R163, R176 ;  /* 0x000000b0a3c17220 */ /* 0x000fe20000410000 */
[----:B------:R-:W-:Y:S01]  /*10d0*/  FFMA.FTZ R104, R191, R198, R104 ;  /* 0x000000c6bf687223 */ /* 0x000fe20000010068 */
[----:B------:R-:W-:Y:S01]  /*10e0*/  MOV R180, R153 ;  /* 0x0000009900b47202 */ /* 0x000fe20000000f00 */
[----:B------:R-:W-:Y:S01]  /*10f0*/  FADD.FTZ R81, R200, R81 ;  /* 0x00000051c8517221 */ /* 0x000fe20000010000 */
[----:B------:R-:W-:Y:S01]  /*1100*/  MOV R204, R155 ;  /* 0x0000009b00cc7202 */ /* 0x000fe20000000f00 */
[----:B0-----:R-:W-:Y:S02]  /*1110*/  HADD2.F32 R93, -RZ, R179.H0_H0 ;  /* 0x200000b3ff5d7230 */ /* 0x001fe40000004100 */
[----:B------:R-:W-:Y:S01]  /*1120*/  FMUL.FTZ R179, R163, R208 ;  /* 0x000000d0a3b37220 */ /* 0x000fe20000410000 */
[----:B------:R-:W-:Y:S01]  /*1130*/  HADD2.F32 R92, -RZ, R177.H0_H0 ;  /* 0x200000b1ff5c7230 */ /* 0x000fe20000004100 */
[----:B------:R-:W-:Y:S01]  /*1140*/  SHF.R.U32.HI R155, RZ, 0x10, R155 ;  /* 0x00000010ff9b7819 */ /* 0x000fe2000001169b */
[----:B------:R-:W-:-:S02]  /*1150*/  HADD2.F32 R208, -RZ, R202.H0_H0 ;  /* 0x200000caffd07230 */ /* 0x000fc40000004100 */
[----:B------:R-:W-:Y:S01]  /*1160*/  FMUL.FTZ R202, R143, R91 ;  /* 0x0000005b8fca7220 */ /* 0x000fe20000410000 */
[----:B------:R-:W-:Y:S01]  /*1170*/  FMUL.FTZ R195, R163, R178 ;  /* 0x000000b2a3c37220 */ /* 0x000fe20000410000 */
[----:B------:R-:W-:Y:S01]  /*1180*/  FFMA.FTZ R104, R193, R200, R104 ;  /* 0x000000c8c1687223 */ /* 0x000fe20000010068 */
[----:B------:R-:W-:Y:S01]  /*1190*/  MOV R182, R156 ;  /* 0x0000009c00b67202 */ /* 0x000fe20000000f00 */
[----:B------:R-:W-:Y:S02]  /*11a0*/  HADD2.F32 R230, -RZ, R180.H0_H0 ;  /* 0x200000b4ffe67230 */ /* 0x000fe40000004100 */
[----:B------:R-:W-:Y:S01]  /*11b0*/  FMUL.FTZ R180, R9, R92 ;  /* 0x0000005c09b47220 */ /* 0x000fe20000410000 */
[----:B------:R-:W-:Y:S01]  /*11c0*/  FADD.FTZ R81, R202, R81 ;  /* 0x00000051ca517221 */ /* 0x000fe20000010000 */
[----:B------:R-:W-:Y:S01]  /*11d0*/  FMUL.FTZ R187, R163, R184 ;  /* 0x000000b8a3bb7220 */ /* 0x000fe20000410000 */
[----:B------:R-:W-:Y:S02]  /*11e0*/  HADD2.F32 R209, -RZ, R155.H0_H0 ;  /* 0x2000009bffd17230 */ /* 0x000fe40000004100 */
[----:B------:R-:W-:Y:S01]  /*11f0*/  FFMA.FTZ R104, R195, R202, R104 ;  /* 0x000000cac3687223 */ /* 0x000fe20000010068 */
[----:B------:R-:W-:Y:S01]  /*1200*/  SHF.R.U32.HI R153, RZ, 0x10, R153 ;  /* 0x00000010ff997819 */ /* 0x000fe20000011699 */
[----:B------:R-:W-:Y:S01]  /*1210*/  FMUL.FTZ R155, R163, R206 ;  /* 0x000000cea39b7220 */ /* 0x000fe20000410000 */
        /* <DEDUP_REMOVED lines=9> */
[----:B------:R-:W-:Y:S02]  /*12b0*/  FMUL.FTZ R186, R141, R205 ;  /* 0x000000cd8dba7220 */ /* 0x000fe40000410000 */
[----:B------:R-:W-:Y:S01]  /*12c0*/  FADD.FTZ R81, R184, R81 ;  /* 0x00000051b8517221 */ /* 0x000fe20000010000 */
[----:B------:R-:W-:Y:S01]  /*12d0*/  FFMA.FTZ R104, R183, R184, R104 ;  /* 0x000000b8b7687223 */ /* 0x000fe20000010068 */
[----:B------:R-:W-:-:S02]  /*12e0*/  FMUL.FTZ R172, R7, R208 ;  /* 0x000000d007ac7220 */ /* 0x000fc40000410000 */
[----:B------:R-:W-:Y:S01]  /*12f0*/  FADD.FTZ R81, R186, R81 ;  /* 0x00000051ba517221 */ /* 0x000fe20000010000 */
        /* <DEDUP_REMOVED lines=8> */
[--C-:B------:R-:W-:Y:S01]  /*1380*/  SHF.R.U64 R150, R156, 0x10, R157.reuse ;  /* 0x000000109c967819 */ /* 0x100fe2000000129d */
[----:B------:R-:W-:Y:S01]  /*1390*/  FMUL.FTZ R175, R163, R212 ;  /* 0x000000d4a3af7220 */ /* 0x000fe20000410000 */
[----:B------:R-:W-:Y:S01]  /*13a0*/  MOV R97, R157 ;  /* 0x0000009d00617202 */ /* 0x000fe20000000f00 */
[----:B------:R-:W-:Y:S01]  /*13b0*/  FFMA.FTZ R104, R177, R174, R104 ;  /* 0x000000aeb1687223 */ /* 0x000fe20000010068 */
[----:B------:R-:W-:-:S02]  /*13c0*/  SHF.R.U32.HI R151, RZ, 0x10, R157 ;  /* 0x00000010ff977819 */ /* 0x000fc4000001169d */
[----:B------:R-:W-:Y:S02]  /*13d0*/  MOV R94, R159 ;  /* 0x0000009f005e7202 */ /* 0x000fe40000000f00 */
[----:B------:R-:W-:Y:S01]  /*13e0*/  MOV R157, R160 ;  /* 0x000000a0009d7202 */ /* 0x000fe20000000f00 */
[----:B------:R-:W-:Y:S01]  /*13f0*/  FMUL.FTZ R178, R139, R209 ;  /* 0x000000d18bb27220 */ /* 0x000fe20000410000 */
[----:B------:R-:W-:Y:S01]  /*1400*/  SHF.R.U64 R152, R160, 0x10, R161 ;  /* 0x00000010a0987819 */ /* 0x000fe200000012a1 */
[----:B------:R-:W-:Y:S01]  /*1410*/  FADD.FTZ R81, R176, R81 ;  /* 0x00000051b0517221 */ /* 0x000fe20000010000 */
[----:B------:R-:W-:Y:S01]  /*1420*/  MOV R99, R161 ;  /* 0x000000a100637202 */ /* 0x000fe20000000f00 */
[----:B------:R-:W-:Y:S01]  /*1430*/  FFMA.FTZ R104, R175, R176, R104 ;  /* 0x000000b0af687223 */ /* 0x000fe20000010068 */
[----:B------:R-:W-:Y:S01]  /*1440*/  SHF.R.U32.HI R188, RZ, 0x10, R161 ;  /* 0x00000010ffbc7819 */ /* 0x000fe200000116a1 */
[----:B------:R-:W-:Y:S01]  /*1450*/  FMUL.FTZ R161, R163, R214 ;  /* 0x000000d6a3a17220 */ /* 0x000fe20000410000 */
[----:B------:R-:W-:-:S02]  /*1460*/  HADD2.F32 R211, -RZ, R150.H0_H0 ;  /* 0x20000096ffd37230 */ /* 0x000fc40000004100 */
[----:B------:R-:W-:Y:S02]  /*1470*/  HADD2.F32 R215, -RZ, R94.H0_H0 ;  /* 0x2000005effd77230 */ /* 0x000fe40000004100 */
[----:B------:R-:W-:Y:S01]  /*1480*/  FADD.FTZ R94, R178, R81 ;  /* 0x00000051b25e7221 */ /* 0x000fe20000010000 */
[----:B------:R-:W-:Y:S02]  /*1490*/  HADD2.F32 R217, -RZ, R157.H0_H0 ;  /* 0x2000009dffd97230 */ /* 0x000fe40000004100 */
[----:B------:R-:W-:Y:S01]  /*14a0*/  FMUL.FTZ R157, R5, R206 ;  /* 0x000000ce059d7220 */ /* 0x000fe20000410000 */
[----:B------:R-:W-:Y:S01]  /*14b0*/  FMUL.FTZ R156, R163, R220 ;  /* 0x000000dca39c7220 */ /* 0x000fe20000410000 */
[----:B------:R-:W-:Y:S01]  /*14c0*/  FFMA.FTZ R85, R161, R178, R104 ;  /* 0x000000b2a1557223 */ /* 0x000fe20000010068 */
[--C-:B------:R-:W-:Y:S01]  /*14d0*/  SHF.R.U32.HI R96, RZ, 0x10, R159.reuse ;  /* 0x00000010ff607819 */ /* 0x100fe2000001169f */
[----:B------:R-:W-:Y:S02]  /*14e0*/  HADD2.F32 R210, -RZ, R97.H0_H0 ;  /* 0x20000061ffd27230 */ /* 0x000fe40000004100 */
[----:B------:R-:W-:Y:S01]  /*14f0*/  FMUL.FTZ R160, R136, R211 ;  /* 0x000000d388a07220 */ /* 0x000fe20000410000 */
[----:B------:R-:W-:Y:S01]  /*1500*/  FADD.FTZ R81, R157, R94 ;  /* 0x0000005e9d517221 */ /* 0x000fe20000010000 */
[----:B------:R-:W-:Y:S01]  /*1510*/  MOV R98, R158 ;  /* 0x0000009e00627202 */ /* 0x000fe20000000f00 */
[C---:B------:R-:W-:Y:S01]  /*1520*/  FMUL.FTZ R153, R163.reuse, R218 ;  /* 0x000000daa3997220 */ /* 0x040fe20000410000 */
[----:B------:R-:W-:Y:S01]  /*1530*/  SHF.R.U64 R95, R158, 0x10, R159 ;  /* 0x000000109e5f7819 */ /* 0x000fe2000000129f */
[----:B------:R-:W-:Y:S01]  /*1540*/  FFMA.FTZ R94, R156, R157, R85 ;  /* 0x0000009d9c5e7223 */ /* 0x000fe20000010055 */
[----:B------:R-:W-:Y:S01]  /*1550*/  FMUL.FTZ R158, R163, R216 ;  /* 0x000000d8a39e7220 */ /* 0x000fe20000410000 */
[----:B------:R-:W-:-:S02]  /*1560*/  HADD2.F32 R212, -RZ, R151.H0_H0 ;  /* 0x20000097ffd47230 */ /* 0x000fc40000004100 */
[----:B------:R-:W-:Y:S01]  /*1570*/  FMUL.FTZ R159, R6, R210 ;  /* 0x000000d2069f7220 */ /* 0x000fe20000410000 */
[----:B------:R-:W-:Y:S02]  /*1580*/  HADD2.F32 R216, -RZ, R96.H0_H0 ;  /* 0x20000060ffd87230 */ /* 0x000fe40000004100 */
[----:B------:R-:W-:Y:S01]  /*1590*/  FADD.FTZ R96, R160, R81 ;  /* 0x00000051a0607221 */ /* 0x000fe20000010000 */
        /* <DEDUP_REMOVED lines=75> */
.L_x_4716:
[----:B------:R-:W-:Y:S05]  /*1a50*/  BSYNC.RECONVERGENT B0 ;  /* 0x0000000000007941 */ /* 0x000fea0003800200 */
.L_x_4715:
        /* <DEDUP_REMOVED lines=124> */
.L_x_4719:
        /* <DEDUP_REMOVED lines=23> */
.L_x_4718:
        /* <DEDUP_REMOVED lines=20> */
.L_x_4721:
        /* <DEDUP_REMOVED lines=21> */
.L_x_4717:
        /* <DEDUP_REMOVED lines=27> */
.L_x_4723:
        /* <DEDUP_REMOVED lines=23> */
.L_x_4722:
        /* <DEDUP_REMOVED lines=20> */
.L_x_4724:
        /* <DEDUP_REMOVED lines=20> */
.L_x_4720:
        /* <DEDUP_REMOVED lines=24> */
.L_x_4725:
        /* <DEDUP_REMOVED lines=15> */
[----:B------:R-:W-:Y:S02]  /*2e30*/  F2FP.F16.F32.PACK_AB R86, R79, R78 ;  /* 0x0000004e4f56723e */ /* 0x000fe400000000ff */
[----:B------:R-:W-:Y:S02]  /*2e40*/  F2FP.F16.F32.PACK_AB R87, R77, R76 ;  /* 0x0000004c4d57723e */ /* 0x000fe400000000ff */
[C---:B------:R-:W-:Y:S02]  /*2e50*/  PRMT R91, R86.reuse, 0x7632, R91 ;  /* 0x00007632565b7816 */ /* 0x040fe4000000005b */
[----:B-1----:R-:W-:Y:S02]  /*2e60*/  PRMT R84, R87, 0x7632, R84 ;  /* 0x0000763257547816 */ /* 0x002fe40000000054 */
[----:B------:R-:W-:Y:S02]  /*2e70*/  PRMT R166, R91, 0x7610, R166 ;  /* 0x000076105ba67816 */ /* 0x000fe400000000a6 */
[----:B------:R-:W-:-:S02]  /*2e80*/  PRMT R169, R86, 0x7610, R169 ;  /* 0x0000761056a97816 */ /* 0x000fc400000000a9 */
[----:B------:R-:W-:Y:S02]  /*2e90*/  PRMT R168, R84, 0x7610, R168 ;  /* 0x0000761054a87816 */ /* 0x000fe400000000a8 */
[----:B------:R-:W-:Y:S01]  /*2ea0*/  PRMT R170, R87, 0x7610, R170 ;  /* 0x0000761057aa7816 */ /* 0x000fe200000000aa */
[----:B------:R-:W-:Y:S06]  /*2eb0*/  BRA `(.L_x_4729) ;  /* 0x0000000800387947 */ /* 0x000fec0003800000 */
.L_x_4728:
        /* <DEDUP_REMOVED lines=14> */
[----:B-1----:R-:W-:Y:S02]  /*2fa0*/  PRMT R84, R87, 0x7632, R84 ;  /* 0x0000763257547816 */ /* 0x002fe40000000054 */
[----:B------:R-:W-:Y:S01]  /*2fb0*/  PRMT R91, R86, 0x7632, R91 ;  /* 0x00007632565b7816 */ /* 0x000fe2000000005b */
[----:B------:R-:W-:Y:S06]  /*2fc0*/  BRA `(.L_x_4729) ;  /* 0x0000000400f47947 */ /* 0x000fec0003800000 */
.L_x_4727:
        /* <DEDUP_REMOVED lines=24> */
.L_x_4730:
        /* <DEDUP_REMOVED lines=14> */
[C---:B01----:R-:W-:Y:S02]  /*3230*/  PRMT R84, R189.reuse, 0x7632, R84 ;  /* 0x00007632bd547816 */ /* 0x043fe40000000054 */
[----:B------:R-:W-:Y:S02]  /*3240*/  PRMT R87, R189, 0x7610, R87 ;  /* 0x00007610bd577816 */ /* 0x000fe40000000057 */
[C---:B------:R-:W-:Y:S02]  /*3250*/  PRMT R91, R193.reuse, 0x7632, R91 ;  /* 0x00007632c15b7816 */ /* 0x040fe4000000005b */
[----:B------:R-:W-:Y:S01]  /*3260*/  PRMT R86, R193, 0x7610, R86 ;  /* 0x00007610c1567816 */ /* 0x000fe20000000056 */
[----:B------:R-:W-:Y:S06]  /*3270*/  BRA `(.L_x_4729) ;  /* 0x0000000400487947 */ /* 0x000fec0003800000 */
.L_x_4726:
        /* <DEDUP_REMOVED lines=23> */
.L_x_4732:
        /* <DEDUP_REMOVED lines=14> */
[----:B-1----:R-:W-:Y:S02]  /*34d0*/  PRMT R84, R87, 0x7632, R84 ;  /* 0x0000763257547816 */ /* 0x002fe40000000054 */
[----:B------:R-:W-:Y:S01]  /*34e0*/  PRMT R91, R86, 0x7632, R91 ;  /* 0x00007632565b7816 */ /* 0x000fe2000000005b */
[----:B------:R-:W-:Y:S06]  /*34f0*/  BRA `(.L_x_4729) ;  /* 0x0000000000a87947 */ /* 0x000fec0003800000 */
.L_x_4731:
        /* <DEDUP_REMOVED lines=24> */
.L_x_4733:
        /* <DEDUP_REMOVED lines=18> */
.L_x_4729:
        /* <DEDUP_REMOVED lines=19> */
.L_x_4734:
        /* <DEDUP_REMOVED lines=24> */
.L_x_4737:
        /* <DEDUP_REMOVED lines=17> */
.L_x_4736:
        /* <DEDUP_REMOVED lines=24> */
.L_x_4739:
        /* <DEDUP_REMOVED lines=19> */
.L_x_4735:
        /* <DEDUP_REMOVED lines=23> */
.L_x_4741:
        /* <DEDUP_REMOVED lines=17> */
.L_x_4740:
        /* <DEDUP_REMOVED lines=24> */
.L_x_4742:
        /* <DEDUP_REMOVED lines=18> */
.L_x_4738:
        /* <DEDUP_REMOVED lines=19> */
.L_x_4743:
        /* <DEDUP_REMOVED lines=24> */
.L_x_4746:
        /* <DEDUP_REMOVED lines=17> */
.L_x_4745:
        /* <DEDUP_REMOVED lines=24> */
.L_x_4748:
        /* <DEDUP_REMOVED lines=19> */
.L_x_4744:
        /* <DEDUP_REMOVED lines=23> */
.L_x_4750:
        /* <DEDUP_REMOVED lines=17> */
.L_x_4749:
        /* <DEDUP_REMOVED lines=24> */
.L_x_4751:
        /* <DEDUP_REMOVED lines=18> */
.L_x_4747:
        /* <DEDUP_REMOVED lines=19> */
.L_x_4752:
        /* <DEDUP_REMOVED lines=24> */
.L_x_4755:
        /* <DEDUP_REMOVED lines=17> */
.L_x_4754:
        /* <DEDUP_REMOVED lines=24> */
.L_x_4757:
        /* <DEDUP_REMOVED lines=19> */
.L_x_4753:
        /* <DEDUP_REMOVED lines=23> */
.L_x_4759:
        /* <DEDUP_REMOVED lines=17> */
.L_x_4758:
        /* <DEDUP_REMOVED lines=24> */
.L_x_4760:
        /* <DEDUP_REMOVED lines=18> */
.L_x_4756:
        /* <DEDUP_REMOVED lines=19> */
.L_x_4761:
        /* <DEDUP_REMOVED lines=24> */
.L_x_4764:
        /* <DEDUP_REMOVED lines=17> */
.L_x_4763:
        /* <DEDUP_REMOVED lines=24> */
.L_x_4766:
        /* <DEDUP_REMOVED lines=19> */
.L_x_4762:
        /* <DEDUP_REMOVED lines=23> */
.L_x_4768:
        /* <DEDUP_REMOVED lines=17> */
.L_x_4767:
        /* <DEDUP_REMOVED lines=24> */
.L_x_4769:
        /* <DEDUP_REMOVED lines=18> */
.L_x_4765:
        /* <DEDUP_REMOVED lines=19> */
.L_x_4770:
        /* <DEDUP_REMOVED lines=15> */
[----:B-1----:R-:W-:Y:S02]  /*6800*/  F2FP.F16.F32.PACK_AB R86, R79, R78 ;  /* 0x0000004e4f56723e */ /* 0x002fe400000000ff */
        /* <DEDUP_REMOVED lines=8> */
.L_x_4773:
        /* <DEDUP_REMOVED lines=14> */
[----:B------:R-:W-:Y:S02]  /*6970*/  PRMT R84, R87, 0x7632, R84 ;  /* 0x0000763257547816 */ /* 0x000fe40000000054 */
[----:B------:R-:W-:Y:S01]  /*6980*/  PRMT R89, R86, 0x7632, R89 ;  /* 0x0000763256597816 */ /* 0x000fe20000000059 */
[----:B------:R-:W-:Y:S06]  /*6990*/  BRA `(.L_x_4774) ;  /* 0x0000000400f47947 */ /* 0x000fec0003800000 */
.L_x_4772:
        /* <DEDUP_REMOVED lines=24> */
.L_x_4775:
        /* <DEDUP_REMOVED lines=19> */
.L_x_4771:
        /* <DEDUP_REMOVED lines=23> */
.L_x_4777:
        /* <DEDUP_REMOVED lines=14> */
[----:B------:R-:W-:Y:S02]  /*6ea0*/  PRMT R84, R87, 0x7632, R84 ;  /* 0x0000763257547816 */ /* 0x000fe40000000054 */
[----:B------:R-:W-:Y:S01]  /*6eb0*/  PRMT R89, R86, 0x7632, R89 ;  /* 0x0000763256597816 */ /* 0x000fe20000000059 */
[----:B------:R-:W-:Y:S06]  /*6ec0*/  BRA `(.L_x_4774) ;  /* 0x0000000000a87947 */ /* 0x000fec0003800000 */
.L_x_4776:
        /* <DEDUP_REMOVED lines=24> */
.L_x_4778:
        /* <DEDUP_REMOVED lines=18> */
.L_x_4774:
        /* <DEDUP_REMOVED lines=19> */
.L_x_4779:
        /* <DEDUP_REMOVED lines=58> */
.L_x_4714:
        /* <DEDUP_REMOVED lines=23> */
.L_x_4781:
        /* <DEDUP_REMOVED lines=13> */
.L_x_7287:


//--------------------- .text._ZN10layer_norm31ln_parallel_residual_bwd_kernelINS_13Kernel_traitsI6__halfS2_fS2_fjLj7168ELj1ELj1ELj8ELj8ENS_18Kernel_traits_baseILj7168ES2_S2_fS2_fjLj256EEEEELb1ELb0ELb0EEEvNS_9BwdParamsE --------------------------
	.section	.text._ZN10layer_norm31ln_parallel_residual_bwd_kernelINS_13Kernel_traitsI6__halfS2_fS2_fjLj7168ELj1ELj1ELj8ELj8ENS_18Kernel_traits_baseILj7168ES2_S2_fS2_fjLj256EEEEELb1ELb0ELb0EEEvNS_9BwdParamsE,"ax",@progbits
	.align	128
        .global         _ZN10layer_norm31ln_parallel_residual_bwd_kernelINS_13Kernel_traitsI6__halfS2_fS2_fjLj7168ELj1ELj1ELj8ELj8ENS_18Kernel_traits_baseILj7168ES2_S2_fS2_fjLj256EEEEELb1ELb0ELb0EEEvNS_9BwdParamsE
        .type           _ZN10layer_norm31ln_parallel_residual_bwd_kernelINS_13Kernel_traitsI6__halfS2_fS2_fjLj7168ELj1ELj1ELj8ELj8ENS_18Kernel_traits_baseILj7168ES2_S2_fS2_fjLj256EEEEELb1ELb0ELb0EEEvNS_9BwdParamsE,@function
        .size           _ZN10layer_norm31ln_parallel_residual_bwd_kernelINS_13Kernel_traitsI6__halfS2_fS2_fjLj7168ELj1ELj1ELj8ELj8ENS_18Kernel_traits_baseILj7168ES2_S2_fS2_fjLj256EEEEELb1ELb0ELb0EEEvNS_9BwdParamsE,(.L_x_7288 - _ZN10layer_norm31ln_parallel_residual_bwd_kernelINS_13Kernel_traitsI6__halfS2_fS2_fjLj7168ELj1ELj1ELj8ELj8ENS_18Kernel_traits_baseILj7168ES2_S2_fS2_fjLj256EEEEELb1ELb0ELb0EEEvNS_9BwdParamsE)
        .other          _ZN10layer_norm31ln_parallel_residual_bwd_kernelINS_13Kernel_traitsI6__halfS2_fS2_fjLj7168ELj1ELj1ELj8ELj8ENS_18Kernel_traits_baseILj7168ES2_S2_fS2_fjLj256EEEEELb1ELb0ELb0EEEvNS_9BwdParamsE,@"STO_CUDA_ENTRY STV_DEFAULT"
_ZN10layer_norm31ln_parallel_residual_bwd_kernelINS_13Kernel_traitsI6__halfS2_fS2_fjLj7168ELj1ELj1ELj8ELj8ENS_18Kernel_traits_baseILj7168ES2_S2_fS2_fjLj256EEEEELb1ELb0ELb0EEEvNS_9BwdParamsE:
.text._ZN10layer_norm31ln_parallel_residual_bwd_kernelINS_13Kernel_traitsI6__halfS2_fS2_fjLj7168ELj1ELj1ELj8ELj8ENS_18Kernel_traits_baseILj7168ES2_S2_fS2_fjLj256EEEEELb1ELb0ELb0EEEvNS_9BwdParamsE:
        /* <DEDUP_REMOVED lines=41> */
[----:B------:R1:W5:Y:S05]  /*0290*/  @P1 LDG.E.64 R26, desc[UR10][R24.64] ;  /* 0x0000000a181a1981 */ /* 0x00036a000c1e1b00 */
[----:B------:R-:W1:Y:S01]  /*02a0*/  LDC.64 R56, c[0x0][0x3d8] ;  /* 0x0000f600ff387b82 */ /* 0x000e620000000a00 */
[----:B------:R-:W-:Y:S01]  /*02b0*/  @P4 IMAD.WIDE.U32 R42, R59, 0x8, R42 ;  /* 0x000000083b2a4825 */ /* 0x000fe200078e002a */
[----:B------:R-:W-:Y:S01]  /*02c0*/  ISETP.GE.U32.AND P0, PT, R207, 0x700, PT ;  /* 0x00000700cf00780c */ /* 0x000fe20003f06070 */
[----:B------:R-:W5:Y:S02]  /*02d0*/  @P2 LDG.E.64 R28, desc[UR10][R34.64] ;  /* 0x0000000a221c2981 */ /* 0x000f64000c1e1b00 */
[----:B---3--:R-:W-:-:S02]  /*02e0*/  @P4 IMAD.WIDE.U32 R44, R59, 0x8, R44 ;  /* 0x000000083b2c4825 */ /* 0x008fc400078e002c */
[----:B------:R-:W5:Y:S02]  /*02f0*/  @P2 LDG.E.64 R30, desc[UR10][R36.64] ;  /* 0x0000000a241e2981 */ /* 0x000f64000c1e1b00 */
[----:B------:R-:W-:Y:S02]  /*0300*/  @P4 VIADD R59, R59, 0x100 ;  /* 0x000001003b3b4836 */ /* 0x000fe40000000000 */
[----:B------:R-:W5:Y:S02]  /*0310*/  @P3 LDG.E.64 R32, desc[UR10][R38.64] ;  /* 0x0000000a26203981 */ /* 0x000f64000c1e1b00 */
[C---:B----4-:R-:W-:Y:S01]  /*0320*/  @P5 IMAD.WIDE.U32 R46, R59.reuse, 0x8, R46 ;  /* 0x000000083b2e5825 */ /* 0x050fe200078e002e */
[----:B------:R-:W3:Y:S01]  /*0330*/  S2UR UR9, SR_CTAID.X ;  /* 0x00000000000979c3 */ /* 0x000ee20000002500 */
[----:B------:R-:W5:Y:S02]  /*0340*/  @P3 LDG.E.64 R18, desc[UR10][R40.64] ;  /* 0x0000000a28123981 */ /* 0x000f64000c1e1b00 */
[C---:B0-----:R-:W-:Y:S01]  /*0350*/  @P5 IMAD.WIDE.U32 R48, R59.reuse, 0x8, R48 ;  /* 0x000000083b305825 */ /* 0x041fe200078e0030 */
[----:B------:R-:W-:Y:S01]  /*0360*/  @P5 IADD3 R59, PT, PT, R59, 0x100, RZ ;  /* 0x000001003b3b5810 */ /* 0x000fe20007ffe0ff */
[----:B------:R-:W5:Y:S04]  /*0370*/  @P4 LDG.E.64 R6, desc[UR10][R42.64] ;  /* 0x0000000a2a064981 */ /* 0x000f68000c1e1b00 */
[C---:B--2---:R-:W-:Y:S01]  /*0380*/  @P6 IMAD.WIDE.U32 R50, R59.reuse, 0x8, R50 ;  /* 0x000000083b326825 */ /* 0x044fe200078e0032 */
[----:B------:R0:W5:Y:S03]  /*0390*/  @P4 LDG.E.64 R14, desc[UR10][R44.64] ;  /* 0x0000000a2c0e4981 */ /* 0x000166000c1e1b00 */
[C---:B------:R-:W-:Y:S01]  /*03a0*/  @P6 IMAD.WIDE.U32 R52, R59.reuse, 0x8, R52 ;  /* 0x000000083b346825 */ /* 0x040fe200078e0034 */
[----:B------:R2:W5:Y:S03]  /*03b0*/  @P5 LDG.E.64 R4, desc[UR10][R46.64] ;  /* 0x0000000a2e045981 */ /* 0x000566000c1e1b00 */
[----:B------:R-:W-:Y:S01]  /*03c0*/  @P6 VIADD R59, R59, 0x100 ;  /* 0x000001003b3b6836 */ /* 0x000fe20000000000 */
[----:B------:R4:W5:Y:S03]  /*03d0*/  @P5 LDG.E.64 R16, desc[UR10][R48.64] ;  /* 0x0000000a30105981 */ /* 0x000966000c1e1b00 */
        /* <DEDUP_REMOVED lines=27> */
[----:B--2---:R-:W-:Y:S02]  /*0590*/  CS2R R46, SRZ ;  /* 0x00000000002e7805 */ /* 0x004fe4000001ff00 */
[----:B----4-:R-:W-:Y:S02]  /*05a0*/  CS2R R48, SRZ ;  /* 0x0000000000307805 */ /* 0x010fe4000001ff00 */
        /* <DEDUP_REMOVED lines=37> */
[--C-:B------:R-:W-:Y:S01]  /*0800*/  IMAD.MOV.U32 R24, RZ, RZ, R23.reuse ;  /* 0x000000ffff187224 */ /* 0x100fe200078e0017 */
[--C-:B------:R-:W-:Y:S01]  /*0810*/  SHF.R.U64 R21, R22, 0x10, R23.reuse ;  /* 0x0000001016157819 */ /* 0x100fe20000001217 */
[----:B------:R-:W0:Y:S01]  /*0820*/  LDCU.U8 UR6, c[0x0][0x410] ;  /* 0x00008200ff0677ac */ /* 0x000e220008000000 */
[----:B------:R-:W-:Y:S01]  /*0830*/  SHF.R.U32.HI R25, RZ, 0x10, R23 ;  /* 0x00000010ff197819 */ /* 0x000fe20000011617 */
[----:B------:R1:W-:Y:S01]  /*0840*/  STL.S16 [R1+0x12], R0 ;  /* 0x0000120001007387 */ /* 0x0003e20000100600 */
[----:B------:R-:W-:Y:S01]  /*0850*/  MOV R20, R26 ;  /* 0x0000001a00147202 */ /* 0x000fe20000000f00 */
[--C-:B------:R-:W-:Y:S01]  /*0860*/  IMAD.MOV.U32 R23, RZ, RZ, R27.reuse ;  /* 0x000000ffff177224 */ /* 0x100fe200078e001b */
[--C-:B------:R-:W-:Y:S01]  /*0870*/  SHF.R.U64 R22, R26, 0x10, R27.reuse ;  /* 0x000000101a167819 */ /* 0x100fe2000000121b */
[----:B------:R1:W-:Y:S01]  /*0880*/  STL.S16 [R1+0xe], R21 ;  /* 0x00000e1501007387 */ /* 0x0003e20000100600 */
[----:B------:R-:W-:Y:S01]  /*0890*/  SHF.R.U32.HI R26, RZ, 0x10, R27 ;  /* 0x00000010ff1a7819 */ /* 0x000fe2000001161b */
[--C-:B------:R-:W-:Y:S01]  /*08a0*/  IMAD.MOV.U32 R251, RZ, RZ, R29.reuse ;  /* 0x000000fffffb7224 */ /* 0x100fe200078e001d */
[----:B------:R-:W-:Y:S01]  /*08b0*/  MOV R27, R28 ;  /* 0x0000001c001b7202 */ /* 0x000fe20000000f00 */
[----:B------:R1:W-:Y:S01]  /*08c0*/  STL.S16 [R1+0xa], R24 ;  /* 0x00000a1801007387 */ /* 0x0003e20000100600 */
[----:B------:R-:W-:Y:S01]  /*08d0*/  SHF.R.U64 R252, R28, 0x10, R29 ;  /* 0x000000101cfc7819 */ /* 0x000fe2000000121d */
[----:B------:R-:W-:Y:S01]  /*08e0*/  IMAD.MOV.U32 R247, RZ, RZ, R33 ;  /* 0x000000fffff77224 */ /* 0x000fe200078e0021 */
[----:B------:R-:W-:Y:S01]  /*08f0*/  MOV R28, R30 ;  /* 0x0000001e001c7202 */ /* 0x000fe20000000f00 */
[----:B------:R1:W-:Y:S01]  /*0900*/  STL.S16 [R1+0x6], R25 ;  /* 0x0000061901007387 */ /* 0x0003e20000100600 */
[----:B------:R-:W-:Y:S01]  /*0910*/  MOV R245, R6 ;  /* 0x0000000600f57202 */ /* 0x000fe20000000f00 */
[----:B------:R-:W-:Y:S01]  /*0920*/  IMAD.MOV.U32 R239, RZ, RZ, R5 ;  /* 0x000000ffffef7224 */ /* 0x000fe200078e0005 */
[--C-:B------:R-:W-:Y:S01]  /*0930*/  SHF.R.U64 R244, R6, 0x10, R7.reuse ;  /* 0x0000001006f47819 */ /* 0x100fe20000001207 */
[----:B------:R1:W-:Y:S01]  /*0940*/  STL.S16 [R1+0x10], R20 ;  /* 0x0000101401007387 */ /* 0x0003e20000100600 */
[----:B------:R-:W-:Y:S01]  /*0950*/  MOV R243, R7 ;  /* 0x0000000700f37202 */ /* 0x000fe20000000f00 */
[----:B------:R-:W-:Y:S01]  /*0960*/  IMAD.MOV.U32 R6, RZ, RZ, R14 ;  /* 0x000000ffff067224 */ /* 0x000fe200078e000e */
[----:B------:R-:W-:Y:S01]  /*0970*/  SHF.R.U32.HI R242, RZ, 0x10, R7 ;  /* 0x00000010fff27819 */ /* 0x000fe20000011607 */
[----:B------:R1:W-:Y:S01]  /*0980*/  STL.S16 [R1+0xc], R22 ;  /* 0x00000c1601007387 */ /* 0x0003e20000100600 */
[----:B------:R-:W-:Y:S01]  /*0990*/  SHF.R.U32.HI R250, RZ, 0x10, R29 ;  /* 0x00000010fffa7819 */ /* 0x000fe2000001161d */
[----:B------:R-:W-:Y:S01]  /*09a0*/  IMAD.MOV.U32 R34, RZ, RZ, R31 ;  /* 0x000000ffff227224 */ /* 0x000fe200078e001f */
[--C-:B------:R-:W-:Y:S01]  /*09b0*/  SHF.R.U64 R248, R32, 0x10, R33.reuse ;  /* 0x0000001020f87819 */ /* 0x100fe20000001221 */
[----:B------:R1:W-:Y:S01]  /*09c0*/  STL.S16 [R1+0x8], R23 ;  /* 0x0000081701007387 */ /* 0x0003e20000100600 */
[----:B------:R-:W-:Y:S01]  /*09d0*/  SHF.R.U32.HI R246, RZ, 0x10, R33 ;  /* 0x00000010fff67819 */ /* 0x000fe20000011621 */
[----:B------:R-:W-:Y:S01]  /*09e0*/  IMAD.MOV.U32 R237, RZ, RZ, R10 ;  /* 0x000000ffffed7224 */ /* 0x000fe200078e000a */
[----:B------:R-:W-:Y:S01]  /*09f0*/  SHF.R.U64 R7, R14, 0x10, R15 ;  /* 0x000000100e077819 */ /* 0x000fe2000000120f */
[----:B------:R1:W-:Y:S01]  /*0a00*/  STL.S16 [R1+0x4], R26 ;  /* 0x0000041a01007387 */ /* 0x0003e20000100600 */
[----:B------:R-:W-:-:S02]  /*0a10*/  MOV R241, R4 ;  /* 0x0000000400f17202 */ /* 0x000fc40000000f00 */
[----:B------:R-:W-:Y:S02]  /*0a20*/  CS2R R224, SRZ ;  /* 0x0000000000e07805 */ /* 0x000fe4000001ff00 */
[--C-:B------:R-:W-:Y:S01]  /*0a30*/  SHF.R.U64 R240, R4, 0x10, R5.reuse ;  /* 0x0000001004f07819 */ /* 0x100fe20000001205 */
[----:B------:R1:W-:Y:S01]  /*0a40*/  STL.S16 [R1+0x2], R27 ;  /* 0x0000021b01007387 */ /* 0x0003e20000100600 */
[----:B------:R-:W-:Y:S02]  /*0a50*/  SHF.R.U32.HI R238, RZ, 0x10, R5 ;  /* 0x00000010ffee7819 */ /* 0x000fe40000011605 */
[----:B------:R-:W-:Y:S02]  /*0a60*/  CS2R R226, SRZ ;  /* 0x0000000000e27805 */ /* 0x000fe4000001ff00 */
[----:B------:R-:W-:Y:S01]  /*0a70*/  SHF.R.U64 R29, R30, 0x10, R31 ;  /* 0x000000101e1d7819 */ /* 0x000fe2000000121f */
[----:B------:R1:W-:Y:S01]  /*0a80*/  STL.S16 [R1], R28 ;  /* 0x0000001c01007387 */ /* 0x0003e20000100600 */
        /* <DEDUP_REMOVED lines=8> */
[----:B------:R-:W-:Y:S02]  /*0b10*/  SHF.R.U32.HI R30, RZ, 0x10, R31 ;  /* 0x00000010ff1e7819 */ /* 0x000fe4000001161f */
[----:B------:R-:W-:Y:S02]  /*0b20*/  CS2R R212, SRZ ;  /* 0x0000000000d47805 */ /* 0x000fe4000001ff00 */
[----:B------:R-:W-:Y:S02]  /*0b30*/  MOV R15, R17 ;  /* 0x00000011000f7202 */ /* 0x000fe40000000f00 */
[----:B------:R-:W-:Y:S02]  /*0b40*/  CS2R R214, SRZ ;  /* 0x0000000000d67805 */ /* 0x000fe4000001ff00 */
[----:B------:R-:W-:-:S02]  /*0b50*/  SHF.R.U32.HI R16, RZ, 0x10, R17 ;  /* 0x00000010ff107819 */ /* 0x000fc40000011611 */
[----:B------:R-:W-:Y:S02]  /*0b60*/  CS2R R208, SRZ ;  /* 0x0000000000d07805 */ /* 0x000fe4000001ff00 */
[----:B------:R-:W-:Y:S02]  /*0b70*/  SHF.R.U64 R236, R10, 0x10, R11 ;  /* 0x000000100aec7819 */ /* 0x000fe4000000120b */
[----:B------:R-:W-:Y:S02]  /*0b80*/  CS2R R210, SRZ ;  /* 0x0000000000d27805 */ /* 0x000fe4000001ff00 */
[----:B------:R-:W-:Y:S02]  /*0b90*/  MOV R233, R12 ;  /* 0x0000000c00e97202 */ /* 0x000fe40000000f00 */
[----:B------:R-:W-:Y:S02]  /*0ba0*/  CS2R R200, SRZ ;  /* 0x0000000000c87805 */ /* 0x000fe4000001ff00 */
[----:B------:R-:W-:Y:S01]  /*0bb0*/  SHF.R.U64 R232, R12, 0x10, R13 ;  /* 0x000000100ce87819 */ /* 0x000fe2000000120d */
[----:B------:R-:W-:Y:S01]  /*0bc0*/  IMAD.MOV.U32 R12, RZ, RZ, R2 ;  /* 0x000000ffff0c7224 */ /* 0x000fe200078e0002 */
[----:B------:R-:W-:Y:S01]  /*0bd0*/  MOV R249, R32 ;  /* 0x0000002000f97202 */ /* 0x000fe20000000f00 */
[----:B------:R-:W-:Y:S01]  /*0be0*/  IMAD.MOV.U32 R32, RZ, RZ, R19 ;  /* 0x000000ffff207224 */ /* 0x000fe200078e0013 */
[----:B------:R-:W-:-:S02]  /*0bf0*/  MOV R31, R18 ;  /* 0x00000012001f7202 */ /* 0x000fc40000000f00 */
[----:B------:R-:W-:Y:S02]  /*0c00*/  CS2R R202, SRZ ;  /* 0x0000000000ca7805 */ /* 0x000fe4000001ff00 */
[----:B------:R-:W-:Y:S02]  /*0c10*/  MOV R235, R11 ;  /* 0x0000000b00eb7202 */ /* 0x000fe40000000f00 */
[----:B------:R-:W-:Y:S02]  /*0c20*/  CS2R R196, SRZ ;  /* 0x0000000000c47805 */ /* 0x000fe4000001ff00 */
[----:B------:R-:W-:Y:S01]  /*0c30*/  SHF.R.U32.HI R234, RZ, 0x10, R11 ;  /* 0x00000010ffea7819 */ /* 0x000fe2000001160b */
[----:B------:R-:W-:Y:S01]  /*0c40*/  IMAD.MOV.U32 R11, RZ, RZ, R9 ;  /* 0x000000ffff0b7224 */ /* 0x000fe200078e0009 */
[----:B------:R-:W-:Y:S02]  /*0c50*/  MOV R10, R8 ;  /* 0x00000008000a7202 */ /* 0x000fe40000000f00 */
[----:B------:R-:W-:-:S02]  /*0c60*/  CS2R R198, SRZ ;  /* 0x0000000000c67805 */ /* 0x000fc4000001ff00 */
[----:B------:R-:W-:Y:S02]  /*0c70*/  MOV R17, R13 ;  /* 0x0000000d00117202 */ /* 0x000fe40000000f00 */
[----:B------:R-:W-:Y:S02]  /*0c80*/  CS2R R192, SRZ ;  /* 0x0000000000c07805 */ /* 0x000fe4000001ff00 */
[----:B------:R-:W-:Y:S02]  /*0c90*/  SHF.R.U32.HI R35, RZ, 0x10, R13 ;  /* 0x00000010ff237819 */ /* 0x000fe4000001160d */
[----:B------:R-:W-:Y:S02]  /*0ca0*/  CS2R R194, SRZ ;  /* 0x0000000000c27805 */ /* 0x000fe4000001ff00 */
[----:B------:R-:W-:Y:S02]  /*0cb0*/  SHF.R.U64 R18, R18, 0x10, R19 ;  /* 0x0000001012127819 */ /* 0x000fe40000001213 */
[----:B------:R-:W-:-:S02]  /*0cc0*/  CS2R R120, SRZ ;  /* 0x0000000000787805 */ /* 0x000fc4000001ff00 */
[----:B------:R-:W-:Y:S02]  /*0cd0*/  SHF.R.U64 R8, R8, 0x10, R9 ;  /* 0x0000001008087819 */ /* 0x000fe40000001209 */
[----:B------:R-:W-:Y:S02]  /*0ce0*/  CS2R R122, SRZ ;  /* 0x00000000007a7805 */ /* 0x000fe4000001ff00 */
[----:B------:R-:W-:Y:S02]  /*0cf0*/  SHF.R.U64 R2, R2, 0x10, R3 ;  /* 0x0000001002027819 */ /* 0x000fe40000001203 */
[----:B------:R-:W-:Y:S02]  /*0d00*/  CS2R R44, SRZ ;  /* 0x00000000002c7805 */ /* 0x000fe4000001ff00 */
[----:B------:R-:W-:Y:S02]  /*0d10*/  MOV R13, R3 ;  /* 0x00000003000d7202 */ /* 0x000fe40000000f00 */
[----:B------:R-:W-:-:S02]  /*0d20*/  CS2R R46, SRZ ;  /* 0x00000000002e7805 */ /* 0x000fc4000001ff00 */
[----:B------:R-:W-:Y:S02]  /*0d30*/  SHF.R.U32.HI R19, RZ, 0x10, R19 ;  /* 0x00000010ff137819 */ /* 0x000fe40000011613 */
[----:B------:R-:W-:Y:S02]  /*0d40*/  CS2R R48, SRZ ;  /* 0x0000000000307805 */ /* 0x000fe4000001ff00 */
[----:B------:R-:W-:Y:S02]  /*0d50*/  SHF.R.U32.HI R9, RZ, 0x10, R9 ;  /* 0x00000010ff097819 */ /* 0x000fe40000011609 */
[----:B------:R-:W-:Y:S02]  /*0d60*/  CS2R R50, SRZ ;  /* 0x0000000000327805 */ /* 0x000fe4000001ff00 */
[----:B------:R-:W-:Y:S02]  /*0d70*/  SHF.R.U32.HI R3, RZ, 0x10, R3 ;  /* 0x00000010ff037819 */ /* 0x000fe40000011603 */
[----:B------:R-:W-:-:S02]  /*0d80*/  CS2R R52, SRZ ;  /* 0x0000000000347805 */ /* 0x000fc4000001ff00 */
[----:B------:R-:W-:Y:S02]  /*0d90*/  PRMT R245, R6, 0x5410, R245 ;  /* 0x0000541006f57816 */ /* 0x000fe400000000f5 */
[----:B------:R-:W-:Y:S02]  /*0da0*/  CS2R R54, SRZ ;  /* 0x0000000000367805 */ /* 0x000fe4000001ff00 */
[----:B------:R-:W-:Y:S02]  /*0db0*/  PRMT R241, R4, 0x5410, R241 ;  /* 0x0000541004f17816 */ /* 0x000fe400000000f1 */
[----:B------:R-:W-:Y:S02]  /*0dc0*/  CS2R R56, SRZ ;  /* 0x0000000000387805 */ /* 0x000fe4000001ff00 */
[----:B------:R-:W-:Y:S02]  /*0dd0*/  PRMT R239, R15, 0x5410, R239 ;  /* 0x000054100fef7816 */ /* 0x000fe400000000ef */
        /* <DEDUP_REMOVED lines=55> */
[----:B------:R-:W3:Y:S01]  /*1150*/  LDCU UR8, c[0x0][0x388] ;  /* 0x00007100ff0877ac */ /* 0x000ee20008000800 */
[----:B------:R-:W4:Y:S01]  /*1160*/  LDCU.U8 UR26, c[0x0][0x410] ;  /* 0x00008200ff1a77ac */ /* 0x000f220008000000 */
[----:B------:R-:W1:Y:S01]  /*1170*/  LDCU UR22, c[0x0][0x400] ;  /* 0x00008000ff1677ac */ /* 0x000e620008000800 */
[----:B------:R-:W1:Y:S01]  /*1180*/  LDCU.64 UR4, c[0x0][0x478] ;  /* 0x00008f00ff0477ac */ /* 0x000e620008000a00 */
[----:B------:R-:W1:Y:S01]  /*1190*/  LDCU.64 UR16, c[0x0][0x438] ;  /* 0x00008700ff1077ac */ /* 0x000e620008000a00 */
[----:B------:R-:W1:Y:S01]  /*11a0*/  LDCU.64 UR18, c[0x0][0x470] ;  /* 0x00008e00ff1277ac */ /* 0x000e620008000a00 */
[----:B------:R-:W1:Y:S01]  /*11b0*/  LDCU.128 UR12, c[0x0][0x3c0] ;  /* 0x00007800ff0c77ac */ /* 0x000e620008000c00 */
[----:B------:R-:W1:Y:S01]  /*11c0*/  LDCU.64 UR20, c[0x0][0x380] ;  /* 0x00007000ff1477ac */ /* 0x000e620008000a00 */
[----:B0-----:R-:W-:-:S11]  /*11d0*/  UISETP.NE.AND UP2, UPT, UR6, URZ, UPT ;  /* 0x000000ff0600728c */ /* 0x001fd6000bf45270 */
.L_x_4875:
[----:B-1----:R-:W-:-:S06]  /*11e0*/  UIMAD.WIDE UR6, UR9, 0x4, UR12 ;  /* 0x00000004090678a5 */ /* 0x002fcc000f8e020c */
[----:B0-23--:R-:W-:Y:S01]  /*11f0*/  MOV R148, UR6 ;  /* 0x0000000600947c02 */ /* 0x00dfe20008000f00 */
[----:B------:R-:W-:Y:S01]  /*1200*/  IMAD.U32 R149, RZ, RZ, UR7 ;  /* 0x00000007ff957e24 */ /* 0x000fe2000f8e00ff */
[----:B------:R-:W-:-:S04]  /*1210*/  UIMAD.WIDE UR6, UR9, 0x4, UR14 ;  /* 0x00000004090678a5 */ /* 0x000fc8000f8e020e */
[----:B-----5:R0:W5:Y:S02]  /*1220*/  LDG.E R5, desc[UR10][R148.64] ;  /* 0x0000000a94057981 */ /* 0x020164000c1e1900 */
[----:B0-----:R-:W-:Y:S02]  /*1230*/  MOV R148, UR6 ;  /* 0x0000000600947c02 */ /* 0x001fe40008000f00 */
[----:B------:R-:W-:-:S05]  /*1240*/  MOV R149, UR7 ;  /* 0x0000000700957c02 */ /* 0x000fca0008000f00 */
        /* <DEDUP_REMOVED lines=22> */
[----:B------:R-:W2:Y:S01]  /*13b0*/  LDL.S16 R206, [R1+0x12] ;  /* 0x0000120001ce7983 */ /* 0x000ea20000100600 */
        /* <DEDUP_REMOVED lines=16> */
[----:B------:R-:W4:Y:S04]  /*14c0*/  LDL.S16 R228, [R1+0x10] ;  /* 0x0000100001e47983 */ /* 0x000f280000100600 */
[----:B------:R-:W4:Y:S04]  /*14d0*/  LDL.S16 R229, [R1+0xc] ;  /* 0x00000c0001e57983 */ /* 0x000f280000100600 */
[----:B------:R1:W5:Y:S02]  /*14e0*/  @P1 LDG.E.128 R116, desc[UR10][R204.64] ;  /* 0x0000000acc741981 */ /* 0x000364000c1e1d00 */
[----:B-1----:R-:W-:-:S02]  /*14f0*/  IMAD.WIDE.U32 R204, R5, 0x4, R230 ;  /* 0x0000000405cc7825 */ /* 0x002fc400078e00e6 */
[----:B------:R-:W4:Y:S04]  /*1500*/  LDL.S16 R231, [R1+0xe] ;  /* 0x00000e0001e77983 */ /* 0x000f280000100600 */
[----:B------:R0:W5:Y:S04]  /*1510*/  LDG.E R8, desc[UR10][R204.64] ;  /* 0x0000000acc087981 */ /* 0x000168000c1e1900 */
[----:B------:R-:W4:Y:S01]  /*1520*/  LDL.S16 R230, [R1+0x8] ;  /* 0x0000080001e67983 */ /* 0x000f220000100600 */
[----:B--2---:R-:W-:Y:S01]  /*1530*/  HADD2.F32 R206, -RZ, R206.H0_H0 ;  /* 0x200000ceffce7230 */ /* 0x004fe20000004100 */
[----:B------:R-:W-:-:S02]  /*1540*/  MOV R31, R162 ;  /* 0x000000a2001f7202 */ /* 0x000fc40000000f00 */
[----:B0-----:R-:W-:Y:S02]  /*1550*/  SHF.R.U32.HI R204, RZ, 0x10, R163 ;  /* 0x00000010ffcc7819 */ /* 0x001fe400000116a3 */
[----:B------:R-:W-:Y:S01]  /*1560*/  MOV R0, R160 ;  /* 0x000000a000007202 */ /* 0x000fe20000000f00 */
[--C-:B------:R-:W-:Y:S01]  /*1570*/  IMAD.MOV.U32 R173, RZ, RZ, R161.reuse ;  /* 0x000000ffffad7224 */ /* 0x100fe200078e00a1 */
[--C-:B------:R-:W-:Y:S02]  /*1580*/  SHF.R.U64 R160, R160, 0x10, R161.reuse ;  /* 0x00000010a0a07819 */ /* 0x100fe400000012a1 */
[----:B------:R-:W-:Y:S02]  /*1590*/  SHF.R.U32.HI R174, RZ, 0x10, R161 ;  /* 0x00000010ffae7819 */ /* 0x000fe400000116a1 */
[----:B------:R-:W-:Y:S02]  /*15a0*/  SHF.R.U64 R161, R162, 0x10, R163 ;  /* 0x00000010a2a17819 */ /* 0x000fe400000012a3 */
[----:B------:R-:W-:Y:S01]  /*15b0*/  MOV R162, R163 ;  /* 0x000000a300a27202 */ /* 0x000fe20000000f00 */
[----:B------:R-:W-:-:S02]  /*15c0*/  HADD2.F32 R163, -RZ, R31.H0_H0 ;  /* 0x2000001fffa37230 */ /* 0x000fc40000004100 */
[----:B---3--:R-:W-:Y:S01]  /*15d0*/  FADD.FTZ R205, R148, -UR25 ;  /* 0x8000001994cd7e21 */ /* 0x008fe20008010000 */
[----:B----4-:R-:W-:Y:S02]  /*15e0*/  HADD2.F32 R31, -RZ, R228.H0_H0 ;  /* 0x200000e4ff1f7230 */ /* 0x010fe40000004100 */
[----:B------:R-:W-:Y:S02]  /*15f0*/  HADD2.F32 R148, -RZ, R0.H0_H0 ;  /* 0x20000000ff947230 */ /* 0x000fe40000004100 */
[----:B------:R-:W-:Y:S01]  /*1600*/  FMUL.FTZ R0, R205, UR24 ;  /* 0x00000018cd007c20 */ /* 0x000fe20008410000 */
[----:B------:R-:W2:Y:S01]  /*1610*/  LDL.S16 R228, [R1+0x4] ;  /* 0x0000040001e47983 */ /* 0x000ea20000100600 */
[----:B------:R-:W-:Y:S01]  /*1620*/  FMUL.FTZ R31, R31, R163 ;  /* 0x000000a31f1f7220 */ /* 0x000fe20000410000 */
[----:B------:R-:W-:Y:S01]  /*1630*/  FADD.FTZ R192, R192, R148 ;  /* 0x00000094c0c07221 */ /* 0x000fe20000010000 */
[-C--:B------:R-:W-:Y:S02]  /*1640*/  FFMA.FTZ R224, R0, R148.reuse, R224 ;  /* 0x0000009400e07223 */ /* 0x080fe400000100e0 */
[----:B------:R-:W-:Y:S01]  /*1650*/  FFMA.FTZ R31, R206, R148, R31 ;  /* 0x00000094ce1f7223 */ /* 0x000fe2000001001f */
[----:B------:R-:W-:Y:S01]  /*1660*/  HADD2.F32 R148, -RZ, R161.H0_H0 ;  /* 0x200000a1ff947230 */ /* 0x000fe20000004100 */
[----:B------:R-:W3:Y:S01]  /*1670*/  LDL.S16 R206, [R1+0x6] ;  /* 0x0000060001ce7983 */ /* 0x000ee20000100600 */
[----:B------:R-:W-:-:S03]  /*1680*/  HADD2.F32 R161, -RZ, R229.H0_H0 ;  /* 0x200000e5ffa17230 */ /* 0x000fc60000004100 */
[----:B------:R-:W4:Y:S01]  /*1690*/  LDL.S16 R229, [R1+0xa] ;  /* 0x00000a0001e57983 */ /* 0x000f220000100600 */
[----:B------:R-:W-:Y:S01]  /*16a0*/  FADD.FTZ R88, R88, R163 ;  /* 0x000000a358587221 */ /* 0x000fe20000010000 */
[----:B------:R-:W-:Y:S01]  /*16b0*/  FFMA.FTZ R64, R0, R163, R64 ;  /* 0x000000a300407223 */ /* 0x000fe20000010040 */
[----:B------:R-:W-:Y:S01]  /*16c0*/  FADD.FTZ R163, R149, -UR25 ;  /* 0x8000001995a37e21 */ /* 0x000fe20008010000 */
[----:B------:R-:W-:Y:S02]  /*16d0*/  HADD2.F32 R149, -RZ, R160.H0_H0 ;  /* 0x200000a0ff957230 */ /* 0x000fe40000004100 */
[-C--:B------:R-:W-:Y:S01]  /*16e0*/  FMUL.FTZ R160, R161, R148.reuse ;  /* 0x00000094a1a07220 */ /* 0x080fe20000410000 */
[----:B------:R-:W-:Y:S02]  /*16f0*/  HADD2.F32 R205, -RZ, R231.H0_H0 ;  /* 0x200000e7ffcd7230 */ /* 0x000fe40000004100 */
[----:B------:R-:W-:Y:S01]  /*1700*/  FMUL.FTZ R161, R163, UR24 ;  /* 0x00000018a3a17c20 */ /* 0x000fe20008410000 */
[----:B------:R-:W-:Y:S01]  /*1710*/  FADD.FTZ R89, R89, R148 ;  /* 0x0000009459597221 */ /* 0x000fe20000010000 */
[----:B------:R-:W-:Y:S01]  /*1720*/  FADD.FTZ R193, R193, R149 ;  /* 0x00000095c1c17221 */ /* 0x000fe20000010000 */
[-C--:B------:R-:W-:Y:S01]  /*1730*/  FFMA.FTZ R160, R205, R149.reuse, R160 ;  /* 0x00000095cda07223 */ /* 0x080fe200000100a0 */
[C---:B------:R-:W-:Y:S01]  /*1740*/  FFMA.FTZ R225, R161.reuse, R149, R225 ;  /* 0x00000095a1e17223 */ /* 0x040fe200000100e1 */
[----:B------:R-:W-:Y:S01]  /*1750*/  FFMA.FTZ R65, R161, R148, R65 ;  /* 0x00000094a1417223 */ /* 0x000fe20000010041 */
[----:B------:R-:W-:-:S02]  /*1760*/  HADD2.F32 R148, -RZ, R162.H0_H0 ;  /* 0x200000a2ff947230 */ /* 0x000fc40000004100 */
[----:B------:R-:W-:Y:S02]  /*1770*/  HADD2.F32 R149, -RZ, R230.H0_H0 ;  /* 0x200000e6ff957230 */ /* 0x000fe40000004100 */
[----:B------:R-:W-:Y:S01]  /*1780*/  FADD.FTZ R150, R150, -UR25 ;  /* 0x8000001996967e21 */ /* 0x000fe20008010000 */
[----:B------:R-:W-:Y:S02]  /*1790*/  HADD2.F32 R173, -RZ, R173.H0_H0 ;  /* 0x200000adffad7230 */ /* 0x000fe40000004100 */
[----:B------:R-:W-:Y:S01]  /*17a0*/  FADD.FTZ R151, R151, -UR25 ;  /* 0x8000001997977e21 */ /* 0x000fe20008010000 */
[----:B------:R-:W-:Y:S01]  /*17b0*/  FMUL.FTZ R149, R149, R148 ;  /* 0x0000009495957220 */ /* 0x000fe20000410000 */
[----:B------:R-:W-:Y:S01]  /*17c0*/  FMUL.FTZ R162, R150, UR24 ;  /* 0x0000001896a27c20 */ /* 0x000fe20008410000 */
[----:B------:R-:W-:Y:S01]  /*17d0*/  FADD.FTZ R194, R194, R173 ;  /* 0x000000adc2c27221 */ /* 0x000fe20000010000 */
[----:B------:R-:W-:Y:S02]  /*17e0*/  HADD2.F32 R204, -RZ, R204.H0_H0 ;  /* 0x200000ccffcc7230 */ /* 0x000fe40000004100 */
[----:B------:R-:W-:Y:S01]  /*17f0*/  FFMA.FTZ R226, R162, R173, R226 ;  /* 0x000000ada2e27223 */ /* 0x000fe200000100e2 */
[----:B------:R-:W-:-:S02]  /*1800*/  FFMA.FTZ R205, R0, R31, RZ ;  /* 0x0000001f00cd7223 */ /* 0x000fc400000100ff */
[----:B------:R-:W-:Y:S01]  /*1810*/  FADD.FTZ R91, R91, R204 ;  /* 0x000000cc5b5b7221 */ /* 0x000fe20000010000 */
[----:B------:R-:W-:Y:S01]  /*1820*/  FADD.FTZ R90, R90, R148 ;  /* 0x000000945a5a7221 */ /* 0x000fe20000010000 */
[----:B------:R-:W-:Y:S01]  /*1830*/  FFMA.FTZ R66, R162, R148, R66 ;  /* 0x00000094a2427223 */ /* 0x000fe20000010042 */
[----:B------:R-:W-:Y:S02]  /*1840*/  HADD2.F32 R148, -RZ, R174.H0_H0 ;  /* 0x200000aeff947230 */ /* 0x000fe40000004100 */
[----:B------:R-:W-:-:S03]  /*1850*/  FFMA.FTZ R205, R161, R160, R205 ;  /* 0x000000a0a1cd7223 */ /* 0x000fc600000100cd */
[----:B------:R-:W-:Y:S01]  /*1860*/  FADD.FTZ R195, R195, R148 ;  /* 0x00000094c3c37221 */ /* 0x000fe20000010000 */
[----:B----4-:R-:W-:-:S05]  /*1870*/  HADD2.F32 R163, -RZ, R229.H0_H0 ;  /* 0x200000e5ffa37230 */ /* 0x010fca0000004100 */
[----:B------:R-:W-:Y:S01]  /*1880*/  FFMA.FTZ R163, R163, R173, R149 ;  /* 0x000000ada3a37223 */ /* 0x000fe20000010095 */
[----:B--2---:R-:W-:Y:S02]  /*1890*/  HADD2.F32 R149, -RZ, R228.H0_H0 ;  /* 0x200000e4ff957230 */ /* 0x004fe40000004100 */
[----:B------:R-:W-:-:S03]  /*18a0*/  FMUL.FTZ R173, R151, UR24 ;  /* 0x0000001897ad7c20 */ /* 0x000fc60008410000 */
[-C--:B------:R-:W-:Y:S01]  /*18b0*/  FMUL.FTZ R149, R149, R204.reuse ;  /* 0x000000cc95957220 */ /* 0x080fe20000410000 */
[----:B------:R-:W-:Y:S01]  /*18c0*/  FFMA.FTZ R67, R173, R204, R67 ;  /* 0x000000ccad437223 */ /* 0x000fe20000010043 */
[----:B------:R-:W-:Y:S01]  /*18d0*/  FADD.FTZ R204, RZ, R31 ;  /* 0x0000001fffcc7221 */ /* 0x000fe20000010000 */
[----:B---3--:R-:W-:-:S03]  /*18e0*/  HADD2.F32 R174, -RZ, R206.H0_H0 ;  /* 0x200000ceffae7230 */ /* 0x008fc60000004100 */
[----:B------:R-:W-:Y:S01]  /*18f0*/  FADD.FTZ R204, R204, R160 ;  /* 0x000000a0cccc7221 */ /* 0x000fe20000010000 */
[----:B------:R-:W-:Y:S01]  /*1900*/  FFMA.FTZ R205, R162, R163, R205 ;  /* 0x000000a3a2cd7223 */ /* 0x000fe200000100cd */
[-C--:B------:R-:W-:Y:S02]  /*1910*/  FFMA.FTZ R174, R174, R148.reuse, R149 ;  /* 0x00000094aeae7223 */ /* 0x080fe40000010095 */
[----:B------:R-:W-:Y:S01]  /*1920*/  FADD.FTZ R204, R204, R163 ;  /* 0x000000a3cccc7221 */ /* 0x000fe20000010000 */
[C---:B------:R-:W-:Y:S01]  /*1930*/  FFMA.FTZ R227, R173.reuse, R148, R227 ;  /* 0x00000094ade37223 */ /* 0x040fe200000100e3 */
[----:B------:R-:W-:Y:S01]  /*1940*/  FFMA.FTZ R205, R173, R174, R205 ;  /* 0x000000aeadcd7223 */ /* 0x000fe200000100cd */
[----:B------:R-:W-:Y:S02]  /*1950*/  VIADD R206, R5, 0x100 ;  /* 0x0000010005ce7836 */ /* 0x000fe40000000000 */
[----:B------:R-:W-:-:S07]  /*1960*/  FADD.FTZ R204, R204, R174 ;  /* 0x000000aecccc7221 */ /* 0x000fce0000010000 */
.L_x_4784:
[----:B----4-:R-:W-:Y:S05]  /*1970*/  BSYNC.RECONVERGENT B0 ;  /* 0x0000000000007941 */ /* 0x010fea0003800200 */
.L_x_4783:
        /* <DEDUP_REMOVED lines=9> */
[----:B------:R-:W3:Y:S01]  /*1a10*/  LDC.64 R148, c[0x0][0x3a8] ;  /* 0x0000ea00ff947b82 */ /* 0x000ee20000000a00 */
[----:B0-----:R-:W-:-:S06]  /*1a20*/  IMAD.WIDE.U32 R164, R206, 0x8, R164 ;  /* 0x00000008cea47825 */ /* 0x001fcc00078e00a4 */
[----:B------:R-:W4:Y:S01]  /*1a30*/  LDG.E.64 R164, desc[UR10][R164.64] ;  /* 0x0000000aa4a47981 */ /* 0x000f22000c1e1b00 */
[----:B------:R-:W0:Y:S01]  /*1a40*/  @P1 LDC.64 R230, c[0x0][0x438] ;  /* 0x00010e00ffe61b82 */ /* 0x000e220000000a00 */
[----:B-1----:R-:W-:-:S06]  /*1a50*/  IMAD.WIDE.U32 R158, R206, 0x8, R158 ;  /* 0x00000008ce9e7825 */ /* 0x002fcc00078e009e */
[----:B------:R-:W4:Y:S01]  /*1a60*/  LDG.E.64 R158, desc[UR10][R158.64] ;  /* 0x0000000a9e9e7981 */ /* 0x000f22000c1e1b00 */
[----:B--2---:R-:W-:-:S05]  /*1a70*/  @P0 IMAD.WIDE.U32 R228, R206, 0x4, R228 ;  /* 0x00000004cee40825 */ /* 0x004fca00078e00e4 */
[----:B------:R0:W5:Y:S01]  /*1a80*/  @P0 LDG.E R9, desc[UR10][R228.64] ;  /* 0x0000000ae4090981 */ /* 0x000162000c1e1900 */
[----:B---3--:R-:W-:-:S06]  /*1a90*/  IMAD.WIDE.U32 R148, R206, 0x10, R148 ;  /* 0x00000010ce947825 */ /* 0x008fcc00078e0094 */
[----:B------:R-:W2:Y:S01]  /*1aa0*/  LDG.E.128 R148, desc[UR10][R148.64] ;  /* 0x0000000a94947981 */ /* 0x000ea2000c1e1d00 */
[----:B0-----:R-:W-:-:S03]  /*1ab0*/  @P1 IMAD.WIDE.U32 R228, R206, 0x10, R230 ;  /* 0x00000010cee41825 */ /* 0x001fc600078e00e6 */
[----:B------:R-:W3:Y:S04]  /*1ac0*/  LDL.S16 R230, [R1] ;  /* 0x0000000001e67983 */ /* 0x000ee80000100600 */
[----:B------:R-:W3:Y:S04]  /*1ad0*/  LDL.S16 R231, [R1+0x2] ;  /* 0x0000020001e77983 */ /* 0x000ee80000100600 */
[----:B------:R0:W5:Y:S02]  /*1ae0*/  @P1 LDG.E.128 R36, desc[UR10][R228.64] ;  /* 0x0000000ae4241981 */ /* 0x000164000c1e1d00 */
[----:B0-----:R-:W0:Y:S02]  /*1af0*/  LDC.64 R228, c[0x0][0x3b0] ;  /* 0x0000ec00ffe47b82 */ /* 0x001e240000000a00 */
[----:B0-----:R-:W-:-:S05]  /*1b00*/  IMAD.WIDE.U32 R228, R206, 0x4, R228 ;  /* 0x00000004cee47825 */ /* 0x001fca00078e00e4 */
[----:B------:R0:W5:Y:S01]  /*1b10*/  LDG.E R10, desc[UR10][R228.64] ;  /* 0x0000000ae40a7981 */ /* 0x000162000c1e1900 */
[----:B------:R-:W-:Y:S01]  /*1b20*/  IADD3 R206, PT, PT, R206, 0x100, RZ ;  /* 0x00000100cece7810 */ /* 0x000fe20007ffe0ff */
[----:B----4-:R-:W-:Y:S01]  /*1b30*/  IMAD.MOV.U32 R30, RZ, RZ, R164 ;  /* 0x000000ffff1e7224 */ /* 0x010fe200078e00a4 */
[----:B0-----:R-:W-:Y:S02]  /*1b40*/  SHF.R.U32.HI R228, RZ, 0x10, R165 ;  /* 0x00000010ffe47819 */ /* 0x001fe400000116a5 */
[----:B------:R-:W-:Y:S02]  /*1b50*/  MOV R29, R158 ;  /* 0x0000009e001d7202 */ /* 0x000fe40000000f00 */
[--C-:B------:R-:W-:Y:S02]  /*1b60*/  SHF.R.U64 R158, R158, 0x10, R159.reuse ;  /* 0x000000109e9e7819 */ /* 0x100fe4000000129f */
[----:B------:R-:W-:Y:S02]  /*1b70*/  MOV R175, R159 ;  /* 0x0000009f00af7202 */ /* 0x000fe40000000f00 */
[----:B------:R-:W-:-:S02]  /*1b80*/  SHF.R.U32.HI R176, RZ, 0x10, R159 ;  /* 0x00000010ffb07819 */ /* 0x000fc4000001169f */
[----:B------:R-:W-:Y:S02]  /*1b90*/  SHF.R.U64 R159, R164, 0x10, R165 ;  /* 0x00000010a49f7819 */ /* 0x000fe400000012a5 */
[----:B------:R-:W-:Y:S01]  /*1ba0*/  MOV R164, R165 ;  /* 0x000000a500a47202 */ /* 0x000fe20000000f00 */
[----:B------:R-:W-:Y:S02]  /*1bb0*/  HADD2.F32 R165, -RZ, R30.H0_H0 ;  /* 0x2000001effa57230 */ /* 0x000fe40000004100 */
[----:B--2---:R-:W-:Y:S01]  /*1bc0*/  FADD.FTZ R229, R148, -UR25 ;  /* 0x8000001994e57e21 */ /* 0x004fe20008010000 */
[----:B---3--:R-:W-:Y:S02]  /*1bd0*/  HADD2.F32 R30, -RZ, R230.H0_H0 ;  /* 0x200000e6ff1e7230 */ /* 0x008fe40000004100 */
[----:B------:R-:W-:Y:S02]  /*1be0*/  HADD2.F32 R148, -RZ, R29.H0_H0 ;  /* 0x2000001dff947230 */ /* 0x000fe40000004100 */
[----:B------:R-:W-:-:S02]  /*1bf0*/  HADD2.F32 R230, -RZ, R231.H0_H0 ;  /* 0x200000e7ffe67230 */ /* 0x000fc40000004100 */
[-C--:B------:R-:W-:Y:S01]  /*1c00*/  FMUL.FTZ R29, R30, R165.reuse ;  /* 0x000000a51e1d7220 */ /* 0x080fe20000410000 */
[----:B------:R-:W-:Y:S01]  /*1c10*/  FMUL.FTZ R30, R229, UR24 ;  /* 0x00000018e51e7c20 */ /* 0x000fe20008410000 */
[----:B------:R-:W-:Y:S02]  /*1c20*/  FADD.FTZ R120, R120, R148 ;  /* 0x0000009478787221 */ /* 0x000fe40000010000 */
[-C--:B------:R-:W-:Y:S01]  /*1c30*/  FFMA.FTZ R29, R230, R148.reuse, R29 ;  /* 0x00000094e61d7223 */ /* 0x080fe2000001001d */
[----:B------:R-:W-:Y:S01]  /*1c40*/  FFMA.FTZ R220, R30, R148, R220 ;  /* 0x000000941edc7223 */ /* 0x000fe200000100dc */
[----:B------:R-:W-:Y:S02]  /*1c50*/  HADD2.F32 R148, -RZ, R159.H0_H0 ;  /* 0x2000009fff947230 */ /* 0x000fe40000004100 */
[----:B------:R-:W-:Y:S01]  /*1c60*/  FADD.FTZ R40, R40, R165 ;  /* 0x000000a528287221 */ /* 0x000fe20000010000 */
[----:B------:R-:W-:Y:S02]  /*1c70*/  HADD2.F32 R159, -RZ, R252.H0_H0 ;  /* 0x200000fcff9f7230 */ /* 0x000fe40000004100 */
[----:B------:R-:W-:Y:S01]  /*1c80*/  FFMA.FTZ R92, R30, R165, R92 ;  /* 0x000000a51e5c7223 */ /* 0x000fe2000001005c */
[----:B------:R-:W-:Y:S01]  /*1c90*/  FADD.FTZ R165, R149, -UR25 ;  /* 0x8000001995a57e21 */ /* 0x000fe20008010000 */
[----:B------:R-:W-:-:S02]  /*1ca0*/  HADD2.F32 R149, -RZ, R158.H0_H0 ;  /* 0x2000009eff957230 */ /* 0x000fc40000004100 */
[-C--:B------:R-:W-:Y:S01]  /*1cb0*/  FMUL.FTZ R158, R159, R148.reuse ;  /* 0x000000949f9e7220 */ /* 0x080fe20000410000 */
[----:B------:R-:W-:Y:S02]  /*1cc0*/  HADD2.F32 R229, -RZ, R252.H1_H1 ;  /* 0x300000fcffe57230 */ /* 0x000fe40000004100 */
[----:B------:R-:W-:Y:S01]  /*1cd0*/  FMUL.FTZ R159, R165, UR24 ;  /* 0x00000018a59f7c20 */ /* 0x000fe20008410000 */
[----:B------:R-:W-:Y:S01]  /*1ce0*/  FADD.FTZ R121, R121, R149 ;  /* 0x0000009579797221 */ /* 0x000fe20000010000 */
[----:B------:R-:W-:Y:S01]  /*1cf0*/  FADD.FTZ R41, R41, R148 ;  /* 0x0000009429297221 */ /* 0x000fe20000010000 */
[-C--:B------:R-:W-:Y:S01]  /*1d00*/  FFMA.FTZ R158, R229, R149.reuse, R158 ;  /* 0x00000095e59e7223 */ /* 0x080fe2000001009e */
[C---:B------:R-:W-:Y:S01]  /*1d10*/  FFMA.FTZ R221, R159.reuse, R149, R221 ;  /* 0x000000959fdd7223 */ /* 0x040fe200000100dd */
[----:B------:R-:W-:Y:S01]  /*1d20*/  FFMA.FTZ R93, R159, R148, R93 ;  /* 0x000000949f5d7223 */ /* 0x000fe2000001005d */
[----:B------:R-:W-:Y:S02]  /*1d30*/  HADD2.F32 R148, -RZ, R164.H0_H0 ;  /* 0x200000a4ff947230 */ /* 0x000fe40000004100 */
[----:B------:R-:W-:-:S02]  /*1d40*/  HADD2.F32 R149, -RZ, R251.H0_H0 ;  /* 0x200000fbff957230 */ /* 0x000fc40000004100 */
[----:B------:R-:W-:Y:S01]  /*1d50*/  FADD.FTZ R150, R150, -UR25 ;  /* 0x8000001996967e21 */ /* 0x000fe20008010000 */
[----:B------:R-:W-:Y:S02]  /*1d60*/  HADD2.F32 R175, -RZ, R175.H0_H0 ;  /* 0x200000afffaf7230 */ /* 0x000fe40000004100 */
[----:B------:R-:W-:Y:S02]  /*1d70*/  HADD2.F32 R165, -RZ, R251.H1_H1 ;  /* 0x300000fbffa57230 */ /* 0x000fe40000004100 */
[----:B------:R-:W-:Y:S01]  /*1d80*/  FMUL.FTZ R149, R149, R148 ;  /* 0x0000009495957220 */ /* 0x000fe20000410000 */
[----:B------:R-:W-:Y:S01]  /*1d90*/  FMUL.FTZ R164, R150, UR24 ;  /* 0x0000001896a47c20 */ /* 0x000fe20008410000 */
[----:B------:R-:W-:Y:S02]  /*1da0*/  HADD2.F32 R228, -RZ, R228.H0_H0 ;  /* 0x200000e4ffe47230 */ /* 0x000fe40000004100 */
[----:B------:R-:W-:Y:S01]  /*1db0*/  FFMA.FTZ R165, R165, R175, R149 ;  /* 0x000000afa5a57223 */ /* 0x000fe20000010095 */
[----:B------:R-:W-:-:S02]  /*1dc0*/  HADD2.F32 R149, -RZ, R250.H0_H0 ;  /* 0x200000faff957230 */ /* 0x000fc40000004100 */
[----:B------:R-:W-:Y:S01]  /*1dd0*/  FADD.FTZ R204, R204, R29 ;  /* 0x0000001dcccc7221 */ /* 0x000fe20000010000 */
[----:B------:R-:W-:Y:S01]  /*1de0*/  FFMA.FTZ R205, R30, R29, R205 ;  /* 0x0000001d1ecd7223 */ /* 0x000fe200000100cd */
[----:B------:R-:W-:Y:S01]  /*1df0*/  FADD.FTZ R42, R42, R148 ;  /* 0x000000942a2a7221 */ /* 0x000fe20000010000 */
[----:B------:R-:W-:Y:S01]  /*1e00*/  FFMA.FTZ R94, R164, R148, R94 ;  /* 0x00000094a45e7223 */ /* 0x000fe2000001005e */
[----:B------:R-:W-:Y:S02]  /*1e10*/  HADD2.F32 R148, -RZ, R176.H0_H0 ;  /* 0x200000b0ff947230 */ /* 0x000fe40000004100 */
[----:B------:R-:W-:Y:S01]  /*1e20*/  FADD.FTZ R151, R151, -UR25 ;  /* 0x8000001997977e21 */ /* 0x000fe20008010000 */
[----:B------:R-:W-:Y:S02]  /*1e30*/  HADD2.F32 R176, -RZ, R250.H1_H1 ;  /* 0x300000faffb07230 */ /* 0x000fe40000004100 */
        /* <DEDUP_REMOVED lines=15> */
.L_x_4786:
[----:B------:R-:W-:Y:S05]  /*1f30*/  BSYNC.RECONVERGENT B0 ;  /* 0x0000000000007941 */ /* 0x000fea0003800200 */
.L_x_4785:
        /* <DEDUP_REMOVED lines=24> */
[----:B------:R-:W-:Y:S01]  /*20c0*/  HADD2.F32 R230, -RZ, R249.H1_H1 ;  /* 0x300000f9ffe67230 */ /* 0x000fe20000004100 */
[----:B------:R-:W-:Y:S02]  /*20d0*/  IADD3 R206, PT, PT, R206, 0x100, RZ ;  /* 0x00000100cece7810 */ /* 0x000fe40007ffe0ff */
[----:B---3--:R-:W-:Y:S02]  /*20e0*/  MOV R28, R166 ;  /* 0x000000a6001c7202 */ /* 0x008fe40000000f00 */
[----:B0-----:R-:W-:Y:S01]  /*20f0*/  SHF.R.U32.HI R228, RZ, 0x10, R167 ;  /* 0x00000010ffe47819 */ /* 0x001fe200000116a7 */
[----:B----4-:R-:W-:Y:S01]  /*2100*/  IMAD.MOV.U32 R27, RZ, RZ, R156 ;  /* 0x000000ffff1b7224 */ /* 0x010fe200078e009c */
[----:B------:R-:W-:Y:S02]  /*2110*/  SHF.R.U64 R156, R156, 0x10, R157 ;  /* 0x000000109c9c7819 */ /* 0x000fe4000000129d */
[----:B------:R-:W-:-:S02]  /*2120*/  MOV R177, R157 ;  /* 0x0000009d00b17202 */ /* 0x000fc40000000f00 */
[----:B------:R-:W-:Y:S02]  /*2130*/  SHF.R.U32.HI R178, RZ, 0x10, R157 ;  /* 0x00000010ffb27819 */ /* 0x000fe4000001169d */
[--C-:B------:R-:W-:Y:S01]  /*2140*/  SHF.R.U64 R157, R166, 0x10, R167.reuse ;  /* 0x00000010a69d7819 */ /* 0x100fe200000012a7 */
[----:B------:R-:W-:Y:S02]  /*2150*/  IMAD.MOV.U32 R166, RZ, RZ, R167 ;  /* 0x000000ffffa67224 */ /* 0x000fe400078e00a7 */
[----:B------:R-:W-:Y:S02]  /*2160*/  HADD2.F32 R167, -RZ, R28.H0_H0 ;  /* 0x2000001cffa77230 */ /* 0x000fe40000004100 */
[----:B------:R-:W-:Y:S02]  /*2170*/  HADD2.F32 R28, -RZ, R249.H0_H0 ;  /* 0x200000f9ff1c7230 */ /* 0x000fe40000004100 */
[----:B--2---:R-:W-:Y:S01]  /*2180*/  FADD.FTZ R229, R148, -UR25 ;  /* 0x8000001994e57e21 */ /* 0x004fe20008010000 */
[----:B------:R-:W-:-:S02]  /*2190*/  HADD2.F32 R148, -RZ, R27.H0_H0 ;  /* 0x2000001bff947230 */ /* 0x000fc40000004100 */
[-C--:B------:R-:W-:Y:S01]  /*21a0*/  FMUL.FTZ R27, R28, R167.reuse ;  /* 0x000000a71c1b7220 */ /* 0x080fe20000410000 */
[----:B------:R-:W-:Y:S02]  /*21b0*/  FMUL.FTZ R28, R229, UR24 ;  /* 0x00000018e51c7c20 */ /* 0x000fe40008410000 */
[----:B------:R-:W-:Y:S01]  /*21c0*/  FADD.FTZ R44, R44, R148 ;  /* 0x000000942c2c7221 */ /* 0x000fe20000010000 */
        /* <DEDUP_REMOVED lines=48> */
.L_x_4788:
[----:B------:R-:W-:Y:S05]  /*24d0*/  BSYNC.RECONVERGENT B0 ;  /* 0x0000000000007941 */ /* 0x000fea0003800200 */
.L_x_4787:
        /* <DEDUP_REMOVED lines=24> */
[----:B------:R-:W-:Y:S02]  /*2660*/  HADD2.F32 R230, -RZ, R245.H1_H1 ;  /* 0x300000f5ffe67230 */ /* 0x000fe40000004100 */
[----:B------:R-:W-:Y:S01]  /*2670*/  VIADD R206, R206, 0x100 ;  /* 0x00000100cece7836 */ /* 0x000fe20000000000 */
[----:B---3--:R-:W-:Y:S02]  /*2680*/  MOV R26, R168 ;  /* 0x000000a8001a7202 */ /* 0x008fe40000000f00 */
[----:B0-----:R-:W-:Y:S02]  /*2690*/  SHF.R.U32.HI R228, RZ, 0x10, R169 ;  /* 0x00000010ffe47819 */ /* 0x001fe400000116a9 */
[----:B----4-:R-:W-:Y:S01]  /*26a0*/  MOV R25, R154 ;  /* 0x0000009a00197202 */ /* 0x010fe20000000f00 */
[--C-:B------:R-:W-:Y:S01]  /*26b0*/  IMAD.MOV.U32 R179, RZ, RZ, R155.reuse ;  /* 0x000000ffffb37224 */ /* 0x100fe200078e009b */
[----:B------:R-:W-:-:S02]  /*26c0*/  SHF.R.U64 R154, R154, 0x10, R155 ;  /* 0x000000109a9a7819 */ /* 0x000fc4000000129b */
[----:B------:R-:W-:Y:S02]  /*26d0*/  SHF.R.U32.HI R180, RZ, 0x10, R155 ;  /* 0x00000010ffb47819 */ /* 0x000fe4000001169b */
[----:B------:R-:W-:Y:S02]  /*26e0*/  SHF.R.U64 R155, R168, 0x10, R169 ;  /* 0x00000010a89b7819 */ /* 0x000fe400000012a9 */
[----:B------:R-:W-:Y:S01]  /*26f0*/  MOV R168, R169 ;  /* 0x000000a900a87202 */ /* 0x000fe20000000f00 */
        /* <DEDUP_REMOVED lines=55> */
.L_x_4790:
[----:B------:R-:W-:Y:S05]  /*2a70*/  BSYNC.RECONVERGENT B0 ;  /* 0x0000000000007941 */ /* 0x000fea0003800200 */
.L_x_4789:
        /* <DEDUP_REMOVED lines=25> */
[----:B------:R-:W-:Y:S01]  /*2c10*/  IADD3 R206, PT, PT, R206, 0x100, RZ ;  /* 0x00000100cece7810 */ /* 0x000fe20007ffe0ff */
[----:B---3--:R-:W-:Y:S01]  /*2c20*/  IMAD.MOV.U32 R24, RZ, RZ, R170 ;  /* 0x000000ffff187224 */ /* 0x008fe200078e00aa */
[----:B0-----:R-:W-:Y:S02]  /*2c30*/  SHF.R.U32.HI R228, RZ, 0x10, R171 ;  /* 0x00000010ffe47819 */ /* 0x001fe400000116ab */
[----:B----4-:R-:W-:Y:S02]  /*2c40*/  MOV R23, R152 ;  /* 0x0000009800177202 */ /* 0x010fe40000000f00 */
[----:B------:R-:W-:Y:S02]  /*2c50*/  SHF.R.U64 R152, R152, 0x10, R153 ;  /* 0x0000001098987819 */ /* 0x000fe40000001299 */
[----:B------:R-:W-:-:S02]  /*2c60*/  MOV R181, R153 ;  /* 0x0000009900b57202 */ /* 0x000fc40000000f00 */
        /* <DEDUP_REMOVED lines=58> */
.L_x_4792:
[----:B------:R-:W-:Y:S05]  /*3010*/  BSYNC.RECONVERGENT B0 ;  /* 0x0000000000007941 */ /* 0x000fea0003800200 */
.L_x_4791:
        /* <DEDUP_REMOVED lines=21> */
[----:B------:R0:W5:Y:S01]  /*3170*/  @P1 LDG.E.128 R136, desc[UR10][R228.64] ;  /* 0x0000000ae4881981 */ /* 0x000162000c1e1d00 */
[----:B------:R-:W-:Y:S02]  /*3180*/  HADD2.F32 R22, -RZ, R237.H0_H0 ;  /* 0x200000edff167230 */ /* 0x000fe40000004100 */
[----:B0-----:R-:W-:-:S05]  /*3190*/  IMAD.WIDE.U32 R228, R206, 0x4, R230 ;  /* 0x00000004cee47825 */ /* 0x001fca00078e00e6 */
[----:B------:R3:W5:Y:S01]  /*31a0*/  LDG.E R18, desc[UR10][R228.64] ;  /* 0x0000000ae4127981 */ /* 0x000762000c1e1900 */
[----:B------:R-:W-:Y:S01]  /*31b0*/  HADD2.F32 R230, -RZ, R237.H1_H1 ;  /* 0x300000edffe67230 */ /* 0x000fe20000004100 */
[----:B------:R-:W-:Y:S02]  /*31c0*/  IADD3 R206, PT, PT, R206, 0x100, RZ ;  /* 0x00000100cece7810 */ /* 0x000fe40007ffe0ff */
[----:B---3--:R-:W-:-:S05]  /*31d0*/  MOV R228, R150 ;  /* 0x0000009600e47202 */ /* 0x008fca0000000f00 */
[----:B------:R-:W-:Y:S02]  /*31e0*/  HADD2.F32 R228, -RZ, R228.H0_H0 ;  /* 0x200000e4ffe47230 */ /* 0x000fe40000004100 */
[----:B----4-:R-:W-:Y:S01]  /*31f0*/  IMAD.MOV.U32 R21, RZ, RZ, R148 ;  /* 0x000000ffff157224 */ /* 0x010fe200078e0094 */
[----:B------:R-:W-:Y:S01]  /*3200*/  SHF.R.U64 R183, R150, 0x10, R151 ;  /* 0x0000001096b77819 */ /* 0x000fe20000001297 */
[----:B--2---:R-:W-:-:S03]  /*3210*/  FADD.FTZ R229, R32, -UR25 ;  /* 0x8000001920e57e21 */ /* 0x004fc60008010000 */
[----:B------:R-:W-:Y:S02]  /*3220*/  HADD2.F32 R32, -RZ, R21.H0_H0 ;  /* 0x20000015ff207230 */ /* 0x000fe40000004100 */
[----:B------:R-:W-:Y:S01]  /*3230*/  FMUL.FTZ R21, R22, R228 ;  /* 0x000000e416157220 */ /* 0x000fe20000410000 */
[----:B------:R-:W-:Y:S01]  /*3240*/  FMUL.FTZ R22, R229, UR24 ;  /* 0x00000018e5167c20 */ /* 0x000fe20008410000 */
[----:B------:R-:W-:Y:S02]  /*3250*/  SHF.R.U64 R172, R148, 0x10, R149 ;  /* 0x0000001094ac7819 */ /* 0x000fe40000001295 */
[-C--:B------:R-:W-:Y:S01]  /*3260*/  FFMA.FTZ R21, R230, R32.reuse, R21 ;  /* 0x00000020e6157223 */ /* 0x080fe20000010015 */
[----:B------:R-:W-:Y:S01]  /*3270*/  FADD.FTZ R56, R56, R32 ;  /* 0x0000002038387221 */ /* 0x000fe20000010000 */
[----:B------:R-:W-:Y:S01]  /*3280*/  FFMA.FTZ R200, R22, R32, R200 ;  /* 0x0000002016c87223 */ /* 0x000fe200000100c8 */
[----:B------:R-:W-:Y:S02]  /*3290*/  HADD2.F32 R183, -RZ, R183.H0_H0 ;  /* 0x200000b7ffb77230 */ /* 0x000fe40000004100 */
[----:B------:R-:W-:Y:S01]  /*32a0*/  FADD.FTZ R33, R33, -UR25 ;  /* 0x8000001921217e21 */ /* 0x000fe20008010000 */
[----:B------:R-:W-:-:S02]  /*32b0*/  HADD2.F32 R32, -RZ, R236.H0_H0 ;  /* 0x200000ecff207230 */ /* 0x000fc40000004100 */
[----:B------:R-:W-:Y:S01]  /*32c0*/  FADD.FTZ R108, R108, R228 ;  /* 0x000000e46c6c7221 */ /* 0x000fe20000010000 */
[----:B------:R-:W-:Y:S01]  /*32d0*/  FFMA.FTZ R80, R22, R228, R80 ;  /* 0x000000e416507223 */ /* 0x000fe20000010050 */
[----:B------:R-:W-:Y:S02]  /*32e0*/  HADD2.F32 R172, -RZ, R172.H0_H0 ;  /* 0x200000acffac7230 */ /* 0x000fe40000004100 */
[----:B------:R-:W-:Y:S01]  /*32f0*/  FMUL.FTZ R33, R33, UR24 ;  /* 0x0000001821217c20 */ /* 0x000fe20008410000 */
[----:B------:R-:W-:Y:S02]  /*3300*/  HADD2.F32 R228, -RZ, R236.H1_H1 ;  /* 0x300000ecffe47230 */ /* 0x000fe40000004100 */
[----:B------:R-:W-:Y:S01]  /*3310*/  FMUL.FTZ R32, R32, R183 ;  /* 0x000000b720207220 */ /* 0x000fe20000410000 */
[----:B------:R-:W-:Y:S01]  /*3320*/  IMAD.MOV.U32 R150, RZ, RZ, R151 ;  /* 0x000000ffff967224 */ /* 0x000fe200078e0097 */
[----:B------:R-:W-:Y:S01]  /*3330*/  MOV R148, R149 ;  /* 0x0000009500947202 */ /* 0x000fe20000000f00 */
[----:B------:R-:W-:Y:S01]  /*3340*/  FADD.FTZ R57, R57, R172 ;  /* 0x000000ac39397221 */ /* 0x000fe20000010000 */
[-C--:B------:R-:W-:Y:S01]  /*3350*/  FFMA.FTZ R32, R228, R172.reuse, R32 ;  /* 0x000000ace4207223 */ /* 0x080fe20000010020 */
[----:B------:R-:W-:Y:S01]  /*3360*/  FFMA.FTZ R201, R33, R172, R201 ;  /* 0x000000ac21c97223 */ /* 0x000fe200000100c9 */
[----:B------:R-:W-:-:S02]  /*3370*/  HADD2.F32 R150, -RZ, R150.H0_H0 ;  /* 0x20000096ff967230 */ /* 0x000fc40000004100 */
[----:B------:R-:W-:Y:S01]  /*3380*/  FADD.FTZ R34, R34, -UR25 ;  /* 0x8000001922227e21 */ /* 0x000fe20008010000 */
[--C-:B------:R-:W-:Y:S02]  /*3390*/  HADD2.F32 R172, -RZ, R235.reuse.H0_H0 ;  /* 0x200000ebffac7230 */ /* 0x100fe40000004100 */
[----:B------:R-:W-:Y:S01]  /*33a0*/  FADD.FTZ R109, R109, R183 ;  /* 0x000000b76d6d7221 */ /* 0x000fe20000010000 */
[----:B------:R-:W-:Y:S01]  /*33b0*/  FFMA.FTZ R81, R33, R183, R81 ;  /* 0x000000b721517223 */ /* 0x000fe20000010051 */
[----:B------:R-:W-:Y:S01]  /*33c0*/  HADD2.F32 R148, -RZ, R148.H0_H0 ;  /* 0x20000094ff947230 */ /* 0x000fe20000004100 */
[----:B------:R-:W-:Y:S01]  /*33d0*/  SHF.R.U32.HI R151, RZ, 0x10, R151 ;  /* 0x00000010ff977819 */ /* 0x000fe20000011697 */
[----:B------:R-:W-:Y:S02]  /*33e0*/  HADD2.F32 R183, -RZ, R235.H1_H1 ;  /* 0x300000ebffb77230 */ /* 0x000fe40000004100 */
[----:B------:R-:W-:Y:S01]  /*33f0*/  FMUL.FTZ R172, R172, R150 ;  /* 0x00000096acac7220 */ /* 0x000fe20000410000 */
[----:B------:R-:W-:Y:S01]  /*3400*/  FMUL.FTZ R34, R34, UR24 ;  /* 0x0000001822227c20 */ /* 0x000fe20008410000 */
[----:B------:R-:W-:Y:S01]  /*3410*/  SHF.R.U32.HI R149, RZ, 0x10, R149 ;  /* 0x00000010ff957819 */ /* 0x000fe20000011695 */
[----:B------:R-:W-:Y:S01]  /*3420*/  FADD.FTZ R58, R58, R148 ;  /* 0x000000943a3a7221 */ /* 0x000fe20000010000 */
[-C--:B------:R-:W-:Y:S01]  /*3430*/  FFMA.FTZ R172, R183, R148.reuse, R172 ;  /* 0x00000094b7ac7223 */ /* 0x080fe200000100ac */
[----:B------:R-:W-:Y:S01]  /*3440*/  FFMA.FTZ R202, R34, R148, R202 ;  /* 0x0000009422ca7223 */ /* 0x000fe200000100ca */
[----:B------:R-:W-:-:S02]  /*3450*/  HADD2.F32 R151, -RZ, R151.H0_H0 ;  /* 0x20000097ff977230 */ /* 0x000fc40000004100 */
[----:B------:R-:W-:Y:S01]  /*3460*/  FADD.FTZ R204, R204, R21 ;  /* 0x00000015cccc7221 */ /* 0x000fe20000010000 */
[--C-:B------:R-:W-:Y:S02]  /*3470*/  HADD2.F32 R148, -RZ, R234.reuse.H0_H0 ;  /* 0x200000eaff947230 */ /* 0x100fe40000004100 */
[----:B------:R-:W-:Y:S01]  /*3480*/  FFMA.FTZ R205, R22, R21, R205 ;  /* 0x0000001516cd7223 */ /* 0x000fe200000100cd */
[----:B------:R-:W-:Y:S02]  /*3490*/  HADD2.F32 R149, -RZ, R149.H0_H0 ;  /* 0x20000095ff957230 */ /* 0x000fe40000004100 */
[----:B------:R-:W-:Y:S01]  /*34a0*/  FADD.FTZ R35, R35, -UR25 ;  /* 0x8000001923237e21 */ /* 0x000fe20008010000 */
[----:B------:R-:W-:Y:S02]  /*34b0*/  HADD2.F32 R183, -RZ, R234.H1_H1 ;  /* 0x300000eaffb77230 */ /* 0x000fe40000004100 */
        /* <DEDUP_REMOVED lines=15> */
.L_x_4794:
[----:B------:R-:W-:Y:S05]  /*35b0*/  BSYNC.RECONVERGENT B0 ;  /* 0x0000000000007941 */ /* 0x000fea0003800200 */
.L_x_4793:
        /* <DEDUP_REMOVED lines=26> */
[----:B------:R-:W-:Y:S01]  /*3760*/  HADD2.F32 R230, -RZ, R233.H1_H1 ;  /* 0x300000e9ffe67230 */ /* 0x000fe20000004100 */
[----:B---3--:R-:W-:Y:S02]  /*3770*/  MOV R229, R184 ;  /* 0x000000b800e57202 */ /* 0x008fe40000000f00 */
[----:B0-----:R-:W-:Y:S02]  /*3780*/  SHF.R.U64 R189, R184, 0x10, R185 ;  /* 0x00000010b8bd7819 */ /* 0x001fe400000012b9 */
[----:B----4-:R-:W-:Y:S02]  /*3790*/  MOV R184, R186 ;  /* 0x000000ba00b87202 */ /* 0x010fe40000000f00 */
[----:B------:R-:W-:Y:S02]  /*37a0*/  SHF.R.U64 R186, R186, 0x10, R187 ;  /* 0x00000010baba7819 */ /* 0x000fe400000012bb */
[----:B-1----:R-:W-:-:S02]  /*37b0*/  MOV R191, R187 ;  /* 0x000000bb00bf7202 */ /* 0x002fc40000000f00 */
[----:B------:R-:W-:Y:S01]  /*37c0*/  SHF.R.U32.HI R206, RZ, 0x10, R187 ;  /* 0x00000010ffce7819 */ /* 0x000fe200000116bb */
[----:B------:R-:W-:Y:S02]  /*37d0*/  HADD2.F32 R187, -RZ, R184.H0_H0 ;  /* 0x200000b8ffbb7230 */ /* 0x000fe40000004100 */
[----:B--2---:R-:W-:Y:S01]  /*37e0*/  FADD.FTZ R148, R148, -UR25 ;  /* 0x8000001994947e21 */ /* 0x004fe20008010000 */
[----:B------:R-:W-:Y:S01]  /*37f0*/  HADD2.F32 R184, -RZ, R233.H0_H0 ;  /* 0x200000e9ffb87230 */ /* 0x000fe20000004100 */
[--C-:B------:R-:W-:Y:S01]  /*3800*/  SHF.R.U32.HI R190, RZ, 0x10, R185.reuse ;  /* 0x00000010ffbe7819 */ /* 0x100fe200000116b9 */
[----:B------:R-:W-:Y:S02]  /*3810*/  IMAD.MOV.U32 R188, RZ, RZ, R185 ;  /* 0x000000ffffbc7224 */ /* 0x000fe400078e00b9 */
[----:B------:R-:W-:Y:S01]  /*3820*/  FMUL.FTZ R185, R148, UR24 ;  /* 0x0000001894b97c20 */ /* 0x000fe20008410000 */
[----:B------:R-:W-:Y:S02]  /*3830*/  HADD2.F32 R229, -RZ, R229.H0_H0 ;  /* 0x200000e5ffe57230 */ /* 0x000fe40000004100 */
[----:B------:R-:W-:Y:S01]  /*3840*/  FMUL.FTZ R184, R184, R187 ;  /* 0x000000bbb8b87220 */ /* 0x000fe20000410000 */
[----:B------:R-:W-:-:S02]  /*3850*/  HADD2.F32 R148, -RZ, R186.H0_H0 ;  /* 0x200000baff947230 */ /* 0x000fc40000004100 */
[----:B------:R-:W-:Y:S01]  /*3860*/  FADD.FTZ R149, R149, -UR25 ;  /* 0x8000001995957e21 */ /* 0x000fe20008010000 */
[--C-:B------:R-:W-:Y:S02]  /*3870*/  HADD2.F32 R186, -RZ, R232.reuse.H0_H0 ;  /* 0x200000e8ffba7230 */ /* 0x100fe40000004100 */
[-C--:B------:R-:W-:Y:S01]  /*3880*/  FFMA.FTZ R184, R230, R229.reuse, R184 ;  /* 0x000000e5e6b87223 */ /* 0x080fe200000100b8 */
[----:B------:R-:W-:Y:S01]  /*3890*/  FADD.FTZ R60, R60, R229 ;  /* 0x000000e53c3c7221 */ /* 0x000fe20000010000 */
[C---:B------:R-:W-:Y:S01]  /*38a0*/  FFMA.FTZ R196, R185.reuse, R229, R196 ;  /* 0x000000e5b9c47223 */ /* 0x040fe200000100c4 */
[----:B------:R-:W-:Y:S01]  /*38b0*/  FADD.FTZ R112, R112, R187 ;  /* 0x000000bb70707221 */ /* 0x000fe20000010000 */
[----:B------:R-:W-:Y:S01]  /*38c0*/  FFMA.FTZ R84, R185, R187, R84 ;  /* 0x000000bbb9547223 */ /* 0x000fe20000010054 */
[----:B------:R-:W-:Y:S02]  /*38d0*/  HADD2.F32 R189, -RZ, R189.H0_H0 ;  /* 0x200000bdffbd7230 */ /* 0x000fe40000004100 */
[----:B------:R-:W-:Y:S01]  /*38e0*/  FMUL.FTZ R186, R186, R148 ;  /* 0x00000094baba7220 */ /* 0x000fe20000410000 */
[----:B------:R-:W-:-:S02]  /*38f0*/  HADD2.F32 R229, -RZ, R232.H1_H1 ;  /* 0x300000e8ffe57230 */ /* 0x000fc40000004100 */
[----:B------:R-:W-:Y:S01]  /*3900*/  FMUL.FTZ R187, R149, UR24 ;  /* 0x0000001895bb7c20 */ /* 0x000fe20008410000 */
[----:B------:R-:W-:Y:S02]  /*3910*/  HADD2.F32 R191, -RZ, R191.H0_H0 ;  /* 0x200000bfffbf7230 */ /* 0x000fe40000004100 */
[----:B------:R-:W-:Y:S02]  /*3920*/  HADD2.F32 R149, -RZ, R15.H1_H1 ;  /* 0x3000000fff957230 */ /* 0x000fe40000004100 */
[-C--:B------:R-:W-:Y:S01]  /*3930*/  FFMA.FTZ R186, R229, R189.reuse, R186 ;  /* 0x000000bde5ba7223 */ /* 0x080fe200000100ba */
[----:B------:R-:W-:Y:S01]  /*3940*/  FADD.FTZ R61, R61, R189 ;  /* 0x000000bd3d3d7221 */ /* 0x000fe20000010000 */
[----:B------:R-:W-:Y:S01]  /*3950*/  FFMA.FTZ R197, R187, R189, R197 ;  /* 0x000000bdbbc57223 */ /* 0x000fe200000100c5 */
[----:B------:R-:W-:Y:S01]  /*3960*/  FADD.FTZ R113, R113, R148 ;  /* 0x0000009471717221 */ /* 0x000fe20000010000 */
[----:B------:R-:W-:Y:S01]  /*3970*/  FFMA.FTZ R85, R187, R148, R85 ;  /* 0x00000094bb557223 */ /* 0x000fe20000010055 */
[----:B------:R-:W-:-:S02]  /*3980*/  HADD2.F32 R148, -RZ, R188.H0_H0 ;  /* 0x200000bcff947230 */ /* 0x000fc40000004100 */
[----:B------:R-:W-:Y:S01]  /*3990*/  FADD.FTZ R150, R150, -UR25 ;  /* 0x8000001996967e21 */ /* 0x000fe20008010000 */
[----:B------:R-:W-:Y:S02]  /*39a0*/  HADD2.F32 R189, -RZ, R16.H1_H1 ;  /* 0x30000010ffbd7230 */ /* 0x000fe40000004100 */
[-C--:B------:R-:W-:Y:S01]  /*39b0*/  FMUL.FTZ R149, R149, R191.reuse ;  /* 0x000000bf95957220 */ /* 0x080fe20000410000 */
[----:B------:R-:W-:Y:S02]  /*39c0*/  HADD2.F32 R206, -RZ, R206.H0_H0 ;  /* 0x200000ceffce7230 */ /* 0x000fe40000004100 */
[----:B------:R-:W-:Y:S01]  /*39d0*/  FMUL.FTZ R188, R150, UR24 ;  /* 0x0000001896bc7c20 */ /* 0x000fe20008410000 */
[----:B------:R-:W-:Y:S01]  /*39e0*/  FFMA.FTZ R189, R189, R148, R149 ;  /* 0x00000094bdbd7223 */ /* 0x000fe20000010095 */
[----:B------:R-:W-:Y:S02]  /*39f0*/  HADD2.F32 R149, -RZ, R4.H1_H1 ;  /* 0x30000004ff957230 */ /* 0x000fe40000004100 */
[----:B------:R-:W-:Y:S01]  /*3a00*/  FADD.FTZ R204, R204, R184 ;  /* 0x000000b8cccc7221 */ /* 0x000fe20000010000 */
[----:B------:R-:W-:Y:S01]  /*3a10*/  FFMA.FTZ R205, R185, R184, R205 ;  /* 0x000000b8b9cd7223 */ /* 0x000fe200000100cd */
[----:B------:R-:W-:Y:S01]  /*3a20*/  FADD.FTZ R62, R62, R148 ;  /* 0x000000943e3e7221 */ /* 0x000fe20000010000 */
[----:B------:R-:W-:Y:S01]  /*3a30*/  FFMA.FTZ R198, R188, R148, R198 ;  /* 0x00000094bcc67223 */ /* 0x000fe200000100c6 */
[----:B------:R-:W-:Y:S01]  /*3a40*/  FADD.FTZ R114, R114, R191 ;  /* 0x000000bf72727221 */ /* 0x000fe20000010000 */
[----:B------:R-:W-:Y:S01]  /*3a50*/  FFMA.FTZ R86, R188, R191, R86 ;  /* 0x000000bfbc567223 */ /* 0x000fe20000010056 */
[----:B------:R-:W-:-:S02]  /*3a60*/  HADD2.F32 R148, -RZ, R190.H0_H0 ;  /* 0x200000beff947230 */ /* 0x000fc40000004100 */
        /* <DEDUP_REMOVED lines=15> */
.L_x_4796:
[----:B------:R-:W-:Y:S05]  /*3b60*/  BSYNC.RECONVERGENT B0 ;  /* 0x0000000000007941 */ /* 0x000fea0003800200 */
.L_x_4795:
        /* <DEDUP_REMOVED lines=32> */
.L_x_4798:
[----:B------:R-:W-:Y:S05]  /*3d70*/  BSYNC.RECONVERGENT B0 ;  /* 0x0000000000007941 */ /* 0x000fea0003800200 */
.L_x_4797:
        /* <DEDUP_REMOVED lines=86> */
.L_x_4803:
[----:B------:R-:W-:Y:S01]  /*42e0*/  MOV R144, UR6 ;  /* 0x0000000600907c02 */ /* 0x000fe20008000f00 */
[----:B------:R-:W-:Y:S01]  /*42f0*/  IMAD.U32 R146, RZ, RZ, UR6 ;  /* 0x00000006ff927e24 */ /* 0x000fe2000f8e00ff */
[----:B------:R-:W-:Y:S02]  /*4300*/  MOV R145, UR6 ;  /* 0x0000000600917c02 */ /* 0x000fe40008000f00 */
[----:B-----5:R-:W-:Y:S01]  /*4310*/  LOP3.LUT P0, RZ, R8, 0xff, RZ, 0xc0, !PT ;  /* 0x000000ff08ff7812 */ /* 0x020fe2000780c0ff */
        /* <DEDUP_REMOVED lines=13> */
[----:B------:R-:W-:-:S04]  /*43f0*/  LOP3.LUT P0, RZ, R8, 0xff00, RZ, 0xc0, !PT ;  /* 0x0000ff0008ff7812 */ /* 0x000fc8000780c0ff */
[----:B------:R-:W-:Y:S02]  /*4400*/  FSEL R150, R150, RZ, P0 ;  /* 0x000000ff96967208 */ /* 0x000fe40000000000 */
[----:B------:R-:W-:Y:S02]  /*4410*/  LOP3.LUT P0, RZ, R8, 0xff0000, RZ, 0xc0, !PT ;  /* 0x00ff000008ff7812 */ /* 0x000fe4000780c0ff */
[----:B------:R-:W-:Y:S02]  /*4420*/  F2FP.F16.F32.PACK_AB R150, R150, R147 ;  /* 0x000000939696723e */ /* 0x000fe400000000ff */
        /* <DEDUP_REMOVED lines=12> */
.L_x_4802:
        /* <DEDUP_REMOVED lines=18> */
[----:B------:R-:W-:Y:S02]  /*4610*/  F2FP.F16.F32.PACK_AB R150, R148, R150 ;  /* 0x000000969496723e */ /* 0x000fe400000000ff */
        /* <DEDUP_REMOVED lines=17> */
.L_x_4805:
[----:B------:R-:W-:Y:S01]  /*4730*/  IMAD.U32 R144, RZ, RZ, UR6 ;  /* 0x00000006ff907e24 */ /* 0x000fe2000f8e00ff */
[----:B------:R-:W-:Y:S02]  /*4740*/  MOV R145, UR6 ;  /* 0x0000000600917c02 */ /* 0x000fe40008000f00 */
[----:B-----5:R-:W-:Y:S01]  /*4750*/  LOP3.LUT P0, RZ, R8, 0xff, RZ, 0xc0, !PT ;  /* 0x000000ff08ff7812 */ /* 0x020fe2000780c0ff */
[----:B------:R-:W-:Y:S01]  /*4760*/  FFMA.FTZ R144, R0, R144, UR7 ;  /* 0x0000000700907e23 */ /* 0x000fe20008010090 */
[----:B------:R-:W-:Y:S01]  /*4770*/  MOV R146, UR6 ;  /* 0x0000000600927c02 */ /* 0x000fe20008000f00 */
[----:B------:R-:W-:Y:S02]  /*4780*/  FFMA.FTZ R145, R161, R145, UR7 ;  /* 0x00000007a1917e23 */ /* 0x000fe40008010091 */
[----:B------:R-:W-:Y:S02]  /*4790*/  FADD.FTZ R144, R31, -R144 ;  /* 0x800000901f907221 */ /* 0x000fe40000010000 */
[----:B------:R-:W-:Y:S01]  /*47a0*/  FADD.FTZ R145, R160, -R145 ;  /* 0x80000091a0917221 */ /* 0x000fe20000010000 */
[----:B------:R-:W-:Y:S01]  /*47b0*/  FFMA.FTZ R146, R162, R146, UR7 ;  /* 0x00000007a2927e23 */ /* 0x000fe20008010092 */
[----:B------:R-:W-:-:S02]  /*47c0*/  FFMA.FTZ R144, R144, UR24, R116 ;  /* 0x0000001890907c23 */ /* 0x000fc40008010074 */
[----:B------:R-:W-:Y:S01]  /*47d0*/  FFMA.FTZ R145, R145, UR24, R117 ;  /* 0x0000001891917c23 */ /* 0x000fe20008010075 */
[----:B------:R-:W-:Y:S01]  /*47e0*/  FADD.FTZ R146, R163, -R146 ;  /* 0x80000092a3927221 */ /* 0x000fe20000010000 */
[----:B------:R-:W-:Y:S02]  /*47f0*/  FMUL.FTZ R147, R144, UR23 ;  /* 0x0000001790937c20 */ /* 0x000fe40008410000 */
[----:B------:R-:W-:Y:S01]  /*4800*/  FMUL.FTZ R150, R145, UR23 ;  /* 0x0000001791967c20 */ /* 0x000fe20008410000 */
[----:B------:R-:W-:Y:S02]  /*4810*/  FFMA.FTZ R146, R146, UR24, R118 ;  /* 0x0000001892927c23 */ /* 0x000fe40008010076 */
[----:B------:R-:W-:Y:S02]  /*4820*/  FSEL R147, R147, RZ, P0 ;  /* 0x000000ff93937208 */ /* 0x000fe40000000000 */
[----:B------:R-:W-:Y:S01]  /*4830*/  LOP3.LUT P0, RZ, R8, 0xff00, RZ, 0xc0, !PT ;  /* 0x0000ff0008ff7812 */ /* 0x000fe2000780c0ff */
[----:B------:R-:W-:-:S03]  /*4840*/  FMUL.FTZ R149, R146, UR23 ;  /* 0x0000001792957c20 */ /* 0x000fc60008410000 */
[----:B------:R-:W-:Y:S02]  /*4850*/  FSEL R150, R150, RZ, P0 ;  /* 0x000000ff96967208 */ /* 0x000fe40000000000 */
[----:B------:R-:W-:Y:S02]  /*4860*/  LOP3.LUT P0, RZ, R8, 0xff0000, RZ, 0xc0, !PT ;  /* 0x00ff000008ff7812 */ /* 0x000fe4000780c0ff */
[----:B------:R-:W-:Y:S01]  /*4870*/  F2FP.F16.F32.PACK_AB R150, R150, R147 ;  /* 0x000000939696723e */ /* 0x000fe200000000ff */
        /* <DEDUP_REMOVED lines=12> */
.L_x_4801:
[----:B------:R-:W-:-:S04]  /*4940*/  UISETP.NE.U32.AND UP0, UPT, UR16, URZ, UPT ;  /* 0x000000ff1000728c */ /* 0x000fc8000bf05070 */
[----:B------:R-:W-:-:S09]  /*4950*/  UISETP.NE.AND.EX UP0, UPT, UR17, URZ, UPT, UP0 ;  /* 0x000000ff1100728c */ /* 0x000fd2000bf05300 */
[----:B------:R-:W-:Y:S05]  /*4960*/  BRA.U UP0, `(.L_x_4806) ;  /* 0x0000000500747547 */ /* 0x000fea000b800000 */
[----:B------:R-:W-:-:S04]  /*4970*/  UISETP.NE.U32.AND UP0, UPT, UR4, URZ, UPT ;  /* 0x000000ff0400728c */ /* 0x000fc8000bf05070 */
[----:B------:R-:W-:-:S09]  /*4980*/  UISETP.NE.AND.EX UP0, UPT, UR5, URZ, UPT, UP0 ;  /* 0x000000ff0500728c */ /* 0x000fd2000bf05300 */
[----:B------:R-:W-:Y:S05]  /*4990*/  BRA.U UP0, `(.L_x_4807) ;  /* 0x0000000100b47547 */ /* 0x000fea000b800000 */
        /* <DEDUP_REMOVED lines=13> */
[----:B------:R-:W-:Y:S02]  /*4a70*/  FMUL.FTZ R148, R148, UR23 ;  /* 0x0000001794947c20 */ /* 0x000fe40008410000 */
[----:B------:R-:W-:-:S03]  /*4a80*/  FMUL.FTZ R149, R149, UR23 ;  /* 0x0000001795957c20 */ /* 0x000fc60008410000 */
[----:B------:R-:W-:Y:S02]  /*4a90*/  FSEL R204, R148, RZ, P0 ;  /* 0x000000ff94cc7208 */ /* 0x000fe40000000000 */
[----:B------:R-:W-:-:S04]  /*4aa0*/  LOP3.LUT P0, RZ, R7, 0xff00, RZ, 0xc0, !PT ;  /* 0x0000ff0007ff7812 */ /* 0x000fc8000780c0ff */
[----:B------:R-:W-:Y:S02]  /*4ab0*/  FSEL R148, R148, RZ, P0 ;  /* 0x000000ff94947208 */ /* 0x000fe40000000000 */
[----:B------:R-:W-:Y:S02]  /*4ac0*/  LOP3.LUT P0, RZ, R8, 0xff0000, RZ, 0xc0, !PT ;  /* 0x00ff000008ff7812 */ /* 0x000fe4000780c0ff */
[----:B------:R-:W-:Y:S01]  /*4ad0*/  F2FP.F16.F32.PACK_AB R148, R148, R204 ;  /* 0x000000cc9494723e */ /* 0x000fe200000000ff */
[----:B------:R-:W-:Y:S01]  /*4ae0*/  FMUL.FTZ R204, R151, UR23 ;  /* 0x0000001797cc7c20 */ /* 0x000fe20008410000 */
[----:B------:R-:W-:Y:S02]  /*4af0*/  FSEL R150, R149, RZ, P0 ;  /* 0x000000ff95967208 */ /* 0x000fe40000000000 */
[----:B------:R-:W-:Y:S02]  /*4b00*/  LOP3.LUT P0, RZ, R7, 0xff0000, RZ, 0xc0, !PT ;  /* 0x00ff000007ff7812 */ /* 0x000fe4000780c0ff */
[----:B------:R-:W-:-:S02]  /*4b10*/  PRMT R15, R148, 0x7632, R15 ;  /* 0x00007632940f7816 */ /* 0x000fc4000000000f */
        /* <DEDUP_REMOVED lines=12> */
[----:B------:R-:W-:-:S03]  /*4be0*/  FMUL.FTZ R150, R150, UR24 ;  /* 0x0000001896967c20 */ /* 0x000fc60008410000 */
[----:B------:R-:W-:Y:S01]  /*4bf0*/  PRMT R6, R151, 0x7632, R6 ;  /* 0x0000763297067816 */ /* 0x000fe20000000006 */
[----:B------:R-:W-:-:S05]  /*4c00*/  FMUL.FTZ R204, R150, UR23 ;  /* 0x0000001796cc7c20 */ /* 0x000fca0008410000 */
[----:B------:R-:W-:Y:S02]  /*4c10*/  FSEL R150, R204, RZ, P0 ;  /* 0x000000ffcc967208 */ /* 0x000fe40000000000 */
[----:B------:R-:W-:-:S04]  /*4c20*/  LOP3.LUT P0, RZ, R7, 0xff, RZ, 0xc0, !PT ;  /* 0x000000ff07ff7812 */ /* 0x000fc8000780c0ff */
[----:B------:R-:W-:-:S04]  /*4c30*/  FSEL R204, R204, RZ, P0 ;  /* 0x000000ffcccc7208 */ /* 0x000fc80000000000 */
[----:B------:R-:W-:-:S04]  /*4c40*/  F2FP.F16.F32.PACK_AB R150, R204, R150 ;  /* 0x00000096cc96723e */ /* 0x000fc800000000ff */
[----:B------:R-:W-:Y:S01]  /*4c50*/  PRMT R4, R150, 0x7632, R4 ;  /* 0x0000763296047816 */ /* 0x000fe20000000004 */
[----:B------:R-:W-:Y:S06]  /*4c60*/  BRA `(.L_x_4804) ;  /* 0x0000000800247947 */ /* 0x000fec0003800000 */
.L_x_4807:
        /* <DEDUP_REMOVED lines=20> */
[----:B------:R-:W-:Y:S02]  /*4db0*/  F2FP.F16.F32.PACK_AB R150, R150, R147 ;  /* 0x000000939696723e */ /* 0x000fe400000000ff */
[----:B------:R-:W-:Y:S02]  /*4dc0*/  MOV R147, UR6 ;  /* 0x0000000600937c02 */ /* 0x000fe40008000f00 */
[----:B------:R-:W-:Y:S02]  /*4dd0*/  FSEL R148, R204, RZ, P0 ;  /* 0x000000ffcc947208 */ /* 0x000fe40000000000 */
[----:B------:R-:W-:Y:S01]  /*4de0*/  LOP3.LUT P0, RZ, R7, 0xff00, RZ, 0xc0, !PT ;  /* 0x0000ff0007ff7812 */ /* 0x000fe2000780c0ff */
[----:B------:R-:W-:Y:S01]  /*4df0*/  FFMA.FTZ R147, R173, R147, UR7 ;  /* 0x00000007ad937e23 */ /* 0x000fe20008010093 */
[----:B------:R-:W-:-:S02]  /*4e00*/  PRMT R4, R150, 0x7632, R4 ;  /* 0x0000763296047816 */ /* 0x000fc40000000004 */
[----:B------:R-:W-:Y:S01]  /*4e10*/  FSEL R204, R204, RZ, P0 ;  /* 0x000000ffcccc7208 */ /* 0x000fe20000000000 */
[----:B------:R-:W-:Y:S01]  /*4e20*/  FADD.FTZ R147, R174, -R147 ;  /* 0x80000093ae937221 */ /* 0x000fe20000010000 */
[----:B------:R-:W-:Y:S02]  /*4e30*/  LOP3.LUT P0, RZ, R8, 0xff0000, RZ, 0xc0, !PT ;  /* 0x00ff000008ff7812 */ /* 0x000fe4000780c0ff */
[----:B------:R-:W-:Y:S01]  /*4e40*/  F2FP.F16.F32.PACK_AB R148, R204, R148 ;  /* 0x00000094cc94723e */ /* 0x000fe200000000ff */
[----:B------:R-:W-:Y:S01]  /*4e50*/  FMUL.FTZ R147, R147, UR24 ;  /* 0x0000001893937c20 */ /* 0x000fe20008410000 */
[----:B------:R-:W-:Y:S02]  /*4e60*/  FSEL R149, R151, RZ, P0 ;  /* 0x000000ff97957208 */ /* 0x000fe40000000000 */
[----:B------:R-:W-:Y:S01]  /*4e70*/  LOP3.LUT P0, RZ, R7, 0xff0000, RZ, 0xc0, !PT ;  /* 0x00ff000007ff7812 */ /* 0x000fe2000780c0ff */
[----:B------:R-:W-:Y:S01]  /*4e80*/  FMUL.FTZ R204, R147, UR23 ;  /* 0x0000001793cc7c20 */ /* 0x000fe20008410000 */
[----:B------:R-:W-:-:S02]  /*4e90*/  PRMT R15, R148, 0x7632, R15 ;  /* 0x00007632940f7816 */ /* 0x000fc4000000000f */
[----:B------:R-:W-:Y:S02]  /*4ea0*/  FSEL R151, R151, RZ, P0 ;  /* 0x000000ff97977208 */ /* 0x000fe40000000000 */
[----:B------:R-:W-:Y:S02]  /*4eb0*/  ISETP.GE.U32.AND P0, PT, R8, 0x1000000, PT ;  /* 0x010000000800780c */ /* 0x000fe40003f06070 */
[----:B------:R-:W-:Y:S02]  /*4ec0*/  F2FP.F16.F32.PACK_AB R149, R151, R149 ;  /* 0x000000959795723e */ /* 0x000fe400000000ff */
[----:B------:R-:W-:Y:S02]  /*4ed0*/  FSEL R151, R204, RZ, P0 ;  /* 0x000000ffcc977208 */ /* 0x000fe40000000000 */
[----:B------:R-:W-:Y:S02]  /*4ee0*/  ISETP.GE.U32.AND P0, PT, R7, 0x1000000, PT ;  /* 0x010000000700780c */ /* 0x000fe40003f06070 */
[----:B------:R-:W-:-:S02]  /*4ef0*/  PRMT R16, R149, 0x7632, R16 ;  /* 0x0000763295107816 */ /* 0x000fc40000000010 */
[----:B------:R-:W-:-:S04]  /*4f00*/  FSEL R204, R204, RZ, P0 ;  /* 0x000000ffcccc7208 */ /* 0x000fc80000000000 */
[----:B------:R-:W-:-:S04]  /*4f10*/  F2FP.F16.F32.PACK_AB R151, R204, R151 ;  /* 0x00000097cc97723e */ /* 0x000fc800000000ff */
[----:B------:R-:W-:Y:S01]  /*4f20*/  PRMT R6, R151, 0x7632, R6 ;  /* 0x0000763297067816 */ /* 0x000fe20000000006 */
[----:B------:R-:W-:Y:S06]  /*4f30*/  BRA `(.L_x_4804) ;  /* 0x0000000400707947 */ /* 0x000fec0003800000 */
.L_x_4806:
[----:B------:R-:W-:-:S04]  /*4f40*/  UISETP.NE.U32.AND UP0, UPT, UR4, URZ, UPT ;  /* 0x000000ff0400728c */ /* 0x000fc8000bf05070 */
[----:B------:R-:W-:-:S09]  /*4f50*/  UISETP.NE.AND.EX UP0, UPT, UR5, URZ, UPT, UP0 ;  /* 0x000000ff0500728c */ /* 0x000fd2000bf05300 */
[----:B------:R-:W-:Y:S05]  /*4f60*/  BRA.U UP0, `(.L_x_4808) ;  /* 0x0000000100b47547 */ /* 0x000fea000b800000 */
        /* <DEDUP_REMOVED lines=36> */
[----:B------:R-:W-:-:S03]  /*51b0*/  FFMA.FTZ R150, R150, UR24, R116 ;  /* 0x0000001896967c23 */ /* 0x000fc60008010074 */
        /* <DEDUP_REMOVED lines=8> */
.L_x_4808:
        /* <DEDUP_REMOVED lines=43> */
[----:B------:R-:W-:-:S07]  /*54f0*/  PRMT R6, R151, 0x7632, R6 ;  /* 0x0000763297067816 */ /* 0x000fce0000000006 */
.L_x_4804:
        /* <DEDUP_REMOVED lines=24> */
.L_x_4809:
[----:B------:R-:W-:-:S07]  /*5680*/  IADD3 R5, PT, PT, R5, 0x100, RZ ;  /* 0x0000010005057810 */ /* 0x000fce0007ffe0ff */
.L_x_4800:
[----:B------:R-:W-:Y:S05]  /*5690*/  BSYNC.RECONVERGENT B0 ;  /* 0x0000000000007941 */ /* 0x000fea0003800200 */
.L_x_4799:
        /* <DEDUP_REMOVED lines=23> */
[----:B01----:R-:W-:Y:S02]  /*5810*/  FMUL.FTZ R150, R144, UR23 ;  /* 0x0000001790967c20 */ /* 0x003fe40008410000 */
        /* <DEDUP_REMOVED lines=32> */
.L_x_4814:
[----:B01----:R-:W-:Y:S02]  /*5a20*/  MOV R148, UR6 ;  /* 0x0000000600947c02 */ /* 0x003fe40008000f00 */
[----:B------:R-:W-:Y:S02]  /*5a30*/  MOV R149, UR6 ;  /* 0x0000000600957c02 */ /* 0x000fe40008000f00 */
[----:B-----5:R-:W-:Y:S01]  /*5a40*/  LOP3.LUT P0, RZ, R10, 0xff00, RZ, 0xc0, !PT ;  /* 0x0000ff000aff7812 */ /* 0x020fe2000780c0ff */
[----:B------:R-:W-:Y:S02]  /*5a50*/  FFMA.FTZ R148, R159, R148, UR7 ;  /* 0x000000079f947e23 */ /* 0x000fe40008010094 */
[----:B------:R-:W-:Y:S02]  /*5a60*/  FFMA.FTZ R149, R164, R149, UR7 ;  /* 0x00000007a4957e23 */ /* 0x000fe40008010095 */
[----:B------:R-:W-:Y:S02]  /*5a70*/  FADD.FTZ R148, R158, -R148 ;  /* 0x800000949e947221 */ /* 0x000fe40000010000 */
[----:B------:R-:W-:-:S02]  /*5a80*/  FADD.FTZ R149, R165, -R149 ;  /* 0x80000095a5957221 */ /* 0x000fc40000010000 */
[----:B------:R-:W-:Y:S02]  /*5a90*/  FFMA.FTZ R148, R148, UR24, R37 ;  /* 0x0000001894947c23 */ /* 0x000fe40008010025 */
[----:B------:R-:W-:Y:S02]  /*5aa0*/  FFMA.FTZ R149, R149, UR24, R38 ;  /* 0x0000001895957c23 */ /* 0x000fe40008010026 */
[----:B------:R-:W-:Y:S02]  /*5ab0*/  FMUL.FTZ R148, R148, UR23 ;  /* 0x0000001794947c20 */ /* 0x000fe40008410000 */
[----:B------:R-:W-:Y:S01]  /*5ac0*/  FMUL.FTZ R150, R149, UR23 ;  /* 0x0000001795967c20 */ /* 0x000fe20008410000 */
[----:B------:R-:W-:Y:S02]  /*5ad0*/  IMAD.U32 R149, RZ, RZ, UR6 ;  /* 0x00000006ff957e24 */ /* 0x000fe4000f8e00ff */
[----:B------:R-:W-:Y:S02]  /*5ae0*/  FSEL R204, R148, RZ, P0 ;  /* 0x000000ff94cc7208 */ /* 0x000fe40000000000 */
[----:B------:R-:W-:Y:S01]  /*5af0*/  LOP3.LUT P0, RZ, R9, 0xff00, RZ, 0xc0, !PT ;  /* 0x0000ff0009ff7812 */ /* 0x000fe2000780c0ff */
[----:B------:R-:W-:-:S03]  /*5b00*/  FFMA.FTZ R149, R175, R149, UR7 ;  /* 0x00000007af957e23 */ /* 0x000fc60008010095 */
        /* <DEDUP_REMOVED lines=30> */
.L_x_4813:
        /* <DEDUP_REMOVED lines=15> */
[----:B01----:R-:W-:Y:S01]  /*5de0*/  FMUL.FTZ R150, R144, UR23 ;  /* 0x0000001790967c20 */ /* 0x003fe20008410000 */
        /* <DEDUP_REMOVED lines=32> */
.L_x_4816:
[----:B01----:R-:W-:Y:S01]  /*5ff0*/  IMAD.U32 R148, RZ, RZ, UR6 ;  /* 0x00000006ff947e24 */ /* 0x003fe2000f8e00ff */
[----:B------:R-:W-:Y:S02]  /*6000*/  MOV R149, UR6 ;  /* 0x0000000600957c02 */ /* 0x000fe40008000f00 */
[----:B-----5:R-:W-:Y:S01]  /*6010*/  LOP3.LUT P0, RZ, R10, 0xff00, RZ, 0xc0, !PT ;  /* 0x0000ff000aff7812 */ /* 0x020fe2000780c0ff */
[----:B------:R-:W-:Y:S02]  /*6020*/  FFMA.FTZ R148, R159, R148, UR7 ;  /* 0x000000079f947e23 */ /* 0x000fe40008010094 */
[----:B------:R-:W-:Y:S02]  /*6030*/  FFMA.FTZ R149, R164, R149, UR7 ;  /* 0x00000007a4957e23 */ /* 0x000fe40008010095 */
[----:B------:R-:W-:Y:S02]  /*6040*/  FADD.FTZ R148, R158, -R148 ;  /* 0x800000949e947221 */ /* 0x000fe40000010000 */
[----:B------:R-:W-:-:S02]  /*6050*/  FADD.FTZ R149, R165, -R149 ;  /* 0x80000095a5957221 */ /* 0x000fc40000010000 */
[----:B------:R-:W-:Y:S02]  /*6060*/  FMUL.FTZ R148, R148, UR24 ;  /* 0x0000001894947c20 */ /* 0x000fe40008410000 */
[----:B------:R-:W-:Y:S02]  /*6070*/  FMUL.FTZ R149, R149, UR24 ;  /* 0x0000001895957c20 */ /* 0x000fe40008410000 */
[----:B------:R-:W-:Y:S02]  /*6080*/  FMUL.FTZ R148, R148, UR23 ;  /* 0x0000001794947c20 */ /* 0x000fe40008410000 */
[----:B------:R-:W-:Y:S01]  /*6090*/  FMUL.FTZ R150, R149, UR23 ;  /* 0x0000001795967c20 */ /* 0x000fe20008410000 */
[----:B------:R-:W-:Y:S02]  /*60a0*/  MOV R149, UR6 ;  /* 0x0000000600957c02 */ /* 0x000fe40008000f00 */
[----:B------:R-:W-:Y:S02]  /*60b0*/  FSEL R204, R148, RZ, P0 ;  /* 0x000000ff94cc7208 */ /* 0x000fe40000000000 */
[----:B------:R-:W-:Y:S01]  /*60c0*/  LOP3.LUT P0, RZ, R9, 0xff00, RZ, 0xc0, !PT ;  /* 0x0000ff0009ff7812 */ /* 0x000fe2000780c0ff */
[----:B------:R-:W-:-:S03]  /*60d0*/  FFMA.FTZ R149, R175, R149, UR7 ;  /* 0x00000007af957e23 */ /* 0x000fc60008010095 */
        /* <DEDUP_REMOVED lines=30> */
.L_x_4812:
        /* <DEDUP_REMOVED lines=20> */
[----:B01----:R-:W-:Y:S01]  /*6400*/  FMUL.FTZ R151, R146, UR23 ;  /* 0x0000001792977c20 */ /* 0x003fe20008410000 */
        /* <DEDUP_REMOVED lines=18> */
.L_x_4818:
[----:B01----:R-:W-:Y:S02]  /*6530*/  MOV R148, UR6 ;  /* 0x0000000600947c02 */ /* 0x003fe40008000f00 */
        /* <DEDUP_REMOVED lines=32> */
.L_x_4817:
        /* <DEDUP_REMOVED lines=16> */
[----:B01----:R-:W-:Y:S01]  /*6840*/  FMUL.FTZ R150, R145, UR23 ;  /* 0x0000001791967c20 */ /* 0x003fe20008410000 */
[----:B------:R-:W-:Y:S02]  /*6850*/  FMUL.FTZ R146, R146, UR24 ;  /* 0x0000001892927c20 */ /* 0x000fe40008410000 */
        /* <DEDUP_REMOVED lines=18> */
.L_x_4819:
[----:B01----:R-:W-:Y:S02]  /*6980*/  MOV R148, UR6 ;  /* 0x0000000600947c02 */ /* 0x003fe40008000f00 */
        /* <DEDUP_REMOVED lines=31> */
.L_x_4815:
[----:B------:R-:W0:Y:S01]  /*6b80*/  @UP4 LDCU.64 UR28, c[0x0][0x478] ;  /* 0x00008f00ff1c47ac */ /* 0x000e220008000a00 */
[----:B------:R-:W-:Y:S02]  /*6b90*/  LOP3.LUT R148, R148, 0xffff, RZ, 0xc0, !PT ;  /* 0x0000ffff94947812 */ /* 0x000fe400078ec0ff */
[----:B------:R-:W-:Y:S02]  /*6ba0*/  PLOP3.LUT P0, PT, PT, PT, UP4, 0x80, 0x8 ;  /* 0x000000000008781c */ /* 0x000fe40003f0f048 */
[----:B------:R-:W-:Y:S01]  /*6bb0*/  PRMT R151, R151, 0x5410, R149 ;  /* 0x0000541097977816 */ /* 0x000fe20000000095 */
[----:B------:R-:W-:-:S03]  /*6bc0*/  IMAD.WIDE.U32 R148, R148, 0x10000, RZ ;  /* 0x0001000094947825 */ /* 0x000fc600078e00ff */
[----:B------:R-:W-:Y:S01]  /*6bd0*/  LOP3.LUT R148, R148, 0xffff, R150, 0xf8, !PT ;  /* 0x0000ffff94947812 */ /* 0x000fe200078ef896 */
[----:B------:R-:W-:Y:S01]  /*6be0*/  HFMA2 R150, -RZ, RZ, 0, 9.5367431640625e-07 ;  /* 0x00000010ff967431 */ /* 0x000fe200000001ff */
        /* <DEDUP_REMOVED lines=16> */
.L_x_4820:
[----:B------:R-:W-:-:S07]  /*6cf0*/  VIADD R5, R5, 0x100 ;  /* 0x0000010005057836 */ /* 0x000fce0000000000 */
.L_x_4811:
[----:B------:R-:W-:Y:S05]  /*6d00*/  BSYNC.RECONVERGENT B0 ;  /* 0x0000000000007941 */ /* 0x000fea0003800200 */
.L_x_4810:
        /* <DEDUP_REMOVED lines=24> */
[----:B01----:R-:W-:Y:S01]  /*6e90*/  FMUL.FTZ R150, R144, UR23 ;  /* 0x0000001790967c20 */ /* 0x003fe20008410000 */
        /* <DEDUP_REMOVED lines=31> */
.L_x_4825:
[----:B01----:R-:W-:Y:S01]  /*7090*/  MOV R148, UR6 ;  /* 0x0000000600947c02 */ /* 0x003fe20008000f00 */
[----:B------:R-:W-:Y:S01]  /*70a0*/  IMAD.U32 R149, RZ, RZ, UR6 ;  /* 0x00000006ff957e24 */ /* 0x000fe2000f8e00ff */
[----:B-----5:R-:W-:-:S03]  /*70b0*/  LOP3.LUT P0, RZ, R12, 0xff00, RZ, 0xc0, !PT ;  /* 0x0000ff000cff7812 */ /* 0x020fc6000780c0ff */
[----:B------:R-:W-:Y:S01]  /*70c0*/  FFMA.FTZ R148, R157, R148, UR7 ;  /* 0x000000079d947e23 */ /* 0x000fe20008010094 */
[----:B------:R-:W-:-:S03]  /*70d0*/  FFMA.FTZ R149, R166, R149, UR7 ;  /* 0x00000007a6957e23 */ /* 0x000fc60008010095 */
[----:B------:R-:W-:Y:S01]  /*70e0*/  FADD.FTZ R148, R156, -R148 ;  /* 0x800000949c947221 */ /* 0x000fe20000010000 */
[----:B------:R-:W-:-:S03]  /*70f0*/  FADD.FTZ R149, R167, -R149 ;  /* 0x80000095a7957221 */ /* 0x000fc60000010000 */
[----:B------:R-:W-:Y:S01]  /*7100*/  FFMA.FTZ R148, R148, UR24, R125 ;  /* 0x0000001894947c23 */ /* 0x000fe2000801007d */
[----:B------:R-:W-:-:S03]  /*7110*/  FFMA.FTZ R149, R149, UR24, R126 ;  /* 0x0000001895957c23 */ /* 0x000fc6000801007e */
[----:B------:R-:W-:Y:S01]  /*7120*/  FMUL.FTZ R148, R148, UR23 ;  /* 0x0000001794947c20 */ /* 0x000fe20008410000 */
[----:B------:R-:W-:Y:S01]  /*7130*/  FMUL.FTZ R150, R149, UR23 ;  /* 0x0000001795967c20 */ /* 0x000fe20008410000 */
[----:B------:R-:W-:-:S03]  /*7140*/  MOV R149, UR6 ;  /* 0x0000000600957c02 */ /* 0x000fc60008000f00 */
        /* <DEDUP_REMOVED lines=33> */
.L_x_4824:
        /* <DEDUP_REMOVED lines=15> */
[----:B01----:R-:W-:Y:S02]  /*7450*/  FMUL.FTZ R150, R144, UR23 ;  /* 0x0000001790967c20 */ /* 0x003fe40008410000 */
[----:B------:R-:W-:Y:S01]  /*7460*/  FMUL.FTZ R204, R145, UR23 ;  /* 0x0000001791cc7c20 */ /* 0x000fe20008410000 */
        /* <DEDUP_REMOVED lines=31> */
.L_x_4827:
[----:B01----:R-:W-:Y:S02]  /*7660*/  MOV R148, UR6 ;  /* 0x0000000600947c02 */ /* 0x003fe40008000f00 */
        /* <DEDUP_REMOVED lines=44> */
.L_x_4823:
        /* <DEDUP_REMOVED lines=19> */
[----:B01----:R-:W-:Y:S01]  /*7a60*/  FMUL.FTZ R150, R145, UR23 ;  /* 0x0000001791967c20 */ /* 0x003fe20008410000 */
[----:B------:R-:W-:-:S03]  /*7a70*/  FFMA.FTZ R146, R146, UR24, R126 ;  /* 0x0000001892927c23 */ /* 0x000fc6000801007e */
        /* <DEDUP_REMOVED lines=18> */
.L_x_4829:
        /* <DEDUP_REMOVED lines=33> */
.L_x_4828:
        /* <DEDUP_REMOVED lines=36> */
.L_x_4830:
        /* <DEDUP_REMOVED lines=32> */
.L_x_4826:
        /* <DEDUP_REMOVED lines=23> */
.L_x_4831:
[----:B------:R-:W-:-:S07]  /*8360*/  IADD3 R5, PT, PT, R5, 0x100, RZ ;  /* 0x0000010005057810 */ /* 0x000fce0007ffe0ff */
.L_x_4822:
[----:B------:R-:W-:Y:S05]  /*8370*/  BSYNC.RECONVERGENT B0 ;  /* 0x0000000000007941 */ /* 0x000fea0003800200 */
.L_x_4821:
        /* <DEDUP_REMOVED lines=23> */
[----:B01----:R-:W-:Y:S01]  /*84f0*/  FMUL.FTZ R150, R144, UR23 ;  /* 0x0000001790967c20 */ /* 0x003fe20008410000 */
[----:B------:R-:W-:Y:S01]  /*8500*/  FMUL.FTZ R204, R145, UR23 ;  /* 0x0000001791cc7c20 */ /* 0x000fe20008410000 */
        /* <DEDUP_REMOVED lines=31> */
.L_x_4836:
[----:B01----:R-:W-:Y:S01]  /*8700*/  IMAD.U32 R148, RZ, RZ, UR6 ;  /* 0x00000006ff947e24 */ /* 0x003fe2000f8e00ff */
        /* <DEDUP_REMOVED lines=44> */
.L_x_4835:
        /* <DEDUP_REMOVED lines=48> */
.L_x_4838:
[----:B01----:R-:W-:Y:S01]  /*8cd0*/  MOV R148, UR6 ;  /* 0x0000000600947c02 */ /* 0x003fe20008000f00 */
        /* <DEDUP_REMOVED lines=44> */
.L_x_4834:
        /* <DEDUP_REMOVED lines=19> */
[----:B01----:R-:W-:Y:S01]  /*90d0*/  FMUL.FTZ R150, R145, UR23 ;  /* 0x0000001791967c20 */ /* 0x003fe20008410000 */
        /* <DEDUP_REMOVED lines=19> */
.L_x_4840:
[----:B01----:R-:W-:Y:S02]  /*9210*/  MOV R148, UR6 ;  /* 0x0000000600947c02 */ /* 0x003fe40008000f00 */
        /* <DEDUP_REMOVED lines=14> */
[----:B------:R-:W-:Y:S01]  /*9300*/  F2FP.F16.F32.PACK_AB R150, R148, R150 ;  /* 0x000000969496723e */ /* 0x000fe200000000ff */
        /* <DEDUP_REMOVED lines=17> */
.L_x_4839:
        /* <DEDUP_REMOVED lines=16> */
[----:B01----:R-:W-:Y:S01]  /*9520*/  FMUL.FTZ R150, R145, UR23 ;  /* 0x0000001791967c20 */ /* 0x003fe20008410000 */
        /* <DEDUP_REMOVED lines=19> */
.L_x_4841:
        /* <DEDUP_REMOVED lines=32> */
.L_x_4837:
[----:B------:R-:W0:Y:S01]  /*9860*/  @UP4 LDCU.64 UR28, c[0x0][0x478] ;  /* 0x00008f00ff1c47ac */ /* 0x000e220008000a00 */
[----:B------:R-:W-:Y:S02]  /*9870*/  LOP3.LUT R148, R148, 0xffff, RZ, 0xc0, !PT ;  /* 0x0000ffff94947812 */ /* 0x000fe400078ec0ff */
[----:B------:R-:W-:Y:S02]  /*9880*/  PLOP3.LUT P0, PT, PT, PT, UP4, 0x80, 0x8 ;  /* 0x000000000008781c */ /* 0x000fe40003f0f048 */
[----:B------:R-:W-:Y:S01]  /*9890*/  PRMT R151, R151, 0x5410, R149 ;  /* 0x0000541097977816 */ /* 0x000fe20000000095 */
[----:B------:R-:W-:-:S03]  /*98a0*/  IMAD.WIDE.U32 R148, R148, 0x10000, RZ ;  /* 0x0001000094947825 */ /* 0x000fc600078e00ff */
[----:B------:R-:W-:Y:S02]  /*98b0*/  LOP3.LUT R148, R148, 0xffff, R150, 0xf8, !PT ;  /* 0x0000ffff94947812 */ /* 0x000fe400078ef896 */
[----:B------:R-:W-:Y:S02]  /*98c0*/  MOV R150, 0x10 ;  /* 0x0000001000967802 */ /* 0x000fe40000000f00 */
[----:B------:R-:W-:-:S03]  /*98d0*/  LOP3.LUT R149, R151, R149, RZ, 0xfc, !PT ;  /* 0x0000009597957212 */ /* 0x000fc600078efcff */
        /* <DEDUP_REMOVED lines=15> */
.L_x_4842:
[----:B------:R-:W-:-:S07]  /*99d0*/  IADD3 R5, PT, PT, R5, 0x100, RZ ;  /* 0x0000010005057810 */ /* 0x000fce0007ffe0ff */
.L_x_4833:
[----:B------:R-:W-:Y:S05]  /*99e0*/  BSYNC.RECONVERGENT B0 ;  /* 0x0000000000007941 */ /* 0x000fea0003800200 */
.L_x_4832:
        /* <DEDUP_REMOVED lines=56> */
.L_x_4847:
        /* <DEDUP_REMOVED lines=45> */
.L_x_4846:
        /* <DEDUP_REMOVED lines=48> */
.L_x_4849:
        /* <DEDUP_REMOVED lines=45> */
.L_x_4845:
        /* <DEDUP_REMOVED lines=39> */
.L_x_4851:
        /* <DEDUP_REMOVED lines=33> */
.L_x_4850:
        /* <DEDUP_REMOVED lines=36> */
.L_x_4852:
        /* <DEDUP_REMOVED lines=32> */
.L_x_4848:
        /* <DEDUP_REMOVED lines=23> */
.L_x_4853:
[----:B------:R-:W-:-:S07]  /*b040*/  VIADD R5, R5, 0x100 ;  /* 0x0000010005057836 */ /* 0x000fce0000000000 */
.L_x_4844:
[----:B------:R-:W-:Y:S05]  /*b050*/  BSYNC.RECONVERGENT B0 ;  /* 0x0000000000007941 */ /* 0x000fea0003800200 */
.L_x_4843:
        /* <DEDUP_REMOVED lines=56> */
.L_x_4858:
        /* <DEDUP_REMOVED lines=45> */
.L_x_4857:
        /* <DEDUP_REMOVED lines=48> */
.L_x_4860:
        /* <DEDUP_REMOVED lines=45> */
.L_x_4856:
        /* <DEDUP_REMOVED lines=39> */
.L_x_4862:
        /* <DEDUP_REMOVED lines=33> */
.L_x_4861:
        /* <DEDUP_REMOVED lines=36> */
.L_x_4863:
        /* <DEDUP_REMOVED lines=32> */
.L_x_4859:
        /* <DEDUP_REMOVED lines=23> */
.L_x_4864:
[----:B------:R-:W-:-:S07]  /*c6b0*/  IADD3 R5, PT, PT, R5, 0x100, RZ ;  /* 0x0000010005057810 */ /* 0x000fce0007ffe0ff */
.L_x_4855:
[----:B------:R-:W-:Y:S05]  /*c6c0*/  BSYNC.RECONVERGENT B0 ;  /* 0x0000000000007941 */ /* 0x000fea0003800200 */
.L_x_4854:
        /* <DEDUP_REMOVED lines=57> */
.L_x_4869:
        /* <DEDUP_REMOVED lines=45> */
.L_x_4868:
        /* <DEDUP_REMOVED lines=48> */
.L_x_4871:
        /* <DEDUP_REMOVED lines=45> */
.L_x_4867:
        /* <DEDUP_REMOVED lines=39> */
.L_x_4873:
        /* <DEDUP_REMOVED lines=33> */
.L_x_4872:
        /* <DEDUP_REMOVED lines=36> */
.L_x_4874:
        /* <DEDUP_REMOVED lines=32> */
.L_x_4870:
        /* <DEDUP_REMOVED lines=23> */
.L_x_4866:
[----:B------:R-:W-:Y:S05]  /*dd30*/  BSYNC.RECONVERGENT B0 ;  /* 0x0000000000007941 */ /* 0x000fea0003800200 */
.L_x_4865:
[----:B------:R-:W-:Y:S01]  /*dd40*/  UPLOP3.LUT UP3, UPT, UPT, UPT, UP3, 0x40, 0x4 ;  /* 0x000000000004789c */ /* 0x000fe20003f6e830 */
[----:B------:R-:W-:Y:S10]  /*dd50*/  BRA.U !UP1, `(.L_x_4875) ;  /* 0xffffff3509207547 */ /* 0x000ff4000b83ffff */
.L_x_4782:
        /* <DEDUP_REMOVED lines=19> */
.L_x_4877:
[----:B------:R-:W-:Y:S05]  /*de90*/  BSYNC.RECONVERGENT B0 ;  /* 0x0000000000007941 */ /* 0x000fea0003800200 */
.L_x_4876:
        /* <DEDUP_REMOVED lines=15> */
.L_x_4879:
[----:B------:R-:W-:Y:S05]  /*df90*/  BSYNC.RECONVERGENT B0 ;  /* 0x0000000000007941 */ /* 0x000fea0003800200 */
.L_x_4878:
        /* <DEDUP_REMOVED lines=15> */
.L_x_4881:
[----:B------:R-:W-:Y:S05]  /*e090*/  BSYNC.RECONVERGENT B0 ;  /* 0x0000000000007941 */ /* 0x000fea0003800200 */
.L_x_4880:
        /* <DEDUP_REMOVED lines=15> */
.L_x_4883:
[----:B------:R-:W-:Y:S05]  /*e190*/  BSYNC.RECONVERGENT B0 ;  /* 0x0000000000007941 */ /* 0x000fea0003800200 */
.L_x_4882:
        /* <DEDUP_REMOVED lines=15> */
.L_x_4885:
[----:B------:R-:W-:Y:S05]  /*e290*/  BSYNC.RECONVERGENT B0 ;  /* 0x0000000000007941 */ /* 0x000fea0003800200 */
.L_x_4884:
        /* <DEDUP_REMOVED lines=15> */
.L_x_4887:
[----:B------:R-:W-:Y:S05]  /*e390*/  BSYNC.RECONVERGENT B0 ;  /* 0x0000000000007941 */ /* 0x000fea0003800200 */
.L_x_4886:
        /* <DEDUP_REMOVED lines=15> */
.L_x_4888:
        /* <DEDUP_REMOVED lines=15> */
.L_x_7288:


//--------------------- .text._ZN10layer_norm31ln_parallel_residual_bwd_kernelINS_13Kernel_traitsI6__halfS2_fS2_fjLj7168ELj1ELj1ELj8ELj8ENS_18Kernel_traits_baseILj7168ES2_S2_fS2_fjLj256EEEEELb1ELb0ELb1EEEvNS_9BwdParamsE --------------------------
	.section	.text._ZN10layer_norm31ln_parallel_residual_bwd_kernelINS_13Kernel_traitsI6__halfS2_fS2_fjLj7168ELj1ELj1ELj8ELj8ENS_18Kernel_traits_baseILj7168ES2_S2_fS2_fjLj256EEEEELb1ELb0ELb1EEEvNS_9BwdParamsE,"ax",@progbits
	.align	128
        .global         _ZN10layer_norm31ln_parallel_residual_bwd_kernelINS_13Kernel_traitsI6__halfS2_fS2_fjLj7168ELj1ELj1ELj8ELj8ENS_18Kernel_traits_baseILj7168ES2_S2_fS2_fjLj256EEEEELb1ELb0ELb1EEEvNS_9BwdParamsE
        .type           _ZN10layer_norm31ln_parallel_residual_bwd_kernelINS_13Kernel_traitsI6__halfS2_fS2_fjLj7168ELj1ELj1ELj8ELj8ENS_18Kernel_traits_baseILj7168ES2_S2_fS2_fjLj256EEEEELb1ELb0ELb1EEEvNS_9BwdParamsE,@function
        .size           _ZN10layer_norm31ln_parallel_residual_bwd_kernelINS_13Kernel_traitsI6__halfS2_fS2_fjLj7168ELj1ELj1ELj8ELj8ENS_18Kernel_traits_baseILj7168ES2_S2_fS2_fjLj256EEEEELb1ELb0ELb1EEEvNS_9BwdParamsE,(.L_x_7289 - _ZN10layer_norm31ln_parallel_residual_bwd_kernelINS_13Kernel_traitsI6__halfS2_fS2_fjLj7168ELj1ELj1ELj8ELj8ENS_18Kernel_traits_baseILj7168ES2_S2_fS2_fjLj256EEEEELb1ELb0ELb1EEEvNS_9BwdParamsE)
        .other          _ZN10layer_norm31ln_parallel_residual_bwd_kernelINS_13Kernel_traitsI6__halfS2_fS2_fjLj7168ELj1ELj1ELj8ELj8ENS_18Kernel_traits_baseILj7168ES2_S2_fS2_fjLj256EEEEELb1ELb0ELb1EEEvNS_9BwdParamsE,@"STO_CUDA_ENTRY STV_DEFAULT"
_ZN10layer_norm31ln_parallel_residual_bwd_kernelINS_13Kernel_traitsI6__halfS2_fS2_fjLj7168ELj1ELj1ELj8ELj8ENS_18Kernel_traits_baseILj7168ES2_S2_fS2_fjLj256EEEEELb1ELb0ELb1EEEvNS_9BwdParamsE:
.text._ZN10layer_norm31ln_parallel_residual_bwd_kernelINS_13Kernel_traitsI6__halfS2_fS2_fjLj7168ELj1ELj1ELj8ELj8ENS_18Kernel_traits_baseILj7168ES2_S2_fS2_fjLj256EEEEELb1ELb0ELb1EEEvNS_9BwdParamsE:
        /* <DEDUP_REMOVED lines=145> */
[----:B------:R-:W-:-:S03]  /*0910*/  HADD2.F32 R0, -RZ, R7.H0_H0 ;  /* 0x20000007ff007230 */ /* 0x000fc60000004100 */
[----:B------:R4:W-:Y:S04]  /*0920*/  STL [R1+0x14], R2 ;  /* 0x0000140201007387 */ /* 0x0009e80000100800 */
[----:B------:R3:W-:Y:S01]  /*0930*/  STL [R1+0x4], R0 ;  /* 0x0000040001007387 */ /* 0x0007e20000100800 */
[----:B----4-:R-:W-:Y:S02]  /*0940*/  HADD2.F32 R2, -RZ, R8.H0_H0 ;  /* 0x20000008ff027230 */ /* 0x010fe40000004100 */
[----:B---3--:R-:W-:-:S03]  /*0950*/  HADD2.F32 R0, -RZ, R9.H0_H0 ;  /* 0x20000009ff007230 */ /* 0x008fc60000004100 */
[----:B------:R5:W-:Y:S04]  /*0960*/  STL [R1+0x34], R2 ;  /* 0x0000340201007387 */ /* 0x000be80000100800 */
[----:B------:R3:W-:Y:S01]  /*0970*/  STL [R1+0x24], R0 ;  /* 0x0000240001007387 */ /* 0x0007e20000100800 */
[----:B-----5:R-:W-:Y:S02]  /*0980*/  HADD2.F32 R2, -RZ, R10.H0_H0 ;  /* 0x2000000aff027230 */ /* 0x020fe40000004100 */
[----:B---3--:R-:W-:-:S03]  /*0990*/  HADD2.F32 R0, -RZ, R11.H0_H0 ;  /* 0x2000000bff007230 */ /* 0x008fc60000004100 */
[----:B------:R3:W-:Y:S04]  /*09a0*/  STL [R1+0x54], R2 ;  /* 0x0000540201007387 */ /* 0x0007e80000100800 */
[----:B------:R4:W-:Y:S01]  /*09b0*/  STL [R1+0x44], R0 ;  /* 0x0000440001007387 */ /* 0x0009e20000100800 */
[----:B---3--:R-:W-:Y:S02]  /*09c0*/  HADD2.F32 R2, -RZ, R14.H0_H0 ;  /* 0x2000000eff027230 */ /* 0x008fe40000004100 */
[----:B----4-:R-:W-:-:S03]  /*09d0*/  HADD2.F32 R0, -RZ, R15.H0_H0 ;  /* 0x2000000fff007230 */ /* 0x010fc60000004100 */
[----:B------:R2:W-:Y:S04]  /*09e0*/  STL [R1+0x74], R2 ;  /* 0x0000740201007387 */ /* 0x0005e80000100800 */
[----:B------:R3:W-:Y:S01]  /*09f0*/  STL [R1+0x64], R0 ;  /* 0x0000640001007387 */ /* 0x0007e20000100800 */
[----:B--2---:R-:W-:Y:S02]  /*0a00*/  HADD2.F32 R2, -RZ, R54.H0_H0 ;  /* 0x20000036ff027230 */ /* 0x004fe40000004100 */
[----:B---3--:R-:W-:-:S03]  /*0a10*/  HADD2.F32 R0, -RZ, R55.H0_H0 ;  /* 0x20000037ff007230 */ /* 0x008fc60000004100 */
[----:B------:R-:W-:Y:S01]  /*0a20*/  STL [R1+0x94], R2 ;  /* 0x0000940201007387 */ /* 0x000fe20000100800 */
[----:B------:R-:W-:-:S03]  /*0a30*/  HADD2.F32 R5, -RZ, R21.H0_H0 ;  /* 0x20000015ff057230 */ /* 0x000fc60000004100 */
[----:B------:R2:W-:Y:S01]  /*0a40*/  STL [R1+0x84], R0 ;  /* 0x0000840001007387 */ /* 0x0005e20000100800 */
[----:B------:R-:W-:Y:S02]  /*0a50*/  SHF.R.U64 R4, R6, 0x10, R7 ;  /* 0x0000001006047819 */ /* 0x000fe40000001207 */
[--C-:B------:R-:W-:Y:S01]  /*0a60*/  SHF.R.U64 R6, R8, 0x10, R9.reuse ;  /* 0x0000001008067819 */ /* 0x100fe20000001209 */
[----:B--2---:R-:W-:Y:S01]  /*0a70*/  HADD2.F32 R0, -RZ, R20.H0_H0 ;  /* 0x20000014ff007230 */ /* 0x004fe20000004100 */
[----:B------:R-:W-:Y:S01]  /*0a80*/  SHF.R.U32.HI R3, RZ, 0x10, R9 ;  /* 0x00000010ff037819 */ /* 0x000fe20000011609 */
[----:B------:R-:W-:-:S03]  /*0a90*/  HADD2.F32 R9, -RZ, R23.H0_H0 ;  /* 0x20000017ff097230 */ /* 0x000fc60000004100 */
[----:B------:R-:W-:Y:S04]  /*0aa0*/  STL [R1+0x18], R0 ;  /* 0x0000180001007387 */ /* 0x000fe80000100800 */
[----:B------:R2:W-:Y:S01]  /*0ab0*/  STL [R1+0x8], R5 ;  /* 0x0000080501007387 */ /* 0x0005e20000100800 */
[----:B------:R-:W-:Y:S02]  /*0ac0*/  HADD2.F32 R13, -RZ, R25.H0_H0 ;  /* 0x20000019ff0d7230 */ /* 0x000fe40000004100 */
[----:B--2---:R-:W-:-:S05]  /*0ad0*/  HADD2.F32 R5, -RZ, R22.H0_H0 ;  /* 0x20000016ff057230 */ /* 0x004fca0000004100 */
[----:B------:R-:W-:Y:S04]  /*0ae0*/  STL [R1+0x38], R5 ;  /* 0x0000380501007387 */ /* 0x000fe80000100800 */
[----:B------:R2:W-:Y:S01]  /*0af0*/  STL [R1+0x28], R9 ;  /* 0x0000280901007387 */ /* 0x0005e20000100800 */
[----:B------:R-:W-:Y:S01]  /*0b00*/  HADD2.F32 R240, -RZ, R238.H0_H0 ;  /* 0x200000eefff07230 */ /* 0x000fe20000004100 */
[--C-:B------:R-:W-:Y:S01]  /*0b10*/  SHF.R.U64 R238, R238, 0x10, R239.reuse ;  /* 0x00000010eeee7819 */ /* 0x100fe200000012ef */
[----:B------:R-:W-:Y:S01]  /*0b20*/  HADD2.F32 R236, -RZ, R239.H0_H0 ;  /* 0x200000efffec7230 */ /* 0x000fe20000004100 */
[----:B------:R-:W-:Y:S01]  /*0b30*/  SHF.R.U32.HI R230, RZ, 0x10, R239 ;  /* 0x00000010ffe67819 */ /* 0x000fe200000116ef */
[----:B--2---:R-:W-:Y:S01]  /*0b40*/  HADD2.F32 R9, -RZ, R24.H0_H0 ;  /* 0x20000018ff097230 */ /* 0x004fe20000004100 */
[----:B------:R-:W-:Y:S01]  /*0b50*/  SHF.R.U64 R239, R16, 0x10, R17 ;  /* 0x0000001010ef7819 */ /* 0x000fe20000001211 */
[----:B------:R-:W-:-:S03]  /*0b60*/  HADD2.F32 R241, -RZ, R16.H0_H0 ;  /* 0x20000010fff17230 */ /* 0x000fc60000004100 */
[----:B------:R-:W-:Y:S01]  /*0b70*/  STL [R1+0x58], R9 ;  /* 0x0000580901007387 */ /* 0x000fe20000100800 */
[----:B------:R-:W-:-:S03]  /*0b80*/  HADD2.F32 R16, -RZ, R27.H0_H0 ;  /* 0x2000001bff107230 */ /* 0x000fc60000004100 */
[----:B------:R2:W-:Y:S01]  /*0b90*/  STL [R1+0x48], R13 ;  /* 0x0000480d01007387 */ /* 0x0005e20000100800 */
[----:B------:R-:W-:Y:S01]  /*0ba0*/  HADD2.F32 R237, -RZ, R17.H0_H0 ;  /* 0x20000011ffed7230 */ /* 0x000fe20000004100 */
[----:B------:R-:W-:Y:S01]  /*0bb0*/  SHF.R.U32.HI R231, RZ, 0x10, R17 ;  /* 0x00000010ffe77819 */ /* 0x000fe20000011611 */
[----:B------:R-:W-:Y:S02]  /*0bc0*/  HADD2.F32 R17, -RZ, R28.H0_H0 ;  /* 0x2000001cff117230 */ /* 0x000fe40000004100 */
[----:B--2---:R-:W-:Y:S01]  /*0bd0*/  HADD2.F32 R13, -RZ, R26.H0_H0 ;  /* 0x2000001aff0d7230 */ /* 0x004fe20000004100 */
[----:B------:R-:W-:Y:S01]  /*0be0*/  SHF.R.U64 R10, R10, 0x10, R11 ;  /* 0x000000100a0a7819 */ /* 0x000fe2000000120b */
[----:B------:R-:W-:-:S03]  /*0bf0*/  HADD2.F32 R56, -RZ, R4.H0_H0 ;  /* 0x20000004ff387230 */ /* 0x000fc60000004100 */
[----:B------:R-:W-:Y:S01]  /*0c00*/  STL [R1+0x78], R13 ;  /* 0x0000780d01007387 */ /* 0x000fe20000100800 */
[----:B------:R-:W-:-:S03]  /*0c10*/  HADD2.F32 R4, -RZ, R6.H0_H0 ;  /* 0x20000006ff047230 */ /* 0x000fc60000004100 */
[----:B------:R2:W-:Y:S01]  /*0c20*/  STL [R1+0x68], R16 ;  /* 0x0000681001007387 */ /* 0x0005e20000100800 */
[----:B------:R-:W-:Y:S01]  /*0c30*/  SHF.R.U32.HI R8, RZ, 0x10, R11 ;  /* 0x00000010ff087819 */ /* 0x000fe2000001160b */
[----:B------:R-:W-:Y:S01]  /*0c40*/  HADD2.F32 R3, -RZ, R3.H0_H0 ;  /* 0x20000003ff037230 */ /* 0x000fe20000004100 */
[--C-:B------:R-:W-:Y:S01]  /*0c50*/  SHF.R.U64 R14, R14, 0x10, R15.reuse ;  /* 0x000000100e0e7819 */ /* 0x100fe2000000120f */
[----:B------:R-:W-:Y:S01]  /*0c60*/  STL [R1+0x98], R17 ;  /* 0x0000981101007387 */ /* 0x000fe20000100800 */
[----:B--2---:R-:W-:Y:S01]  /*0c70*/  HADD2.F32 R16, -RZ, R29.H0_H0 ;  /* 0x2000001dff107230 */ /* 0x004fe20000004100 */
[----:B------:R-:W-:Y:S01]  /*0c80*/  SHF.R.U32.HI R12, RZ, 0x10, R15 ;  /* 0x00000010ff0c7819 */ /* 0x000fe2000001160f */
[----:B------:R-:W-:-:S03]  /*0c90*/  HADD2.F32 R6, -RZ, R10.H0_H0 ;  /* 0x2000000aff067230 */ /* 0x000fc60000004100 */
[----:B------:R-:W-:Y:S01]  /*0ca0*/  STL [R1+0x88], R16 ;  /* 0x0000881001007387 */ /* 0x000fe20000100800 */
[----:B------:R-:W-:-:S03]  /*0cb0*/  SHF.R.U64 R54, R54, 0x10, R55 ;  /* 0x0000001036367819 */ /* 0x000fc60000001237 */
[----:B------:R-:W-:Y:S01]  /*0cc0*/  STL [R1+0xc], R56 ;  /* 0x00000c3801007387 */ /* 0x000fe20000100800 */
[----:B------:R-:W-:-:S03]  /*0cd0*/  SHF.R.U32.HI R52, RZ, 0x10, R55 ;  /* 0x00000010ff347819 */ /* 0x000fc60000011637 */
[----:B------:R2:W-:Y:S04]  /*0ce0*/  STL [R1+0x2c], R4 ;  /* 0x00002c0401007387 */ /* 0x0005e80000100800 */
[----:B------:R3:W-:Y:S01]  /*0cf0*/  STL [R1+0x1c], R3 ;  /* 0x00001c0301007387 */ /* 0x0007e20000100800 */
[----:B--2---:R-:W-:-:S03]  /*0d00*/  HADD2.F32 R4, -RZ, R8.H0_H0 ;  /* 0x20000008ff047230 */ /* 0x004fc60000004100 */
[----:B------:R2:W-:Y:S01]  /*0d10*/  STL [R1+0x4c], R6 ;  /* 0x00004c0601007387 */ /* 0x0005e20000100800 */
[----:B---3--:R-:W-:-:S03]  /*0d20*/  HADD2.F32 R3, -RZ, R14.H0_H0 ;  /* 0x2000000eff037230 */ /* 0x008fc60000004100 */
[----:B------:R3:W-:Y:S01]  /*0d30*/  STL [R1+0x3c], R4 ;  /* 0x00003c0401007387 */ /* 0x0007e20000100800 */
[----:B------:R-:W-:-:S03]  /*0d40*/  SHF.R.U64 R2, R20, 0x10, R21 ;  /* 0x0000001014027819 */ /* 0x000fc60000001215 */
[----:B------:R4:W-:Y:S01]  /*0d50*/  STL [R1+0x6c], R3 ;  /* 0x00006c0301007387 */ /* 0x0009e20000100800 */
[----:B--2---:R-:W-:Y:S01]  /*0d60*/  HADD2.F32 R6, -RZ, R12.H0_H0 ;  /* 0x2000000cff067230 */ /* 0x004fe20000004100 */
[----:B------:R-:W-:Y:S01]  /*0d70*/  SHF.R.U32.HI R252, RZ, 0x10, R7 ;  /* 0x00000010fffc7819 */ /* 0x000fe20000011607 */
[----:B---3--:R-:W-:Y:S01]  /*0d80*/  HADD2.F32 R4, -RZ, R54.H0_H0 ;  /* 0x20000036ff047230 */ /* 0x008fe20000004100 */
[----:B------:R-:W-:Y:S01]  /*0d90*/  SHF.R.U32.HI R0, RZ, 0x10, R21 ;  /* 0x00000010ff007819 */ /* 0x000fe20000011615 */
[----:B----4-:R-:W-:Y:S01]  /*0da0*/  HADD2.F32 R3, -RZ, R52.H0_H0 ;  /* 0x20000034ff037230 */ /* 0x010fe20000004100 */
[--C-:B------:R-:W-:Y:S01]  /*0db0*/  SHF.R.U64 R7, R22, 0x10, R23.reuse ;  /* 0x0000001016077819 */ /* 0x100fe20000001217 */
[----:B------:R-:W-:Y:S01]  /*0dc0*/  STL [R1+0x5c], R6 ;  /* 0x00005c0601007387 */ /* 0x000fe20000100800 */
[----:B------:R-:W-:-:S03]  /*0dd0*/  SHF.R.U32.HI R5, RZ, 0x10, R23 ;  /* 0x00000010ff057819 */ /* 0x000fc60000011617 */
[----:B------:R2:W-:Y:S01]  /*0de0*/  STL [R1+0x8c], R4 ;  /* 0x00008c0401007387 */ /* 0x0005e20000100800 */
[----:B------:R-:W-:-:S03]  /*0df0*/  SHF.R.U64 R11, R24, 0x10, R25 ;  /* 0x00000010180b7819 */ /* 0x000fc60000001219 */
[----:B------:R3:W-:Y:S01]  /*0e00*/  STL [R1+0x7c], R3 ;  /* 0x00007c0301007387 */ /* 0x0007e20000100800 */
[----:B------:R-:W-:Y:S01]  /*0e10*/  SHF.R.U32.HI R9, RZ, 0x10, R25 ;  /* 0x00000010ff097819 */ /* 0x000fe20000011619 */
[----:B--2---:R-:W-:Y:S02]  /*0e20*/  HADD2.F32 R4, -RZ, R2.H0_H0 ;  /* 0x20000002ff047230 */ /* 0x004fe40000004100 */
[----:B------:R-:W-:Y:S02]  /*0e30*/  HADD2.F32 R2, -RZ, R7.H0_H0 ;  /* 0x20000007ff027230 */ /* 0x000fe40000004100 */
[----:B---3--:R-:W-:Y:S01]  /*0e40*/  HADD2.F32 R3, -RZ, R0.H0_H0 ;  /* 0x20000000ff037230 */ /* 0x008fe20000004100 */
[--C-:B------:R-:W-:Y:S01]  /*0e50*/  SHF.R.U64 R15, R26, 0x10, R27.reuse ;  /* 0x000000101a0f7819 */ /* 0x100fe2000000121b */
[----:B------:R-:W-:Y:S01]  /*0e60*/  HADD2.F32 R0, -RZ, R5.H0_H0 ;  /* 0x20000005ff007230 */ /* 0x000fe20000004100 */
[----:B------:R-:W-:Y:S01]  /*0e70*/  STL [R1+0x10], R4 ;  /* 0x0000100401007387 */ /* 0x000fe20000100800 */
[----:B------:R-:W-:-:S03]  /*0e80*/  SHF.R.U32.HI R13, RZ, 0x10, R27 ;  /* 0x00000010ff0d7819 */ /* 0x000fc6000001161b */
[----:B------:R2:W-:Y:S01]  /*0e90*/  STL [R1], R3 ;  /* 0x0000000301007387 */ /* 0x0005e20000100800 */
[----:B------:R-:W-:-:S03]  /*0ea0*/  SHF.R.U64 R55, R28, 0x10, R29 ;  /* 0x000000101c377819 */ /* 0x000fc6000000121d */
[----:B------:R3:W-:Y:S01]  /*0eb0*/  STL [R1+0x30], R2 ;  /* 0x0000300201007387 */ /* 0x0007e20000100800 */
[----:B------:R-:W-:-:S03]  /*0ec0*/  SHF.R.U32.HI R53, RZ, 0x10, R29 ;  /* 0x00000010ff357819 */ /* 0x000fc6000001161d */
[----:B------:R4:W-:Y:S01]  /*0ed0*/  STL [R1+0x20], R0 ;  /* 0x0000200001007387 */ /* 0x0009e20000100800 */
[----:B--2---:R-:W-:Y:S02]  /*0ee0*/  HADD2.F32 R3, -RZ, R11.H0_H0 ;  /* 0x2000000bff037230 */ /* 0x004fe40000004100 */
[----:B---3--:R-:W-:-:S03]  /*0ef0*/  HADD2.F32 R2, -RZ, R9.H0_H0 ;  /* 0x20000009ff027230 */ /* 0x008fc60000004100 */
[----:B------:R2:W-:Y:S01]  /*0f00*/  STL [R1+0x50], R3 ;  /* 0x0000500301007387 */ /* 0x0005e20000100800 */
[----:B----4-:R-:W-:-:S03]  /*0f10*/  HADD2.F32 R0, -RZ, R15.H0_H0 ;  /* 0x2000000fff007230 */ /* 0x010fc60000004100 */
[----:B------:R3:W-:Y:S04]  /*0f20*/  STL [R1+0x40], R2 ;  /* 0x0000400201007387 */ /* 0x0007e80000100800 */
[----:B------:R4:W-:Y:S01]  /*0f30*/  STL [R1+0x70], R0 ;  /* 0x0000700001007387 */ /* 0x0009e20000100800 */
[----:B--2---:R-:W-:Y:S02]  /*0f40*/  HADD2.F32 R3, -RZ, R13.H0_H0 ;  /* 0x2000000dff037230 */ /* 0x004fe40000004100 */
[----:B---3--:R-:W-:-:S03]  /*0f50*/  HADD2.F32 R2, -RZ, R55.H0_H0 ;  /* 0x20000037ff027230 */ /* 0x008fc60000004100 */
[----:B------:R2:W-:Y:S01]  /*0f60*/  STL [R1+0x60], R3 ;  /* 0x0000600301007387 */ /* 0x0005e20000100800 */
[----:B----4-:R-:W-:-:S03]  /*0f70*/  HADD2.F32 R0, -RZ, R53.H0_H0 ;  /* 0x20000035ff007230 */ /* 0x010fc60000004100 */
[----:B------:R2:W-:Y:S04]  /*0f80*/  STL [R1+0x90], R2 ;  /* 0x0000900201007387 */ /* 0x0005e80000100800 */
[----:B------:R2:W-:Y:S01]  /*0f90*/  STL [R1+0x80], R0 ;  /* 0x0000800001007387 */ /* 0x0005e20000100800 */
[--C-:B------:R-:W-:Y:S01]  /*0fa0*/  SHF.R.U64 R247, R242, 0x10, R243.reuse ;  /* 0x00000010f2f77819 */ /* 0x100fe200000012f3 */
[----:B------:R-:W-:Y:S01]  /*0fb0*/  HADD2.F32 R245, -RZ, R243.H0_H0 ;  /* 0x200000f3fff57230 */ /* 0x000fe20000004100 */
[----:B------:R-:W-:Y:S02]  /*0fc0*/  SHF.R.U32.HI R243, RZ, 0x10, R243 ;  /* 0x00000010fff37819 */ /* 0x000fe400000116f3 */
[--C-:B------:R-:W-:Y:S02]  /*0fd0*/  SHF.R.U64 R248, R18, 0x10, R19.reuse ;  /* 0x0000001012f87819 */ /* 0x100fe40000001213 */
[----:B------:R-:W-:Y:S01]  /*0fe0*/  SHF.R.U32.HI R244, RZ, 0x10, R19 ;  /* 0x00000010fff47819 */ /* 0x000fe20000011613 */
[----:B------:R-:W-:Y:S01]  /*0ff0*/  HADD2.F32 R250, -RZ, R18.H0_H0 ;  /* 0x20000012fffa7230 */ /* 0x000fe20000004100 */
[----:B------:R-:W-:Y:S01]  /*1000*/  CS2R R28, SRZ ;  /* 0x00000000001c7805 */ /* 0x000fe2000001ff00 */
[----:B------:R-:W-:Y:S01]  /*1010*/  HADD2.F32 R246, -RZ, R19.H0_H0 ;  /* 0x20000013fff67230 */ /* 0x000fe20000004100 */
[----:B------:R-:W-:Y:S01]  /*1020*/  CS2R R26, SRZ ;  /* 0x00000000001a7805 */ /* 0x000fe2000001ff00 */
[----:B------:R-:W-:Y:S01]  /*1030*/  HADD2.F32 R249, -RZ, R242.H0_H0 ;  /* 0x200000f2fff97230 */ /* 0x000fe20000004100 */
[----:B------:R-:W-:-:S02]  /*1040*/  CS2R R24, SRZ ;  /* 0x0000000000187805 */ /* 0x000fc4000001ff00 */
[----:B------:R-:W-:Y:S02]  /*1050*/  CS2R R22, SRZ ;  /* 0x0000000000167805 */ /* 0x000fe4000001ff00 */
[----:B------:R-:W-:Y:S02]  /*1060*/  CS2R R20, SRZ ;  /* 0x0000000000147805 */ /* 0x000fe4000001ff00 */
[----:B------:R-:W-:Y:S02]  /*1070*/  CS2R R18, SRZ ;  /* 0x0000000000127805 */ /* 0x000fe4000001ff00 */
[----:B------:R-:W-:Y:S01]  /*1080*/  CS2R R16, SRZ ;  /* 0x0000000000107805 */ /* 0x000fe2000001ff00 */
        /* <DEDUP_REMOVED lines=8> */
[----:B012---:R-:W-:-:S07]  /*1110*/  HADD2.F32 R244, -RZ, R244.H0_H0 ;  /* 0x200000f4fff47230 */ /* 0x007fce0000004100 */
.L_x_4955:
[----:B0-----:R-:W0:Y:S01]  /*1120*/  S2R R8, SR_TID.X ;  /* 0x0000000000087919 */ /* 0x001e220000002100 */
[----:B------:R-:W-:Y:S01]  /*1130*/  UIMAD UR5, UR4, UR19, URZ ;  /* 0x00000013040572a4 */ /* 0x000fe2000f8e02ff */
[----:B-1----:R-:W1:Y:S01]  /*1140*/  LDC.64 R232, c[0x0][0x430] ;  /* 0x00010c00ffe87b82 */ /* 0x002e620000000a00 */
[----:B------:R-:W-:Y:S01]  /*1150*/  UIMAD.WIDE UR16, UR4, 0x4, UR14 ;  /* 0x00000004041078a5 */ /* 0x000fe2000f8e020e */
[----:B------:R-:W2:Y:S01]  /*1160*/  LDL R170, [R1+0x94] ;  /* 0x0000940001aa7983 */ /* 0x000ea20000100800 */
[----:B------:R-:W-:-:S03]  /*1170*/  USHF.R.S32.HI UR6, URZ, 0x1f, UR5 ;  /* 0x0000001fff067899 */ /* 0x000fc60008011405 */
[----:B------:R-:W3:Y:S01]  /*1180*/  LDL R169, [R1+0x8c] ;  /* 0x00008c0001a97983 */ /* 0x000ee20000100800 */
[----:B------:R-:W-:Y:S01]  /*1190*/  ULEA.HI UR6, UR6, UR5, URZ, 0x2 ;  /* 0x0000000506067291 */ /* 0x000fe2000f8f10ff */
[----:B------:R-:W4:Y:S01]  /*11a0*/  LDC.64 R176, c[0x0][0x3a8] ;  /* 0x0000ea00ffb07b82 */ /* 0x000f220000000a00 */
[----:B------:R-:W-:Y:S01]  /*11b0*/  IMAD.U32 R6, RZ, RZ, UR16 ;  /* 0x00000010ff067e24 */ /* 0x000fe2000f8e00ff */
[----:B------:R-:W-:Y:S01]  /*11c0*/  MOV R7, UR17 ;  /* 0x0000001100077c02 */ /* 0x000fe20008000f00 */
[----:B------:R-:W-:Y:S01]  /*11d0*/  UIMAD.WIDE UR16, UR4, 0x4, UR12 ;  /* 0x00000004041078a5 */ /* 0x000fe2000f8e020c */
[----:B------:R-:W-:Y:S01]  /*11e0*/  ISETP.NE.U32.AND P0, PT, RZ, UR24, PT ;  /* 0x00000018ff007c0c */ /* 0x000fe2000bf05070 */
[----:B------:R-:W-:Y:S01]  /*11f0*/  IMAD.U32 R15, RZ, RZ, UR6 ;  /* 0x00000006ff0f7e24 */ /* 0x000fe2000f8e00ff */
[----:B------:R-:W-:Y:S01]  /*1200*/  ISETP.NE.U32.AND P1, PT, RZ, UR20, PT ;  /* 0x00000014ff007c0c */ /* 0x000fe2000bf25070 */
[----:B------:R0:W2:Y:S01]  /*1210*/  LDG.E R0, desc[UR10][R6.64] ;  /* 0x0000000a06007981 */ /* 0x0000a2000c1e1900 */
[----:B------:R-:W4:Y:S01]  /*1220*/  LDC.64 R178, c[0x0][0x428] ;  /* 0x00010a00ffb27b82 */ /* 0x000f220000000a00 */
[----:B------:R-:W-:-:S02]  /*1230*/  ISETP.NE.AND P3, PT, RZ, UR18, PT ;  /* 0x00000012ff007c0c */ /* 0x000fc4000bf65270 */
[----:B------:R-:W3:Y:S04]  /*1240*/  LDL R168, [R1+0x90] ;  /* 0x0000900001a87983 */ /* 0x000ee80000100800 */
[----:B------:R-:W3:Y:S01]  /*1250*/  LDL R171, [R1+0x84] ;  /* 0x0000840001ab7983 */ /* 0x000ee20000100800 */
[----:B0-----:R-:W-:Y:S01]  /*1260*/  MOV R6, UR16 ;  /* 0x0000001000067c02 */ /* 0x001fe20008000f00 */
[----:B------:R-:W-:Y:S02]  /*1270*/  IMAD.U32 R7, RZ, RZ, UR17 ;  /* 0x00000011ff077e24 */ /* 0x000fe4000f8e00ff */
[----:B------:R-:W3:Y:S01]  /*1280*/  LDL R172, [R1+0x98] ;  /* 0x0000980001ac7983 */ /* 0x000ee20000100800 */
[----:B------:R-:W-:-:S03]  /*1290*/  LEA.HI.SX32 R15, R15, R8, 0x1e ;  /* 0x000000080f0f7211 */ /* 0x000fc600078ff2ff */
[----:B------:R0:W3:Y:S02]  /*12a0*/  LDG.E R175, desc[UR10][R6.64] ;  /* 0x0000000a06af7981 */ /* 0x0000e4000c1e1900 */
[C---:B-1----:R-:W-:Y:S02]  /*12b0*/  IMAD.WIDE.U32 R98, R15.reuse, 0x8, R232 ;  /* 0x000000080f627825 */ /* 0x042fe400078e00e8 */
[----:B------:R-:W3:Y:S02]  /*12c0*/  LDL R226, [R1+0x64] ;  /* 0x0000640001e27983 */ /* 0x000ee40000100800 */
[----:B----4-:R-:W-:Y:S02]  /*12d0*/  IMAD.WIDE.U32 R100, R15, 0x10, R176 ;  /* 0x000000100f647825 */ /* 0x010fe400078e00b0 */
[----:B------:R-:W4:Y:S04]  /*12e0*/  LDL R198, [R1+0x68] ;  /* 0x0000680001c67983 */ /* 0x000f280000100800 */
[----:B------:R-:W4:Y:S04]  /*12f0*/  LDG.E.64 R98, desc[UR10][R98.64] ;  /* 0x0000000a62627981 */ /* 0x000f28000c1e1b00 */
[----:B------:R-:W4:Y:S01]  /*1300*/  LDG.E.128 R100, desc[UR10][R100.64] ;  /* 0x0000000a64647981 */ /* 0x000f22000c1e1d00 */
[----:B------:R-:W-:-:S03]  /*1310*/  ISETP.NE.AND.EX P0, PT, RZ, UR25, PT, P0 ;  /* 0x00000019ff007c0c */ /* 0x000fc6000bf05300 */
[----:B------:R-:W4:Y:S04]  /*1320*/  LDL R212, [R1+0x5c] ;  /* 0x00005c0001d47983 */ /* 0x000f280000100800 */
[----:B------:R-:W4:Y:S06]  /*1330*/  LDL R184, [R1+0x60] ;  /* 0x0000600001b87983 */ /* 0x000f2c0000100800 */
[----:B------:R-:W1:Y:S01]  /*1340*/  @P0 LDC.64 R142, c[0x0][0x3b8] ;  /* 0x0000ee00ff8e0b82 */ /* 0x000e620000000a00 */
[----:B------:R-:W-:Y:S01]  /*1350*/  ISETP.NE.AND.EX P1, PT, RZ, UR21, PT, P1 ;  /* 0x00000015ff007c0c */ /* 0x000fe2000bf25310 */
[----:B------:R-:W-:-:S06]  /*1360*/  IMAD.WIDE.U32 R158, R15, 0x8, R178 ;  /* 0x000000080f9e7825 */ /* 0x000fcc00078e00b2 */
[----:B------:R-:W4:Y:S01]  /*1370*/  LDG.E.64 R158, desc[UR10][R158.64] ;  /* 0x0000000a9e9e7981 */ /* 0x000f22000c1e1b00 */
[----:B------:R-:W4:Y:S01]  /*1380*/  @P0 LDC.64 R160, c[0x0][0x3b8] ;  /* 0x0000ee00ffa00b82 */ /* 0x000f220000000a00 */
[----:B--2---:R-:W-:Y:S01]  /*1390*/  R2UR UR16, R0 ;  /* 0x00000000001072ca */ /* 0x004fe200000e0000 */
[C---:B-1----:R-:W-:Y:S01]  /*13a0*/  @P0 IMAD.WIDE.U32 R142, R15.reuse, 0x4, R142 ;  /* 0x000000040f8e0825 */ /* 0x042fe200078e008e */
[----:B------:R-:W-:-:S05]  /*13b0*/  IADD3 R12, PT, PT, R15, 0x300, RZ ;  /* 0x000003000f0c7810 */ /* 0x000fca0007ffe0ff */
[----:B------:R-:W1:Y:S01]  /*13c0*/  @P0 LDC.64 R156, c[0x0][0x3b8] ;  /* 0x0000ee00ff9c0b82 */ /* 0x000e620000000a00 */
[----:B------:R2:W5:Y:S01]  /*13d0*/  @P0 LDG.E R11, desc[UR10][R142.64] ;  /* 0x0000000a8e0b0981 */ /* 0x000562000c1e1900 */
[C---:B------:R-:W-:Y:S01]  /*13e0*/  IADD3 R14, PT, PT, R15.reuse, 0x100, RZ ;  /* 0x000001000f0e7810 */ /* 0x040fe20007ffe0ff */
[C---:B------:R-:W-:Y:S02]  /*13f0*/  VIADD R8, R15.reuse, 0x400 ;  /* 0x000004000f087836 */ /* 0x040fe40000000000 */
[----:B------:R-:W-:-:S03]  /*1400*/  VIADD R13, R15, 0x200 ;  /* 0x000002000f0d7836 */ /* 0x000fc60000000000 */
[----:B0-----:R-:W0:Y:S08]  /*1410*/  @P0 LDC.64 R6, c[0x0][0x3b8] ;  /* 0x0000ee00ff060b82 */ /* 0x001e300000000a00 */
[----:B--2---:R-:W2:Y:S01]  /*1420*/  @P1 LDC.64 R142, c[0x0][0x438] ;  /* 0x00010e00ff8e1b82 */ /* 0x004ea20000000a00 */
[----:B---3--:R-:W-:-:S07]  /*1430*/  FSEL R175, R175, RZ, !P3 ;  /* 0x000000ffafaf7208 */ /* 0x008fce0005800000 */
[----:B------:R-:W3:Y:S01]  /*1440*/  @P0 LDC.64 R152, c[0x0][0x3b8] ;  /* 0x0000ee00ff980b82 */ /* 0x000ee20000000a00 */
[----:B----4-:R-:W-:Y:S02]  /*1450*/  MOV R0, R98 ;  /* 0x0000006200007202 */ /* 0x010fe40000000f00 */
[--C-:B------:R-:W-:Y:S01]  /*1460*/  SHF.R.U64 R167, R98, 0x10, R99.reuse ;  /* 0x0000001062a77819 */ /* 0x100fe20000001263 */
[----:B------:R-:W-:Y:S01]  /*1470*/  FADD.FTZ R100, -R175, R100 ;  /* 0x00000064af647221 */ /* 0x000fe20000010100 */
[----:B------:R-:W-:-:S03]  /*1480*/  SHF.R.U32.HI R163, RZ, 0x10, R99 ;  /* 0x00000010ffa37819 */ /* 0x000fc60000011663 */
[----:B------:R-:W4:Y:S01]  /*1490*/  @P0 LDC.64 R96, c[0x0][0x3b8] ;  /* 0x0000ee00ff600b82 */ /* 0x000f220000000a00 */
[----:B--2---:R-:W-:-:S07]  /*14a0*/  @P1 IMAD.WIDE.U32 R142, R15, 0x10, R142 ;  /* 0x000000100f8e1825 */ /* 0x004fce00078e008e */
[----:B------:R-:W2:Y:S01]  /*14b0*/  @P0 LDC.64 R154, c[0x0][0x3b8] ;  /* 0x0000ee00ff9a0b82 */ /* 0x000ea20000000a00 */
[----:B------:R1:W5:Y:S01]  /*14c0*/  @P1 LDG.E.128 R52, desc[UR10][R142.64] ;  /* 0x0000000a8e341981 */ /* 0x000362000c1e1d00 */
[----:B------:R-:W-:Y:S02]  /*14d0*/  HADD2.F32 R167, -RZ, R167.H0_H0 ;  /* 0x200000a7ffa77230 */ /* 0x000fe40000004100 */
[----:B-1----:R-:W-:Y:S02]  /*14e0*/  HADD2.F32 R142, -RZ, R0.H0_H0 ;  /* 0x20000000ff8e7230 */ /* 0x002fe40000004100 */
[----:B------:R-:W-:Y:S01]  /*14f0*/  FMUL.FTZ R0, R100, UR16 ;  /* 0x0000001064007c20 */ /* 0x000fe20008410000 */
[----:B------:R-:W-:Y:S02]  /*1500*/  FMUL.FTZ R143, R169, R167 ;  /* 0x000000a7a98f7220 */ /* 0x000fe40000410000 */
[----:B------:R-:W3:Y:S01]  /*1510*/  LDL R169, [R1+0x7c] ;  /* 0x00007c0001a97983 */ /* 0x000ee20000100800 */
[-C--:B------:R-:W-:Y:S01]  /*1520*/  FFMA.FTZ R128, R0, R142.reuse, R128 ;  /* 0x0000008e00807223 */ /* 0x080fe20000010080 */
[----:B------:R-:W-:Y:S01]  /*1530*/  FADD.FTZ R209, R142, R209 ;  /* 0x000000d18ed17221 */ /* 0x000fe20000010000 */
[----:B------:R-:W-:-:S02]  /*1540*/  FMUL.FTZ R142, R170, R142 ;  /* 0x0000008eaa8e7220 */ /* 0x000fc40000410000 */
[----:B------:R-:W4:Y:S01]  /*1550*/  LDL R170, [R1+0x88] ;  /* 0x0000880001aa7983 */ /* 0x000f220000100800 */
[----:B------:R-:W-:Y:S01]  /*1560*/  SHF.R.U64 R164, R158, 0x10, R159 ;  /* 0x000000109ea47819 */ /* 0x000fe2000000129f */
[----:B------:R-:W-:-:S04]  /*1570*/  @P0 IMAD.WIDE.U32 R160, R12, 0x4, R160 ;  /* 0x000000040ca00825 */ /* 0x000fc800078e00a0 */
[----:B------:R-:W-:Y:S01]  /*1580*/  FADD.FTZ R101, -R175, R101 ;  /* 0x00000065af657221 */ /* 0x000fe20000010100 */
[----:B------:R-:W-:Y:S01]  /*1590*/  HADD2.F32 R164, -RZ, R164.H0_H0 ;  /* 0x200000a4ffa47230 */ /* 0x000fe20000004100 */
[----:B------:R1:W5:Y:S01]  /*15a0*/  @P0 LDG.E R5, desc[UR10][R160.64] ;  /* 0x0000000aa0050981 */ /* 0x000362000c1e1900 */
[----:B------:R-:W-:-:S04]  /*15b0*/  IMAD.WIDE.U32 R104, R14, 0x8, R178 ;  /* 0x000000080e687825 */ /* 0x000fc800078e00b2 */
[----:B------:R-:W-:Y:S01]  /*15c0*/  FADD.FTZ R102, -R175, R102 ;  /* 0x00000066af667221 */ /* 0x000fe20000010100 */
[----:B------:R-:W-:-:S04]  /*15d0*/  IMAD.WIDE.U32 R106, R14, 0x8, R232 ;  /* 0x000000080e6a7825 */ /* 0x000fc800078e00e8 */
[-C--:B------:R-:W-:Y:S01]  /*15e0*/  FFMA.FTZ R143, R168, R164.reuse, R143 ;  /* 0x000000a4a88f7223 */ /* 0x080fe2000001008f */
[----:B------:R-:W2:Y:S01]  /*15f0*/  LDG.E.64 R104, desc[UR10][R104.64] ;  /* 0x0000000a68687981 */ /* 0x000ea2000c1e1b00 */
[----:B-1----:R-:W-:Y:S02]  /*1600*/  IMAD.MOV.U32 R161, RZ, RZ, R99 ;  /* 0x000000ffffa17224 */ /* 0x002fe400078e0063 */
[----:B------:R-:W-:Y:S01]  /*1610*/  FMUL.FTZ R160, R101, UR16 ;  /* 0x0000001065a07c20 */ /* 0x000fe20008410000 */
[----:B------:R-:W2:Y:S01]  /*1620*/  LDL R168, [R1+0x80] ;  /* 0x0000800001a87983 */ /* 0x000ea20000100800 */
[----:B------:R-:W-:Y:S02]  /*1630*/  IMAD.MOV.U32 R165, RZ, RZ, R159 ;  /* 0x000000ffffa57224 */ /* 0x000fe400078e009f */
[----:B------:R-:W-:Y:S01]  /*1640*/  FADD.FTZ R45, R164, R45 ;  /* 0x0000002da42d7221 */ /* 0x000fe20000010000 */
[----:B------:R-:W-:Y:S01]  /*1650*/  FFMA.FTZ R17, R160, R164, R17 ;  /* 0x000000a4a0117223 */ /* 0x000fe20000010011 */
[----:B------:R-:W-:-:S02]  /*1660*/  HADD2.F32 R161, -RZ, R161.H0_H0 ;  /* 0x200000a1ffa17230 */ /* 0x000fc40000004100 */
[----:B------:R-:W-:Y:S01]  /*1670*/  FMUL.FTZ R164, R102, UR16 ;  /* 0x0000001066a47c20 */ /* 0x000fe20008410000 */
[----:B------:R-:W2:Y:S01]  /*1680*/  LDG.E.64 R106, desc[UR10][R106.64] ;  /* 0x0000000a6a6a7981 */ /* 0x000ea2000c1e1b00 */
[----:B------:R-:W-:Y:S02]  /*1690*/  HADD2.F32 R165, -RZ, R165.H0_H0 ;  /* 0x200000a5ffa57230 */ /* 0x000fe40000004100 */
[----:B------:R-:W-:Y:S02]  /*16a0*/  HADD2.F32 R163, -RZ, R163.H0_H0 ;  /* 0x200000a3ffa37230 */ /* 0x000fe40000004100 */
[CC--:B------:R-:W-:Y:S01]  /*16b0*/  FFMA.FTZ R130, R164.reuse, R161.reuse, R130 ;  /* 0x000000a1a4827223 */ /* 0x0c0fe20000010082 */
[----:B------:R-:W-:Y:S01]  /*16c0*/  FADD.FTZ R207, R161, R207 ;  /* 0x000000cfa1cf7221 */ /* 0x000fe20000010000 */
[----:B------:R-:W-:Y:S01]  /*16d0*/  FMUL.FTZ R161, R171, R161 ;  /* 0x000000a1aba17220 */ /* 0x000fe20000410000 */
[----:B------:R-:W-:Y:S01]  /*16e0*/  FFMA.FTZ R18, R164, R165, R18 ;  /* 0x000000a5a4127223 */ /* 0x000fe20000010012 */
[----:B------:R-:W-:Y:S01]  /*16f0*/  FADD.FTZ R46, R165, R46 ;  /* 0x0000002ea52e7221 */ /* 0x000fe20000010000 */
[----:B------:R-:W-:Y:S01]  /*1700*/  IMAD.WIDE.U32 R84, R14, 0x10, R176 ;  /* 0x000000100e547825 */ /* 0x000fe200078e00b0 */
[----:B------:R-:W2:Y:S03]  /*1710*/  LDL R171, [R1+0x70] ;  /* 0x0000700001ab7983 */ /* 0x000ea60000100800 */
[----:B------:R-:W-:Y:S01]  /*1720*/  FADD.FTZ R208, R167, R208 ;  /* 0x000000d0a7d07221 */ /* 0x000fe20000010000 */
[----:B------:R-:W-:Y:S01]  /*1730*/  MOV R166, R158 ;  /* 0x0000009e00a67202 */ /* 0x000fe20000000f00 */
[----:B------:R-:W-:Y:S01]  /*1740*/  @P0 IMAD.WIDE.U32 R156, R8, 0x4, R156 ;  /* 0x00000004089c0825 */ /* 0x000fe200078e009c */
[----:B------:R-:W-:Y:S01]  /*1750*/  SHF.R.U32.HI R162, RZ, 0x10, R159 ;  /* 0x00000010ffa27819 */ /* 0x000fe2000001169f */
[----:B------:R-:W2:Y:S02]  /*1760*/  LDG.E.128 R84, desc[UR10][R84.64] ;  /* 0x0000000a54547981 */ /* 0x000ea4000c1e1d00 */
[----:B------:R-:W-:Y:S01]  /*1770*/  FFMA.FTZ R129, R160, R167, R129 ;  /* 0x000000a7a0817223 */ /* 0x000fe20000010081 */
[----:B------:R-:W-:-:S04]  /*1780*/  IMAD.WIDE.U32 R144, R13, 0x8, R178 ;  /* 0x000000080d907825 */ /* 0x000fc800078e00b2 */
[----:B------:R-:W-:Y:S01]  /*1790*/  FADD.FTZ R206, R163, R206 ;  /* 0x000000cea3ce7221 */ /* 0x000fe20000010000 */
[----:B------:R-:W2:Y:S01]  /*17a0*/  LDL R167, [R1+0x74] ;  /* 0x0000740001a77983 */ /* 0x000ea20000100800 */
[----:B------:R-:W1:Y:S03]  /*17b0*/  @P1 LDC.64 R100, c[0x0][0x438] ;  /* 0x00010e00ff641b82 */ /* 0x000e660000000a00 */
[----:B------:R0:W5:Y:S01]  /*17c0*/  @P0 LDG.E R4, desc[UR10][R156.64] ;  /* 0x0000000a9c040981 */ /* 0x000162000c1e1900 */
[----:B----4-:R-:W-:Y:S01]  /*17d0*/  FFMA.FTZ R161, R170, R165, R161 ;  /* 0x000000a5aaa17223 */ /* 0x010fe200000100a1 */
[----:B---3--:R-:W-:Y:S02]  /*17e0*/  FMUL.FTZ R165, R169, R163 ;  /* 0x000000a3a9a57220 */ /* 0x008fe40000410000 */
[----:B------:R-:W3:Y:S01]  /*17f0*/  LDL R170, [R1+0x78] ;  /* 0x0000780001aa7983 */ /* 0x000ee20000100800 */
[----:B0-----:R-:W0:Y:S03]  /*1800*/  @P1 LDC.64 R156, c[0x0][0x438] ;  /* 0x00010e00ff9c1b82 */ /* 0x001e260000000a00 */
[----:B------:R-:W4:Y:S01]  /*1810*/  LDL R169, [R1+0x6c] ;  /* 0x00006c0001a97983 */ /* 0x000f220000100800 */
[----:B------:R-:W-:-:S02]  /*1820*/  HADD2.F32 R166, -RZ, R166.H0_H0 ;  /* 0x200000a6ffa67230 */ /* 0x000fc40000004100 */
[----:B------:R-:W-:Y:S01]  /*1830*/  HADD2.F32 R162, -RZ, R162.H0_H0 ;  /* 0x200000a2ffa27230 */ /* 0x000fe20000004100 */
[----:B------:R-:W3:Y:S01]  /*1840*/  LDG.E.64 R144, desc[UR10][R144.64] ;  /* 0x0000000a90907981 */ /* 0x000ee2000c1e1b00 */
[----:B------:R-:W-:-:S04]  /*1850*/  IMAD.WIDE.U32 R146, R13, 0x8, R232 ;  /* 0x000000080d927825 */ /* 0x000fc800078e00e8 */
[-C--:B------:R-:W-:Y:S01]  /*1860*/  FFMA.FTZ R16, R0, R166.reuse, R16 ;  /* 0x000000a600107223 */ /* 0x080fe20000010010 */
[----:B------:R-:W-:Y:S01]  /*1870*/  FADD.FTZ R44, R166, R44 ;  /* 0x0000002ca62c7221 */ /* 0x000fe20000010000 */
[----:B------:R-:W-:Y:S01]  /*1880*/  FFMA.FTZ R142, R172, R166, R142 ;  /* 0x000000a6ac8e7223 */ /* 0x000fe2000001008e */
[----:B------:R-:W-:Y:S01]  /*1890*/  FADD.FTZ R166, -R175, R103 ;  /* 0x00000067afa67221 */ /* 0x000fe20000010100 */
[----:B------:R-:W-:Y:S01]  /*18a0*/  FADD.FTZ R47, R162, R47 ;  /* 0x0000002fa22f7221 */ /* 0x000fe20000010000 */
[----:B--2---:R-:W-:Y:S01]  /*18b0*/  SHF.R.U32.HI R173, RZ, 0x10, R105 ;  /* 0x00000010ffad7819 */ /* 0x004fe20000011669 */
[----:B------:R-:W-:-:S04]  /*18c0*/  IMAD.WIDE.U32 R88, R13, 0x10, R176 ;  /* 0x000000100d587825 */ /* 0x000fc800078e00b0 */
[----:B------:R-:W-:Y:S01]  /*18d0*/  FMUL.FTZ R166, R166, UR16 ;  /* 0x00000010a6a67c20 */ /* 0x000fe20008410000 */
[----:B------:R-:W-:Y:S01]  /*18e0*/  FFMA.FTZ R165, R168, R162, R165 ;  /* 0x000000a2a8a57223 */ /* 0x000fe200000100a5 */
[----:B------:R-:W2:Y:S01]  /*18f0*/  LDG.E.64 R146, desc[UR10][R146.64] ;  /* 0x0000000a92927981 */ /* 0x000ea2000c1e1b00 */
[----:B------:R-:W-:-:S04]  /*1900*/  @P0 IMAD.WIDE.U32 R6, R14, 0x4, R6 ;  /* 0x000000040e060825 */ /* 0x000fc800078e0006 */
[----:B------:R-:W-:Y:S01]  /*1910*/  FFMA.FTZ R19, R166, R162, R19 ;  /* 0x000000a2a6137223 */ /* 0x000fe20000010013 */
[----:B------:R-:W-:Y:S01]  /*1920*/  MOV R162, R104 ;  /* 0x0000006800a27202 */ /* 0x000fe20000000f00 */
[----:B------:R-:W2:Y:S01]  /*1930*/  LDG.E.128 R88, desc[UR10][R88.64] ;  /* 0x0000000a58587981 */ /* 0x000ea2000c1e1d00 */
[----:B------:R-:W-:Y:S01]  /*1940*/  SHF.R.U32.HI R174, RZ, 0x10, R107 ;  /* 0x00000010ffae7819 */ /* 0x000fe2000001166b */
[----:B0-----:R-:W-:Y:S01]  /*1950*/  @P1 IMAD.WIDE.U32 R156, R13, 0x10, R156 ;  /* 0x000000100d9c1825 */ /* 0x001fe200078e009c */
[--C-:B------:R-:W-:Y:S01]  /*1960*/  SHF.R.U64 R104, R104, 0x10, R105.reuse ;  /* 0x0000001068687819 */ /* 0x100fe20000001269 */
[----:B------:R-:W0:Y:S02]  /*1970*/  @P1 LDC.64 R158, c[0x0][0x438] ;  /* 0x00010e00ff9e1b82 */ /* 0x000e240000000a00 */
[----:B------:R-:W-:Y:S01]  /*1980*/  IMAD.MOV.U32 R172, RZ, RZ, R105 ;  /* 0x000000ffffac7224 */ /* 0x000fe200078e0069 */
[----:B------:R-:W-:Y:S01]  /*1990*/  SHF.R.U64 R105, R106, 0x10, R107 ;  /* 0x000000106a697819 */ /* 0x000fe2000000126b */
[----:B------:R1:W5:Y:S04]  /*19a0*/  @P1 LDG.E.128 R60, desc[UR10][R156.64] ;  /* 0x0000000a9c3c1981 */ /* 0x000368000c1e1d00 */
[----:B------:R-:W-:-:S02]  /*19b0*/  HADD2.F32 R105, -RZ, R105.H0_H0 ;  /* 0x20000069ff697230 */ /* 0x000fc40000004100 */
[----:B------:R-:W-:Y:S01]  /*19c0*/  FFMA.FTZ R131, R166, R163, R131 ;  /* 0x000000a3a6837223 */ /* 0x000fe20000010083 */
[----:B------:R1:W5:Y:S02]  /*19d0*/  @P0 LDG.E R10, desc[UR10][R6.64] ;  /* 0x0000000a060a0981 */ /* 0x000364000c1e1900 */
[----:B-1----:R-:W1:Y:S01]  /*19e0*/  @P1 LDC.64 R156, c[0x0][0x438] ;  /* 0x00010e00ff9c1b82 */ /* 0x002e620000000a00 */
[----:B------:R-:W-:Y:S01]  /*19f0*/  HADD2.F32 R104, -RZ, R104.H0_H0 ;  /* 0x20000068ff687230 */ /* 0x000fe20000004100 */
[----:B------:R-:W-:Y:S01]  /*1a00*/  MOV R163, R106 ;  /* 0x0000006a00a37202 */ /* 0x000fe20000000f00 */
[----:B------:R-:W-:Y:S02]  /*1a10*/  IMAD.MOV.U32 R106, RZ, RZ, R107 ;  /* 0x000000ffff6a7224 */ /* 0x000fe400078e006b */
[----:B------:R-:W-:Y:S01]  /*1a20*/  HADD2.F32 R172, -RZ, R172.H0_H0 ;  /* 0x200000acffac7230 */ /* 0x000fe20000004100 */
[----:B------:R-:W-:Y:S01]  /*1a30*/  IADD3 R7, PT, PT, R15, 0x500, RZ ;  /* 0x000005000f077810 */ /* 0x000fe20007ffe0ff */
[----:B------:R-:W-:-:S02]  /*1a40*/  HADD2.F32 R163, -RZ, R163.H0_H0 ;  /* 0x200000a3ffa37230 */ /* 0x000fc40000004100 */
[----:B------:R-:W-:Y:S01]  /*1a50*/  FADD.FTZ R87, -R175, R87 ;  /* 0x00000057af577221 */ /* 0x000fe20000010100 */
[----:B------:R-:W-:Y:S02]  /*1a60*/  HADD2.F32 R162, -RZ, R162.H0_H0 ;  /* 0x200000a2ffa27230 */ /* 0x000fe40000004100 */
[----:B------:R-:W-:Y:S01]  /*1a70*/  FADD.FTZ R50, R172, R50 ;  /* 0x00000032ac327221 */ /* 0x000fe20000010000 */
[----:B------:R-:W-:-:S04]  /*1a80*/  @P0 IMAD.WIDE.U32 R152, R7, 0x4, R152 ;  /* 0x0000000407980825 */ /* 0x000fc800078e0098 */
[----:B------:R-:W-:Y:S01]  /*1a90*/  FMUL.FTZ R167, R167, R163 ;  /* 0x000000a3a7a77220 */ /* 0x000fe20000410000 */
[C---:B------:R-:W-:Y:S01]  /*1aa0*/  FADD.FTZ R84, -R175.reuse, R84 ;  /* 0x00000054af547221 */ /* 0x040fe20000010100 */
[----:B------:R-:W-:Y:S01]  /*1ab0*/  FADD.FTZ R85, -R175, R85 ;  /* 0x00000055af557221 */ /* 0x000fe20000010100 */
[----:B------:R-:W-:Y:S01]  /*1ac0*/  VIADD R6, R15, 0x600 ;  /* 0x000006000f067836 */ /* 0x000fe20000000000 */
[----:B------:R0:W5:Y:S01]  /*1ad0*/  @P0 LDG.E R3, desc[UR10][R152.64] ;  /* 0x0000000a98030981 */ /* 0x000162000c1e1900 */
[----:B------:R-:W-:Y:S01]  /*1ae0*/  FMUL.FTZ R168, R84, UR16 ;  /* 0x0000001054a87c20 */ /* 0x000fe20008410000 */
[----:B------:R-:W-:-:S04]  /*1af0*/  IMAD.WIDE.U32 R148, R12, 0x8, R178 ;  /* 0x000000080c947825 */ /* 0x000fc800078e00b2 */
[----:B-1----:R-:W-:-:S04]  /*1b00*/  @P1 IMAD.WIDE.U32 R156, R8, 0x10, R156 ;  /* 0x00000010089c1825 */ /* 0x002fc800078e009c */
[----:B------:R-:W-:Y:S01]  /*1b10*/  HADD2.F32 R173, -RZ, R173.H0_H0 ;  /* 0x200000adffad7230 */ /* 0x000fe20000004100 */
[----:B------:R1:W5:Y:S01]  /*1b20*/  @P1 LDG.E.128 R68, desc[UR10][R156.64] ;  /* 0x0000000a9c441981 */ /* 0x000362000c1e1d00 */
        /* <DEDUP_REMOVED lines=9> */
[----:B------:R-:W-:Y:S01]  /*1bc0*/  HADD2.F32 R86, -RZ, R106.H0_H0 ;  /* 0x2000006aff567230 */ /* 0x000fe20000004100 */
[----:B------:R0:W5:Y:S01]  /*1bd0*/  @P0 LDG.E R9, desc[UR10][R96.64] ;  /* 0x0000000a60090981 */ /* 0x000162000c1e1900 */
[----:B------:R-:W-:-:S03]  /*1be0*/  FMUL.FTZ R171, R171, UR16 ;  /* 0x00000010abab7c20 */ /* 0x000fc60008410000 */
[----:B------:R-:W-:Y:S01]  /*1bf0*/  FADD.FTZ R203, R86, R203 ;  /* 0x000000cb56cb7221 */ /* 0x000fe20000010000 */
[CC--:B------:R-:W-:Y:S01]  /*1c00*/  FFMA.FTZ R134, R171.reuse, R86.reuse, R134 ;  /* 0x00000056ab867223 */ /* 0x0c0fe20000010086 */
[----:B------:R-:W-:Y:S01]  /*1c10*/  FMUL.FTZ R86, R226, R86 ;  /* 0x00000056e2567220 */ /* 0x000fe20000410000 */
[----:B------:R-:W-:Y:S01]  /*1c20*/  FFMA.FTZ R22, R171, R172, R22 ;  /* 0x000000acab167223 */ /* 0x000fe20000010016 */
[----:B------:R-:W-:-:S04]  /*1c30*/  IMAD.WIDE.U32 R84, R6, 0x8, R178 ;  /* 0x0000000806547825 */ /* 0x000fc800078e00b2 */
[----:B------:R-:W-:-:S04]  /*1c40*/  @P1 IMAD.WIDE.U32 R100, R6, 0x10, R100 ;  /* 0x0000001006641825 */ /* 0x000fc800078e0064 */
[----:B------:R-:W-:Y:S01]  /*1c50*/  FFMA.FTZ R172, R198, R172, R86 ;  /* 0x000000acc6ac7223 */ /* 0x000fe20000010056 */
[----:B------:R-:W3:Y:S01]  /*1c60*/  LDL R178, [R1+0x58] ;  /* 0x0000580001b27983 */ /* 0x000ee20000100800 */
[----:B0-----:R-:W0:Y:S01]  /*1c70*/  @P1 LDC.64 R96, c[0x0][0x438] ;  /* 0x00010e00ff601b82 */ /* 0x001e220000000a00 */
[----:B------:R-:W-:Y:S02]  /*1c80*/  HADD2.F32 R86, -RZ, R174.H0_H0 ;  /* 0x200000aeff567230 */ /* 0x000fe40000004100 */
[----:B------:R-:W-:Y:S01]  /*1c90*/  FMUL.FTZ R174, R87, UR16 ;  /* 0x0000001057ae7c20 */ /* 0x000fe20008410000 */
[----:B------:R-:W4:Y:S03]  /*1ca0*/  LDL R198, [R1+0x54] ;  /* 0x0000540001c67983 */ /* 0x000f260000100800 */
[-C--:B------:R-:W-:Y:S01]  /*1cb0*/  FFMA.FTZ R135, R174, R86.reuse, R135 ;  /* 0x00000056ae877223 */ /* 0x080fe20000010087 */
[----:B------:R-:W-:Y:S01]  /*1cc0*/  FADD.FTZ R202, R86, R202 ;  /* 0x000000ca56ca7221 */ /* 0x000fe20000010000 */
[----:B------:R-:W-:Y:S01]  /*1cd0*/  FMUL.FTZ R86, R212, R86 ;  /* 0x00000056d4567220 */ /* 0x000fe20000410000 */
[-C--:B------:R-:W-:Y:S01]  /*1ce0*/  FFMA.FTZ R23, R174, R173.reuse, R23 ;  /* 0x000000adae177223 */ /* 0x080fe20000010017 */
[----:B------:R-:W3:Y:S02]  /*1cf0*/  LDL R179, [R1+0x48] ;  /* 0x0000480001b37983 */ /* 0x000ee40000100800 */
[----:B------:R-:W-:-:S02]  /*1d00*/  FFMA.FTZ R173, R184, R173, R86 ;  /* 0x000000adb8ad7223 */ /* 0x000fc40000010056 */
[----:B------:R-:W3:Y:S01]  /*1d10*/  LDL R184, [R1+0x44] ;  /* 0x0000440001b87983 */ /* 0x000ee20000100800 */
[C---:B------:R-:W-:Y:S01]  /*1d20*/  FFMA.FTZ R133, R170.reuse, R105, R133 ;  /* 0x00000069aa857223 */ /* 0x040fe20000010085 */
[----:B------:R-:W-:Y:S01]  /*1d30*/  FADD.FTZ R204, R105, R204 ;  /* 0x000000cc69cc7221 */ /* 0x000fe20000010000 */
[----:B------:R-:W-:Y:S01]  /*1d40*/  FFMA.FTZ R21, R170, R104, R21 ;  /* 0x00000068aa157223 */ /* 0x000fe20000010015 */
[----:B------:R1:W5:Y:S01]  /*1d50*/  @P1 LDG.E.128 R76, desc[UR10][R100.64] ;  /* 0x0000000a644c1981 */ /* 0x000362000c1e1d00 */
[----:B------:R-:W-:Y:S01]  /*1d60*/  FADD.FTZ R49, R104, R49 ;  /* 0x0000003168317221 */ /* 0x000fe20000010000 */
[----:B------:R-:W-:-:S04]  /*1d70*/  IMAD.WIDE.U32 R92, R12, 0x10, R176 ;  /* 0x000000100c5c7825 */ /* 0x000fc800078e00b0 */
[----:B--2---:R-:W-:Y:S01]  /*1d80*/  FADD.FTZ R88, -R175, R88 ;  /* 0x00000058af587221 */ /* 0x004fe20000010100 */
[----:B------:R-:W2:Y:S01]  /*1d90*/  LDL R226, [R1+0x4c] ;  /* 0x00004c0001e27983 */ /* 0x000ea20000100800 */
[----:B0-----:R-:W-:Y:S01]  /*1da0*/  @P1 IMAD.WIDE.U32 R98, R14, 0x10, R96 ;  /* 0x000000100e621825 */ /* 0x001fe200078e0060 */
[----:B------:R-:W-:Y:S02]  /*1db0*/  SHF.R.U32.HI R87, RZ, 0x10, R145 ;  /* 0x00000010ff577819 */ /* 0x000fe40000011691 */
[----:B------:R-:W2:Y:S01]  /*1dc0*/  LDL R212, [R1+0x50] ;  /* 0x0000500001d47983 */ /* 0x000ea20000100800 */
[----:B------:R-:W-:-:S04]  /*1dd0*/  IMAD.WIDE.U32 R96, R8, 0x10, R176 ;  /* 0x0000001008607825 */ /* 0x000fc800078e00b0 */
[----:B------:R-:W-:Y:S01]  /*1de0*/  IMAD.WIDE.U32 R150, R12, 0x8, R232 ;  /* 0x000000080c967825 */ /* 0x000fe200078e00e8 */
[----:B------:R-:W2:Y:S03]  /*1df0*/  LDG.E.64 R148, desc[UR10][R148.64] ;  /* 0x0000000a94947981 */ /* 0x000ea6000c1e1b00 */
[----:B-1----:R-:W-:-:S04]  /*1e00*/  IMAD.WIDE.U32 R100, R7, 0x10, R176 ;  /* 0x0000001007647825 */ /* 0x002fc800078e00b0 */
[----:B------:R-:W-:Y:S01]  /*1e10*/  FADD.FTZ R90, -R175, R90 ;  /* 0x0000005aaf5a7221 */ /* 0x000fe20000010100 */
[----:B------:R-:W-:-:S04]  /*1e20*/  @P1 IMAD.WIDE.U32 R158, R12, 0x10, R158 ;  /* 0x000000100c9e1825 */ /* 0x000fc800078e009e */
[----:B------:R-:W-:Y:S01]  /*1e30*/  FADD.FTZ R89, -R175, R89 ;  /* 0x00000059af597221 */ /* 0x000fe20000010100 */
[----:B------:R-:W-:-:S04]  /*1e40*/  @P0 IMAD.WIDE.U32 R154, R6, 0x4, R154 ;  /* 0x00000004069a0825 */ /* 0x000fc800078e009a */
[C---:B------:R-:W-:Y:S01]  /*1e50*/  FFMA.FTZ R132, R168.reuse, R163, R132 ;  /* 0x000000a3a8847223 */ /* 0x040fe20000010084 */
[----:B------:R-:W-:Y:S01]  /*1e60*/  FADD.FTZ R205, R163, R205 ;  /* 0x000000cda3cd7221 */ /* 0x000fe20000010000 */
[----:B------:R-:W-:Y:S01]  /*1e70*/  FFMA.FTZ R20, R168, R162, R20 ;  /* 0x000000a2a8147223 */ /* 0x000fe20000010014 */
[----:B------:R-:W-:Y:S01]  /*1e80*/  IMAD.WIDE.U32 R104, R6, 0x10, R176 ;  /* 0x0000001006687825 */ /* 0x000fe200078e00b0 */
[----:B------:R-:W-:-:S03]  /*1e90*/  MOV R177, R144 ;  /* 0x0000009000b17202 */ /* 0x000fc60000000f00 */
[----:B------:R-:W-:Y:S01]  /*1ea0*/  FMUL.FTZ R88, R88, UR16 ;  /* 0x0000001058587c20 */ /* 0x000fe20008410000 */
[--C-:B------:R-:W-:Y:S01]  /*1eb0*/  SHF.R.U64 R176, R144, 0x10, R145.reuse ;  /* 0x0000001090b07819 */ /* 0x100fe20000001291 */
[----:B------:R-:W-:Y:S01]  /*1ec0*/  IMAD.MOV.U32 R86, RZ, RZ, R145 ;  /* 0x000000ffff567224 */ /* 0x000fe200078e0091 */
[----:B------:R-:W-:Y:S01]  /*1ed0*/  MOV R144, R146 ;  /* 0x0000009200907202 */ /* 0x000fe20000000f00 */
[----:B------:R-:W2:Y:S04]  /*1ee0*/  LDG.E.64 R150, desc[UR10][R150.64] ;  /* 0x0000000a96967981 */ /* 0x000ea8000c1e1b00 */
[----:B------:R-:W-:Y:S01]  /*1ef0*/  HADD2.F32 R144, -RZ, R144.H0_H0 ;  /* 0x20000090ff907230 */ /* 0x000fe20000004100 */
[--C-:B------:R-:W-:Y:S01]  /*1f00*/  SHF.R.U64 R145, R146, 0x10, R147.reuse ;  /* 0x0000001092917819 */ /* 0x100fe20000001293 */
[----:B------:R-:W-:-:S02]  /*1f10*/  IMAD.MOV.U32 R146, RZ, RZ, R147 ;  /* 0x000000ffff927224 */ /* 0x000fc400078e0093 */
[----:B------:R-:W-:Y:S01]  /*1f20*/  FMUL.FTZ R90, R90, UR16 ;  /* 0x000000105a5a7c20 */ /* 0x000fe20008410000 */
[----:B------:R-:W-:Y:S02]  /*1f30*/  HADD2.F32 R177, -RZ, R177.H0_H0 ;  /* 0x200000b1ffb17230 */ /* 0x000fe40000004100 */
[----:B------:R-:W-:Y:S01]  /*1f40*/  FFMA.FTZ R136, R88, R144, R136 ;  /* 0x0000009058887223 */ /* 0x000fe20000010088 */
[----:B------:R-:W-:Y:S01]  /*1f50*/  FADD.FTZ R201, R144, R201 ;  /* 0x000000c990c97221 */ /* 0x000fe20000010000 */
[----:B------:R-:W-:Y:S01]  /*1f60*/  HADD2.F32 R146, -RZ, R146.H0_H0 ;  /* 0x20000092ff927230 */ /* 0x000fe20000004100 */
[----:B------:R-:W2:Y:S01]  /*1f70*/  LDG.E.128 R92, desc[UR10][R92.64] ;  /* 0x0000000a5c5c7981 */ /* 0x000ea2000c1e1d00 */
[----:B------:R-:W-:-:S03]  /*1f80*/  HADD2.F32 R86, -RZ, R86.H0_H0 ;  /* 0x20000056ff567230 */ /* 0x000fc60000004100 */
[----:B------:R-:W-:Y:S01]  /*1f90*/  FFMA.FTZ R180, R90, R146, R180 ;  /* 0x000000925ab47223 */ /* 0x000fe200000100b4 */
[----:B------:R-:W-:Y:S01]  /*1fa0*/  FADD.FTZ R199, R146, R199 ;  /* 0x000000c792c77221 */ /* 0x000fe20000010000 */
[----:B------:R0:W5:Y:S01]  /*1fb0*/  @P1 LDG.E.128 R64, desc[UR10][R158.64] ;  /* 0x0000000a9e401981 */ /* 0x000162000c1e1d00 */
[----:B------:R-:W-:Y:S01]  /*1fc0*/  FADD.FTZ R48, R162, R48 ;  /* 0x00000030a2307221 */ /* 0x000fe20000010000 */
[----:B------:R-:W-:Y:S02]  /*1fd0*/  FMUL.FTZ R89, R89, UR16 ;  /* 0x0000001059597c20 */ /* 0x000fe40008410000 */
[----:B------:R1:W5:Y:S01]  /*1fe0*/  @P0 LDG.E R2, desc[UR10][R154.64] ;  /* 0x0000000a9a020981 */ /* 0x000362000c1e1900 */
[----:B------:R-:W-:Y:S01]  /*1ff0*/  FADD.FTZ R91, -R175, R91 ;  /* 0x0000005baf5b7221 */ /* 0x000fe20000010100 */
[----:B------:R-:W-:Y:S02]  /*2000*/  HADD2.F32 R87, -RZ, R87.H0_H0 ;  /* 0x20000057ff577230 */ /* 0x000fe40000004100 */
[----:B------:R-:W2:Y:S01]  /*2010*/  LDG.E.64 R152, desc[UR10][R152.64] ;  /* 0x0000000a98987981 */ /* 0x000ea2000c1e1b00 */
[----:B0-----:R-:W0:Y:S03]  /*2020*/  @P1 LDC.64 R158, c[0x0][0x438] ;  /* 0x00010e00ff9e1b82 */ /* 0x001e260000000a00 */
[----:B------:R-:W5:Y:S04]  /*2030*/  @P1 LDG.E.128 R56, desc[UR10][R98.64] ;  /* 0x0000000a62381981 */ /* 0x000f68000c1e1d00 */
[----:B------:R-:W2:Y:S04]  /*2040*/  LDG.E.64 R156, desc[UR10][R156.64] ;  /* 0x0000000a9c9c7981 */ /* 0x000ea8000c1e1b00 */
[----:B------:R-:W2:Y:S04]  /*2050*/  LDG.E.128 R100, desc[UR10][R100.64] ;  /* 0x0000000a64647981 */ /* 0x000ea8000c1e1d00 */
[----:B------:R-:W2:Y:S04]  /*2060*/  LDG.E.128 R104, desc[UR10][R104.64] ;  /* 0x0000000a68687981 */ /* 0x000ea8000c1e1d00 */
[----:B------:R-:W2:Y:S01]  /*2070*/  LDG.E.64 R84, desc[UR10][R84.64] ;  /* 0x0000000a54547981 */ /* 0x000ea2000c1e1b00 */
[----:B----4-:R-:W-:Y:S01]  /*2080*/  FMUL.FTZ R144, R198, R144 ;  /* 0x00000090c6907220 */ /* 0x010fe20000410000 */
[----:B---3--:R-:W-:-:S02]  /*2090*/  FMUL.FTZ R146, R184, R146 ;  /* 0x00000092b8927220 */ /* 0x008fc40000410000 */
        /* <DEDUP_REMOVED lines=8> */
[----:B------:R-:W-:Y:S01]  /*2120*/  HADD2.F32 R145, -RZ, R145.H0_H0 ;  /* 0x20000091ff917230 */ /* 0x000fe20000004100 */
[----:B------:R0:W5:Y:S01]  /*2130*/  @P1 LDG.E.128 R72, desc[UR10][R158.64] ;  /* 0x0000000a9e481981 */ /* 0x000162000c1e1d00 */
[----:B-1----:R-:W-:-:S04]  /*2140*/  IMAD.WIDE.U32 R154, R8, 0x8, R232 ;  /* 0x00000008089a7825 */ /* 0x002fc800078e00e8 */
[----:B------:R-:W-:-:S04]  /*2150*/  IMAD.WIDE.U32 R162, R6, 0x8, R232 ;  /* 0x0000000806a27825 */ /* 0x000fc800078e00e8 */
[----:B------:R-:W-:Y:S01]  /*2160*/  FFMA.FTZ R137, R89, R145, R137 ;  /* 0x0000009159897223 */ /* 0x000fe20000010089 */
[----:B------:R-:W-:Y:S01]  /*2170*/  FADD.FTZ R200, R145, R200 ;  /* 0x000000c891c87221 */ /* 0x000fe20000010000 */
[----:B------:R-:W-:Y:S02]  /*2180*/  HADD2.F32 R176, -RZ, R176.H0_H0 ;  /* 0x200000b0ffb07230 */ /* 0x000fe40000004100 */
[----:B------:R-:W-:Y:S01]  /*2190*/  FMUL.FTZ R91, R91, UR16 ;  /* 0x000000105b5b7c20 */ /* 0x000fe20008410000 */
[----:B0-----:R-:W-:-:S04]  /*21a0*/  IMAD.WIDE.U32 R158, R7, 0x8, R232 ;  /* 0x00000008079e7825 */ /* 0x001fc800078e00e8 */
[----:B------:R-:W-:Y:S01]  /*21b0*/  FFMA.FTZ R24, R88, R177, R24 ;  /* 0x000000b158187223 */ /* 0x000fe20000010018 */
[----:B------:R-:W4:Y:S01]  /*21c0*/  LDL R232, [R1+0x2c] ;  /* 0x00002c0001e87983 */ /* 0x000f220000100800 */
[----:B--2---:R-:W-:Y:S01]  /*21d0*/  FMUL.FTZ R145, R226, R145 ;  /* 0x00000091e2917220 */ /* 0x004fe20000410000 */
[----:B------:R-:W-:Y:S02]  /*21e0*/  HADD2.F32 R147, -RZ, R147.H0_H0 ;  /* 0x20000093ff937230 */ /* 0x000fe40000004100 */
[----:B------:R-:W2:Y:S01]  /*21f0*/  LDL R226, [R1+0x30] ;  /* 0x0000300001e27983 */ /* 0x000ea20000100800 */
[----:B------:R-:W-:Y:S01]  /*2200*/  FADD.FTZ R108, R177, R108 ;  /* 0x0000006cb16c7221 */ /* 0x000fe20000010000 */
[-C--:B------:R-:W-:Y:S01]  /*2210*/  FFMA.FTZ R25, R89, R176.reuse, R25 ;  /* 0x000000b059197223 */ /* 0x080fe20000010019 */
[----:B------:R-:W-:Y:S01]  /*2220*/  FADD.FTZ R109, R176, R109 ;  /* 0x0000006db06d7221 */ /* 0x000fe20000010000 */
[----:B------:R-:W-:Y:S01]  /*2230*/  FFMA.FTZ R145, R212, R176, R145 ;  /* 0x000000b0d4917223 */ /* 0x000fe20000010091 */
[----:B------:R-:W-:Y:S01]  /*2240*/  FFMA.FTZ R181, R91, R147, R181 ;  /* 0x000000935bb57223 */ /* 0x000fe200000100b5 */
[----:B------:R-:W-:Y:S01]  /*2250*/  FADD.FTZ R197, R147, R197 ;  /* 0x000000c593c57221 */ /* 0x000fe20000010000 */
[----:B------:R-:W-:Y:S01]  /*2260*/  MOV R177, R148 ;  /* 0x0000009400b17202 */ /* 0x000fe20000000f00 */
[----:B------:R-:W2:Y:S01]  /*2270*/  LDL R212, [R1+0x24] ;  /* 0x0000240001d47983 */ /* 0x000ea20000100800 */
[----:B------:R-:W-:-:S02]  /*2280*/  SHF.R.U64 R176, R148, 0x10, R149 ;  /* 0x0000001094b07819 */ /* 0x000fc40000001295 */
[----:B------:R-:W-:Y:S01]  /*2290*/  MOV R148, R150 ;  /* 0x0000009600947202 */ /* 0x000fe20000000f00 */
[----:B------:R-:W2:Y:S01]  /*22a0*/  LDG.E.64 R154, desc[UR10][R154.64] ;  /* 0x0000000a9a9a7981 */ /* 0x000ea2000c1e1b00 */
[----:B------:R-:W-:-:S03]  /*22b0*/  FADD.FTZ R92, -R175, R92 ;  /* 0x0000005caf5c7221 */ /* 0x000fc60000010100 */
[----:B------:R-:W2:Y:S01]  /*22c0*/  LDG.E.128 R96, desc[UR10][R96.64] ;  /* 0x0000000a60607981 */ /* 0x000ea2000c1e1d00 */
[----:B------:R-:W-:Y:S02]  /*22d0*/  HADD2.F32 R177, -RZ, R177.H0_H0 ;  /* 0x200000b1ffb17230 */ /* 0x000fe40000004100 */
[----:B------:R-:W-:Y:S01]  /*22e0*/  FFMA.FTZ R26, R90, R86, R26 ;  /* 0x000000565a1a7223 */ /* 0x000fe2000001001a */
[----:B------:R-:W-:Y:S01]  /*22f0*/  FADD.FTZ R110, R86, R110 ;  /* 0x0000006e566e7221 */ /* 0x000fe20000010000 */
        /* <DEDUP_REMOVED lines=10> */
[----:B------:R-:W-:Y:S02]  /*23a0*/  HADD2.F32 R178, -RZ, R148.H0_H0 ;  /* 0x20000094ffb27230 */ /* 0x000fe40000004100 */
[----:B------:R-:W-:-:S03]  /*23b0*/  FMUL.FTZ R148, R92, UR16 ;  /* 0x000000105c947c20 */ /* 0x000fc60008410000 */
[-C--:B------:R-:W-:Y:S02]  /*23c0*/  FMUL.FTZ R92, R184, R178.reuse ;  /* 0x000000b2b85c7220 */ /* 0x080fe40000410000 */
[----:B------:R-:W4:Y:S01]  /*23d0*/  LDL R184, [R1+0x1c] ;  /* 0x00001c0001b87983 */ /* 0x000f220000100800 */
[----:B------:R-:W-:Y:S01]  /*23e0*/  FFMA.FTZ R182, R148, R178, R182 ;  /* 0x000000b294b67223 */ /* 0x000fe200000100b6 */
[----:B------:R-:W-:Y:S01]  /*23f0*/  FADD.FTZ R221, R178, R221 ;  /* 0x000000ddb2dd7221 */ /* 0x000fe20000010000 */
[----:B------:R-:W-:Y:S01]  /*2400*/  FFMA.FTZ R92, R179, R177, R92 ;  /* 0x000000b1b35c7223 */ /* 0x000fe2000001005c */
[----:B------:R-:W4:Y:S04]  /*2410*/  LDL R178, [R1+0x14] ;  /* 0x0000140001b27983 */ /* 0x000f280000100800 */
[----:B------:R-:W4:Y:S01]  /*2420*/  LDL R179, [R1+0x20] ;  /* 0x0000200001b37983 */ /* 0x000f220000100800 */
[--C-:B------:R-:W-:Y:S01]  /*2430*/  IMAD.MOV.U32 R86, RZ, RZ, R149.reuse ;  /* 0x000000ffff567224 */ /* 0x100fe200078e0095 */
[----:B------:R-:W-:-:S02]  /*2440*/  SHF.R.U32.HI R87, RZ, 0x10, R149 ;  /* 0x00000010ff577819 */ /* 0x000fc40000011695 */
[----:B------:R-:W-:Y:S01]  /*2450*/  SHF.R.U64 R149, R150, 0x10, R151 ;  /* 0x0000001096957819 */ /* 0x000fe20000001297 */
[----:B------:R-:W-:Y:S01]  /*2460*/  FFMA.FTZ R28, R148, R177, R28 ;  /* 0x000000b1941c7223 */ /* 0x000fe2000001001c */
[----:B------:R-:W-:-:S03]  /*2470*/  FADD.FTZ R112, R177, R112 ;  /* 0x00000070b1707221 */ /* 0x000fc60000010000 */
[----:B------:R-:W-:Y:S02]  /*2480*/  HADD2.F32 R177, -RZ, R149.H0_H0 ;  /* 0x20000095ffb17230 */ /* 0x000fe40000004100 */
[----:B------:R-:W-:Y:S01]  /*2490*/  FMUL.FTZ R149, R93, UR16 ;  /* 0x000000105d957c20 */ /* 0x000fe20008410000 */
[----:B------:R-:W-:Y:S02]  /*24a0*/  HADD2.F32 R176, -RZ, R176.H0_H0 ;  /* 0x200000b0ffb07230 */ /* 0x000fe40000004100 */
[----:B------:R-:W-:Y:S02]  /*24b0*/  IMAD.MOV.U32 R150, RZ, RZ, R151 ;  /* 0x000000ffff967224 */ /* 0x000fe400078e0097 */
[----:B------:R-:W-:Y:S01]  /*24c0*/  FMUL.FTZ R93, R232, R177 ;  /* 0x000000b1e85d7220 */ /* 0x000fe20000410000 */
[-C--:B------:R-:W-:Y:S01]  /*24d0*/  FFMA.FTZ R29, R149, R176.reuse, R29 ;  /* 0x000000b0951d7223 */ /* 0x080fe2000001001d */
[----:B------:R-:W-:Y:S02]  /*24e0*/  FADD.FTZ R113, R176, R113 ;  /* 0x00000071b0717221 */ /* 0x000fe40000010000 */
[----:B--2---:R-:W-:Y:S01]  /*24f0*/  FFMA.FTZ R93, R226, R176, R93 ;  /* 0x000000b0e25d7223 */ /* 0x004fe2000001005d */
[----:B------:R-:W-:-:S02]  /*2500*/  HADD2.F32 R176, -RZ, R150.H0_H0 ;  /* 0x20000096ffb07230 */ /* 0x000fc40000004100 */
[----:B------:R-:W-:Y:S01]  /*2510*/  FMUL.FTZ R150, R94, UR16 ;  /* 0x000000105e967c20 */ /* 0x000fe20008410000 */
[----:B------:R-:W-:Y:S01]  /*2520*/  HADD2.F32 R86, -RZ, R86.H0_H0 ;  /* 0x20000056ff567230 */ /* 0x000fe20000004100 */
[----:B------:R-:W-:Y:S01]  /*2530*/  SHF.R.U32.HI R151, RZ, 0x10, R151 ;  /* 0x00000010ff977819 */ /* 0x000fe20000011697 */
[----:B------:R-:W-:Y:S01]  /*2540*/  FFMA.FTZ R183, R149, R177, R183 ;  /* 0x000000b195b77223 */ /* 0x000fe200000100b7 */
[-C--:B------:R-:W-:Y:S01]  /*2550*/  FMUL.FTZ R94, R212, R176.reuse ;  /* 0x000000b0d45e7220 */ /* 0x080fe20000410000 */
[----:B------:R-:W-:Y:S01]  /*2560*/  FADD.FTZ R220, R177, R220 ;  /* 0x000000dcb1dc7221 */ /* 0x000fe20000010000 */
[----:B------:R-:W-:Y:S01]  /*2570*/  FFMA.FTZ R185, R150, R176, R185 ;  /* 0x000000b096b97223 */ /* 0x000fe200000100b9 */
[----:B------:R-:W-:Y:S01]  /*2580*/  FADD.FTZ R219, R176, R219 ;  /* 0x000000dbb0db7221 */ /* 0x000fe20000010000 */
[----:B------:R-:W-:Y:S01]  /*2590*/  MOV R177, R152 ;  /* 0x0000009800b17202 */ /* 0x000fe20000000f00 */
[----:B------:R-:W-:Y:S01]  /*25a0*/  FFMA.FTZ R30, R150, R86, R30 ;  /* 0x00000056961e7223 */ /* 0x000fe2000001001e */
[----:B------:R-:W-:Y:S01]  /*25b0*/  SHF.R.U64 R176, R152, 0x10, R153 ;  /* 0x0000001098b07819 */ /* 0x000fe20000001299 */
[----:B------:R-:W-:Y:S01]  /*25c0*/  FADD.FTZ R114, R86, R114 ;  /* 0x0000007256727221 */ /* 0x000fe20000010000 */
[----:B------:R-:W-:Y:S01]  /*25d0*/  MOV R152, R154 ;  /* 0x0000009a00987202 */ /* 0x000fe20000000f00 */
[----:B------:R-:W-:Y:S01]  /*25e0*/  FADD.FTZ R96, -R175, R96 ;  /* 0x00000060af607221 */ /* 0x000fe20000010100 */
[----:B------:R-:W-:Y:S01]  /*25f0*/  HADD2.F32 R87, -RZ, R87.H0_H0 ;  /* 0x20000057ff577230 */ /* 0x000fe20000004100 */
[----:B------:R-:W2:Y:S02]  /*2600*/  LDL R212, [R1+0xc] ;  /* 0x00000c0001d47983 */ /* 0x000ea40000100800 */
[----:B------:R-:W-:-:S02]  /*2610*/  HADD2.F32 R152, -RZ, R152.H0_H0 ;  /* 0x20000098ff987230 */ /* 0x000fc40000004100 */
[----:B------:R-:W-:Y:S01]  /*2620*/  FMUL.FTZ R96, R96, UR16 ;  /* 0x0000001060607c20 */ /* 0x000fe20008410000 */
[----:B------:R-:W2:Y:S03]  /*2630*/  LDL R226, [R1+0x18] ;  /* 0x0000180001e27983 */ /* 0x000ea60000100800 */
[----:B------:R-:W-:Y:S01]  /*2640*/  FFMA.FTZ R187, R96, R152, R187 ;  /* 0x0000009860bb7223 */ /* 0x000fe200000100bb */
[----:B------:R-:W-:Y:S01]  /*2650*/  FADD.FTZ R217, R152, R217 ;  /* 0x000000d998d97221 */ /* 0x000fe20000010000 */
[----:B---3--:R-:W-:Y:S01]  /*2660*/  FFMA.FTZ R94, R198, R86, R94 ;  /* 0x00000056c65e7223 */ /* 0x008fe2000001005e */
[----:B------:R-:W-:Y:S02]  /*2670*/  HADD2.F32 R86, -RZ, R151.H0_H0 ;  /* 0x20000097ff567230 */ /* 0x000fe40000004100 */
[----:B------:R-:W-:Y:S01]  /*2680*/  FMUL.FTZ R151, R95, UR16 ;  /* 0x000000105f977c20 */ /* 0x000fe20008410000 */
[----:B------:R-:W3:Y:S02]  /*2690*/  LDL R198, [R1+0x10] ;  /* 0x0000100001c67983 */ /* 0x000ee40000100800 */
[----:B----4-:R-:W-:-:S02]  /*26a0*/  FMUL.FTZ R95, R184, R86 ;  /* 0x00000056b85f7220 */ /* 0x010fc40000410000 */
        /* <DEDUP_REMOVED lines=9> */
[--C-:B------:R-:W-:Y:S01]  /*2740*/  IMAD.MOV.U32 R86, RZ, RZ, R153.reuse ;  /* 0x000000ffff567224 */ /* 0x100fe200078e0099 */
[----:B------:R-:W-:Y:S02]  /*2750*/  SHF.R.U32.HI R87, RZ, 0x10, R153 ;  /* 0x00000010ff577819 */ /* 0x000fe40000011699 */
[--C-:B------:R-:W-:Y:S01]  /*2760*/  SHF.R.U64 R153, R154, 0x10, R155.reuse ;  /* 0x000000109a997819 */ /* 0x100fe2000000129b */
[--C-:B------:R-:W-:Y:S01]  /*2770*/  IMAD.MOV.U32 R154, RZ, RZ, R155.reuse ;  /* 0x000000ffff9a7224 */ /* 0x100fe200078e009b */
[----:B------:R-:W-:Y:S01]  /*2780*/  SHF.R.U32.HI R155, RZ, 0x10, R155 ;  /* 0x00000010ff9b7819 */ /* 0x000fe2000001169b */
[C---:B------:R-:W-:Y:S01]  /*2790*/  FADD.FTZ R97, -R175.reuse, R97 ;  /* 0x00000061af617221 */ /* 0x040fe20000010100 */
[C---:B------:R-:W-:Y:S01]  /*27a0*/  FADD.FTZ R98, -R175.reuse, R98 ;  /* 0x00000062af627221 */ /* 0x040fe20000010100 */
[----:B------:R-:W-:Y:S01]  /*27b0*/  FADD.FTZ R99, -R175, R99 ;  /* 0x00000063af637221 */ /* 0x000fe20000010100 */
[----:B------:R-:W-:-:S02]  /*27c0*/  HADD2.F32 R153, -RZ, R153.H0_H0 ;  /* 0x20000099ff997230 */ /* 0x000fc40000004100 */
[----:B------:R-:W-:Y:S01]  /*27d0*/  FMUL.FTZ R97, R97, UR16 ;  /* 0x0000001061617c20 */ /* 0x000fe20008410000 */
[----:B------:R-:W-:Y:S02]  /*27e0*/  HADD2.F32 R154, -RZ, R154.H0_H0 ;  /* 0x2000009aff9a7230 */ /* 0x000fe40000004100 */
[----:B------:R-:W-:Y:S01]  /*27f0*/  FMUL.FTZ R98, R98, UR16 ;  /* 0x0000001062627c20 */ /* 0x000fe20008410000 */
[----:B------:R-:W-:Y:S02]  /*2800*/  HADD2.F32 R155, -RZ, R155.H0_H0 ;  /* 0x2000009bff9b7230 */ /* 0x000fe40000004100 */
[----:B------:R-:W-:Y:S01]  /*2810*/  FMUL.FTZ R99, R99, UR16 ;  /* 0x0000001063637c20 */ /* 0x000fe20008410000 */
[----:B------:R-:W-:Y:S02]  /*2820*/  HADD2.F32 R176, -RZ, R176.H0_H0 ;  /* 0x200000b0ffb07230 */ /* 0x000fe40000004100 */
[----:B------:R-:W-:Y:S01]  /*2830*/  FFMA.FTZ R188, R97, R153, R188 ;  /* 0x0000009961bc7223 */ /* 0x000fe200000100bc */
[----:B------:R-:W-:Y:S01]  /*2840*/  FADD.FTZ R216, R153, R216 ;  /* 0x000000d899d87221 */ /* 0x000fe20000010000 */
[----:B------:R-:W-:-:S02]  /*2850*/  HADD2.F32 R86, -RZ, R86.H0_H0 ;  /* 0x20000056ff567230 */ /* 0x000fc40000004100 */
[----:B------:R-:W-:Y:S01]  /*2860*/  FFMA.FTZ R189, R98, R154, R189 ;  /* 0x0000009a62bd7223 */ /* 0x000fe200000100bd */
[----:B------:R-:W-:Y:S01]  /*2870*/  FADD.FTZ R215, R154, R215 ;  /* 0x000000d79ad77221 */ /* 0x000fe20000010000 */
[----:B------:R-:W-:Y:S02]  /*2880*/  HADD2.F32 R87, -RZ, R87.H0_H0 ;  /* 0x20000057ff577230 */ /* 0x000fe40000004100 */
[-C--:B------:R-:W-:Y:S01]  /*2890*/  FFMA.FTZ R190, R99, R155.reuse, R190 ;  /* 0x0000009b63be7223 */ /* 0x080fe200000100be */
[----:B------:R-:W-:Y:S01]  /*28a0*/  FADD.FTZ R214, R155, R214 ;  /* 0x000000d69bd67221 */ /* 0x000fe20000010000 */
[----:B------:R-:W-:Y:S01]  /*28b0*/  FMUL.FTZ R155, R252, R155 ;  /* 0x0000009bfc9b7220 */ /* 0x000fe20000410000 */
[----:B------:R-:W-:Y:S02]  /*28c0*/  HADD2.F32 R177, -RZ, R177.H0_H0 ;  /* 0x200000b1ffb17230 */ /* 0x000fe40000004100 */
        /* <DEDUP_REMOVED lines=10> */
[----:B------:R-:W-:Y:S01]  /*2970*/  MOV R177, R156 ;  /* 0x0000009c00b17202 */ /* 0x000fe20000000f00 */
[C---:B------:R-:W-:Y:S01]  /*2980*/  FADD.FTZ R101, -R175.reuse, R101 ;  /* 0x00000065af657221 */ /* 0x040fe20000010100 */
[C---:B------:R-:W-:Y:S01]  /*2990*/  FADD.FTZ R102, -R175.reuse, R102 ;  /* 0x00000066af667221 */ /* 0x040fe20000010100 */
[----:B------:R-:W-:-:S02]  /*29a0*/  FADD.FTZ R100, -R175, R100 ;  /* 0x00000064af647221 */ /* 0x000fc40000010100 */
[----:B------:R-:W-:Y:S01]  /*29b0*/  FMUL.FTZ R101, R101, UR16 ;  /* 0x0000001065657c20 */ /* 0x000fe20008410000 */
[----:B------:R-:W-:Y:S01]  /*29c0*/  FMUL.FTZ R102, R102, UR16 ;  /* 0x0000001066667c20 */ /* 0x000fe20008410000 */
[----:B------:R-:W-:Y:S01]  /*29d0*/  FMUL.FTZ R100, R100, UR16 ;  /* 0x0000001064647c20 */ /* 0x000fe20008410000 */
[----:B------:R-:W-:-:S05]  /*29e0*/  HADD2.F32 R177, -RZ, R177.H0_H0 ;  /* 0x200000b1ffb17230 */ /* 0x000fca0000004100 */
[----:B------:R-:W-:Y:S01]  /*29f0*/  FFMA.FTZ R36, R100, R177, R36 ;  /* 0x000000b164247223 */ /* 0x000fe20000010024 */
[----:B------:R-:W-:Y:S01]  /*2a00*/  FADD.FTZ R120, R177, R120 ;  /* 0x00000078b1787221 */ /* 0x000fe20000010000 */
[----:B------:R-:W-:Y:S02]  /*2a10*/  MOV R232, R84 ;  /* 0x0000005400e87202 */ /* 0x000fe40000000f00 */
[----:B------:R-:W-:Y:S02]  /*2a20*/  SHF.R.U32.HI R235, RZ, 0x10, R85 ;  /* 0x00000010ffeb7819 */ /* 0x000fe40000011655 */
[----:B------:R-:W-:Y:S02]  /*2a30*/  MOV R233, R162 ;  /* 0x000000a200e97202 */ /* 0x000fe40000000f00 */
[--C-:B------:R-:W-:Y:S01]  /*2a40*/  SHF.R.U64 R234, R162, 0x10, R163.reuse ;  /* 0x00000010a2ea7819 */ /* 0x100fe200000012a3 */
[--C-:B------:R-:W-:Y:S01]  /*2a50*/  IMAD.MOV.U32 R162, RZ, RZ, R163.reuse ;  /* 0x000000ffffa27224 */ /* 0x100fe200078e00a3 */
[----:B------:R-:W-:Y:S01]  /*2a60*/  SHF.R.U32.HI R163, RZ, 0x10, R163 ;  /* 0x00000010ffa37819 */ /* 0x000fe200000116a3 */
[----:B---3--:R-:W-:Y:S01]  /*2a70*/  FFMA.FTZ R153, R198, R176, R153 ;  /* 0x000000b0c6997223 */ /* 0x008fe20000010099 */
[----:B------:R-:W-:Y:S01]  /*2a80*/  SHF.R.U64 R176, R156, 0x10, R157 ;  /* 0x000000109cb07819 */ /* 0x000fe2000000129d */
[----:B----4-:R-:W-:Y:S01]  /*2a90*/  FMUL.FTZ R154, R184, R154 ;  /* 0x0000009ab89a7220 */ /* 0x010fe20000410000 */
[----:B------:R-:W-:Y:S01]  /*2aa0*/  FFMA.FTZ R155, R178, R87, R155 ;  /* 0x00000057b29b7223 */ /* 0x000fe2000001009b */
[----:B------:R-:W-:-:S02]  /*2ab0*/  SHF.R.U32.HI R87, RZ, 0x10, R157 ;  /* 0x00000010ff577819 */ /* 0x000fc4000001169d */
[----:B------:R-:W-:Y:S01]  /*2ac0*/  FFMA.FTZ R154, R179, R86, R154 ;  /* 0x00000056b39a7223 */ /* 0x000fe2000001009a */
[----:B------:R-:W-:Y:S01]  /*2ad0*/  IMAD.MOV.U32 R86, RZ, RZ, R157 ;  /* 0x000000ffff567224 */ /* 0x000fe200078e009d */
[--C-:B------:R-:W-:Y:S02]  /*2ae0*/  SHF.R.U64 R157, R158, 0x10, R159.reuse ;  /* 0x000000109e9d7819 */ /* 0x100fe4000000129f */
[----:B------:R-:W-:Y:S01]  /*2af0*/  MOV R156, R158 ;  /* 0x0000009e009c7202 */ /* 0x000fe20000000f00 */
[----:B------:R-:W-:Y:S02]  /*2b00*/  IMAD.MOV.U32 R158, RZ, RZ, R159 ;  /* 0x000000ffff9e7224 */ /* 0x000fe400078e009f */
[----:B------:R-:W-:Y:S02]  /*2b10*/  HADD2.F32 R157, -RZ, R157.H0_H0 ;  /* 0x2000009dff9d7230 */ /* 0x000fe40000004100 */
[----:B------:R-:W-:Y:S02]  /*2b20*/  HADD2.F32 R156, -RZ, R156.H0_H0 ;  /* 0x2000009cff9c7230 */ /* 0x000fe40000004100 */
[----:B------:R-:W-:-:S02]  /*2b30*/  HADD2.F32 R158, -RZ, R158.H0_H0 ;  /* 0x2000009eff9e7230 */ /* 0x000fc40000004100 */
[-C--:B------:R-:W-:Y:S01]  /*2b40*/  FFMA.FTZ R229, R101, R157.reuse, R229 ;  /* 0x0000009d65e57223 */ /* 0x080fe200000100e5 */
[----:B------:R-:W-:Y:S02]  /*2b50*/  HADD2.F32 R176, -RZ, R176.H0_H0 ;  /* 0x200000b0ffb07230 */ /* 0x000fe40000004100 */
[----:B------:R-:W-:Y:S01]  /*2b60*/  FADD.FTZ R211, R157, R211 ;  /* 0x000000d39dd37221 */ /* 0x000fe20000010000 */
[----:B------:R-:W-:Y:S01]  /*2b70*/  FMUL.FTZ R157, R247, R157 ;  /* 0x0000009df79d7220 */ /* 0x000fe20000410000 */
[----:B------:R-:W-:Y:S02]  /*2b80*/  HADD2.F32 R86, -RZ, R86.H0_H0 ;  /* 0x20000056ff567230 */ /* 0x000fe40000004100 */
        /* <DEDUP_REMOVED lines=17> */
[----:B------:R-:W-:Y:S02]  /*2ca0*/  HADD2.F32 R159, -RZ, R159.H0_H0 ;  /* 0x2000009fff9f7230 */ /* 0x000fe40000004100 */
[----:B------:R-:W-:-:S03]  /*2cb0*/  HADD2.F32 R87, -RZ, R87.H0_H0 ;  /* 0x20000057ff577230 */ /* 0x000fc60000004100 */
        /* <DEDUP_REMOVED lines=8> */
[--C-:B------:R-:W-:Y:S01]  /*2d40*/  SHF.R.U64 R86, R84, 0x10, R85.reuse ;  /* 0x0000001054567819 */ /* 0x100fe20000001255 */
[----:B------:R-:W-:Y:S02]  /*2d50*/  IMAD.MOV.U32 R87, RZ, RZ, R85 ;  /* 0x000000ffff577224 */ /* 0x000fe400078e0055 */
        /* <DEDUP_REMOVED lines=52> */
[----:B------:R-:W-:Y:S02]  /*30a0*/  HADD2.F32 R242, -RZ, R87.H0_H0 ;  /* 0x20000057fff27230 */ /* 0x000fe40000004100 */
[----:B------:R-:W-:Y:S01]  /*30b0*/  FADD.FTZ R107, R156, R107 ;  /* 0x0000006b9c6b7221 */ /* 0x000fe20000010000 */
[----:B------:R-:W-:Y:S01]  /*30c0*/  FFMA.FTZ R87, R150, R94, R85 ;  /* 0x0000005e96577223 */ /* 0x000fe20000010055 */
[----:B------:R-:W-:Y:S02]  /*30d0*/  HADD2.F32 R85, -RZ, R233.H0_H0 ;  /* 0x200000e9ff557230 */ /* 0x000fe40000004100 */
[----:B------:R-:W-:Y:S02]  /*30e0*/  HADD2.F32 R233, -RZ, R162.H0_H0 ;  /* 0x200000a2ffe97230 */ /* 0x000fe40000004100 */
[----:B------:R-:W-:Y:S01]  /*30f0*/  FFMA.FTZ R87, R151, R95, R87 ;  /* 0x0000005f97577223 */ /* 0x000fe20000010057 */
[----:B------:R-:W-:Y:S01]  /*3100*/  FADD.FTZ R162, R157, R107 ;  /* 0x0000006b9da27221 */ /* 0x000fe20000010000 */
[----:B------:R-:W-:-:S02]  /*3110*/  HADD2.F32 R84, -RZ, R232.H0_H0 ;  /* 0x200000e8ff547230 */ /* 0x000fc40000004100 */
[----:B------:R-:W-:Y:S02]  /*3120*/  HADD2.F32 R232, -RZ, R235.H0_H0 ;  /* 0x200000ebffe87230 */ /* 0x000fe40000004100 */
[----:B------:R-:W-:Y:S01]  /*3130*/  FFMA.FTZ R251, R96, R152, R87 ;  /* 0x0000009860fb7223 */ /* 0x000fe20000010057 */
[----:B------:R-:W-:Y:S02]  /*3140*/  HADD2.F32 R235, -RZ, R234.H0_H0 ;  /* 0x200000eaffeb7230 */ /* 0x000fe40000004100 */
[----:B------:R-:W-:Y:S01]  /*3150*/  FMUL.FTZ R107, R240, R85 ;  /* 0x00000055f06b7220 */ /* 0x000fe20000410000 */
[----:B------:R-:W-:Y:S01]  /*3160*/  FADD.FTZ R87, R103, R162 ;  /* 0x000000a267577221 */ /* 0x000fe20000010000 */
[----:B------:R-:W-:Y:S02]  /*3170*/  HADD2.F32 R86, -RZ, R86.H0_H0 ;  /* 0x20000056ff567230 */ /* 0x000fe40000004100 */
[----:B------:R-:W-:Y:S01]  /*3180*/  FFMA.FTZ R251, R97, R153, R251 ;  /* 0x0000009961fb7223 */ /* 0x000fe200000100fb */
[----:B------:R-:W-:Y:S01]  /*3190*/  FFMA.FTZ R107, R241, R84, R107 ;  /* 0x00000054f16b7223 */ /* 0x000fe2000001006b */
[----:B------:R-:W-:Y:S01]  /*31a0*/  FADD.FTZ R87, R159, R87 ;  /* 0x000000579f577221 */ /* 0x000fe20000010000 */
[----:B------:R-:W-:Y:S01]  /*31b0*/  FMUL.FTZ R162, R238, R235 ;  /* 0x000000ebeea27220 */ /* 0x000fe20000410000 */
[----:B------:R-:W-:-:S02]  /*31c0*/  HADD2.F32 R234, -RZ, R163.H0_H0 ;  /* 0x200000a3ffea7230 */ /* 0x000fc40000004100 */
[----:B------:R-:W-:Y:S01]  /*31d0*/  FMUL.FTZ R163, R236, R233 ;  /* 0x000000e9eca37220 */ /* 0x000fe20000410000 */
[----:B------:R-:W-:Y:S01]  /*31e0*/  FADD.FTZ R87, R107, R87 ;  /* 0x000000576b577221 */ /* 0x000fe20000010000 */
[----:B------:R-:W-:Y:S01]  /*31f0*/  FFMA.FTZ R162, R239, R86, R162 ;  /* 0x00000056efa27223 */ /* 0x000fe200000100a2 */
[----:B------:R-:W-:Y:S01]  /*3200*/  FFMA.FTZ R251, R98, R154, R251 ;  /* 0x0000009a62fb7223 */ /* 0x000fe200000100fb */
[----:B------:R-:W-:Y:S01]  /*3210*/  FFMA.FTZ R163, R237, R242, R163 ;  /* 0x000000f2eda37223 */ /* 0x000fe200000100a3 */
[----:B------:R-:W-:Y:S01]  /*3220*/  FMUL.FTZ R175, R230, R234 ;  /* 0x000000eae6af7220 */ /* 0x000fe20000410000 */
[----:B------:R-:W-:Y:S01]  /*3230*/  FADD.FTZ R87, R87, R162 ;  /* 0x000000a257577221 */ /* 0x000fe20000010000 */
[----:B------:R-:W-:Y:S02]  /*3240*/  FFMA.FTZ R251, R99, R155, R251 ;  /* 0x0000009b63fb7223 */ /* 0x000fe400000100fb */
        /* <DEDUP_REMOVED lines=51> */
.L_x_4891:
[----:B------:R-:W-:Y:S05]  /*3580*/  BSYNC.RECONVERGENT B0 ;  /* 0x0000000000007941 */ /* 0x000fea0003800200 */
.L_x_4890:
        /* <DEDUP_REMOVED lines=83> */
[----:B------:R-:W-:Y:S02]  /*3ac0*/  F2FP.F16.F32.PACK_AB R0, R0, R84 ;  /* 0x000000540000723e */ /* 0x000fe400000000ff */
[----:B------:R-:W-:Y:S02]  /*3ad0*/  MOV R84, UR17 ;  /* 0x0000001100547c02 */ /* 0x000fe40008000f00 */
[----:B------:R-:W-:-:S03]  /*3ae0*/  FSEL R85, R85, RZ, P3 ;  /* 0x000000ff55557208 */ /* 0x000fc60001800000 */
        /* <DEDUP_REMOVED lines=9> */
.L_x_4894:
        /* <DEDUP_REMOVED lines=26> */
[----:B------:R-:W-:Y:S01]  /*3d20*/  F2FP.F16.F32.PACK_AB R0, R0, R84 ;  /* 0x000000540000723e */ /* 0x000fe200000000ff */
[----:B------:R-:W-:-:S05]  /*3d30*/  FMUL.FTZ R84, R83, UR7 ;  /* 0x0000000753547c20 */ /* 0x000fca0008410000 */
[----:B------:R-:W-:-:S04]  /*3d40*/  FSEL R84, R84, RZ, P3 ;  /* 0x000000ff54547208 */ /* 0x000fc80001800000 */
[----:B------:R-:W-:Y:S02]  /*3d50*/  F2FP.F16.F32.PACK_AB R85, R84, R85 ;  /* 0x000000555455723e */ /* 0x000fe400000000ff */
[----:B------:R-:W-:Y:S02]  /*3d60*/  PRMT R84, R0, 0x7632, R84 ;  /* 0x0000763200547816 */ /* 0x000fe40000000054 */
[----:B------:R-:W-:Y:S01]  /*3d70*/  PRMT R86, R85, 0x7632, R86 ;  /* 0x0000763255567816 */ /* 0x000fe20000000056 */
[----:B------:R-:W-:Y:S06]  /*3d80*/  BRA `(.L_x_4895) ;  /* 0x00000010001c7947 */ /* 0x000fec0003800000 */
.L_x_4893:
        /* <DEDUP_REMOVED lines=38> */
.L_x_4896:
        /* <DEDUP_REMOVED lines=33> */
.L_x_4892:
        /* <DEDUP_REMOVED lines=53> */
.L_x_4898:
[----:B------:R-:W-:Y:S02]  /*4550*/  MOV R80, UR17 ;  /* 0x0000001100507c02 */ /* 0x000fe40008000f00 */
        /* <DEDUP_REMOVED lines=37> */
[----:B------:R-:W-:Y:S02]  /*47b0*/  F2FP.F16.F32.PACK_AB R0, R86, R0 ;  /* 0x000000005600723e */ /* 0x000fe400000000ff */
[C---:B------:R-:W-:Y:S02]  /*47c0*/  FSEL R86, R87.reuse, RZ, P4 ;  /* 0x000000ff57567208 */ /* 0x040fe40002000000 */
[----:B------:R-:W-:-:S02]  /*47d0*/  FSEL R87, R87, RZ, P2 ;  /* 0x000000ff57577208 */ /* 0x000fc40001000000 */
[----:B------:R-:W-:Y:S02]  /*47e0*/  PRMT R138, R0, 0x7632, R138 ;  /* 0x00007632008a7816 */ /* 0x000fe4000000008a */
[----:B------:R-:W-:-:S04]  /*47f0*/  F2FP.F16.F32.PACK_AB R86, R87, R86 ;  /* 0x000000565756723e */ /* 0x000fc800000000ff */
[----:B------:R-:W-:Y:S01]  /*4800*/  PRMT R141, R86, 0x7632, R141 ;  /* 0x00007632568d7816 */ /* 0x000fe2000000008d */
[----:B------:R-:W-:Y:S06]  /*4810*/  BRA `(.L_x_4895) ;  /* 0x0000000400787947 */ /* 0x000fec0003800000 */
.L_x_4897:
        /* <DEDUP_REMOVED lines=47> */
[----:B------:R-:W-:-:S04]  /*4b10*/  F2FP.F16.F32.PACK_AB R86, R87, R86 ;  /* 0x000000565756723e */ /* 0x000fc800000000ff */
[----:B------:R-:W-:Y:S01]  /*4b20*/  PRMT R141, R86, 0x7632, R141 ;  /* 0x00007632568d7816 */ /* 0x000fe2000000008d */
[----:B------:R-:W-:Y:S06]  /*4b30*/  BRA `(.L_x_4895) ;  /* 0x0000000000b07947 */ /* 0x000fec0003800000 */
.L_x_4899:
[----:B------:R-:W-:Y:S02]  /*4b40*/  MOV R80, UR17 ;  /* 0x0000001100507c02 */ /* 0x000fe40008000f00 */
        /* <DEDUP_REMOVED lines=42> */
[----:B------:R-:W-:-:S07]  /*4df0*/  PRMT R141, R86, 0x7632, R141 ;  /* 0x00007632568d7816 */ /* 0x000fce000000008d */
.L_x_4895:
        /* <DEDUP_REMOVED lines=22> */
.L_x_4900:
        /* <DEDUP_REMOVED lines=48> */
.L_x_4903:
[----:B------:R-:W-:Y:S02]  /*5260*/  MOV R0, UR17 ;  /* 0x0000001100007c02 */ /* 0x000fe40008000f00 */
[----:B------:R-:W-:Y:S02]  /*5270*/  LOP3.LUT P3, RZ, R212, 0xff00, RZ, 0xc0, !PT ;  /* 0x0000ff00d4ff7812 */ /* 0x000fe4000786c0ff */
        /* <DEDUP_REMOVED lines=28> */
[----:B------:R-:W-:Y:S01]  /*5440*/  FSEL R85, R86, RZ, P3 ;  /* 0x000000ff56557208 */ /* 0x000fe20001800000 */
[----:B------:R-:W-:Y:S01]  /*5450*/  FFMA.FTZ R15, R174, R15, UR27 ;  /* 0x0000001bae0f7e23 */ /* 0x000fe2000801000f */
[----:B------:R-:W-:-:S02]  /*5460*/  FSEL R86, R86, RZ, P4 ;  /* 0x000000ff56567208 */ /* 0x000fc40002000000 */
[----:B------:R-:W-:Y:S01]  /*5470*/  ISETP.GE.U32.AND P3, PT, R10, 0x1000000, PT ;  /* 0x010000000a00780c */ /* 0x000fe20003f66070 */
[----:B------:R-:W-:Y:S01]  /*5480*/  FADD.FTZ R15, R173, -R15 ;  /* 0x8000000fad0f7221 */ /* 0x000fe20000010000 */
[----:B------:R-:W-:-:S03]  /*5490*/  PRMT R140, R84, 0x7632, R140 ;  /* 0x00007632548c7816 */ /* 0x000fc6000000008c */
[----:B------:R-:W-:Y:S01]  /*54a0*/  FFMA.FTZ R87, R15, UR16, R59 ;  /* 0x000000100f577c23 */ /* 0x000fe2000801003b */
[----:B------:R-:W-:-:S03]  /*54b0*/  F2FP.F16.F32.PACK_AB R15, R86, R85 ;  /* 0x00000055560f723e */ /* 0x000fc600000000ff */
[----:B------:R-:W-:Y:S01]  /*54c0*/  FMUL.FTZ R87, R87, UR7 ;  /* 0x0000000757577c20 */ /* 0x000fe20008410000 */
[----:B------:R-:W-:-:S04]  /*54d0*/  PRMT R138, R15, 0x7632, R138 ;  /* 0x000076320f8a7816 */ /* 0x000fc8000000008a */
[C---:B------:R-:W-:Y:S02]  /*54e0*/  FSEL R85, R87.reuse, RZ, P5 ;  /* 0x000000ff57557208 */ /* 0x040fe40002800000 */
[----:B------:R-:W-:-:S04]  /*54f0*/  FSEL R87, R87, RZ, P3 ;  /* 0x000000ff57577208 */ /* 0x000fc80001800000 */
[----:B------:R-:W-:-:S04]  /*5500*/  F2FP.F16.F32.PACK_AB R85, R87, R85 ;  /* 0x000000555755723e */ /* 0x000fc800000000ff */
[----:B------:R-:W-:Y:S01]  /*5510*/  PRMT R141, R85, 0x7632, R141 ;  /* 0x00007632558d7816 */ /* 0x000fe2000000008d */
[----:B------:R-:W-:Y:S06]  /*5520*/  BRA `(.L_x_4904) ;  /* 0x0000000c00847947 */ /* 0x000fec0003800000 */
.L_x_4902:
        /* <DEDUP_REMOVED lines=46> */
.L_x_4905:
[----:B------:R-:W-:Y:S01]  /*5810*/  IMAD.U32 R0, RZ, RZ, UR17 ;  /* 0x00000011ff007e24 */ /* 0x000fe2000f8e00ff */
[----:B------:R-:W-:Y:S01]  /*5820*/  LOP3.LUT P3, RZ, R212, 0xff00, RZ, 0xc0, !PT ;  /* 0x0000ff00d4ff7812 */ /* 0x000fe2000786c0ff */
[----:B01----:R-:W-:Y:S01]  /*5830*/  IMAD.U32 R85, RZ, RZ, UR17 ;  /* 0x00000011ff557e24 */ /* 0x003fe2000f8e00ff */
[----:B------:R-:W-:Y:S01]  /*5840*/  LOP3.LUT P4, RZ, R10, 0xff00, RZ, 0xc0, !PT ;  /* 0x0000ff000aff7812 */ /* 0x000fe2000788c0ff */
[----:B------:R-:W-:Y:S01]  /*5850*/  FFMA.FTZ R0, R170, R0, UR27 ;  /* 0x0000001baa007e23 */ /* 0x000fe20008010000 */
[----:B------:R-:W-:Y:S01]  /*5860*/  ISETP.GE.U32.AND P5, PT, R212, 0x1000000, PT ;  /* 0x01000000d400780c */ /* 0x000fe20003fa6070 */
        /* <DEDUP_REMOVED lines=39> */
.L_x_4901:
[----:B------:R-:W-:Y:S05]  /*5ae0*/  @!P1 BRA `(.L_x_4906) ;  /* 0x00000004000c9947 */ /* 0x000fea0003800000 */
[----:B------:R-:W-:Y:S05]  /*5af0*/  @!P2 BRA `(.L_x_4907) ;  /* 0x000000000084a947 */ /* 0x000fea0003800000 */
[----:B------:R-:W-:Y:S02]  /*5b00*/  MOV R15, UR17 ;  /* 0x00000011000f7c02 */ /* 0x000fe40008000f00 */
[----:B------:R-:W-:Y:S02]  /*5b10*/  MOV R0, UR17 ;  /* 0x0000001100007c02 */ /* 0x000fe40008000f00 */
[----:B------:R-:W-:Y:S01]  /*5b20*/  LOP3.LUT P3, RZ, R212, 0xff, RZ, 0xc0, !PT ;  /* 0x000000ffd4ff7812 */ /* 0x000fe2000786c0ff */
[----:B------:R-:W-:Y:S01]  /*5b30*/  FFMA.FTZ R15, R170, R15, UR27 ;  /* 0x0000001baa0f7e23 */ /* 0x000fe2000801000f */
[----:B------:R-:W-:Y:S01]  /*5b40*/  LOP3.LUT P4, RZ, R212, 0xff00, RZ, 0xc0, !PT ;  /* 0x0000ff00d4ff7812 */ /* 0x000fe2000788c0ff */
[----:B------:R-:W-:Y:S02]  /*5b50*/  FFMA.FTZ R0, R168, R0, UR27 ;  /* 0x0000001ba8007e23 */ /* 0x000fe40008010000 */
[----:B------:R-:W-:Y:S01]  /*5b60*/  FADD.FTZ R81, R169, -R15 ;  /* 0x8000000fa9517221 */ /* 0x000fe20000010000 */
[----:B------:R-:W-:-:S02]  /*5b70*/  IMAD.U32 R15, RZ, RZ, UR17 ;  /* 0x00000011ff0f7e24 */ /* 0x000fc4000f8e00ff */
        /* <DEDUP_REMOVED lines=11> */
[----:B01----:R-:W-:Y:S01]  /*5c30*/  FMUL.FTZ R84, R82, UR7 ;  /* 0x0000000752547c20 */ /* 0x003fe20008410000 */
[----:B------:R-:W-:Y:S01]  /*5c40*/  FADD.FTZ R83, R173, -R15 ;  /* 0x8000000fad537221 */ /* 0x000fe20000010000 */
[----:B------:R-:W-:-:S03]  /*5c50*/  FMUL.FTZ R15, R80, UR7 ;  /* 0x00000007500f7c20 */ /* 0x000fc60008410000 */
[----:B------:R-:W-:Y:S02]  /*5c60*/  FFMA.FTZ R83, R83, UR16, R59 ;  /* 0x0000001053537c23 */ /* 0x000fe4000801003b */
[----:B------:R-:W-:Y:S02]  /*5c70*/  FSEL R15, R15, RZ, P3 ;  /* 0x000000ff0f0f7208 */ /* 0x000fe40001800000 */
[----:B------:R-:W-:Y:S02]  /*5c80*/  LOP3.LUT P3, RZ, R212, 0xff0000, RZ, 0xc0, !PT ;  /* 0x00ff0000d4ff7812 */ /* 0x000fe4000786c0ff */
[----:B------:R-:W-:Y:S01]  /*5c90*/  F2FP.F16.F32.PACK_AB R15, R0, R15 ;  /* 0x0000000f000f723e */ /* 0x000fe200000000ff */
[----:B------:R-:W-:Y:S01]  /*5ca0*/  FMUL.FTZ R0, R83, UR7 ;  /* 0x0000000753007c20 */ /* 0x000fe20008410000 */
[----:B------:R-:W-:-:S04]  /*5cb0*/  FSEL R84, R84, RZ, P3 ;  /* 0x000000ff54547208 */ /* 0x000fc80001800000 */
[----:B------:R-:W-:-:S04]  /*5cc0*/  FSEL R0, R0, RZ, P4 ;  /* 0x000000ff00007208 */ /* 0x000fc80002000000 */
[----:B------:R-:W-:Y:S02]  /*5cd0*/  F2FP.F16.F32.PACK_AB R84, R0, R84 ;  /* 0x000000540054723e */ /* 0x000fe400000000ff */
[----:B------:R-:W-:Y:S02]  /*5ce0*/  PRMT R0, R15, 0x7632, R0 ;  /* 0x000076320f007816 */ /* 0x000fe40000000000 */
[----:B------:R-:W-:Y:S01]  /*5cf0*/  PRMT R85, R84, 0x7632, R85 ;  /* 0x0000763254557816 */ /* 0x000fe20000000055 */
[----:B------:R-:W-:Y:S06]  /*5d00*/  BRA `(.L_x_4904) ;  /* 0x00000004008c7947 */ /* 0x000fec0003800000 */
.L_x_4907:
[----:B------:R-:W-:Y:S01]  /*5d10*/  MOV R0, UR17 ;  /* 0x0000001100007c02 */ /* 0x000fe20008000f00 */
[----:B------:R-:W-:Y:S01]  /*5d20*/  IMAD.U32 R15, RZ, RZ, UR17 ;  /* 0x00000011ff0f7e24 */ /* 0x000fe2000f8e00ff */
[C---:B------:R-:W-:Y:S02]  /*5d30*/  LOP3.LUT P3, RZ, R212.reuse, 0xff, RZ, 0xc0, !PT ;  /* 0x000000ffd4ff7812 */ /* 0x040fe4000786c0ff */
[----:B------:R-:W-:Y:S01]  /*5d40*/  LOP3.LUT P4, RZ, R212, 0xff00, RZ, 0xc0, !PT ;  /* 0x0000ff00d4ff7812 */ /* 0x000fe2000788c0ff */
[----:B------:R-:W-:Y:S01]  /*5d50*/  FFMA.FTZ R0, R168, R0, UR27 ;  /* 0x0000001ba8007e23 */ /* 0x000fe20008010000 */
[----:B------:R-:W-:Y:S01]  /*5d60*/  FFMA.FTZ R15, R170, R15, UR27 ;  /* 0x0000001baa0f7e23 */ /* 0x000fe2000801000f */
[----:B01----:R-:W-:Y:S02]  /*5d70*/  MOV R84, UR17 ;  /* 0x0000001100547c02 */ /* 0x003fe40008000f00 */
        /* <DEDUP_REMOVED lines=13> */
[----:B------:R-:W-:Y:S02]  /*5e50*/  F2FP.F16.F32.PACK_AB R15, R15, R0 ;  /* 0x000000000f0f723e */ /* 0x000fe400000000ff */
        /* <DEDUP_REMOVED lines=12> */
.L_x_4906:
        /* <DEDUP_REMOVED lines=8> */
[----:B------:R-:W-:Y:S01]  /*5fa0*/  MOV R15, UR17 ;  /* 0x00000011000f7c02 */ /* 0x000fe20008000f00 */
[----:B------:R-:W-:Y:S02]  /*5fb0*/  FADD.FTZ R0, R167, -R0 ;  /* 0x80000000a7007221 */ /* 0x000fe40000010000 */
[----:B------:R-:W-:Y:S02]  /*5fc0*/  FMUL.FTZ R81, R81, UR16 ;  /* 0x0000001051517c20 */ /* 0x000fe40008410000 */
[----:B------:R-:W-:Y:S01]  /*5fd0*/  FFMA.FTZ R15, R171, R15, UR27 ;  /* 0x0000001bab0f7e23 */ /* 0x000fe2000801000f */
[----:B------:R-:W-:Y:S01]  /*5fe0*/  FMUL.FTZ R80, R0, UR16 ;  /* 0x0000001000507c20 */ /* 0x000fe20008410000 */
[----:B------:R-:W-:Y:S02]  /*5ff0*/  FMUL.FTZ R0, R81, UR7 ;  /* 0x0000000751007c20 */ /* 0x000fe40008410000 */
[----:B------:R-:W-:Y:S01]  /*6000*/  FADD.FTZ R82, R172, -R15 ;  /* 0x8000000fac527221 */ /* 0x000fe20000010000 */
[----:B------:R-:W-:-:S02]  /*6010*/  IMAD.U32 R15, RZ, RZ, UR17 ;  /* 0x00000011ff0f7e24 */ /* 0x000fc4000f8e00ff */
[----:B------:R-:W-:Y:S01]  /*6020*/  FSEL R0, R0, RZ, P4 ;  /* 0x000000ff00007208 */ /* 0x000fe20002000000 */
[----:B------:R-:W-:Y:S01]  /*6030*/  FMUL.FTZ R82, R82, UR16 ;  /* 0x0000001052527c20 */ /* 0x000fe20008410000 */
[----:B------:R-:W-:Y:S01]  /*6040*/  FFMA.FTZ R15, R174, R15, UR27 ;  /* 0x0000001bae0f7e23 */ /* 0x000fe2000801000f */
[----:B------:R-:W-:Y:S02]  /*6050*/  ISETP.GE.U32.AND P4, PT, R212, 0x1000000, PT ;  /* 0x01000000d400780c */ /* 0x000fe40003f86070 */
[----:B01----:R-:W-:Y:S01]  /*6060*/  FMUL.FTZ R84, R82, UR7 ;  /* 0x0000000752547c20 */ /* 0x003fe20008410000 */
[----:B------:R-:W-:Y:S01]  /*6070*/  FADD.FTZ R83, R173, -R15 ;  /* 0x8000000fad537221 */ /* 0x000fe20000010000 */
[----:B------:R-:W-:-:S03]  /*6080*/  FMUL.FTZ R15, R80, UR7 ;  /* 0x00000007500f7c20 */ /* 0x000fc60008410000 */
[----:B------:R-:W-:Y:S02]  /*6090*/  FMUL.FTZ R83, R83, UR16 ;  /* 0x0000001053537c20 */ /* 0x000fe40008410000 */
        /* <DEDUP_REMOVED lines=10> */
.L_x_4908:
[----:B------:R-:W-:Y:S02]  /*6140*/  MOV R0, UR17 ;  /* 0x0000001100007c02 */ /* 0x000fe40008000f00 */
[----:B------:R-:W-:Y:S02]  /*6150*/  MOV R15, UR17 ;  /* 0x00000011000f7c02 */ /* 0x000fe40008000f00 */
[----:B------:R-:W-:Y:S01]  /*6160*/  LOP3.LUT P3, RZ, R212, 0xff, RZ, 0xc0, !PT ;  /* 0x000000ffd4ff7812 */ /* 0x000fe2000786c0ff */
[----:B------:R-:W-:Y:S01]  /*6170*/  FFMA.FTZ R0, R168, R0, UR27 ;  /* 0x0000001ba8007e23 */ /* 0x000fe20008010000 */
[----:B------:R-:W-:Y:S01]  /*6180*/  LOP3.LUT P4, RZ, R212, 0xff00, RZ, 0xc0, !PT ;  /* 0x0000ff00d4ff7812 */ /* 0x000fe2000788c0ff */
[----:B------:R-:W-:Y:S01]  /*6190*/  FFMA.FTZ R15, R170, R15, UR27 ;  /* 0x0000001baa0f7e23 */ /* 0x000fe2000801000f */
[----:B01----:R-:W-:Y:S01]  /*61a0*/  MOV R84, UR17 ;  /* 0x0000001100547c02 */ /* 0x003fe20008000f00 */
[----:B------:R-:W-:Y:S02]  /*61b0*/  FADD.FTZ R0, R167, -R0 ;  /* 0x80000000a7007221 */ /* 0x000fe40000010000 */
[----:B------:R-:W-:-:S02]  /*61c0*/  FADD.FTZ R15, R169, -R15 ;  /* 0x8000000fa90f7221 */ /* 0x000fc40000010000 */
[----:B------:R-:W-:Y:S01]  /*61d0*/  FMUL.FTZ R0, R0, UR16 ;  /* 0x0000001000007c20 */ /* 0x000fe20008410000 */
[----:B------:R-:W-:Y:S01]  /*61e0*/  FFMA.FTZ R84, R174, R84, UR27 ;  /* 0x0000001bae547e23 */ /* 0x000fe20008010054 */
[----:B------:R-:W-:Y:S02]  /*61f0*/  FMUL.FTZ R15, R15, UR16 ;  /* 0x000000100f0f7c20 */ /* 0x000fe40008410000 */
[----:B------:R-:W-:Y:S01]  /*6200*/  FMUL.FTZ R0, R0, UR7 ;  /* 0x0000000700007c20 */ /* 0x000fe20008410000 */
[----:B------:R-:W-:Y:S01]  /*6210*/  FADD.FTZ R84, R173, -R84 ;  /* 0x80000054ad547221 */ /* 0x000fe20000010000 */
[----:B------:R-:W-:-:S03]  /*6220*/  FMUL.FTZ R15, R15, UR7 ;  /* 0x000000070f0f7c20 */ /* 0x000fc60008410000 */
[----:B------:R-:W-:Y:S01]  /*6230*/  FSEL R0, R0, RZ, P3 ;  /* 0x000000ff00007208 */ /* 0x000fe20001800000 */
[----:B------:R-:W-:Y:S01]  /*6240*/  FMUL.FTZ R84, R84, UR16 ;  /* 0x0000001054547c20 */ /* 0x000fe20008410000 */
[----:B------:R-:W-:Y:S02]  /*6250*/  FSEL R15, R15, RZ, P4 ;  /* 0x000000ff0f0f7208 */ /* 0x000fe40002000000 */
[----:B------:R-:W-:Y:S01]  /*6260*/  LOP3.LUT P3, RZ, R212, 0xff0000, RZ, 0xc0, !PT ;  /* 0x00ff0000d4ff7812 */ /* 0x000fe2000786c0ff */
[----:B------:R-:W-:Y:S01]  /*6270*/  FMUL.FTZ R84, R84, UR7 ;  /* 0x0000000754547c20 */ /* 0x000fe20008410000 */
[----:B------:R-:W-:Y:S01]  /*6280*/  F2FP.F16.F32.PACK_AB R15, R15, R0 ;  /* 0x000000000f0f723e */ /* 0x000fe200000000ff */
        /* <DEDUP_REMOVED lines=11> */
.L_x_4904:
        /* <DEDUP_REMOVED lines=20> */
.L_x_4909:
        /* <DEDUP_REMOVED lines=34> */
[----:B0-----:R-:W-:Y:S01]  /*66a0*/  FMUL.FTZ R85, R83, UR7 ;  /* 0x0000000753557c20 */ /* 0x001fe20008410000 */
        /* <DEDUP_REMOVED lines=13> */
.L_x_4912:
[----:B------:R-:W-:Y:S02]  /*6780*/  MOV R0, UR17 ;  /* 0x0000001100007c02 */ /* 0x000fe40008000f00 */
        /* <DEDUP_REMOVED lines=34> */
[----:B------:R-:W-:Y:S02]  /*69b0*/  F2FP.F16.F32.PACK_AB R84, R85, R84 ;  /* 0x000000545554723e */ /* 0x000fe400000000ff */
[----:B------:R-:W-:Y:S01]  /*69c0*/  PRMT R140, R14, 0x7632, R140 ;  /* 0x000076320e8c7816 */ /* 0x000fe2000000008c */
[----:B------:R-:W-:Y:S01]  /*69d0*/  FFMA.FTZ R15, R15, UR16, R63 ;  /* 0x000000100f0f7c23 */ /* 0x000fe2000801003f */
[----:B------:R-:W-:-:S03]  /*69e0*/  PRMT R138, R84, 0x7632, R138 ;  /* 0x00007632548a7816 */ /* 0x000fc6000000008a */
[----:B------:R-:W-:-:S05]  /*69f0*/  FMUL.FTZ R85, R15, UR7 ;  /* 0x000000070f557c20 */ /* 0x000fca0008410000 */
[C---:B------:R-:W-:Y:S02]  /*6a00*/  FSEL R15, R85.reuse, RZ, P5 ;  /* 0x000000ff550f7208 */ /* 0x040fe40002800000 */
[----:B------:R-:W-:-:S04]  /*6a10*/  FSEL R85, R85, RZ, P3 ;  /* 0x000000ff55557208 */ /* 0x000fc80001800000 */
[----:B------:R-:W-:-:S04]  /*6a20*/  F2FP.F16.F32.PACK_AB R15, R85, R15 ;  /* 0x0000000f550f723e */ /* 0x000fc800000000ff */
[----:B------:R-:W-:Y:S01]  /*6a30*/  PRMT R141, R15, 0x7632, R141 ;  /* 0x000076320f8d7816 */ /* 0x000fe2000000008d */
[----:B------:R-:W-:Y:S06]  /*6a40*/  BRA `(.L_x_4913) ;  /* 0x0000000c00847947 */ /* 0x000fec0003800000 */
.L_x_4911:
[----:B------:R-:W-:Y:S05]  /*6a50*/  @!P2 BRA `(.L_x_4914) ;  /* 0x0000000000b4a947 */ /* 0x000fea0003800000 */
[----:B------:R-:W-:Y:S02]  /*6a60*/  MOV R0, UR17 ;  /* 0x0000001100007c02 */ /* 0x000fe40008000f00 */
        /* <DEDUP_REMOVED lines=44> */
.L_x_4914:
[----:B------:R-:W-:Y:S01]  /*6d30*/  IMAD.U32 R0, RZ, RZ, UR17 ;  /* 0x00000011ff007e24 */ /* 0x000fe2000f8e00ff */
[C---:B------:R-:W-:Y:S01]  /*6d40*/  LOP3.LUT P3, RZ, R198.reuse, 0xff00, RZ, 0xc0, !PT ;  /* 0x0000ff00c6ff7812 */ /* 0x040fe2000786c0ff */
        /* <DEDUP_REMOVED lines=33> */
[----:B------:R-:W-:Y:S02]  /*6f60*/  F2FP.F16.F32.PACK_AB R84, R85, R84 ;  /* 0x000000545554723e */ /* 0x000fe400000000ff */
[----:B------:R-:W-:Y:S01]  /*6f70*/  PRMT R140, R14, 0x7632, R140 ;  /* 0x000076320e8c7816 */ /* 0x000fe2000000008c */
[----:B------:R-:W-:Y:S01]  /*6f80*/  FMUL.FTZ R15, R15, UR16 ;  /* 0x000000100f0f7c20 */ /* 0x000fe20008410000 */
[----:B------:R-:W-:-:S03]  /*6f90*/  PRMT R138, R84, 0x7632, R138 ;  /* 0x00007632548a7816 */ /* 0x000fc6000000008a */
[----:B------:R-:W-:-:S05]  /*6fa0*/  FMUL.FTZ R85, R15, UR7 ;  /* 0x000000070f557c20 */ /* 0x000fca0008410000 */
[C---:B------:R-:W-:Y:S02]  /*6fb0*/  FSEL R15, R85.reuse, RZ, P5 ;  /* 0x000000ff550f7208 */ /* 0x040fe40002800000 */
[----:B------:R-:W-:-:S04]  /*6fc0*/  FSEL R85, R85, RZ, P3 ;  /* 0x000000ff55557208 */ /* 0x000fc80001800000 */
[----:B------:R-:W-:-:S04]  /*6fd0*/  F2FP.F16.F32.PACK_AB R15, R85, R15 ;  /* 0x0000000f550f723e */ /* 0x000fc800000000ff */
[----:B------:R-:W-:Y:S01]  /*6fe0*/  PRMT R141, R15, 0x7632, R141 ;  /* 0x000076320f8d7816 */ /* 0x000fe2000000008d */
[----:B------:R-:W-:Y:S06]  /*6ff0*/  BRA `(.L_x_4913) ;  /* 0x0000000800187947 */ /* 0x000fec0003800000 */
.L_x_4910:
[----:B------:R-:W-:Y:S05]  /*7000*/  @!P1 BRA `(.L_x_4915) ;  /* 0x00000004000c9947 */ /* 0x000fea0003800000 */
[----:B------:R-:W-:Y:S05]  /*7010*/  @!P2 BRA `(.L_x_4916) ;  /* 0x000000000084a947 */ /* 0x000fea0003800000 */
[----:B-1----:R-:W-:Y:S02]  /*7020*/  MOV R14, UR17 ;  /* 0x00000011000e7c02 */ /* 0x002fe40008000f00 */
[----:B------:R-:W-:Y:S02]  /*7030*/  MOV R0, UR17 ;  /* 0x0000001100007c02 */ /* 0x000fe40008000f00 */
[C---:B------:R-:W-:Y:S01]  /*7040*/  LOP3.LUT P3, RZ, R198.reuse, 0xff, RZ, 0xc0, !PT ;  /* 0x000000ffc6ff7812 */ /* 0x040fe2000786c0ff */
        /* <DEDUP_REMOVED lines=11> */
[----:B------:R-:W-:Y:S01]  /*7100*/  MOV R14, UR17 ;  /* 0x00000011000e7c02 */ /* 0x000fe20008000f00 */
[----:B0-----:R-:W-:Y:S02]  /*7110*/  FMUL.FTZ R84, R80, UR7 ;  /* 0x0000000750547c20 */ /* 0x001fe40008410000 */
[----:B------:R-:W-:Y:S01]  /*7120*/  FSEL R0, R0, RZ, P4 ;  /* 0x000000ff00007208 */ /* 0x000fe20002000000 */
[----:B------:R-:W-:Y:S01]  /*7130*/  FFMA.FTZ R82, R82, UR16, R62 ;  /* 0x0000001052527c23 */ /* 0x000fe2000801003e */
[----:B------:R-:W-:Y:S01]  /*7140*/  FFMA.FTZ R14, R91, R14, UR27 ;  /* 0x0000001b5b0e7e23 */ /* 0x000fe2000801000e */
[----:B------:R-:W-:-:S02]  /*7150*/  FSEL R84, R84, RZ, P3 ;  /* 0x000000ff54547208 */ /* 0x000fc40001800000 */
[----:B------:R-:W-:Y:S01]  /*7160*/  LOP3.LUT P3, RZ, R198, 0xff0000, RZ, 0xc0, !PT ;  /* 0x00ff0000c6ff7812 */ /* 0x000fe2000786c0ff */
[----:B------:R-:W-:Y:S01]  /*7170*/  FADD.FTZ R83, R147, -R14 ;  /* 0x8000000e93537221 */ /* 0x000fe20000010000 */
[----:B------:R-:W-:Y:S01]  /*7180*/  F2FP.F16.F32.PACK_AB R84, R0, R84 ;  /* 0x000000540054723e */ /* 0x000fe200000000ff */
[----:B------:R-:W-:Y:S01]  /*7190*/  FMUL.FTZ R14, R82, UR7 ;  /* 0x00000007520e7c20 */ /* 0x000fe20008410000 */
[----:B------:R-:W-:Y:S01]  /*71a0*/  ISETP.GE.U32.AND P4, PT, R198, 0x1000000, PT ;  /* 0x01000000c600780c */ /* 0x000fe20003f86070 */
[----:B------:R-:W-:-:S03]  /*71b0*/  FFMA.FTZ R83, R83, UR16, R63 ;  /* 0x0000001053537c23 */ /* 0x000fc6000801003f */
[----:B------:R-:W-:Y:S01]  /*71c0*/  FSEL R14, R14, RZ, P3 ;  /* 0x000000ff0e0e7208 */ /* 0x000fe20001800000 */
[----:B------:R-:W-:-:S05]  /*71d0*/  FMUL.FTZ R0, R83, UR7 ;  /* 0x0000000753007c20 */ /* 0x000fca0008410000 */
[----:B------:R-:W-:-:S04]  /*71e0*/  FSEL R0, R0, RZ, P4 ;  /* 0x000000ff00007208 */ /* 0x000fc80002000000 */
[----:B------:R-:W-:Y:S02]  /*71f0*/  F2FP.F16.F32.PACK_AB R14, R0, R14 ;  /* 0x0000000e000e723e */ /* 0x000fe400000000ff */
[----:B------:R-:W-:Y:S02]  /*7200*/  PRMT R0, R84, 0x7632, R0 ;  /* 0x0000763254007816 */ /* 0x000fe40000000000 */
[----:B------:R-:W-:Y:S01]  /*7210*/  PRMT R15, R14, 0x7632, R15 ;  /* 0x000076320e0f7816 */ /* 0x000fe2000000000f */
[----:B------:R-:W-:Y:S06]  /*7220*/  BRA `(.L_x_4913) ;  /* 0x00000004008c7947 */ /* 0x000fec0003800000 */
.L_x_4916:
[----:B------:R-:W-:Y:S01]  /*7230*/  MOV R0, UR17 ;  /* 0x0000001100007c02 */ /* 0x000fe20008000f00 */
[----:B-1----:R-:W-:Y:S01]  /*7240*/  IMAD.U32 R14, RZ, RZ, UR17 ;  /* 0x00000011ff0e7e24 */ /* 0x002fe2000f8e00ff */
        /* <DEDUP_REMOVED lines=10> */
[----:B0-----:R-:W-:Y:S02]  /*72f0*/  FSEL R84, R0, RZ, P3 ;  /* 0x000000ff00547208 */ /* 0x001fe40001800000 */
[----:B------:R-:W-:Y:S02]  /*7300*/  FSEL R14, R14, RZ, P4 ;  /* 0x000000ff0e0e7208 */ /* 0x000fe40002000000 */
[----:B------:R-:W-:Y:S02]  /*7310*/  MOV R0, UR17 ;  /* 0x0000001100007c02 */ /* 0x000fe40008000f00 */
[----:B------:R-:W-:Y:S02]  /*7320*/  F2FP.F16.F32.PACK_AB R84, R14, R84 ;  /* 0x000000540e54723e */ /* 0x000fe400000000ff */
[----:B------:R-:W-:Y:S01]  /*7330*/  MOV R14, UR17 ;  /* 0x00000011000e7c02 */ /* 0x000fe20008000f00 */
[----:B------:R-:W-:Y:S01]  /*7340*/  FFMA.FTZ R0, R90, R0, UR27 ;  /* 0x0000001b5a007e23 */ /* 0x000fe20008010000 */
[----:B------:R-:W-:-:S02]  /*7350*/  LOP3.LUT P3, RZ, R198, 0xff0000, RZ, 0xc0, !PT ;  /* 0x00ff0000c6ff7812 */ /* 0x000fc4000786c0ff */
[----:B------:R-:W-:Y:S01]  /*7360*/  ISETP.GE.U32.AND P4, PT, R198, 0x1000000, PT ;  /* 0x01000000c600780c */ /* 0x000fe20003f86070 */
[----:B------:R-:W-:Y:S01]  /*7370*/  FFMA.FTZ R14, R91, R14, UR27 ;  /* 0x0000001b5b0e7e23 */ /* 0x000fe2000801000e */
[----:B------:R-:W-:-:S03]  /*7380*/  FADD.FTZ R0, R146, -R0 ;  /* 0x8000000092007221 */ /* 0x000fc60000010000 */
[----:B------:R-:W-:Y:S01]  /*7390*/  FADD.FTZ R14, R147, -R14 ;  /* 0x8000000e930e7221 */ /* 0x000fe20000010000 */
[----:B------:R-:W-:-:S03]  /*73a0*/  FFMA.FTZ R0, R0, UR16, R62 ;  /* 0x0000001000007c23 */ /* 0x000fc6000801003e */
[----:B------:R-:W-:Y:S01]  /*73b0*/  FFMA.FTZ R14, R14, UR16, R63 ;  /* 0x000000100e0e7c23 */ /* 0x000fe2000801003f */
[----:B------:R-:W-:-:S03]  /*73c0*/  FMUL.FTZ R0, R0, UR7 ;  /* 0x0000000700007c20 */ /* 0x000fc60008410000 */
[----:B------:R-:W-:Y:S02]  /*73d0*/  FMUL.FTZ R14, R14, UR7 ;  /* 0x000000070e0e7c20 */ /* 0x000fe40008410000 */
[----:B------:R-:W-:-:S03]  /*73e0*/  FSEL R0, R0, RZ, P3 ;  /* 0x000000ff00007208 */ /* 0x000fc60001800000 */
[----:B------:R-:W-:-:S04]  /*73f0*/  FSEL R14, R14, RZ, P4 ;  /* 0x000000ff0e0e7208 */ /* 0x000fc80002000000 */
[----:B------:R-:W-:Y:S02]  /*7400*/  F2FP.F16.F32.PACK_AB R14, R14, R0 ;  /* 0x000000000e0e723e */ /* 0x000fe400000000ff */
[----:B------:R-:W-:Y:S02]  /*7410*/  PRMT R0, R84, 0x7632, R0 ;  /* 0x0000763254007816 */ /* 0x000fe40000000000 */
[----:B------:R-:W-:Y:S01]  /*7420*/  PRMT R15, R14, 0x7632, R15 ;  /* 0x000076320e0f7816 */ /* 0x000fe2000000000f */
[----:B------:R-:W-:Y:S06]  /*7430*/  BRA `(.L_x_4913) ;  /* 0x0000000400087947 */ /* 0x000fec0003800000 */
.L_x_4915:
        /* <DEDUP_REMOVED lines=16> */
[----:B0-----:R-:W-:Y:S01]  /*7540*/  FMUL.FTZ R84, R80, UR7 ;  /* 0x0000000750547c20 */ /* 0x001fe20008410000 */
[----:B------:R-:W-:Y:S01]  /*7550*/  FSEL R0, R0, RZ, P4 ;  /* 0x000000ff00007208 */ /* 0x000fe20002000000 */
[----:B------:R-:W-:Y:S01]  /*7560*/  FMUL.FTZ R82, R82, UR16 ;  /* 0x0000001052527c20 */ /* 0x000fe20008410000 */
[----:B------:R-:W-:Y:S01]  /*7570*/  FFMA.FTZ R14, R91, R14, UR27 ;  /* 0x0000001b5b0e7e23 */ /* 0x000fe2000801000e */
[----:B------:R-:W-:Y:S02]  /*7580*/  ISETP.GE.U32.AND P4, PT, R198, 0x1000000, PT ;  /* 0x01000000c600780c */ /* 0x000fe40003f86070 */
[----:B------:R-:W-:Y:S01]  /*7590*/  FSEL R84, R84, RZ, P3 ;  /* 0x000000ff54547208 */ /* 0x000fe20001800000 */
[----:B------:R-:W-:Y:S01]  /*75a0*/  FADD.FTZ R83, R147, -R14 ;  /* 0x8000000e93537221 */ /* 0x000fe20000010000 */
[----:B------:R-:W-:Y:S01]  /*75b0*/  FMUL.FTZ R14, R82, UR7 ;  /* 0x00000007520e7c20 */ /* 0x000fe20008410000 */
[----:B------:R-:W-:Y:S02]  /*75c0*/  LOP3.LUT P3, RZ, R198, 0xff0000, RZ, 0xc0, !PT ;  /* 0x00ff0000c6ff7812 */ /* 0x000fe4000786c0ff */
[----:B------:R-:W-:Y:S01]  /*75d0*/  FMUL.FTZ R83, R83, UR16 ;  /* 0x0000001053537c20 */ /* 0x000fe20008410000 */
[----:B------:R-:W-:-:S02]  /*75e0*/  F2FP.F16.F32.PACK_AB R84, R0, R84 ;  /* 0x000000540054723e */ /* 0x000fc400000000ff */
[----:B------:R-:W-:Y:S01]  /*75f0*/  FSEL R14, R14, RZ, P3 ;  /* 0x000000ff0e0e7208 */ /* 0x000fe20001800000 */
[----:B------:R-:W-:-:S05]  /*7600*/  FMUL.FTZ R0, R83, UR7 ;  /* 0x0000000753007c20 */ /* 0x000fca0008410000 */
[----:B------:R-:W-:-:S04]  /*7610*/  FSEL R0, R0, RZ, P4 ;  /* 0x000000ff00007208 */ /* 0x000fc80002000000 */
[----:B------:R-:W-:Y:S02]  /*7620*/  F2FP.F16.F32.PACK_AB R14, R0, R14 ;  /* 0x0000000e000e723e */ /* 0x000fe400000000ff */
[----:B------:R-:W-:Y:S02]  /*7630*/  PRMT R0, R84, 0x7632, R0 ;  /* 0x0000763254007816 */ /* 0x000fe40000000000 */
[----:B------:R-:W-:Y:S01]  /*7640*/  PRMT R15, R14, 0x7632, R15 ;  /* 0x000076320e0f7816 */ /* 0x000fe2000000000f */
[----:B------:R-:W-:Y:S06]  /*7650*/  BRA `(.L_x_4913) ;  /* 0x0000000000807947 */ /* 0x000fec0003800000 */
.L_x_4917:
[----:B------:R-:W-:Y:S02]  /*7660*/  MOV R0, UR17 ;  /* 0x0000001100007c02 */ /* 0x000fe40008000f00 */
[----:B-1----:R-:W-:Y:S02]  /*7670*/  MOV R14, UR17 ;  /* 0x00000011000e7c02 */ /* 0x002fe40008000f00 */
[----:B------:R-:W-:Y:S01]  /*7680*/  LOP3.LUT P3, RZ, R198, 0xff, RZ, 0xc0, !PT ;  /* 0x000000ffc6ff7812 */ /* 0x000fe2000786c0ff */
[----:B------:R-:W-:Y:S01]  /*7690*/  FFMA.FTZ R0, R88, R0, UR27 ;  /* 0x0000001b58007e23 */ /* 0x000fe20008010000 */
[----:B------:R-:W-:Y:S01]  /*76a0*/  LOP3.LUT P4, RZ, R198, 0xff00, RZ, 0xc0, !PT ;  /* 0x0000ff00c6ff7812 */ /* 0x000fe2000788c0ff */
[----:B------:R-:W-:Y:S02]  /*76b0*/  FFMA.FTZ R14, R89, R14, UR27 ;  /* 0x0000001b590e7e23 */ /* 0x000fe4000801000e */
[----:B------:R-:W-:Y:S02]  /*76c0*/  FADD.FTZ R0, R144, -R0 ;  /* 0x8000000090007221 */ /* 0x000fe40000010000 */
[----:B------:R-:W-:-:S02]  /*76d0*/  FADD.FTZ R14, R145, -R14 ;  /* 0x8000000e910e7221 */ /* 0x000fc40000010000 */
[----:B------:R-:W-:Y:S02]  /*76e0*/  FMUL.FTZ R0, R0, UR16 ;  /* 0x0000001000007c20 */ /* 0x000fe40008410000 */
[----:B------:R-:W-:Y:S02]  /*76f0*/  FMUL.FTZ R14, R14, UR16 ;  /* 0x000000100e0e7c20 */ /* 0x000fe40008410000 */
[----:B------:R-:W-:Y:S02]  /*7700*/  FMUL.FTZ R0, R0, UR7 ;  /* 0x0000000700007c20 */ /* 0x000fe40008410000 */
[----:B------:R-:W-:-:S03]  /*7710*/  FMUL.FTZ R14, R14, UR7 ;  /* 0x000000070e0e7c20 */ /* 0x000fc60008410000 */
[----:B0-----:R-:W-:Y:S01]  /*7720*/  FSEL R84, R0, RZ, P3 ;  /* 0x000000ff00547208 */ /* 0x001fe20001800000 */
[----:B------:R-:W-:Y:S01]  /*7730*/  IMAD.U32 R0, RZ, RZ, UR17 ;  /* 0x00000011ff007e24 */ /* 0x000fe2000f8e00ff */
[----:B------:R-:W-:Y:S02]  /*7740*/  FSEL R14, R14, RZ, P4 ;  /* 0x000000ff0e0e7208 */ /* 0x000fe40002000000 */
[----:B------:R-:W-:Y:S01]  /*7750*/  LOP3.LUT P3, RZ, R198, 0xff0000, RZ, 0xc0, !PT ;  /* 0x00ff0000c6ff7812 */ /* 0x000fe2000786c0ff */
[----:B------:R-:W-:Y:S01]  /*7760*/  FFMA.FTZ R0, R90, R0, UR27 ;  /* 0x0000001b5a007e23 */ /* 0x000fe20008010000 */
[----:B------:R-:W-:Y:S02]  /*7770*/  F2FP.F16.F32.PACK_AB R84, R14, R84 ;  /* 0x000000540e54723e */ /* 0x000fe400000000ff */
        /* <DEDUP_REMOVED lines=11> */
[----:B------:R-:W-:Y:S02]  /*7830*/  F2FP.F16.F32.PACK_AB R14, R14, R0 ;  /* 0x000000000e0e723e */ /* 0x000fe400000000ff */
[----:B------:R-:W-:Y:S02]  /*7840*/  PRMT R0, R84, 0x7632, R0 ;  /* 0x0000763254007816 */ /* 0x000fe40000000000 */
[----:B------:R-:W-:-:S07]  /*7850*/  PRMT R15, R14, 0x7632, R15 ;  /* 0x000076320e0f7816 */ /* 0x000fce000000000f */
.L_x_4913:
        /* <DEDUP_REMOVED lines=20> */
.L_x_4918:
        /* <DEDUP_REMOVED lines=14> */
[----:B------:R-:W-:Y:S01]  /*7a80*/  FADD.FTZ R0, R95, -R80 ;  /* 0x800000505f007221 */ /* 0x000fe20000010000 */
[----:B------:R-:W-:Y:S01]  /*7a90*/  FFMA.FTZ R81, R14, UR16, R65 ;  /* 0x000000100e517c23 */ /* 0x000fe20008010041 */
[----:B------:R-:W-:Y:S01]  /*7aa0*/  FFMA.FTZ R13, R150, R13, UR27 ;  /* 0x0000001b960d7e23 */ /* 0x000fe2000801000d */
[----:B------:R-:W-:Y:S01]  /*7ab0*/  FFMA.FTZ R80, R15, UR16, R64 ;  /* 0x000000100f507c23 */ /* 0x000fe20008010040 */
[----:B------:R-:W-:Y:S01]  /*7ac0*/  LOP3.LUT P3, RZ, R184, 0xff0000, RZ, 0xc0, !PT ;  /* 0x00ff0000b8ff7812 */ /* 0x000fe2000786c0ff */
[----:B------:R-:W-:Y:S01]  /*7ad0*/  FMUL.FTZ R14, R81, UR7 ;  /* 0x00000007510e7c20 */ /* 0x000fe20008410000 */
[----:B------:R-:W-:Y:S01]  /*7ae0*/  FADD.FTZ R13, R94, -R13 ;  /* 0x8000000d5e0d7221 */ /* 0x000fe20000010000 */
[----:B------:R-:W-:-:S03]  /*7af0*/  ISETP.GE.U32.AND P5, PT, R184, 0x1000000, PT ;  /* 0x01000000b800780c */ /* 0x000fc60003fa6070 */
[----:B------:R-:W-:Y:S02]  /*7b00*/  FSEL R83, R14, RZ, P6 ;  /* 0x000000ff0e537208 */ /* 0x000fe40003000000 */
[----:B------:R-:W-:-:S04]  /*7b10*/  LOP3.LUT P6, RZ, R5, 0xff00, RZ, 0xc0, !PT ;  /* 0x0000ff0005ff7812 */ /* 0x000fc800078cc0ff */
[----:B------:R-:W-:Y:S01]  /*7b20*/  FSEL R84, R14, RZ, P6 ;  /* 0x000000ff0e547208 */ /* 0x000fe20003000000 */
[----:B------:R-:W-:Y:S01]  /*7b30*/  FMUL.FTZ R14, R80, UR7 ;  /* 0x00000007500e7c20 */ /* 0x000fe20008410000 */
[----:B------:R-:W-:-:S04]  /*7b40*/  LOP3.LUT P6, RZ, R5, 0xff, RZ, 0xc0, !PT ;  /* 0x000000ff05ff7812 */ /* 0x000fc800078cc0ff */
[C---:B------:R-:W-:Y:S02]  /*7b50*/  FSEL R15, R14.reuse, RZ, P4 ;  /* 0x000000ff0e0f7208 */ /* 0x040fe40002000000 */
[----:B------:R-:W-:Y:S02]  /*7b60*/  FSEL R82, R14, RZ, P6 ;  /* 0x000000ff0e527208 */ /* 0x000fe40003000000 */
[----:B------:R-:W-:Y:S01]  /*7b70*/  F2FP.F16.F32.PACK_AB R14, R84, R83 ;  /* 0x00000053540e723e */ /* 0x000fe200000000ff */
[----:B------:R-:W-:Y:S01]  /*7b80*/  FFMA.FTZ R83, R0, UR16, R67 ;  /* 0x0000001000537c23 */ /* 0x000fe20008010043 */
[----:B------:R-:W-:Y:S01]  /*7b90*/  F2FP.F16.F32.PACK_AB R15, R82, R15 ;  /* 0x0000000f520f723e */ /* 0x000fe200000000ff */
        /* <DEDUP_REMOVED lines=10> */
[----:B------:R-:W-:Y:S02]  /*7c40*/  F2FP.F16.F32.PACK_AB R86, R0, R13 ;  /* 0x0000000d0056723e */ /* 0x000fe400000000ff */
[----:B------:R-:W-:-:S02]  /*7c50*/  F2FP.F16.F32.PACK_AB R85, R84, R85 ;  /* 0x000000555455723e */ /* 0x000fc400000000ff */
[----:B------:R-:W-:Y:S02]  /*7c60*/  PRMT R13, R15, 0x7610, R13 ;  /* 0x000076100f0d7816 */ /* 0x000fe4000000000d */
[C---:B------:R-:W-:Y:S02]  /*7c70*/  PRMT R139, R14.reuse, 0x7632, R139 ;  /* 0x000076320e8b7816 */ /* 0x040fe4000000008b */
[----:B------:R-:W-:Y:S02]  /*7c80*/  PRMT R0, R14, 0x7610, R0 ;  /* 0x000076100e007816 */ /* 0x000fe40000000000 */
[C---:B------:R-:W-:Y:S02]  /*7c90*/  PRMT R140, R86.reuse, 0x7632, R140 ;  /* 0x00007632568c7816 */ /* 0x040fe4000000008c */
[----:B------:R-:W-:Y:S02]  /*7ca0*/  PRMT R84, R86, 0x7610, R84 ;  /* 0x0000761056547816 */ /* 0x000fe40000000054 */
[----:B------:R-:W-:Y:S01]  /*7cb0*/  PRMT R141, R85, 0x7632, R141 ;  /* 0x00007632558d7816 */ /* 0x000fe2000000008d */
[----:B------:R-:W-:Y:S06]  /*7cc0*/  BRA `(.L_x_4922) ;  /* 0x0000001000547947 */ /* 0x000fec0003800000 */
.L_x_4921:
[----:B------:R-:W-:Y:S01]  /*7cd0*/  MOV R0, UR17 ;  /* 0x0000001100007c02 */ /* 0x000fe20008000f00 */
[----:B01----:R-:W-:Y:S01]  /*7ce0*/  IMAD.U32 R15, RZ, RZ, UR17 ;  /* 0x00000011ff0f7e24 */ /* 0x003fe2000f8e00ff */
[----:B------:R-:W-:Y:S02]  /*7cf0*/  MOV R13, UR17 ;  /* 0x00000011000d7c02 */ /* 0x000fe40008000f00 */
        /* <DEDUP_REMOVED lines=20> */
[----:B------:R-:W-:Y:S01]  /*7e40*/  LOP3.LUT P6, RZ, R5, 0xff00, RZ, 0xc0, !PT ;  /* 0x0000ff0005ff7812 */ /* 0x000fe200078cc0ff */
[----:B------:R-:W-:Y:S01]  /*7e50*/  FMUL.FTZ R86, R86, UR7 ;  /* 0x0000000756567c20 */ /* 0x000fe20008410000 */
[----:B------:R-:W-:Y:S02]  /*7e60*/  FSEL R14, R15, RZ, P4 ;  /* 0x000000ff0f0e7208 */ /* 0x000fe40002000000 */
[----:B------:R-:W-:Y:S02]  /*7e70*/  FSEL R85, R0, RZ, P6 ;  /* 0x000000ff00557208 */ /* 0x000fe40003000000 */
[C---:B------:R-:W-:Y:S02]  /*7e80*/  LOP3.LUT P6, RZ, R5.reuse, 0xff, RZ, 0xc0, !PT ;  /* 0x000000ff05ff7812 */ /* 0x040fe400078cc0ff */
[----:B------:R-:W-:-:S02]  /*7e90*/  LOP3.LUT P4, RZ, R5, 0xff0000, RZ, 0xc0, !PT ;  /* 0x00ff000005ff7812 */ /* 0x000fc4000788c0ff */
[----:B------:R-:W-:Y:S02]  /*7ea0*/  FSEL R15, R15, RZ, P6 ;  /* 0x000000ff0f0f7208 */ /* 0x000fe40003000000 */
[----:B------:R-:W-:Y:S02]  /*7eb0*/  ISETP.GE.U32.AND P5, PT, R184, 0x1000000, PT ;  /* 0x01000000b800780c */ /* 0x000fe40003fa6070 */
[----:B------:R-:W-:Y:S02]  /*7ec0*/  ISETP.GE.U32.AND P6, PT, R5, 0x1000000, PT ;  /* 0x010000000500780c */ /* 0x000fe40003fc6070 */
[----:B------:R-:W-:Y:S02]  /*7ed0*/  F2FP.F16.F32.PACK_AB R0, R85, R84 ;  /* 0x000000545500723e */ /* 0x000fe400000000ff */
        /* <DEDUP_REMOVED lines=11> */
[C---:B------:R-:W-:Y:S02]  /*7f90*/  PRMT R141, R86.reuse, 0x7632, R141 ;  /* 0x00007632568d7816 */ /* 0x040fe4000000008d */
[----:B------:R-:W-:Y:S01]  /*7fa0*/  PRMT R85, R86, 0x7610, R85 ;  /* 0x0000761056557816 */ /* 0x000fe20000000055 */
[----:B------:R-:W-:Y:S06]  /*7fb0*/  BRA `(.L_x_4922) ;  /* 0x0000000c00987947 */ /* 0x000fec0003800000 */
.L_x_4920:
        /* <DEDUP_REMOVED lines=10> */
[----:B------:R-:W-:Y:S01]  /*8060*/  MOV R13, UR17 ;  /* 0x00000011000d7c02 */ /* 0x000fe20008000f00 */
[----:B------:R-:W-:Y:S01]  /*8070*/  FFMA.FTZ R14, R151, R14, UR27 ;  /* 0x0000001b970e7e23 */ /* 0x000fe2000801000e */
[----:B------:R-:W-:Y:S01]  /*8080*/  FMUL.FTZ R81, R0, UR16 ;  /* 0x0000001000517c20 */ /* 0x000fe20008410000 */
[----:B------:R-:W-:Y:S01]  /*8090*/  FMUL.FTZ R82, R82, UR16 ;  /* 0x0000001052527c20 */ /* 0x000fe20008410000 */
[----:B------:R-:W-:Y:S01]  /*80a0*/  LOP3.LUT P3, RZ, R184, 0xff0000, RZ, 0xc0, !PT ;  /* 0x00ff0000b8ff7812 */ /* 0x000fe2000786c0ff */
[----:B------:R-:W-:Y:S01]  /*80b0*/  FFMA.FTZ R13, R148, R13, UR27 ;  /* 0x0000001b940d7e23 */ /* 0x000fe2000801000d */
[----:B------:R-:W-:Y:S01]  /*80c0*/  FMUL.FTZ R0, R81, UR7 ;  /* 0x0000000751007c20 */ /* 0x000fe20008410000 */
[----:B------:R-:W-:Y:S01]  /*80d0*/  FADD.FTZ R83, R95, -R14 ;  /* 0x8000000e5f537221 */ /* 0x000fe20000010000 */
[----:B------:R-:W-:Y:S01]  /*80e0*/  ISETP.GE.U32.AND P5, PT, R184, 0x1000000, PT ;  /* 0x01000000b800780c */ /* 0x000fe20003fa6070 */
[----:B------:R-:W-:-:S02]  /*80f0*/  FADD.FTZ R13, R92, -R13 ;  /* 0x8000000d5c0d7221 */ /* 0x000fc40000010000 */
[----:B------:R-:W-:Y:S01]  /*8100*/  FSEL R15, R0, RZ, P6 ;  /* 0x000000ff000f7208 */ /* 0x000fe20003000000 */
[----:B------:R-:W-:Y:S01]  /*8110*/  FMUL.FTZ R83, R83, UR16 ;  /* 0x0000001053537c20 */ /* 0x000fe20008410000 */
[----:B------:R-:W-:Y:S01]  /*8120*/  LOP3.LUT P6, RZ, R5, 0xff00, RZ, 0xc0, !PT ;  /* 0x0000ff0005ff7812 */ /* 0x000fe200078cc0ff */
[----:B------:R-:W-:-:S03]  /*8130*/  FMUL.FTZ R80, R13, UR16 ;  /* 0x000000100d507c20 */ /* 0x000fc60008410000 */
[----:B------:R-:W-:Y:S01]  /*8140*/  FSEL R84, R0, RZ, P6 ;  /* 0x000000ff00547208 */ /* 0x000fe20003000000 */
[----:B------:R-:W-:Y:S01]  /*8150*/  FMUL.FTZ R0, R80, UR7 ;  /* 0x0000000750007c20 */ /* 0x000fe20008410000 */
[----:B------:R-:W-:-:S04]  /*8160*/  LOP3.LUT P6, RZ, R5, 0xff, RZ, 0xc0, !PT ;  /* 0x000000ff05ff7812 */ /* 0x000fc800078cc0ff */
[C---:B------:R-:W-:Y:S02]  /*8170*/  FSEL R13, R0.reuse, RZ, P4 ;  /* 0x000000ff000d7208 */ /* 0x040fe40002000000 */
[----:B------:R-:W-:Y:S02]  /*8180*/  FSEL R14, R0, RZ, P6 ;  /* 0x000000ff000e7208 */ /* 0x000fe40003000000 */
[----:B------:R-:W-:Y:S01]  /*8190*/  F2FP.F16.F32.PACK_AB R0, R84, R15 ;  /* 0x0000000f5400723e */ /* 0x000fe200000000ff */
[----:B------:R-:W-:Y:S01]  /*81a0*/  FMUL.FTZ R84, R83, UR7 ;  /* 0x0000000753547c20 */ /* 0x000fe20008410000 */
[----:B------:R-:W-:Y:S01]  /*81b0*/  F2FP.F16.F32.PACK_AB R13, R14, R13 ;  /* 0x0000000d0e0d723e */ /* 0x000fe200000000ff */
[----:B------:R-:W-:Y:S01]  /*81c0*/  FMUL.FTZ R14, R82, UR7 ;  /* 0x00000007520e7c20 */ /* 0x000fe20008410000 */
[C---:B------:R-:W-:Y:S02]  /*81d0*/  LOP3.LUT P4, RZ, R5.reuse, 0xff0000, RZ, 0xc0, !PT ;  /* 0x00ff000005ff7812 */ /* 0x040fe4000788c0ff */
[----:B------:R-:W-:-:S02]  /*81e0*/  ISETP.GE.U32.AND P6, PT, R5, 0x1000000, PT ;  /* 0x010000000500780c */ /* 0x000fc40003fc6070 */
[----:B------:R-:W-:Y:S02]  /*81f0*/  FSEL R15, R14, RZ, P3 ;  /* 0x000000ff0e0f7208 */ /* 0x000fe40001800000 */
[----:B------:R-:W-:Y:S02]  /*8200*/  FSEL R85, R84, RZ, P5 ;  /* 0x000000ff54557208 */ /* 0x000fe40002800000 */
[----:B------:R-:W-:Y:S02]  /*8210*/  FSEL R14, R14, RZ, P4 ;  /* 0x000000ff0e0e7208 */ /* 0x000fe40002000000 */
[----:B------:R-:W-:Y:S02]  /*8220*/  FSEL R84, R84, RZ, P6 ;  /* 0x000000ff54547208 */ /* 0x000fe40003000000 */
[----:B------:R-:W-:Y:S02]  /*8230*/  F2FP.F16.F32.PACK_AB R14, R14, R15 ;  /* 0x0000000f0e0e723e */ /* 0x000fe400000000ff */
[----:B------:R-:W-:-:S02]  /*8240*/  F2FP.F16.F32.PACK_AB R85, R84, R85 ;  /* 0x000000555455723e */ /* 0x000fc400000000ff */
[----:B------:R-:W-:Y:S02]  /*8250*/  PRMT R138, R13, 0x7632, R138 ;  /* 0x000076320d8a7816 */ /* 0x000fe4000000008a */
[----:B------:R-:W-:Y:S02]  /*8260*/  PRMT R139, R0, 0x7632, R139 ;  /* 0x00007632008b7816 */ /* 0x000fe4000000008b */
[C---:B------:R-:W-:Y:S02]  /*8270*/  PRMT R140, R14.reuse, 0x7632, R140 ;  /* 0x000076320e8c7816 */ /* 0x040fe4000000008c */
[----:B------:R-:W-:Y:S02]  /*8280*/  PRMT R84, R14, 0x7610, R84 ;  /* 0x000076100e547816 */ /* 0x000fe40000000054 */
[----:B------:R-:W-:Y:S01]  /*8290*/  PRMT R141, R85, 0x7632, R141 ;  /* 0x00007632558d7816 */ /* 0x000fe2000000008d */
[----:B------:R-:W-:Y:S06]  /*82a0*/  BRA `(.L_x_4922) ;  /* 0x0000000800dc7947 */ /* 0x000fec0003800000 */
.L_x_4923:
[----:B------:R-:W-:Y:S01]  /*82b0*/  IMAD.U32 R0, RZ, RZ, UR17 ;  /* 0x00000011ff007e24 */ /* 0x000fe2000f8e00ff */
[----:B------:R-:W-:Y:S01]  /*82c0*/  MOV R13, UR17 ;  /* 0x00000011000d7c02 */ /* 0x000fe20008000f00 */
[----:B01----:R-:W-:Y:S01]  /*82d0*/  IMAD.U32 R14, RZ, RZ, UR17 ;  /* 0x00000011ff0e7e24 */ /* 0x003fe2000f8e00ff */
        /* <DEDUP_REMOVED lines=24> */
[----:B------:R-:W-:Y:S02]  /*8460*/  LOP3.LUT P6, RZ, R5, 0xff, RZ, 0xc0, !PT ;  /* 0x000000ff05ff7812 */ /* 0x000fe400078cc0ff */
[----:B------:R-:W-:Y:S02]  /*8470*/  LOP3.LUT P3, RZ, R184, 0xff0000, RZ, 0xc0, !PT ;  /* 0x00ff0000b8ff7812 */ /* 0x000fe4000786c0ff */
[----:B------:R-:W-:Y:S02]  /*8480*/  FSEL R13, R13, RZ, P6 ;  /* 0x000000ff0d0d7208 */ /* 0x000fe40003000000 */
[----:B------:R-:W-:-:S02]  /*8490*/  LOP3.LUT P4, RZ, R5, 0xff0000, RZ, 0xc0, !PT ;  /* 0x00ff000005ff7812 */ /* 0x000fc4000788c0ff */
[----:B------:R-:W-:Y:S02]  /*84a0*/  ISETP.GE.U32.AND P6, PT, R5, 0x1000000, PT ;  /* 0x010000000500780c */ /* 0x000fe40003fc6070 */
[----:B------:R-:W-:Y:S02]  /*84b0*/  F2FP.F16.F32.PACK_AB R0, R0, R15 ;  /* 0x0000000f0000723e */ /* 0x000fe400000000ff */
[----:B------:R-:W-:Y:S02]  /*84c0*/  F2FP.F16.F32.PACK_AB R13, R13, R14 ;  /* 0x0000000e0d0d723e */ /* 0x000fe400000000ff */
[----:B------:R-:W-:Y:S02]  /*84d0*/  FSEL R84, R95, RZ, P5 ;  /* 0x000000ff5f547208 */ /* 0x000fe40002800000 */
[C---:B------:R-:W-:Y:S02]  /*84e0*/  FSEL R14, R94.reuse, RZ, P3 ;  /* 0x000000ff5e0e7208 */ /* 0x040fe40001800000 */
        /* <DEDUP_REMOVED lines=11> */
.L_x_4919:
[----:B------:R-:W-:Y:S05]  /*85a0*/  @!P1 BRA `(.L_x_4924) ;  /* 0x0000000400109947 */ /* 0x000fea0003800000 */
[----:B------:R-:W-:Y:S05]  /*85b0*/  @!P2 BRA `(.L_x_4925) ;  /* 0x000000000088a947 */ /* 0x000fea0003800000 */
[----:B------:R-:W-:Y:S01]  /*85c0*/  MOV R13, UR17 ;  /* 0x00000011000d7c02 */ /* 0x000fe20008000f00 */
[----:B------:R-:W-:Y:S01]  /*85d0*/  IMAD.U32 R81, RZ, RZ, UR17 ;  /* 0x00000011ff517e24 */ /* 0x000fe2000f8e00ff */
[----:B------:R-:W-:Y:S02]  /*85e0*/  MOV R0, UR17 ;  /* 0x0000001100007c02 */ /* 0x000fe40008000f00 */
[----:B01----:R-:W-:Y:S01]  /*85f0*/  MOV R14, UR17 ;  /* 0x00000011000e7c02 */ /* 0x003fe20008000f00 */
[----:B------:R-:W-:Y:S01]  /*8600*/  FFMA.FTZ R13, R148, R13, UR27 ;  /* 0x0000001b940d7e23 */ /* 0x000fe2000801000d */
[----:B------:R-:W-:Y:S01]  /*8610*/  FFMA.FTZ R81, R150, R81, UR27 ;  /* 0x0000001b96517e23 */ /* 0x000fe20008010051 */
[----:B------:R-:W-:Y:S01]  /*8620*/  FFMA.FTZ R0, R149, R0, UR27 ;  /* 0x0000001b95007e23 */ /* 0x000fe20008010000 */
[----:B------:R-:W-:Y:S01]  /*8630*/  LOP3.LUT P3, RZ, R184, 0xff, RZ, 0xc0, !PT ;  /* 0x000000ffb8ff7812 */ /* 0x000fe2000786c0ff */
        /* <DEDUP_REMOVED lines=26> */
.L_x_4925:
        /* <DEDUP_REMOVED lines=28> */
[----:B------:R-:W-:Y:S02]  /*89a0*/  F2FP.F16.F32.PACK_AB R15, R0, R15 ;  /* 0x0000000f000f723e */ /* 0x000fe400000000ff */
[----:B------:R-:W-:Y:S02]  /*89b0*/  PRMT R0, R13, 0x7632, R0 ;  /* 0x000076320d007816 */ /* 0x000fe40000000000 */
[C---:B------:R-:W-:Y:S02]  /*89c0*/  PRMT R85, R15.reuse, 0x7632, R85 ;  /* 0x000076320f557816 */ /* 0x040fe40000000055 */
[----:B------:R-:W-:Y:S01]  /*89d0*/  PRMT R84, R15, 0x7610, R84 ;  /* 0x000076100f547816 */ /* 0x000fe20000000054 */
[----:B------:R-:W-:Y:S06]  /*89e0*/  BRA `(.L_x_4922) ;  /* 0x00000004000c7947 */ /* 0x000fec0003800000 */
.L_x_4924:
[----:B------:R-:W-:Y:S05]  /*89f0*/  @!P2 BRA `(.L_x_4926) ;  /* 0x000000000088a947 */ /* 0x000fea0003800000 */
[----:B------:R-:W-:Y:S01]  /*8a00*/  MOV R13, UR17 ;  /* 0x00000011000d7c02 */ /* 0x000fe20008000f00 */
[----:B------:R-:W-:Y:S01]  /*8a10*/  IMAD.U32 R0, RZ, RZ, UR17 ;  /* 0x00000011ff007e24 */ /* 0x000fe2000f8e00ff */
[----:B01----:R-:W-:Y:S02]  /*8a20*/  MOV R14, UR17 ;  /* 0x00000011000e7c02 */ /* 0x003fe40008000f00 */
        /* <DEDUP_REMOVED lines=8> */
[----:B------:R-:W-:Y:S01]  /*8ab0*/  FADD.FTZ R83, R95, -R14 ;  /* 0x8000000e5f537221 */ /* 0x000fe20000010000 */
[----:B------:R-:W-:Y:S01]  /*8ac0*/  FMUL.FTZ R80, R13, UR16 ;  /* 0x000000100d507c20 */ /* 0x000fe20008410000 */
[----:B------:R-:W-:Y:S01]  /*8ad0*/  FMUL.FTZ R81, R0, UR16 ;  /* 0x0000001000517c20 */ /* 0x000fe20008410000 */
[----:B------:R-:W-:Y:S01]  /*8ae0*/  LOP3.LUT P4, RZ, R184, 0xff00, RZ, 0xc0, !PT ;  /* 0x0000ff00b8ff7812 */ /* 0x000fe2000788c0ff */
[----:B------:R-:W-:Y:S01]  /*8af0*/  FADD.FTZ R82, R94, -R15 ;  /* 0x8000000f5e527221 */ /* 0x000fe20000010000 */
[----:B------:R-:W-:Y:S01]  /*8b00*/  FMUL.FTZ R0, R80, UR7 ;  /* 0x0000000750007c20 */ /* 0x000fe20008410000 */
[----:B------:R-:W-:Y:S01]  /*8b10*/  FMUL.FTZ R14, R81, UR7 ;  /* 0x00000007510e7c20 */ /* 0x000fe20008410000 */
[----:B------:R-:W-:Y:S01]  /*8b20*/  FMUL.FTZ R83, R83, UR16 ;  /* 0x0000001053537c20 */ /* 0x000fe20008410000 */
[----:B------:R-:W-:-:S02]  /*8b30*/  FMUL.FTZ R82, R82, UR16 ;  /* 0x0000001052527c20 */ /* 0x000fc40008410000 */
[----:B------:R-:W-:Y:S02]  /*8b40*/  FSEL R13, R0, RZ, P3 ;  /* 0x000000ff000d7208 */ /* 0x000fe40001800000 */
[----:B------:R-:W-:Y:S01]  /*8b50*/  FSEL R14, R14, RZ, P4 ;  /* 0x000000ff0e0e7208 */ /* 0x000fe20002000000 */
[----:B------:R-:W-:Y:S01]  /*8b60*/  FMUL.FTZ R0, R82, UR7 ;  /* 0x0000000752007c20 */ /* 0x000fe20008410000 */
[----:B------:R-:W-:Y:S02]  /*8b70*/  LOP3.LUT P3, RZ, R184, 0xff0000, RZ, 0xc0, !PT ;  /* 0x00ff0000b8ff7812 */ /* 0x000fe4000786c0ff */
[----:B------:R-:W-:Y:S01]  /*8b80*/  F2FP.F16.F32.PACK_AB R13, R14, R13 ;  /* 0x0000000d0e0d723e */ /* 0x000fe200000000ff */
[----:B------:R-:W-:Y:S01]  /*8b90*/  FMUL.FTZ R14, R83, UR7 ;  /* 0x00000007530e7c20 */ /* 0x000fe20008410000 */
[----:B------:R-:W-:Y:S02]  /*8ba0*/  ISETP.GE.U32.AND P4, PT, R184, 0x1000000, PT ;  /* 0x01000000b800780c */ /* 0x000fe40003f86070 */
[----:B------:R-:W-:-:S02]  /*8bb0*/  FSEL R0, R0, RZ, P3 ;  /* 0x000000ff00007208 */ /* 0x000fc40001800000 */
[----:B------:R-:W-:-:S04]  /*8bc0*/  FSEL R15, R14, RZ, P4 ;  /* 0x000000ff0e0f7208 */ /* 0x000fc80002000000 */
[----:B------:R-:W-:Y:S02]  /*8bd0*/  F2FP.F16.F32.PACK_AB R15, R15, R0 ;  /* 0x000000000f0f723e */ /* 0x000fe400000000ff */
[----:B------:R-:W-:Y:S02]  /*8be0*/  PRMT R0, R13, 0x7632, R0 ;  /* 0x000076320d007816 */ /* 0x000fe40000000000 */
[C---:B------:R-:W-:Y:S02]  /*8bf0*/  PRMT R85, R15.reuse, 0x7632, R85 ;  /* 0x000076320f557816 */ /* 0x040fe40000000055 */
[----:B------:R-:W-:Y:S01]  /*8c00*/  PRMT R84, R15, 0x7610, R84 ;  /* 0x000076100f547816 */ /* 0x000fe20000000054 */
[----:B------:R-:W-:Y:S06]  /*8c10*/  BRA `(.L_x_4922) ;  /* 0x0000000000807947 */ /* 0x000fec0003800000 */
.L_x_4926:
        /* <DEDUP_REMOVED lines=19> */
[----:B------:R-:W-:Y:S02]  /*8d50*/  F2FP.F16.F32.PACK_AB R13, R0, R13 ;  /* 0x0000000d000d723e */ /* 0x000fe400000000ff */
[----:B------:R-:W-:Y:S02]  /*8d60*/  MOV R0, UR17 ;  /* 0x0000001100007c02 */ /* 0x000fe40008000f00 */
[----:B------:R-:W-:Y:S02]  /*8d70*/  ISETP.GE.U32.AND P4, PT, R184, 0x1000000, PT ;  /* 0x01000000b800780c */ /* 0x000fe40003f86070 */
[----:B------:R-:W-:Y:S01]  /*8d80*/  FSEL R15, R15, RZ, P3 ;  /* 0x000000ff0f0f7208 */ /* 0x000fe20001800000 */
[----:B------:R-:W-:-:S04]  /*8d90*/  FFMA.FTZ R0, R151, R0, UR27 ;  /* 0x0000001b97007e23 */ /* 0x000fc80008010000 */
[----:B------:R-:W-:-:S04]  /*8da0*/  FADD.FTZ R0, R95, -R0 ;  /* 0x800000005f007221 */ /* 0x000fc80000010000 */
[----:B------:R-:W-:-:S04]  /*8db0*/  FMUL.FTZ R0, R0, UR16 ;  /* 0x0000001000007c20 */ /* 0x000fc80008410000 */
[----:B------:R-:W-:-:S05]  /*8dc0*/  FMUL.FTZ R0, R0, UR7 ;  /* 0x0000000700007c20 */ /* 0x000fca0008410000 */
[----:B------:R-:W-:-:S04]  /*8dd0*/  FSEL R0, R0, RZ, P4 ;  /* 0x000000ff00007208 */ /* 0x000fc80002000000 */
[----:B------:R-:W-:Y:S02]  /*8de0*/  F2FP.F16.F32.PACK_AB R15, R0, R15 ;  /* 0x0000000f000f723e */ /* 0x000fe400000000ff */
[----:B------:R-:W-:Y:S02]  /*8df0*/  PRMT R0, R13, 0x7632, R0 ;  /* 0x000076320d007816 */ /* 0x000fe40000000000 */
[C---:B------:R-:W-:Y:S02]  /*8e00*/  PRMT R85, R15.reuse, 0x7632, R85 ;  /* 0x000076320f557816 */ /* 0x040fe40000000055 */
[----:B------:R-:W-:-:S07]  /*8e10*/  PRMT R84, R15, 0x7610, R84 ;  /* 0x000076100f547816 */ /* 0x000fce0000000054 */
.L_x_4922:
        /* <DEDUP_REMOVED lines=20> */
.L_x_4927:
[----:B------:R-:W-:Y:S05]  /*8f60*/  @!P0 BRA `(.L_x_4928) ;  /* 0x0000000c00048947 */ /* 0x000fea0003800000 */
[----:B------:R-:W-:Y:S05]  /*8f70*/  @!P1 BRA `(.L_x_4929) ;  /* 0x0000000400809947 */ /* 0x000fea0003800000 */
[----:B------:R-:W-:Y:S05]  /*8f80*/  @!P2 BRA `(.L_x_4930) ;  /* 0x0000000000bca947 */ /* 0x000fea0003800000 */
[----:B------:R-:W-:Y:S01]  /*8f90*/  MOV R0, UR17 ;  /* 0x0000001100007c02 */ /* 0x000fe20008000f00 */
[----:B01----:R-:W-:Y:S01]  /*8fa0*/  IMAD.U32 R15, RZ, RZ, UR17 ;  /* 0x00000011ff0f7e24 */ /* 0x003fe2000f8e00ff */
[----:B------:R-:W-:Y:S02]  /*8fb0*/  MOV R13, UR17 ;  /* 0x00000011000d7c02 */ /* 0x000fe40008000f00 */
        /* <DEDUP_REMOVED lines=26> */
[----:B------:R-:W-:Y:S01]  /*9160*/  F2FP.F16.F32.PACK_AB R86, R15, R14 ;  /* 0x0000000e0f56723e */ /* 0x000fe200000000ff */
[----:B------:R-:W-:Y:S01]  /*9170*/  FMUL.FTZ R14, R83, UR7 ;  /* 0x00000007530e7c20 */ /* 0x000fe20008410000 */
        /* <DEDUP_REMOVED lines=16> */
.L_x_4930:
        /* <DEDUP_REMOVED lines=32> */
[----:B------:R-:W-:Y:S02]  /*9480*/  F2FP.F16.F32.PACK_AB R84, R15, R12 ;  /* 0x0000000c0f54723e */ /* 0x000fe400000000ff */
        /* <DEDUP_REMOVED lines=15> */
.L_x_4929:
        /* <DEDUP_REMOVED lines=48> */
.L_x_4932:
[----:B------:R-:W-:Y:S01]  /*9880*/  MOV R0, UR17 ;  /* 0x0000001100007c02 */ /* 0x000fe20008000f00 */
[----:B-1----:R-:W-:Y:S01]  /*9890*/  IMAD.U32 R13, RZ, RZ, UR17 ;  /* 0x00000011ff0d7e24 */ /* 0x002fe2000f8e00ff */
[----:B------:R-:W-:Y:S02]  /*98a0*/  MOV R12, UR17 ;  /* 0x00000011000c7c02 */ /* 0x000fe40008000f00 */
[----:B0-----:R-:W-:Y:S01]  /*98b0*/  MOV R15, UR17 ;  /* 0x00000011000f7c02 */ /* 0x001fe20008000f00 */
        /* <DEDUP_REMOVED lines=16> */
[----:B------:R-:W-:-:S02]  /*99c0*/  ISETP.GE.U32.AND P5, PT, R104, 0x1000000, PT ;  /* 0x010000006800780c */ /* 0x000fc40003fa6070 */
[----:B------:R-:W-:Y:S01]  /*99d0*/  FSEL R12, R0, RZ, P6 ;  /* 0x000000ff000c7208 */ /* 0x000fe20003000000 */
[----:B------:R-:W-:Y:S01]  /*99e0*/  FMUL.FTZ R155, R155, UR7 ;  /* 0x000000079b9b7c20 */ /* 0x000fe20008410000 */
[----:B------:R-:W-:Y:S01]  /*99f0*/  LOP3.LUT P6, RZ, R4, 0xff00, RZ, 0xc0, !PT ;  /* 0x0000ff0004ff7812 */ /* 0x000fe200078cc0ff */
[----:B------:R-:W-:Y:S01]  /*9a00*/  FMUL.FTZ R154, R154, UR7 ;  /* 0x000000079a9a7c20 */ /* 0x000fe20008410000 */
[----:B------:R-:W-:Y:S02]  /*9a10*/  LOP3.LUT P3, RZ, R104, 0xff0000, RZ, 0xc0, !PT ;  /* 0x00ff000068ff7812 */ /* 0x000fe4000786c0ff */
[----:B------:R-:W-:Y:S02]  /*9a20*/  FSEL R15, R0, RZ, P6 ;  /* 0x000000ff000f7208 */ /* 0x000fe40003000000 */
[----:B------:R-:W-:Y:S02]  /*9a30*/  LOP3.LUT P6, RZ, R4, 0xff, RZ, 0xc0, !PT ;  /* 0x000000ff04ff7812 */ /* 0x000fe400078cc0ff */
[----:B------:R-:W-:-:S02]  /*9a40*/  FSEL R0, R13, RZ, P4 ;  /* 0x000000ff0d007208 */ /* 0x000fc40002000000 */
[----:B------:R-:W-:Y:S02]  /*9a50*/  FSEL R13, R13, RZ, P6 ;  /* 0x000000ff0d0d7208 */ /* 0x000fe40003000000 */
[C---:B------:R-:W-:Y:S02]  /*9a60*/  LOP3.LUT P4, RZ, R4.reuse, 0xff0000, RZ, 0xc0, !PT ;  /* 0x00ff000004ff7812 */ /* 0x040fe4000788c0ff */
[----:B------:R-:W-:Y:S02]  /*9a70*/  ISETP.GE.U32.AND P6, PT, R4, 0x1000000, PT ;  /* 0x010000000400780c */ /* 0x000fe40003fc6070 */
[----:B------:R-:W-:Y:S02]  /*9a80*/  F2FP.F16.F32.PACK_AB R15, R15, R12 ;  /* 0x0000000c0f0f723e */ /* 0x000fe400000000ff */
[----:B------:R-:W-:Y:S02]  /*9a90*/  F2FP.F16.F32.PACK_AB R85, R13, R0 ;  /* 0x000000000d55723e */ /* 0x000fe400000000ff */
[----:B------:R-:W-:-:S02]  /*9aa0*/  FSEL R12, R155, RZ, P5 ;  /* 0x000000ff9b0c7208 */ /* 0x000fc40002800000 */
[C---:B------:R-:W-:Y:S02]  /*9ab0*/  FSEL R0, R154.reuse, RZ, P3 ;  /* 0x000000ff9a007208 */ /* 0x040fe40001800000 */
        /* <DEDUP_REMOVED lines=12> */
.L_x_4928:
[----:B------:R-:W-:Y:S05]  /*9b80*/  @!P1 BRA `(.L_x_4933) ;  /* 0x0000000400189947 */ /* 0x000fea0003800000 */
[----:B------:R-:W-:Y:S05]  /*9b90*/  @!P2 BRA `(.L_x_4934) ;  /* 0x000000000088a947 */ /* 0x000fea0003800000 */
[----:B-1----:R-:W-:Y:S01]  /*9ba0*/  MOV R13, UR17 ;  /* 0x00000011000d7c02 */ /* 0x002fe20008000f00 */
[----:B------:R-:W-:Y:S01]  /*9bb0*/  IMAD.U32 R0, RZ, RZ, UR17 ;  /* 0x00000011ff007e24 */ /* 0x000fe2000f8e00ff */
        /* <DEDUP_REMOVED lines=10> */
[----:B------:R-:W-:Y:S01]  /*9c60*/  FFMA.FTZ R80, R13, UR16, R68 ;  /* 0x000000100d507c23 */ /* 0x000fe20008010044 */
[----:B------:R-:W-:Y:S01]  /*9c70*/  FFMA.FTZ R81, R0, UR16, R69 ;  /* 0x0000001000517c23 */ /* 0x000fe20008010045 */
[----:B------:R-:W-:Y:S01]  /*9c80*/  LOP3.LUT P4, RZ, R104, 0xff00, RZ, 0xc0, !PT ;  /* 0x0000ff0068ff7812 */ /* 0x000fe2000788c0ff */
[----:B------:R-:W-:Y:S01]  /*9c90*/  FADD.FTZ R15, R154, -R15 ;  /* 0x8000000f9a0f7221 */ /* 0x000fe20000010000 */
[----:B------:R-:W-:Y:S01]  /*9ca0*/  FMUL.FTZ R0, R80, UR7 ;  /* 0x0000000750007c20 */ /* 0x000fe20008410000 */
[----:B------:R-:W-:Y:S01]  /*9cb0*/  FMUL.FTZ R12, R81, UR7 ;  /* 0x00000007510c7c20 */ /* 0x000fe20008410000 */
[----:B------:R-:W-:Y:S01]  /*9cc0*/  FFMA.FTZ R83, R14, UR16, R71 ;  /* 0x000000100e537c23 */ /* 0x000fe20008010047 */
[----:B------:R-:W-:-:S02]  /*9cd0*/  FFMA.FTZ R82, R15, UR16, R70 ;  /* 0x000000100f527c23 */ /* 0x000fc40008010046 */
[----:B------:R-:W-:Y:S02]  /*9ce0*/  FSEL R0, R0, RZ, P3 ;  /* 0x000000ff00007208 */ /* 0x000fe40001800000 */
[----:B------:R-:W-:Y:S01]  /*9cf0*/  FSEL R13, R12, RZ, P4 ;  /* 0x000000ff0c0d7208 */ /* 0x000fe20002000000 */
[----:B------:R-:W-:Y:S01]  /*9d00*/  FMUL.FTZ R12, R83, UR7 ;  /* 0x00000007530c7c20 */ /* 0x000fe20008410000 */
[----:B------:R-:W-:Y:S02]  /*9d10*/  LOP3.LUT P3, RZ, R104, 0xff0000, RZ, 0xc0, !PT ;  /* 0x00ff000068ff7812 */ /* 0x000fe4000786c0ff */
[----:B------:R-:W-:Y:S01]  /*9d20*/  F2FP.F16.F32.PACK_AB R85, R13, R0 ;  /* 0x000000000d55723e */ /* 0x000fe200000000ff */
[----:B------:R-:W-:Y:S01]  /*9d30*/  FMUL.FTZ R0, R82, UR7 ;  /* 0x0000000752007c20 */ /* 0x000fe20008410000 */
[----:B------:R-:W-:-:S04]  /*9d40*/  ISETP.GE.U32.AND P4, PT, R104, 0x1000000, PT ;  /* 0x010000006800780c */ /* 0x000fc80003f86070 */
[----:B------:R-:W-:Y:S02]  /*9d50*/  FSEL R0, R0, RZ, P3 ;  /* 0x000000ff00007208 */ /* 0x000fe40001800000 */
[----:B------:R-:W-:-:S04]  /*9d60*/  FSEL R13, R12, RZ, P4 ;  /* 0x000000ff0c0d7208 */ /* 0x000fc80002000000 */
[----:B------:R-:W-:Y:S02]  /*9d70*/  F2FP.F16.F32.PACK_AB R13, R13, R0 ;  /* 0x000000000d0d723e */ /* 0x000fe400000000ff */
[----:B------:R-:W-:Y:S02]  /*9d80*/  PRMT R0, R85, 0x7632, R0 ;  /* 0x0000763255007816 */ /* 0x000fe40000000000 */
[C---:B------:R-:W-:Y:S02]  /*9d90*/  PRMT R15, R13.reuse, 0x7632, R15 ;  /* 0x000076320d0f7816 */ /* 0x040fe4000000000f */
[----:B------:R-:W-:Y:S01]  /*9da0*/  PRMT R14, R13, 0x7610, R14 ;  /* 0x000076100d0e7816 */ /* 0x000fe2000000000e */
[----:B------:R-:W-:Y:S06]  /*9db0*/  BRA `(.L_x_4931) ;  /* 0x0000000400a07947 */ /* 0x000fec0003800000 */
.L_x_4934:
[----:B------:R-:W-:Y:S01]  /*9dc0*/  MOV R0, UR17 ;  /* 0x0000001100007c02 */ /* 0x000fe20008000f00 */
[----:B-1----:R-:W-:Y:S01]  /*9dd0*/  IMAD.U32 R13, RZ, RZ, UR17 ;  /* 0x00000011ff0d7e24 */ /* 0x002fe2000f8e00ff */
        /* <DEDUP_REMOVED lines=31> */
[----:B------:R-:W-:Y:S01]  /*9fd0*/  PRMT R14, R12, 0x7610, R14 ;  /* 0x000076100c0e7816 */ /* 0x000fe2000000000e */
[----:B------:R-:W-:Y:S06]  /*9fe0*/  BRA `(.L_x_4931) ;  /* 0x0000000400147947 */ /* 0x000fec0003800000 */
.L_x_4933:
[----:B------:R-:W-:Y:S05]  /*9ff0*/  @!P2 BRA `(.L_x_4935) ;  /* 0x000000000088a947 */ /* 0x000fea0003800000 */
[----:B-1----:R-:W-:Y:S01]  /*a000*/  MOV R13, UR17 ;  /* 0x00000011000d7c02 */ /* 0x002fe20008000f00 */
[----:B0-----:R-:W-:Y:S01]  /*a010*/  IMAD.U32 R15, RZ, RZ, UR17 ;  /* 0x00000011ff0f7e24 */ /* 0x001fe2000f8e00ff */
[----:B------:R-:W-:Y:S02]  /*a020*/  MOV R0, UR17 ;  /* 0x0000001100007c02 */ /* 0x000fe40008000f00 */
[----:B------:R-:W-:Y:S01]  /*a030*/  MOV R12, UR17 ;  /* 0x00000011000c7c02 */ /* 0x000fe20008000f00 */
[----:B------:R-:W-:Y:S01]  /*a040*/  FFMA.FTZ R13, R96, R13, UR27 ;  /* 0x0000001b600d7e23 */ /* 0x000fe2000801000d */
[----:B------:R-:W-:Y:S01]  /*a050*/  FFMA.FTZ R15, R98, R15, UR27 ;  /* 0x0000001b620f7e23 */ /* 0x000fe2000801000f */
[----:B------:R-:W-:Y:S01]  /*a060*/  FFMA.FTZ R0, R97, R0, UR27 ;  /* 0x0000001b61007e23 */ /* 0x000fe20008010000 */
[----:B------:R-:W-:Y:S01]  /*a070*/  LOP3.LUT P3, RZ, R104, 0xff, RZ, 0xc0, !PT ;  /* 0x000000ff68ff7812 */ /* 0x000fe2000786c0ff */
        /* <DEDUP_REMOVED lines=26> */
.L_x_4935:
[----:B-1----:R-:W-:Y:S01]  /*a220*/  MOV R13, UR17 ;  /* 0x00000011000d7c02 */ /* 0x002fe20008000f00 */
[----:B------:R-:W-:Y:S01]  /*a230*/  IMAD.U32 R0, RZ, RZ, UR17 ;  /* 0x00000011ff007e24 */ /* 0x000fe2000f8e00ff */
[----:B0-----:R-:W-:Y:S02]  /*a240*/  MOV R15, UR17 ;  /* 0x00000011000f7c02 */ /* 0x001fe40008000f00 */
        /* <DEDUP_REMOVED lines=30> */
[----:B------:R-:W-:-:S07]  /*a430*/  PRMT R14, R12, 0x7610, R14 ;  /* 0x000076100c0e7816 */ /* 0x000fce000000000e */
.L_x_4931:
        /* <DEDUP_REMOVED lines=20> */
.L_x_4936:
[----:B------:R-:W-:Y:S05]  /*a580*/  @!P0 BRA `(.L_x_4937) ;  /* 0x0000000c00048947 */ /* 0x000fea0003800000 */
[----:B------:R-:W-:Y:S05]  /*a590*/  @!P1 BRA `(.L_x_4938) ;  /* 0x0000000400809947 */ /* 0x000fea0003800000 */
[----:B------:R-:W-:Y:S05]  /*a5a0*/  @!P2 BRA `(.L_x_4939) ;  /* 0x0000000000bca947 */ /* 0x000fea0003800000 */
[----:B------:R-:W-:Y:S01]  /*a5b0*/  MOV R0, UR17 ;  /* 0x0000001100007c02 */ /* 0x000fe20008000f00 */
[----:B01----:R-:W-:Y:S01]  /*a5c0*/  IMAD.U32 R15, RZ, RZ, UR17 ;  /* 0x00000011ff0f7e24 */ /* 0x003fe2000f8e00ff */
[----:B------:R-:W-:Y:S02]  /*a5d0*/  MOV R13, UR17 ;  /* 0x00000011000d7c02 */ /* 0x000fe40008000f00 */
        /* <DEDUP_REMOVED lines=24> */
[----:B------:R-:W-:Y:S02]  /*a760*/  F2FP.F16.F32.PACK_AB R14, R13, R8 ;  /* 0x000000080d0e723e */ /* 0x000fe400000000ff */
[C---:B------:R-:W-:Y:S02]  /*a770*/  FSEL R8, R0.reuse, RZ, P4 ;  /* 0x000000ff00087208 */ /* 0x040fe40002000000 */
[----:B------:R-:W-:Y:S01]  /*a780*/  FSEL R13, R0, RZ, P6 ;  /* 0x000000ff000d7208 */ /* 0x000fe20003000000 */
[----:B------:R-:W-:Y:S01]  /*a790*/  FMUL.FTZ R0, R82, UR7 ;  /* 0x0000000752007c20 */ /* 0x000fe20008410000 */
[----:B------:R-:W-:-:S02]  /*a7a0*/  LOP3.LUT P4, RZ, R3, 0xff0000, RZ, 0xc0, !PT ;  /* 0x00ff000003ff7812 */ /* 0x000fc4000788c0ff */
[----:B------:R-:W-:Y:S02]  /*a7b0*/  ISETP.GE.U32.AND P6, PT, R3, 0x1000000, PT ;  /* 0x010000000300780c */ /* 0x000fe40003fc6070 */
[----:B------:R-:W-:Y:S02]  /*a7c0*/  F2FP.F16.F32.PACK_AB R85, R13, R8 ;  /* 0x000000080d55723e */ /* 0x000fe400000000ff */
[C---:B------:R-:W-:Y:S02]  /*a7d0*/  FSEL R8, R0.reuse, RZ, P3 ;  /* 0x000000ff00087208 */ /* 0x040fe40001800000 */
[----:B------:R-:W-:Y:S02]  /*a7e0*/  FSEL R13, R0, RZ, P4 ;  /* 0x000000ff000d7208 */ /* 0x000fe40002000000 */
[C---:B------:R-:W-:Y:S02]  /*a7f0*/  FSEL R0, R12.reuse, RZ, P5 ;  /* 0x000000ff0c007208 */ /* 0x040fe40002800000 */
[----:B------:R-:W-:-:S02]  /*a800*/  FSEL R15, R12, RZ, P6 ;  /* 0x000000ff0c0f7208 */ /* 0x000fc40003000000 */
[----:B------:R-:W-:Y:S02]  /*a810*/  F2FP.F16.F32.PACK_AB R8, R13, R8 ;  /* 0x000000080d08723e */ /* 0x000fe400000000ff */
[----:B------:R-:W-:Y:S02]  /*a820*/  F2FP.F16.F32.PACK_AB R15, R15, R0 ;  /* 0x000000000f0f723e */ /* 0x000fe400000000ff */
[----:B------:R-:W-:Y:S02]  /*a830*/  PRMT R138, R85, 0x7632, R138 ;  /* 0x00007632558a7816 */ /* 0x000fe4000000008a */
[C---:B------:R-:W-:Y:S02]  /*a840*/  PRMT R139, R14.reuse, 0x7632, R139 ;  /* 0x000076320e8b7816 */ /* 0x040fe4000000008b */
[----:B------:R-:W-:Y:S02]  /*a850*/  PRMT R0, R14, 0x7610, R0 ;  /* 0x000076100e007816 */ /* 0x000fe40000000000 */
[----:B------:R-:W-:-:S02]  /*a860*/  PRMT R140, R8, 0x7632, R140 ;  /* 0x00007632088c7816 */ /* 0x000fc4000000008c */
[C---:B------:R-:W-:Y:S02]  /*a870*/  PRMT R141, R15.reuse, 0x7632, R141 ;  /* 0x000076320f8d7816 */ /* 0x040fe4000000008d */
[----:B------:R-:W-:Y:S01]  /*a880*/  PRMT R87, R15, 0x7610, R87 ;  /* 0x000076100f577816 */ /* 0x000fe20000000057 */
[----:B------:R-:W-:Y:S06]  /*a890*/  BRA `(.L_x_4940) ;  /* 0x0000001000787947 */ /* 0x000fec0003800000 */
.L_x_4939:
        /* <DEDUP_REMOVED lines=48> */
.L_x_4938:
[----:B------:R-:W-:Y:S05]  /*aba0*/  @!P2 BRA `(.L_x_4941) ;  /* 0x0000000000bca947 */ /* 0x000fea0003800000 */
[----:B------:R-:W-:Y:S01]  /*abb0*/  IMAD.U32 R0, RZ, RZ, UR17 ;  /* 0x00000011ff007e24 */ /* 0x000fe2000f8e00ff */
[----:B01----:R-:W-:Y:S01]  /*abc0*/  MOV R13, UR17 ;  /* 0x00000011000d7c02 */ /* 0x003fe20008000f00 */
        /* <DEDUP_REMOVED lines=20> */
[----:B------:R-:W-:Y:S02]  /*ad10*/  LOP3.LUT P6, RZ, R3, 0xff00, RZ, 0xc0, !PT ;  /* 0x0000ff0003ff7812 */ /* 0x000fe400078cc0ff */
[----:B------:R-:W-:Y:S02]  /*ad20*/  ISETP.GE.U32.AND P5, PT, R105, 0x1000000, PT ;  /* 0x010000006900780c */ /* 0x000fe40003fa6070 */
[----:B------:R-:W-:Y:S01]  /*ad30*/  FSEL R13, R0, RZ, P6 ;  /* 0x000000ff000d7208 */ /* 0x000fe20003000000 */
[----:B------:R-:W-:Y:S01]  /*ad40*/  FMUL.FTZ R0, R80, UR7 ;  /* 0x0000000750007c20 */ /* 0x000fe20008410000 */
[----:B------:R-:W-:Y:S02]  /*ad50*/  LOP3.LUT P6, RZ, R3, 0xff, RZ, 0xc0, !PT ;  /* 0x000000ff03ff7812 */ /* 0x000fe400078cc0ff */
[----:B------:R-:W-:-:S02]  /*ad60*/  F2FP.F16.F32.PACK_AB R14, R13, R8 ;  /* 0x000000080d0e723e */ /* 0x000fc400000000ff */
[C---:B------:R-:W-:Y:S02]  /*ad70*/  FSEL R8, R0.reuse, RZ, P4 ;  /* 0x000000ff00087208 */ /* 0x040fe40002000000 */
[----:B------:R-:W-:Y:S01]  /*ad80*/  FSEL R13, R0, RZ, P6 ;  /* 0x000000ff000d7208 */ /* 0x000fe20003000000 */
        /* <DEDUP_REMOVED lines=17> */
.L_x_4941:
        /* <DEDUP_REMOVED lines=48> */
.L_x_4937:
[----:B------:R-:W-:Y:S05]  /*b1a0*/  @!P1 BRA `(.L_x_4942) ;  /* 0x00000004001c9947 */ /* 0x000fea0003800000 */
[----:B------:R-:W-:Y:S05]  /*b1b0*/  @!P2 BRA `(.L_x_4943) ;  /* 0x00000000008ca947 */ /* 0x000fea0003800000 */
[----:B01----:R-:W-:Y:S01]  /*b1c0*/  MOV R13, UR17 ;  /* 0x00000011000d7c02 */ /* 0x003fe20008000f00 */
        /* <DEDUP_REMOVED lines=34> */
.L_x_4943:
        /* <DEDUP_REMOVED lines=35> */
.L_x_4942:
        /* <DEDUP_REMOVED lines=36> */
.L_x_4944:
        /* <DEDUP_REMOVED lines=34> */
.L_x_4940:
[----:B------:R-:W0:Y:S01]  /*ba80*/  @P2 LDC.64 R12, c[0x0][0x478] ;  /* 0x00011e00ff0c2b82 */ /* 0x000e220000000a00 */
[----:B------:R-:W-:Y:S01]  /*ba90*/  LOP3.LUT R0, R0, 0xffff, RZ, 0xc0, !PT ;  /* 0x0000ffff00007812 */ /* 0x000fe200078ec0ff */
[----:B------:R-:W-:Y:S01]  /*baa0*/  IMAD.MOV.U32 R84, RZ, RZ, 0x8 ;  /* 0x00000008ff547424 */ /* 0x000fe200078e00ff */
        /* <DEDUP_REMOVED lines=17> */
.L_x_4945:
        /* <DEDUP_REMOVED lines=50> */
.L_x_4948:
        /* <DEDUP_REMOVED lines=22> */
[C---:B------:R-:W-:Y:S01]  /*c040*/  FSEL R0, R107.reuse, RZ, P5 ;  /* 0x000000ff6b007208 */ /* 0x040fe20002800000 */
        /* <DEDUP_REMOVED lines=9> */
[----:B01----:R-:W-:Y:S02]  /*c0e0*/  F2FP.F16.F32.PACK_AB R14, R7, R0 ;  /* 0x00000000070e723e */ /* 0x003fe400000000ff */
        /* <DEDUP_REMOVED lines=15> */
.L_x_4947:
        /* <DEDUP_REMOVED lines=48> */
.L_x_4950:
        /* <DEDUP_REMOVED lines=32> */
[----:B------:R-:W-:Y:S02]  /*c6e0*/  F2FP.F16.F32.PACK_AB R177, R177, R0 ;  /* 0x00000000b1b1723e */ /* 0x000fe400000000ff */
[C---:B------:R-:W-:Y:S02]  /*c6f0*/  FSEL R0, R178.reuse, RZ, P1 ;  /* 0x000000ffb2007208 */ /* 0x040fe40000800000 */
[----:B01----:R-:W-:Y:S02]  /*c700*/  FSEL R13, R178, RZ, P4 ;  /* 0x000000ffb20d7208 */ /* 0x003fe40002000000 */
        /* <DEDUP_REMOVED lines=12> */
.L_x_4946:
[----:B------:R-:W-:Y:S05]  /*c7d0*/  @!P1 BRA `(.L_x_4951) ;  /* 0x0000000400149947 */ /* 0x000fea0003800000 */
[----:B------:R-:W-:Y:S05]  /*c7e0*/  @!P2 BRA `(.L_x_4952) ;  /* 0x000000000084a947 */ /* 0x000fea0003800000 */
[----:B------:R-:W-:Y:S01]  /*c7f0*/  MOV R0, UR17 ;  /* 0x0000001100007c02 */ /* 0x000fe20008000f00 */
[----:B01----:R-:W-:Y:S01]  /*c800*/  IMAD.U32 R13, RZ, RZ, UR17 ;  /* 0x00000011ff0d7e24 */ /* 0x003fe2000f8e00ff */
        /* <DEDUP_REMOVED lines=31> */
.L_x_4952:
        /* <DEDUP_REMOVED lines=35> */
.L_x_4951:
        /* <DEDUP_REMOVED lines=34> */
.L_x_4953:
        /* <DEDUP_REMOVED lines=34> */
.L_x_4949:
[----:B------:R-:W0:Y:S01]  /*d070*/  @P2 LDC.64 R12, c[0x0][0x478] ;  /* 0x00011e00ff0c2b82 */ /* 0x000e220000000a00 */
[----:B------:R-:W-:Y:S02]  /*d080*/  LOP3.LUT R0, R0, 0xffff, RZ, 0xc0, !PT ;  /* 0x0000ffff00007812 */ /* 0x000fe400078ec0ff */
[----:B------:R-:W-:Y:S02]  /*d090*/  PRMT R85, R8, 0x5410, R85 ;  /* 0x0000541008557816 */ /* 0x000fe40000000055 */
[----:B------:R-:W-:Y:S01]  /*d0a0*/  MOV R87, 0x8 ;  /* 0x0000000800577802 */ /* 0x000fe20000000f00 */
        /* <DEDUP_REMOVED lines=16> */
.L_x_4954:
[----:B------:R-:W-:Y:S01]  /*d1b0*/  UPLOP3.LUT UP1, UPT, UPT, UPT, UP1, 0x40, 0x4 ;  /* 0x000000000004789c */ /* 0x000fe20003f2e810 */
[----:B------:R-:W-:Y:S10]  /*d1c0*/  BRA.U !UP2, `(.L_x_4955) ;  /* 0xffffff3d0ad47547 */ /* 0x000ff4000b83ffff */
        /* <DEDUP_REMOVED lines=57> */
.L_x_4889:
        /* <DEDUP_REMOVED lines=42> */
.L_x_4956:
        /* <DEDUP_REMOVED lines=16> */
.L_x_7289:


//--------------------- .text._ZN10layer_norm22ln_bwd_finalize_kernelINS_22Kernel_traits_finalizeILj7168E6__halfS2_fS2_fjLb0ELj1024ELj4ENS_18Kernel_traits_baseILj7168ES2_S2_fS2_fjLj1024EEEEELb0ELb0EEEvNS_9BwdParamsE --------------------------
	.section	.text._ZN10layer_norm22ln_bwd_finalize_kernelINS_22Kernel_traits_finalizeILj7168E6__halfS2_fS2_fjLb0ELj1024ELj4ENS_18Kernel_traits_baseILj7168ES2_S2_fS2_fjLj1024EEEEELb0ELb0EEEvNS_9BwdParamsE,"ax",@progbits
	.align	128
        .global         _ZN10layer_norm22ln_bwd_finalize_kernelINS_22Kernel_traits_finalizeILj7168E6__halfS2_fS2_fjLb0ELj1024ELj4ENS_18Kernel_traits_baseILj7168ES2_S2_fS2_fjLj1024EEEEELb0ELb0EEEvNS_9BwdParamsE
        .type           _ZN10layer_norm22ln_bwd_finalize_kernelINS_22Kernel_traits_finalizeILj7168E6__halfS2_fS2_fjLb0ELj1024ELj4ENS_18Kernel_traits_baseILj7168ES2_S2_fS2_fjLj1024EEEEELb0ELb0EEEvNS_9BwdParamsE,@function
        .size           _ZN10layer_norm22ln_bwd_finalize_kernelINS_22Kernel_traits_finalizeILj7168E6__halfS2_fS2_fjLb0ELj1024ELj4ENS_18Kernel_traits_baseILj7168ES2_S2_fS2_fjLj1024EEEEELb0ELb0EEEvNS_9BwdParamsE,(.L_x_7290 - _ZN10layer_norm22ln_bwd_finalize_kernelINS_22Kernel_traits_finalizeILj7168E6__halfS2_fS2_fjLb0ELj1024ELj4ENS_18Kernel_traits_baseILj7168ES2_S2_fS2_fjLj1024EEEEELb0ELb0EEEvNS_9BwdParamsE)
        .other          _ZN10layer_norm22ln_bwd_finalize_kernelINS_22Kernel_traits_finalizeILj7168E6__halfS2_fS2_fjLb0ELj1024ELj4ENS_18Kernel_traits_baseILj7168ES2_S2_fS2_fjLj1024EEEEELb0ELb0EEEvNS_9BwdParamsE,@"STO_CUDA_ENTRY STV_DEFAULT"
_ZN10layer_norm22ln_bwd_finalize_kernelINS_22Kernel_traits_finalizeILj7168E6__halfS2_fS2_fjLb0ELj1024ELj4ENS_18Kernel_traits_baseILj7168ES2_S2_fS2_fjLj1024EEEEELb0ELb0EEEvNS_9BwdParamsE:
.text._ZN10layer_norm22ln_bwd_finalize_kernelINS_22Kernel_traits_finalizeILj7168E6__halfS2_fS2_fjLb0ELj1024ELj4ENS_18Kernel_traits_baseILj7168ES2_S2_fS2_fjLj1024EEEEELb0ELb0EEEvNS_9BwdParamsE:
        /* <DEDUP_REMOVED lines=82> */
.L_x_4961:
        /* <DEDUP_REMOVED lines=118> */
.L_x_4960:
[----:B------:R-:W-:Y:S05]  /*0c80*/  BSYNC.RECONVERGENT B1 ;  /* 0x0000000000017941 */ /* 0x000fea0003800200 */
.L_x_4959:
        /* <DEDUP_REMOVED lines=75> */
.L_x_4963:
[----:B------:R-:W-:Y:S05]  /*1140*/  BSYNC.RECONVERGENT B1 ;  /* 0x0000000000017941 */ /* 0x000fea0003800200 */
.L_x_4962:
        /* <DEDUP_REMOVED lines=37> */
.L_x_4965:
[----:B------:R-:W-:Y:S05]  /*13a0*/  BSYNC.RECONVERGENT B1 ;  /* 0x0000000000017941 */ /* 0x000fea0003800200 */
.L_x_4964:
[----:B------:R-:W-:Y:S05]  /*13b0*/  @!P1 BRA `(.L_x_4958) ;  /* 0x0000000000409947 */ /* 0x000fea0003800000 */
[----:B------:R-:W0:Y:S01]  /*13c0*/  LDC.64 R10, c[0x0][0x440] ;  /* 0x00011000ff0a7b82 */ /* 0x000e220000000a00 */
[----:B------:R-:W-:Y:S01]  /*13d0*/  IMAD R59, R0, R56, R59 ;  /* 0x00000038003b7224 */ /* 0x000fe200078e023b */
[----:B------:R-:W-:Y:S02]  /*13e0*/  LOP3.LUT R8, R8, 0x1f, RZ, 0xc0, !PT ;  /* 0x0000001f08087812 */ /* 0x000fe400078ec0ff */
[----:B------:R-:W-:Y:S02]  /*13f0*/  IADD3 R9, PT, PT, -R9, RZ, RZ ;  /* 0x000000ff09097210 */ /* 0x000fe40007ffe1ff */
[----:B------:R-:W-:Y:S02]  /*1400*/  IADD3 R59, PT, PT, R8, R59, RZ ;  /* 0x0000003b083b7210 */ /* 0x000fe40007ffe0ff */
[----:B------:R-:W1:Y:S05]  /*1410*/  LDC.64 R12, c[0x0][0x448] ;  /* 0x00011200ff0c7b82 */ /* 0x000e6a0000000a00 */
.L_x_4966:
        /* <DEDUP_REMOVED lines=10> */
.L_x_4958:
[----:B------:R-:W-:Y:S05]  /*14c0*/  BSYNC.RECONVERGENT B0 ;  /* 0x0000000000007941 */ /* 0x000fea0003800200 */
.L_x_4957:
        /* <DEDUP_REMOVED lines=59> */
.L_x_4967:
        /* <DEDUP_REMOVED lines=16> */
.L_x_7290:


//--------------------- .text._ZN10layer_norm40ln_parallel_residual_bwd_finalize_kernelINS_22Kernel_traits_finalizeILj7168E6__halfS2_fS2_fjLb0ELj1024ELj4ENS_18Kernel_traits_baseILj7168ES2_S2_fS2_fjLj1024EEEEELb0EEEvNS_9BwdParamsE --------------------------
	.section	.text._ZN10layer_norm40ln_parallel_residual_bwd_finalize_kernelINS_22Kernel_traits_finalizeILj7168E6__halfS2_fS2_fjLb0ELj1024ELj4ENS_18Kernel_traits_baseILj7168ES2_S2_fS2_fjLj1024EEEEELb0EEEvNS_9BwdParamsE,"ax",@progbits
	.align	128
        .global         _ZN10layer_norm40ln_parallel_residual_bwd_finalize_kernelINS_22Kernel_traits_finalizeILj7168E6__halfS2_fS2_fjLb0ELj1024ELj4ENS_18Kernel_traits_baseILj7168ES2_S2_fS2_fjLj1024EEEEELb0EEEvNS_9BwdParamsE
        .type           _ZN10layer_norm40ln_parallel_residual_bwd_finalize_kernelINS_22Kernel_traits_finalizeILj7168E6__halfS2_fS2_fjLb0ELj1024ELj4ENS_18Kernel_traits_baseILj7168ES2_S2_fS2_fjLj1024EEEEELb0EEEvNS_9BwdParamsE,@function
        .size           _ZN10layer_norm40ln_parallel_residual_bwd_finalize_kernelINS_22Kernel_traits_finalizeILj7168E6__halfS2_fS2_fjLb0ELj1024ELj4ENS_18Kernel_traits_baseILj7168ES2_S2_fS2_fjLj1024EEEEELb0EEEvNS_9BwdParamsE,(.L_x_7291 - _ZN10layer_norm40ln_parallel_residual_bwd_finalize_kernelINS_22Kernel_traits_finalizeILj7168E6__halfS2_fS2_fjLb0ELj1024ELj4ENS_18Kernel_traits_baseILj7168ES2_S2_fS2_fjLj1024EEEEELb0EEEvNS_9BwdParamsE)
        .other          _ZN10layer_norm40ln_parallel_residual_bwd_finalize_kernelINS_22Kernel_traits_finalizeILj7168E6__halfS2_fS2_fjLb0ELj1024ELj4ENS_18Kernel_traits_baseILj7168ES2_S2_fS2_fjLj1024EEEEELb0EEEvNS_9BwdParamsE,@"STO_CUDA_ENTRY STV_DEFAULT"
_ZN10layer_norm40ln_parallel_residual_bwd_finalize_kernelINS_22Kernel_traits_finalizeILj7168E6__halfS2_fS2_fjLb0ELj1024ELj4ENS_18Kernel_traits_baseILj7168ES2_S2_fS2_fjLj1024EEEEELb0EEEvNS_9BwdParamsE:
.text._ZN10layer_norm40ln_parallel_residual_bwd_finalize_kernelINS_22Kernel_traits_finalizeILj7168E6__halfS2_fS2_fjLb0ELj1024ELj4ENS_18Kernel_traits_baseILj7168ES2_S2_fS2_fjLj1024EEEEELb0EEEvNS_9BwdParamsE:
        /* <DEDUP_REMOVED lines=60> */
.L_x_4972:
        /* <DEDUP_REMOVED lines=112> */
.L_x_4971:
[----:B------:R-:W-:Y:S05]  /*0ac0*/  BSYNC.RECONVERGENT B1 ;  /* 0x0000000000017941 */ /* 0x000fea0003800200 */
.L_x_4970:
        /* <DEDUP_REMOVED lines=65> */
.L_x_4974:
[----:B------:R-:W-:Y:S05]  /*0ee0*/  BSYNC.RECONVERGENT B1 ;  /* 0x0000000000017941 */ /* 0x000fea0003800200 */
.L_x_4973:
        /* <DEDUP_REMOVED lines=36> */
.L_x_4976:
[----:B------:R-:W-:Y:S05]  /*1130*/  BSYNC.RECONVERGENT B1 ;  /* 0x0000000000017941 */ /* 0x000fea0003800200 */
.L_x_4975:
        /* <DEDUP_REMOVED lines=18> */
.L_x_4969:
[----:B------:R-:W-:Y:S05]  /*1260*/  BSYNC.RECONVERGENT B0 ;  /* 0x0000000000007941 */ /* 0x000fea0003800200 */
.L_x_4968:
        /* <DEDUP_REMOVED lines=94> */
.L_x_4977:
        /* <DEDUP_REMOVED lines=11> */
.L_x_7291:


//--------------------- .text._ZN10layer_norm31ln_parallel_residual_bwd_kernelINS_13Kernel_traitsI6__halfS2_fS2_fjLj7168ELj1ELj1ELj8ELj8ENS_18Kernel_traits_baseILj7168ES2_S2_fS2_fjLj256EEEEELb1ELb1ELb0EEEvNS_9BwdParamsE --------------------------
	.section	.text._ZN10layer_norm31ln_parallel_residual_bwd_kernelINS_13Kernel_traitsI6__halfS2_fS2_fjLj7168ELj1ELj1ELj8ELj8ENS_18Kernel_traits_baseILj7168ES2_S2_fS2_fjLj256EEEEELb1ELb1ELb0EEEvNS_9BwdParamsE,"ax",@progbits
	.align	128
        .global         _ZN10layer_norm31ln_parallel_residual_bwd_kernelINS_13Kernel_traitsI6__halfS2_fS2_fjLj7168ELj1ELj1ELj8ELj8ENS_18Kernel_traits_baseILj7168ES2_S2_fS2_fjLj256EEEEELb1ELb1ELb0EEEvNS_9BwdParamsE
        .type           _ZN10layer_norm31ln_parallel_residual_bwd_kernelINS_13Kernel_traitsI6__halfS2_fS2_fjLj7168ELj1ELj1ELj8ELj8ENS_18Kernel_traits_baseILj7168ES2_S2_fS2_fjLj256EEEEELb1ELb1ELb0EEEvNS_9BwdParamsE,@function
        .size           _ZN10layer_norm31ln_parallel_residual_bwd_kernelINS_13Kernel_traitsI6__halfS2_fS2_fjLj7168ELj1ELj1ELj8ELj8ENS_18Kernel_traits_baseILj7168ES2_S2_fS2_fjLj256EEEEELb1ELb1ELb0EEEvNS_9BwdParamsE,(.L_x_7292 - _ZN10layer_norm31ln_parallel_residual_bwd_kernelINS_13Kernel_traitsI6__halfS2_fS2_fjLj7168ELj1ELj1ELj8ELj8ENS_18Kernel_traits_baseILj7168ES2_S2_fS2_fjLj256EEEEELb1ELb1ELb0EEEvNS_9BwdParamsE)
        .other          _ZN10layer_norm31ln_parallel_residual_bwd_kernelINS_13Kernel_traitsI6__halfS2_fS2_fjLj7168ELj1ELj1ELj8ELj8ENS_18Kernel_traits_baseILj7168ES2_S2_fS2_fjLj256EEEEELb1ELb1ELb0EEEvNS_9BwdParamsE,@"STO_CUDA_ENTRY STV_DEFAULT"
_ZN10layer_norm31ln_parallel_residual_bwd_kernelINS_13Kernel_traitsI6__halfS2_fS2_fjLj7168ELj1ELj1ELj8ELj8ENS_18Kernel_traits_baseILj7168ES2_S2_fS2_fjLj256EEEEELb1ELb1ELb0EEEvNS_9BwdParamsE:
.text._ZN10layer_norm31ln_parallel_residual_bwd_kernelINS_13Kernel_traitsI6__halfS2_fS2_fjLj7168ELj1ELj1ELj8ELj8ENS_18Kernel_traits_baseILj7168ES2_S2_fS2_fjLj256EEEEELb1ELb1ELb0EEEvNS_9BwdParamsE:
        /* <DEDUP_REMOVED lines=42> */
[C---:B0-----:R-:W-:Y:S01]  /*02a0*/  @P4 IMAD.WIDE.U32 R30, R3.reuse, 0x8, R30 ;  /* 0x00000008031e4825 */ /* 0x041fe200078e001e */
[----:B------:R-:W0:Y:S03]  /*02b0*/  S2UR UR4, SR_CTAID.X ;  /* 0x00000000000479c3 */ /* 0x000e260000002500 */
[----:B------:R-:W-:Y:S01]  /*02c0*/  @P4 VIADD R3, R3, 0x100 ;  /* 0x0000010003034836 */ /* 0x000fe20000000000 */
[----:B------:R1:W5:Y:S03]  /*02d0*/  @P4 LDG.E.64 R16, desc[UR10][R30.64] ;  /* 0x0000000a1e104981 */ /* 0x000366000c1e1b00 */
[----:B----4-:R-:W-:-:S05]  /*02e0*/  @P5 IMAD.WIDE.U32 R18, R3, 0x8, R18 ;  /* 0x0000000803125825 */ /* 0x010fca00078e0012 */
[----:B------:R1:W5:Y:S01]  /*02f0*/  @P5 LDG.E.64 R20, desc[UR10][R18.64] ;  /* 0x0000000a12145981 */ /* 0x000362000c1e1b00 */
[----:B0-----:R-:W-:-:S05]  /*0300*/  IMAD.U32 R5, RZ, RZ, UR4 ;  /* 0x00000004ff057e24 */ /* 0x001fca000f8e00ff */
        /* <DEDUP_REMOVED lines=59> */
[----:B------:R-:W-:-:S02]  /*06c0*/  SHF.R.U32.HI R16, RZ, 0x10, R21 ;  /* 0x00000010ff107819 */ /* 0x000fc40000011615 */
[----:B------:R-:W-:Y:S02]  /*06d0*/  CS2R R100, SRZ ;  /* 0x0000000000647805 */ /* 0x000fe4000001ff00 */
[----:B------:R-:W-:Y:S02]  /*06e0*/  PLOP3.LUT P0, PT, PT, PT, UP0, 0x80, 0x8 ;  /* 0x000000000008781c */ /* 0x000fe40003f0f008 */
        /* <DEDUP_REMOVED lines=49> */
.L_x_5071:
        /* <DEDUP_REMOVED lines=23> */
[----:B------:R-:W0:Y:S01]  /*0b70*/  LDC.64 R26, c[0x0][0x428] ;  /* 0x00010a00ff1a7b82 */ /* 0x000e220000000a00 */
[----:B---3--:R-:W-:Y:S02]  /*0b80*/  ISETP.NE.U32.AND P6, PT, RZ, UR16, PT ;  /* 0x00000010ff007c0c */ /* 0x008fe4000bfc5070 */
[----:B----4-:R-:W-:-:S05]  /*0b90*/  ISETP.NE.U32.AND P5, PT, RZ, UR12, PT ;  /* 0x0000000cff007c0c */ /* 0x010fca000bfa5070 */
[----:B------:R-:W1:Y:S08]  /*0ba0*/  LDC.64 R128, c[0x0][0x3a8] ;  /* 0x0000ea00ff807b82 */ /* 0x000e700000000a00 */
[----:B------:R-:W2:Y:S01]  /*0bb0*/  LDC.64 R134, c[0x0][0x3b0] ;  /* 0x0000ec00ff867b82 */ /* 0x000ea20000000a00 */
[----:B0-----:R-:W-:-:S06]  /*0bc0*/  IMAD.WIDE.U32 R26, R4, 0x8, R26 ;  /* 0x00000008041a7825 */ /* 0x001fcc00078e001a */
[----:B------:R-:W3:Y:S01]  /*0bd0*/  LDG.E.64 R26, desc[UR10][R26.64] ;  /* 0x0000000a1a1a7981 */ /* 0x000ee2000c1e1b00 */
[----:B-1----:R-:W-:-:S06]  /*0be0*/  IMAD.WIDE.U32 R128, R4, 0x10, R128 ;  /* 0x0000001004807825 */ /* 0x002fcc00078e0080 */
[----:B------:R-:W4:Y:S01]  /*0bf0*/  LDG.E.128 R128, desc[UR10][R128.64] ;  /* 0x0000000a80807981 */ /* 0x000f22000c1e1d00 */
[----:B--2---:R-:W-:-:S05]  /*0c00*/  IMAD.WIDE.U32 R134, R4, 0x4, R134 ;  /* 0x0000000404867825 */ /* 0x004fca00078e0086 */
[----:B------:R-:W5:Y:S01]  /*0c10*/  LDG.E R8, desc[UR10][R134.64] ;  /* 0x0000000a86087981 */ /* 0x000f62000c1e1900 */
[----:B------:R-:W-:Y:S02]  /*0c20*/  ISETP.NE.AND.EX P6, PT, RZ, UR17, PT, P6 ;  /* 0x00000011ff007c0c */ /* 0x000fe4000bfc5360 */
[----:B------:R-:W-:-:S11]  /*0c30*/  ISETP.NE.AND.EX P5, PT, RZ, UR13, PT, P5 ;  /* 0x0000000dff007c0c */ /* 0x000fd6000bfa5350 */
[----:B------:R-:W0:Y:S08]  /*0c40*/  @P6 LDC.64 R28, c[0x0][0x438] ;  /* 0x00010e00ff1c6b82 */ /* 0x000e300000000a00 */
[----:B------:R-:W1:Y:S01]  /*0c50*/  @P5 LDC.64 R132, c[0x0][0x3b8] ;  /* 0x0000ee00ff845b82 */ /* 0x000e620000000a00 */
[----:B0-----:R-:W-:-:S05]  /*0c60*/  @P6 IMAD.WIDE.U32 R28, R4, 0x10, R28 ;  /* 0x00000010041c6825 */ /* 0x001fca00078e001c */
[----:B------:R0:W5:Y:S01]  /*0c70*/  @P6 LDG.E.128 R44, desc[UR10][R28.64] ;  /* 0x0000000a1c2c6981 */ /* 0x000162000c1e1d00 */
[----:B-1----:R-:W-:-:S05]  /*0c80*/  @P5 IMAD.WIDE.U32 R132, R4, 0x4, R132 ;  /* 0x0000000404845825 */ /* 0x002fca00078e0084 */
[----:B------:R1:W5:Y:S01]  /*0c90*/  @P5 LDG.E R7, desc[UR10][R132.64] ;  /* 0x0000000a84075981 */ /* 0x000362000c1e1900 */
[----:B0-----:R-:W-:Y:S02]  /*0ca0*/  HADD2.F32 R29, -RZ, R186.H0_H0 ;  /* 0x200000baff1d7230 */ /* 0x001fe40000004100 */
[----:B------:R-:W-:Y:S02]  /*0cb0*/  VIADD R141, R4, 0x100 ;  /* 0x00000100048d7836 */ /* 0x000fe40000000000 */
[----:B---3--:R-:W-:Y:S01]  /*0cc0*/  IMAD.MOV.U32 R25, RZ, RZ, R26 ;  /* 0x000000ffff197224 */ /* 0x008fe200078e001a */
[--C-:B------:R-:W-:Y:S01]  /*0cd0*/  SHF.R.U64 R30, R26, 0x10, R27.reuse ;  /* 0x000000101a1e7819 */ /* 0x100fe2000000121b */
[----:B------:R-:W-:Y:S02]  /*0ce0*/  IMAD.MOV.U32 R32, RZ, RZ, R27 ;  /* 0x000000ffff207224 */ /* 0x000fe400078e001b */
[----:B------:R-:W-:Y:S02]  /*0cf0*/  HADD2.F32 R26, -RZ, R21.H1_H1 ;  /* 0x30000015ff1a7230 */ /* 0x000fe40000004100 */
[----:B------:R-:W-:-:S02]  /*0d00*/  HADD2.F32 R25, -RZ, R25.H0_H0 ;  /* 0x20000019ff197230 */ /* 0x000fc40000004100 */
[C---:B----4-:R-:W-:Y:S01]  /*0d10*/  FADD.FTZ R3, -R140.reuse, R128 ;  /* 0x000000808c037221 */ /* 0x050fe20000010100 */
[----:B------:R-:W-:Y:S01]  /*0d20*/  FADD.FTZ R129, -R140, R129 ;  /* 0x000000818c817221 */ /* 0x000fe20000010100 */
[----:B------:R-:W-:Y:S01]  /*0d30*/  SHF.R.U32.HI R136, RZ, 0x10, R27 ;  /* 0x00000010ff887819 */ /* 0x000fe2000001161b */
[----:B------:R-:W-:Y:S02]  /*0d40*/  HADD2.F32 R27, -RZ, R24.H1_H1 ;  /* 0x30000018ff1b7230 */ /* 0x000fe40000004100 */
[C---:B-----5:R-:W-:Y:S01]  /*0d50*/  FMUL.FTZ R3, R6.reuse, R3 ;  /* 0x0000000306037220 */ /* 0x060fe20000410000 */
[----:B------:R-:W-:Y:S02]  /*0d60*/  HADD2.F32 R30, -RZ, R30.H0_H0 ;  /* 0x2000001eff1e7230 */ /* 0x000fe40000004100 */
[----:B------:R-:W-:Y:S01]  /*0d70*/  FMUL.FTZ R28, R6, R129 ;  /* 0x00000081061c7220 */ /* 0x000fe20000410000 */
[----:B------:R-:W-:Y:S02]  /*0d80*/  HADD2.F32 R32, -RZ, R32.H0_H0 ;  /* 0x20000020ff207230 */ /* 0x000fe40000004100 */
[-C--:B------:R-:W-:Y:S01]  /*0d90*/  FMUL.FTZ R26, R26, R25.reuse ;  /* 0x000000191a1a7220 */ /* 0x080fe20000410000 */
[----:B------:R-:W-:Y:S01]  /*0da0*/  FADD.FTZ R72, R72, R25 ;  /* 0x0000001948487221 */ /* 0x000fe20000010000 */
[----:B------:R-:W-:Y:S01]  /*0db0*/  FFMA.FTZ R100, R3, R25, R100 ;  /* 0x0000001903647223 */ /* 0x000fe20000010064 */
[-C--:B------:R-:W-:Y:S01]  /*0dc0*/  FMUL.FTZ R25, R27, R30.reuse ;  /* 0x0000001e1b197220 */ /* 0x080fe20000410000 */
[----:B------:R-:W-:Y:S01]  /*0dd0*/  FADD.FTZ R73, R73, R30 ;  /* 0x0000001e49497221 */ /* 0x000fe20000010000 */
[----:B------:R-:W-:Y:S01]  /*0de0*/  FFMA.FTZ R101, R28, R30, R101 ;  /* 0x0000001e1c657223 */ /* 0x000fe20000010065 */
[----:B------:R-:W-:Y:S01]  /*0df0*/  FADD.FTZ R137, -R140, R130 ;  /* 0x000000828c897221 */ /* 0x000fe20000010100 */
[----:B------:R-:W-:Y:S01]  /*0e00*/  FMUL.FTZ R30, R29, R32 ;  /* 0x000000201d1e7220 */ /* 0x000fe20000410000 */
[----:B------:R-:W-:Y:S01]  /*0e10*/  FADD.FTZ R128, RZ, R26 ;  /* 0x0000001aff807221 */ /* 0x000fe20000010000 */
[----:B------:R-:W-:Y:S01]  /*0e20*/  FFMA.FTZ R29, R3, R26, RZ ;  /* 0x0000001a031d7223 */ /* 0x000fe200000100ff */
[----:B------:R-:W-:-:S02]  /*0e30*/  HADD2.F32 R130, -RZ, R186.H1_H1 ;  /* 0x300000baff827230 */ /* 0x000fc40000004100 */
[----:B------:R-:W-:Y:S01]  /*0e40*/  FMUL.FTZ R27, R6, R137 ;  /* 0x00000089061b7220 */ /* 0x000fe20000410000 */
[----:B-1----:R-:W-:Y:S02]  /*0e50*/  HADD2.F32 R132, -RZ, R136.H0_H0 ;  /* 0x20000088ff847230 */ /* 0x002fe40000004100 */
[----:B------:R-:W-:Y:S01]  /*0e60*/  FADD.FTZ R129, R128, R25 ;  /* 0x0000001980817221 */ /* 0x000fe20000010000 */
[----:B------:R-:W-:Y:S01]  /*0e70*/  FADD.FTZ R131, -R140, R131 ;  /* 0x000000838c837221 */ /* 0x000fe20000010100 */
        /* <DEDUP_REMOVED lines=11> */
.L_x_4980:
[----:B---34-:R-:W-:Y:S05]  /*0f30*/  BSYNC.RECONVERGENT B0 ;  /* 0x0000000000007941 */ /* 0x018fea0003800200 */
.L_x_4979:
        /* <DEDUP_REMOVED lines=13> */
[----:B0-----:R-:W-:-:S05]  /*1010*/  @P6 IMAD.WIDE.U32 R134, R141, 0x10, R134 ;  /* 0x000000108d866825 */ /* 0x001fca00078e0086 */
[----:B------:R-:W5:Y:S01]  /*1020*/  @P6 LDG.E.128 R40, desc[UR10][R134.64] ;  /* 0x0000000a86286981 */ /* 0x000f62000c1e1d00 */
[----:B------:R-:W-:-:S13]  /*1030*/  ISETP.NE.AND.EX P5, PT, RZ, UR13, PT, P5 ;  /* 0x0000000dff007c0c */ /* 0x000fda000bfa5350 */
[----:B------:R-:W0:Y:S01]  /*1040*/  @P5 LDC.64 R36, c[0x0][0x3b8] ;  /* 0x0000ee00ff245b82 */ /* 0x000e220000000a00 */
[----:B--2---:R-:W-:-:S05]  /*1050*/  IMAD.WIDE.U32 R132, R141, 0x4, R132 ;  /* 0x000000048d847825 */ /* 0x004fca00078e0084 */
[----:B------:R-:W5:Y:S01]  /*1060*/  LDG.E R10, desc[UR10][R132.64] ;  /* 0x0000000a840a7981 */ /* 0x000f62000c1e1900 */
[----:B0-----:R-:W-:-:S05]  /*1070*/  @P5 IMAD.WIDE.U32 R36, R141, 0x4, R36 ;  /* 0x000000048d245825 */ /* 0x001fca00078e0024 */
[----:B------:R0:W5:Y:S02]  /*1080*/  @P5 LDG.E R9, desc[UR10][R36.64] ;  /* 0x0000000a24095981 */ /* 0x000164000c1e1900 */
[----:B0-----:R-:W-:Y:S02]  /*1090*/  HADD2.F32 R37, -RZ, R188.H0_H0 ;  /* 0x200000bcff257230 */ /* 0x001fe40000004100 */
[----:B------:R-:W-:Y:S02]  /*10a0*/  VIADD R141, R141, 0x100 ;  /* 0x000001008d8d7836 */ /* 0x000fe40000000000 */
[----:B---3--:R-:W-:Y:S01]  /*10b0*/  IMAD.MOV.U32 R33, RZ, RZ, R34 ;  /* 0x000000ffff217224 */ /* 0x008fe200078e0022 */
[--C-:B------:R-:W-:Y:S01]  /*10c0*/  SHF.R.U64 R38, R34, 0x10, R35.reuse ;  /* 0x0000001022267819 */ /* 0x100fe20000001223 */
[----:B------:R-:W-:Y:S02]  /*10d0*/  IMAD.MOV.U32 R136, RZ, RZ, R35 ;  /* 0x000000ffff887224 */ /* 0x000fe400078e0023 */
[----:B------:R-:W-:-:S02]  /*10e0*/  HADD2.F32 R34, -RZ, R187.H0_H0 ;  /* 0x200000bbff227230 */ /* 0x000fc40000004100 */
[----:B------:R-:W-:Y:S02]  /*10f0*/  HADD2.F32 R33, -RZ, R33.H0_H0 ;  /* 0x20000021ff217230 */ /* 0x000fe40000004100 */
[C---:B----4-:R-:W-:Y:S01]  /*1100*/  FADD.FTZ R31, -R140.reuse, R128 ;  /* 0x000000808c1f7221 */ /* 0x050fe20000010100 */
[----:B------:R-:W-:Y:S01]  /*1110*/  FADD.FTZ R129, -R140, R129 ;  /* 0x000000818c817221 */ /* 0x000fe20000010100 */
[----:B------:R-:W-:Y:S01]  /*1120*/  SHF.R.U32.HI R138, RZ, 0x10, R35 ;  /* 0x00000010ff8a7819 */ /* 0x000fe20000011623 */
[----:B------:R-:W-:Y:S02]  /*1130*/  HADD2.F32 R35, -RZ, R187.H1_H1 ;  /* 0x300000bbff237230 */ /* 0x000fe40000004100 */
[C---:B-----5:R-:W-:Y:S01]  /*1140*/  FMUL.FTZ R31, R6.reuse, R31 ;  /* 0x0000001f061f7220 */ /* 0x060fe20000410000 */
[----:B------:R-:W-:Y:S02]  /*1150*/  HADD2.F32 R38, -RZ, R38.H0_H0 ;  /* 0x20000026ff267230 */ /* 0x000fe40000004100 */
[----:B------:R-:W-:Y:S01]  /*1160*/  FMUL.FTZ R36, R6, R129 ;  /* 0x0000008106247220 */ /* 0x000fe20000410000 */
[----:B------:R-:W-:-:S02]  /*1170*/  HADD2.F32 R136, -RZ, R136.H0_H0 ;  /* 0x20000088ff887230 */ /* 0x000fc40000004100 */
[-C--:B------:R-:W-:Y:S01]  /*1180*/  FMUL.FTZ R34, R34, R33.reuse ;  /* 0x0000002122227220 */ /* 0x080fe20000410000 */
[----:B------:R-:W-:Y:S01]  /*1190*/  FADD.FTZ R68, R68, R33 ;  /* 0x0000002144447221 */ /* 0x000fe20000010000 */
[----:B------:R-:W-:Y:S01]  /*11a0*/  FFMA.FTZ R96, R31, R33, R96 ;  /* 0x000000211f607223 */ /* 0x000fe20000010060 */
[-C--:B------:R-:W-:Y:S01]  /*11b0*/  FMUL.FTZ R33, R35, R38.reuse ;  /* 0x0000002623217220 */ /* 0x080fe20000410000 */
[----:B------:R-:W-:Y:S01]  /*11c0*/  FADD.FTZ R69, R69, R38 ;  /* 0x0000002645457221 */ /* 0x000fe20000010000 */
[----:B------:R-:W-:Y:S01]  /*11d0*/  FFMA.FTZ R97, R36, R38, R97 ;  /* 0x0000002624617223 */ /* 0x000fe20000010061 */
[----:B------:R-:W-:Y:S01]  /*11e0*/  FMUL.FTZ R38, R37, R136 ;  /* 0x0000008825267220 */ /* 0x000fe20000410000 */
[----:B------:R-:W-:Y:S01]  /*11f0*/  FADD.FTZ R128, R143, R34 ;  /* 0x000000228f807221 */ /* 0x000fe20000010000 */
[----:B------:R-:W-:Y:S01]  /*1200*/  FADD.FTZ R137, -R140, R130 ;  /* 0x000000828c897221 */ /* 0x000fe20000010100 */
[----:B------:R-:W-:Y:S01]  /*1210*/  FFMA.FTZ R37, R31, R34, R142 ;  /* 0x000000221f257223 */ /* 0x000fe2000001008e */
[----:B------:R-:W-:-:S02]  /*1220*/  HADD2.F32 R130, -RZ, R188.H1_H1 ;  /* 0x300000bcff827230 */ /* 0x000fc40000004100 */
[----:B------:R-:W-:Y:S01]  /*1230*/  FADD.FTZ R129, R128, R33 ;  /* 0x0000002180817221 */ /* 0x000fe20000010000 */
[----:B------:R-:W-:Y:S02]  /*1240*/  HADD2.F32 R132, -RZ, R138.H0_H0 ;  /* 0x2000008aff847230 */ /* 0x000fe40000004100 */
[----:B------:R-:W-:Y:S01]  /*1250*/  FADD.FTZ R131, -R140, R131 ;  /* 0x000000838c837221 */ /* 0x000fe20000010100 */
        /* <DEDUP_REMOVED lines=12> */
.L_x_4982:
[----:B------:R-:W-:Y:S05]  /*1320*/  BSYNC.RECONVERGENT B0 ;  /* 0x0000000000007941 */ /* 0x000fea0003800200 */
.L_x_4981:
        /* <DEDUP_REMOVED lines=21> */
[----:B------:R-:W-:Y:S02]  /*1480*/  HADD2.F32 R146, -RZ, R189.H0_H0 ;  /* 0x200000bdff927230 */ /* 0x000fe40000004100 */
[----:B------:R-:W-:Y:S02]  /*1490*/  HADD2.F32 R150, -RZ, R190.H0_H0 ;  /* 0x200000beff967230 */ /* 0x000fe40000004100 */
[----:B------:R-:W-:Y:S02]  /*14a0*/  VIADD R141, R141, 0x100 ;  /* 0x000001008d8d7836 */ /* 0x000fe40000000000 */
[----:B---3--:R-:W-:Y:S01]  /*14b0*/  IMAD.MOV.U32 R145, RZ, RZ, R132 ;  /* 0x000000ffff917224 */ /* 0x008fe200078e0084 */
[----:B------:R-:W-:-:S04]  /*14c0*/  SHF.R.U64 R148, R132, 0x10, R133 ;  /* 0x0000001084947819 */ /* 0x000fc80000001285 */
[----:B------:R-:W-:Y:S02]  /*14d0*/  HADD2.F32 R145, -RZ, R145.H0_H0 ;  /* 0x20000091ff917230 */ /* 0x000fe40000004100 */
[C---:B----4-:R-:W-:Y:S01]  /*14e0*/  FADD.FTZ R39, -R140.reuse, R128 ;  /* 0x000000808c277221 */ /* 0x050fe20000010100 */
[C---:B------:R-:W-:Y:S01]  /*14f0*/  FADD.FTZ R147, -R140.reuse, R130 ;  /* 0x000000828c937221 */ /* 0x040fe20000010100 */
[----:B------:R-:W-:Y:S01]  /*1500*/  FADD.FTZ R129, -R140, R129 ;  /* 0x000000818c817221 */ /* 0x000fe20000010100 */
[----:B------:R-:W-:Y:S02]  /*1510*/  HADD2.F32 R128, -RZ, R189.H1_H1 ;  /* 0x300000bdff807230 */ /* 0x000fe40000004100 */
[----:B-----5:R-:W-:Y:S01]  /*1520*/  FMUL.FTZ R39, R6, R39 ;  /* 0x0000002706277220 */ /* 0x020fe20000410000 */
[----:B------:R-:W-:Y:S02]  /*1530*/  HADD2.F32 R130, -RZ, R148.H0_H0 ;  /* 0x20000094ff827230 */ /* 0x000fe40000004100 */
[-C--:B------:R-:W-:Y:S01]  /*1540*/  FMUL.FTZ R146, R146, R145.reuse ;  /* 0x0000009192927220 */ /* 0x080fe20000410000 */
[--C-:B------:R-:W-:Y:S01]  /*1550*/  IMAD.MOV.U32 R149, RZ, RZ, R133.reuse ;  /* 0x000000ffff957224 */ /* 0x100fe200078e0085 */
[----:B------:R-:W-:Y:S01]  /*1560*/  SHF.R.U32.HI R132, RZ, 0x10, R133 ;  /* 0x00000010ff847819 */ /* 0x000fe20000011685 */
[----:B------:R-:W-:Y:S01]  /*1570*/  FADD.FTZ R64, R64, R145 ;  /* 0x0000009140407221 */ /* 0x000fe20000010000 */
[----:B------:R-:W-:Y:S01]  /*1580*/  FFMA.FTZ R92, R39, R145, R92 ;  /* 0x00000091275c7223 */ /* 0x000fe2000001005c */
[----:B------:R-:W-:Y:S01]  /*1590*/  FMUL.FTZ R148, R6, R129 ;  /* 0x0000008106947220 */ /* 0x000fe20000410000 */
[----:B------:R-:W-:Y:S01]  /*15a0*/  FADD.FTZ R131, -R140, R131 ;  /* 0x000000838c837221 */ /* 0x000fe20000010100 */
[----:B------:R-:W-:Y:S01]  /*15b0*/  FMUL.FTZ R145, R128, R130 ;  /* 0x0000008280917220 */ /* 0x000fe20000410000 */
[----:B------:R-:W-:-:S02]  /*15c0*/  HADD2.F32 R149, -RZ, R149.H0_H0 ;  /* 0x20000095ff957230 */ /* 0x000fc40000004100 */
[----:B------:R-:W-:Y:S01]  /*15d0*/  FADD.FTZ R128, R143, R146 ;  /* 0x000000928f807221 */ /* 0x000fe20000010000 */
[----:B------:R-:W-:Y:S01]  /*15e0*/  FFMA.FTZ R129, R39, R146, R142 ;  /* 0x0000009227817223 */ /* 0x000fe2000001008e */
[----:B------:R-:W-:Y:S01]  /*15f0*/  FADD.FTZ R65, R65, R130 ;  /* 0x0000008241417221 */ /* 0x000fe20000010000 */
[----:B------:R-:W-:Y:S01]  /*1600*/  FFMA.FTZ R93, R148, R130, R93 ;  /* 0x00000082945d7223 */ /* 0x000fe2000001005d */
[----:B------:R-:W-:Y:S02]  /*1610*/  HADD2.F32 R130, -RZ, R190.H1_H1 ;  /* 0x300000beff827230 */ /* 0x000fe40000004100 */
[C---:B------:R-:W-:Y:S01]  /*1620*/  FMUL.FTZ R147, R6.reuse, R147 ;  /* 0x0000009306937220 */ /* 0x040fe20000410000 */
[----:B------:R-:W-:Y:S02]  /*1630*/  HADD2.F32 R132, -RZ, R132.H0_H0 ;  /* 0x20000084ff847230 */ /* 0x000fe40000004100 */
[----:B------:R-:W-:Y:S01]  /*1640*/  FMUL.FTZ R152, R6, R131 ;  /* 0x0000008306987220 */ /* 0x000fe20000410000 */
[----:B------:R-:W-:Y:S01]  /*1650*/  FADD.FTZ R131, R128, R145 ;  /* 0x0000009180837221 */ /* 0x000fe20000010000 */
[----:B------:R-:W-:Y:S01]  /*1660*/  FMUL.FTZ R150, R150, R149 ;  /* 0x0000009596967220 */ /* 0x000fe20000410000 */
[----:B------:R-:W-:Y:S01]  /*1670*/  FFMA.FTZ R128, R148, R145, R129 ;  /* 0x0000009194807223 */ /* 0x000fe20000010081 */
        /* <DEDUP_REMOVED lines=8> */
[----:B--2---:R-:W-:-:S07]  /*1700*/  FFMA.FTZ R142, R152, R149, R128 ;  /* 0x00000095988e7223 */ /* 0x004fce0000010080 */
.L_x_4984:
[----:B------:R-:W-:Y:S05]  /*1710*/  BSYNC.RECONVERGENT B0 ;  /* 0x0000000000007941 */ /* 0x000fea0003800200 */
.L_x_4983:
        /* <DEDUP_REMOVED lines=62> */
.L_x_4986:
[----:B------:R-:W-:Y:S05]  /*1b00*/  BSYNC.RECONVERGENT B0 ;  /* 0x0000000000007941 */ /* 0x000fea0003800200 */
.L_x_4985:
        /* <DEDUP_REMOVED lines=62> */
.L_x_4988:
[----:B------:R-:W-:Y:S05]  /*1ef0*/  BSYNC.RECONVERGENT B0 ;  /* 0x0000000000007941 */ /* 0x000fea0003800200 */
.L_x_4987:
        /* <DEDUP_REMOVED lines=23> */
[--C-:B------:R-:W-:Y:S02]  /*2070*/  HADD2.F32 R170, -RZ, R195.reuse.H0_H0 ;  /* 0x200000c3ffaa7230 */ /* 0x100fe40000004100 */
[----:B------:R-:W-:Y:S02]  /*2080*/  HADD2.F32 R169, -RZ, R195.H1_H1 ;  /* 0x300000c3ffa97230 */ /* 0x000fe40000004100 */
[--C-:B------:R-:W-:Y:S02]  /*2090*/  HADD2.F32 R174, -RZ, R196.reuse.H0_H0 ;  /* 0x200000c4ffae7230 */ /* 0x100fe40000004100 */
[----:B------:R-:W-:Y:S02]  /*20a0*/  HADD2.F32 R173, -RZ, R196.H1_H1 ;  /* 0x300000c4ffad7230 */ /* 0x000fe40000004100 */
[----:B------:R-:W-:Y:S02]  /*20b0*/  VIADD R141, R141, 0x100 ;  /* 0x000001008d8d7836 */ /* 0x000fe40000000000 */
[----:B---3--:R-:W-:Y:S01]  /*20c0*/  IMAD.MOV.U32 R138, RZ, RZ, R132 ;  /* 0x000000ffff8a7224 */ /* 0x008fe200078e0084 */
[--C-:B------:R-:W-:Y:S01]  /*20d0*/  SHF.R.U64 R172, R132, 0x10, R133.reuse ;  /* 0x0000001084ac7819 */ /* 0x100fe20000001285 */
[--C-:B------:R-:W-:Y:S01]  /*20e0*/  IMAD.MOV.U32 R139, RZ, RZ, R133.reuse ;  /* 0x000000ffff8b7224 */ /* 0x100fe200078e0085 */
[----:B------:R-:W-:-:S04]  /*20f0*/  SHF.R.U32.HI R132, RZ, 0x10, R133 ;  /* 0x00000010ff847819 */ /* 0x000fc80000011685 */
[----:B------:R-:W-:Y:S02]  /*2100*/  HADD2.F32 R139, -RZ, R139.H0_H0 ;  /* 0x2000008bff8b7230 */ /* 0x000fe40000004100 */
[----:B------:R-:W-:Y:S02]  /*2110*/  HADD2.F32 R132, -RZ, R132.H0_H0 ;  /* 0x20000084ff847230 */ /* 0x000fe40000004100 */
[C---:B--2---:R-:W-:Y:S01]  /*2120*/  FADD.FTZ R133, -R140.reuse, R129 ;  /* 0x000000818c857221 */ /* 0x044fe20000010100 */
[----:B------:R-:W-:Y:S02]  /*2130*/  HADD2.F32 R129, -RZ, R138.H0_H0 ;  /* 0x2000008aff817230 */ /* 0x000fe40000004100 */
[----:B------:R-:W-:Y:S01]  /*2140*/  FADD.FTZ R167, -R140, R128 ;  /* 0x000000808ca77221 */ /* 0x000fe20000010100 */
[----:B------:R-:W-:Y:S02]  /*2150*/  HADD2.F32 R128, -RZ, R172.H0_H0 ;  /* 0x200000acff807230 */ /* 0x000fe40000004100 */
[C---:B-----5:R-:W-:Y:S01]  /*2160*/  FMUL.FTZ R172, R6.reuse, R133 ;  /* 0x0000008506ac7220 */ /* 0x060fe20000410000 */
[----:B------:R-:W-:Y:S01]  /*2170*/  FMUL.FTZ R167, R6, R167 ;  /* 0x000000a706a77220 */ /* 0x000fe20000410000 */
[-C--:B------:R-:W-:Y:S01]  /*2180*/  FMUL.FTZ R170, R170, R129.reuse ;  /* 0x00000081aaaa7220 */ /* 0x080fe20000410000 */
[----:B------:R-:W-:Y:S01]  /*2190*/  FADD.FTZ R131, -R140, R131 ;  /* 0x000000838c837221 */ /* 0x000fe20000010100 */
[-C--:B------:R-:W-:Y:S01]  /*21a0*/  FMUL.FTZ R169, R169, R128.reuse ;  /* 0x00000080a9a97220 */ /* 0x080fe20000410000 */
[----:B------:R-:W-:Y:S01]  /*21b0*/  FADD.FTZ R53, R53, R128 ;  /* 0x0000008035357221 */ /* 0x000fe20000010000 */
[----:B------:R-:W-:Y:S01]  /*21c0*/  FFMA.FTZ R81, R172, R128, R81 ;  /* 0x00000080ac517223 */ /* 0x000fe20000010051 */
[----:B------:R-:W-:Y:S01]  /*21d0*/  FADD.FTZ R52, R52, R129 ;  /* 0x0000008134347221 */ /* 0x000fe20000010000 */
[----:B------:R-:W-:Y:S01]  /*21e0*/  FFMA.FTZ R80, R167, R129, R80 ;  /* 0x00000081a7507223 */ /* 0x000fe20000010050 */
[----:B------:R-:W-:Y:S01]  /*21f0*/  FADD.FTZ R128, R143, R170 ;  /* 0x000000aa8f807221 */ /* 0x000fe20000010000 */
[----:B------:R-:W-:Y:S01]  /*2200*/  FADD.FTZ R171, -R140, R130 ;  /* 0x000000828cab7221 */ /* 0x000fe20000010100 */
        /* <DEDUP_REMOVED lines=15> */
.L_x_4990:
[----:B------:R-:W-:Y:S05]  /*2300*/  BSYNC.RECONVERGENT B0 ;  /* 0x0000000000007941 */ /* 0x000fea0003800200 */
.L_x_4989:
        /* <DEDUP_REMOVED lines=16> */
[----:B------:R-:W1:Y:S02]  /*2410*/  @P5 LDC.64 R134, c[0x0][0x3b8] ;  /* 0x0000ee00ff865b82 */ /* 0x000e640000000a00 */
[----:B-1----:R-:W-:-:S05]  /*2420*/  @P5 IMAD.WIDE.U32 R134, R141, 0x4, R134 ;  /* 0x000000048d865825 */ /* 0x002fca00078e0086 */
[----:B------:R-:W5:Y:S01]  /*2430*/  @P5 LDG.E R20, desc[UR10][R134.64] ;  /* 0x0000000a86145981 */ /* 0x000f62000c1e1900 */
[----:B0-----:R-:W-:-:S04]  /*2440*/  IMAD.WIDE.U32 R136, R141, 0x4, R136 ;  /* 0x000000048d887825 */ /* 0x001fc800078e0088 */
[--C-:B------:R-:W-:Y:S01]  /*2450*/  HADD2.F32 R178, -RZ, R197.reuse.H0_H0 ;  /* 0x200000c5ffb27230 */ /* 0x100fe20000004100 */
[----:B------:R0:W5:Y:S01]  /*2460*/  LDG.E R19, desc[UR10][R136.64] ;  /* 0x0000000a88137981 */ /* 0x000162000c1e1900 */
[----:B------:R-:W-:Y:S02]  /*2470*/  HADD2.F32 R177, -RZ, R197.H1_H1 ;  /* 0x300000c5ffb17230 */ /* 0x000fe40000004100 */
[--C-:B------:R-:W-:Y:S02]  /*2480*/  HADD2.F32 R182, -RZ, R198.reuse.H0_H0 ;  /* 0x200000c6ffb67230 */ /* 0x100fe40000004100 */
[----:B------:R-:W-:Y:S02]  /*2490*/  HADD2.F32 R181, -RZ, R198.H1_H1 ;  /* 0x300000c6ffb57230 */ /* 0x000fe40000004100 */
        /* <DEDUP_REMOVED lines=13> */
[-C--:B------:R-:W-:Y:S01]  /*2570*/  FMUL.FTZ R177, R177, R128.reuse ;  /* 0x00000080b1b17220 */ /* 0x080fe20000410000 */
[----:B------:R-:W-:Y:S01]  /*2580*/  FADD.FTZ R49, R49, R128 ;  /* 0x0000008031317221 */ /* 0x000fe20000010000 */
[----:B------:R-:W-:Y:S01]  /*2590*/  FFMA.FTZ R77, R180, R128, R77 ;  /* 0x00000080b44d7223 */ /* 0x000fe2000001004d */
[----:B------:R-:W-:Y:S01]  /*25a0*/  FADD.FTZ R48, R48, R129 ;  /* 0x0000008130307221 */ /* 0x000fe20000010000 */
[----:B------:R-:W-:Y:S01]  /*25b0*/  FFMA.FTZ R76, R175, R129, R76 ;  /* 0x00000081af4c7223 */ /* 0x000fe2000001004c */
[----:B------:R-:W-:Y:S01]  /*25c0*/  FADD.FTZ R128, R143, R178 ;  /* 0x000000b28f807221 */ /* 0x000fe20000010000 */
[C---:B------:R-:W-:Y:S01]  /*25d0*/  FADD.FTZ R179, -R140.reuse, R130 ;  /* 0x000000828cb37221 */ /* 0x040fe20000010100 */
[----:B------:R-:W-:Y:S01]  /*25e0*/  FFMA.FTZ R129, R175, R178, R142 ;  /* 0x000000b2af817223 */ /* 0x000fe2000001008e */
[----:B0-----:R-:W-:Y:S01]  /*25f0*/  FADD.FTZ R137, -R140, R131 ;  /* 0x000000838c897221 */ /* 0x001fe20000010100 */
[----:B------:R-:W-:Y:S01]  /*2600*/  FADD.FTZ R131, R128, R177 ;  /* 0x000000b180837221 */ /* 0x000fe20000010000 */
[----:B------:R-:W-:Y:S01]  /*2610*/  FMUL.FTZ R179, R6, R179 ;  /* 0x000000b306b37220 */ /* 0x000fe20000410000 */
        /* <DEDUP_REMOVED lines=12> */
.L_x_4992:
[----:B------:R-:W-:Y:S05]  /*26e0*/  BSYNC.RECONVERGENT B0 ;  /* 0x0000000000007941 */ /* 0x000fea0003800200 */
.L_x_4991:
        /* <DEDUP_REMOVED lines=32> */
.L_x_4994:
[----:B------:R-:W-:Y:S05]  /*28f0*/  BSYNC.RECONVERGENT B0 ;  /* 0x0000000000007941 */ /* 0x000fea0003800200 */
.L_x_4993:
        /* <DEDUP_REMOVED lines=75> */
[----:B------:R-:W-:Y:S01]  /*2db0*/  F2FP.F16.F32.PACK_AB R128, R128, R129 ;  /* 0x000000818080723e */ /* 0x000fe200000000ff */
[----:B------:R-:W-:-:S04]  /*2dc0*/  FADD.FTZ R131, R30, -R131 ;  /* 0x800000831e837221 */ /* 0x000fc80000010000 */
[----:B------:R-:W-:-:S04]  /*2dd0*/  FMUL.FTZ R131, R6, R131 ;  /* 0x0000008306837220 */ /* 0x000fc80000410000 */
[----:B------:R-:W-:-:S05]  /*2de0*/  FMUL.FTZ R131, R131, UR14 ;  /* 0x0000000e83837c20 */ /* 0x000fca0008410000 */
[----:B------:R-:W-:Y:S02]  /*2df0*/  FSEL R131, R131, RZ, P5 ;  /* 0x000000ff83837208 */ /* 0x000fe40002800000 */
[----:B------:R-:W-:-:S04]  /*2e00*/  ISETP.GE.U32.AND P5, PT, R8, 0x1000000, PT ;  /* 0x010000000800780c */ /* 0x000fc80003fa6070 */
[----:B------:R-:W-:Y:S02]  /*2e10*/  FSEL R130, R137, RZ, P5 ;  /* 0x000000ff89827208 */ /* 0x000fe40002800000 */
[----:B------:R-:W-:Y:S02]  /*2e20*/  PRMT R137, R128, 0x7610, R137 ;  /* 0x0000761080897816 */ /* 0x000fe40000000089 */
[----:B------:R-:W-:Y:S02]  /*2e30*/  F2FP.F16.F32.PACK_AB R131, R130, R131 ;  /* 0x000000838283723e */ /* 0x000fe400000000ff */
[----:B------:R-:W-:Y:S02]  /*2e40*/  PRMT R130, R128, 0x7632, R130 ;  /* 0x0000763280827816 */ /* 0x000fe40000000082 */
[C---:B------:R-:W-:Y:S02]  /*2e50*/  PRMT R141, R131.reuse, 0x7632, R141 ;  /* 0x00007632838d7816 */ /* 0x040fe4000000008d */
[----:B------:R-:W-:Y:S01]  /*2e60*/  PRMT R140, R131, 0x7610, R140 ;  /* 0x00007610838c7816 */ /* 0x000fe2000000008c */
[----:B------:R-:W-:Y:S06]  /*2e70*/  BRA `(.L_x_5000) ;  /* 0x0000001000807947 */ /* 0x000fec0003800000 */
.L_x_4999:
[-CC-:B------:R-:W-:Y:S01]  /*2e80*/  FFMA.FTZ R125, R3, R133.reuse, R132.reuse ;  /* 0x00000085037d7223 */ /* 0x180fe20000010084 */
[----:B------:R-:W-:Y:S01]  /*2e90*/  LOP3.LUT P5, RZ, R8, 0xff, RZ, 0xc0, !PT ;  /* 0x000000ff08ff7812 */ /* 0x000fe200078ac0ff */
[-CC-:B------:R-:W-:Y:S01]  /*2ea0*/  FFMA.FTZ R126, R28, R133.reuse, R132.reuse ;  /* 0x000000851c7e7223 */ /* 0x180fe20000010084 */
[-CC-:B------:R-:W-:Y:S01]  /*2eb0*/  FFMA.FTZ R127, R27, R133.reuse, R132.reuse ;  /* 0x000000851b7f7223 */ /* 0x180fe20000010084 */
[----:B------:R-:W-:Y:S01]  /*2ec0*/  FADD.FTZ R125, R26, -R125 ;  /* 0x8000007d1a7d7221 */ /* 0x000fe20000010000 */
[----:B------:R-:W-:Y:S02]  /*2ed0*/  FFMA.FTZ R138, R32, R133, R132 ;  /* 0x00000085208a7223 */ /* 0x000fe40000010084 */
[----:B------:R-:W-:Y:S01]  /*2ee0*/  FADD.FTZ R127, R30, -R127 ;  /* 0x8000007f1e7f7221 */ /* 0x000fe20000010000 */
[----:B-----5:R-:W-:-:S04]  /*2ef0*/  FMUL.FTZ R124, R6, R125 ;  /* 0x0000007d067c7220 */ /* 0x020fc80000410000 */
[----:B------:R-:W-:-:S05]  /*2f00*/  FMUL.FTZ R125, R124, UR14 ;  /* 0x0000000e7c7d7c20 */ /* 0x000fca0008410000 */
[----:B------:R-:W-:Y:S01]  /*2f10*/  FSEL R128, R125, RZ, P5 ;  /* 0x000000ff7d807208 */ /* 0x000fe20002800000 */
[----:B------:R-:W-:Y:S01]  /*2f20*/  FADD.FTZ R125, R25, -R126 ;  /* 0x8000007e197d7221 */ /* 0x000fe20000010000 */
[----:B------:R-:W-:-:S03]  /*2f30*/  LOP3.LUT P5, RZ, R8, 0xff00, RZ, 0xc0, !PT ;  /* 0x0000ff0008ff7812 */ /* 0x000fc600078ac0ff */
[----:B------:R-:W-:-:S04]  /*2f40*/  FMUL.FTZ R125, R6, R125 ;  /* 0x0000007d067d7220 */ /* 0x000fc80000410000 */
[----:B------:R-:W-:-:S05]  /*2f50*/  FMUL.FTZ R126, R125, UR14 ;  /* 0x0000000e7d7e7c20 */ /* 0x000fca0008410000 */
[----:B------:R-:W-:Y:S01]  /*2f60*/  FSEL R129, R126, RZ, P5 ;  /* 0x000000ff7e817208 */ /* 0x000fe20002800000 */
[----:B------:R-:W-:Y:S01]  /*2f70*/  FMUL.FTZ R126, R6, R127 ;  /* 0x0000007f067e7220 */ /* 0x000fe20000410000 */
[----:B------:R-:W-:Y:S02]  /*2f80*/  LOP3.LUT P5, RZ, R8, 0xff0000, RZ, 0xc0, !PT ;  /* 0x00ff000008ff7812 */ /* 0x000fe400078ac0ff */
[----:B------:R-:W-:Y:S01]  /*2f90*/  F2FP.F16.F32.PACK_AB R128, R129, R128 ;  /* 0x000000808180723e */ /* 0x000fe200000000ff */
[----:B------:R-:W-:-:S03]  /*2fa0*/  FMUL.FTZ R127, R126, UR14 ;  /* 0x0000000e7e7f7c20 */ /* 0x000fc60008410000 */
[----:B------:R-:W-:Y:S02]  /*2fb0*/  PRMT R137, R128, 0x7610, R137 ;  /* 0x0000761080897816 */ /* 0x000fe40000000089 */
[----:B------:R-:W-:Y:S01]  /*2fc0*/  FSEL R130, R127, RZ, P5 ;  /* 0x000000ff7f827208 */ /* 0x000fe20002800000 */
[----:B------:R-:W-:Y:S01]  /*2fd0*/  FADD.FTZ R127, R29, -R138 ;  /* 0x8000008a1d7f7221 */ /* 0x000fe20000010000 */
[----:B------:R-:W-:-:S03]  /*2fe0*/  ISETP.GE.U32.AND P5, PT, R8, 0x1000000, PT ;  /* 0x010000000800780c */ /* 0x000fc60003fa6070 */
[----:B------:R-:W-:-:S04]  /*2ff0*/  FMUL.FTZ R127, R6, R127 ;  /* 0x0000007f067f7220 */ /* 0x000fc80000410000 */
[----:B------:R-:W-:-:S05]  /*3000*/  FMUL.FTZ R131, R127, UR14 ;  /* 0x0000000e7f837c20 */ /* 0x000fca0008410000 */
[----:B------:R-:W-:-:S04]  /*3010*/  FSEL R131, R131, RZ, P5 ;  /* 0x000000ff83837208 */ /* 0x000fc80002800000 */
[----:B------:R-:W-:Y:S02]  /*3020*/  F2FP.F16.F32.PACK_AB R131, R131, R130 ;  /* 0x000000828383723e */ /* 0x000fe400000000ff */
[----:B------:R-:W-:Y:S02]  /*3030*/  PRMT R130, R128, 0x7632, R130 ;  /* 0x0000763280827816 */ /* 0x000fe40000000082 */
[C---:B------:R-:W-:Y:S02]  /*3040*/  PRMT R141, R131.reuse, 0x7632, R141 ;  /* 0x00007632838d7816 */ /* 0x040fe4000000008d */
[----:B------:R-:W-:Y:S01]  /*3050*/  PRMT R140, R131, 0x7610, R140 ;  /* 0x00007610838c7816 */ /* 0x000fe2000000008c */
[----:B------:R-:W-:Y:S06]  /*3060*/  BRA `(.L_x_5000) ;  /* 0x0000001000047947 */ /* 0x000fec0003800000 */
.L_x_4998:
        /* <DEDUP_REMOVED lines=8> */
[----:B------:R-:W-:Y:S01]  /*30f0*/  LOP3.LUT P5, RZ, R8, 0xff, RZ, 0xc0, !PT ;  /* 0x000000ff08ff7812 */ /* 0x000fe200078ac0ff */
[----:B------:R-:W-:Y:S01]  /*3100*/  FADD.FTZ R129, R26, -R129 ;  /* 0x800000811a817221 */ /* 0x000fe20000010000 */
[----:B------:R-:W-:Y:S01]  /*3110*/  FFMA.FTZ R138, R32, R133, R132 ;  /* 0x00000085208a7223 */ /* 0x000fe20000010084 */
[----:B------:R-:W-:Y:S02]  /*3120*/  FADD.FTZ R131, R30, -R131 ;  /* 0x800000831e837221 */ /* 0x000fe40000010000 */
[C---:B-----5:R-:W-:Y:S01]  /*3130*/  FFMA.FTZ R128, R6.reuse, R129, R44 ;  /* 0x0000008106807223 */ /* 0x060fe2000001002c */
[----:B------:R-:W-:Y:S01]  /*3140*/  FADD.FTZ R129, R25, -R130 ;  /* 0x8000008219817221 */ /* 0x000fe20000010000 */
[----:B------:R-:W-:Y:S01]  /*3150*/  FFMA.FTZ R130, R6, R131, R46 ;  /* 0x0000008306827223 */ /* 0x000fe2000001002e */
[----:B------:R-:W-:Y:S01]  /*3160*/  FADD.FTZ R131, R29, -R138 ;  /* 0x8000008a1d837221 */ /* 0x000fe20000010000 */
[----:B------:R-:W-:Y:S01]  /*3170*/  FMUL.FTZ R128, R128, UR14 ;  /* 0x0000000e80807c20 */ /* 0x000fe20008410000 */
[----:B------:R-:W-:Y:S01]  /*3180*/  FFMA.FTZ R129, R6, R129, R45 ;  /* 0x0000008106817223 */ /* 0x000fe2000001002d */
[----:B------:R-:W-:Y:S01]  /*3190*/  FMUL.FTZ R130, R130, UR14 ;  /* 0x0000000e82827c20 */ /* 0x000fe20008410000 */
[----:B------:R-:W-:-:S02]  /*31a0*/  FFMA.FTZ R131, R6, R131, R47 ;  /* 0x0000008306837223 */ /* 0x000fc4000001002f */
[----:B------:R-:W-:Y:S01]  /*31b0*/  FSEL R128, R128, RZ, P5 ;  /* 0x000000ff80807208 */ /* 0x000fe20002800000 */
[----:B------:R-:W-:Y:S01]  /*31c0*/  FMUL.FTZ R129, R129, UR14 ;  /* 0x0000000e81817c20 */ /* 0x000fe20008410000 */
[----:B------:R-:W-:Y:S01]  /*31d0*/  LOP3.LUT P5, RZ, R8, 0xff00, RZ, 0xc0, !PT ;  /* 0x0000ff0008ff7812 */ /* 0x000fe200078ac0ff */
[----:B------:R-:W-:-:S03]  /*31e0*/  FMUL.FTZ R131, R131, UR14 ;  /* 0x0000000e83837c20 */ /* 0x000fc60008410000 */
[----:B------:R-:W-:Y:S02]  /*31f0*/  FSEL R129, R129, RZ, P5 ;  /* 0x000000ff81817208 */ /* 0x000fe40002800000 */
[----:B------:R-:W-:Y:S02]  /*3200*/  LOP3.LUT P5, RZ, R8, 0xff0000, RZ, 0xc0, !PT ;  /* 0x00ff000008ff7812 */ /* 0x000fe400078ac0ff */
[----:B------:R-:W-:Y:S02]  /*3210*/  F2FP.F16.F32.PACK_AB R128, R129, R128 ;  /* 0x000000808180723e */ /* 0x000fe400000000ff */
[----:B------:R-:W-:Y:S02]  /*3220*/  FSEL R130, R130, RZ, P5 ;  /* 0x000000ff82827208 */ /* 0x000fe40002800000 */
[----:B------:R-:W-:Y:S02]  /*3230*/  ISETP.GE.U32.AND P5, PT, R8, 0x1000000, PT ;  /* 0x010000000800780c */ /* 0x000fe40003fa6070 */
[----:B------:R-:W-:-:S02]  /*3240*/  PRMT R137, R128, 0x7610, R137 ;  /* 0x0000761080897816 */ /* 0x000fc40000000089 */
[----:B------:R-:W-:-:S04]  /*3250*/  FSEL R131, R131, RZ, P5 ;  /* 0x000000ff83837208 */ /* 0x000fc80002800000 */
[----:B------:R-:W-:Y:S02]  /*3260*/  F2FP.F16.F32.PACK_AB R131, R131, R130 ;  /* 0x000000828383723e */ /* 0x000fe400000000ff */
[----:B------:R-:W-:Y:S02]  /*3270*/  PRMT R130, R128, 0x7632, R130 ;  /* 0x0000763280827816 */ /* 0x000fe40000000082 */
[C---:B------:R-:W-:Y:S02]  /*3280*/  PRMT R141, R131.reuse, 0x7632, R141 ;  /* 0x00007632838d7816 */ /* 0x040fe4000000008d */
[----:B------:R-:W-:Y:S01]  /*3290*/  PRMT R140, R131, 0x7610, R140 ;  /* 0x00007610838c7816 */ /* 0x000fe2000000008c */
[----:B------:R-:W-:Y:S06]  /*32a0*/  BRA `(.L_x_5000) ;  /* 0x0000000c00747947 */ /* 0x000fec0003800000 */
.L_x_5001:
        /* <DEDUP_REMOVED lines=18> */
[----:B------:R-:W-:Y:S01]  /*33d0*/  F2FP.F16.F32.PACK_AB R128, R129, R128 ;  /* 0x000000808180723e */ /* 0x000fe200000000ff */
[----:B------:R-:W-:-:S03]  /*33e0*/  FMUL.FTZ R127, R126, UR14 ;  /* 0x0000000e7e7f7c20 */ /* 0x000fc60008410000 */
[----:B------:R-:W-:Y:S02]  /*33f0*/  PRMT R137, R128, 0x7610, R137 ;  /* 0x0000761080897816 */ /* 0x000fe40000000089 */
[----:B------:R-:W-:Y:S01]  /*3400*/  FSEL R130, R127, RZ, P5 ;  /* 0x000000ff7f827208 */ /* 0x000fe20002800000 */
[----:B------:R-:W-:Y:S01]  /*3410*/  FFMA.FTZ R127, R6, R138, R47 ;  /* 0x0000008a067f7223 */ /* 0x000fe2000001002f */
[----:B------:R-:W-:-:S03]  /*3420*/  ISETP.GE.U32.AND P5, PT, R8, 0x1000000, PT ;  /* 0x010000000800780c */ /* 0x000fc60003fa6070 */
[----:B------:R-:W-:-:S05]  /*3430*/  FMUL.FTZ R131, R127, UR14 ;  /* 0x0000000e7f837c20 */ /* 0x000fca0008410000 */
[----:B------:R-:W-:-:S04]  /*3440*/  FSEL R131, R131, RZ, P5 ;  /* 0x000000ff83837208 */ /* 0x000fc80002800000 */
[----:B------:R-:W-:Y:S02]  /*3450*/  F2FP.F16.F32.PACK_AB R131, R131, R130 ;  /* 0x000000828383723e */ /* 0x000fe400000000ff */
[----:B------:R-:W-:Y:S02]  /*3460*/  PRMT R130, R128, 0x7632, R130 ;  /* 0x0000763280827816 */ /* 0x000fe40000000082 */
[C---:B------:R-:W-:Y:S02]  /*3470*/  PRMT R141, R131.reuse, 0x7632, R141 ;  /* 0x00007632838d7816 */ /* 0x040fe4000000008d */
[----:B------:R-:W-:Y:S01]  /*3480*/  PRMT R140, R131, 0x7610, R140 ;  /* 0x00007610838c7816 */ /* 0x000fe2000000008c */
[----:B------:R-:W-:Y:S06]  /*3490*/  BRA `(.L_x_5000) ;  /* 0x0000000800f87947 */ /* 0x000fec0003800000 */
.L_x_4997:
        /* <DEDUP_REMOVED lines=20> */
[----:B------:R-:W-:Y:S02]  /*35e0*/  FSEL R23, R23, RZ, P5 ;  /* 0x000000ff17177208 */ /* 0x000fe40002800000 */
[----:B------:R-:W-:Y:S02]  /*35f0*/  LOP3.LUT P5, RZ, R8, 0xff0000, RZ, 0xc0, !PT ;  /* 0x00ff000008ff7812 */ /* 0x000fe400078ac0ff */
[----:B------:R-:W-:Y:S02]  /*3600*/  F2FP.F16.F32.PACK_AB R130, R23, R130 ;  /* 0x000000821782723e */ /* 0x000fe400000000ff */
[----:B------:R-:W-:Y:S02]  /*3610*/  FSEL R139, R129, RZ, P5 ;  /* 0x000000ff818b7208 */ /* 0x000fe40002800000 */
[----:B------:R-:W-:-:S04]  /*3620*/  LOP3.LUT P5, RZ, R7, 0xff0000, RZ, 0xc0, !PT ;  /* 0x00ff000007ff7812 */ /* 0x000fc800078ac0ff */
[----:B------:R-:W-:Y:S01]  /*3630*/  FSEL R128, R129, RZ, P5 ;  /* 0x000000ff81807208 */ /* 0x000fe20002800000 */
[----:B------:R-:W-:Y:S01]  /*3640*/  FFMA.FTZ R129, R3, R133, R132 ;  /* 0x0000008503817223 */ /* 0x000fe20000010084 */
[----:B------:R-:W-:Y:S02]  /*3650*/  LOP3.LUT P5, RZ, R8, 0xff, RZ, 0xc0, !PT ;  /* 0x000000ff08ff7812 */ /* 0x000fe400078ac0ff */
[----:B------:R-:W-:Y:S01]  /*3660*/  F2FP.F16.F32.PACK_AB R128, R128, R139 ;  /* 0x0000008b8080723e */ /* 0x000fe200000000ff */
[----:B------:R-:W-:-:S03]  /*3670*/  FADD.FTZ R129, R26, -R129 ;  /* 0x800000811a817221 */ /* 0x000fc60000010000 */
[----:B------:R-:W-:Y:S01]  /*3680*/  PRMT R23, R128, 0x7632, R23 ;  /* 0x0000763280177816 */ /* 0x000fe20000000017 */
[----:B------:R-:W-:Y:S01]  /*3690*/  FMUL.FTZ R129, R6, R129 ;  /* 0x0000008106817220 */ /* 0x000fe20000410000 */
[----:B------:R-:W-:-:S03]  /*36a0*/  PRMT R140, R128, 0x7610, R140 ;  /* 0x00007610808c7816 */ /* 0x000fc6000000008c */
[----:B------:R-:W-:-:S05]  /*36b0*/  FMUL.FTZ R129, R129, UR14 ;  /* 0x0000000e81817c20 */ /* 0x000fca0008410000 */
[----:B------:R-:W-:Y:S02]  /*36c0*/  FSEL R131, R129, RZ, P5 ;  /* 0x000000ff81837208 */ /* 0x000fe40002800000 */
[----:B------:R-:W-:-:S04]  /*36d0*/  LOP3.LUT P5, RZ, R7, 0xff, RZ, 0xc0, !PT ;  /* 0x000000ff07ff7812 */ /* 0x000fc800078ac0ff */
[----:B------:R-:W-:Y:S01]  /*36e0*/  FSEL R22, R129, RZ, P5 ;  /* 0x000000ff81167208 */ /* 0x000fe20002800000 */
[----:B------:R-:W-:Y:S01]  /*36f0*/  FADD.FTZ R129, R29, -R138 ;  /* 0x8000008a1d817221 */ /* 0x000fe20000010000 */
[----:B------:R-:W-:Y:S02]  /*3700*/  ISETP.GE.U32.AND P5, PT, R8, 0x1000000, PT ;  /* 0x010000000800780c */ /* 0x000fe40003fa6070 */
[----:B------:R-:W-:Y:S01]  /*3710*/  F2FP.F16.F32.PACK_AB R22, R22, R131 ;  /* 0x000000831616723e */ /* 0x000fe200000000ff */
[----:B------:R-:W-:-:S03]  /*3720*/  FMUL.FTZ R129, R6, R129 ;  /* 0x0000008106817220 */ /* 0x000fc60000410000 */
[C---:B------:R-:W-:Y:S01]  /*3730*/  PRMT R21, R22.reuse, 0x7632, R21 ;  /* 0x0000763216157816 */ /* 0x040fe20000000015 */
[----:B------:R-:W-:Y:S01]  /*3740*/  FMUL.FTZ R129, R129, UR14 ;  /* 0x0000000e81817c20 */ /* 0x000fe20008410000 */
[----:B------:R-:W-:Y:S02]  /*3750*/  PRMT R137, R22, 0x7610, R137 ;  /* 0x0000761016897816 */ /* 0x000fe40000000089 */
[----:B------:R-:W-:Y:S02]  /*3760*/  PRMT R22, R130, 0x7632, R22 ;  /* 0x0000763282167816 */ /* 0x000fe40000000016 */
[----:B------:R-:W-:Y:S02]  /*3770*/  FSEL R138, R129, RZ, P5 ;  /* 0x000000ff818a7208 */ /* 0x000fe40002800000 */
[----:B------:R-:W-:-:S04]  /*3780*/  ISETP.GE.U32.AND P5, PT, R7, 0x1000000, PT ;  /* 0x010000000700780c */ /* 0x000fc80003fa6070 */
[----:B------:R-:W-:-:S04]  /*3790*/  FSEL R129, R129, RZ, P5 ;  /* 0x000000ff81817208 */ /* 0x000fc80002800000 */
[----:B------:R-:W-:-:S04]  /*37a0*/  F2FP.F16.F32.PACK_AB R129, R129, R138 ;  /* 0x0000008a8181723e */ /* 0x000fc800000000ff */
[C---:B------:R-:W-:Y:S02]  /*37b0*/  PRMT R24, R129.reuse, 0x7632, R24 ;  /* 0x0000763281187816 */ /* 0x040fe40000000018 */
[----:B------:R-:W-:Y:S01]  /*37c0*/  PRMT R141, R129, 0x7610, R141 ;  /* 0x00007610818d7816 */ /* 0x000fe2000000008d */
[----:B------:R-:W-:Y:S06]  /*37d0*/  BRA `(.L_x_5000) ;  /* 0x0000000800287947 */ /* 0x000fec0003800000 */
.L_x_5003:
        /* <DEDUP_REMOVED lines=20> */
[----:B------:R-:W-:Y:S01]  /*3920*/  FSEL R129, R126, RZ, P5 ;  /* 0x000000ff7e817208 */ /* 0x000fe20002800000 */
[----:B------:R-:W-:Y:S01]  /*3930*/  FMUL.FTZ R126, R6, R127 ;  /* 0x0000007f067e7220 */ /* 0x000fe20000410000 */
[----:B------:R-:W-:Y:S02]  /*3940*/  LOP3.LUT P5, RZ, R8, 0xff0000, RZ, 0xc0, !PT ;  /* 0x00ff000008ff7812 */ /* 0x000fe400078ac0ff */
[----:B------:R-:W-:Y:S01]  /*3950*/  F2FP.F16.F32.PACK_AB R128, R129, R128 ;  /* 0x000000808180723e */ /* 0x000fe200000000ff */
[----:B------:R-:W-:-:S05]  /*3960*/  FMUL.FTZ R127, R126, UR14 ;  /* 0x0000000e7e7f7c20 */ /* 0x000fca0008410000 */
[----:B------:R-:W-:Y:S02]  /*3970*/  FSEL R130, R127, RZ, P5 ;  /* 0x000000ff7f827208 */ /* 0x000fe40002800000 */
[----:B------:R-:W-:-:S04]  /*3980*/  LOP3.LUT P5, RZ, R7, 0xff0000, RZ, 0xc0, !PT ;  /* 0x00ff000007ff7812 */ /* 0x000fc800078ac0ff */
[----:B------:R-:W-:Y:S01]  /*3990*/  FSEL R131, R127, RZ, P5 ;  /* 0x000000ff7f837208 */ /* 0x000fe20002800000 */
[----:B------:R-:W-:Y:S01]  /*39a0*/  FADD.FTZ R127, R29, -R138 ;  /* 0x8000008a1d7f7221 */ /* 0x000fe20000010000 */
[----:B------:R-:W-:Y:S02]  /*39b0*/  ISETP.GE.U32.AND P5, PT, R8, 0x1000000, PT ;  /* 0x010000000800780c */ /* 0x000fe40003fa6070 */
[----:B------:R-:W-:Y:S01]  /*39c0*/  F2FP.F16.F32.PACK_AB R131, R131, R130 ;  /* 0x000000828383723e */ /* 0x000fe200000000ff */
[----:B------:R-:W-:Y:S01]  /*39d0*/  FMUL.FTZ R127, R6, R127 ;  /* 0x0000007f067f7220 */ /* 0x000fe20000410000 */
[----:B------:R-:W-:Y:S02]  /*39e0*/  PRMT R130, R128, 0x7610, R130 ;  /* 0x0000761080827816 */ /* 0x000fe40000000082 */
[----:B------:R-:W-:Y:S01]  /*39f0*/  PRMT R23, R131, 0x7632, R23 ;  /* 0x0000763283177816 */ /* 0x000fe20000000017 */
[----:B------:R-:W-:Y:S01]  /*3a00*/  FMUL.FTZ R137, R127, UR14 ;  /* 0x0000000e7f897c20 */ /* 0x000fe20008410000 */
[----:B------:R-:W-:-:S04]  /*3a10*/  PRMT R140, R131, 0x7610, R140 ;  /* 0x00007610838c7816 */ /* 0x000fc8000000008c */
        /* <DEDUP_REMOVED lines=9> */
.L_x_5002:
        /* <DEDUP_REMOVED lines=49> */
.L_x_5004:
        /* <DEDUP_REMOVED lines=8> */
[C---:B-----5:R-:W-:Y:S01]  /*3e40*/  FFMA.FTZ R124, R6.reuse, R23, R44 ;  /* 0x00000017067c7223 */ /* 0x060fe2000001002c */
[----:B------:R-:W-:Y:S01]  /*3e50*/  FFMA.FTZ R125, R6, R126, R45 ;  /* 0x0000007e067d7223 */ /* 0x000fe2000001002d */
[----:B------:R-:W-:-:S02]  /*3e60*/  FADD.FTZ R138, R29, -R138 ;  /* 0x8000008a1d8a7221 */ /* 0x000fc40000010000 */
        /* <DEDUP_REMOVED lines=11> */
[----:B------:R-:W-:Y:S01]  /*3f20*/  FFMA.FTZ R126, R6, R127, R46 ;  /* 0x0000007f067e7223 */ /* 0x000fe2000001002e */
[----:B------:R-:W-:Y:S02]  /*3f30*/  LOP3.LUT P5, RZ, R8, 0xff0000, RZ, 0xc0, !PT ;  /* 0x00ff000008ff7812 */ /* 0x000fe400078ac0ff */
[----:B------:R-:W-:Y:S01]  /*3f40*/  F2FP.F16.F32.PACK_AB R128, R129, R128 ;  /* 0x000000808180723e */ /* 0x000fe200000000ff */
[----:B------:R-:W-:-:S05]  /*3f50*/  FMUL.FTZ R127, R126, UR14 ;  /* 0x0000000e7e7f7c20 */ /* 0x000fca0008410000 */
[----:B------:R-:W-:Y:S02]  /*3f60*/  FSEL R130, R127, RZ, P5 ;  /* 0x000000ff7f827208 */ /* 0x000fe40002800000 */
[----:B------:R-:W-:-:S04]  /*3f70*/  LOP3.LUT P5, RZ, R7, 0xff0000, RZ, 0xc0, !PT ;  /* 0x00ff000007ff7812 */ /* 0x000fc800078ac0ff */
[----:B------:R-:W-:Y:S01]  /*3f80*/  FSEL R131, R127, RZ, P5 ;  /* 0x000000ff7f837208 */ /* 0x000fe20002800000 */
[----:B------:R-:W-:Y:S01]  /*3f90*/  FFMA.FTZ R127, R6, R138, R47 ;  /* 0x0000008a067f7223 */ /* 0x000fe2000001002f */
[----:B------:R-:W-:Y:S02]  /*3fa0*/  ISETP.GE.U32.AND P5, PT, R8, 0x1000000, PT ;  /* 0x010000000800780c */ /* 0x000fe40003fa6070 */
[----:B------:R-:W-:Y:S01]  /*3fb0*/  F2FP.F16.F32.PACK_AB R131, R131, R130 ;  /* 0x000000828383723e */ /* 0x000fe200000000ff */
[----:B------:R-:W-:Y:S01]  /*3fc0*/  FMUL.FTZ R137, R127, UR14 ;  /* 0x0000000e7f897c20 */ /* 0x000fe20008410000 */
[----:B------:R-:W-:Y:S02]  /*3fd0*/  PRMT R130, R128, 0x7610, R130 ;  /* 0x0000761080827816 */ /* 0x000fe40000000082 */
[----:B------:R-:W-:Y:S02]  /*3fe0*/  PRMT R23, R131, 0x7632, R23 ;  /* 0x0000763283177816 */ /* 0x000fe40000000017 */
[----:B------:R-:W-:-:S02]  /*3ff0*/  FSEL R138, R137, RZ, P5 ;  /* 0x000000ff898a7208 */ /* 0x000fc40002800000 */
[----:B------:R-:W-:Y:S02]  /*4000*/  ISETP.GE.U32.AND P5, PT, R7, 0x1000000, PT ;  /* 0x010000000700780c */ /* 0x000fe40003fa6070 */
[----:B------:R-:W-:Y:S02]  /*4010*/  PRMT R140, R131, 0x7610, R140 ;  /* 0x00007610838c7816 */ /* 0x000fe4000000008c */
[----:B------:R-:W-:Y:S02]  /*4020*/  FSEL R139, R137, RZ, P5 ;  /* 0x000000ff898b7208 */ /* 0x000fe40002800000 */
[----:B------:R-:W-:Y:S02]  /*4030*/  PRMT R137, R22, 0x7610, R137 ;  /* 0x0000761016897816 */ /* 0x000fe40000000089 */
[----:B------:R-:W-:Y:S02]  /*4040*/  F2FP.F16.F32.PACK_AB R138, R139, R138 ;  /* 0x0000008a8b8a723e */ /* 0x000fe400000000ff */
[----:B------:R-:W-:-:S02]  /*4050*/  PRMT R22, R128, 0x7632, R22 ;  /* 0x0000763280167816 */ /* 0x000fc40000000016 */
[C---:B------:R-:W-:Y:S02]  /*4060*/  PRMT R24, R138.reuse, 0x7632, R24 ;  /* 0x000076328a187816 */ /* 0x040fe40000000018 */
[----:B------:R-:W-:-:S07]  /*4070*/  PRMT R141, R138, 0x7610, R141 ;  /* 0x000076108a8d7816 */ /* 0x000fce000000008d */
.L_x_5000:
        /* <DEDUP_REMOVED lines=24> */
.L_x_5005:
[----:B------:R-:W-:-:S07]  /*4200*/  VIADD R4, R4, 0x100 ;  /* 0x0000010004047836 */ /* 0x000fce0000000000 */
.L_x_4996:
[----:B------:R-:W-:Y:S05]  /*4210*/  BSYNC.RECONVERGENT B0 ;  /* 0x0000000000007941 */ /* 0x000fea0003800200 */
.L_x_4995:
        /* <DEDUP_REMOVED lines=12> */
[-CC-:B------:R-:W-:Y:S01]  /*42e0*/  FFMA.FTZ R23, R31, R133.reuse, R132.reuse ;  /* 0x000000851f177223 */ /* 0x180fe20000010084 */
[-CC-:B-1----:R-:W-:Y:S01]  /*42f0*/  FFMA.FTZ R126, R36, R133.reuse, R132.reuse ;  /* 0x00000085247e7223 */ /* 0x182fe20000010084 */
        /* <DEDUP_REMOVED lines=16> */
[----:B0-----:R-:W-:Y:S02]  /*4400*/  FSEL R128, R126, RZ, P6 ;  /* 0x000000ff7e807208 */ /* 0x001fe40003000000 */
[----:B------:R-:W-:Y:S02]  /*4410*/  LOP3.LUT P6, RZ, R9, 0xff00, RZ, 0xc0, !PT ;  /* 0x0000ff0009ff7812 */ /* 0x000fe400078cc0ff */
[----:B------:R-:W-:-:S02]  /*4420*/  PRMT R21, R22, 0x7632, R21 ;  /* 0x0000763216157816 */ /* 0x000fc40000000015 */
[----:B------:R-:W-:Y:S01]  /*4430*/  FSEL R129, R126, RZ, P6 ;  /* 0x000000ff7e817208 */ /* 0x000fe20003000000 */
[----:B------:R-:W-:Y:S01]  /*4440*/  FFMA.FTZ R126, R6, R127, R42 ;  /* 0x0000007f067e7223 */ /* 0x000fe2000001002a */
[----:B------:R-:W-:Y:S02]  /*4450*/  LOP3.LUT P6, RZ, R10, 0xff0000, RZ, 0xc0, !PT ;  /* 0x00ff00000aff7812 */ /* 0x000fe400078cc0ff */
[----:B------:R-:W-:Y:S01]  /*4460*/  F2FP.F16.F32.PACK_AB R128, R129, R128 ;  /* 0x000000808180723e */ /* 0x000fe200000000ff */
[----:B------:R-:W-:Y:S01]  /*4470*/  FMUL.FTZ R127, R126, UR14 ;  /* 0x0000000e7e7f7c20 */ /* 0x000fe20008410000 */
[----:B------:R-:W-:Y:S02]  /*4480*/  PRMT R141, R22, 0x7610, R141 ;  /* 0x00007610168d7816 */ /* 0x000fe4000000008d */
[----:B------:R-:W-:Y:S02]  /*4490*/  PRMT R22, R128, 0x7632, R22 ;  /* 0x0000763280167816 */ /* 0x000fe40000000016 */
[----:B------:R-:W-:-:S02]  /*44a0*/  FSEL R130, R127, RZ, P6 ;  /* 0x000000ff7f827208 */ /* 0x000fc40003000000 */
        /* <DEDUP_REMOVED lines=9> */
[----:B------:R-:W-:-:S04]  /*4540*/  ISETP.GE.U32.AND P6, PT, R9, 0x1000000, PT ;  /* 0x010000000900780c */ /* 0x000fc80003fc6070 */
[----:B------:R-:W-:-:S04]  /*4550*/  FSEL R137, R137, RZ, P6 ;  /* 0x000000ff89897208 */ /* 0x000fc80003000000 */
[----:B------:R-:W-:Y:S02]  /*4560*/  F2FP.F16.F32.PACK_AB R138, R137, R138 ;  /* 0x0000008a898a723e */ /* 0x000fe400000000ff */
[----:B------:R-:W-:Y:S02]  /*4570*/  PRMT R137, R131, 0x7610, R137 ;  /* 0x0000761083897816 */ /* 0x000fe40000000089 */
[C---:B------:R-:W-:Y:S02]  /*4580*/  PRMT R24, R138.reuse, 0x7632, R24 ;  /* 0x000076328a187816 */ /* 0x040fe40000000018 */
[----:B------:R-:W-:Y:S01]  /*4590*/  PRMT R140, R138, 0x7610, R140 ;  /* 0x000076108a8c7816 */ /* 0x000fe2000000008c */
[----:B------:R-:W-:Y:S06]  /*45a0*/  BRA `(.L_x_5011) ;  /* 0x0000001000447947 */ /* 0x000fec0003800000 */
.L_x_5010:
[-CC-:B------:R-:W-:Y:S01]  /*45b0*/  FFMA.FTZ R22, R36, R133.reuse, R132.reuse ;  /* 0x0000008524167223 */ /* 0x180fe20000010084 */
[-CC-:B------:R-:W-:Y:S01]  /*45c0*/  FFMA.FTZ R23, R35, R133.reuse, R132.reuse ;  /* 0x0000008523177223 */ /* 0x180fe20000010084 */
[----:B------:R-:W-:Y:S01]  /*45d0*/  LOP3.LUT P6, RZ, R10, 0xff00, RZ, 0xc0, !PT ;  /* 0x0000ff000aff7812 */ /* 0x000fe200078cc0ff */
[----:B-1----:R-:W-:Y:S01]  /*45e0*/  FFMA.FTZ R138, R144, R133, R132 ;  /* 0x00000085908a7223 */ /* 0x002fe20000010084 */
        /* <DEDUP_REMOVED lines=9> */
[----:B0-----:R-:W-:Y:S02]  /*4680*/  FSEL R128, R22, RZ, P6 ;  /* 0x000000ff16807208 */ /* 0x001fe40003000000 */
        /* <DEDUP_REMOVED lines=10> */
[----:B------:R-:W-:Y:S01]  /*4730*/  FADD.FTZ R23, R34, -R23 ;  /* 0x8000001722177221 */ /* 0x000fe20000010000 */
[----:B------:R-:W-:-:S03]  /*4740*/  PRMT R130, R128, 0x7610, R130 ;  /* 0x0000761080827816 */ /* 0x000fc60000000082 */
        /* <DEDUP_REMOVED lines=15> */
[----:B------:R-:W-:-:S02]  /*4840*/  PRMT R137, R131, 0x7610, R137 ;  /* 0x0000761083897816 */ /* 0x000fc40000000089 */
[C---:B------:R-:W-:Y:S02]  /*4850*/  PRMT R24, R138.reuse, 0x7632, R24 ;  /* 0x000076328a187816 */ /* 0x040fe40000000018 */
[----:B------:R-:W-:Y:S01]  /*4860*/  PRMT R140, R138, 0x7610, R140 ;  /* 0x000076108a8c7816 */ /* 0x000fe2000000008c */
[----:B------:R-:W-:Y:S06]  /*4870*/  BRA `(.L_x_5011) ;  /* 0x0000000c00907947 */ /* 0x000fec0003800000 */
.L_x_5009:
[----:B------:R-:W2:Y:S02]  /*4880*/  LDC.64 R22, c[0x0][0x478] ;  /* 0x00011e00ff167b82 */ /* 0x000ea40000000a00 */
[----:B--2---:R-:W-:-:S04]  /*4890*/  ISETP.NE.U32.AND P5, PT, R22, RZ, PT ;  /* 0x000000ff1600720c */ /* 0x004fc80003fa5070 */
[----:B------:R-:W-:-:S13]  /*48a0*/  ISETP.NE.AND.EX P5, PT, R23, RZ, PT, P5 ;  /* 0x000000ff1700720c */ /* 0x000fda0003fa5350 */
        /* <DEDUP_REMOVED lines=22> */
[----:B------:R-:W-:Y:S01]  /*4a10*/  FMUL.FTZ R126, R6, R127 ;  /* 0x0000007f067e7220 */ /* 0x000fe20000410000 */
        /* <DEDUP_REMOVED lines=23> */
.L_x_5012:
[-CC-:B------:R-:W-:Y:S01]  /*4b90*/  FFMA.FTZ R22, R36, R133.reuse, R132.reuse ;  /* 0x0000008524167223 */ /* 0x180fe20000010084 */
[----:B------:R-:W-:Y:S01]  /*4ba0*/  LOP3.LUT P6, RZ, R10, 0xff00, RZ, 0xc0, !PT ;  /* 0x0000ff000aff7812 */ /* 0x000fe200078cc0ff */
[----:B-1----:R-:W-:Y:S02]  /*4bb0*/  FFMA.FTZ R138, R144, R133, R132 ;  /* 0x00000085908a7223 */ /* 0x002fe40000010084 */
[----:B------:R-:W-:Y:S02]  /*4bc0*/  FADD.FTZ R23, R33, -R22 ;  /* 0x8000001621177221 */ /* 0x000fe40000010000 */
[----:B------:R-:W-:Y:S02]  /*4bd0*/  FADD.FTZ R137, R37, -R138 ;  /* 0x8000008a25897221 */ /* 0x000fe40000010000 */
[C---:B-----5:R-:W-:Y:S02]  /*4be0*/  FMUL.FTZ R23, R6.reuse, R23 ;  /* 0x0000001706177220 */ /* 0x060fe40000410000 */
[----:B------:R-:W-:-:S02]  /*4bf0*/  FMUL.FTZ R137, R6, R137 ;  /* 0x0000008906897220 */ /* 0x000fc40000410000 */
[----:B------:R-:W-:Y:S02]  /*4c00*/  FMUL.FTZ R23, R23, UR14 ;  /* 0x0000000e17177c20 */ /* 0x000fe40008410000 */
[----:B------:R-:W-:-:S03]  /*4c10*/  FMUL.FTZ R137, R137, UR14 ;  /* 0x0000000e89897c20 */ /* 0x000fc60008410000 */
[----:B0-----:R-:W-:Y:S02]  /*4c20*/  FSEL R128, R23, RZ, P6 ;  /* 0x000000ff17807208 */ /* 0x001fe40003000000 */
        /* <DEDUP_REMOVED lines=16> */
[----:B------:R-:W-:-:S04]  /*4d30*/  FMUL.FTZ R23, R6, R23 ;  /* 0x0000001706177220 */ /* 0x000fc80000410000 */
        /* <DEDUP_REMOVED lines=18> */
.L_x_5008:
        /* <DEDUP_REMOVED lines=38> */
.L_x_5014:
        /* <DEDUP_REMOVED lines=31> */
.L_x_5013:
        /* <DEDUP_REMOVED lines=35> */
.L_x_5015:
        /* <DEDUP_REMOVED lines=21> */
[----:B------:R-:W-:-:S04]  /*5630*/  FMUL.FTZ R131, R6, R131 ;  /* 0x0000008306837220 */ /* 0x000fc80000410000 */
        /* <DEDUP_REMOVED lines=8> */
.L_x_5011:
        /* <DEDUP_REMOVED lines=20> */
.L_x_5016:
[----:B------:R-:W-:-:S07]  /*5800*/  VIADD R4, R4, 0x100 ;  /* 0x0000010004047836 */ /* 0x000fce0000000000 */
.L_x_5007:
[----:B------:R-:W-:Y:S05]  /*5810*/  BSYNC.RECONVERGENT B0 ;  /* 0x0000000000007941 */ /* 0x000fea0003800200 */
.L_x_5006:
        /* <DEDUP_REMOVED lines=13> */
[-CC-:B01----:R-:W-:Y:S01]  /*58f0*/  FFMA.FTZ R126, R148, R133.reuse, R132.reuse ;  /* 0x00000085947e7223 */ /* 0x183fe20000010084 */
        /* <DEDUP_REMOVED lines=43> */
.L_x_5021:
[-CC-:B------:R-:W-:Y:S01]  /*5bb0*/  FFMA.FTZ R22, R148, R133.reuse, R132.reuse ;  /* 0x0000008594167223 */ /* 0x180fe20000010084 */
[-CC-:B------:R-:W-:Y:S01]  /*5bc0*/  FFMA.FTZ R23, R147, R133.reuse, R132.reuse ;  /* 0x0000008593177223 */ /* 0x180fe20000010084 */
[----:B------:R-:W-:Y:S01]  /*5bd0*/  LOP3.LUT P6, RZ, R12, 0xff00, RZ, 0xc0, !PT ;  /* 0x0000ff000cff7812 */ /* 0x000fe200078cc0ff */
[----:B01----:R-:W-:Y:S01]  /*5be0*/  FFMA.FTZ R138, R152, R133, R132 ;  /* 0x00000085988a7223 */ /* 0x003fe20000010084 */
        /* <DEDUP_REMOVED lines=41> */
.L_x_5020:
[----:B------:R-:W2:Y:S02]  /*5e80*/  LDC.64 R22, c[0x0][0x478] ;  /* 0x00011e00ff167b82 */ /* 0x000ea40000000a00 */
[----:B--2---:R-:W-:-:S04]  /*5e90*/  ISETP.NE.U32.AND P5, PT, R22, RZ, PT ;  /* 0x000000ff1600720c */ /* 0x004fc80003fa5070 */
[----:B------:R-:W-:-:S13]  /*5ea0*/  ISETP.NE.AND.EX P5, PT, R23, RZ, PT, P5 ;  /* 0x000000ff1700720c */ /* 0x000fda0003fa5350 */
        /* <DEDUP_REMOVED lines=46> */
.L_x_5023:
[-CC-:B------:R-:W-:Y:S01]  /*6190*/  FFMA.FTZ R22, R148, R133.reuse, R132.reuse ;  /* 0x0000008594167223 */ /* 0x180fe20000010084 */
[----:B------:R-:W-:Y:S01]  /*61a0*/  LOP3.LUT P6, RZ, R12, 0xff00, RZ, 0xc0, !PT ;  /* 0x0000ff000cff7812 */ /* 0x000fe200078cc0ff */
[----:B01----:R-:W-:Y:S02]  /*61b0*/  FFMA.FTZ R138, R152, R133, R132 ;  /* 0x00000085988a7223 */ /* 0x003fe40000010084 */
        /* <DEDUP_REMOVED lines=42> */
.L_x_5019:
        /* <DEDUP_REMOVED lines=38> */
.L_x_5025:
        /* <DEDUP_REMOVED lines=31> */
.L_x_5024:
        /* <DEDUP_REMOVED lines=35> */
.L_x_5026:
        /* <DEDUP_REMOVED lines=30> */
.L_x_5022:
        /* <DEDUP_REMOVED lines=20> */
.L_x_5027:
[----:B------:R-:W-:-:S07]  /*6e00*/  VIADD R4, R4, 0x100 ;  /* 0x0000010004047836 */ /* 0x000fce0000000000 */
.L_x_5018:
[----:B------:R-:W-:Y:S05]  /*6e10*/  BSYNC.RECONVERGENT B0 ;  /* 0x0000000000007941 */ /* 0x000fea0003800200 */
.L_x_5017:
        /* <DEDUP_REMOVED lines=57> */
.L_x_5032:
        /* <DEDUP_REMOVED lines=45> */
.L_x_5031:
        /* <DEDUP_REMOVED lines=49> */
.L_x_5034:
        /* <DEDUP_REMOVED lines=45> */
.L_x_5030:
        /* <DEDUP_REMOVED lines=38> */
.L_x_5036:
        /* <DEDUP_REMOVED lines=31> */
.L_x_5035:
        /* <DEDUP_REMOVED lines=35> */
.L_x_5037:
        /* <DEDUP_REMOVED lines=30> */
.L_x_5033:
        /* <DEDUP_REMOVED lines=20> */
.L_x_5038:
[----:B------:R-:W-:-:S07]  /*8400*/  VIADD R4, R4, 0x100 ;  /* 0x0000010004047836 */ /* 0x000fce0000000000 */
.L_x_5029:
[----:B------:R-:W-:Y:S05]  /*8410*/  BSYNC.RECONVERGENT B0 ;  /* 0x0000000000007941 */ /* 0x000fea0003800200 */
.L_x_5028:
        /* <DEDUP_REMOVED lines=46> */
[----:B------:R-:W-:-:S03]  /*8700*/  FMUL.FTZ R137, R127, UR14 ;  /* 0x0000000e7f897c20 */ /* 0x000fc60008410000 */
[----:B------:R-:W-:Y:S02]  /*8710*/  PRMT R23, R130, 0x7632, R23 ;  /* 0x0000763282177816 */ /* 0x000fe40000000017 */
        /* <DEDUP_REMOVED lines=8> */
.L_x_5043:
        /* <DEDUP_REMOVED lines=24> */
[----:B------:R-:W-:-:S04]  /*8920*/  FADD.FTZ R23, R162, -R23 ;  /* 0x80000017a2177221 */ /* 0x000fc80000010000 */
        /* <DEDUP_REMOVED lines=19> */
.L_x_5042:
        /* <DEDUP_REMOVED lines=48> */
.L_x_5045:
        /* <DEDUP_REMOVED lines=44> */
.L_x_5041:
        /* <DEDUP_REMOVED lines=30> */
[----:B------:R-:W-:Y:S02]  /*9200*/  ISETP.GE.U32.AND P6, PT, R16, 0x1000000, PT ;  /* 0x010000001000780c */ /* 0x000fe40003fc6070 */
[----:B------:R-:W-:Y:S01]  /*9210*/  PRMT R141, R129, 0x7610, R141 ;  /* 0x00007610818d7816 */ /* 0x000fe2000000008d */
[----:B------:R-:W-:-:S05]  /*9220*/  FMUL.FTZ R131, R127, UR14 ;  /* 0x0000000e7f837c20 */ /* 0x000fca0008410000 */
[----:B------:R-:W-:-:S04]  /*9230*/  FSEL R131, R131, RZ, P6 ;  /* 0x000000ff83837208 */ /* 0x000fc80003000000 */
[----:B------:R-:W-:-:S04]  /*9240*/  F2FP.F16.F32.PACK_AB R130, R131, R130 ;  /* 0x000000828382723e */ /* 0x000fc800000000ff */
[C---:B------:R-:W-:Y:S02]  /*9250*/  PRMT R140, R130.reuse, 0x7632, R140 ;  /* 0x00007632828c7816 */ /* 0x040fe4000000008c */
[----:B------:R-:W-:Y:S01]  /*9260*/  PRMT R137, R130, 0x7610, R137 ;  /* 0x0000761082897816 */ /* 0x000fe20000000089 */
[----:B------:R-:W-:Y:S06]  /*9270*/  BRA `(.L_x_5044) ;  /* 0x0000000400807947 */ /* 0x000fec0003800000 */
.L_x_5047:
        /* <DEDUP_REMOVED lines=31> */
.L_x_5046:
        /* <DEDUP_REMOVED lines=26> */
[----:B------:R-:W-:Y:S02]  /*9610*/  ISETP.GE.U32.AND P6, PT, R16, 0x1000000, PT ;  /* 0x010000001000780c */ /* 0x000fe40003fc6070 */
[----:B------:R-:W-:Y:S01]  /*9620*/  PRMT R141, R129, 0x7610, R141 ;  /* 0x00007610818d7816 */ /* 0x000fe2000000008d */
[----:B------:R-:W-:-:S04]  /*9630*/  FMUL.FTZ R127, R6, R127 ;  /* 0x0000007f067f7220 */ /* 0x000fc80000410000 */
[----:B------:R-:W-:-:S05]  /*9640*/  FMUL.FTZ R131, R127, UR14 ;  /* 0x0000000e7f837c20 */ /* 0x000fca0008410000 */
[----:B------:R-:W-:-:S04]  /*9650*/  FSEL R131, R131, RZ, P6 ;  /* 0x000000ff83837208 */ /* 0x000fc80003000000 */
[----:B------:R-:W-:-:S04]  /*9660*/  F2FP.F16.F32.PACK_AB R130, R131, R130 ;  /* 0x000000828382723e */ /* 0x000fc800000000ff */
[C---:B------:R-:W-:Y:S02]  /*9670*/  PRMT R140, R130.reuse, 0x7632, R140 ;  /* 0x00007632828c7816 */ /* 0x040fe4000000008c */
[----:B------:R-:W-:Y:S01]  /*9680*/  PRMT R137, R130, 0x7610, R137 ;  /* 0x0000761082897816 */ /* 0x000fe20000000089 */
[----:B------:R-:W-:Y:S06]  /*9690*/  BRA `(.L_x_5044) ;  /* 0x0000000000787947 */ /* 0x000fec0003800000 */
.L_x_5048:
        /* <DEDUP_REMOVED lines=20> */
[C---:B------:R-:W-:Y:S01]  /*97e0*/  PRMT R128, R129.reuse, 0x7632, R128 ;  /* 0x0000763281807816 */ /* 0x040fe20000000080 */
[----:B------:R-:W-:Y:S01]  /*97f0*/  FMUL.FTZ R131, R6, R131 ;  /* 0x0000008306837220 */ /* 0x000fe20000410000 */
[----:B------:R-:W-:-:S03]  /*9800*/  PRMT R141, R129, 0x7610, R141 ;  /* 0x00007610818d7816 */ /* 0x000fc6000000008d */
[----:B------:R-:W-:-:S05]  /*9810*/  FMUL.FTZ R131, R131, UR14 ;  /* 0x0000000e83837c20 */ /* 0x000fca0008410000 */
[----:B------:R-:W-:Y:S02]  /*9820*/  FSEL R131, R131, RZ, P6 ;  /* 0x000000ff83837208 */ /* 0x000fe40003000000 */
[----:B------:R-:W-:-:S04]  /*9830*/  ISETP.GE.U32.AND P6, PT, R16, 0x1000000, PT ;  /* 0x010000001000780c */ /* 0x000fc80003fc6070 */
[----:B------:R-:W-:-:S04]  /*9840*/  FSEL R130, R137, RZ, P6 ;  /* 0x000000ff89827208 */ /* 0x000fc80003000000 */
[----:B------:R-:W-:-:S04]  /*9850*/  F2FP.F16.F32.PACK_AB R130, R130, R131 ;  /* 0x000000838282723e */ /* 0x000fc800000000ff */
[C---:B------:R-:W-:Y:S02]  /*9860*/  PRMT R140, R130.reuse, 0x7632, R140 ;  /* 0x00007632828c7816 */ /* 0x040fe4000000008c */
[----:B------:R-:W-:-:S07]  /*9870*/  PRMT R137, R130, 0x7610, R137 ;  /* 0x0000761082897816 */ /* 0x000fce0000000089 */
.L_x_5044:
        /* <DEDUP_REMOVED lines=20> */
.L_x_5049:
[----:B------:R-:W-:-:S07]  /*99c0*/  VIADD R4, R4, 0x100 ;  /* 0x0000010004047836 */ /* 0x000fce0000000000 */
.L_x_5040:
[----:B------:R-:W-:Y:S05]  /*99d0*/  BSYNC.RECONVERGENT B0 ;  /* 0x0000000000007941 */ /* 0x000fea0003800200 */
.L_x_5039:
        /* <DEDUP_REMOVED lines=56> */
.L_x_5054:
        /* <DEDUP_REMOVED lines=44> */
.L_x_5053:
        /* <DEDUP_REMOVED lines=48> */
.L_x_5056:
        /* <DEDUP_REMOVED lines=44> */
.L_x_5052:
        /* <DEDUP_REMOVED lines=38> */
.L_x_5058:
        /* <DEDUP_REMOVED lines=31> */
.L_x_5057:
        /* <DEDUP_REMOVED lines=35> */
.L_x_5059:
        /* <DEDUP_REMOVED lines=30> */
.L_x_5055:
        /* <DEDUP_REMOVED lines=20> */
.L_x_5060:
[----:B------:R-:W-:-:S07]  /*af80*/  VIADD R4, R4, 0x100 ;  /* 0x0000010004047836 */ /* 0x000fce0000000000 */
.L_x_5051:
[----:B------:R-:W-:Y:S05]  /*af90*/  BSYNC.RECONVERGENT B0 ;  /* 0x0000000000007941 */ /* 0x000fea0003800200 */
.L_x_5050:
        /* <DEDUP_REMOVED lines=14> */
[-CC-:B------:R-:W-:Y:S01]  /*b080*/  FFMA.FTZ R23, R175, R133.reuse, R132.reuse ;  /* 0x00000085af177223 */ /* 0x180fe20000010084 */
[----:B------:R-:W-:Y:S01]  /*b090*/  ISETP.GE.U32.AND P6, PT, R19, 0x1000000, PT ;  /* 0x010000001300780c */ /* 0x000fe20003fc6070 */
[-C--:B01----:R-:W-:Y:S01]  /*b0a0*/  FFMA.FTZ R126, R180, R133.reuse, R132 ;  /* 0x00000085b47e7223 */ /* 0x083fe20000010084 */
[----:B------:R-:W-:Y:S01]  /*b0b0*/  FADD.FTZ R22, R181, -R22 ;  /* 0x80000016b5167221 */ /* 0x000fe20000010000 */
[----:B------:R-:W-:Y:S01]  /*b0c0*/  FADD.FTZ R23, R178, -R23 ;  /* 0x80000017b2177221 */ /* 0x000fe20000010000 */
[----:B------:R-:W-:Y:S01]  /*b0d0*/  FFMA.FTZ R133, R179, R133, R132 ;  /* 0x00000085b3857223 */ /* 0x000fe20000010084 */
[----:B------:R-:W-:Y:S01]  /*b0e0*/  FADD.FTZ R126, R177, -R126 ;  /* 0x8000007eb17e7221 */ /* 0x000fe20000010000 */
[C---:B-----5:R-:W-:Y:S01]  /*b0f0*/  FFMA.FTZ R127, R6.reuse, R22, R123 ;  /* 0x00000016067f7223 */ /* 0x060fe2000001007b */
[----:B------:R-:W-:Y:S01]  /*b100*/  FFMA.FTZ R124, R6, R23, R120 ;  /* 0x00000017067c7223 */ /* 0x000fe20000010078 */
[----:B------:R-:W-:Y:S01]  /*b110*/  FADD.FTZ R133, R182, -R133 ;  /* 0x80000085b6857221 */ /* 0x000fe20000010000 */
[----:B------:R-:W-:Y:S01]  /*b120*/  FFMA.FTZ R125, R6, R126, R121 ;  /* 0x0000007e067d7223 */ /* 0x000fe20000010079 */
[----:B------:R-:W-:-:S03]  /*b130*/  FMUL.FTZ R22, R127, UR14 ;  /* 0x0000000e7f167c20 */ /* 0x000fc60008410000 */
[----:B------:R-:W-:Y:S02]  /*b140*/  FMUL.FTZ R126, R125, UR14 ;  /* 0x0000000e7d7e7c20 */ /* 0x000fe40008410000 */
[----:B------:R-:W-:Y:S02]  /*b150*/  FSEL R137, R22, RZ, P6 ;  /* 0x000000ff16897208 */ /* 0x000fe40003000000 */
[----:B------:R-:W-:-:S04]  /*b160*/  ISETP.GE.U32.AND P6, PT, R20, 0x1000000, PT ;  /* 0x010000001400780c */ /* 0x000fc80003fc6070 */
[----:B------:R-:W-:Y:S01]  /*b170*/  FSEL R138, R22, RZ, P6 ;  /* 0x000000ff168a7208 */ /* 0x000fe20003000000 */
[----:B------:R-:W-:Y:S01]  /*b180*/  FMUL.FTZ R22, R124, UR14 ;  /* 0x0000000e7c167c20 */ /* 0x000fe20008410000 */
        /* <DEDUP_REMOVED lines=20> */
[----:B------:R-:W-:Y:S02]  /*b2d0*/  FSEL R131, R6, RZ, P6 ;  /* 0x000000ff06837208 */ /* 0x000fe40003000000 */
[----:B------:R-:W-:Y:S02]  /*b2e0*/  PRMT R6, R128, 0x7610, R6 ;  /* 0x0000761080067816 */ /* 0x000fe40000000006 */
[----:B------:R-:W-:-:S04]  /*b2f0*/  F2FP.F16.F32.PACK_AB R130, R131, R130 ;  /* 0x000000828382723e */ /* 0x000fc800000000ff */
[C---:B------:R-:W-:Y:S02]  /*b300*/  PRMT R23, R130.reuse, 0x7632, R23 ;  /* 0x0000763282177816 */ /* 0x040fe40000000017 */
[----:B------:R-:W-:Y:S01]  /*b310*/  PRMT R137, R130, 0x7610, R137 ;  /* 0x0000761082897816 */ /* 0x000fe20000000089 */
[----:B------:R-:W-:Y:S06]  /*b320*/  BRA `(.L_x_5066) ;  /* 0x0000001000407947 */ /* 0x000fec0003800000 */
.L_x_5065:
        /* <DEDUP_REMOVED lines=9> */
[----:B01----:R-:W-:Y:S02]  /*b3c0*/  FSEL R128, R22, RZ, P6 ;  /* 0x000000ff16807208 */ /* 0x003fe40003000000 */
[----:B------:R-:W-:-:S04]  /*b3d0*/  LOP3.LUT P6, RZ, R20, 0xff00, RZ, 0xc0, !PT ;  /* 0x0000ff0014ff7812 */ /* 0x000fc800078cc0ff */
[----:B------:R-:W-:Y:S02]  /*b3e0*/  FSEL R129, R22, RZ, P6 ;  /* 0x000000ff16817208 */ /* 0x000fe40003000000 */
[----:B------:R-:W-:Y:S02]  /*b3f0*/  LOP3.LUT P6, RZ, R19, 0xff0000, RZ, 0xc0, !PT ;  /* 0x00ff000013ff7812 */ /* 0x000fe400078cc0ff */
[----:B------:R-:W-:Y:S02]  /*b400*/  F2FP.F16.F32.PACK_AB R128, R129, R128 ;  /* 0x000000808180723e */ /* 0x000fe400000000ff */
        /* <DEDUP_REMOVED lines=25> */
[C---:B------:R-:W-:Y:S02]  /*b5a0*/  PRMT R22, R128.reuse, 0x7632, R22 ;  /* 0x0000763280167816 */ /* 0x040fe40000000016 */
[----:B------:R-:W-:Y:S02]  /*b5b0*/  PRMT R6, R128, 0x7610, R6 ;  /* 0x0000761080067816 */ /* 0x000fe40000000006 */
[----:B------:R-:W-:-:S02]  /*b5c0*/  PRMT R23, R130, 0x7632, R23 ;  /* 0x0000763282177816 */ /* 0x000fc40000000017 */
[C---:B------:R-:W-:Y:S02]  /*b5d0*/  PRMT R24, R133.reuse, 0x7632, R24 ;  /* 0x0000763285187816 */ /* 0x040fe40000000018 */
[----:B------:R-:W-:Y:S01]  /*b5e0*/  PRMT R138, R133, 0x7610, R138 ;  /* 0x00007610858a7816 */ /* 0x000fe2000000008a */
[----:B------:R-:W-:Y:S06]  /*b5f0*/  BRA `(.L_x_5066) ;  /* 0x0000000c008c7947 */ /* 0x000fec0003800000 */
.L_x_5064:
[----:B------:R-:W2:Y:S02]  /*b600*/  LDC.64 R22, c[0x0][0x478] ;  /* 0x00011e00ff167b82 */ /* 0x000ea40000000a00 */
[----:B--2---:R-:W-:-:S04]  /*b610*/  ISETP.NE.U32.AND P5, PT, R22, RZ, PT ;  /* 0x000000ff1600720c */ /* 0x004fc80003fa5070 */
[----:B------:R-:W-:-:S13]  /*b620*/  ISETP.NE.AND.EX P5, PT, R23, RZ, PT, P5 ;  /* 0x000000ff1700720c */ /* 0x000fda0003fa5350 */
        /* <DEDUP_REMOVED lines=9> */
[C---:B-----5:R-:W-:Y:S01]  /*b6c0*/  FMUL.FTZ R127, R6.reuse, R127 ;  /* 0x0000007f067f7220 */ /* 0x060fe20000410000 */
[----:B------:R-:W-:Y:S01]  /*b6d0*/  FMUL.FTZ R124, R6, R23 ;  /* 0x00000017067c7220 */ /* 0x000fe20000410000 */
[----:B------:R-:W-:Y:S01]  /*b6e0*/  FADD.FTZ R133, R182, -R133 ;  /* 0x80000085b6857221 */ /* 0x000fe20000010000 */
[----:B------:R-:W-:Y:S01]  /*b6f0*/  FMUL.FTZ R125, R6, R125 ;  /* 0x0000007d067d7220 */ /* 0x000fe20000410000 */
        /* <DEDUP_REMOVED lines=32> */
.L_x_5067:
[----:B------:R-:W-:Y:S01]  /*b900*/  FFMA.FTZ R22, R180, R133, R132 ;  /* 0x00000085b4167223 */ /* 0x000fe20000010084 */
[----:B------:R-:W-:-:S03]  /*b910*/  LOP3.LUT P6, RZ, R19, 0xff00, RZ, 0xc0, !PT ;  /* 0x0000ff0013ff7812 */ /* 0x000fc600078cc0ff */
[----:B------:R-:W-:-:S04]  /*b920*/  FADD.FTZ R23, R177, -R22 ;  /* 0x80000016b1177221 */ /* 0x000fc80000010000 */
[----:B-----5:R-:W-:-:S04]  /*b930*/  FMUL.FTZ R23, R6, R23 ;  /* 0x0000001706177220 */ /* 0x020fc80000410000 */
[----:B------:R-:W-:-:S05]  /*b940*/  FMUL.FTZ R23, R23, UR14 ;  /* 0x0000000e17177c20 */ /* 0x000fca0008410000 */
[----:B01----:R-:W-:Y:S02]  /*b950*/  FSEL R128, R23, RZ, P6 ;  /* 0x000000ff17807208 */ /* 0x003fe40003000000 */
        /* <DEDUP_REMOVED lines=39> */
.L_x_5063:
        /* <DEDUP_REMOVED lines=32> */
[----:B------:R-:W-:Y:S02]  /*bdd0*/  FSEL R131, R6, RZ, P6 ;  /* 0x000000ff06837208 */ /* 0x000fe40003000000 */
[----:B------:R-:W-:Y:S02]  /*bde0*/  PRMT R6, R128, 0x7632, R6 ;  /* 0x0000763280067816 */ /* 0x000fe40000000006 */
[----:B------:R-:W-:-:S04]  /*bdf0*/  F2FP.F16.F32.PACK_AB R130, R131, R130 ;  /* 0x000000828382723e */ /* 0x000fc800000000ff */
[C---:B------:R-:W-:Y:S02]  /*be00*/  PRMT R138, R130.reuse, 0x7632, R138 ;  /* 0x00007632828a7816 */ /* 0x040fe4000000008a */
[----:B------:R-:W-:Y:S01]  /*be10*/  PRMT R137, R130, 0x7610, R137 ;  /* 0x0000761082897816 */ /* 0x000fe20000000089 */
[----:B------:R-:W-:Y:S06]  /*be20*/  BRA `(.L_x_5066) ;  /* 0x0000000400807947 */ /* 0x000fec0003800000 */
.L_x_5069:
        /* <DEDUP_REMOVED lines=23> */
[----:B------:R-:W-:Y:S02]  /*bfa0*/  F2FP.F16.F32.PACK_AB R128, R128, R129 ;  /* 0x000000818080723e */ /* 0x000fe400000000ff */
[----:B------:R-:W-:Y:S02]  /*bfb0*/  FSEL R133, R133, RZ, P6 ;  /* 0x000000ff85857208 */ /* 0x000fe40003000000 */
[----:B------:R-:W-:Y:S02]  /*bfc0*/  PRMT R6, R128, 0x7632, R6 ;  /* 0x0000763280067816 */ /* 0x000fe40000000006 */
[----:B------:R-:W-:-:S02]  /*bfd0*/  F2FP.F16.F32.PACK_AB R130, R130, R133 ;  /* 0x000000858282723e */ /* 0x000fc400000000ff */
[----:B------:R-:W-:Y:S02]  /*bfe0*/  PRMT R139, R128, 0x7610, R139 ;  /* 0x00007610808b7816 */ /* 0x000fe4000000008b */
[C---:B------:R-:W-:Y:S02]  /*bff0*/  PRMT R138, R130.reuse, 0x7632, R138 ;  /* 0x00007632828a7816 */ /* 0x040fe4000000008a */
[----:B------:R-:W-:Y:S01]  /*c000*/  PRMT R137, R130, 0x7610, R137 ;  /* 0x0000761082897816 */ /* 0x000fe20000000089 */
[----:B------:R-:W-:Y:S06]  /*c010*/  BRA `(.L_x_5066) ;  /* 0x0000000400047947 */ /* 0x000fec0003800000 */
.L_x_5068:
        /* <DEDUP_REMOVED lines=29> */
[----:B------:R-:W-:Y:S02]  /*c1f0*/  FSEL R131, R6, RZ, P6 ;  /* 0x000000ff06837208 */ /* 0x000fe40003000000 */
[----:B------:R-:W-:Y:S02]  /*c200*/  PRMT R6, R128, 0x7632, R6 ;  /* 0x0000763280067816 */ /* 0x000fe40000000006 */
[----:B------:R-:W-:-:S04]  /*c210*/  F2FP.F16.F32.PACK_AB R130, R131, R130 ;  /* 0x000000828382723e */ /* 0x000fc800000000ff */
[C---:B------:R-:W-:Y:S02]  /*c220*/  PRMT R138, R130.reuse, 0x7632, R138 ;  /* 0x00007632828a7816 */ /* 0x040fe4000000008a */
[----:B------:R-:W-:Y:S01]  /*c230*/  PRMT R137, R130, 0x7610, R137 ;  /* 0x0000761082897816 */ /* 0x000fe20000000089 */
[----:B------:R-:W-:Y:S06]  /*c240*/  BRA `(.L_x_5066) ;  /* 0x0000000000787947 */ /* 0x000fec0003800000 */
.L_x_5070:
[----:B------:R-:W-:Y:S01]  /*c250*/  FFMA.FTZ R128, R184, R133, R132 ;  /* 0x00000085b8807223 */ /* 0x000fe20000010084 */
[----:B------:R-:W-:-:S03]  /*c260*/  ISETP.GE.U32.AND P6, PT, R19, 0x1000000, PT ;  /* 0x010000001300780c */ /* 0x000fc60003fc6070 */
[----:B------:R-:W-:Y:S01]  /*c270*/  FADD.FTZ R129, R181, -R128 ;  /* 0x80000080b5817221 */ /* 0x000fe20000010000 */
[----:B------:R-:W-:-:S03]  /*c280*/  FFMA.FTZ R128, R180, R133, R132 ;  /* 0x00000085b4807223 */ /* 0x000fc60000010084 */
[----:B-----5:R-:W-:Y:S01]  /*c290*/  FMUL.FTZ R129, R6, R129 ;  /* 0x0000008106817220 */ /* 0x020fe20000410000 */
[----:B------:R-:W-:-:S03]  /*c2a0*/  FADD.FTZ R131, R177, -R128 ;  /* 0x80000080b1837221 */ /* 0x000fc60000010000 */
[----:B------:R-:W-:Y:S01]  /*c2b0*/  FMUL.FTZ R129, R129, UR14 ;  /* 0x0000000e81817c20 */ /* 0x000fe20008410000 */
[----:B------:R-:W-:-:S04]  /*c2c0*/  FMUL.FTZ R131, R6, R131 ;  /* 0x0000008306837220 */ /* 0x000fc80000410000 */
[----:B------:R-:W-:Y:S01]  /*c2d0*/  FSEL R130, R129, RZ, P6 ;  /* 0x000000ff81827208 */ /* 0x000fe20003000000 */
[-CC-:B------:R-:W-:Y:S01]  /*c2e0*/  FFMA.FTZ R129, R175, R133.reuse, R132.reuse ;  /* 0x00000085af817223 */ /* 0x180fe20000010084 */
[----:B------:R-:W-:Y:S01]  /*c2f0*/  FFMA.FTZ R133, R179, R133, R132 ;  /* 0x00000085b3857223 */ /* 0x000fe20000010084 */
[----:B------:R-:W-:Y:S01]  /*c300*/  LOP3.LUT P6, RZ, R19, 0xff, RZ, 0xc0, !PT ;  /* 0x000000ff13ff7812 */ /* 0x000fe200078cc0ff */
[----:B------:R-:W-:Y:S01]  /*c310*/  FMUL.FTZ R131, R131, UR14 ;  /* 0x0000000e83837c20 */ /* 0x000fe20008410000 */
[----:B------:R-:W-:Y:S01]  /*c320*/  FADD.FTZ R129, R178, -R129 ;  /* 0x80000081b2817221 */ /* 0x000fe20000010000 */
[----:B------:R-:W-:-:S03]  /*c330*/  FADD.FTZ R133, R182, -R133 ;  /* 0x80000085b6857221 */ /* 0x000fc60000010000 */
[C---:B------:R-:W-:Y:S01]  /*c340*/  FMUL.FTZ R129, R6.reuse, R129 ;  /* 0x0000008106817220 */ /* 0x040fe20000410000 */
        /* <DEDUP_REMOVED lines=13> */
[----:B------:R-:W-:-:S07]  /*c420*/  PRMT R137, R130, 0x7610, R137 ;  /* 0x0000761082897816 */ /* 0x000fce0000000089 */
.L_x_5066:
        /* <DEDUP_REMOVED lines=20> */
.L_x_5062:
[----:B------:R-:W-:Y:S05]  /*c570*/  BSYNC.RECONVERGENT B0 ;  /* 0x0000000000007941 */ /* 0x000fea0003800200 */
.L_x_5061:
[----:B------:R-:W-:Y:S01]  /*c580*/  ISETP.NE.AND P5, PT, R136, RZ, PT ;  /* 0x000000ff8800720c */ /* 0x000fe20003fa5270 */
[----:B------:R-:W-:-:S12]  /*c590*/  UPLOP3.LUT UP1, UPT, UPT, UPT, UP1, 0x40, 0x4 ;  /* 0x000000000004789c */ /* 0x000fd80003f2e810 */
[----:B------:R-:W-:Y:S05]  /*c5a0*/  @!P5 BRA `(.L_x_5071) ;  /* 0xffffff440014d947 */ /* 0x000fea000383ffff */
.L_x_4978:
        /* <DEDUP_REMOVED lines=55> */
.L_x_5072:
        /* <DEDUP_REMOVED lines=14> */
.L_x_7292:


//--------------------- .text._ZN10layer_norm22ln_bwd_finalize_kernelINS_22Kernel_traits_finalizeILj7168E6__halfS2_fS2_fjLb0ELj1024ELj4ENS_18Kernel_traits_baseILj7168ES2_S2_fS2_fjLj1024EEEEELb0ELb1EEEvNS_9BwdParamsE --------------------------
	.section	.text._ZN10layer_norm22ln_bwd_finalize_kernelINS_22Kernel_traits_finalizeILj7168E6__halfS2_fS2_fjLb0ELj1024ELj4ENS_18Kernel_traits_baseILj7168ES2_S2_fS2_fjLj1024EEEEELb0ELb1EEEvNS_9BwdParamsE,"ax",@progbits
	.align	128
        .global         _ZN10layer_norm22ln_bwd_finalize_kernelINS_22Kernel_traits_finalizeILj7168E6__halfS2_fS2_fjLb0ELj1024ELj4ENS_18Kernel_traits_baseILj7168ES2_S2_fS2_fjLj1024EEEEELb0ELb1EEEvNS_9BwdParamsE
        .type           _ZN10layer_norm22ln_bwd_finalize_kernelINS_22Kernel_traits_finalizeILj7168E6__halfS2_fS2_fjLb0ELj1024ELj4ENS_18Kernel_traits_baseILj7168ES2_S2_fS2_fjLj1024EEEEELb0ELb1EEEvNS_9BwdParamsE,@function
        .size           _ZN10layer_norm22ln_bwd_finalize_kernelINS_22Kernel_traits_finalizeILj7168E6__halfS2_fS2_fjLb0ELj1024ELj4ENS_18Kernel_traits_baseILj7168ES2_S2_fS2_fjLj1024EEEEELb0ELb1EEEvNS_9BwdParamsE,(.L_x_7293 - _ZN10layer_norm22ln_bwd_finalize_kernelINS_22Kernel_traits_finalizeILj7168E6__halfS2_fS2_fjLb0ELj1024ELj4ENS_18Kernel_traits_baseILj7168ES2_S2_fS2_fjLj1024EEEEELb0ELb1EEEvNS_9BwdParamsE)
        .other          _ZN10layer_norm22ln_bwd_finalize_kernelINS_22Kernel_traits_finalizeILj7168E6__halfS2_fS2_fjLb0ELj1024ELj4ENS_18Kernel_traits_baseILj7168ES2_S2_fS2_fjLj1024EEEEELb0ELb1EEEvNS_9BwdParamsE,@"STO_CUDA_ENTRY STV_DEFAULT"
_ZN10layer_norm22ln_bwd_finalize_kernelINS_22Kernel_traits_finalizeILj7168E6__halfS2_fS2_fjLb0ELj1024ELj4ENS_18Kernel_traits_baseILj7168ES2_S2_fS2_fjLj1024EEEEELb0ELb1EEEvNS_9BwdParamsE:
.text._ZN10layer_norm22ln_bwd_finalize_kernelINS_22Kernel_traits_finalizeILj7168E6__halfS2_fS2_fjLb0ELj1024ELj4ENS_18Kernel_traits_baseILj7168ES2_S2_fS2_fjLj1024EEEEELb0ELb1EEEvNS_9BwdParamsE:
        /* <DEDUP_REMOVED lines=81> */
.L_x_5077:
        /* <DEDUP_REMOVED lines=118> */
.L_x_5076:
[----:B------:R-:W-:Y:S05]  /*0c70*/  BSYNC.RECONVERGENT B1 ;  /* 0x0000000000017941 */ /* 0x000fea0003800200 */
.L_x_5075:
        /* <DEDUP_REMOVED lines=77> */
.L_x_5079:
[----:B------:R-:W-:Y:S05]  /*1150*/  BSYNC.RECONVERGENT B1 ;  /* 0x0000000000017941 */ /* 0x000fea0003800200 */
.L_x_5078:
        /* <DEDUP_REMOVED lines=38> */
.L_x_5081:
[----:B------:R-:W-:Y:S05]  /*13c0*/  BSYNC.RECONVERGENT B1 ;  /* 0x0000000000017941 */ /* 0x000fea0003800200 */
.L_x_5080:
        /* <DEDUP_REMOVED lines=8> */
.L_x_5082:
        /* <DEDUP_REMOVED lines=10> */
.L_x_5074:
[----:B------:R-:W-:Y:S05]  /*14f0*/  BSYNC.RECONVERGENT B0 ;  /* 0x0000000000007941 */ /* 0x000fea0003800200 */
.L_x_5073:
        /* <DEDUP_REMOVED lines=57> */
.L_x_5083:
        /* <DEDUP_REMOVED lines=15> */
.L_x_7293:


//--------------------- .text._ZN10layer_norm40ln_parallel_residual_bwd_finalize_kernelINS_22Kernel_traits_finalizeILj7168E6__halfS2_fS2_fjLb0ELj1024ELj4ENS_18Kernel_traits_baseILj7168ES2_S2_fS2_fjLj1024EEEEELb1EEEvNS_9BwdParamsE --------------------------
	.section	.text._ZN10layer_norm40ln_parallel_residual_bwd_finalize_kernelINS_22Kernel_traits_finalizeILj7168E6__halfS2_fS2_fjLb0ELj1024ELj4ENS_18Kernel_traits_baseILj7168ES2_S2_fS2_fjLj1024EEEEELb1EEEvNS_9BwdParamsE,"ax",@progbits
	.align	128
        .global         _ZN10layer_norm40ln_parallel_residual_bwd_finalize_kernelINS_22Kernel_traits_finalizeILj7168E6__halfS2_fS2_fjLb0ELj1024ELj4ENS_18Kernel_traits_baseILj7168ES2_S2_fS2_fjLj1024EEEEELb1EEEvNS_9BwdParamsE
        .type           _ZN10layer_norm40ln_parallel_residual_bwd_finalize_kernelINS_22Kernel_traits_finalizeILj7168E6__halfS2_fS2_fjLb0ELj1024ELj4ENS_18Kernel_traits_baseILj7168ES2_S2_fS2_fjLj1024EEEEELb1EEEvNS_9BwdParamsE,@function
        .size           _ZN10layer_norm40ln_parallel_residual_bwd_finalize_kernelINS_22Kernel_traits_finalizeILj7168E6__halfS2_fS2_fjLb0ELj1024ELj4ENS_18Kernel_traits_baseILj7168ES2_S2_fS2_fjLj1024EEEEELb1EEEvNS_9BwdParamsE,(.L_x_7294 - _ZN10layer_norm40ln_parallel_residual_bwd_finalize_kernelINS_22Kernel_traits_finalizeILj7168E6__halfS2_fS2_fjLb0ELj1024ELj4ENS_18Kernel_traits_baseILj7168ES2_S2_fS2_fjLj1024EEEEELb1EEEvNS_9BwdParamsE)
        .other          _ZN10layer_norm40ln_parallel_residual_bwd_finalize_kernelINS_22Kernel_traits_finalizeILj7168E6__halfS2_fS2_fjLb0ELj1024ELj4ENS_18Kernel_traits_baseILj7168ES2_S2_fS2_fjLj1024EEEEELb1EEEvNS_9BwdParamsE,@"STO_CUDA_ENTRY STV_DEFAULT"
_ZN10layer_norm40ln_parallel_residual_bwd_finalize_kernelINS_22Kernel_traits_finalizeILj7168E6__halfS2_fS2_fjLb0ELj1024ELj4ENS_18Kernel_traits_baseILj7168ES2_S2_fS2_fjLj1024EEEEELb1EEEvNS_9BwdParamsE:
.text._ZN10layer_norm40ln_parallel_residual_bwd_finalize_kernelINS_22Kernel_traits_finalizeILj7168E6__halfS2_fS2_fjLb0ELj1024ELj4ENS_18Kernel_traits_baseILj7168ES2_S2_fS2_fjLj1024EEEEELb1EEEvNS_9BwdParamsE:
        /* <DEDUP_REMOVED lines=60> */
.L_x_5088:
        /* <DEDUP_REMOVED lines=112> */
.L_x_5087:
[----:B------:R-:W-:Y:S05]  /*0ac0*/  BSYNC.RECONVERGENT B1 ;  /* 0x0000000000017941 */ /* 0x000fea0003800200 */
.L_x_5086:
        /* <DEDUP_REMOVED lines=66> */
.L_x_5090:
[----:B------:R-:W-:Y:S05]  /*0ef0*/  BSYNC.RECONVERGENT B1 ;  /* 0x0000000000017941 */ /* 0x000fea0003800200 */
.L_x_5089:
        /* <DEDUP_REMOVED lines=37> */
.L_x_5092:
[----:B------:R-:W-:Y:S05]  /*1150*/  BSYNC.RECONVERGENT B1 ;  /* 0x0000000000017941 */ /* 0x000fea0003800200 */
.L_x_5091:
        /* <DEDUP_REMOVED lines=19> */
.L_x_5085:
[----:B------:R-:W-:Y:S05]  /*1290*/  BSYNC.RECONVERGENT B0 ;  /* 0x0000000000007941 */ /* 0x000fea0003800200 */
.L_x_5084:
        /* <DEDUP_REMOVED lines=92> */
.L_x_5093:
        /* <DEDUP_REMOVED lines=10> */
.L_x_7294:


//--------------------- .text._ZN10layer_norm31ln_parallel_residual_bwd_kernelINS_13Kernel_traitsI6__halfS2_fS2_fjLj7168ELj1ELj1ELj8ELj8ENS_18Kernel_traits_baseILj7168ES2_S2_fS2_fjLj256EEEEELb1ELb1ELb1EEEvNS_9BwdParamsE --------------------------
	.section	.text._ZN10layer_norm31ln_parallel_residual_bwd_kernelINS_13Kernel_traitsI6__halfS2_fS2_fjLj7168ELj1ELj1ELj8ELj8ENS_18Kernel_traits_baseILj7168ES2_S2_fS2_fjLj256EEEEELb1ELb1ELb1EEEvNS_9BwdParamsE,"ax",@progbits
	.align	128
        .global         _ZN10layer_norm31ln_parallel_residual_bwd_kernelINS_13Kernel_traitsI6__halfS2_fS2_fjLj7168ELj1ELj1ELj8ELj8ENS_18Kernel_traits_baseILj7168ES2_S2_fS2_fjLj256EEEEELb1ELb1ELb1EEEvNS_9BwdParamsE
        .type           _ZN10layer_norm31ln_parallel_residual_bwd_kernelINS_13Kernel_traitsI6__halfS2_fS2_fjLj7168ELj1ELj1ELj8ELj8ENS_18Kernel_traits_baseILj7168ES2_S2_fS2_fjLj256EEEEELb1ELb1ELb1EEEvNS_9BwdParamsE,@function
        .size           _ZN10layer_norm31ln_parallel_residual_bwd_kernelINS_13Kernel_traitsI6__halfS2_fS2_fjLj7168ELj1ELj1ELj8ELj8ENS_18Kernel_traits_baseILj7168ES2_S2_fS2_fjLj256EEEEELb1ELb1ELb1EEEvNS_9BwdParamsE,(.L_x_7295 - _ZN10layer_norm31ln_parallel_residual_bwd_kernelINS_13Kernel_traitsI6__halfS2_fS2_fjLj7168ELj1ELj1ELj8ELj8ENS_18Kernel_traits_baseILj7168ES2_S2_fS2_fjLj256EEEEELb1ELb1ELb1EEEvNS_9BwdParamsE)
        .other          _ZN10layer_norm31ln_parallel_residual_bwd_kernelINS_13Kernel_traitsI6__halfS2_fS2_fjLj7168ELj1ELj1ELj8ELj8ENS_18Kernel_traits_baseILj7168ES2_S2_fS2_fjLj256EEEEELb1ELb1ELb1EEEvNS_9BwdParamsE,@"STO_CUDA_ENTRY STV_DEFAULT"
_ZN10layer_norm31ln_parallel_residual_bwd_kernelINS_13Kernel_traitsI6__halfS2_fS2_fjLj7168ELj1ELj1ELj8ELj8ENS_18Kernel_traits_baseILj7168ES2_S2_fS2_fjLj256EEEEELb1ELb1ELb1EEEvNS_9BwdParamsE:
.text._ZN10layer_norm31ln_parallel_residual_bwd_kernelINS_13Kernel_traitsI6__halfS2_fS2_fjLj7168ELj1ELj1ELj8ELj8ENS_18Kernel_traits_baseILj7168ES2_S2_fS2_fjLj256EEEEELb1ELb1ELb1EEEvNS_9BwdParamsE:
        /* <DEDUP_REMOVED lines=123> */
.L_x_5160:
[----:B0-----:R-:W0:Y:S01]  /*07b0*/  LDC.64 R94, c[0x0][0x3c0] ;  /* 0x0000f000ff5e7b82 */ /* 0x001e220000000a00 */
[----:B------:R-:W-:-:S05]  /*07c0*/  IMAD R0, R17, UR13, RZ ;  /* 0x0000000d11007c24 */ /* 0x000fca000f8e02ff */
[----:B-1----:R-:W-:Y:S02]  /*07d0*/  SHF.R.S32.HI R85, RZ, 0x1f, R0 ;  /* 0x0000001fff557819 */ /* 0x002fe40000011400 */
[----:B------:R-:W1:Y:S02]  /*07e0*/  LDC.64 R108, c[0x0][0x3a8] ;  /* 0x0000ea00ff6c7b82 */ /* 0x000e640000000a00 */
[----:B------:R-:W-:-:S04]  /*07f0*/  LEA.HI R148, R85, R0, RZ, 0x2 ;  /* 0x0000000055947211 */ /* 0x000fc800078f10ff */
[----:B------:R-:W-:Y:S02]  /*0800*/  LEA.HI.SX32 R148, R148, R233, 0x1e ;  /* 0x000000e994947211 */ /* 0x000fe400078ff2ff */
[----:B------:R-:W2:Y:S03]  /*0810*/  LDC.64 R104, c[0x0][0x428] ;  /* 0x00010a00ff687b82 */ /* 0x000ea60000000a00 */
[C---:B------:R-:W-:Y:S01]  /*0820*/  VIADD R149, R148.reuse, 0x100 ;  /* 0x0000010094957836 */ /* 0x040fe20000000000 */
[----:B------:R-:W-:Y:S01]  /*0830*/  IADD3 R150, PT, PT, R148, 0x200, RZ ;  /* 0x0000020094967810 */ /* 0x000fe20007ffe0ff */
        /* <DEDUP_REMOVED lines=88> */
[----:B------:R-:W-:Y:S01]  /*0dc0*/  SHF.R.U64 R181, R192, 0x10, R193 ;  /* 0x00000010c0b57819 */ /* 0x000fe200000012c1 */
[----:B------:R-:W-:Y:S01]  /*0dd0*/  FADD.FTZ R192, -R0, R88 ;  /* 0x0000005800c07221 */ /* 0x000fe20000010100 */
[----:B------:R-:W-:-:S03]  /*0de0*/  MOV R183, R193 ;  /* 0x000000c100b77202 */ /* 0x000fc60000000f00 */
[----:B------:R-:W1:Y:S01]  /*0df0*/  @P1 LDC.64 R84, c[0x0][0x438] ;  /* 0x00010e00ff541b82 */ /* 0x000e620000000a00 */
[----:B------:R-:W-:Y:S01]  /*0e00*/  SHF.R.U32.HI R185, RZ, 0x10, R193 ;  /* 0x00000010ffb97819 */ /* 0x000fe200000116c1 */
[----:B------:R-:W-:Y:S01]  /*0e10*/  FADD.FTZ R214, -R0, R97 ;  /* 0x0000006100d67221 */ /* 0x000fe20000010100 */
[----:B------:R-:W-:Y:S02]  /*0e20*/  MOV R210, R212 ;  /* 0x000000d400d27202 */ /* 0x000fe40000000f00 */
[----:B------:R-:W-:-:S03]  /*0e30*/  SHF.R.U64 R193, R212, 0x10, R213 ;  /* 0x00000010d4c17819 */ /* 0x000fc600000012d5 */
        /* <DEDUP_REMOVED lines=11> */
[----:B0-----:R-:W-:-:S04]  /*0ef0*/  @P1 IMAD.WIDE.U32 R86, R148, 0x10, R86 ;  /* 0x0000001094561825 */ /* 0x001fc800078e0056 */
[----:B-1----:R-:W-:Y:S01]  /*0f00*/  @P1 IMAD.WIDE.U32 R84, R149, 0x10, R84 ;  /* 0x0000001095541825 */ /* 0x002fe200078e0054 */
[----:B------:R-:W0:Y:S01]  /*0f10*/  @P1 LDC.64 R94, c[0x0][0x438] ;  /* 0x00010e00ff5e1b82 */ /* 0x000e220000000a00 */
[----:B------:R1:W5:Y:S02]  /*0f20*/  @P1 LDG.E.128 R76, desc[UR10][R86.64] ;  /* 0x0000000a564c1981 */ /* 0x000364000c1e1d00 */
[----:B--2---:R-:W-:-:S04]  /*0f30*/  @P1 IMAD.WIDE.U32 R90, R151, 0x10, R90 ;  /* 0x00000010975a1825 */ /* 0x004fc800078e005a */
[----:B------:R-:W-:Y:S01]  /*0f40*/  FADD.FTZ R98, -R0, R98 ;  /* 0x0000006200627221 */ /* 0x000fe20000010100 */
[----:B------:R2:W5:Y:S01]  /*0f50*/  @P1 LDG.E.128 R72, desc[UR10][R84.64] ;  /* 0x0000000a54481981 */ /* 0x000562000c1e1d00 */
[----:B------:R-:W-:Y:S02]  /*0f60*/  HADD2.F32 R188, -RZ, R188.H0_H0 ;  /* 0x200000bcffbc7230 */ /* 0x000fe40000004100 */
[----:B---3--:R-:W-:Y:S01]  /*0f70*/  @P1 IMAD.WIDE.U32 R88, R150, 0x10, R88 ;  /* 0x0000001096581825 */ /* 0x008fe200078e0058 */
[----:B------:R3:W5:Y:S03]  /*0f80*/  @P1 LDG.E.128 R64, desc[UR10][R90.64] ;  /* 0x0000000a5a401981 */ /* 0x000766000c1e1d00 */
[C---:B------:R-:W-:Y:S01]  /*0f90*/  FADD.FTZ R216, -R0.reuse, R99 ;  /* 0x0000006300d87221 */ /* 0x040fe20000010100 */
[----:B------:R-:W-:Y:S01]  /*0fa0*/  FADD.FTZ R100, -R0, R100 ;  /* 0x0000006400647221 */ /* 0x000fe20000010100 */
[----:B----4-:R-:W-:-:S04]  /*0fb0*/  @P1 IMAD.WIDE.U32 R96, R162, 0x10, R96 ;  /* 0x00000010a2601825 */ /* 0x010fc800078e0060 */
[C---:B------:R-:W-:Y:S01]  /*0fc0*/  FADD.FTZ R218, -R0.reuse, R101 ;  /* 0x0000006500da7221 */ /* 0x040fe20000010100 */
[C---:B------:R-:W-:Y:S01]  /*0fd0*/  FADD.FTZ R102, -R0.reuse, R102 ;  /* 0x0000006600667221 */ /* 0x040fe20000010100 */
[C---:B------:R-:W-:Y:S01]  /*0fe0*/  FADD.FTZ R220, -R0.reuse, R103 ;  /* 0x0000006700dc7221 */ /* 0x040fe20000010100 */
[----:B-1----:R-:W-:Y:S02]  /*0ff0*/  HADD2.F32 R87, -RZ, R181.H0_H0 ;  /* 0x200000b5ff577230 */ /* 0x002fe40000004100 */
        /* <DEDUP_REMOVED lines=16> */
[----:B-1----:R-:W-:-:S02]  /*1100*/  HADD2.F32 R89, -RZ, R183.H0_H0 ;  /* 0x200000b7ff597230 */ /* 0x002fc40000004100 */
[----:B------:R-:W-:Y:S01]  /*1110*/  FADD.FTZ R98, R106, R85 ;  /* 0x000000556a627221 */ /* 0x000fe20000010000 */
[----:B------:R-:W-:Y:S02]  /*1120*/  HADD2.F32 R88, -RZ, R185.H0_H0 ;  /* 0x200000b9ff587230 */ /* 0x000fe40000004100 */
[----:B--2---:R-:W-:Y:S01]  /*1130*/  FFMA.FTZ R96, R0, R181, RZ ;  /* 0x000000b500607223 */ /* 0x004fe200000100ff */
[----:B------:R-:W-:Y:S01]  /*1140*/  FMUL.FTZ R111, R16, R89 ;  /* 0x00000059106f7220 */ /* 0x000fe20000410000 */
[----:B------:R-:W-:-:S04]  /*1150*/  @P1 IMAD.WIDE.U32 R92, R152, 0x10, R92 ;  /* 0x00000010985c1825 */ /* 0x000fc800078e005c */
[----:B------:R-:W-:Y:S01]  /*1160*/  FMUL.FTZ R186, R163, R186 ;  /* 0x000000baa3ba7220 */ /* 0x000fe20000410000 */
[----:B------:R-:W-:Y:S01]  /*1170*/  FFMA.FTZ R85, R105, R106, R96 ;  /* 0x0000006a69557223 */ /* 0x000fe20000010060 */
[----:B------:R-:W-:Y:S02]  /*1180*/  IMAD.MOV.U32 R199, RZ, RZ, R154 ;  /* 0x000000ffffc77224 */ /* 0x000fe400078e009a */
[----:B------:R-:W-:Y:S01]  /*1190*/  FMUL.FTZ R104, R147, R88 ;  /* 0x0000005893687220 */ /* 0x000fe20000410000 */
[----:B------:R-:W-:Y:S02]  /*11a0*/  HADD2.F32 R200, -RZ, R200.H0_H0 ;  /* 0x200000c8ffc87230 */ /* 0x000fe40000004100 */
[----:B------:R-:W-:Y:S01]  /*11b0*/  FADD.FTZ R91, R111, R98 ;  /* 0x000000626f5b7221 */ /* 0x000fe20000010000 */
[----:B------:R-:W-:Y:S01]  /*11c0*/  SHF.R.U64 R99, R154, 0x10, R155 ;  /* 0x000000109a637819 */ /* 0x000fe2000000129b */
[----:B------:R-:W-:Y:S01]  /*11d0*/  FMUL.FTZ R183, R163, R190 ;  /* 0x000000bea3b77220 */ /* 0x000fe20000410000 */
[----:B------:R-:W-:Y:S01]  /*11e0*/  FFMA.FTZ R96, R186, R111, R85 ;  /* 0x0000006fba607223 */ /* 0x000fe20000010055 */
[----:B------:R-:W-:Y:S01]  /*11f0*/  IMAD.MOV.U32 R189, RZ, RZ, R203 ;  /* 0x000000ffffbd7224 */ /* 0x000fe200078e00cb */
[----:B------:R-:W-:Y:S01]  /*1200*/  SHF.R.U32.HI R154, RZ, 0x10, R155 ;  /* 0x00000010ff9a7819 */ /* 0x000fe2000001169b */
[----:B------:R1:W5:Y:S01]  /*1210*/  @P1 LDG.E.128 R60, desc[UR10][R92.64] ;  /* 0x0000000a5c3c1981 */ /* 0x000362000c1e1d00 */
[----:B------:R-:W-:-:S02]  /*1220*/  HADD2.F32 R184, -RZ, R199.H0_H0 ;  /* 0x200000c7ffb87230 */ /* 0x000fc40000004100 */
[----:B------:R-:W-:Y:S01]  /*1230*/  FMUL.FTZ R199, R13, R200 ;  /* 0x000000c80dc77220 */ /* 0x000fe20000410000 */
[----:B------:R-:W-:Y:S01]  /*1240*/  FADD.FTZ R98, R104, R91 ;  /* 0x0000005b68627221 */ /* 0x000fe20000010000 */
[----:B0-----:R-:W-:-:S04]  /*1250*/  @P1 IMAD.WIDE.U32 R94, R153, 0x10, R94 ;  /* 0x00000010995e1825 */ /* 0x001fc800078e005e */
[----:B------:R-:W-:Y:S01]  /*1260*/  FMUL.FTZ R192, R163, R192 ;  /* 0x000000c0a3c07220 */ /* 0x000fe20000410000 */
[----:B------:R-:W-:Y:S01]  /*1270*/  FFMA.FTZ R85, R183, R104, R96 ;  /* 0x00000068b7557223 */ /* 0x000fe20000010060 */
[----:B------:R-:W-:Y:S01]  /*1280*/  SHF.R.U32.HI R191, RZ, 0x10, R203 ;  /* 0x00000010ffbf7819 */ /* 0x000fe200000116cb */
[----:B-1----:R-:W-:Y:S02]  /*1290*/  HADD2.F32 R93, -RZ, R187.H0_H0 ;  /* 0x200000bbff5d7230 */ /* 0x002fe40000004100 */
[----:B------:R-:W-:Y:S01]  /*12a0*/  FMUL.FTZ R109, R163, R198 ;  /* 0x000000c6a36d7220 */ /* 0x000fe20000410000 */
[----:B------:R-:W-:Y:S02]  /*12b0*/  HADD2.F32 R92, -RZ, R189.H0_H0 ;  /* 0x200000bdff5c7230 */ /* 0x000fe40000004100 */
[----:B------:R-:W-:Y:S01]  /*12c0*/  FADD.FTZ R91, R199, R98 ;  /* 0x00000062c75b7221 */ /* 0x000fe20000010000 */
[----:B------:R-:W-:Y:S02]  /*12d0*/  HADD2.F32 R198, -RZ, R154.H0_H0 ;  /* 0x2000009affc67230 */ /* 0x000fe40000004100 */
        /* <DEDUP_REMOVED lines=9> */
[----:B0-----:R-:W-:Y:S02]  /*1370*/  HADD2.F32 R94, -RZ, R191.H0_H0 ;  /* 0x200000bfff5e7230 */ /* 0x001fe40000004100 */
[----:B------:R-:W-:Y:S01]  /*1380*/  FADD.FTZ R91, R211, R98 ;  /* 0x00000062d35b7221 */ /* 0x000fe20000010000 */
[----:B------:R-:W-:Y:S02]  /*1390*/  HADD2.F32 R210, -RZ, R210.H0_H0 ;  /* 0x200000d2ffd27230 */ /* 0x000fe40000004100 */
[----:B------:R-:W-:Y:S01]  /*13a0*/  FFMA.FTZ R96, R196, R211, R85 ;  /* 0x000000d3c4607223 */ /* 0x000fe20000010055 */
[----:B------:R-:W-:Y:S01]  /*13b0*/  FMUL.FTZ R194, R145, R94 ;  /* 0x0000005e91c27220 */ /* 0x000fe20000410000 */
[----:B------:R-:W-:Y:S02]  /*13c0*/  IMAD.MOV.U32 R195, RZ, RZ, R213 ;  /* 0x000000ffffc37224 */ /* 0x000fe400078e00d5 */
[----:B------:R-:W-:Y:S01]  /*13d0*/  FMUL.FTZ R187, R163, R208 ;  /* 0x000000d0a3bb7220 */ /* 0x000fe20000410000 */
[----:B------:R-:W-:-:S02]  /*13e0*/  HADD2.F32 R193, -RZ, R193.H0_H0 ;  /* 0x200000c1ffc17230 */ /* 0x000fc40000004100 */
[----:B------:R-:W-:Y:S01]  /*13f0*/  FADD.FTZ R98, R194, R91 ;  /* 0x0000005bc2627221 */ /* 0x000fe20000010000 */
[----:B------:R-:W-:Y:S02]  /*1400*/  HADD2.F32 R208, -RZ, R101.H0_H0 ;  /* 0x20000065ffd07230 */ /* 0x000fe40000004100 */
[----:B------:R-:W-:Y:S01]  /*1410*/  FMUL.FTZ R101, R11, R210 ;  /* 0x000000d20b657220 */ /* 0x000fe20000410000 */
[----:B------:R-:W-:Y:S01]  /*1420*/  FMUL.FTZ R202, R163, R202 ;  /* 0x000000caa3ca7220 */ /* 0x000fe20000410000 */
[----:B------:R-:W-:Y:S01]  /*1430*/  FFMA.FTZ R85, R109, R194, R96 ;  /* 0x000000c26d557223 */ /* 0x000fe20000010060 */
[----:B------:R-:W-:Y:S01]  /*1440*/  SHF.R.U32.HI R197, RZ, 0x10, R213 ;  /* 0x00000010ffc57819 */ /* 0x000fe200000116d5 */
[----:B------:R-:W-:Y:S01]  /*1450*/  FMUL.FTZ R185, R163, R204 ;  /* 0x000000cca3b97220 */ /* 0x000fe20000410000 */
[----:B------:R-:W-:Y:S01]  /*1460*/  SHF.R.U64 R103, R156, 0x10, R157 ;  /* 0x000000109c677819 */ /* 0x000fe2000000129d */
[----:B------:R-:W-:Y:S02]  /*1470*/  HADD2.F32 R195, -RZ, R195.H0_H0 ;  /* 0x200000c3ffc37230 */ /* 0x000fe40000004100 */
[----:B------:R-:W-:Y:S01]  /*1480*/  FMUL.FTZ R204, R142, R193 ;  /* 0x000000c18ecc7220 */ /* 0x000fe20000410000 */
[----:B------:R-:W-:Y:S01]  /*1490*/  FADD.FTZ R91, R101, R98 ;  /* 0x00000062655b7221 */ /* 0x000fe20000010000 */
[----:B------:R-:W-:Y:S01]  /*14a0*/  FFMA.FTZ R96, R202, R101, R85 ;  /* 0x00000065ca607223 */ /* 0x000fe20000010055 */
[----:B------:R-:W-:Y:S01]  /*14b0*/  SHF.R.U32.HI R156, RZ, 0x10, R157 ;  /* 0x00000010ff9c7819 */ /* 0x000fe2000001169d */
[----:B------:R-:W-:-:S02]  /*14c0*/  HADD2.F32 R197, -RZ, R197.H0_H0 ;  /* 0x200000c5ffc57230 */ /* 0x000fc40000004100 */
[----:B------:R-:W-:Y:S01]  /*14d0*/  FADD.FTZ R98, R204, R91 ;  /* 0x0000005bcc627221 */ /* 0x000fe20000010000 */
[----:B------:R-:W-:Y:S02]  /*14e0*/  HADD2.F32 R215, -RZ, R103.H0_H0 ;  /* 0x20000067ffd77230 */ /* 0x000fe40000004100 */
[----:B------:R-:W-:Y:S01]  /*14f0*/  FMUL.FTZ R103, R12, R195 ;  /* 0x000000c30c677220 */ /* 0x000fe20000410000 */
[----:B------:R-:W-:Y:S01]  /*1500*/  MOV R201, R155 ;  /* 0x0000009b00c97202 */ /* 0x000fe20000000f00 */
[----:B------:R-:W-:Y:S01]  /*1510*/  FMUL.FTZ R206, R163, R206 ;  /* 0x000000cea3ce7220 */ /* 0x000fe20000410000 */
[----:B------:R-:W-:Y:S01]  /*1520*/  FFMA.FTZ R85, R185, R204, R96 ;  /* 0x000000ccb9557223 */ /* 0x000fe20000010060 */
[----:B------:R-:W-:Y:S02]  /*1530*/  IMAD.MOV.U32 R155, RZ, RZ, R157 ;  /* 0x000000ffff9b7224 */ /* 0x000fe400078e009d */
[----:B------:R-:W-:Y:S01]  /*1540*/  FADD.FTZ R91, R103, R98 ;  /* 0x00000062675b7221 */ /* 0x000fe20000010000 */
[----:B------:R-:W-:-:S02]  /*1550*/  HADD2.F32 R217, -RZ, R156.H0_H0 ;  /* 0x2000009cffd97230 */ /* 0x000fc40000004100 */
[----:B------:R-:W-:Y:S01]  /*1560*/  FMUL.FTZ R156, R143, R197 ;  /* 0x000000c58f9c7220 */ /* 0x000fe20000410000 */
[----:B------:R-:W-:Y:S01]  /*1570*/  MOV R157, R158 ;  /* 0x0000009e009d7202 */ /* 0x000fe20000000f00 */
[----:B------:R-:W-:Y:S01]  /*1580*/  FFMA.FTZ R96, R206, R103, R85 ;  /* 0x00000067ce607223 */ /* 0x000fe20000010055 */
[----:B------:R-:W-:Y:S01]  /*1590*/  SHF.R.U64 R158, R158, 0x10, R159 ;  /* 0x000000109e9e7819 */ /* 0x000fe2000000129f */
[----:B------:R-:W-:Y:S01]  /*15a0*/  FMUL.FTZ R189, R163, R214 ;  /* 0x000000d6a3bd7220 */ /* 0x000fe20000410000 */
[----:B------:R-:W-:Y:S02]  /*15b0*/  HADD2.F32 R209, -RZ, R99.H0_H0 ;  /* 0x20000063ffd17230 */ /* 0x000fe40000004100 */
[----:B------:R-:W-:Y:S01]  /*15c0*/  FADD.FTZ R98, R156, R91 ;  /* 0x0000005b9c627221 */ /* 0x000fe20000010000 */
[----:B------:R-:W-:Y:S02]  /*15d0*/  HADD2.F32 R214, -RZ, R155.H0_H0 ;  /* 0x2000009bffd67230 */ /* 0x000fe40000004100 */
[----:B------:R-:W-:Y:S01]  /*15e0*/  FMUL.FTZ R155, R9, R184 ;  /* 0x000000b8099b7220 */ /* 0x000fe20000410000 */
[----:B------:R-:W-:Y:S01]  /*15f0*/  FMUL.FTZ R212, R163, R212 ;  /* 0x000000d4a3d47220 */ /* 0x000fe20000410000 */
[----:B------:R-:W-:Y:S01]  /*1600*/  FFMA.FTZ R85, R187, R156, R96 ;  /* 0x0000009cbb557223 */ /* 0x000fe20000010060 */
[----:B------:R-:W-:-:S02]  /*1610*/  HADD2.F32 R190, -RZ, R201.H0_H0 ;  /* 0x200000c9ffbe7230 */ /* 0x000fc40000004100 */
[----:B------:R-:W-:Y:S01]  /*1620*/  FADD.FTZ R91, R155, R98 ;  /* 0x000000629b5b7221 */ /* 0x000fe20000010000 */
[----:B------:R-:W-:Y:S02]  /*1630*/  HADD2.F32 R219, -RZ, R158.H0_H0 ;  /* 0x2000009effdb7230 */ /* 0x000fe40000004100 */
[----:B------:R-:W-:Y:S01]  /*1640*/  FMUL.FTZ R158, R140, R209 ;  /* 0x000000d18c9e7220 */ /* 0x000fe20000410000 */
[----:B------:R-:W-:Y:S01]  /*1650*/  FFMA.FTZ R96, R212, R155, R85 ;  /* 0x0000009bd4607223 */ /* 0x000fe20000010055 */
[----:B------:R-:W-:Y:S01]  /*1660*/  FMUL.FTZ R201, R163, R218 ;  /* 0x000000daa3c97220 */ /* 0x000fe20000410000 */
[----:B------:R-:W-:Y:S02]  /*1670*/  HADD2.F32 R218, -RZ, R157.H0_H0 ;  /* 0x2000009dffda7230 */ /* 0x000fe40000004100 */
        /* <DEDUP_REMOVED lines=20> */
[C---:B------:R-:W-:Y:S01]  /*17c0*/  FMUL.FTZ R213, R163.reuse, R220 ;  /* 0x000000dca3d57220 */ /* 0x040fe20000410000 */
[----:B------:R-:W-:Y:S02]  /*17d0*/  HADD2.F32 R220, -RZ, R203.H0_H0 ;  /* 0x200000cbffdc7230 */ /* 0x000fe40000004100 */
[----:B------:R-:W-:Y:S01]  /*17e0*/  FMUL.FTZ R203, R8, R214 ;  /* 0x000000d608cb7220 */ /* 0x000fe20000410000 */
[----:B------:R-:W-:Y:S01]  /*17f0*/  FADD.FTZ R98, R160, R85 ;  /* 0x00000055a0627221 */ /* 0x000fe20000010000 */
[----:B------:R-:W-:Y:S01]  /*1800*/  MOV R207, R161 ;  /* 0x000000a100cf7202 */ /* 0x000fe20000000f00 */
[----:B------:R-:W-:Y:S01]  /*1810*/  FMUL.FTZ R102, R163, R102 ;  /* 0x00000066a3667220 */ /* 0x000fe20000410000 */
[----:B------:R-:W-:Y:S01]  /*1820*/  FFMA.FTZ R85, R201, R160, R96 ;  /* 0x000000a0c9557223 */ /* 0x000fe20000010060 */
[----:B------:R-:W-:Y:S01]  /*1830*/  SHF.R.U32.HI R161, RZ, 0x10, R161 ;  /* 0x00000010ffa17819 */ /* 0x000fe200000116a1 */
[----:B------:R-:W-:Y:S01]  /*1840*/  FMUL.FTZ R228, R139, R217 ;  /* 0x000000d98be47220 */ /* 0x000fe20000410000 */
[----:B------:R-:W-:Y:S01]  /*1850*/  FADD.FTZ R91, R203, R98 ;  /* 0x00000062cb5b7221 */ /* 0x000fe20000010000 */
[----:B------:R-:W-:Y:S01]  /*1860*/  FFMA.FTZ R96, R102, R203, R85 ;  /* 0x000000cb66607223 */ /* 0x000fe20000010055 */
[----:B------:R-:W-:Y:S01]  /*1870*/  FMUL.FTZ R230, R163, R84 ;  /* 0x00000054a3e67220 */ /* 0x000fe20000410000 */
[----:B------:R-:W-:-:S02]  /*1880*/  HADD2.F32 R227, -RZ, R161.H0_H0 ;  /* 0x200000a1ffe37230 */ /* 0x000fc40000004100 */
[----:B------:R-:W-:Y:S01]  /*1890*/  FMUL.FTZ R161, R5, R218 ;  /* 0x000000da05a17220 */ /* 0x000fe20000410000 */
[----:B------:R-:W-:Y:S01]  /*18a0*/  FADD.FTZ R84, R228, R91 ;  /* 0x0000005be4547221 */ /* 0x000fe20000010000 */
[----:B------:R-:W-:Y:S01]  /*18b0*/  FFMA.FTZ R85, R213, R228, R96 ;  /* 0x000000e4d5557223 */ /* 0x000fe20000010060 */
[----:B------:R-:W-:Y:S02]  /*18c0*/  HADD2.F32 R236, -RZ, R207.H0_H0 ;  /* 0x200000cfffec7230 */ /* 0x000fe40000004100 */
        /* <DEDUP_REMOVED lines=63> */
.L_x_5096:
[----:B------:R-:W-:Y:S05]  /*1cc0*/  BSYNC.RECONVERGENT B0 ;  /* 0x0000000000007941 */ /* 0x000fea0003800200 */
.L_x_5095:
        /* <DEDUP_REMOVED lines=136> */
.L_x_5099:
        /* <DEDUP_REMOVED lines=31> */
.L_x_5098:
        /* <DEDUP_REMOVED lines=36> */
.L_x_5101:
        /* <DEDUP_REMOVED lines=31> */
.L_x_5097:
        /* <DEDUP_REMOVED lines=52> */
.L_x_5103:
        /* <DEDUP_REMOVED lines=20> */
[----:B------:R-:W-:Y:S01]  /*2ff0*/  F2FP.F16.F32.PACK_AB R86, R83, R82 ;  /* 0x000000525356723e */ /* 0x000fe200000000ff */
        /* <DEDUP_REMOVED lines=23> */
.L_x_5102:
        /* <DEDUP_REMOVED lines=49> */
.L_x_5104:
        /* <DEDUP_REMOVED lines=42> */
[----:B------:R-:W-:-:S07]  /*3720*/  PRMT R95, R87, 0x7610, R95 ;  /* 0x00007610575f7816 */ /* 0x000fce000000005f */
.L_x_5100:
        /* <DEDUP_REMOVED lines=22> */
.L_x_5105:
        /* <DEDUP_REMOVED lines=32> */
[----:B------:R-:W-:Y:S02]  /*3a90*/  F2FP.F16.F32.PACK_AB R86, R89, R86 ;  /* 0x000000565956723e */ /* 0x000fe400000000ff */
[----:B------:R-:W-:Y:S02]  /*3aa0*/  F2FP.F16.F32.PACK_AB R95, R87, R2 ;  /* 0x00000002575f723e */ /* 0x000fe400000000ff */
        /* <DEDUP_REMOVED lines=12> */
.L_x_5108:
        /* <DEDUP_REMOVED lines=29> */
[----:B------:R-:W-:Y:S02]  /*3d40*/  F2FP.F16.F32.PACK_AB R95, R87, R0 ;  /* 0x00000000575f723e */ /* 0x000fe400000000ff */
[----:B------:R-:W-:-:S02]  /*3d50*/  FSEL R211, R211, RZ, P5 ;  /* 0x000000ffd3d37208 */ /* 0x000fc40002800000 */
[C---:B------:R-:W-:Y:S02]  /*3d60*/  FSEL R0, R194.reuse, RZ, P4 ;  /* 0x000000ffc2007208 */ /* 0x040fe40002000000 */
        /* <DEDUP_REMOVED lines=12> */
.L_x_5107:
        /* <DEDUP_REMOVED lines=44> */
.L_x_5110:
        /* <DEDUP_REMOVED lines=30> */
[----:B------:R-:W-:-:S02]  /*42d0*/  F2FP.F16.F32.PACK_AB R95, R87, R0 ;  /* 0x00000000575f723e */ /* 0x000fc400000000ff */
        /* <DEDUP_REMOVED lines=10> */
[----:B------:R-:W-:Y:S01]  /*4380*/  PRMT R179, R89, 0x7632, R179 ;  /* 0x0000763259b37816 */ /* 0x000fe200000000b3 */
[----:B------:R-:W-:Y:S06]  /*4390*/  BRA `(.L_x_5109) ;  /* 0x0000000400f07947 */ /* 0x000fec0003800000 */
.L_x_5106:
        /* <DEDUP_REMOVED lines=32> */
.L_x_5112:
        /* <DEDUP_REMOVED lines=31> */
.L_x_5111:
        /* <DEDUP_REMOVED lines=31> */
.L_x_5113:
        /* <DEDUP_REMOVED lines=30> */
.L_x_5109:
        /* <DEDUP_REMOVED lines=19> */
.L_x_5114:
        /* <DEDUP_REMOVED lines=46> */
.L_x_5117:
        /* <DEDUP_REMOVED lines=44> */
.L_x_5116:
        /* <DEDUP_REMOVED lines=44> */
.L_x_5119:
        /* <DEDUP_REMOVED lines=43> */
.L_x_5115:
        /* <DEDUP_REMOVED lines=32> */
.L_x_5121:
        /* <DEDUP_REMOVED lines=31> */
.L_x_5120:
        /* <DEDUP_REMOVED lines=31> */
.L_x_5122:
        /* <DEDUP_REMOVED lines=30> */
.L_x_5118:
        /* <DEDUP_REMOVED lines=19> */
.L_x_5123:
        /* <DEDUP_REMOVED lines=46> */
.L_x_5126:
        /* <DEDUP_REMOVED lines=44> */
.L_x_5125:
        /* <DEDUP_REMOVED lines=44> */
.L_x_5128:
        /* <DEDUP_REMOVED lines=43> */
.L_x_5124:
        /* <DEDUP_REMOVED lines=32> */
.L_x_5130:
        /* <DEDUP_REMOVED lines=31> */
.L_x_5129:
        /* <DEDUP_REMOVED lines=31> */
.L_x_5131:
        /* <DEDUP_REMOVED lines=30> */
.L_x_5127:
        /* <DEDUP_REMOVED lines=19> */
.L_x_5132:
        /* <DEDUP_REMOVED lines=46> */
.L_x_5135:
        /* <DEDUP_REMOVED lines=44> */
.L_x_5134:
        /* <DEDUP_REMOVED lines=44> */
.L_x_5137:
        /* <DEDUP_REMOVED lines=43> */
.L_x_5133:
        /* <DEDUP_REMOVED lines=32> */
.L_x_5139:
        /* <DEDUP_REMOVED lines=31> */
.L_x_5138:
        /* <DEDUP_REMOVED lines=31> */
.L_x_5140:
        /* <DEDUP_REMOVED lines=30> */
.L_x_5136:
        /* <DEDUP_REMOVED lines=19> */
.L_x_5141:
        /* <DEDUP_REMOVED lines=46> */
.L_x_5144:
        /* <DEDUP_REMOVED lines=42> */
.L_x_5143:
        /* <DEDUP_REMOVED lines=44> */
.L_x_5146:
        /* <DEDUP_REMOVED lines=39> */
[C---:B------:R-:W-:Y:S02]  /*9340*/  PRMT R2, R86.reuse, 0x7632, R2 ;  /* 0x0000763256027816 */ /* 0x040fe40000000002 */
[----:B------:R-:W-:Y:S02]  /*9350*/  PRMT R88, R86, 0x7610, R88 ;  /* 0x0000761056587816 */ /* 0x000fe40000000058 */
[----:B------:R-:W-:Y:S01]  /*9360*/  PRMT R179, R89, 0x7632, R179 ;  /* 0x0000763259b37816 */ /* 0x000fe200000000b3 */
[----:B------:R-:W-:Y:S06]  /*9370*/  BRA `(.L_x_5145) ;  /* 0x0000000400f07947 */ /* 0x000fec0003800000 */
.L_x_5142:
        /* <DEDUP_REMOVED lines=32> */
.L_x_5148:
        /* <DEDUP_REMOVED lines=31> */
.L_x_5147:
        /* <DEDUP_REMOVED lines=31> */
.L_x_5149:
        /* <DEDUP_REMOVED lines=30> */
.L_x_5145:
        /* <DEDUP_REMOVED lines=19> */
.L_x_5150:
        /* <DEDUP_REMOVED lines=23> */
[----:B------:R-:W-:Y:S01]  /*9de0*/  F2FP.F16.F32.PACK_AB R88, R83, R2 ;  /* 0x000000025358723e */ /* 0x000fe200000000ff */
        /* <DEDUP_REMOVED lines=23> */
.L_x_5153:
        /* <DEDUP_REMOVED lines=44> */
.L_x_5152:
        /* <DEDUP_REMOVED lines=21> */
[----:B------:R-:W-:Y:S01]  /*a370*/  F2FP.F16.F32.PACK_AB R88, R83, R2 ;  /* 0x000000025358723e */ /* 0x000fe200000000ff */
        /* <DEDUP_REMOVED lines=23> */
.L_x_5155:
        /* <DEDUP_REMOVED lines=44> */
.L_x_5151:
        /* <DEDUP_REMOVED lines=33> */
.L_x_5157:
        /* <DEDUP_REMOVED lines=31> */
.L_x_5156:
        /* <DEDUP_REMOVED lines=32> */
.L_x_5158:
        /* <DEDUP_REMOVED lines=29> */
[----:B------:R-:W-:-:S07]  /*af80*/  PRMT R90, R89, 0x7610, R90 ;  /* 0x00007610595a7816 */ /* 0x000fce000000005a */
.L_x_5154:
        /* <DEDUP_REMOVED lines=19> */
.L_x_5159:
        /* <DEDUP_REMOVED lines=58> */
.L_x_5094:
        /* <DEDUP_REMOVED lines=23> */
.L_x_5161:
        /* <DEDUP_REMOVED lines=11> */
.L_x_7295:


//--------------------- .text._ZN10layer_norm31ln_parallel_residual_bwd_kernelINS_13Kernel_traitsIf6__halffS2_fjLj7168ELj1ELj1ELj8ELj8ENS_18Kernel_traits_baseILj7168EfS2_fS2_fjLj256EEEEELb0ELb0ELb0EEEvNS_9BwdParamsE --------------------------
	.section	.text._ZN10layer_norm31ln_parallel_residual_bwd_kernelINS_13Kernel_traitsIf6__halffS2_fjLj7168ELj1ELj1ELj8ELj8ENS_18Kernel_traits_baseILj7168EfS2_fS2_fjLj256EEEEELb0ELb0ELb0EEEvNS_9BwdParamsE,"ax",@progbits
	.align	128
        .global         _ZN10layer_norm31ln_parallel_residual_bwd_kernelINS_13Kernel_traitsIf6__halffS2_fjLj7168ELj1ELj1ELj8ELj8ENS_18Kernel_traits_baseILj7168EfS2_fS2_fjLj256EEEEELb0ELb0ELb0EEEvNS_9BwdParamsE
        .type           _ZN10layer_norm31ln_parallel_residual_bwd_kernelINS_13Kernel_traitsIf6__halffS2_fjLj7168ELj1ELj1ELj8ELj8ENS_18Kernel_traits_baseILj7168EfS2_fS2_fjLj256EEEEELb0ELb0ELb0EEEvNS_9BwdParamsE,@function
        .size           _ZN10layer_norm31ln_parallel_residual_bwd_kernelINS_13Kernel_traitsIf6__halffS2_fjLj7168ELj1ELj1ELj8ELj8ENS_18Kernel_traits_baseILj7168EfS2_fS2_fjLj256EEEEELb0ELb0ELb0EEEvNS_9BwdParamsE,(.L_x_7296 - _ZN10layer_norm31ln_parallel_residual_bwd_kernelINS_13Kernel_traitsIf6__halffS2_fjLj7168ELj1ELj1ELj8ELj8ENS_18Kernel_traits_baseILj7168EfS2_fS2_fjLj256EEEEELb0ELb0ELb0EEEvNS_9BwdParamsE)
        .other          _ZN10layer_norm31ln_parallel_residual_bwd_kernelINS_13Kernel_traitsIf6__halffS2_fjLj7168ELj1ELj1ELj8ELj8ENS_18Kernel_traits_baseILj7168EfS2_fS2_fjLj256EEEEELb0ELb0ELb0EEEvNS_9BwdParamsE,@"STO_CUDA_ENTRY STV_DEFAULT"
_ZN10layer_norm31ln_parallel_residual_bwd_kernelINS_13Kernel_traitsIf6__halffS2_fjLj7168ELj1ELj1ELj8ELj8ENS_18Kernel_traits_baseILj7168EfS2_fS2_fjLj256EEEEELb0ELb0ELb0EEEvNS_9BwdParamsE:
.text._ZN10layer_norm31ln_parallel_residual_bwd_kernelINS_13Kernel_traitsIf6__halffS2_fjLj7168ELj1ELj1ELj8ELj8ENS_18Kernel_traits_baseILj7168EfS2_fS2_fjLj256EEEEELb0ELb0ELb0EEEvNS_9BwdParamsE:
        /* <DEDUP_REMOVED lines=215> */
.L_x_5255:
        /* <DEDUP_REMOVED lines=48> */
[----:B----4-:R-:W-:-:S04]  /*1070*/  FADD.FTZ R6, R164, -UR7 ;  /* 0x80000007a4067e21 */ /* 0x010fc80008010000 */
[----:B------:R-:W-:Y:S02]  /*1080*/  HADD2.F32 R164, -RZ, R185.H0_H0 ;  /* 0x200000b9ffa47230 */ /* 0x000fe40000004100 */
[----:B------:R-:W-:Y:S02]  /*1090*/  HADD2.F32 R185, -RZ, R0.H0_H0 ;  /* 0x20000000ffb97230 */ /* 0x000fe40000004100 */
[----:B------:R-:W-:Y:S01]  /*10a0*/  FMUL.FTZ R0, R6, UR25 ;  /* 0x0000001906007c20 */ /* 0x000fe20008410000 */
[-C--:B------:R-:W-:Y:S01]  /*10b0*/  FMUL.FTZ R6, R196, R164.reuse ;  /* 0x000000a4c4067220 */ /* 0x080fe20000410000 */
[----:B------:R-:W-:Y:S02]  /*10c0*/  FADD.FTZ R100, R100, R164 ;  /* 0x000000a464647221 */ /* 0x000fe40000010000 */
[----:B------:R-:W-:Y:S01]  /*10d0*/  FFMA.FTZ R76, R0, R164, R76 ;  /* 0x000000a4004c7223 */ /* 0x000fe2000001004c */
[----:B------:R-:W-:Y:S02]  /*10e0*/  HADD2.F32 R164, -RZ, R184.H0_H0 ;  /* 0x200000b8ffa47230 */ /* 0x000fe40000004100 */
        /* <DEDUP_REMOVED lines=9> */
[----:B------:R-:W-:Y:S02]  /*1180*/  HADD2.F32 R185, -RZ, R172.H0_H0 ;  /* 0x200000acffb97230 */ /* 0x000fe40000004100 */
[----:B------:R-:W-:-:S03]  /*1190*/  FMUL.FTZ R172, R165, UR25 ;  /* 0x00000019a5ac7c20 */ /* 0x000fc60008410000 */
        /* <DEDUP_REMOVED lines=15> */
[----:B0-----:R-:W-:Y:S02]  /*1290*/  HADD2.F32 R164, -RZ, R197.H0_H0 ;  /* 0x200000c5ffa47230 */ /* 0x001fe40000004100 */
[----:B------:R-:W-:-:S03]  /*12a0*/  HADD2.F32 R165, -RZ, R203.H0_H0 ;  /* 0x200000cbffa57230 */ /* 0x000fc60000004100 */
[----:B------:R-:W-:Y:S01]  /*12b0*/  FADD.FTZ R102, R102, R164 ;  /* 0x000000a466667221 */ /* 0x000fe20000010000 */
[-C--:B------:R-:W-:Y:S01]  /*12c0*/  FFMA.FTZ R78, R184, R164.reuse, R78 ;  /* 0x000000a4b84e7223 */ /* 0x080fe2000001004e */
[----:B------:R-:W-:Y:S01]  /*12d0*/  FADD.FTZ R54, R54, R165 ;  /* 0x000000a536367221 */ /* 0x000fe20000010000 */
[-C--:B------:R-:W-:Y:S01]  /*12e0*/  FFMA.FTZ R214, R184, R165.reuse, R214 ;  /* 0x000000a5b8d67223 */ /* 0x080fe200000100d6 */
[----:B--2---:R-:W-:Y:S01]  /*12f0*/  FMUL.FTZ R166, R185, R164 ;  /* 0x000000a4b9a67220 */ /* 0x004fe20000410000 */
[----:B------:R-:W-:Y:S02]  /*1300*/  HADD2.F32 R164, -RZ, R196.H0_H0 ;  /* 0x200000c4ffa47230 */ /* 0x000fe40000004100 */
[----:B------:R-:W-:Y:S01]  /*1310*/  FMUL.FTZ R196, R167, UR25 ;  /* 0x00000019a7c47c20 */ /* 0x000fe20008410000 */
[----:B------:R-:W-:Y:S01]  /*1320*/  FFMA.FTZ R185, R208, R165, R166 ;  /* 0x000000a5d0b97223 */ /* 0x000fe200000100a6 */
[----:B------:R-:W-:Y:S02]  /*1330*/  HADD2.F32 R165, -RZ, R202.H0_H0 ;  /* 0x200000caffa57230 */ /* 0x000fe40000004100 */
        /* <DEDUP_REMOVED lines=15> */
.L_x_5164:
[----:B----4-:R-:W-:Y:S05]  /*1430*/  BSYNC.RECONVERGENT B0 ;  /* 0x0000000000007941 */ /* 0x010fea0003800200 */
.L_x_5163:
        /* <DEDUP_REMOVED lines=18> */
[----:B---3--:R-:W-:-:S04]  /*1560*/  FADD.FTZ R8, R164, -UR7 ;  /* 0x80000007a4087e21 */ /* 0x008fc80008010000 */
[----:B------:R-:W-:Y:S02]  /*1570*/  HADD2.F32 R164, -RZ, R198.H0_H0 ;  /* 0x200000c6ffa47230 */ /* 0x000fe40000004100 */
[----:B------:R-:W-:Y:S02]  /*1580*/  HADD2.F32 R198, -RZ, R7.H0_H0 ;  /* 0x20000007ffc67230 */ /* 0x000fe40000004100 */
[----:B------:R-:W-:Y:S01]  /*1590*/  FMUL.FTZ R7, R8, UR25 ;  /* 0x0000001908077c20 */ /* 0x000fe20008410000 */
[----:B------:R-:W-:Y:S02]  /*15a0*/  SHF.R.U64 R20, R20, 0x10, R21 ;  /* 0x0000001014147819 */ /* 0x000fe40000001215 */
[----:B------:R-:W-:Y:S01]  /*15b0*/  FADD.FTZ R28, R28, R198 ;  /* 0x000000c61c1c7221 */ /* 0x000fe20000010000 */
[----:B------:R-:W-:Y:S01]  /*15c0*/  FFMA.FTZ R204, R7, R198, R204 ;  /* 0x000000c607cc7223 */ /* 0x000fe200000100cc */
[----:B----4-:R-:W-:Y:S01]  /*15d0*/  FMUL.FTZ R8, R199, R164 ;  /* 0x000000a4c7087220 */ /* 0x010fe20000410000 */
[----:B------:R-:W-:-:S03]  /*15e0*/  MOV R199, R21 ;  /* 0x0000001500c77202 */ /* 0x000fc60000000f00 */
[----:B------:R-:W-:Y:S01]  /*15f0*/  FFMA.FTZ R8, R201, R198, R8 ;  /* 0x000000c6c9087223 */ /* 0x000fe20000010008 */
[----:B------:R-:W-:Y:S01]  /*1600*/  SHF.R.U32.HI R201, RZ, 0x10, R21 ;  /* 0x00000010ffc97819 */ /* 0x000fe20000011615 */
[----:B------:R-:W-:Y:S01]  /*1610*/  FADD.FTZ R21, R165, -UR7 ;  /* 0x80000007a5157e21 */ /* 0x000fe20008010000 */
[----:B------:R-:W-:Y:S01]  /*1620*/  HADD2.F32 R198, -RZ, R20.H0_H0 ;  /* 0x20000014ffc67230 */ /* 0x000fe20000004100 */
[----:B------:R-:W2:Y:S02]  /*1630*/  LDL R165, [R1+0x24] ;  /* 0x0000240001a57983 */ /* 0x000ea40000100800 */
[----:B------:R-:W-:Y:S02]  /*1640*/  FMUL.FTZ R20, R21, UR25 ;  /* 0x0000001915147c20 */ /* 0x000fe40008410000 */
[----:B------:R-:W3:Y:S01]  /*1650*/  LDL R21, [R1+0x14] ;  /* 0x0000140001157983 */ /* 0x000ee20000100800 */
[----:B------:R-:W-:-:S04]  /*1660*/  ISETP.NE.U32.AND P5, PT, RZ, UR22, PT ;  /* 0x00000016ff007c0c */ /* 0x000fc8000bfa5070 */
[----:B------:R-:W-:Y:S01]  /*1670*/  ISETP.NE.AND.EX P5, PT, RZ, UR23, PT, P5 ;  /* 0x00000017ff007c0c */ /* 0x000fe2000bfa5350 */
[----:B------:R-:W-:Y:S01]  /*1680*/  FADD.FTZ R136, R136, R164 ;  /* 0x000000a488887221 */ /* 0x000fe20000010000 */
[----:B------:R-:W-:Y:S01]  /*1690*/  FFMA.FTZ R104, R7, R164, R104 ;  /* 0x000000a407687223 */ /* 0x000fe20000010068 */
[----:B------:R-:W-:Y:S02]  /*16a0*/  HADD2.F32 R164, -RZ, R200.H0_H0 ;  /* 0x200000c8ffa47230 */ /* 0x000fe40000004100 */
        /* <DEDUP_REMOVED lines=8> */
[----:B0-----:R-:W-:Y:S02]  /*1730*/  HADD2.F32 R164, -RZ, R199.H0_H0 ;  /* 0x200000c7ffa47230 */ /* 0x001fe40000004100 */
[----:B------:R-:W2:Y:S01]  /*1740*/  LDL R199, [R1+0x18] ;  /* 0x0000180001c77983 */ /* 0x000ea20000100800 */
[----:B------:R-:W-:Y:S01]  /*1750*/  FADD.FTZ R166, R166, -UR7 ;  /* 0x80000007a6a67e21 */ /* 0x000fe20008010000 */
[----:B------:R-:W-:Y:S01]  /*1760*/  FADD.FTZ R137, R137, R198 ;  /* 0x000000c689897221 */ /* 0x000fe20000010000 */
[----:B------:R-:W-:Y:S01]  /*1770*/  FFMA.FTZ R105, R20, R198, R105 ;  /* 0x000000c614697223 */ /* 0x000fe20000010069 */
[----:B------:R-:W-:Y:S02]  /*1780*/  HADD2.F32 R165, -RZ, R211.H0_H0 ;  /* 0x200000d3ffa57230 */ /* 0x000fe40000004100 */
[----:B------:R-:W-:Y:S01]  /*1790*/  FMUL.FTZ R198, R166, UR25 ;  /* 0x00000019a6c67c20 */ /* 0x000fe20008410000 */
[----:B------:R-:W3:Y:S01]  /*17a0*/  LDL R211, [R1+0x2c] ;  /* 0x00002c0001d37983 */ /* 0x000ee20000100800 */
[----:B--2---:R-:W-:-:S04]  /*17b0*/  FMUL.FTZ R166, R199, R164 ;  /* 0x000000a4c7a67220 */ /* 0x004fc80000410000 */
[-C--:B----4-:R-:W-:Y:S02]  /*17c0*/  FFMA.FTZ R199, R200, R165.reuse, R166 ;  /* 0x000000a5c8c77223 */ /* 0x090fe400000100a6 */
[----:B------:R-:W2:Y:S01]  /*17d0*/  LDL R166, [R1+0x1c] ;  /* 0x00001c0001a67983 */ /* 0x000ea20000100800 */
[----:B------:R-:W-:Y:S01]  /*17e0*/  FADD.FTZ R138, R138, R164 ;  /* 0x000000a48a8a7221 */ /* 0x000fe20000010000 */
[----:B------:R-:W-:Y:S01]  /*17f0*/  FFMA.FTZ R106, R198, R164, R106 ;  /* 0x000000a4c66a7223 */ /* 0x000fe2000001006a */
[----:B------:R-:W-:Y:S02]  /*1800*/  HADD2.F32 R164, -RZ, R201.H0_H0 ;  /* 0x200000c9ffa47230 */ /* 0x000fe40000004100 */
[----:B------:R-:W-:Y:S01]  /*1810*/  FADD.FTZ R167, R167, -UR7 ;  /* 0x80000007a7a77e21 */ /* 0x000fe20008010000 */
[----:B------:R-:W-:Y:S01]  /*1820*/  FADD.FTZ R30, R30, R165 ;  /* 0x000000a51e1e7221 */ /* 0x000fe20000010000 */
[----:B------:R-:W-:Y:S01]  /*1830*/  FFMA.FTZ R206, R198, R165, R206 ;  /* 0x000000a5c6ce7223 */ /* 0x000fe200000100ce */
[----:B------:R-:W-:-:S02]  /*1840*/  HADD2.F32 R165, -RZ, R252.H0_H0 ;  /* 0x200000fcffa57230 */ /* 0x000fc40000004100 */
[----:B------:R-:W-:Y:S01]  /*1850*/  FMUL.FTZ R200, R167, UR25 ;  /* 0x00000019a7c87c20 */ /* 0x000fe20008410000 */
[----:B------:R-:W-:Y:S02]  /*1860*/  FADD.FTZ R139, R139, R164 ;  /* 0x000000a48b8b7221 */ /* 0x000fe40000010000 */
        /* <DEDUP_REMOVED lines=14> */
.L_x_5166:
[----:B------:R-:W-:Y:S05]  /*1950*/  BSYNC.RECONVERGENT B0 ;  /* 0x0000000000007941 */ /* 0x000fea0003800200 */
.L_x_5165:
        /* <DEDUP_REMOVED lines=15> */
[----:B---3--:R-:W-:-:S04]  /*1a50*/  FADD.FTZ R10, R164, -UR7 ;  /* 0x80000007a40a7e21 */ /* 0x008fc80008010000 */
[----:B------:R-:W-:Y:S02]  /*1a60*/  HADD2.F32 R164, -RZ, R174.H0_H0 ;  /* 0x200000aeffa47230 */ /* 0x000fe40000004100 */
[----:B------:R-:W-:Y:S02]  /*1a70*/  HADD2.F32 R174, -RZ, R9.H0_H0 ;  /* 0x20000009ffae7230 */ /* 0x000fe40000004100 */
[----:B------:R-:W-:Y:S01]  /*1a80*/  FMUL.FTZ R9, R10, UR25 ;  /* 0x000000190a097c20 */ /* 0x000fe20008410000 */
        /* <DEDUP_REMOVED lines=12> */
[----:B------:R-:W-:Y:S01]  /*1b50*/  ISETP.NE.AND.EX P5, PT, RZ, UR23, PT, P5 ;  /* 0x00000017ff007c0c */ /* 0x000fe2000bfa5350 */
[----:B------:R-:W-:-:S02]  /*1b60*/  HADD2.F32 R174, -RZ, R22.H0_H0 ;  /* 0x20000016ffae7230 */ /* 0x000fc40000004100 */
[----:B------:R-:W-:Y:S01]  /*1b70*/  FADD.FTZ R108, R108, R164 ;  /* 0x000000a46c6c7221 */ /* 0x000fe20000010000 */
[----:B------:R-:W-:Y:S01]  /*1b80*/  FFMA.FTZ R80, R9, R164, R80 ;  /* 0x000000a409507223 */ /* 0x000fe20000010050 */
[----:B------:R-:W-:Y:S02]  /*1b90*/  HADD2.F32 R164, -RZ, R186.H0_H0 ;  /* 0x200000baffa47230 */ /* 0x000fe40000004100 */
[----:B------:R-:W-:Y:S01]  /*1ba0*/  FMUL.FTZ R22, R23, UR25 ;  /* 0x0000001917167c20 */ /* 0x000fe20008410000 */
[----:B------:R-:W-:Y:S01]  /*1bb0*/  FMUL.FTZ R23, R249, R174 ;  /* 0x000000aef9177220 */ /* 0x000fe20000410000 */
[----:B------:R-:W3:Y:S01]  /*1bc0*/  LDL R186, [R1+0x8] ;  /* 0x0000080001ba7983 */ /* 0x000ee20000100800 */
[----:B------:R-:W-:Y:S01]  /*1bd0*/  FADD.FTZ R57, R57, R164 ;  /* 0x000000a439397221 */ /* 0x000fe20000010000 */
[-C--:B------:R-:W-:Y:S01]  /*1be0*/  FFMA.FTZ R33, R22, R164.reuse, R33 ;  /* 0x000000a416217223 */ /* 0x080fe20000010021 */
        /* <DEDUP_REMOVED lines=11> */
[----:B------:R-:W-:-:S02]  /*1ca0*/  FADD.FTZ R167, R167, -UR7 ;  /* 0x80000007a7a77e21 */ /* 0x000fc40008010000 */
[-C--:B------:R-:W-:Y:S01]  /*1cb0*/  FMUL.FTZ R166, R250, R164.reuse ;  /* 0x000000a4faa67220 */ /* 0x080fe20000410000 */
[----:B------:R-:W-:Y:S01]  /*1cc0*/  FADD.FTZ R110, R110, R164 ;  /* 0x000000a46e6e7221 */ /* 0x000fe20000010000 */
[----:B------:R-:W-:Y:S01]  /*1cd0*/  FFMA.FTZ R82, R174, R164, R82 ;  /* 0x000000a4ae527223 */ /* 0x000fe20000010052 */
[----:B------:R-:W-:Y:S02]  /*1ce0*/  HADD2.F32 R164, -RZ, R187.H0_H0 ;  /* 0x200000bbffa47230 */ /* 0x000fe40000004100 */
[----:B------:R-:W-:Y:S01]  /*1cf0*/  FADD.FTZ R58, R58, R165 ;  /* 0x000000a53a3a7221 */ /* 0x000fe20000010000 */
[-C--:B------:R-:W-:Y:S01]  /*1d00*/  FFMA.FTZ R34, R174, R165.reuse, R34 ;  /* 0x000000a5ae227223 */ /* 0x080fe20000010022 */
[----:B---3--:R-:W-:Y:S01]  /*1d10*/  FFMA.FTZ R175, R186, R165, R166 ;  /* 0x000000a5baaf7223 */ /* 0x008fe200000100a6 */
[----:B------:R-:W-:Y:S02]  /*1d20*/  HADD2.F32 R165, -RZ, R252.H0_H0 ;  /* 0x200000fcffa57230 */ /* 0x000fe40000004100 */
[----:B------:R-:W-:Y:S01]  /*1d30*/  FMUL.FTZ R186, R167, UR25 ;  /* 0x00000019a7ba7c20 */ /* 0x000fe20008410000 */
[-C--:B------:R-:W-:Y:S01]  /*1d40*/  FMUL.FTZ R166, R251, R164.reuse ;  /* 0x000000a4fba67220 */ /* 0x080fe20000410000 */
[----:B------:R-:W-:Y:S01]  /*1d50*/  FADD.FTZ R111, R111, R164 ;  /* 0x000000a46f6f7221 */ /* 0x000fe20000010000 */
        /* <DEDUP_REMOVED lines=13> */
.L_x_5168:
[----:B------:R-:W-:Y:S05]  /*1e30*/  BSYNC.RECONVERGENT B0 ;  /* 0x0000000000007941 */ /* 0x000fea0003800200 */
.L_x_5167:
        /* <DEDUP_REMOVED lines=17> */
[----:B--2---:R-:W-:Y:S02]  /*1f50*/  FADD.FTZ R12, R164, -UR7 ;  /* 0x80000007a40c7e21 */ /* 0x004fe40008010000 */
[----:B------:R-:W-:-:S02]  /*1f60*/  HADD2.F32 R164, -RZ, R176.H0_H0 ;  /* 0x200000b0ffa47230 */ /* 0x000fc40000004100 */
[----:B------:R-:W-:Y:S02]  /*1f70*/  HADD2.F32 R176, -RZ, R11.H0_H0 ;  /* 0x2000000bffb07230 */ /* 0x000fe40000004100 */
[----:B------:R-:W-:Y:S01]  /*1f80*/  FMUL.FTZ R11, R12, UR25 ;  /* 0x000000190c0b7c20 */ /* 0x000fe20008410000 */
[----:B-----5:R-:W-:Y:S01]  /*1f90*/  FMUL.FTZ R12, R240, R164 ;  /* 0x000000a4f00c7220 */ /* 0x020fe20000410000 */
[----:B------:R-:W-:Y:S01]  /*1fa0*/  MOV R211, R177 ;  /* 0x000000b100d37202 */ /* 0x000fe20000000f00 */
[----:B------:R-:W-:Y:S01]  /*1fb0*/  FADD.FTZ R60, R60, R176 ;  /* 0x000000b03c3c7221 */ /* 0x000fe20000010000 */
[----:B------:R-:W-:Y:S01]  /*1fc0*/  SHF.R.U32.HI R252, RZ, 0x10, R177 ;  /* 0x00000010fffc7819 */ /* 0x000fe200000116b1 */
[-C--:B------:R-:W-:Y:S01]  /*1fd0*/  FFMA.FTZ R36, R11, R176.reuse, R36 ;  /* 0x000000b00b247223 */ /* 0x080fe20000010024 */
[----:B------:R-:W-:Y:S01]  /*1fe0*/  FFMA.FTZ R12, R244, R176, R12 ;  /* 0x000000b0f40c7223 */ /* 0x000fe2000001000c */
[----:B------:R-:W-:Y:S01]  /*1ff0*/  MOV R177, R25 ;  /* 0x0000001900b17202 */ /* 0x000fe20000000f00 */
[----:B------:R-:W-:Y:S01]  /*2000*/  HADD2.F32 R176, -RZ, R24.H0_H0 ;  /* 0x20000018ffb07230 */ /* 0x000fe20000004100 */
[----:B------:R-:W-:Y:S01]  /*2010*/  SHF.R.U32.HI R189, RZ, 0x10, R25 ;  /* 0x00000010ffbd7819 */ /* 0x000fe20000011619 */
[----:B------:R-:W-:Y:S01]  /*2020*/  FADD.FTZ R25, R165, -UR7 ;  /* 0x80000007a5197e21 */ /* 0x000fe20008010000 */
[----:B------:R-:W-:Y:S01]  /*2030*/  FADD.FTZ R112, R112, R164 ;  /* 0x000000a470707221 */ /* 0x000fe20000010000 */
[----:B------:R-:W-:Y:S01]  /*2040*/  FFMA.FTZ R84, R11, R164, R84 ;  /* 0x000000a40b547223 */ /* 0x000fe20000010054 */
[----:B------:R-:W-:-:S02]  /*2050*/  HADD2.F32 R164, -RZ, R188.H0_H0 ;  /* 0x200000bcffa47230 */ /* 0x000fc40000004100 */
[----:B------:R-:W-:Y:S01]  /*2060*/  FMUL.FTZ R24, R25, UR25 ;  /* 0x0000001919187c20 */ /* 0x000fe20008410000 */
[----:B------:R-:W-:Y:S02]  /*2070*/  FMUL.FTZ R25, R241, R176 ;  /* 0x000000b0f1197220 */ /* 0x000fe40000410000 */
[----:B------:R-:W-:Y:S01]  /*2080*/  FADD.FTZ R61, R61, R164 ;  /* 0x000000a43d3d7221 */ /* 0x000fe20000010000 */
[-C--:B------:R-:W-:Y:S01]  /*2090*/  FFMA.FTZ R37, R24, R164.reuse, R37 ;  /* 0x000000a418257223 */ /* 0x080fe20000010025 */
        /* <DEDUP_REMOVED lines=9> */
[----:B0-----:R-:W-:Y:S02]  /*2130*/  HADD2.F32 R164, -RZ, R177.H0_H0 ;  /* 0x200000b1ffa47230 */ /* 0x001fe40000004100 */
[----:B------:R-:W-:-:S03]  /*2140*/  HADD2.F32 R165, -RZ, R211.H0_H0 ;  /* 0x200000d3ffa57230 */ /* 0x000fc60000004100 */
[-C--:B------:R-:W-:Y:S01]  /*2150*/  FMUL.FTZ R166, R242, R164.reuse ;  /* 0x000000a4f2a67220 */ /* 0x080fe20000410000 */
[----:B------:R-:W-:Y:S01]  /*2160*/  FADD.FTZ R114, R114, R164 ;  /* 0x000000a472727221 */ /* 0x000fe20000010000 */
[----:B------:R-:W-:Y:S01]  /*2170*/  FFMA.FTZ R86, R176, R164, R86 ;  /* 0x000000a4b0567223 */ /* 0x000fe20000010056 */
[----:B------:R-:W-:Y:S02]  /*2180*/  HADD2.F32 R164, -RZ, R189.H0_H0 ;  /* 0x200000bdffa47230 */ /* 0x000fe40000004100 */
        /* <DEDUP_REMOVED lines=20> */
.L_x_5170:
[----:B------:R-:W-:Y:S05]  /*22d0*/  BSYNC.RECONVERGENT B0 ;  /* 0x0000000000007941 */ /* 0x000fea0003800200 */
.L_x_5169:
        /* <DEDUP_REMOVED lines=73> */
.L_x_5172:
[----:B------:R-:W-:Y:S05]  /*2770*/  BSYNC.RECONVERGENT B0 ;  /* 0x0000000000007941 */ /* 0x000fea0003800200 */
.L_x_5171:
        /* <DEDUP_REMOVED lines=17> */
[----:B----4-:R-:W-:Y:S02]  /*2890*/  FADD.FTZ R16, R164, -UR7 ;  /* 0x80000007a4107e21 */ /* 0x010fe40008010000 */
[----:B------:R-:W-:-:S02]  /*28a0*/  HADD2.F32 R164, -RZ, R180.H0_H0 ;  /* 0x200000b4ffa47230 */ /* 0x000fc40000004100 */
[----:B------:R-:W-:Y:S02]  /*28b0*/  HADD2.F32 R180, -RZ, R15.H0_H0 ;  /* 0x2000000fffb47230 */ /* 0x000fe40000004100 */
[----:B------:R-:W-:Y:S01]  /*28c0*/  FMUL.FTZ R15, R16, UR25 ;  /* 0x00000019100f7c20 */ /* 0x000fe20008410000 */
[----:B-----5:R-:W-:Y:S01]  /*28d0*/  FMUL.FTZ R16, R224, R164 ;  /* 0x000000a4e0107220 */ /* 0x020fe20000410000 */
[----:B------:R-:W-:Y:S01]  /*28e0*/  FADD.FTZ R165, R165, -UR7 ;  /* 0x80000007a5a57e21 */ /* 0x000fe20008010000 */
[----:B------:R-:W-:Y:S01]  /*28f0*/  FADD.FTZ R68, R68, R180 ;  /* 0x000000b444447221 */ /* 0x000fe20000010000 */
[CC--:B------:R-:W-:Y:S01]  /*2900*/  FFMA.FTZ R44, R15.reuse, R180.reuse, R44 ;  /* 0x000000b40f2c7223 */ /* 0x0c0fe2000001002c */
[----:B------:R-:W-:Y:S01]  /*2910*/  FFMA.FTZ R16, R228, R180, R16 ;  /* 0x000000b4e4107223 */ /* 0x000fe20000010010 */
[----:B------:R-:W-:Y:S02]  /*2920*/  HADD2.F32 R180, -RZ, R168.H0_H0 ;  /* 0x200000a8ffb47230 */ /* 0x000fe40000004100 */
[----:B------:R-:W-:Y:S01]  /*2930*/  FADD.FTZ R120, R120, R164 ;  /* 0x000000a478787221 */ /* 0x000fe20000010000 */
[----:B------:R-:W-:Y:S01]  /*2940*/  FFMA.FTZ R92, R15, R164, R92 ;  /* 0x000000a40f5c7223 */ /* 0x000fe2000001005c */
[----:B------:R-:W-:Y:S01]  /*2950*/  FMUL.FTZ R168, R165, UR25 ;  /* 0x00000019a5a87c20 */ /* 0x000fe20008410000 */
[----:B------:R-:W-:-:S02]  /*2960*/  HADD2.F32 R164, -RZ, R192.H0_H0 ;  /* 0x200000c0ffa47230 */ /* 0x000fc40000004100 */
[----:B------:R-:W-:Y:S01]  /*2970*/  FMUL.FTZ R165, R225, R180 ;  /* 0x000000b4e1a57220 */ /* 0x000fe20000410000 */
[----:B------:R-:W-:Y:S02]  /*2980*/  MOV R211, R181 ;  /* 0x000000b500d37202 */ /* 0x000fe40000000f00 */
        /* <DEDUP_REMOVED lines=40> */
.L_x_5174:
[----:B------:R-:W-:Y:S05]  /*2c10*/  BSYNC.RECONVERGENT B0 ;  /* 0x0000000000007941 */ /* 0x000fea0003800200 */
.L_x_5173:
        /* <DEDUP_REMOVED lines=19> */
[----:B----4-:R-:W-:Y:S02]  /*2d50*/  MOV R2, R170 ;  /* 0x000000aa00027202 */ /* 0x010fe40000000f00 */
[----:B------:R-:W-:Y:S02]  /*2d60*/  MOV R208, R3 ;  /* 0x0000000300d07202 */ /* 0x000fe40000000f00 */
[----:B------:R-:W-:Y:S01]  /*2d70*/  SHF.R.U32.HI R195, RZ, 0x10, R3 ;  /* 0x00000010ffc37819 */ /* 0x000fe20000011603 */
[----:B------:R-:W-:-:S02]  /*2d80*/  HADD2.F32 R183, -RZ, R2.H0_H0 ;  /* 0x20000002ffb77230 */ /* 0x000fc40000004100 */
[----:B------:R-:W-:Y:S02]  /*2d90*/  HADD2.F32 R2, -RZ, R194.H0_H0 ;  /* 0x200000c2ff027230 */ /* 0x000fe40000004100 */
[----:B--2---:R-:W-:Y:S01]  /*2da0*/  FADD.FTZ R3, R164, -UR7 ;  /* 0x80000007a4037e21 */ /* 0x004fe20008010000 */
[----:B-----5:R-:W-:-:S03]  /*2db0*/  FMUL.FTZ R164, R216, R183 ;  /* 0x000000b7d8a47220 */ /* 0x020fc60000410000 */
[----:B------:R-:W-:Y:S01]  /*2dc0*/  FMUL.FTZ R3, R3, UR25 ;  /* 0x0000001903037c20 */ /* 0x000fe20008410000 */
[----:B------:R-:W-:Y:S01]  /*2dd0*/  FADD.FTZ R72, R72, R2 ;  /* 0x0000000248487221 */ /* 0x000fe20000010000 */
[--C-:B------:R-:W-:Y:S02]  /*2de0*/  SHF.R.U64 R170, R170, 0x10, R171.reuse ;  /* 0x00000010aaaa7819 */ /* 0x100fe400000012ab */
[-C--:B------:R-:W-:Y:S01]  /*2df0*/  FFMA.FTZ R48, R3, R2.reuse, R48 ;  /* 0x0000000203307223 */ /* 0x080fe20000010030 */
[----:B------:R-:W-:Y:S01]  /*2e00*/  FFMA.FTZ R2, R220, R2, R164 ;  /* 0x00000002dc027223 */ /* 0x000fe200000100a4 */
[----:B------:R-:W-:Y:S02]  /*2e10*/  MOV R194, R171 ;  /* 0x000000ab00c27202 */ /* 0x000fe40000000f00 */
[----:B------:R-:W-:Y:S01]  /*2e20*/  SHF.R.U32.HI R164, RZ, 0x10, R171 ;  /* 0x00000010ffa47819 */ /* 0x000fe200000116ab */
[----:B------:R-:W-:Y:S01]  /*2e30*/  FADD.FTZ R171, R165, -UR7 ;  /* 0x80000007a5ab7e21 */ /* 0x000fe20008010000 */
[----:B------:R-:W-:-:S03]  /*2e40*/  HADD2.F32 R165, -RZ, R170.H0_H0 ;  /* 0x200000aaffa57230 */ /* 0x000fc60000004100 */
[----:B------:R-:W-:Y:S01]  /*2e50*/  FMUL.FTZ R170, R171, UR25 ;  /* 0x00000019abaa7c20 */ /* 0x000fe20008410000 */
[----:B------:R-:W-:Y:S02]  /*2e60*/  HADD2.F32 R182, -RZ, R182.H0_H0 ;  /* 0x200000b6ffb67230 */ /* 0x000fe40000004100 */
[-C--:B------:R-:W-:Y:S01]  /*2e70*/  FMUL.FTZ R171, R217, R165.reuse ;  /* 0x000000a5d9ab7220 */ /* 0x080fe20000410000 */
[----:B------:R-:W-:Y:S01]  /*2e80*/  FADD.FTZ R125, R125, R165 ;  /* 0x000000a57d7d7221 */ /* 0x000fe20000010000 */
[----:B------:R-:W-:Y:S01]  /*2e90*/  FFMA.FTZ R97, R170, R165, R97 ;  /* 0x000000a5aa617223 */ /* 0x000fe20000010061 */
[----:B------:R-:W-:Y:S01]  /*2ea0*/  FADD.FTZ R166, R166, -UR7 ;  /* 0x80000007a6a67e21 */ /* 0x000fe20008010000 */
[----:B------:R-:W-:Y:S02]  /*2eb0*/  HADD2.F32 R165, -RZ, R194.H0_H0 ;  /* 0x200000c2ffa57230 */ /* 0x000fe40000004100 */
[----:B------:R-:W-:Y:S01]  /*2ec0*/  FADD.FTZ R124, R124, R183 ;  /* 0x000000b77c7c7221 */ /* 0x000fe20000010000 */
[----:B------:R-:W-:Y:S01]  /*2ed0*/  FFMA.FTZ R96, R3, R183, R96 ;  /* 0x000000b703607223 */ /* 0x000fe20000010060 */
[----:B------:R-:W-:Y:S01]  /*2ee0*/  FADD.FTZ R73, R73, R182 ;  /* 0x000000b649497221 */ /* 0x000fe20000010000 */
[-C--:B------:R-:W-:Y:S01]  /*2ef0*/  FFMA.FTZ R49, R170, R182.reuse, R49 ;  /* 0x000000b6aa317223 */ /* 0x080fe20000010031 */
[----:B------:R-:W-:Y:S01]  /*2f00*/  FFMA.FTZ R171, R221, R182, R171 ;  /* 0x000000b6ddab7223 */ /* 0x000fe200000100ab */
[----:B------:R-:W-:-:S02]  /*2f10*/  HADD2.F32 R183, -RZ, R208.H0_H0 ;  /* 0x200000d0ffb77230 */ /* 0x000fc40000004100 */
[----:B------:R-:W-:Y:S01]  /*2f20*/  FMUL.FTZ R182, R166, UR25 ;  /* 0x00000019a6b67c20 */ /* 0x000fe20008410000 */
[----:B------:R-:W-:Y:S01]  /*2f30*/  FMUL.FTZ R166, R218, R165 ;  /* 0x000000a5daa67220 */ /* 0x000fe20000410000 */
[----:B------:R-:W-:Y:S02]  /*2f40*/  HADD2.F32 R164, -RZ, R164.H0_H0 ;  /* 0x200000a4ffa47230 */ /* 0x000fe40000004100 */
[----:B------:R-:W-:Y:S01]  /*2f50*/  FADD.FTZ R167, R167, -UR7 ;  /* 0x80000007a7a77e21 */ /* 0x000fe20008010000 */
[----:B------:R-:W-:Y:S01]  /*2f60*/  FADD.FTZ R74, R74, R183 ;  /* 0x000000b74a4a7221 */ /* 0x000fe20000010000 */
[----:B------:R-:W-:Y:S01]  /*2f70*/  FFMA.FTZ R50, R182, R183, R50 ;  /* 0x000000b7b6327223 */ /* 0x000fe20000010032 */
[----:B------:R-:W-:Y:S01]  /*2f80*/  FADD.FTZ R126, R126, R165 ;  /* 0x000000a57e7e7221 */ /* 0x000fe20000010000 */
[----:B------:R-:W-:Y:S01]  /*2f90*/  FFMA.FTZ R98, R182, R165, R98 ;  /* 0x000000a5b6627223 */ /* 0x000fe20000010062 */
[----:B------:R-:W-:Y:S01]  /*2fa0*/  FFMA.FTZ R183, R222, R183, R166 ;  /* 0x000000b7deb77223 */ /* 0x000fe200000100a6 */
[----:B------:R-:W-:-:S02]  /*2fb0*/  HADD2.F32 R165, -RZ, R195.H0_H0 ;  /* 0x200000c3ffa57230 */ /* 0x000fc40000004100 */
        /* <DEDUP_REMOVED lines=15> */
.L_x_5176:
[----:B------:R-:W-:Y:S05]  /*30b0*/  BSYNC.RECONVERGENT B0 ;  /* 0x0000000000007941 */ /* 0x000fea0003800200 */
.L_x_5175:
        /* <DEDUP_REMOVED lines=32> */
.L_x_5178:
[----:B------:R-:W-:Y:S05]  /*32c0*/  BSYNC.RECONVERGENT B0 ;  /* 0x0000000000007941 */ /* 0x000fea0003800200 */
.L_x_5177:
        /* <DEDUP_REMOVED lines=68> */
[----:B------:R-:W-:Y:S02]  /*3710*/  F2FP.F16.F32.PACK_AB R166, R164, R166 ;  /* 0x000000a6a4a6723e */ /* 0x000fe400000000ff */
[----:B------:R-:W-:Y:S01]  /*3720*/  MOV R164, UR26 ;  /* 0x0000001a00a47c02 */ /* 0x000fe20008000f00 */
[----:B------:R-:W-:-:S04]  /*3730*/  FADD.FTZ R165, R185, -R165 ;  /* 0x800000a5b9a57221 */ /* 0x000fc80000010000 */
[----:B------:R-:W-:Y:S01]  /*3740*/  FFMA.FTZ R164, R196, R164, UR27 ;  /* 0x0000001bc4a47e23 */ /* 0x000fe200080100a4 */
[----:B------:R-:W-:-:S03]  /*3750*/  FMUL.FTZ R165, R165, UR25 ;  /* 0x00000019a5a57c20 */ /* 0x000fc60008410000 */
[----:B------:R-:W-:-:S04]  /*3760*/  FADD.FTZ R164, R197, -R164 ;  /* 0x800000a4c5a47221 */ /* 0x000fc80000010000 */
[----:B------:R-:W-:-:S05]  /*3770*/  FMUL.FTZ R164, R164, UR25 ;  /* 0x00000019a4a47c20 */ /* 0x000fca0008410000 */
[----:B------:R-:W-:Y:S02]  /*3780*/  F2FP.F16.F32.PACK_AB R165, R164, R165 ;  /* 0x000000a5a4a5723e */ /* 0x000fe400000000ff */
[----:B------:R-:W-:Y:S02]  /*3790*/  PRMT R164, R166, 0x7632, R164 ;  /* 0x00007632a6a47816 */ /* 0x000fe400000000a4 */
[----:B------:R-:W-:Y:S01]  /*37a0*/  PRMT R167, R165, 0x7632, R167 ;  /* 0x00007632a5a77816 */ /* 0x000fe200000000a7 */
[----:B------:R-:W-:Y:S06]  /*37b0*/  BRA `(.L_x_5184) ;  /* 0x0000000800f87947 */ /* 0x000fec0003800000 */
.L_x_5183:
        /* <DEDUP_REMOVED lines=27> */
.L_x_5182:
        /* <DEDUP_REMOVED lines=26> */
.L_x_5185:
        /* <DEDUP_REMOVED lines=27> */
.L_x_5181:
        /* <DEDUP_REMOVED lines=20> */
[----:B------:R-:W-:Y:S02]  /*3e00*/  F2FP.F16.F32.PACK_AB R166, R164, R166 ;  /* 0x000000a6a4a6723e */ /* 0x000fe400000000ff */
[----:B------:R-:W-:Y:S01]  /*3e10*/  MOV R164, UR26 ;  /* 0x0000001a00a47c02 */ /* 0x000fe20008000f00 */
[----:B------:R-:W-:-:S04]  /*3e20*/  FADD.FTZ R165, R185, -R165 ;  /* 0x800000a5b9a57221 */ /* 0x000fc80000010000 */
[----:B------:R-:W-:Y:S01]  /*3e30*/  FFMA.FTZ R164, R196, R164, UR27 ;  /* 0x0000001bc4a47e23 */ /* 0x000fe200080100a4 */
[----:B------:R-:W-:-:S03]  /*3e40*/  FFMA.FTZ R165, R165, UR25, R130 ;  /* 0x00000019a5a57c23 */ /* 0x000fc60008010082 */
[----:B------:R-:W-:-:S04]  /*3e50*/  FADD.FTZ R164, R197, -R164 ;  /* 0x800000a4c5a47221 */ /* 0x000fc80000010000 */
[----:B------:R-:W-:-:S05]  /*3e60*/  FFMA.FTZ R164, R164, UR25, R131 ;  /* 0x00000019a4a47c23 */ /* 0x000fca0008010083 */
[----:B------:R-:W-:Y:S02]  /*3e70*/  F2FP.F16.F32.PACK_AB R165, R164, R165 ;  /* 0x000000a5a4a5723e */ /* 0x000fe400000000ff */
[----:B------:R-:W-:Y:S02]  /*3e80*/  PRMT R164, R166, 0x7632, R164 ;  /* 0x00007632a6a47816 */ /* 0x000fe400000000a4 */
[----:B------:R-:W-:Y:S01]  /*3e90*/  PRMT R167, R165, 0x7632, R167 ;  /* 0x00007632a5a77816 */ /* 0x000fe200000000a7 */
[----:B------:R-:W-:Y:S06]  /*3ea0*/  BRA `(.L_x_5184) ;  /* 0x00000004003c7947 */ /* 0x000fec0003800000 */
.L_x_5187:
        /* <DEDUP_REMOVED lines=27> */
.L_x_5186:
        /* <DEDUP_REMOVED lines=26> */
.L_x_5188:
        /* <DEDUP_REMOVED lines=26> */
.L_x_5184:
        /* <DEDUP_REMOVED lines=24> */
.L_x_5189:
[----:B------:R-:W-:-:S07]  /*4520*/  IADD3 R5, PT, PT, R5, 0x100, RZ ;  /* 0x0000010005057810 */ /* 0x000fce0007ffe0ff */
.L_x_5180:
[----:B------:R-:W-:Y:S05]  /*4530*/  BSYNC.RECONVERGENT B0 ;  /* 0x0000000000007941 */ /* 0x000fea0003800200 */
.L_x_5179:
        /* <DEDUP_REMOVED lines=39> */
.L_x_5194:
        /* <DEDUP_REMOVED lines=16> */
[----:B01----:R-:W-:-:S03]  /*48b0*/  F2FP.F16.F32.PACK_AB R166, R161, R160 ;  /* 0x000000a0a1a6723e */ /* 0x003fc600000000ff */
[----:B------:R-:W-:Y:S02]  /*48c0*/  F2FP.F16.F32.PACK_AB R165, R163, R162 ;  /* 0x000000a2a3a5723e */ /* 0x000fe400000000ff */
[----:B------:R-:W-:Y:S02]  /*48d0*/  PRMT R164, R166, 0x7632, R164 ;  /* 0x00007632a6a47816 */ /* 0x000fe400000000a4 */
[----:B------:R-:W-:Y:S01]  /*48e0*/  PRMT R167, R165, 0x7632, R167 ;  /* 0x00007632a5a77816 */ /* 0x000fe200000000a7 */
[----:B------:R-:W-:Y:S06]  /*48f0*/  BRA `(.L_x_5195) ;  /* 0x0000000800707947 */ /* 0x000fec0003800000 */
.L_x_5193:
        /* <DEDUP_REMOVED lines=30> */
.L_x_5196:
        /* <DEDUP_REMOVED lines=21> */
.L_x_5192:
        /* <DEDUP_REMOVED lines=34> */
.L_x_5198:
        /* <DEDUP_REMOVED lines=21> */
.L_x_5197:
        /* <DEDUP_REMOVED lines=30> */
.L_x_5199:
        /* <DEDUP_REMOVED lines=19> */
[----:B------:R-:W-:-:S07]  /*52b0*/  PRMT R167, R165, 0x7632, R167 ;  /* 0x00007632a5a77816 */ /* 0x000fce00000000a7 */
.L_x_5195:
        /* <DEDUP_REMOVED lines=20> */
.L_x_5200:
[----:B------:R-:W-:-:S07]  /*5400*/  IADD3 R5, PT, PT, R5, 0x100, RZ ;  /* 0x0000010005057810 */ /* 0x000fce0007ffe0ff */
.L_x_5191:
[----:B------:R-:W-:Y:S05]  /*5410*/  BSYNC.RECONVERGENT B0 ;  /* 0x0000000000007941 */ /* 0x000fea0003800200 */
.L_x_5190:
        /* <DEDUP_REMOVED lines=39> */
.L_x_5205:
        /* <DEDUP_REMOVED lines=21> */
.L_x_5204:
        /* <DEDUP_REMOVED lines=30> */
.L_x_5207:
        /* <DEDUP_REMOVED lines=21> */
.L_x_5203:
        /* <DEDUP_REMOVED lines=34> */
.L_x_5209:
        /* <DEDUP_REMOVED lines=21> */
.L_x_5208:
        /* <DEDUP_REMOVED lines=30> */
.L_x_5210:
        /* <DEDUP_REMOVED lines=20> */
.L_x_5206:
        /* <DEDUP_REMOVED lines=20> */
.L_x_5211:
[----:B------:R-:W-:-:S07]  /*62e0*/  IADD3 R5, PT, PT, R5, 0x100, RZ ;  /* 0x0000010005057810 */ /* 0x000fce0007ffe0ff */
.L_x_5202:
[----:B------:R-:W-:Y:S05]  /*62f0*/  BSYNC.RECONVERGENT B0 ;  /* 0x0000000000007941 */ /* 0x000fea0003800200 */
.L_x_5201:
        /* <DEDUP_REMOVED lines=39> */
.L_x_5216:
        /* <DEDUP_REMOVED lines=21> */
.L_x_5215:
        /* <DEDUP_REMOVED lines=30> */
.L_x_5218:
        /* <DEDUP_REMOVED lines=21> */
.L_x_5214:
        /* <DEDUP_REMOVED lines=34> */
.L_x_5220:
        /* <DEDUP_REMOVED lines=21> */
.L_x_5219:
        /* <DEDUP_REMOVED lines=30> */
.L_x_5221:
        /* <DEDUP_REMOVED lines=20> */
.L_x_5217:
        /* <DEDUP_REMOVED lines=20> */
.L_x_5222:
[----:B------:R-:W-:-:S07]  /*71c0*/  IADD3 R5, PT, PT, R5, 0x100, RZ ;  /* 0x0000010005057810 */ /* 0x000fce0007ffe0ff */
.L_x_5213:
[----:B------:R-:W-:Y:S05]  /*71d0*/  BSYNC.RECONVERGENT B0 ;  /* 0x0000000000007941 */ /* 0x000fea0003800200 */
.L_x_5212:
        /* <DEDUP_REMOVED lines=39> */
.L_x_5227:
        /* <DEDUP_REMOVED lines=21> */
.L_x_5226:
        /* <DEDUP_REMOVED lines=30> */
.L_x_5229:
        /* <DEDUP_REMOVED lines=21> */
.L_x_5225:
        /* <DEDUP_REMOVED lines=34> */
.L_x_5231:
        /* <DEDUP_REMOVED lines=21> */
.L_x_5230:
        /* <DEDUP_REMOVED lines=30> */
.L_x_5232:
        /* <DEDUP_REMOVED lines=20> */
.L_x_5228:
        /* <DEDUP_REMOVED lines=20> */
.L_x_5233:
[----:B------:R-:W-:-:S07]  /*80a0*/  IADD3 R5, PT, PT, R5, 0x100, RZ ;  /* 0x0000010005057810 */ /* 0x000fce0007ffe0ff */
.L_x_5224:
[----:B------:R-:W-:Y:S05]  /*80b0*/  BSYNC.RECONVERGENT B0 ;  /* 0x0000000000007941 */ /* 0x000fea0003800200 */
.L_x_5223:
        /* <DEDUP_REMOVED lines=39> */
.L_x_5238:
        /* <DEDUP_REMOVED lines=21> */
.L_x_5237:
        /* <DEDUP_REMOVED lines=30> */
.L_x_5240:
        /* <DEDUP_REMOVED lines=21> */
.L_x_5236:
        /* <DEDUP_REMOVED lines=34> */
.L_x_5242:
        /* <DEDUP_REMOVED lines=21> */
.L_x_5241:
        /* <DEDUP_REMOVED lines=30> */
.L_x_5243:
        /* <DEDUP_REMOVED lines=20> */
.L_x_5239:
        /* <DEDUP_REMOVED lines=20> */
.L_x_5244:
[----:B------:R-:W-:-:S07]  /*8f80*/  IADD3 R5, PT, PT, R5, 0x100, RZ ;  /* 0x0000010005057810 */ /* 0x000fce0007ffe0ff */
.L_x_5235:
[----:B------:R-:W-:Y:S05]  /*8f90*/  BSYNC.RECONVERGENT B0 ;  /* 0x0000000000007941 */ /* 0x000fea0003800200 */
.L_x_5234:
        /* <DEDUP_REMOVED lines=40> */
.L_x_5249:
        /* <DEDUP_REMOVED lines=21> */
.L_x_5248:
        /* <DEDUP_REMOVED lines=30> */
.L_x_5251:
        /* <DEDUP_REMOVED lines=21> */
.L_x_5247:
        /* <DEDUP_REMOVED lines=34> */
.L_x_5253:
        /* <DEDUP_REMOVED lines=21> */
.L_x_5252:
        /* <DEDUP_REMOVED lines=30> */
.L_x_5254:
        /* <DEDUP_REMOVED lines=20> */
.L_x_5250:
        /* <DEDUP_REMOVED lines=20> */
.L_x_5246:
[----:B------:R-:W-:Y:S05]  /*9e70*/  BSYNC.RECONVERGENT B0 ;  /* 0x0000000000007941 */ /* 0x000fea0003800200 */
.L_x_5245:
[----:B------:R-:W-:Y:S01]  /*9e80*/  UPLOP3.LUT UP1, UPT, UPT, UPT, UP1, 0x40, 0x4 ;  /* 0x000000000004789c */ /* 0x000fe20003f2e810 */
[----:B------:R-:W-:Y:S10]  /*9e90*/  BRA.U !UP3, `(.L_x_5255) ;  /* 0xffffff6d0bb47547 */ /* 0x000ff4000b83ffff */
.L_x_5162:
        /* <DEDUP_REMOVED lines=20> */
.L_x_5257:
[----:B------:R-:W-:Y:S05]  /*9fe0*/  BSYNC.RECONVERGENT B0 ;  /* 0x0000000000007941 */ /* 0x000fea0003800200 */
.L_x_5256:
        /* <DEDUP_REMOVED lines=15> */
.L_x_5259:
[----:B------:R-:W-:Y:S05]  /*a0e0*/  BSYNC.RECONVERGENT B0 ;  /* 0x0000000000007941 */ /* 0x000fea0003800200 */
.L_x_5258:
        /* <DEDUP_REMOVED lines=15> */
.L_x_5261:
[----:B------:R-:W-:Y:S05]  /*a1e0*/  BSYNC.RECONVERGENT B0 ;  /* 0x0000000000007941 */ /* 0x000fea0003800200 */
.L_x_5260:
        /* <DEDUP_REMOVED lines=15> */
.L_x_5263:
[----:B------:R-:W-:Y:S05]  /*a2e0*/  BSYNC.RECONVERGENT B0 ;  /* 0x0000000000007941 */ /* 0x000fea0003800200 */
.L_x_5262:
        /* <DEDUP_REMOVED lines=15> */
.L_x_5265:
[----:B------:R-:W-:Y:S05]  /*a3e0*/  BSYNC.RECONVERGENT B0 ;  /* 0x0000000000007941 */ /* 0x000fea0003800200 */
.L_x_5264:
        /* <DEDUP_REMOVED lines=15> */
.L_x_5267:
[----:B------:R-:W-:Y:S05]  /*a4e0*/  BSYNC.RECONVERGENT B0 ;  /* 0x0000000000007941 */ /* 0x000fea0003800200 */
.L_x_5266:
        /* <DEDUP_REMOVED lines=15> */
.L_x_5268:
        /* <DEDUP_REMOVED lines=10> */
.L_x_7296:


//--------------------- .text._ZN10layer_norm31ln_parallel_residual_bwd_kernelINS_13Kernel_traitsIf6__halffS2_fjLj7168ELj1ELj1ELj8ELj8ENS_18Kernel_traits_baseILj7168EfS2_fS2_fjLj256EEEEELb0ELb0ELb1EEEvNS_9BwdParamsE --------------------------
	.section	.text._ZN10layer_norm31ln_parallel_residual_bwd_kernelINS_13Kernel_traitsIf6__halffS2_fjLj7168ELj1ELj1ELj8ELj8ENS_18Kernel_traits_baseILj7168EfS2_fS2_fjLj256EEEEELb0ELb0ELb1EEEvNS_9BwdParamsE,"ax",@progbits
	.align	128
        .global         _ZN10layer_norm31ln_parallel_residual_bwd_kernelINS_13Kernel_traitsIf6__halffS2_fjLj7168ELj1ELj1ELj8ELj8ENS_18Kernel_traits_baseILj7168EfS2_fS2_fjLj256EEEEELb0ELb0ELb1EEEvNS_9BwdParamsE
        .type           _ZN10layer_norm31ln_parallel_residual_bwd_kernelINS_13Kernel_traitsIf6__halffS2_fjLj7168ELj1ELj1ELj8ELj8ENS_18Kernel_traits_baseILj7168EfS2_fS2_fjLj256EEEEELb0ELb0ELb1EEEvNS_9BwdParamsE,@function
        .size           _ZN10layer_norm31ln_parallel_residual_bwd_kernelINS_13Kernel_traitsIf6__halffS2_fjLj7168ELj1ELj1ELj8ELj8ENS_18Kernel_traits_baseILj7168EfS2_fS2_fjLj256EEEEELb0ELb0ELb1EEEvNS_9BwdParamsE,(.L_x_7297 - _ZN10layer_norm31ln_parallel_residual_bwd_kernelINS_13Kernel_traitsIf6__halffS2_fjLj7168ELj1ELj1ELj8ELj8ENS_18Kernel_traits_baseILj7168EfS2_fS2_fjLj256EEEEELb0ELb0ELb1EEEvNS_9BwdParamsE)
        .other          _ZN10layer_norm31ln_parallel_residual_bwd_kernelINS_13Kernel_traitsIf6__halffS2_fjLj7168ELj1ELj1ELj8ELj8ENS_18Kernel_traits_baseILj7168EfS2_fS2_fjLj256EEEEELb0ELb0ELb1EEEvNS_9BwdParamsE,@"STO_CUDA_ENTRY STV_DEFAULT"
_ZN10layer_norm31ln_parallel_residual_bwd_kernelINS_13Kernel_traitsIf6__halffS2_fjLj7168ELj1ELj1ELj8ELj8ENS_18Kernel_traits_baseILj7168EfS2_fS2_fjLj256EEEEELb0ELb0ELb1EEEvNS_9BwdParamsE:
.text._ZN10layer_norm31ln_parallel_residual_bwd_kernelINS_13Kernel_traitsIf6__halffS2_fjLj7168ELj1ELj1ELj8ELj8ENS_18Kernel_traits_baseILj7168EfS2_fS2_fjLj256EEEEELb0ELb0ELb1EEEvNS_9BwdParamsE:
        /* <DEDUP_REMOVED lines=162> */
.L_x_5335:
[----:B0-----:R-:W0:Y:S01]  /*0a20*/  S2R R94, SR_TID.X ;  /* 0x00000000005e7919 */ /* 0x001e220000002100 */
[----:B------:R-:W-:Y:S01]  /*0a30*/  UIMAD.WIDE UR6, UR4, 0x4, UR16 ;  /* 0x00000004040678a5 */ /* 0x000fe2000f8e0210 */
[----:B-1----:R-:W1:Y:S01]  /*0a40*/  LDC.64 R194, c[0x0][0x430] ;  /* 0x00010c00ffc27b82 */ /* 0x002e620000000a00 */
[----:B------:R-:W-:Y:S01]  /*0a50*/  UIMAD UR5, UR4, UR21, URZ ;  /* 0x00000015040572a4 */ /* 0x000fe2000f8e02ff */
[----:B------:R-:W2:Y:S01]  /*0a60*/  LDL.LU R199, [R1+0x1c] ;  /* 0x00001c0001c77983 */ /* 0x000ea20000300800 */
[----:B------:R-:W-:Y:S02]  /*0a70*/  UIMAD.WIDE UR8, UR4, 0x4, UR18 ;  /* 0x00000004040878a5 */ /* 0x000fe4000f8e0212 */
[----:B------:R-:W-:Y:S01]  /*0a80*/  MOV R92, UR6 ;  /* 0x00000006005c7c02 */ /* 0x000fe20008000f00 */
[----:B------:R-:W-:Y:S01]  /*0a90*/  USHF.R.S32.HI UR6, URZ, 0x1f, UR5 ;  /* 0x0000001fff067899 */ /* 0x000fe20008011405 */
[----:B------:R-:W-:Y:S01]  /*0aa0*/  MOV R93, UR7 ;  /* 0x00000007005d7c02 */ /* 0x000fe20008000f00 */
[----:B------:R-:W3:Y:S08]  /*0ab0*/  LDC.64 R236, c[0x0][0x3a8] ;  /* 0x0000ea00ffec7b82 */ /* 0x000ef00000000a00 */
[----:B------:R-:W4:Y:S01]  /*0ac0*/  LDC.64 R192, c[0x0][0x428] ;  /* 0x00010a00ffc07b82 */ /* 0x000f220000000a00 */
[----:B------:R-:W-:Y:S01]  /*0ad0*/  ULEA.HI UR6, UR6, UR5, URZ, 0x2 ;  /* 0x0000000506067291 */ /* 0x000fe2000f8f10ff */
[----:B------:R0:W2:Y:S01]  /*0ae0*/  LDG.E R151, desc[UR14][R92.64] ;  /* 0x0000000e5c977981 */ /* 0x0000a2000c1e1900 */
[----:B------:R-:W-:-:S02]  /*0af0*/  ISETP.NE.U32.AND P0, PT, RZ, UR22, PT ;  /* 0x00000016ff007c0c */ /* 0x000fc4000bf05070 */
[----:B------:R-:W-:Y:S01]  /*0b00*/  ISETP.NE.AND P2, PT, RZ, UR20, PT ;  /* 0x00000014ff007c0c */ /* 0x000fe2000bf45270 */
[----:B------:R-:W2:Y:S01]  /*0b10*/  LDL.LU R238, [R1+0x20] ;  /* 0x0000200001ee7983 */ /* 0x000ea20000300800 */
[----:B------:R-:W-:Y:S02]  /*0b20*/  MOV R148, UR6 ;  /* 0x0000000600947c02 */ /* 0x000fe40008000f00 */
[----:B0-----:R-:W-:Y:S01]  /*0b30*/  MOV R92, UR8 ;  /* 0x00000008005c7c02 */ /* 0x001fe20008000f00 */
[----:B------:R-:W2:Y:S01]  /*0b40*/  LDL.LU R200, [R1+0x24] ;  /* 0x0000240001c87983 */ /* 0x000ea20000300800 */
[----:B------:R-:W-:Y:S02]  /*0b50*/  MOV R93, UR9 ;  /* 0x00000009005d7c02 */ /* 0x000fe40008000f00 */
[----:B------:R-:W-:-:S03]  /*0b60*/  LEA.HI.SX32 R148, R148, R94, 0x1e ;  /* 0x0000005e94947211 */ /* 0x000fc600078ff2ff */
[----:B------:R0:W2:Y:S02]  /*0b70*/  LDG.E R0, desc[UR14][R92.64] ;  /* 0x0000000e5c007981 */ /* 0x0000a4000c1e1900 */
[----:B-1----:R-:W-:-:S04]  /*0b80*/  IMAD.WIDE.U32 R158, R148, 0x8, R194 ;  /* 0x00000008949e7825 */ /* 0x002fc800078e00c2 */
[C---:B---3--:R-:W-:Y:S02]  /*0b90*/  IMAD.WIDE.U32 R140, R148.reuse, 0x10, R236 ;  /* 0x00000010948c7825 */ /* 0x048fe400078e00ec */
[----:B------:R-:W3:Y:S02]  /*0ba0*/  LDG.E.64 R158, desc[UR14][R158.64] ;  /* 0x0000000e9e9e7981 */ /* 0x000ee4000c1e1b00 */
[C---:B----4-:R-:W-:Y:S02]  /*0bb0*/  IMAD.WIDE.U32 R160, R148.reuse, 0x8, R192 ;  /* 0x0000000894a07825 */ /* 0x050fe400078e00c0 */
[----:B------:R-:W4:Y:S04]  /*0bc0*/  LDG.E.128 R140, desc[UR14][R140.64] ;  /* 0x0000000e8c8c7981 */ /* 0x000f28000c1e1d00 */
[----:B------:R-:W4:Y:S01]  /*0bd0*/  LDG.E.64 R160, desc[UR14][R160.64] ;  /* 0x0000000ea0a07981 */ /* 0x000f22000c1e1b00 */
[----:B------:R-:W-:-:S05]  /*0be0*/  IADD3 R149, PT, PT, R148, 0x100, RZ ;  /* 0x0000010094957810 */ /* 0x000fca0007ffe0ff */
[----:B------:R-:W-:-:S04]  /*0bf0*/  IMAD.WIDE.U32 R184, R149, 0x8, R194 ;  /* 0x0000000895b87825 */ /* 0x000fc800078e00c2 */
[C---:B------:R-:W-:Y:S02]  /*0c00*/  IMAD.WIDE.U32 R166, R149.reuse, 0x8, R192 ;  /* 0x0000000895a67825 */ /* 0x040fe400078e00c0 */
[----:B------:R-:W4:Y:S02]  /*0c10*/  LDG.E.64 R184, desc[UR14][R184.64] ;  /* 0x0000000eb8b87981 */ /* 0x000f24000c1e1b00 */
[----:B------:R-:W-:Y:S02]  /*0c20*/  IMAD.WIDE.U32 R104, R149, 0x10, R236 ;  /* 0x0000001095687825 */ /* 0x000fe400078e00ec */
[----:B------:R-:W4:Y:S04]  /*0c30*/  LDG.E.64 R166, desc[UR14][R166.64] ;  /* 0x0000000ea6a67981 */ /* 0x000f28000c1e1b00 */
[----:B------:R-:W4:Y:S01]  /*0c40*/  LDG.E.128 R104, desc[UR14][R104.64] ;  /* 0x0000000e68687981 */ /* 0x000f22000c1e1d00 */
[----:B------:R-:W-:-:S05]  /*0c50*/  IADD3 R150, PT, PT, R148, 0x200, RZ ;  /* 0x0000020094967810 */ /* 0x000fca0007ffe0ff */
[----:B------:R-:W-:-:S04]  /*0c60*/  IMAD.WIDE.U32 R178, R150, 0x8, R194 ;  /* 0x0000000896b27825 */ /* 0x000fc800078e00c2 */
[C---:B------:R-:W-:Y:S02]  /*0c70*/  IMAD.WIDE.U32 R180, R150.reuse, 0x8, R192 ;  /* 0x0000000896b47825 */ /* 0x040fe400078e00c0 */
[----:B------:R-:W4:Y:S02]  /*0c80*/  LDG.E.64 R178, desc[UR14][R178.64] ;  /* 0x0000000eb2b27981 */ /* 0x000f24000c1e1b00 */
[----:B------:R-:W-:Y:S01]  /*0c90*/  IMAD.WIDE.U32 R100, R150, 0x10, R236 ;  /* 0x0000001096647825 */ /* 0x000fe200078e00ec */
[----:B------:R-:W-:Y:S01]  /*0ca0*/  IADD3 R152, PT, PT, R148, 0x300, RZ ;  /* 0x0000030094987810 */ /* 0x000fe20007ffe0ff */
[----:B------:R-:W4:Y:S04]  /*0cb0*/  LDG.E.64 R180, desc[UR14][R180.64] ;  /* 0x0000000eb4b47981 */ /* 0x000f28000c1e1b00 */
[----:B------:R-:W4:Y:S01]  /*0cc0*/  LDG.E.128 R100, desc[UR14][R100.64] ;  /* 0x0000000e64647981 */ /* 0x000f22000c1e1d00 */
[----:B------:R-:W-:-:S04]  /*0cd0*/  IMAD.WIDE.U32 R182, R152, 0x8, R192 ;  /* 0x0000000898b67825 */ /* 0x000fc800078e00c0 */
[----:B------:R-:W-:Y:S02]  /*0ce0*/  IMAD.WIDE.U32 R176, R152, 0x8, R194 ;  /* 0x0000000898b07825 */ /* 0x000fe400078e00c2 */
[----:B------:R-:W4:Y:S04]  /*0cf0*/  LDG.E.64 R182, desc[UR14][R182.64] ;  /* 0x0000000eb6b67981 */ /* 0x000f28000c1e1b00 */
[----:B------:R-:W4:Y:S01]  /*0d00*/  LDG.E.64 R176, desc[UR14][R176.64] ;  /* 0x0000000eb0b07981 */ /* 0x000f22000c1e1b00 */
[----:B------:R-:W-:-:S13]  /*0d10*/  ISETP.NE.AND.EX P0, PT, RZ, UR23, PT, P0 ;  /* 0x00000017ff007c0c */ /* 0x000fda000bf05300 */
[----:B------:R-:W1:Y:S08]  /*0d20*/  @P0 LDC.64 R168, c[0x0][0x438] ;  /* 0x00010e00ffa80b82 */ /* 0x000e700000000a00 */
[----:B------:R-:W2:Y:S08]  /*0d30*/  @P0 LDC.64 R164, c[0x0][0x438] ;  /* 0x00010e00ffa40b82 */ /* 0x000eb00000000a00 */
[----:B------:R-:W0:Y:S01]  /*0d40*/  @P0 LDC.64 R162, c[0x0][0x438] ;  /* 0x00010e00ffa20b82 */ /* 0x000e220000000a00 */
[----:B------:R-:W-:-:S06]  /*0d50*/  IMAD.WIDE.U32 R96, R152, 0x10, R236 ;  /* 0x0000001098607825 */ /* 0x000fcc00078e00ec */
[----:B------:R-:W4:Y:S01]  /*0d60*/  LDG.E.128 R96, desc[UR14][R96.64] ;  /* 0x0000000e60607981 */ /* 0x000f22000c1e1d00 */
[----:B-1----:R-:W-:Y:S01]  /*0d70*/  @P0 IMAD.WIDE.U32 R168, R152, 0x10, R168 ;  /* 0x0000001098a80825 */ /* 0x002fe200078e00a8 */
[----:B------:R-:W-:Y:S01]  /*0d80*/  IADD3 R152, PT, PT, R148, 0x500, RZ ;  /* 0x0000050094987810 */ /* 0x000fe20007ffe0ff */
[----:B------:R-:W1:Y:S03]  /*0d90*/  @P0 LDC.64 R170, c[0x0][0x438] ;  /* 0x00010e00ffaa0b82 */ /* 0x000e660000000a00 */
[----:B-----5:R-:W5:Y:S05]  /*0da0*/  @P0 LDG.E.128 R108, desc[UR14][R168.64] ;  /* 0x0000000ea86c0981 */ /* 0x020f6a000c1e1d00 */
[----:B0-----:R-:W0:Y:S01]  /*0db0*/  @P0 LDC.64 R92, c[0x0][0x438] ;  /* 0x00010e00ff5c0b82 */ /* 0x001e220000000a00 */
[----:B------:R-:W-:-:S07]  /*0dc0*/  @P0 IMAD.WIDE.U32 R162, R152, 0x10, R162 ;  /* 0x0000001098a20825 */ /* 0x000fce00078e00a2 */
[----:B------:R-:W4:Y:S01]  /*0dd0*/  @P0 LDC.64 R94, c[0x0][0x438] ;  /* 0x00010e00ff5e0b82 */ /* 0x000f220000000a00 */
[----:B------:R-:W5:Y:S01]  /*0de0*/  @P0 LDG.E.128 R128, desc[UR14][R162.64] ;  /* 0x0000000ea2800981 */ /* 0x000f62000c1e1d00 */
[----:B-1----:R-:W-:-:S04]  /*0df0*/  @P0 IMAD.WIDE.U32 R170, R148, 0x10, R170 ;  /* 0x0000001094aa0825 */ /* 0x002fc800078e00aa */
[C---:B------:R-:W-:Y:S01]  /*0e00*/  IMAD.WIDE.U32 R172, R152.reuse, 0x8, R194 ;  /* 0x0000000898ac7825 */ /* 0x040fe200078e00c2 */
[----:B------:R-:W5:Y:S03]  /*0e10*/  @P0 LDG.E.128 R112, desc[UR14][R170.64] ;  /* 0x0000000eaa700981 */ /* 0x000f66000c1e1d00 */
[----:B------:R-:W-:Y:S02]  /*0e20*/  IMAD.WIDE.U32 R174, R152, 0x8, R192 ;  /* 0x0000000898ae7825 */ /* 0x000fe400078e00c0 */
[----:B------:R-:W4:Y:S02]  /*0e30*/  LDG.E.64 R172, desc[UR14][R172.64] ;  /* 0x0000000eacac7981 */ /* 0x000f24000c1e1b00 */
[----:B0-----:R-:W-:Y:S02]  /*0e40*/  @P0 IMAD.WIDE.U32 R92, R149, 0x10, R92 ;  /* 0x00000010955c0825 */ /* 0x001fe400078e005c */
[----:B------:R-:W4:Y:S04]  /*0e50*/  LDG.E.64 R174, desc[UR14][R174.64] ;  /* 0x0000000eaeae7981 */ /* 0x000f28000c1e1b00 */
[----:B------:R-:W5:Y:S01]  /*0e60*/  @P0 LDG.E.128 R116, desc[UR14][R92.64] ;  /* 0x0000000e5c740981 */ /* 0x000f62000c1e1d00 */
[----:B--2---:R-:W-:-:S04]  /*0e70*/  FSEL R151, R151, RZ, !P2 ;  /* 0x000000ff97977208 */ /* 0x004fc80005000000 */
[----:B------:R-:W-:Y:S02]  /*0e80*/  R2UR UR5, R151 ;  /* 0x00000000970572ca */ /* 0x000fe400000e0000 */
[----:B------:R-:W-:-:S05]  /*0e90*/  IADD3 R151, PT, PT, R148, 0x400, RZ ;  /* 0x0000040094977810 */ /* 0x000fca0007ffe0ff */
[----:B------:R-:W-:-:S05]  /*0ea0*/  @P0 IMAD.WIDE.U32 R164, R151, 0x10, R164 ;  /* 0x0000001097a40825 */ /* 0x000fca00078e00a4 */
[----:B------:R0:W5:Y:S01]  /*0eb0*/  @P0 LDG.E.128 R124, desc[UR14][R164.64] ;  /* 0x0000000ea47c0981 */ /* 0x000162000c1e1d00 */
[----:B------:R-:W-:Y:S01]  /*0ec0*/  R2UR UR9, R0 ;  /* 0x00000000000972ca */ /* 0x000fe200000e0000 */
[----:B0-----:R-:W0:Y:S01]  /*0ed0*/  @P0 LDC.64 R164, c[0x0][0x438] ;  /* 0x00010e00ffa40b82 */ /* 0x001e220000000a00 */
[----:B---3--:R-:W-:Y:S02]  /*0ee0*/  MOV R162, R158 ;  /* 0x0000009e00a27202 */ /* 0x008fe40000000f00 */
[----:B------:R-:W-:Y:S01]  /*0ef0*/  SHF.R.U64 R158, R158, 0x10, R159 ;  /* 0x000000109e9e7819 */ /* 0x000fe2000000129f */
[----:B----4-:R-:W-:Y:S01]  /*0f00*/  FADD.FTZ R141, R141, -UR5 ;  /* 0x800000058d8d7e21 */ /* 0x010fe20008010000 */
[----:B------:R-:W-:Y:S01]  /*0f10*/  FADD.FTZ R0, R140, -UR5 ;  /* 0x800000058c007e21 */ /* 0x000fe20008010000 */
[----:B------:R-:W-:Y:S02]  /*0f20*/  MOV R157, R160 ;  /* 0x000000a0009d7202 */ /* 0x000fe40000000f00 */
[----:B------:R-:W-:Y:S01]  /*0f30*/  HADD2.F32 R158, -RZ, R158.H0_H0 ;  /* 0x2000009eff9e7230 */ /* 0x000fe20000004100 */
[----:B------:R-:W-:-:S02]  /*0f40*/  SHF.R.U64 R160, R160, 0x10, R161 ;  /* 0x00000010a0a07819 */ /* 0x000fc400000012a1 */
[----:B------:R-:W-:Y:S02]  /*0f50*/  MOV R140, R161 ;  /* 0x000000a1008c7202 */ /* 0x000fe40000000f00 */
[----:B------:R-:W-:Y:S02]  /*0f60*/  SHF.R.U32.HI R163, RZ, 0x10, R161 ;  /* 0x00000010ffa37819 */ /* 0x000fe400000116a1 */
[----:B------:R-:W-:Y:S02]  /*0f70*/  MOV R161, R159 ;  /* 0x0000009f00a17202 */ /* 0x000fe40000000f00 */
[----:B------:R-:W-:Y:S01]  /*0f80*/  SHF.R.U32.HI R186, RZ, 0x10, R159 ;  /* 0x00000010ffba7819 */ /* 0x000fe2000001169f */
[----:B------:R-:W-:Y:S01]  /*0f90*/  FMUL.FTZ R159, R141, UR9 ;  /* 0x000000098d9f7c20 */ /* 0x000fe20008410000 */
[----:B------:R-:W-:Y:S02]  /*0fa0*/  HADD2.F32 R160, -RZ, R160.H0_H0 ;  /* 0x200000a0ffa07230 */ /* 0x000fe40000004100 */
[----:B------:R-:W-:Y:S01]  /*0fb0*/  FADD.FTZ R222, R158, R222 ;  /* 0x000000de9ede7221 */ /* 0x000fe20000010000 */
[-C--:B------:R-:W-:Y:S01]  /*0fc0*/  FFMA.FTZ R218, R159, R158.reuse, R218 ;  /* 0x0000009e9fda7223 */ /* 0x080fe200000100da */
[----:B------:R-:W-:Y:S01]  /*0fd0*/  FMUL.FTZ R158, R65, R158 ;  /* 0x0000009e419e7220 */ /* 0x000fe20000410000 */
[----:B------:R-:W-:Y:S01]  /*0fe0*/  FFMA.FTZ R146, R159, R160, R146 ;  /* 0x000000a09f927223 */ /* 0x000fe20000010092 */
[----:B------:R-:W-:-:S02]  /*0ff0*/  FADD.FTZ R10, R160, R10 ;  /* 0x0000000aa00a7221 */ /* 0x000fc40000010000 */
[----:B------:R-:W-:Y:S01]  /*1000*/  FFMA.FTZ R158, R37, R160, R158 ;  /* 0x000000a0259e7223 */ /* 0x000fe2000001009e */
[----:B------:R-:W-:-:S05]  /*1010*/  IADD3 R160, PT, PT, R148, 0x600, RZ ;  /* 0x0000060094a07810 */ /* 0x000fca0007ffe0ff */
[----:B0-----:R-:W-:-:S05]  /*1020*/  @P0 IMAD.WIDE.U32 R164, R160, 0x10, R164 ;  /* 0x00000010a0a40825 */ /* 0x001fca00078e00a4 */
[----:B------:R0:W5:Y:S01]  /*1030*/  @P0 LDG.E.128 R132, desc[UR14][R164.64] ;  /* 0x0000000ea4840981 */ /* 0x000162000c1e1d00 */
[----:B------:R-:W-:Y:S02]  /*1040*/  HADD2.F32 R186, -RZ, R186.H0_H0 ;  /* 0x200000baffba7230 */ /* 0x000fe40000004100 */
[----:B------:R-:W-:Y:S02]  /*1050*/  HADD2.F32 R163, -RZ, R163.H0_H0 ;  /* 0x200000a3ffa37230 */ /* 0x000fe40000004100 */
[----:B0-----:R-:W-:-:S04]  /*1060*/  FADD.FTZ R164, R143, -UR5 ;  /* 0x800000058fa47e21 */ /* 0x001fc80008010000 */
[----:B------:R-:W-:Y:S01]  /*1070*/  FMUL.FTZ R164, R164, UR9 ;  /* 0x00000009a4a47c20 */ /* 0x000fe20008410000 */
[----:B------:R-:W-:-:S03]  /*1080*/  FADD.FTZ R224, R186, R224 ;  /* 0x000000e0bae07221 */ /* 0x000fc60000010000 */
        /* <DEDUP_REMOVED lines=11> */
[----:B------:R-:W-:Y:S01]  /*1140*/  HADD2.F32 R186, -RZ, R186.H0_H0 ;  /* 0x200000baffba7230 */ /* 0x000fe20000004100 */
[----:B------:R-:W-:Y:S02]  /*1150*/  SHF.R.U64 R184, R184, 0x10, R185 ;  /* 0x00000010b8b87819 */ /* 0x000fe400000012b9 */
[----:B------:R-:W-:Y:S01]  /*1160*/  MOV R167, R185 ;  /* 0x000000b900a77202 */ /* 0x000fe20000000f00 */
[----:B------:R-:W-:Y:S01]  /*1170*/  FMUL.FTZ R104, R104, UR9 ;  /* 0x0000000968687c20 */ /* 0x000fe20008410000 */
[----:B------:R-:W-:Y:S01]  /*1180*/  FADD.FTZ R105, R105, -UR5 ;  /* 0x8000000569697e21 */ /* 0x000fe20008010000 */
[----:B------:R-:W-:Y:S01]  /*1190*/  FADD.FTZ R106, R106, -UR5 ;  /* 0x800000056a6a7e21 */ /* 0x000fe20008010000 */
[----:B------:R-:W-:-:S02]  /*11a0*/  HADD2.F32 R165, -RZ, R165.H0_H0 ;  /* 0x200000a5ffa57230 */ /* 0x000fc40000004100 */
[-C--:B------:R-:W-:Y:S01]  /*11b0*/  FFMA.FTZ R227, R104, R186.reuse, R227 ;  /* 0x000000ba68e37223 */ /* 0x080fe200000100e3 */
[----:B------:R-:W-:Y:S02]  /*11c0*/  HADD2.F32 R184, -RZ, R184.H0_H0 ;  /* 0x200000b8ffb87230 */ /* 0x000fe40000004100 */
[----:B------:R-:W-:Y:S01]  /*11d0*/  FADD.FTZ R233, R186, R233 ;  /* 0x000000e9bae97221 */ /* 0x000fe20000010000 */
[----:B------:R-:W-:Y:S02]  /*11e0*/  HADD2.F32 R167, -RZ, R167.H0_H0 ;  /* 0x200000a7ffa77230 */ /* 0x000fe40000004100 */
[----:B------:R-:W-:Y:S01]  /*11f0*/  FMUL.FTZ R105, R105, UR9 ;  /* 0x0000000969697c20 */ /* 0x000fe20008410000 */
[----:B------:R-:W-:Y:S01]  /*1200*/  FMUL.FTZ R106, R106, UR9 ;  /* 0x000000096a6a7c20 */ /* 0x000fe20008410000 */
[----:B------:R-:W-:Y:S01]  /*1210*/  SHF.R.U32.HI R190, RZ, 0x10, R185 ;  /* 0x00000010ffbe7819 */ /* 0x000fe200000116b9 */
[----:B------:R-:W-:Y:S01]  /*1220*/  FMUL.FTZ R186, R68, R186 ;  /* 0x000000ba44ba7220 */ /* 0x000fe20000410000 */
[----:B------:R-:W-:-:S02]  /*1230*/  HADD2.F32 R166, -RZ, R166.H0_H0 ;  /* 0x200000a6ffa67230 */ /* 0x000fc40000004100 */
[----:B------:R-:W-:Y:S01]  /*1240*/  FFMA.FTZ R35, R104, R165, R35 ;  /* 0x000000a568237223 */ /* 0x000fe20000010023 */
[----:B------:R-:W-:Y:S01]  /*1250*/  FADD.FTZ R7, R165, R7 ;  /* 0x00000007a5077221 */ /* 0x000fe20000010000 */
[-C--:B------:R-:W-:Y:S01]  /*1260*/  FFMA.FTZ R228, R105, R184.reuse, R228 ;  /* 0x000000b869e47223 */ /* 0x080fe200000100e4 */
[----:B------:R-:W-:Y:S01]  /*1270*/  FADD.FTZ R234, R184, R234 ;  /* 0x000000eab8ea7221 */ /* 0x000fe20000010000 */
[----:B------:R-:W-:Y:S02]  /*1280*/  HADD2.F32 R188, -RZ, R188.H0_H0 ;  /* 0x200000bcffbc7230 */ /* 0x000fe40000004100 */
[----:B------:R-:W-:Y:S01]  /*1290*/  FFMA.FTZ R229, R106, R167, R229 ;  /* 0x000000a76ae57223 */ /* 0x000fe200000100e5 */
[----:B------:R-:W-:Y:S01]  /*12a0*/  FADD.FTZ R235, R167, R235 ;  /* 0x000000eba7eb7221 */ /* 0x000fe20000010000 */
[----:B------:R-:W-:Y:S01]  /*12b0*/  FFMA.FTZ R165, R40, R165, R186 ;  /* 0x000000a528a57223 */ /* 0x000fe200000100ba */
[----:B------:R-:W-:Y:S01]  /*12c0*/  FMUL.FTZ R184, R69, R184 ;  /* 0x000000b845b87220 */ /* 0x000fe20000410000 */
[----:B------:R-:W-:Y:S01]  /*12d0*/  FMUL.FTZ R167, R70, R167 ;  /* 0x000000a746a77220 */ /* 0x000fe20000410000 */
[----:B------:R-:W-:-:S04]  /*12e0*/  IMAD.WIDE.U32 R170, R151, 0x8, R194 ;  /* 0x0000000897aa7825 */ /* 0x000fc800078e00c2 */
[----:B------:R-:W-:Y:S01]  /*12f0*/  FADD.FTZ R107, R107, -UR5 ;  /* 0x800000056b6b7e21 */ /* 0x000fe20008010000 */
[----:B------:R-:W-:Y:S01]  /*1300*/  FFMA.FTZ R34, R105, R166, R34 ;  /* 0x000000a669227223 */ /* 0x000fe20000010022 */
[----:B------:R-:W-:Y:S01]  /*1310*/  IMAD.WIDE.U32 R186, R160, 0x8, R194 ;  /* 0x00000008a0ba7825 */ /* 0x000fe200078e00c2 */
[----:B------:R-:W-:-:S03]  /*1320*/  MOV R194, R178 ;  /* 0x000000b200c27202 */ /* 0x000fc60000000f00 */
[----:B------:R-:W-:Y:S01]  /*1330*/  FADD.FTZ R6, R166, R6 ;  /* 0x00000006a6067221 */ /* 0x000fe20000010000 */
[----:B------:R-:W-:Y:S02]  /*1340*/  HADD2.F32 R190, -RZ, R190.H0_H0 ;  /* 0x200000beffbe7230 */ /* 0x000fe40000004100 */
[----:B------:R-:W-:Y:S01]  /*1350*/  FFMA.FTZ R166, R41, R166, R184 ;  /* 0x000000a629a67223 */ /* 0x000fe200000100b8 */
[-C--:B------:R-:W-:Y:S01]  /*1360*/  FFMA.FTZ R33, R106, R188.reuse, R33 ;  /* 0x000000bc6a217223 */ /* 0x080fe20000010021 */
[----:B------:R-:W-:Y:S01]  /*1370*/  FADD.FTZ R5, R188, R5 ;  /* 0x00000005bc057221 */ /* 0x000fe20000010000 */
[----:B------:R-:W-:Y:S01]  /*1380*/  FFMA.FTZ R167, R42, R188, R167 ;  /* 0x000000bc2aa77223 */ /* 0x000fe200000100a7 */
[----:B------:R-:W-:-:S04]  /*1390*/  IMAD.WIDE.U32 R168, R151, 0x8, R192 ;  /* 0x0000000897a87825 */ /* 0x000fc800078e00c0 */
[----:B------:R-:W-:Y:S01]  /*13a0*/  FMUL.FTZ R188, R107, UR9 ;  /* 0x000000096bbc7c20 */ /* 0x000fe20008410000 */
[----:B------:R-:W-:Y:S01]  /*13b0*/  FMUL.FTZ R107, R71, R190 ;  /* 0x000000be476b7220 */ /* 0x000fe20000410000 */
[----:B------:R-:W-:Y:S01]  /*13c0*/  FADD.FTZ R100, R100, -UR5 ;  /* 0x8000000564647e21 */ /* 0x000fe20008010000 */
[----:B------:R-:W-:Y:S01]  /*13d0*/  IMAD.WIDE.U32 R184, R160, 0x8, R192 ;  /* 0x00000008a0b87825 */ /* 0x000fe200078e00c0 */
[----:B------:R-:W-:-:S03]  /*13e0*/  MOV R193, R180 ;  /* 0x000000b400c17202 */ /* 0x000fc60000000f00 */
[----:B------:R-:W-:Y:S01]  /*13f0*/  HADD2.F32 R189, -RZ, R189.H0_H0 ;  /* 0x200000bdffbd7230 */ /* 0x000fe20000004100 */
[----:B------:R-:W-:Y:S01]  /*1400*/  SHF.R.U32.HI R191, RZ, 0x10, R179 ;  /* 0x00000010ffbf7819 */ /* 0x000fe200000116b3 */
[----:B------:R-:W-:Y:S02]  /*1410*/  HADD2.F32 R194, -RZ, R194.H0_H0 ;  /* 0x200000c2ffc27230 */ /* 0x000fe40000004100 */
[----:B------:R-:W-:Y:S01]  /*1420*/  FFMA.FTZ R230, R188, R190, R230 ;  /* 0x000000bebce67223 */ /* 0x000fe200000100e6 */
[----:B------:R-:W-:Y:S01]  /*1430*/  FADD.FTZ R239, R190, R239 ;  /* 0x000000efbeef7221 */ /* 0x000fe20000010000 */
[-C--:B------:R-:W-:Y:S01]  /*1440*/  FFMA.FTZ R32, R188, R189.reuse, R32 ;  /* 0x000000bdbc207223 */ /* 0x080fe20000010020 */
[----:B------:R-:W-:Y:S01]  /*1450*/  FADD.FTZ R4, R189, R4 ;  /* 0x00000004bd047221 */ /* 0x000fe20000010000 */
[----:B------:R-:W-:Y:S01]  /*1460*/  FFMA.FTZ R107, R43, R189, R107 ;  /* 0x000000bd2b6b7223 */ /* 0x000fe2000001006b */
[--C-:B------:R-:W-:Y:S01]  /*1470*/  SHF.R.U64 R180, R180, 0x10, R181.reuse ;  /* 0x00000010b4b47819 */ /* 0x100fe200000012b5 */
[----:B------:R-:W-:Y:S01]  /*1480*/  HADD2.F32 R193, -RZ, R193.H0_H0 ;  /* 0x200000c1ffc17230 */ /* 0x000fe20000004100 */
[----:B------:R-:W-:Y:S01]  /*1490*/  MOV R190, R181 ;  /* 0x000000b500be7202 */ /* 0x000fe20000000f00 */
[----:B------:R-:W-:Y:S01]  /*14a0*/  FADD.FTZ R101, R101, -UR5 ;  /* 0x8000000565657e21 */ /* 0x000fe20008010000 */
[----:B------:R-:W-:-:S02]  /*14b0*/  SHF.R.U32.HI R192, RZ, 0x10, R181 ;  /* 0x00000010ffc07819 */ /* 0x000fc400000116b5 */
[----:B------:R-:W-:Y:S01]  /*14c0*/  SHF.R.U32.HI R196, RZ, 0x10, R183 ;  /* 0x00000010ffc47819 */ /* 0x000fe200000116b7 */
[----:B------:R-:W-:Y:S01]  /*14d0*/  FADD.FTZ R102, R102, -UR5 ;  /* 0x8000000566667e21 */ /* 0x000fe20008010000 */
[----:B------:R-:W-:Y:S01]  /*14e0*/  SHF.R.U64 R181, R178, 0x10, R179 ;  /* 0x00000010b2b57819 */ /* 0x000fe200000012b3 */
[-C--:B------:R-:W-:Y:S01]  /*14f0*/  FMUL.FTZ R178, R72, R194.reuse ;  /* 0x000000c248b27220 */ /* 0x080fe20000410000 */
[----:B------:R-:W-:Y:S01]  /*1500*/  MOV R189, R179 ;  /* 0x000000b300bd7202 */ /* 0x000fe20000000f00 */
[----:B------:R-:W-:Y:S01]  /*1510*/  FMUL.FTZ R179, R100, UR9 ;  /* 0x0000000964b37c20 */ /* 0x000fe20008410000 */
[----:B------:R-:W-:Y:S01]  /*1520*/  FADD.FTZ R248, R194, R248 ;  /* 0x000000f8c2f87221 */ /* 0x000fe20000010000 */
[----:B------:R-:W-:Y:S01]  /*1530*/  FADD.FTZ R3, R193, R3 ;  /* 0x00000003c1037221 */ /* 0x000fe20000010000 */
[-C--:B------:R-:W-:Y:S01]  /*1540*/  FFMA.FTZ R178, R44, R193.reuse, R178 ;  /* 0x000000c12cb27223 */ /* 0x080fe200000100b2 */
[C---:B------:R-:W-:Y:S01]  /*1550*/  FFMA.FTZ R231, R179.reuse, R194, R231 ;  /* 0x000000c2b3e77223 */ /* 0x040fe200000100e7 */
[----:B------:R-:W-:Y:S01]  /*1560*/  FFMA.FTZ R31, R179, R193, R31 ;  /* 0x000000c1b31f7223 */ /* 0x000fe2000001001f */
[----:B------:R-:W-:Y:S01]  /*1570*/  HADD2.F32 R100, -RZ, R181.H0_H0 ;  /* 0x200000b5ff647230 */ /* 0x000fe20000004100 */
[----:B------:R-:W-:Y:S01]  /*1580*/  SHF.R.U64 R193, R182, 0x10, R183 ;  /* 0x00000010b6c17819 */ /* 0x000fe200000012b7 */
[----:B------:R-:W-:Y:S01]  /*1590*/  FMUL.FTZ R181, R101, UR9 ;  /* 0x0000000965b57c20 */ /* 0x000fe20008410000 */
[----:B------:R-:W-:Y:S01]  /*15a0*/  MOV R194, R183 ;  /* 0x000000b700c27202 */ /* 0x000fe20000000f00 */
[----:B------:R-:W-:Y:S01]  /*15b0*/  HADD2.F32 R162, -RZ, R162.H0_H0 ;  /* 0x200000a2ffa27230 */ /* 0x000fe20000004100 */
[----:B------:R-:W-:Y:S01]  /*15c0*/  MOV R183, R176 ;  /* 0x000000b000b77202 */ /* 0x000fe20000000f00 */
[----:B------:R-:W-:-:S02]  /*15d0*/  HADD2.F32 R180, -RZ, R180.H0_H0 ;  /* 0x200000b4ffb47230 */ /* 0x000fc40000004100 */
[-C--:B------:R-:W-:Y:S01]  /*15e0*/  FFMA.FTZ R232, R181, R100.reuse, R232 ;  /* 0x00000064b5e87223 */ /* 0x080fe200000100e8 */
[----:B------:R-:W-:Y:S01]  /*15f0*/  FADD.FTZ R249, R100, R249 ;  /* 0x000000f964f97221 */ /* 0x000fe20000010000 */
[----:B------:R-:W-:Y:S01]  /*1600*/  FMUL.FTZ R100, R73, R100 ;  /* 0x0000006449647220 */ /* 0x000fe20000410000 */
[----:B------:R-:W-:Y:S02]  /*1610*/  HADD2.F32 R183, -RZ, R183.H0_H0 ;  /* 0x200000b7ffb77230 */ /* 0x000fe40000004100 */
[-C--:B------:R-:W-:Y:S01]  /*1620*/  FFMA.FTZ R30, R181, R180.reuse, R30 ;  /* 0x000000b4b51e7223 */ /* 0x080fe2000001001e */
[----:B------:R-:W-:Y:S01]  /*1630*/  FADD.FTZ R2, R180, R2 ;  /* 0x00000002b4027221 */ /* 0x000fe20000010000 */
[----:B------:R-:W-:Y:S01]  /*1640*/  FFMA.FTZ R180, R45, R180, R100 ;  /* 0x000000b42db47223 */ /* 0x000fe20000010064 */
[----:B------:R-:W-:Y:S02]  /*1650*/  HADD2.F32 R100, -RZ, R189.H0_H0 ;  /* 0x200000bdff647230 */ /* 0x000fe40000004100 */
[----:B------:R-:W-:Y:S01]  /*1660*/  FADD.FTZ R199, R183, R199 ;  /* 0x000000c7b7c77221 */ /* 0x000fe20000010000 */
[----:B------:R-:W-:Y:S01]  /*1670*/  FMUL.FTZ R189, R102, UR9 ;  /* 0x0000000966bd7c20 */ /* 0x000fe20008410000 */
[----:B------:R-:W-:Y:S01]  /*1680*/  FMUL.FTZ R0, R0, UR9 ;  /* 0x0000000900007c20 */ /* 0x000fe20008410000 */
[----:B------:R-:W-:-:S02]  /*1690*/  HADD2.F32 R190, -RZ, R190.H0_H0 ;  /* 0x200000beffbe7230 */ /* 0x000fc40000004100 */
[----:B------:R-:W-:Y:S01]  /*16a0*/  FADD.FTZ R250, R100, R250 ;  /* 0x000000fa64fa7221 */ /* 0x000fe20000010000 */
[----:B------:R-:W-:Y:S02]  /*16b0*/  HADD2.F32 R157, -RZ, R157.H0_H0 ;  /* 0x2000009dff9d7230 */ /* 0x000fe40000004100 */
[----:B------:R-:W-:Y:S01]  /*16c0*/  FFMA.FTZ R240, R189, R100, R240 ;  /* 0x00000064bdf07223 */ /* 0x000fe200000100f0 */
[----:B------:R0:W-:Y:S01]  /*16d0*/  STL [R1+0x1c], R199 ;  /* 0x00001cc701007387 */ /* 0x0001e20000100800 */
[----:B------:R-:W-:Y:S01]  /*16e0*/  FFMA.FTZ R217, R0, R162, R217 ;  /* 0x000000a200d97223 */ /* 0x000fe200000100d9 */
[----:B------:R-:W-:Y:S01]  /*16f0*/  FADD.FTZ R221, R162, R221 ;  /* 0x000000dda2dd7221 */ /* 0x000fe20000010000 */
[----:B------:R-:W-:Y:S01]  /*1700*/  FMUL.FTZ R100, R74, R100 ;  /* 0x000000644a647220 */ /* 0x000fe20000410000 */
[----:B------:R-:W-:Y:S01]  /*1710*/  FMUL.FTZ R162, R64, R162 ;  /* 0x000000a240a27220 */ /* 0x000fe20000410000 */
[----:B------:R-:W-:Y:S01]  /*1720*/  FADD.FTZ R142, R142, -UR5 ;  /* 0x800000058e8e7e21 */ /* 0x000fe20008010000 */
[----:B------:R-:W-:Y:S01]  /*1730*/  FADD.FTZ R103, R103, -UR5 ;  /* 0x8000000567677e21 */ /* 0x000fe20008010000 */
[----:B------:R-:W-:Y:S01]  /*1740*/  FFMA.FTZ R29, R189, R190, R29 ;  /* 0x000000bebd1d7223 */ /* 0x000fe2000001001d */
[----:B------:R-:W-:Y:S01]  /*1750*/  HADD2.F32 R161, -RZ, R161.H0_H0 ;  /* 0x200000a1ffa17230 */ /* 0x000fe20000004100 */
[----:B------:R-:W2:Y:S01]  /*1760*/  LDG.E.64 R168, desc[UR14][R168.64] ;  /* 0x0000000ea8a87981 */ /* 0x000ea2000c1e1b00 */
[----:B------:R-:W-:-:S03]  /*1770*/  FADD.FTZ R201, R190, R201 ;  /* 0x000000c9bec97221 */ /* 0x000fc60000010000 */
[----:B0-----:R-:W3:Y:S01]  /*1780*/  LDL.LU R199, [R1+0x28] ;  /* 0x0000280001c77983 */ /* 0x001ee20000300800 */
[-C--:B------:R-:W-:Y:S01]  /*1790*/  FFMA.FTZ R147, R0, R157.reuse, R147 ;  /* 0x0000009d00937223 */ /* 0x080fe20000010093 */
[----:B------:R-:W-:Y:S01]  /*17a0*/  FADD.FTZ R11, R157, R11 ;  /* 0x0000000b9d0b7221 */ /* 0x000fe20000010000 */
[----:B------:R-:W-:Y:S01]  /*17b0*/  FFMA.FTZ R190, R46, R190, R100 ;  /* 0x000000be2ebe7223 */ /* 0x000fe20000010064 */
[----:B------:R-:W-:Y:S01]  /*17c0*/  FFMA.FTZ R157, R36, R157, R162 ;  /* 0x0000009d249d7223 */ /* 0x000fe200000100a2 */
[----:B------:R-:W-:Y:S02]  /*17d0*/  HADD2.F32 R100, -RZ, R191.H0_H0 ;  /* 0x200000bfff647230 */ /* 0x000fe40000004100 */
[----:B------:R-:W-:Y:S01]  /*17e0*/  FMUL.FTZ R162, R142, UR9 ;  /* 0x000000098ea27c20 */ /* 0x000fe20008410000 */
[----:B------:R-:W-:Y:S01]  /*17f0*/  FMUL.FTZ R191, R103, UR9 ;  /* 0x0000000967bf7c20 */ /* 0x000fe20008410000 */
[----:B------:R-:W4:Y:S01]  /*1800*/  LDG.E.64 R170, desc[UR14][R170.64] ;  /* 0x0000000eaaaa7981 */ /* 0x000f22000c1e1b00 */
[----:B------:R-:W-:-:S02]  /*1810*/  HADD2.F32 R192, -RZ, R192.H0_H0 ;  /* 0x200000c0ffc07230 */ /* 0x000fc40000004100 */
[-C--:B------:R-:W-:Y:S01]  /*1820*/  FFMA.FTZ R219, R162, R161.reuse, R219 ;  /* 0x000000a1a2db7223 */ /* 0x080fe200000100db */
[----:B------:R-:W-:Y:S02]  /*1830*/  HADD2.F32 R140, -RZ, R140.H0_H0 ;  /* 0x2000008cff8c7230 */ /* 0x000fe40000004100 */
[----:B------:R-:W-:Y:S01]  /*1840*/  FADD.FTZ R223, R161, R223 ;  /* 0x000000dfa1df7221 */ /* 0x000fe20000010000 */
        /* <DEDUP_REMOVED lines=20> */
[----:B------:R-:W4:Y:S01]  /*1990*/  LDL.LU R236, [R1+0x34] ;  /* 0x0000340001ec7983 */ /* 0x000f220000300800 */
[----:B------:R-:W-:Y:S01]  /*19a0*/  SHF.R.U64 R182, R176, 0x10, R177 ;  /* 0x00000010b0b67819 */ /* 0x000fe200000012b1 */
[----:B------:R-:W-:Y:S01]  /*19b0*/  FMUL.FTZ R177, R96, UR9 ;  /* 0x0000000960b17c20 */ /* 0x000fe20008410000 */
[----:B------:R-:W-:Y:S01]  /*19c0*/  HADD2.F32 R193, -RZ, R193.H0_H0 ;  /* 0x200000c1ffc17230 */ /* 0x000fe20000004100 */
[----:B------:R-:W4:Y:S02]  /*19d0*/  LDG.E.128 R140, desc[UR14][R140.64] ;  /* 0x0000000e8c8c7981 */ /* 0x000f24000c1e1d00 */
[----:B------:R-:W-:Y:S02]  /*19e0*/  HADD2.F32 R96, -RZ, R182.H0_H0 ;  /* 0x200000b6ff607230 */ /* 0x000fe40000004100 */
[-C--:B------:R-:W-:Y:S01]  /*19f0*/  FFMA.FTZ R242, R177, R183.reuse, R242 ;  /* 0x000000b7b1f27223 */ /* 0x080fe200000100f2 */
[----:B------:R-:W-:Y:S01]  /*1a00*/  FMUL.FTZ R176, R76, R183 ;  /* 0x000000b74cb07220 */ /* 0x000fe20000410000 */
[----:B------:R-:W-:Y:S01]  /*1a10*/  FMUL.FTZ R182, R97, UR9 ;  /* 0x0000000961b67c20 */ /* 0x000fe20008410000 */
[----:B------:R-:W-:-:S02]  /*1a20*/  HADD2.F32 R195, -RZ, R195.H0_H0 ;  /* 0x200000c3ffc37230 */ /* 0x000fc40000004100 */
[----:B------:R-:W-:Y:S01]  /*1a30*/  FMUL.FTZ R183, R77, R96 ;  /* 0x000000604db77220 */ /* 0x000fe20000410000 */
[----:B------:R-:W-:Y:S01]  /*1a40*/  FADD.FTZ R204, R193, R204 ;  /* 0x000000ccc1cc7221 */ /* 0x000fe20000010000 */
[-C--:B------:R-:W-:Y:S01]  /*1a50*/  FFMA.FTZ R26, R182, R193.reuse, R26 ;  /* 0x000000c1b61a7223 */ /* 0x080fe2000001001a */
[----:B------:R-:W-:Y:S02]  /*1a60*/  HADD2.F32 R194, -RZ, R194.H0_H0 ;  /* 0x200000c2ffc27230 */ /* 0x000fe40000004100 */
[----:B------:R-:W-:Y:S01]  /*1a70*/  FFMA.FTZ R183, R49, R193, R183 ;  /* 0x000000c131b77223 */ /* 0x000fe200000100b7 */
[----:B------:R-:W-:Y:S01]  /*1a80*/  FMUL.FTZ R193, R98, UR9 ;  /* 0x0000000962c17c20 */ /* 0x000fe20008410000 */
[----:B------:R-:W-:Y:S01]  /*1a90*/  FADD.FTZ R200, R195, R200 ;  /* 0x000000c8c3c87221 */ /* 0x000fe20000010000 */
[----:B------:R-:W-:Y:S01]  /*1aa0*/  HADD2.F32 R197, -RZ, R197.H0_H0 ;  /* 0x200000c5ffc57230 */ /* 0x000fe20000004100 */
[----:B------:R-:W4:Y:S01]  /*1ab0*/  LDG.E.64 R186, desc[UR14][R186.64] ;  /* 0x0000000ebaba7981 */ /* 0x000f22000c1e1b00 */
[CC--:B------:R-:W-:Y:S01]  /*1ac0*/  FFMA.FTZ R244, R193.reuse, R195.reuse, R244 ;  /* 0x000000c3c1f47223 */ /* 0x0c0fe200000100f4 */
[----:B------:R-:W-:Y:S01]  /*1ad0*/  FMUL.FTZ R195, R78, R195 ;  /* 0x000000c34ec37220 */ /* 0x000fe20000410000 */
[----:B------:R-:W-:Y:S01]  /*1ae0*/  FFMA.FTZ R25, R193, R194, R25 ;  /* 0x000000c2c1197223 */ /* 0x000fe20000010019 */
[----:B------:R-:W-:Y:S01]  /*1af0*/  FADD.FTZ R205, R194, R205 ;  /* 0x000000cdc2cd7221 */ /* 0x000fe20000010000 */
[----:B------:R-:W-:-:S02]  /*1b00*/  HADD2.F32 R196, -RZ, R196.H0_H0 ;  /* 0x200000c4ffc47230 */ /* 0x000fc40000004100 */
[----:B------:R-:W-:Y:S01]  /*1b10*/  FFMA.FTZ R194, R50, R194, R195 ;  /* 0x000000c232c27223 */ /* 0x000fe200000100c3 */
[----:B------:R-:W-:Y:S01]  /*1b20*/  FMUL.FTZ R195, R99, UR9 ;  /* 0x0000000963c37c20 */ /* 0x000fe20008410000 */
[----:B------:R-:W-:Y:S01]  /*1b30*/  @P0 IMAD.WIDE.U32 R94, R150, 0x10, R94 ;  /* 0x00000010965e0825 */ /* 0x000fe200078e005e */
[----:B------:R-:W4:Y:S03]  /*1b40*/  LDG.E.64 R184, desc[UR14][R184.64] ;  /* 0x0000000eb8b87981 */ /* 0x000f26000c1e1b00 */
[C---:B------:R-:W-:Y:S01]  /*1b50*/  FFMA.FTZ R245, R195.reuse, R197, R245 ;  /* 0x000000c5c3f57223 */ /* 0x040fe200000100f5 */
[----:B------:R-:W-:Y:S01]  /*1b60*/  FFMA.FTZ R24, R195, R196, R24 ;  /* 0x000000c4c3187223 */ /* 0x000fe20000010018 */
[----:B------:R-:W-:Y:S01]  /*1b70*/  FADD.FTZ R206, R196, R206 ;  /* 0x000000cec4ce7221 */ /* 0x000fe20000010000 */
[----:B------:R-:W-:Y:S01]  /*1b80*/  FADD.FTZ R238, R96, R238 ;  /* 0x000000ee60ee7221 */ /* 0x000fe20000010000 */
[----:B------:R-:W-:Y:S01]  /*1b90*/  HADD2.F32 R198, -RZ, R198.H0_H0 ;  /* 0x200000c6ffc67230 */ /* 0x000fe20000004100 */
[----:B------:R0:W5:Y:S01]  /*1ba0*/  @P0 LDG.E.128 R120, desc[UR14][R94.64] ;  /* 0x0000000e5e780981 */ /* 0x000162000c1e1d00 */
[----:B------:R-:W-:-:S03]  /*1bb0*/  FFMA.FTZ R243, R182, R96, R243 ;  /* 0x00000060b6f37223 */ /* 0x000fc600000100f3 */
[----:B------:R-:W-:Y:S01]  /*1bc0*/  STL [R1+0x20], R238 ;  /* 0x000020ee01007387 */ /* 0x000fe20000100800 */
[-C--:B------:R-:W-:Y:S01]  /*1bd0*/  FFMA.FTZ R27, R177, R198.reuse, R27 ;  /* 0x000000c6b11b7223 */ /* 0x080fe2000001001b */
[----:B------:R-:W-:Y:S01]  /*1be0*/  FADD.FTZ R203, R198, R203 ;  /* 0x000000cbc6cb7221 */ /* 0x000fe20000010000 */
[----:B------:R-:W-:Y:S01]  /*1bf0*/  FFMA.FTZ R176, R48, R198, R176 ;  /* 0x000000c630b07223 */ /* 0x000fe200000100b0 */
[----:B------:R1:W-:Y:S04]  /*1c00*/  STL [R1+0x24], R200 ;  /* 0x000024c801007387 */ /* 0x0003e80000100800 */
[----:B------:R-:W4:Y:S04]  /*1c10*/  LDG.E.128 R92, desc[UR14][R92.64] ;  /* 0x0000000e5c5c7981 */ /* 0x000f28000c1e1d00 */
[----:B------:R-:W4:Y:S04]  /*1c20*/  LDL.LU R198, [R1+0x38] ;  /* 0x0000380001c67983 */ /* 0x000f280000300800 */
[----:B-1----:R-:W4:Y:S04]  /*1c30*/  LDL.LU R200, [R1+0x3c] ;  /* 0x00003c0001c87983 */ /* 0x002f280000300800 */
[----:B------:R-:W4:Y:S01]  /*1c40*/  LDG.E.128 R100, desc[UR14][R100.64] ;  /* 0x0000000e64647981 */ /* 0x000f22000c1e1d00 */
[----:B---3--:R-:W-:Y:S01]  /*1c50*/  FADD.FTZ R199, R197, R199 ;  /* 0x000000c7c5c77221 */ /* 0x008fe20000010000 */
[----:B------:R-:W-:Y:S01]  /*1c60*/  FMUL.FTZ R197, R79, R197 ;  /* 0x000000c54fc57220 */ /* 0x000fe20000410000 */
[----:B--2---:R-:W-:-:S03]  /*1c70*/  SHF.R.U64 R98, R168, 0x10, R169 ;  /* 0x00000010a8627819 */ /* 0x004fc600000012a9 */
[----:B------:R-:W-:Y:S01]  /*1c80*/  FFMA.FTZ R196, R51, R196, R197 ;  /* 0x000000c433c47223 */ /* 0x000fe200000100c5 */
[----:B------:R-:W-:Y:S02]  /*1c90*/  MOV R197, R168 ;  /* 0x000000a800c57202 */ /* 0x000fe40000000f00 */
[----:B----4-:R-:W-:Y:S02]  /*1ca0*/  MOV R168, R170 ;  /* 0x000000aa00a87202 */ /* 0x010fe40000000f00 */
[----:B------:R-:W-:Y:S02]  /*1cb0*/  MOV R96, R169 ;  /* 0x000000a900607202 */ /* 0x000fe40000000f00 */
[----:B------:R-:W-:Y:S01]  /*1cc0*/  SHF.R.U32.HI R97, RZ, 0x10, R169 ;  /* 0x00000010ff617819 */ /* 0x000fe200000116a9 */
[----:B------:R-:W-:Y:S01]  /*1cd0*/  HADD2.F32 R169, -RZ, R168.H0_H0 ;  /* 0x200000a8ffa97230 */ /* 0x000fe20000004100 */
[----:B------:R-:W-:Y:S04]  /*1ce0*/  STL [R1+0x28], R199 ;  /* 0x000028c701007387 */ /* 0x000fe80000100800 */
[----:B------:R-:W-:-:S05]  /*1cf0*/  FADD.FTZ R236, R169, R236 ;  /* 0x000000eca9ec7221 */ /* 0x000fca0000010000 */
[----:B------:R1:W-:Y:S04]  /*1d00*/  STL [R1+0x34], R236 ;  /* 0x000034ec01007387 */ /* 0x0003e80000100800 */
[----:B-1----:R-:W2:Y:S01]  /*1d10*/  LDL.LU R236, [R1] ;  /* 0x0000000001ec7983 */ /* 0x002ea20000300800 */
[----:B------:R-:W-:Y:S02]  /*1d20*/  SHF.R.U64 R170, R170, 0x10, R171 ;  /* 0x00000010aaaa7819 */ /* 0x000fe400000012ab */
[----:B------:R-:W-:-:S03]  /*1d30*/  MOV R99, R171 ;  /* 0x000000ab00637202 */ /* 0x000fc60000000f00 */
[----:B------:R-:W-:Y:S02]  /*1d40*/  HADD2.F32 R170, -RZ, R170.H0_H0 ;  /* 0x200000aaffaa7230 */ /* 0x000fe40000004100 */
[----:B------:R-:W-:Y:S01]  /*1d50*/  HADD2.F32 R99, -RZ, R99.H0_H0 ;  /* 0x20000063ff637230 */ /* 0x000fe20000004100 */
[----:B------:R-:W-:-:S05]  /*1d60*/  SHF.R.U32.HI R199, RZ, 0x10, R171 ;  /* 0x00000010ffc77819 */ /* 0x000fca00000116ab */
[----:B------:R-:W-:Y:S02]  /*1d70*/  HADD2.F32 R199, -RZ, R199.H0_H0 ;  /* 0x200000c7ffc77230 */ /* 0x000fe40000004100 */
[----:B------:R-:W-:Y:S01]  /*1d80*/  FADD.FTZ R92, R92, -UR5 ;  /* 0x800000055c5c7e21 */ /* 0x000fe20008010000 */
[----:B0-----:R-:W-:Y:S01]  /*1d90*/  FADD.FTZ R95, R95, -UR5 ;  /* 0x800000055f5f7e21 */ /* 0x001fe20008010000 */
[----:B------:R-:W-:Y:S02]  /*1da0*/  FADD.FTZ R198, R170, R198 ;  /* 0x000000c6aac67221 */ /* 0x000fe40000010000 */
[----:B------:R-:W-:Y:S02]  /*1db0*/  FMUL.FTZ R168, R92, UR9 ;  /* 0x000000095ca87c20 */ /* 0x000fe40008410000 */
[----:B------:R-:W3:Y:S01]  /*1dc0*/  LDL.LU R92, [R1+0x40] ;  /* 0x00004000015c7983 */ /* 0x000ee20000300800 */
[----:B------:R-:W-:-:S03]  /*1dd0*/  FADD.FTZ R200, R99, R200 ;  /* 0x000000c863c87221 */ /* 0x000fc60000010000 */
        /* <DEDUP_REMOVED lines=9> */
[----:B------:R-:W-:Y:S02]  /*1e70*/  HADD2.F32 R197, -RZ, R197.H0_H0 ;  /* 0x200000c5ffc57230 */ /* 0x000fe40000004100 */
[-C--:B------:R-:W-:Y:S01]  /*1e80*/  FFMA.FTZ R246, R168, R169.reuse, R246 ;  /* 0x000000a9a8f67223 */ /* 0x080fe200000100f6 */
[----:B------:R-:W-:Y:S01]  /*1e90*/  FMUL.FTZ R169, R80, R169 ;  /* 0x000000a950a97220 */ /* 0x000fe20000410000 */
[----:B------:R-:W-:Y:S01]  /*1ea0*/  FMUL.FTZ R171, R93, UR9 ;  /* 0x000000095dab7c20 */ /* 0x000fe20008410000 */
[----:B------:R-:W-:Y:S01]  /*1eb0*/  FMUL.FTZ R198, R94, UR9 ;  /* 0x000000095ec67c20 */ /* 0x000fe20008410000 */
[-C--:B------:R-:W-:Y:S01]  /*1ec0*/  FFMA.FTZ R23, R168, R197.reuse, R23 ;  /* 0x000000c5a8177223 */ /* 0x080fe20000010017 */
[----:B------:R-:W-:Y:S01]  /*1ed0*/  FADD.FTZ R207, R197, R207 ;  /* 0x000000cfc5cf7221 */ /* 0x000fe20000010000 */
[----:B------:R-:W-:Y:S01]  /*1ee0*/  FFMA.FTZ R169, R52, R197, R169 ;  /* 0x000000c534a97223 */ /* 0x000fe200000100a9 */
[----:B------:R-:W-:-:S02]  /*1ef0*/  HADD2.F32 R98, -RZ, R98.H0_H0 ;  /* 0x20000062ff627230 */ /* 0x000fc40000004100 */
[-C--:B------:R-:W-:Y:S01]  /*1f00*/  FFMA.FTZ R247, R171, R170.reuse, R247 ;  /* 0x000000aaabf77223 */ /* 0x080fe200000100f7 */
[-C--:B------:R-:W-:Y:S01]  /*1f10*/  FFMA.FTZ R252, R198, R99.reuse, R252 ;  /* 0x00000063c6fc7223 */ /* 0x080fe200000100fc */
[----:B------:R-:W-:Y:S01]  /*1f20*/  FMUL.FTZ R197, R82, R99 ;  /* 0x0000006352c57220 */ /* 0x000fe20000410000 */
[----:B------:R-:W-:Y:S01]  /*1f30*/  FMUL.FTZ R170, R81, R170 ;  /* 0x000000aa51aa7220 */ /* 0x000fe20000410000 */
[----:B------:R-:W-:Y:S01]  /*1f40*/  MOV R99, R172 ;  /* 0x000000ac00637202 */ /* 0x000fe20000000f00 */
[----:B------:R-:W-:Y:S01]  /*1f50*/  FADD.FTZ R140, R140, -UR5 ;  /* 0x800000058c8c7e21 */ /* 0x000fe20008010000 */
[-C--:B------:R-:W-:Y:S01]  /*1f60*/  FFMA.FTZ R22, R171, R98.reuse, R22 ;  /* 0x00000062ab167223 */ /* 0x080fe20000010016 */
[----:B------:R-:W-:Y:S01]  /*1f70*/  FADD.FTZ R208, R98, R208 ;  /* 0x000000d062d07221 */ /* 0x000fe20000010000 */
[----:B------:R-:W-:Y:S01]  /*1f80*/  FFMA.FTZ R170, R53, R98, R170 ;  /* 0x0000006235aa7223 */ /* 0x000fe200000100aa */
[----:B------:R-:W-:Y:S01]  /*1f90*/  SHF.R.U64 R98, R172, 0x10, R173 ;  /* 0x00000010ac627819 */ /* 0x000fe200000012ad */
[----:B------:R-:W-:-:S02]  /*1fa0*/  HADD2.F32 R99, -RZ, R99.H0_H0 ;  /* 0x20000063ff637230 */ /* 0x000fc40000004100 */
[----:B------:R-:W-:Y:S01]  /*1fb0*/  FMUL.FTZ R172, R140, UR9 ;  /* 0x000000098cac7c20 */ /* 0x000fe20008410000 */
[----:B------:R-:W-:Y:S02]  /*1fc0*/  HADD2.F32 R96, -RZ, R96.H0_H0 ;  /* 0x20000060ff607230 */ /* 0x000fe40000004100 */
[----:B---3--:R-:W-:Y:S01]  /*1fd0*/  FADD.FTZ R92, R199, R92 ;  /* 0x0000005cc75c7221 */ /* 0x008fe20000010000 */
[----:B------:R-:W-:Y:S02]  /*1fe0*/  HADD2.F32 R97, -RZ, R97.H0_H0 ;  /* 0x20000061ff617230 */ /* 0x000fe40000004100 */
[----:B------:R-:W-:Y:S01]  /*1ff0*/  FMUL.FTZ R199, R83, R199 ;  /* 0x000000c753c77220 */ /* 0x000fe20000410000 */
[----:B------:R-:W3:Y:S01]  /*2000*/  LDL.LU R238, [R1+0x48] ;  /* 0x0000480001ee7983 */ /* 0x000ee20000300800 */
[-C--:B------:R-:W-:Y:S01]  /*2010*/  FFMA.FTZ R21, R198, R96.reuse, R21 ;  /* 0x00000060c6157223 */ /* 0x080fe20000010015 */
[----:B------:R-:W-:Y:S01]  /*2020*/  FADD.FTZ R209, R96, R209 ;  /* 0x000000d160d17221 */ /* 0x000fe20000010000 */
[----:B------:R-:W-:Y:S01]  /*2030*/  FFMA.FTZ R197, R54, R96, R197 ;  /* 0x0000006036c57223 */ /* 0x000fe200000100c5 */
[----:B------:R-:W-:Y:S01]  /*2040*/  STL [R1+0x40], R92 ;  /* 0x0000405c01007387 */ /* 0x000fe20000100800 */
[----:B------:R-:W-:Y:S01]  /*2050*/  MOV R96, R173 ;  /* 0x000000ad00607202 */ /* 0x000fe20000000f00 */
[----:B----4-:R-:W-:Y:S01]  /*2060*/  FFMA.FTZ R237, R172, R99, R237 ;  /* 0x00000063aced7223 */ /* 0x010fe200000100ed */
        /* <DEDUP_REMOVED lines=17> */
[----:B------:R-:W-:-:S02]  /*2180*/  HADD2.F32 R98, -RZ, R98.H0_H0 ;  /* 0x20000062ff627230 */ /* 0x000fc40000004100 */
[----:B------:R-:W-:Y:S01]  /*2190*/  FADD.FTZ R142, R142, -UR5 ;  /* 0x800000058e8e7e21 */ /* 0x000fe20008010000 */
[----:B------:R-:W-:Y:S02]  /*21a0*/  HADD2.F32 R96, -RZ, R96.H0_H0 ;  /* 0x20000060ff607230 */ /* 0x000fe40000004100 */
[----:B------:R-:W-:Y:S01]  /*21b0*/  FMUL.FTZ R141, R141, UR9 ;  /* 0x000000098d8d7c20 */ /* 0x000fe20008410000 */
[----:B------:R-:W-:Y:S01]  /*21c0*/  FMUL.FTZ R142, R142, UR9 ;  /* 0x000000098e8e7c20 */ /* 0x000fe20008410000 */
[----:B---3--:R-:W-:Y:S01]  /*21d0*/  FADD.FTZ R238, R98, R238 ;  /* 0x000000ee62ee7221 */ /* 0x008fe20000010000 */
[----:B------:R-:W-:Y:S02]  /*21e0*/  HADD2.F32 R92, -RZ, R92.H0_H0 ;  /* 0x2000005cff5c7230 */ /* 0x000fe40000004100 */
[----:B------:R-:W-:Y:S02]  /*21f0*/  HADD2.F32 R95, -RZ, R95.H0_H0 ;  /* 0x2000005fff5f7230 */ /* 0x000fe40000004100 */
[----:B----4-:R-:W-:Y:S01]  /*2200*/  FFMA.FTZ R173, R141, R98, R173 ;  /* 0x000000628dad7223 */ /* 0x010fe200000100ad */
[----:B------:R-:W-:-:S04]  /*2210*/  FFMA.FTZ R17, R142, R92, R17 ;  /* 0x0000005c8e117223 */ /* 0x000fc80000010011 */
[----:B------:R-:W-:Y:S01]  /*2220*/  STL [R1+0x8], R173 ;  /* 0x000008ad01007387 */ /* 0x000fe20000100800 */
[----:B------:R-:W-:-:S03]  /*2230*/  FADD.FTZ R213, R92, R213 ;  /* 0x000000d55cd57221 */ /* 0x000fc60000010000 */
[----:B------:R-:W-:Y:S01]  /*2240*/  STL [R1+0x48], R238 ;  /* 0x000048ee01007387 */ /* 0x000fe20000100800 */
[-C--:B------:R-:W-:Y:S01]  /*2250*/  FFMA.FTZ R237, R142, R96.reuse, R237 ;  /* 0x000000608eed7223 */ /* 0x080fe200000100ed */
[----:B------:R-:W-:Y:S01]  /*2260*/  FADD.FTZ R174, R96, R174 ;  /* 0x000000ae60ae7221 */ /* 0x000fe20000010000 */
[----:B------:R-:W-:-:S04]  /*2270*/  FMUL.FTZ R96, R86, R96 ;  /* 0x0000006056607220 */ /* 0x000fc80000410000 */
[----:B------:R0:W-:Y:S01]  /*2280*/  STL [R1+0x4c], R174 ;  /* 0x00004cae01007387 */ /* 0x0001e20000100800 */
[----:B------:R-:W-:Y:S02]  /*2290*/  HADD2.F32 R93, -RZ, R93.H0_H0 ;  /* 0x2000005dff5d7230 */ /* 0x000fe40000004100 */
        /* <DEDUP_REMOVED lines=9> */
[----:B------:R-:W-:Y:S02]  /*2330*/  HADD2.F32 R97, -RZ, R97.H0_H0 ;  /* 0x20000061ff617230 */ /* 0x000fe40000004100 */
[----:B------:R-:W-:Y:S01]  /*2340*/  FMUL.FTZ R140, R84, R99 ;  /* 0x00000063548c7220 */ /* 0x000fe20000410000 */
[----:B------:R-:W-:Y:S02]  /*2350*/  HADD2.F32 R94, -RZ, R94.H0_H0 ;  /* 0x2000005eff5e7230 */ /* 0x000fe40000004100 */
[----:B------:R-:W-:Y:S01]  /*2360*/  FMUL.FTZ R173, R85, R98 ;  /* 0x0000006255ad7220 */ /* 0x000fe20000410000 */
[----:B------:R-:W-:Y:S02]  /*2370*/  FFMA.FTZ R140, R56, R97, R140 ;  /* 0x00000061388c7223 */ /* 0x000fe4000001008c */
[-C--:B------:R-:W-:Y:S01]  /*2380*/  FFMA.FTZ R18, R141, R94.reuse, R18 ;  /* 0x0000005e8d127223 */ /* 0x080fe20000010012 */
[----:B------:R-:W-:Y:S01]  /*2390*/  FADD.FTZ R212, R94, R212 ;  /* 0x000000d45ed47221 */ /* 0x000fe20000010000 */
[----:B------:R-:W-:Y:S01]  /*23a0*/  FFMA.FTZ R173, R57, R94, R173 ;  /* 0x0000005e39ad7223 */ /* 0x000fe200000100ad */
[----:B------:R-:W-:-:S02]  /*23b0*/  MOV R94, R186 ;  /* 0x000000ba005e7202 */ /* 0x000fc40000000f00 */
[----:B------:R-:W-:Y:S01]  /*23c0*/  SHF.R.U64 R98, R186, 0x10, R187 ;  /* 0x00000010ba627819 */ /* 0x000fe200000012bb */
[----:B------:R-:W-:Y:S02]  /*23d0*/  FFMA.FTZ R19, R172, R97, R19 ;  /* 0x00000061ac137223 */ /* 0x000fe40000010013 */
[----:B------:R-:W-:Y:S02]  /*23e0*/  HADD2.F32 R94, -RZ, R94.H0_H0 ;  /* 0x2000005eff5e7230 */ /* 0x000fe40000004100 */
[----:B------:R-:W-:Y:S01]  /*23f0*/  FADD.FTZ R211, R97, R211 ;  /* 0x000000d361d37221 */ /* 0x000fe20000010000 */
[----:B------:R-:W-:Y:S01]  /*2400*/  SHF.R.U64 R97, R184, 0x10, R185 ;  /* 0x00000010b8617819 */ /* 0x000fe200000012b9 */
[----:B------:R-:W-:Y:S01]  /*2410*/  HADD2.F32 R98, -RZ, R98.H0_H0 ;  /* 0x20000062ff627230 */ /* 0x000fe20000004100 */
[----:B0-----:R-:W-:Y:S02]  /*2420*/  MOV R237, R187 ;  /* 0x000000bb00ed7202 */ /* 0x001fe40000000f00 */
[----:B------:R-:W-:Y:S01]  /*2430*/  MOV R96, R185 ;  /* 0x000000b900607202 */ /* 0x000fe20000000f00 */
[----:B------:R-:W-:Y:S01]  /*2440*/  HADD2.F32 R97, -RZ, R97.H0_H0 ;  /* 0x20000061ff617230 */ /* 0x000fe20000004100 */
[----:B------:R-:W-:Y:S01]  /*2450*/  SHF.R.U32.HI R238, RZ, 0x10, R187 ;  /* 0x00000010ffee7819 */ /* 0x000fe200000116bb */
[----:B------:R-:W-:-:S02]  /*2460*/  HADD2.F32 R237, -RZ, R237.H0_H0 ;  /* 0x200000edffed7230 */ /* 0x000fc40000004100 */
[----:B------:R-:W-:Y:S02]  /*2470*/  HADD2.F32 R96, -RZ, R96.H0_H0 ;  /* 0x20000060ff607230 */ /* 0x000fe40000004100 */
[----:B------:R-:W-:Y:S02]  /*2480*/  HADD2.F32 R238, -RZ, R238.H0_H0 ;  /* 0x200000eeffee7230 */ /* 0x000fe40000004100 */
        /* <DEDUP_REMOVED lines=48> */
[----:B------:R-:W-:Y:S02]  /*2790*/  MOV R92, R184 ;  /* 0x000000b8005c7202 */ /* 0x000fe40000000f00 */
[----:B------:R-:W-:Y:S01]  /*27a0*/  FADD.FTZ R95, R140, R95 ;  /* 0x0000005f8c5f7221 */ /* 0x000fe20000010000 */
[----:B------:R-:W-:-:S03]  /*27b0*/  FFMA.FTZ R93, R195, R196, R93 ;  /* 0x000000c4c35d7223 */ /* 0x000fc6000001005d */
[----:B------:R-:W-:Y:S01]  /*27c0*/  FADD.FTZ R95, R173, R95 ;  /* 0x0000005fad5f7221 */ /* 0x000fe20000010000 */
[----:B------:R-:W-:Y:S02]  /*27d0*/  HADD2.F32 R92, -RZ, R92.H0_H0 ;  /* 0x2000005cff5c7230 */ /* 0x000fe40000004100 */
        /* <DEDUP_REMOVED lines=12> */
[----:B------:R-:W-:Y:S02]  /*28a0*/  HADD2.F32 R236, -RZ, R236.H0_H0 ;  /* 0x200000ecffec7230 */ /* 0x000fe40000004100 */
        /* <DEDUP_REMOVED lines=47> */
.L_x_5271:
[----:B------:R-:W-:Y:S05]  /*2ba0*/  BSYNC.RECONVERGENT B0 ;  /* 0x0000000000007941 */ /* 0x000fea0003800200 */
.L_x_5270:
        /* <DEDUP_REMOVED lines=103> */
.L_x_5274:
        /* <DEDUP_REMOVED lines=25> */
.L_x_5273:
        /* <DEDUP_REMOVED lines=26> */
.L_x_5276:
        /* <DEDUP_REMOVED lines=25> */
.L_x_5272:
        /* <DEDUP_REMOVED lines=31> */
.L_x_5278:
        /* <DEDUP_REMOVED lines=25> */
.L_x_5277:
        /* <DEDUP_REMOVED lines=26> */
.L_x_5279:
        /* <DEDUP_REMOVED lines=24> */
.L_x_5275:
        /* <DEDUP_REMOVED lines=24> */
.L_x_5280:
        /* <DEDUP_REMOVED lines=26> */
.L_x_5283:
        /* <DEDUP_REMOVED lines=14> */
[----:B------:R-:W-:-:S04]  /*4180*/  FFMA.FTZ R92, R188, R92, UR30 ;  /* 0x0000001ebc5c7e23 */ /* 0x000fc8000801005c */
[--C-:B------:R-:W-:Y:S01]  /*4190*/  FADD.FTZ R107, R107, -R92.reuse ;  /* 0x8000005c6b6b7221 */ /* 0x100fe20000010000 */
[----:B------:R-:W-:-:S03]  /*41a0*/  PRMT R92, R0, 0x7632, R92 ;  /* 0x00007632005c7816 */ /* 0x000fc6000000005c */
[----:B------:R-:W-:-:S05]  /*41b0*/  FFMA.FTZ R139, R107, UR9, R119 ;  /* 0x000000096b8b7c23 */ /* 0x000fca0008010077 */
[----:B------:R-:W-:-:S04]  /*41c0*/  F2FP.F16.F32.PACK_AB R93, R139, R138 ;  /* 0x0000008a8b5d723e */ /* 0x000fc800000000ff */
[----:B------:R-:W-:Y:S01]  /*41d0*/  PRMT R94, R93, 0x7632, R94 ;  /* 0x000076325d5e7816 */ /* 0x000fe2000000005e */
[----:B------:R-:W-:Y:S06]  /*41e0*/  BRA `(.L_x_5284) ;  /* 0x0000000800307947 */ /* 0x000fec0003800000 */
.L_x_5282:
        /* <DEDUP_REMOVED lines=27> */
.L_x_5285:
        /* <DEDUP_REMOVED lines=21> */
.L_x_5281:
        /* <DEDUP_REMOVED lines=25> */
.L_x_5287:
        /* <DEDUP_REMOVED lines=14> */
[----:B------:R-:W-:-:S04]  /*4760*/  FFMA.FTZ R92, R188, R92, UR30 ;  /* 0x0000001ebc5c7e23 */ /* 0x000fc8000801005c */
[--C-:B------:R-:W-:Y:S01]  /*4770*/  FADD.FTZ R107, R107, -R92.reuse ;  /* 0x8000005c6b6b7221 */ /* 0x100fe20000010000 */
[----:B------:R-:W-:-:S03]  /*4780*/  PRMT R92, R0, 0x7632, R92 ;  /* 0x00007632005c7816 */ /* 0x000fc6000000005c */
[----:B------:R-:W-:-:S05]  /*4790*/  FMUL.FTZ R139, R107, UR9 ;  /* 0x000000096b8b7c20 */ /* 0x000fca0008410000 */
[----:B------:R-:W-:-:S04]  /*47a0*/  F2FP.F16.F32.PACK_AB R93, R139, R138 ;  /* 0x0000008a8b5d723e */ /* 0x000fc800000000ff */
[----:B------:R-:W-:Y:S01]  /*47b0*/  PRMT R94, R93, 0x7632, R94 ;  /* 0x000076325d5e7816 */ /* 0x000fe2000000005e */
[----:B------:R-:W-:Y:S06]  /*47c0*/  BRA `(.L_x_5284) ;  /* 0x0000000000b87947 */ /* 0x000fec0003800000 */
.L_x_5286:
        /* <DEDUP_REMOVED lines=26> */
.L_x_5288:
        /* <DEDUP_REMOVED lines=20> */
.L_x_5284:
        /* <DEDUP_REMOVED lines=20> */
.L_x_5289:
        /* <DEDUP_REMOVED lines=26> */
.L_x_5292:
        /* <DEDUP_REMOVED lines=19> */
.L_x_5291:
        /* <DEDUP_REMOVED lines=26> */
.L_x_5294:
        /* <DEDUP_REMOVED lines=20> */
.L_x_5290:
        /* <DEDUP_REMOVED lines=25> */
.L_x_5296:
        /* <DEDUP_REMOVED lines=19> */
.L_x_5295:
        /* <DEDUP_REMOVED lines=26> */
.L_x_5297:
        /* <DEDUP_REMOVED lines=19> */
.L_x_5293:
        /* <DEDUP_REMOVED lines=20> */
.L_x_5298:
        /* <DEDUP_REMOVED lines=27> */
.L_x_5301:
        /* <DEDUP_REMOVED lines=20> */
.L_x_5300:
        /* <DEDUP_REMOVED lines=27> */
.L_x_5303:
        /* <DEDUP_REMOVED lines=22> */
.L_x_5299:
        /* <DEDUP_REMOVED lines=26> */
.L_x_5305:
        /* <DEDUP_REMOVED lines=18> */
[----:B------:R-:W-:Y:S01]  /*6130*/  PRMT R95, R94, 0x7632, R95 ;  /* 0x000076325e5f7816 */ /* 0x000fe2000000005f */
[----:B------:R-:W-:Y:S06]  /*6140*/  BRA `(.L_x_5302) ;  /* 0x0000000000c07947 */ /* 0x000fec0003800000 */
.L_x_5304:
        /* <DEDUP_REMOVED lines=27> */
.L_x_5306:
        /* <DEDUP_REMOVED lines=21> */
.L_x_5302:
        /* <DEDUP_REMOVED lines=21> */
.L_x_5307:
        /* <DEDUP_REMOVED lines=28> */
.L_x_5310:
        /* <DEDUP_REMOVED lines=21> */
.L_x_5309:
        /* <DEDUP_REMOVED lines=28> */
.L_x_5312:
        /* <DEDUP_REMOVED lines=22> */
.L_x_5308:
        /* <DEDUP_REMOVED lines=27> */
.L_x_5314:
        /* <DEDUP_REMOVED lines=21> */
.L_x_5313:
        /* <DEDUP_REMOVED lines=28> */
.L_x_5315:
        /* <DEDUP_REMOVED lines=21> */
.L_x_5311:
        /* <DEDUP_REMOVED lines=20> */
.L_x_5316:
        /* <DEDUP_REMOVED lines=28> */
.L_x_5319:
        /* <DEDUP_REMOVED lines=21> */
.L_x_5318:
        /* <DEDUP_REMOVED lines=28> */
.L_x_5321:
        /* <DEDUP_REMOVED lines=23> */
.L_x_5317:
        /* <DEDUP_REMOVED lines=27> */
.L_x_5323:
        /* <DEDUP_REMOVED lines=21> */
.L_x_5322:
        /* <DEDUP_REMOVED lines=28> */
.L_x_5324:
        /* <DEDUP_REMOVED lines=22> */
.L_x_5320:
        /* <DEDUP_REMOVED lines=20> */
.L_x_5325:
        /* <DEDUP_REMOVED lines=28> */
.L_x_5328:
        /* <DEDUP_REMOVED lines=21> */
.L_x_5327:
        /* <DEDUP_REMOVED lines=28> */
.L_x_5330:
        /* <DEDUP_REMOVED lines=23> */
.L_x_5326:
        /* <DEDUP_REMOVED lines=27> */
.L_x_5332:
        /* <DEDUP_REMOVED lines=21> */
.L_x_5331:
        /* <DEDUP_REMOVED lines=28> */
.L_x_5333:
        /* <DEDUP_REMOVED lines=22> */
.L_x_5329:
        /* <DEDUP_REMOVED lines=20> */
.L_x_5334:
        /* <DEDUP_REMOVED lines=109> */
.L_x_5269:
        /* <DEDUP_REMOVED lines=42> */
.L_x_5336:
        /* <DEDUP_REMOVED lines=11> */
.L_x_7297:


//--------------------- .text._ZN10layer_norm31ln_parallel_residual_bwd_kernelINS_13Kernel_traitsIf6__halffS2_fjLj7168ELj1ELj1ELj8ELj8ENS_18Kernel_traits_baseILj7168EfS2_fS2_fjLj256EEEEELb0ELb1ELb0EEEvNS_9BwdParamsE --------------------------
	.section	.text._ZN10layer_norm31ln_parallel_residual_bwd_kernelINS_13Kernel_traitsIf6__halffS2_fjLj7168ELj1ELj1ELj8ELj8ENS_18Kernel_traits_baseILj7168EfS2_fS2_fjLj256EEEEELb0ELb1ELb0EEEvNS_9BwdParamsE,"ax",@progbits
	.align	128
        .global         _ZN10layer_norm31ln_parallel_residual_bwd_kernelINS_13Kernel_traitsIf6__halffS2_fjLj7168ELj1ELj1ELj8ELj8ENS_18Kernel_traits_baseILj7168EfS2_fS2_fjLj256EEEEELb0ELb1ELb0EEEvNS_9BwdParamsE
        .type           _ZN10layer_norm31ln_parallel_residual_bwd_kernelINS_13Kernel_traitsIf6__halffS2_fjLj7168ELj1ELj1ELj8ELj8ENS_18Kernel_traits_baseILj7168EfS2_fS2_fjLj256EEEEELb0ELb1ELb0EEEvNS_9BwdParamsE,@function
        .size           _ZN10layer_norm31ln_parallel_residual_bwd_kernelINS_13Kernel_traitsIf6__halffS2_fjLj7168ELj1ELj1ELj8ELj8ENS_18Kernel_traits_baseILj7168EfS2_fS2_fjLj256EEEEELb0ELb1ELb0EEEvNS_9BwdParamsE,(.L_x_7298 - _ZN10layer_norm31ln_parallel_residual_bwd_kernelINS_13Kernel_traitsIf6__halffS2_fjLj7168ELj1ELj1ELj8ELj8ENS_18Kernel_traits_baseILj7168EfS2_fS2_fjLj256EEEEELb0ELb1ELb0EEEvNS_9BwdParamsE)
        .other          _ZN10layer_norm31ln_parallel_residual_bwd_kernelINS_13Kernel_traitsIf6__halffS2_fjLj7168ELj1ELj1ELj8ELj8ENS_18Kernel_traits_baseILj7168EfS2_fS2_fjLj256EEEEELb0ELb1ELb0EEEvNS_9BwdParamsE,@"STO_CUDA_ENTRY STV_DEFAULT"
_ZN10layer_norm31ln_parallel_residual_bwd_kernelINS_13Kernel_traitsIf6__halffS2_fjLj7168ELj1ELj1ELj8ELj8ENS_18Kernel_traits_baseILj7168EfS2_fS2_fjLj256EEEEELb0ELb1ELb0EEEvNS_9BwdParamsE:
.text._ZN10layer_norm31ln_parallel_residual_bwd_kernelINS_13Kernel_traitsIf6__halffS2_fjLj7168ELj1ELj1ELj8ELj8ENS_18Kernel_traits_baseILj7168EfS2_fS2_fjLj256EEEEELb0ELb1ELb0EEEvNS_9BwdParamsE:
        /* <DEDUP_REMOVED lines=116> */
.L_x_5430:
        /* <DEDUP_REMOVED lines=43> */
[----:B------:R-:W-:Y:S01]  /*09f0*/  HADD2.F32 R15, -RZ, R3.H0_H0 ;  /* 0x20000003ff0f7230 */ /* 0x000fe20000004100 */
[----:B------:R-:W-:Y:S01]  /*0a00*/  MOV R151, R17 ;  /* 0x0000001100977202 */ /* 0x000fe20000000f00 */
[----:B------:R-:W-:Y:S02]  /*0a10*/  HADD2.F32 R150, -RZ, R150.H0_H0 ;  /* 0x20000096ff967230 */ /* 0x000fe40000004100 */
[C---:B-----5:R-:W-:Y:S01]  /*0a20*/  FMUL.FTZ R3, R7.reuse, R18 ;  /* 0x0000001207037220 */ /* 0x060fe20000410000 */
[----:B------:R-:W-:Y:S01]  /*0a30*/  FMUL.FTZ R12, R7, R16 ;  /* 0x00000010070c7220 */ /* 0x000fe20000410000 */
[-C--:B------:R-:W-:Y:S01]  /*0a40*/  FMUL.FTZ R16, R124, R15.reuse ;  /* 0x0000000f7c107220 */ /* 0x080fe20000410000 */
[----:B------:R-:W-:Y:S01]  /*0a50*/  SHF.R.U32.HI R156, RZ, 0x10, R17 ;  /* 0x00000010ff9c7819 */ /* 0x000fe20000011611 */
[----:B------:R-:W-:Y:S01]  /*0a60*/  FADD.FTZ R68, R68, R15 ;  /* 0x0000000f44447221 */ /* 0x000fe20000010000 */
[----:B------:R-:W-:Y:S01]  /*0a70*/  FFMA.FTZ R96, R3, R15, R96 ;  /* 0x0000000f03607223 */ /* 0x000fe20000010060 */
[----:B------:R-:W-:-:S02]  /*0a80*/  HADD2.F32 R151, -RZ, R151.H0_H0 ;  /* 0x20000097ff977230 */ /* 0x000fc40000004100 */
[----:B------:R-:W-:Y:S01]  /*0a90*/  FMUL.FTZ R15, R125, R150 ;  /* 0x000000967d0f7220 */ /* 0x000fe20000410000 */
[----:B0-----:R-:W-:Y:S01]  /*0aa0*/  FADD.FTZ R148, RZ, R16 ;  /* 0x00000010ff947221 */ /* 0x001fe20000010000 */
[----:B------:R-:W-:Y:S01]  /*0ab0*/  FADD.FTZ R14, -R152, R14 ;  /* 0x0000000e980e7221 */ /* 0x000fe20000010100 */
[----:B------:R-:W-:Y:S01]  /*0ac0*/  FFMA.FTZ R17, R3, R16, RZ ;  /* 0x0000001003117223 */ /* 0x000fe200000100ff */
[----:B------:R-:W-:Y:S02]  /*0ad0*/  HADD2.F32 R156, -RZ, R156.H0_H0 ;  /* 0x2000009cff9c7230 */ /* 0x000fe40000004100 */
        /* <DEDUP_REMOVED lines=16> */
.L_x_5339:
[----:B--23--:R-:W-:Y:S05]  /*0be0*/  BSYNC.RECONVERGENT B0 ;  /* 0x0000000000007941 */ /* 0x00cfea0003800200 */
.L_x_5338:
        /* <DEDUP_REMOVED lines=19> */
[----:B------:R-:W-:Y:S01]  /*0d20*/  HADD2.F32 R23, -RZ, R19.H0_H0 ;  /* 0x20000013ff177230 */ /* 0x000fe20000004100 */
[----:B------:R-:W-:Y:S01]  /*0d30*/  MOV R151, R25 ;  /* 0x0000001900977202 */ /* 0x000fe20000000f00 */
[----:B------:R-:W-:-:S02]  /*0d40*/  HADD2.F32 R150, -RZ, R150.H0_H0 ;  /* 0x20000096ff967230 */ /* 0x000fc40000004100 */
[C---:B-----5:R-:W-:Y:S01]  /*0d50*/  FMUL.FTZ R19, R7.reuse, R26 ;  /* 0x0000001a07137220 */ /* 0x060fe20000410000 */
[----:B------:R-:W-:Y:S01]  /*0d60*/  FMUL.FTZ R20, R7, R24 ;  /* 0x0000001807147220 */ /* 0x000fe20000410000 */
[-C--:B------:R-:W-:Y:S01]  /*0d70*/  FMUL.FTZ R24, R120, R23.reuse ;  /* 0x0000001778187220 */ /* 0x080fe20000410000 */
[----:B------:R-:W-:Y:S01]  /*0d80*/  SHF.R.U32.HI R158, RZ, 0x10, R25 ;  /* 0x00000010ff9e7819 */ /* 0x000fe20000011619 */
[----:B------:R-:W-:Y:S01]  /*0d90*/  FADD.FTZ R64, R64, R23 ;  /* 0x0000001740407221 */ /* 0x000fe20000010000 */
[----:B------:R-:W-:Y:S01]  /*0da0*/  FFMA.FTZ R92, R19, R23, R92 ;  /* 0x00000017135c7223 */ /* 0x000fe2000001005c */
[----:B------:R-:W-:Y:S02]  /*0db0*/  HADD2.F32 R151, -RZ, R151.H0_H0 ;  /* 0x20000097ff977230 */ /* 0x000fe40000004100 */
[----:B------:R-:W-:Y:S01]  /*0dc0*/  FMUL.FTZ R23, R121, R150 ;  /* 0x0000009679177220 */ /* 0x000fe20000410000 */
[----:B0-----:R-:W-:Y:S01]  /*0dd0*/  FADD.FTZ R148, R153, R24 ;  /* 0x0000001899947221 */ /* 0x001fe20000010000 */
[----:B------:R-:W-:Y:S01]  /*0de0*/  FADD.FTZ R22, -R152, R22 ;  /* 0x0000001698167221 */ /* 0x000fe20000010100 */
[----:B------:R-:W-:Y:S01]  /*0df0*/  FFMA.FTZ R25, R19, R24, R154 ;  /* 0x0000001813197223 */ /* 0x000fe2000001009a */
[----:B------:R-:W-:-:S02]  /*0e00*/  HADD2.F32 R158, -RZ, R158.H0_H0 ;  /* 0x2000009eff9e7230 */ /* 0x000fc40000004100 */
        /* <DEDUP_REMOVED lines=16> */
.L_x_5341:
[----:B------:R-:W-:Y:S05]  /*0f10*/  BSYNC.RECONVERGENT B0 ;  /* 0x0000000000007941 */ /* 0x000fea0003800200 */
.L_x_5340:
        /* <DEDUP_REMOVED lines=15> */
[----:B------:R-:W-:Y:S02]  /*1010*/  SHF.R.U64 R158, R148, 0x10, R149 ;  /* 0x00000010949e7819 */ /* 0x000fe40000001295 */
[----:B------:R-:W-:Y:S01]  /*1020*/  MOV R156, R149 ;  /* 0x00000095009c7202 */ /* 0x000fe20000000f00 */
[C---:B---3--:R-:W-:Y:S01]  /*1030*/  FADD.FTZ R162, -R152.reuse, R30 ;  /* 0x0000001e98a27221 */ /* 0x048fe20000010100 */
[C---:B------:R-:W-:Y:S01]  /*1040*/  FADD.FTZ R28, -R152.reuse, R28 ;  /* 0x0000001c981c7221 */ /* 0x040fe20000010100 */
[C---:B------:R-:W-:Y:S01]  /*1050*/  FADD.FTZ R30, -R152.reuse, R31 ;  /* 0x0000001f981e7221 */ /* 0x040fe20000010100 */
[----:B------:R-:W-:Y:S01]  /*1060*/  FADD.FTZ R160, -R152, R29 ;  /* 0x0000001d98a07221 */ /* 0x000fe20000010100 */
[----:B------:R-:W-:-:S02]  /*1070*/  HADD2.F32 R31, -RZ, R27.H0_H0 ;  /* 0x2000001bff1f7230 */ /* 0x000fc40000004100 */
[C---:B-----5:R-:W-:Y:S01]  /*1080*/  FMUL.FTZ R27, R7.reuse, R28 ;  /* 0x0000001c071b7220 */ /* 0x060fe20000410000 */
[----:B------:R-:W-:Y:S02]  /*1090*/  HADD2.F32 R148, -RZ, R158.H0_H0 ;  /* 0x2000009eff947230 */ /* 0x000fe40000004100 */
[----:B------:R-:W-:Y:S01]  /*10a0*/  FMUL.FTZ R28, R7, R160 ;  /* 0x000000a0071c7220 */ /* 0x000fe20000410000 */
[-C--:B------:R-:W-:Y:S01]  /*10b0*/  FMUL.FTZ R164, R116, R31.reuse ;  /* 0x0000001f74a47220 */ /* 0x080fe20000410000 */
[----:B0-----:R-:W-:Y:S02]  /*10c0*/  HADD2.F32 R151, -RZ, R156.H0_H0 ;  /* 0x2000009cff977230 */ /* 0x001fe40000004100 */
[----:B------:R-:W-:Y:S01]  /*10d0*/  FADD.FTZ R60, R60, R31 ;  /* 0x0000001f3c3c7221 */ /* 0x000fe20000010000 */
[----:B------:R-:W-:Y:S01]  /*10e0*/  FFMA.FTZ R88, R27, R31, R88 ;  /* 0x0000001f1b587223 */ /* 0x000fe20000010058 */
[----:B------:R-:W-:Y:S01]  /*10f0*/  SHF.R.U32.HI R157, RZ, 0x10, R149 ;  /* 0x00000010ff9d7819 */ /* 0x000fe20000011695 */
[----:B------:R-:W-:Y:S01]  /*1100*/  FMUL.FTZ R29, R7, R162 ;  /* 0x000000a2071d7220 */ /* 0x000fe20000410000 */
[----:B------:R-:W-:Y:S01]  /*1110*/  FADD.FTZ R61, R61, R148 ;  /* 0x000000943d3d7221 */ /* 0x000fe20000010000 */
[-C--:B------:R-:W-:Y:S01]  /*1120*/  FFMA.FTZ R89, R28, R148.reuse, R89 ;  /* 0x000000941c597223 */ /* 0x080fe20000010059 */
[----:B------:R-:W-:Y:S01]  /*1130*/  FMUL.FTZ R31, R117, R148 ;  /* 0x00000094751f7220 */ /* 0x000fe20000410000 */
[----:B------:R-:W-:Y:S01]  /*1140*/  FADD.FTZ R148, R153, R164 ;  /* 0x000000a499947221 */ /* 0x000fe20000010000 */
[----:B------:R-:W-:Y:S01]  /*1150*/  FFMA.FTZ R149, R27, R164, R154 ;  /* 0x000000a41b957223 */ /* 0x000fe2000001009a */
[----:B------:R-:W-:Y:S01]  /*1160*/  FADD.FTZ R62, R62, R151 ;  /* 0x000000973e3e7221 */ /* 0x000fe20000010000 */
[-C--:B------:R-:W-:Y:S01]  /*1170*/  FFMA.FTZ R90, R29, R151.reuse, R90 ;  /* 0x000000971d5a7223 */ /* 0x080fe2000001005a */
[----:B------:R-:W-:Y:S01]  /*1180*/  FMUL.FTZ R166, R118, R151 ;  /* 0x0000009776a67220 */ /* 0x000fe20000410000 */
        /* <DEDUP_REMOVED lines=11> */
.L_x_5343:
[----:B------:R-:W-:Y:S05]  /*1240*/  BSYNC.RECONVERGENT B0 ;  /* 0x0000000000007941 */ /* 0x000fea0003800200 */
.L_x_5342:
        /* <DEDUP_REMOVED lines=19> */
[----:B------:R-:W-:Y:S02]  /*1380*/  HADD2.F32 R149, -RZ, R160.H0_H0 ;  /* 0x200000a0ff957230 */ /* 0x000fe40000004100 */
[C---:B-----5:R-:W-:Y:S01]  /*1390*/  FMUL.FTZ R167, R7.reuse, R168 ;  /* 0x000000a807a77220 */ /* 0x060fe20000410000 */
[----:B------:R-:W-:Y:S01]  /*13a0*/  HADD2.F32 R148, -RZ, R163.H0_H0 ;  /* 0x200000a3ff947230 */ /* 0x000fe20000004100 */
[----:B------:R-:W-:Y:S01]  /*13b0*/  MOV R161, R157 ;  /* 0x0000009d00a17202 */ /* 0x000fe20000000f00 */
[C---:B------:R-:W-:Y:S01]  /*13c0*/  FMUL.FTZ R168, R7.reuse, R170 ;  /* 0x000000aa07a87220 */ /* 0x040fe20000410000 */
        /* <DEDUP_REMOVED lines=8> */
[----:B------:R-:W-:Y:S01]  /*1450*/  FFMA.FTZ R84, R167, R149, R84 ;  /* 0x00000095a7547223 */ /* 0x000fe20000010054 */
[----:B------:R-:W-:Y:S01]  /*1460*/  FADD.FTZ R148, R153, R172 ;  /* 0x000000ac99947221 */ /* 0x000fe20000010000 */
[----:B------:R-:W-:Y:S01]  /*1470*/  FFMA.FTZ R149, R167, R172, R154 ;  /* 0x000000aca7957223 */ /* 0x000fe2000001009a */
[----:B------:R-:W-:Y:S01]  /*1480*/  FADD.FTZ R150, -R152, R151 ;  /* 0x0000009798967221 */ /* 0x000fe20000010100 */
[----:B------:R-:W-:Y:S02]  /*1490*/  HADD2.F32 R156, -RZ, R162.H0_H0 ;  /* 0x200000a2ff9c7230 */ /* 0x000fe40000004100 */
        /* <DEDUP_REMOVED lines=13> */
.L_x_5345:
[----:B------:R-:W-:Y:S05]  /*1570*/  BSYNC.RECONVERGENT B0 ;  /* 0x0000000000007941 */ /* 0x000fea0003800200 */
.L_x_5344:
        /* <DEDUP_REMOVED lines=50> */
.L_x_5347:
[----:B------:R-:W-:Y:S05]  /*18a0*/  BSYNC.RECONVERGENT B0 ;  /* 0x0000000000007941 */ /* 0x000fea0003800200 */
.L_x_5346:
        /* <DEDUP_REMOVED lines=50> */
.L_x_5349:
[----:B------:R-:W-:Y:S05]  /*1bd0*/  BSYNC.RECONVERGENT B0 ;  /* 0x0000000000007941 */ /* 0x000fea0003800200 */
.L_x_5348:
        /* <DEDUP_REMOVED lines=15> */
[----:B------:R-:W-:-:S03]  /*1cd0*/  SHF.R.U64 R163, R156, 0x10, R157 ;  /* 0x000000109ca37819 */ /* 0x000fc6000000129d */
[----:B------:R-:W-:Y:S02]  /*1ce0*/  HADD2.F32 R155, -RZ, R155.H0_H0 ;  /* 0x2000009bff9b7230 */ /* 0x000fe40000004100 */
[C---:B----4-:R-:W-:Y:S01]  /*1cf0*/  FADD.FTZ R192, -R152.reuse, R149 ;  /* 0x0000009598c07221 */ /* 0x050fe20000010100 */
        /* <DEDUP_REMOVED lines=32> */
.L_x_5351:
[----:B------:R-:W-:Y:S05]  /*1f00*/  BSYNC.RECONVERGENT B0 ;  /* 0x0000000000007941 */ /* 0x000fea0003800200 */
.L_x_5350:
        /* <DEDUP_REMOVED lines=32> */
.L_x_5353:
[----:B------:R-:W-:Y:S05]  /*2110*/  BSYNC.RECONVERGENT B0 ;  /* 0x0000000000007941 */ /* 0x000fea0003800200 */
.L_x_5352:
        /* <DEDUP_REMOVED lines=76> */
.L_x_5358:
        /* <DEDUP_REMOVED lines=23> */
.L_x_5357:
        /* <DEDUP_REMOVED lines=20> */
.L_x_5360:
        /* <DEDUP_REMOVED lines=21> */
.L_x_5356:
        /* <DEDUP_REMOVED lines=27> */
.L_x_5362:
        /* <DEDUP_REMOVED lines=23> */
.L_x_5361:
        /* <DEDUP_REMOVED lines=20> */
.L_x_5363:
        /* <DEDUP_REMOVED lines=20> */
.L_x_5359:
        /* <DEDUP_REMOVED lines=24> */
.L_x_5364:
[----:B------:R-:W-:-:S07]  /*3100*/  IADD3 R4, PT, PT, R4, 0x100, RZ ;  /* 0x0000010004047810 */ /* 0x000fce0007ffe0ff */
.L_x_5355:
[----:B------:R-:W-:Y:S05]  /*3110*/  BSYNC.RECONVERGENT B0 ;  /* 0x0000000000007941 */ /* 0x000fea0003800200 */
.L_x_5354:
        /* <DEDUP_REMOVED lines=24> */
[----:B------:R-:W-:Y:S02]  /*32a0*/  F2FP.F16.F32.PACK_AB R160, R147, R146 ;  /* 0x0000009293a0723e */ /* 0x000fe400000000ff */
[----:B------:R-:W-:Y:S02]  /*32b0*/  F2FP.F16.F32.PACK_AB R157, R145, R144 ;  /* 0x00000090919d723e */ /* 0x000fe400000000ff */
[C---:B------:R-:W-:Y:S02]  /*32c0*/  PRMT R161, R160.reuse, 0x7632, R161 ;  /* 0x00007632a0a17816 */ /* 0x040fe400000000a1 */
[----:B0-----:R-:W-:Y:S02]  /*32d0*/  PRMT R150, R157, 0x7632, R150 ;  /* 0x000076329d967816 */ /* 0x001fe40000000096 */
[----:B------:R-:W-:Y:S02]  /*32e0*/  PRMT R8, R161, 0x7610, R8 ;  /* 0x00007610a1087816 */ /* 0x000fe40000000008 */
[----:B------:R-:W-:-:S02]  /*32f0*/  PRMT R9, R160, 0x7610, R9 ;  /* 0x00007610a0097816 */ /* 0x000fc40000000009 */
[----:B------:R-:W-:Y:S02]  /*3300*/  PRMT R10, R150, 0x7610, R10 ;  /* 0x00007610960a7816 */ /* 0x000fe4000000000a */
[----:B------:R-:W-:Y:S01]  /*3310*/  PRMT R11, R157, 0x7610, R11 ;  /* 0x000076109d0b7816 */ /* 0x000fe2000000000b */
[----:B------:R-:W-:Y:S06]  /*3320*/  BRA `(.L_x_5370) ;  /* 0x00000008005c7947 */ /* 0x000fec0003800000 */
.L_x_5369:
        /* <DEDUP_REMOVED lines=17> */
.L_x_5368:
        /* <DEDUP_REMOVED lines=26> */
.L_x_5371:
        /* <DEDUP_REMOVED lines=19> */
.L_x_5367:
        /* <DEDUP_REMOVED lines=28> */
.L_x_5373:
        /* <DEDUP_REMOVED lines=17> */
.L_x_5372:
        /* <DEDUP_REMOVED lines=26> */
.L_x_5374:
        /* <DEDUP_REMOVED lines=18> */
.L_x_5370:
        /* <DEDUP_REMOVED lines=20> */
.L_x_5375:
[----:B------:R-:W-:-:S07]  /*3de0*/  IADD3 R4, PT, PT, R4, 0x100, RZ ;  /* 0x0000010004047810 */ /* 0x000fce0007ffe0ff */
.L_x_5366:
[----:B------:R-:W-:Y:S05]  /*3df0*/  BSYNC.RECONVERGENT B0 ;  /* 0x0000000000007941 */ /* 0x000fea0003800200 */
.L_x_5365:
        /* <DEDUP_REMOVED lines=33> */
.L_x_5380:
        /* <DEDUP_REMOVED lines=17> */
.L_x_5379:
        /* <DEDUP_REMOVED lines=26> */
.L_x_5382:
        /* <DEDUP_REMOVED lines=19> */
.L_x_5378:
        /* <DEDUP_REMOVED lines=28> */
.L_x_5384:
        /* <DEDUP_REMOVED lines=17> */
.L_x_5383:
        /* <DEDUP_REMOVED lines=26> */
.L_x_5385:
        /* <DEDUP_REMOVED lines=18> */
.L_x_5381:
        /* <DEDUP_REMOVED lines=20> */
.L_x_5386:
[----:B------:R-:W-:-:S07]  /*4ac0*/  IADD3 R4, PT, PT, R4, 0x100, RZ ;  /* 0x0000010004047810 */ /* 0x000fce0007ffe0ff */
.L_x_5377:
[----:B------:R-:W-:Y:S05]  /*4ad0*/  BSYNC.RECONVERGENT B0 ;  /* 0x0000000000007941 */ /* 0x000fea0003800200 */
.L_x_5376:
        /* <DEDUP_REMOVED lines=33> */
.L_x_5391:
        /* <DEDUP_REMOVED lines=17> */
.L_x_5390:
        /* <DEDUP_REMOVED lines=26> */
.L_x_5393:
        /* <DEDUP_REMOVED lines=19> */
.L_x_5389:
        /* <DEDUP_REMOVED lines=28> */
.L_x_5395:
        /* <DEDUP_REMOVED lines=17> */
.L_x_5394:
        /* <DEDUP_REMOVED lines=26> */
.L_x_5396:
        /* <DEDUP_REMOVED lines=18> */
.L_x_5392:
        /* <DEDUP_REMOVED lines=20> */
.L_x_5397:
[----:B------:R-:W-:-:S07]  /*57a0*/  IADD3 R4, PT, PT, R4, 0x100, RZ ;  /* 0x0000010004047810 */ /* 0x000fce0007ffe0ff */
.L_x_5388:
[----:B------:R-:W-:Y:S05]  /*57b0*/  BSYNC.RECONVERGENT B0 ;  /* 0x0000000000007941 */ /* 0x000fea0003800200 */
.L_x_5387:
        /* <DEDUP_REMOVED lines=33> */
.L_x_5402:
        /* <DEDUP_REMOVED lines=17> */
.L_x_5401:
        /* <DEDUP_REMOVED lines=26> */
.L_x_5404:
        /* <DEDUP_REMOVED lines=19> */
.L_x_5400:
        /* <DEDUP_REMOVED lines=28> */
.L_x_5406:
        /* <DEDUP_REMOVED lines=17> */
.L_x_5405:
        /* <DEDUP_REMOVED lines=26> */
.L_x_5407:
        /* <DEDUP_REMOVED lines=18> */
.L_x_5403:
        /* <DEDUP_REMOVED lines=20> */
.L_x_5408:
[----:B------:R-:W-:-:S07]  /*6480*/  IADD3 R4, PT, PT, R4, 0x100, RZ ;  /* 0x0000010004047810 */ /* 0x000fce0007ffe0ff */
.L_x_5399:
[----:B------:R-:W-:Y:S05]  /*6490*/  BSYNC.RECONVERGENT B0 ;  /* 0x0000000000007941 */ /* 0x000fea0003800200 */
.L_x_5398:
        /* <DEDUP_REMOVED lines=33> */
.L_x_5413:
        /* <DEDUP_REMOVED lines=17> */
.L_x_5412:
        /* <DEDUP_REMOVED lines=26> */
.L_x_5415:
        /* <DEDUP_REMOVED lines=19> */
.L_x_5411:
        /* <DEDUP_REMOVED lines=28> */
.L_x_5417:
        /* <DEDUP_REMOVED lines=17> */
.L_x_5416:
        /* <DEDUP_REMOVED lines=26> */
.L_x_5418:
        /* <DEDUP_REMOVED lines=18> */
.L_x_5414:
        /* <DEDUP_REMOVED lines=20> */
.L_x_5419:
[----:B------:R-:W-:-:S07]  /*7160*/  IADD3 R4, PT, PT, R4, 0x100, RZ ;  /* 0x0000010004047810 */ /* 0x000fce0007ffe0ff */
.L_x_5410:
[----:B------:R-:W-:Y:S05]  /*7170*/  BSYNC.RECONVERGENT B0 ;  /* 0x0000000000007941 */ /* 0x000fea0003800200 */
.L_x_5409:
        /* <DEDUP_REMOVED lines=34> */
.L_x_5424:
        /* <DEDUP_REMOVED lines=17> */
.L_x_5423:
        /* <DEDUP_REMOVED lines=26> */
.L_x_5426:
        /* <DEDUP_REMOVED lines=19> */
.L_x_5422:
        /* <DEDUP_REMOVED lines=28> */
.L_x_5428:
        /* <DEDUP_REMOVED lines=17> */
.L_x_5427:
        /* <DEDUP_REMOVED lines=25> */
.L_x_5429:
        /* <DEDUP_REMOVED lines=18> */
.L_x_5425:
        /* <DEDUP_REMOVED lines=20> */
.L_x_5421:
[----:B------:R-:W-:Y:S05]  /*7e40*/  BSYNC.RECONVERGENT B0 ;  /* 0x0000000000007941 */ /* 0x000fea0003800200 */
.L_x_5420:
[----:B------:R-:W-:Y:S01]  /*7e50*/  ISETP.NE.AND P5, PT, R156, RZ, PT ;  /* 0x000000ff9c00720c */ /* 0x000fe20003fa5270 */
[----:B------:R-:W-:-:S12]  /*7e60*/  UPLOP3.LUT UP1, UPT, UPT, UPT, UP1, 0x40, 0x4 ;  /* 0x000000000004789c */ /* 0x000fd80003f2e810 */
[----:B------:R-:W-:Y:S05]  /*7e70*/  @!P5 BRA `(.L_x_5430) ;  /* 0xffffff880030d947 */ /* 0x000fea000383ffff */
.L_x_5337:
        /* <DEDUP_REMOVED lines=55> */
.L_x_5431:
        /* <DEDUP_REMOVED lines=9> */
.L_x_7298:


//--------------------- .text._ZN10layer_norm31ln_parallel_residual_bwd_kernelINS_13Kernel_traitsIf6__halffS2_fjLj7168ELj1ELj1ELj8ELj8ENS_18Kernel_traits_baseILj7168EfS2_fS2_fjLj256EEEEELb0ELb1ELb1EEEvNS_9BwdParamsE --------------------------
	.section	.text._ZN10layer_norm31ln_parallel_residual_bwd_kernelINS_13Kernel_traitsIf6__halffS2_fjLj7168ELj1ELj1ELj8ELj8ENS_18Kernel_traits_baseILj7168EfS2_fS2_fjLj256EEEEELb0ELb1ELb1EEEvNS_9BwdParamsE,"ax",@progbits
	.align	128
        .global         _ZN10layer_norm31ln_parallel_residual_bwd_kernelINS_13Kernel_traitsIf6__halffS2_fjLj7168ELj1ELj1ELj8ELj8ENS_18Kernel_traits_baseILj7168EfS2_fS2_fjLj256EEEEELb0ELb1ELb1EEEvNS_9BwdParamsE
        .type           _ZN10layer_norm31ln_parallel_residual_bwd_kernelINS_13Kernel_traitsIf6__halffS2_fjLj7168ELj1ELj1ELj8ELj8ENS_18Kernel_traits_baseILj7168EfS2_fS2_fjLj256EEEEELb0ELb1ELb1EEEvNS_9BwdParamsE,@function
        .size           _ZN10layer_norm31ln_parallel_residual_bwd_kernelINS_13Kernel_traitsIf6__halffS2_fjLj7168ELj1ELj1ELj8ELj8ENS_18Kernel_traits_baseILj7168EfS2_fS2_fjLj256EEEEELb0ELb1ELb1EEEvNS_9BwdParamsE,(.L_x_7299 - _ZN10layer_norm31ln_parallel_residual_bwd_kernelINS_13Kernel_traitsIf6__halffS2_fjLj7168ELj1ELj1ELj8ELj8ENS_18Kernel_traits_baseILj7168EfS2_fS2_fjLj256EEEEELb0ELb1ELb1EEEvNS_9BwdParamsE)
        .other          _ZN10layer_norm31ln_parallel_residual_bwd_kernelINS_13Kernel_traitsIf6__halffS2_fjLj7168ELj1ELj1ELj8ELj8ENS_18Kernel_traits_baseILj7168EfS2_fS2_fjLj256EEEEELb0ELb1ELb1EEEvNS_9BwdParamsE,@"STO_CUDA_ENTRY STV_DEFAULT"
_ZN10layer_norm31ln_parallel_residual_bwd_kernelINS_13Kernel_traitsIf6__halffS2_fjLj7168ELj1ELj1ELj8ELj8ENS_18Kernel_traits_baseILj7168EfS2_fS2_fjLj256EEEEELb0ELb1ELb1EEEvNS_9BwdParamsE:
.text._ZN10layer_norm31ln_parallel_residual_bwd_kernelINS_13Kernel_traitsIf6__halffS2_fjLj7168ELj1ELj1ELj8ELj8ENS_18Kernel_traits_baseILj7168EfS2_fS2_fjLj256EEEEELb0ELb1ELb1EEEvNS_9BwdParamsE:
        /* <DEDUP_REMOVED lines=83> */
.L_x_5498:
        /* <DEDUP_REMOVED lines=18> */
[--C-:B------:R-:W-:Y:S02]  /*0650*/  IMAD.WIDE.U32 R74, R157, 0x10, R86.reuse ;  /* 0x000000109d4a7825 */ /* 0x100fe400078e0056 */
[----:B------:R-:W2:Y:S02]  /*0660*/  LDG.E.64 R170, desc[UR12][R170.64] ;  /* 0x0000000caaaa7981 */ /* 0x000ea4000c1e1b00 */
[----:B------:R-:W-:-:S02]  /*0670*/  IMAD.WIDE.U32 R76, R101, 0x10, R86 ;  /* 0x00000010654c7825 */ /* 0x000fc400078e0056 */
[----:B------:R-:W2:Y:S04]  /*0680*/  LDG.E.128 R72, desc[UR12][R74.64] ;  /* 0x0000000c4a487981 */ /* 0x000ea8000c1e1d00 */
[----:B------:R-:W2:Y:S01]  /*0690*/  LDG.E.128 R76, desc[UR12][R76.64] ;  /* 0x0000000c4c4c7981 */ /* 0x000ea2000c1e1d00 */
[----:B------:R-:W-:Y:S01]  /*06a0*/  IADD3 R99, PT, PT, R175, 0x400, RZ ;  /* 0x00000400af637810 */ /* 0x000fe20007ffe0ff */
        /* <DEDUP_REMOVED lines=51> */
[----:B-1----:R-:W-:Y:S01]  /*09e0*/  HADD2.F32 R64, -RZ, R191.H0_H0 ;  /* 0x200000bfff407230 */ /* 0x002fe20000004100 */
[----:B------:R-:W-:Y:S01]  /*09f0*/  MOV R185, R171 ;  /* 0x000000ab00b97202 */ /* 0x000fe20000000f00 */
[----:B--2---:R-:W-:-:S04]  /*0a00*/  @P0 IMAD.WIDE.U32 R66, R97, 0x10, R66 ;  /* 0x0000001061420825 */ /* 0x004fc800078e0042 */
[----:B------:R-:W-:Y:S01]  /*0a10*/  FMUL.FTZ R0, R93, R0 ;  /* 0x000000005d007220 */ /* 0x000fe20000410000 */
[----:B------:R-:W-:Y:S01]  /*0a20*/  FMUL.FTZ R207, R28, R64 ;  /* 0x000000401ccf7220 */ /* 0x000fe20000410000 */
[----:B------:R-:W-:Y:S01]  /*0a30*/  HADD2.F32 R65, -RZ, R187.H0_H0 ;  /* 0x200000bbff417230 */ /* 0x000fe20000004100 */
[----:B------:R-:W-:Y:S01]  /*0a40*/  SHF.R.U32.HI R189, RZ, 0x10, R171 ;  /* 0x00000010ffbd7819 */ /* 0x000fe200000116ab */
[----:B---3--:R-:W-:Y:S01]  /*0a50*/  @P0 IMAD.WIDE.U32 R68, R99, 0x10, R68 ;  /* 0x0000001063440825 */ /* 0x008fe200078e0044 */
[----:B------:R1:W5:Y:S03]  /*0a60*/  @P0 LDG.E.128 R52, desc[UR12][R66.64] ;  /* 0x0000000c42340981 */ /* 0x000366000c1e1d00 */
[----:B------:R-:W-:Y:S01]  /*0a70*/  FADD.FTZ R212, -R193, R80 ;  /* 0x00000050c1d47221 */ /* 0x000fe20000010100 */
[----:B------:R-:W-:Y:S01]  /*0a80*/  FMUL.FTZ R205, R93, R188 ;  /* 0x000000bc5dcd7220 */ /* 0x000fe20000410000 */
[----:B------:R-:W-:Y:S01]  /*0a90*/  FADD.FTZ R80, -R193, R82 ;  /* 0x00000052c1507221 */ /* 0x000fe20000010100 */
[----:B------:R-:W-:Y:S01]  /*0aa0*/  FMUL.FTZ R188, R29, R65 ;  /* 0x000000411dbc7220 */ /* 0x000fe20000410000 */
[----:B------:R-:W-:Y:S01]  /*0ab0*/  FMUL.FTZ R203, R93, R190 ;  /* 0x000000be5dcb7220 */ /* 0x000fe20000410000 */
[----:B------:R-:W-:Y:S01]  /*0ac0*/  FFMA.FTZ R82, R0, R207, RZ ;  /* 0x000000cf00527223 */ /* 0x000fe200000100ff */
[----:B------:R-:W-:Y:S01]  /*0ad0*/  MOV R162, R166 ;  /* 0x000000a600a27202 */ /* 0x000fe20000000f00 */
[----:B------:R2:W5:Y:S01]  /*0ae0*/  @P0 LDG.E.128 R48, desc[UR12][R68.64] ;  /* 0x0000000c44300981 */ /* 0x000562000c1e1d00 */
[----:B-1----:R-:W-:-:S02]  /*0af0*/  HADD2.F32 R66, -RZ, R185.H0_H0 ;  /* 0x200000b9ff427230 */ /* 0x002fc40000004100 */
[----:B------:R-:W-:Y:S01]  /*0b00*/  FADD.FTZ R67, RZ, R207 ;  /* 0x000000cfff437221 */ /* 0x000fe20000010000 */
[----:B------:R-:W-:Y:S01]  /*0b10*/  MOV R179, R169 ;  /* 0x000000a900b37202 */ /* 0x000fe20000000f00 */
[----:B0-----:R-:W-:-:S04]  /*0b20*/  @P0 IMAD.WIDE.U32 R72, R175, 0x10, R72 ;  /* 0x00000010af480825 */ /* 0x001fc800078e0048 */
[----:B------:R-:W-:Y:S01]  /*0b30*/  FMUL.FTZ R201, R93, R192 ;  /* 0x000000c05dc97220 */ /* 0x000fe20000410000 */
[----:B------:R-:W-:Y:S01]  /*0b40*/  FMUL.FTZ R190, R30, R66 ;  /* 0x000000421ebe7220 */ /* 0x000fe20000410000 */
[----:B------:R-:W-:Y:S01]  /*0b50*/  FADD.FTZ R67, R188, R67 ;  /* 0x00000043bc437221 */ /* 0x000fe20000010000 */
[----:B--2---:R-:W-:Y:S02]  /*0b60*/  HADD2.F32 R68, -RZ, R189.H0_H0 ;  /* 0x200000bdff447230 */ /* 0x004fe40000004100 */
[----:B------:R-:W-:Y:S01]  /*0b70*/  FFMA.FTZ R82, R203, R188, R82 ;  /* 0x000000bccb527223 */ /* 0x000fe20000010052 */
[----:B------:R-:W-:Y:S01]  /*0b80*/  SHF.R.U64 R166, R166, 0x10, R167 ;  /* 0x00000010a6a67819 */ /* 0x000fe200000012a7 */
[----:B----4-:R-:W-:Y:S01]  /*0b90*/  @P0 IMAD.WIDE.U32 R70, R173, 0x10, R70 ;  /* 0x00000010ad460825 */ /* 0x010fe200078e0046 */
[----:B------:R-:W-:-:S03]  /*0ba0*/  MOV R194, R164 ;  /* 0x000000a400c27202 */ /* 0x000fc60000000f00 */
[----:B------:R-:W-:Y:S01]  /*0bb0*/  FADD.FTZ R220, -R193, R86 ;  /* 0x00000056c1dc7221 */ /* 0x000fe20000010100 */
[----:B------:R-:W-:Y:S01]  /*0bc0*/  @P0 IMAD.WIDE.U32 R74, R101, 0x10, R74 ;  /* 0x00000010654a0825 */ /* 0x000fe200078e004a */
[----:B------:R-:W-:-:S03]  /*0bd0*/  MOV R177, R168 ;  /* 0x000000a800b17202 */ /* 0x000fc60000000f00 */
[----:B------:R-:W-:Y:S01]  /*0be0*/  FMUL.FTZ R192, R31, R68 ;  /* 0x000000441fc07220 */ /* 0x000fe20000410000 */
[----:B------:R-:W-:Y:S01]  /*0bf0*/  FADD.FTZ R67, R190, R67 ;  /* 0x00000043be437221 */ /* 0x000fe20000010000 */
[----:B------:R-:W-:-:S04]  /*0c00*/  @P0 IMAD.WIDE.U32 R76, R157, 0x10, R76 ;  /* 0x000000109d4c0825 */ /* 0x000fc800078e004c */
[----:B------:R-:W-:Y:S01]  /*0c10*/  FFMA.FTZ R86, R201, R190, R82 ;  /* 0x000000bec9567223 */ /* 0x000fe20000010052 */
[----:B------:R-:W-:Y:S01]  /*0c20*/  MOV R170, R167 ;  /* 0x000000a700aa7202 */ /* 0x000fe20000000f00 */
[----:B------:R-:W-:Y:S01]  /*0c30*/  FADD.FTZ R206, -R193, R79 ;  /* 0x0000004fc1ce7221 */ /* 0x000fe20000010100 */
[----:B------:R-:W-:Y:S01]  /*0c40*/  HADD2.F32 R69, -RZ, R162.H0_H0 ;  /* 0x200000a2ff457230 */ /* 0x000fe20000004100 */
[----:B------:R-:W-:Y:S01]  /*0c50*/  MOV R196, R165 ;  /* 0x000000a500c47202 */ /* 0x000fe20000000f00 */
[----:B------:R-:W-:Y:S01]  /*0c60*/  HADD2.F32 R218, -RZ, R179.H0_H0 ;  /* 0x200000b3ffda7230 */ /* 0x000fe20000004100 */
[----:B------:R0:W5:Y:S01]  /*0c70*/  @P0 LDG.E.128 R32, desc[UR12][R72.64] ;  /* 0x0000000c48200981 */ /* 0x000162000c1e1d00 */
[----:B------:R-:W-:Y:S01]  /*0c80*/  FMUL.FTZ R179, R93, R202 ;  /* 0x000000ca5db37220 */ /* 0x000fe20000410000 */
[C---:B------:R-:W-:Y:S01]  /*0c90*/  FADD.FTZ R224, -R193.reuse, R84 ;  /* 0x00000054c1e07221 */ /* 0x040fe20000010100 */
[----:B------:R-:W-:Y:S01]  /*0ca0*/  HADD2.F32 R202, -RZ, R194.H0_H0 ;  /* 0x200000c2ffca7230 */ /* 0x000fe20000004100 */
[----:B------:R1:W5:Y:S01]  /*0cb0*/  @P0 LDG.E.128 R36, desc[UR12][R70.64] ;  /* 0x0000000c46240981 */ /* 0x000362000c1e1d00 */
[C---:B------:R-:W-:Y:S01]  /*0cc0*/  FADD.FTZ R204, -R193.reuse, R78 ;  /* 0x0000004ec1cc7221 */ /* 0x040fe20000010100 */
[C---:B------:R-:W-:Y:S01]  /*0cd0*/  FADD.FTZ R210, -R193.reuse, R81 ;  /* 0x00000051c1d27221 */ /* 0x040fe20000010100 */
[C---:B------:R-:W-:Y:S01]  /*0ce0*/  FADD.FTZ R198, -R193.reuse, R83 ;  /* 0x00000053c1c67221 */ /* 0x040fe20000010100 */
[----:B------:R2:W5:Y:S01]  /*0cf0*/  @P0 LDG.E.128 R44, desc[UR12][R74.64] ;  /* 0x0000000c4a2c0981 */ /* 0x000562000c1e1d00 */
[----:B------:R-:W-:Y:S01]  /*0d00*/  FADD.FTZ R222, -R193, R85 ;  /* 0x00000055c1de7221 */ /* 0x000fe20000010100 */
[----:B0-----:R-:W-:-:S02]  /*0d10*/  HADD2.F32 R72, -RZ, R166.H0_H0 ;  /* 0x200000a6ff487230 */ /* 0x001fc40000004100 */
[C---:B------:R-:W-:Y:S01]  /*0d20*/  FADD.FTZ R216, -R193.reuse, R87 ;  /* 0x00000057c1d87221 */ /* 0x040fe20000010100 */
[----:B------:R0:W5:Y:S01]  /*0d30*/  @P0 LDG.E.128 R40, desc[UR12][R76.64] ;  /* 0x0000000c4c280981 */ /* 0x000162000c1e1d00 */
[C---:B------:R-:W-:Y:S01]  /*0d40*/  FADD.FTZ R214, -R193.reuse, R88 ;  /* 0x00000058c1d67221 */ /* 0x040fe20000010100 */
[C---:B------:R-:W-:Y:S01]  /*0d50*/  FADD.FTZ R84, -R193.reuse, R89 ;  /* 0x00000059c1547221 */ /* 0x040fe20000010100 */
[C---:B-1----:R-:W-:Y:S01]  /*0d60*/  FADD.FTZ R70, -R193.reuse, R90 ;  /* 0x0000005ac1467221 */ /* 0x042fe20000010100 */
[----:B------:R-:W-:Y:S01]  /*0d70*/  FMUL.FTZ R194, R24, R69 ;  /* 0x0000004518c27220 */ /* 0x000fe20000410000 */
[----:B------:R-:W-:Y:S01]  /*0d80*/  FADD.FTZ R67, R192, R67 ;  /* 0x00000043c0437221 */ /* 0x000fe20000010000 */
[----:B--2---:R-:W-:Y:S01]  /*0d90*/  FADD.FTZ R74, -R193, R91 ;  /* 0x0000005bc14a7221 */ /* 0x004fe20000010100 */
[----:B------:R-:W-:Y:S01]  /*0da0*/  FMUL.FTZ R193, R93, R172 ;  /* 0x000000ac5dc17220 */ /* 0x000fe20000410000 */
[----:B------:R-:W-:Y:S01]  /*0db0*/  FFMA.FTZ R86, R205, R192, R86 ;  /* 0x000000c0cd567223 */ /* 0x000fe20000010056 */
[----:B------:R-:W-:Y:S01]  /*0dc0*/  SHF.R.U32.HI R171, RZ, 0x10, R167 ;  /* 0x00000010ffab7819 */ /* 0x000fe200000116a7 */
[----:B0-----:R-:W-:-:S02]  /*0dd0*/  HADD2.F32 R76, -RZ, R177.H0_H0 ;  /* 0x200000b1ff4c7230 */ /* 0x001fc40000004100 */
[----:B------:R-:W-:Y:S01]  /*0de0*/  FMUL.FTZ R177, R93, R206 ;  /* 0x000000ce5db17220 */ /* 0x000fe20000410000 */
[----:B------:R-:W-:Y:S02]  /*0df0*/  HADD2.F32 R73, -RZ, R170.H0_H0 ;  /* 0x200000aaff497230 */ /* 0x000fe40000004100 */
[----:B------:R-:W-:Y:S01]  /*0e00*/  FADD.FTZ R67, R194, R67 ;  /* 0x00000043c2437221 */ /* 0x000fe20000010000 */
[----:B------:R-:W-:Y:S02]  /*0e10*/  HADD2.F32 R206, -RZ, R196.H0_H0 ;  /* 0x200000c4ffce7230 */ /* 0x000fe40000004100 */
[----:B------:R-:W-:Y:S01]  /*0e20*/  FMUL.FTZ R196, R25, R72 ;  /* 0x0000004819c47220 */ /* 0x000fe20000410000 */
[----:B------:R-:W-:Y:S01]  /*0e30*/  FMUL.FTZ R195, R93, R174 ;  /* 0x000000ae5dc37220 */ /* 0x000fe20000410000 */
[----:B------:R-:W-:Y:S01]  /*0e40*/  FFMA.FTZ R86, R193, R194, R86 ;  /* 0x000000c2c1567223 */ /* 0x000fe20000010056 */
[----:B------:R-:W-:Y:S02]  /*0e50*/  HADD2.F32 R75, -RZ, R171.H0_H0 ;  /* 0x200000abff4b7230 */ /* 0x000fe40000004100 */
        /* <DEDUP_REMOVED lines=12> */
[----:B------:R-:W-:-:S02]  /*0f20*/  HADD2.F32 R77, -RZ, R168.H0_H0 ;  /* 0x200000a8ff4d7230 */ /* 0x000fc40000004100 */
        /* <DEDUP_REMOVED lines=9> */
[----:B------:R-:W-:Y:S02]  /*0fc0*/  HADD2.F32 R209, -RZ, R181.H0_H0 ;  /* 0x200000b5ffd17230 */ /* 0x000fe40000004100 */
        /* <DEDUP_REMOVED lines=13> */
[----:B------:R-:W-:Y:S02]  /*10a0*/  SHF.R.U32.HI R208, RZ, 0x10, R165 ;  /* 0x00000010ffd07819 */ /* 0x000fe400000116a5 */
[----:B------:R-:W-:Y:S01]  /*10b0*/  MOV R78, R161 ;  /* 0x000000a1004e7202 */ /* 0x000fe20000000f00 */
[----:B------:R-:W-:Y:S01]  /*10c0*/  FMUL.FTZ R176, R17, R204 ;  /* 0x000000cc11b07220 */ /* 0x000fe20000410000 */
[----:B------:R-:W-:Y:S01]  /*10d0*/  FADD.FTZ R71, R181, R88 ;  /* 0x00000058b5477221 */ /* 0x000fe20000010000 */
[----:B------:R-:W-:Y:S01]  /*10e0*/  FFMA.FTZ R86, R174, R181, R67 ;  /* 0x000000b5ae567223 */ /* 0x000fe20000010043 */
[----:B------:R-:W-:Y:S01]  /*10f0*/  MOV R169, R158 ;  /* 0x0000009e00a97202 */ /* 0x000fe20000000f00 */
[----:B------:R-:W-:-:S02]  /*1100*/  HADD2.F32 R208, -RZ, R208.H0_H0 ;  /* 0x200000d0ffd07230 */ /* 0x000fc40000004100 */
[----:B------:R-:W-:Y:S01]  /*1110*/  FMUL.FTZ R183, R18, R206 ;  /* 0x000000ce12b77220 */ /* 0x000fe20000410000 */
[----:B------:R-:W-:Y:S02]  /*1120*/  HADD2.F32 R219, -RZ, R78.H0_H0 ;  /* 0x2000004effdb7230 */ /* 0x000fe40000004100 */
[----:B------:R-:W-:Y:S01]  /*1130*/  FADD.FTZ R78, R176, R71 ;  /* 0x00000047b04e7221 */ /* 0x000fe20000010000 */
[----:B------:R-:W-:Y:S01]  /*1140*/  FFMA.FTZ R67, R179, R176, R86 ;  /* 0x000000b0b3437223 */ /* 0x000fe20000010056 */
[----:B------:R-:W-:Y:S01]  /*1150*/  SHF.R.U64 R165, R158, 0x10, R159 ;  /* 0x000000109ea57819 */ /* 0x000fe2000000129f */
[----:B------:R-:W-:Y:S01]  /*1160*/  FMUL.FTZ R83, R93, R210 ;  /* 0x000000d25d537220 */ /* 0x000fe20000410000 */
[----:B------:R-:W-:Y:S02]  /*1170*/  HADD2.F32 R210, -RZ, R169.H0_H0 ;  /* 0x200000a9ffd27230 */ /* 0x000fe40000004100 */
[----:B------:R-:W-:Y:S01]  /*1180*/  FMUL.FTZ R178, R19, R208 ;  /* 0x000000d013b27220 */ /* 0x000fe20000410000 */
[----:B------:R-:W-:Y:S01]  /*1190*/  FADD.FTZ R71, R183, R78 ;  /* 0x0000004eb7477221 */ /* 0x000fe20000010000 */
[----:B------:R-:W-:Y:S01]  /*11a0*/  SHF.R.U64 R79, R160, 0x10, R161 ;  /* 0x00000010a04f7819 */ /* 0x000fe200000012a1 */
[----:B------:R-:W-:Y:S01]  /*11b0*/  FFMA.FTZ R78, R172, R183, R67 ;  /* 0x000000b7ac4e7223 */ /* 0x000fe20000010043 */
[----:B------:R-:W-:Y:S01]  /*11c0*/  SHF.R.U32.HI R158, RZ, 0x10, R161 ;  /* 0x00000010ff9e7819 */ /* 0x000fe200000116a1 */
[----:B------:R-:W-:Y:S01]  /*11d0*/  HADD2.F32 R211, -RZ, R165.H0_H0 ;  /* 0x200000a5ffd37230 */ /* 0x000fe20000004100 */
[----:B------:R-:W-:-:S02]  /*11e0*/  MOV R164, R159 ;  /* 0x0000009f00a47202 */ /* 0x000fc40000000f00 */
[----:B------:R-:W-:Y:S01]  /*11f0*/  MOV R161, R2 ;  /* 0x0000000200a17202 */ /* 0x000fe20000000f00 */
[----:B------:R-:W-:Y:S01]  /*1200*/  FMUL.FTZ R85, R12, R210 ;  /* 0x000000d20c557220 */ /* 0x000fe20000410000 */
[----:B------:R-:W-:Y:S01]  /*1210*/  SHF.R.U64 R2, R2, 0x10, R3 ;  /* 0x0000001002027819 */ /* 0x000fe20000001203 */
[----:B------:R-:W-:Y:S01]  /*1220*/  FADD.FTZ R88, R178, R71 ;  /* 0x00000047b2587221 */ /* 0x000fe20000010000 */
[----:B------:R-:W-:Y:S01]  /*1230*/  FMUL.FTZ R82, R93, R212 ;  /* 0x000000d45d527220 */ /* 0x000fe20000410000 */
[----:B------:R-:W-:Y:S01]  /*1240*/  FFMA.FTZ R71, R177, R178, R78 ;  /* 0x000000b2b1477223 */ /* 0x000fe2000001004e */
[----:B------:R-:W-:Y:S01]  /*1250*/  SHF.R.U32.HI R167, RZ, 0x10, R159 ;  /* 0x00000010ffa77819 */ /* 0x000fe2000001169f */
[----:B------:R-:W-:Y:S01]  /*1260*/  HADD2.F32 R212, -RZ, R164.H0_H0 ;  /* 0x200000a4ffd47230 */ /* 0x000fe20000004100 */
[----:B------:R-:W-:Y:S01]  /*1270*/  MOV R159, R160 ;  /* 0x000000a0009f7202 */ /* 0x000fe20000000f00 */
[----:B------:R-:W-:Y:S02]  /*1280*/  HADD2.F32 R225, -RZ, R2.H0_H0 ;  /* 0x20000002ffe17230 */ /* 0x000fe40000004100 */
[----:B------:R-:W-:Y:S01]  /*1290*/  FMUL.FTZ R86, R13, R211 ;  /* 0x000000d30d567220 */ /* 0x000fe20000410000 */
[----:B------:R-:W-:Y:S01]  /*12a0*/  FADD.FTZ R67, R85, R88 ;  /* 0x0000005855437221 */ /* 0x000fe20000010000 */
[----:B------:R-:W-:Y:S01]  /*12b0*/  MOV R160, R3 ;  /* 0x0000000300a07202 */ /* 0x000fe20000000f00 */
        /* <DEDUP_REMOVED lines=82> */
.L_x_5434:
[----:B------:R-:W-:Y:S05]  /*17e0*/  BSYNC.RECONVERGENT B0 ;  /* 0x0000000000007941 */ /* 0x000fea0003800200 */
.L_x_5433:
        /* <DEDUP_REMOVED lines=124> */
.L_x_5437:
        /* <DEDUP_REMOVED lines=23> */
.L_x_5436:
        /* <DEDUP_REMOVED lines=20> */
.L_x_5439:
        /* <DEDUP_REMOVED lines=21> */
.L_x_5435:
        /* <DEDUP_REMOVED lines=27> */
.L_x_5441:
        /* <DEDUP_REMOVED lines=23> */
.L_x_5440:
        /* <DEDUP_REMOVED lines=20> */
.L_x_5442:
        /* <DEDUP_REMOVED lines=20> */
.L_x_5438:
        /* <DEDUP_REMOVED lines=24> */
.L_x_5443:
        /* <DEDUP_REMOVED lines=24> */
.L_x_5446:
        /* <DEDUP_REMOVED lines=17> */
.L_x_5445:
        /* <DEDUP_REMOVED lines=24> */
.L_x_5448:
        /* <DEDUP_REMOVED lines=19> */
.L_x_5444:
        /* <DEDUP_REMOVED lines=23> */
.L_x_5450:
        /* <DEDUP_REMOVED lines=17> */
.L_x_5449:
        /* <DEDUP_REMOVED lines=24> */
.L_x_5451:
        /* <DEDUP_REMOVED lines=18> */
.L_x_5447:
        /* <DEDUP_REMOVED lines=19> */
.L_x_5452:
        /* <DEDUP_REMOVED lines=24> */
.L_x_5455:
        /* <DEDUP_REMOVED lines=17> */
.L_x_5454:
        /* <DEDUP_REMOVED lines=24> */
.L_x_5457:
        /* <DEDUP_REMOVED lines=19> */
.L_x_5453:
        /* <DEDUP_REMOVED lines=23> */
.L_x_5459:
        /* <DEDUP_REMOVED lines=17> */
.L_x_5458:
        /* <DEDUP_REMOVED lines=24> */
.L_x_5460:
        /* <DEDUP_REMOVED lines=18> */
.L_x_5456:
        /* <DEDUP_REMOVED lines=19> */
.L_x_5461:
        /* <DEDUP_REMOVED lines=24> */
.L_x_5464:
        /* <DEDUP_REMOVED lines=17> */
.L_x_5463:
        /* <DEDUP_REMOVED lines=24> */
.L_x_5466:
        /* <DEDUP_REMOVED lines=19> */
.L_x_5462:
        /* <DEDUP_REMOVED lines=23> */
.L_x_5468:
        /* <DEDUP_REMOVED lines=17> */
.L_x_5467:
        /* <DEDUP_REMOVED lines=24> */
.L_x_5469:
        /* <DEDUP_REMOVED lines=18> */
.L_x_5465:
        /* <DEDUP_REMOVED lines=19> */
.L_x_5470:
        /* <DEDUP_REMOVED lines=24> */
.L_x_5473:
        /* <DEDUP_REMOVED lines=17> */
.L_x_5472:
        /* <DEDUP_REMOVED lines=24> */
.L_x_5475:
        /* <DEDUP_REMOVED lines=19> */
.L_x_5471:
        /* <DEDUP_REMOVED lines=23> */
.L_x_5477:
        /* <DEDUP_REMOVED lines=17> */
.L_x_5476:
        /* <DEDUP_REMOVED lines=24> */
.L_x_5478:
        /* <DEDUP_REMOVED lines=18> */
.L_x_5474:
        /* <DEDUP_REMOVED lines=19> */
.L_x_5479:
        /* <DEDUP_REMOVED lines=24> */
.L_x_5482:
        /* <DEDUP_REMOVED lines=13> */
[----:B-1----:R-:W-:Y:S02]  /*5b60*/  F2FP.F16.F32.PACK_AB R68, R63, R62 ;  /* 0x0000003e3f44723e */ /* 0x002fe400000000ff */
[----:B------:R-:W-:Y:S02]  /*5b70*/  PRMT R0, R73, 0x7632, R0 ;  /* 0x0000763249007816 */ /* 0x000fe40000000000 */
[----:B------:R-:W-:Y:S01]  /*5b80*/  PRMT R69, R68, 0x7632, R69 ;  /* 0x0000763244457816 */ /* 0x000fe20000000045 */
[----:B------:R-:W-:Y:S06]  /*5b90*/  BRA `(.L_x_5483) ;  /* 0x0000000400f47947 */ /* 0x000fec0003800000 */
.L_x_5481:
        /* <DEDUP_REMOVED lines=24> */
.L_x_5484:
        /* <DEDUP_REMOVED lines=19> */
.L_x_5480:
        /* <DEDUP_REMOVED lines=23> */
.L_x_5486:
        /* <DEDUP_REMOVED lines=13> */
[----:B-1----:R-:W-:Y:S02]  /*6090*/  F2FP.F16.F32.PACK_AB R68, R63, R62 ;  /* 0x0000003e3f44723e */ /* 0x002fe400000000ff */
[----:B------:R-:W-:Y:S02]  /*60a0*/  PRMT R0, R73, 0x7632, R0 ;  /* 0x0000763249007816 */ /* 0x000fe40000000000 */
[----:B------:R-:W-:Y:S01]  /*60b0*/  PRMT R69, R68, 0x7632, R69 ;  /* 0x0000763244457816 */ /* 0x000fe20000000045 */
[----:B------:R-:W-:Y:S06]  /*60c0*/  BRA `(.L_x_5483) ;  /* 0x0000000000a87947 */ /* 0x000fec0003800000 */
.L_x_5485:
        /* <DEDUP_REMOVED lines=24> */
.L_x_5487:
        /* <DEDUP_REMOVED lines=18> */
.L_x_5483:
        /* <DEDUP_REMOVED lines=19> */
.L_x_5488:
        /* <DEDUP_REMOVED lines=24> */
.L_x_5491:
        /* <DEDUP_REMOVED lines=17> */
.L_x_5490:
        /* <DEDUP_REMOVED lines=24> */
.L_x_5493:
        /* <DEDUP_REMOVED lines=19> */
.L_x_5489:
        /* <DEDUP_REMOVED lines=23> */
.L_x_5495:
        /* <DEDUP_REMOVED lines=17> */
.L_x_5494:
        /* <DEDUP_REMOVED lines=24> */
.L_x_5496:
        /* <DEDUP_REMOVED lines=18> */
.L_x_5492:
        /* <DEDUP_REMOVED lines=19> */
.L_x_5497:
        /* <DEDUP_REMOVED lines=58> */
.L_x_5432:
        /* <DEDUP_REMOVED lines=23> */
.L_x_5499:
        /* <DEDUP_REMOVED lines=12> */
.L_x_7299:


//--------------------- .text._ZN10layer_norm31ln_parallel_residual_bwd_kernelINS_13Kernel_traitsIf6__halffS2_fjLj7168ELj1ELj1ELj8ELj8ENS_18Kernel_traits_baseILj7168EfS2_fS2_fjLj256EEEEELb1ELb0ELb0EEEvNS_9BwdParamsE --------------------------
	.section	.text._ZN10layer_norm31ln_parallel_residual_bwd_kernelINS_13Kernel_traitsIf6__halffS2_fjLj7168ELj1ELj1ELj8ELj8ENS_18Kernel_traits_baseILj7168EfS2_fS2_fjLj256EEEEELb1ELb0ELb0EEEvNS_9BwdParamsE,"ax",@progbits
	.align	128
        .global         _ZN10layer_norm31ln_parallel_residual_bwd_kernelINS_13Kernel_traitsIf6__halffS2_fjLj7168ELj1ELj1ELj8ELj8ENS_18Kernel_traits_baseILj7168EfS2_fS2_fjLj256EEEEELb1ELb0ELb0EEEvNS_9BwdParamsE
        .type           _ZN10layer_norm31ln_parallel_residual_bwd_kernelINS_13Kernel_traitsIf6__halffS2_fjLj7168ELj1ELj1ELj8ELj8ENS_18Kernel_traits_baseILj7168EfS2_fS2_fjLj256EEEEELb1ELb0ELb0EEEvNS_9BwdParamsE,@function
        .size           _ZN10layer_norm31ln_parallel_residual_bwd_kernelINS_13Kernel_traitsIf6__halffS2_fjLj7168ELj1ELj1ELj8ELj8ENS_18Kernel_traits_baseILj7168EfS2_fS2_fjLj256EEEEELb1ELb0ELb0EEEvNS_9BwdParamsE,(.L_x_7300 - _ZN10layer_norm31ln_parallel_residual_bwd_kernelINS_13Kernel_traitsIf6__halffS2_fjLj7168ELj1ELj1ELj8ELj8ENS_18Kernel_traits_baseILj7168EfS2_fS2_fjLj256EEEEELb1ELb0ELb0EEEvNS_9BwdParamsE)
        .other          _ZN10layer_norm31ln_parallel_residual_bwd_kernelINS_13Kernel_traitsIf6__halffS2_fjLj7168ELj1ELj1ELj8ELj8ENS_18Kernel_traits_baseILj7168EfS2_fS2_fjLj256EEEEELb1ELb0ELb0EEEvNS_9BwdParamsE,@"STO_CUDA_ENTRY STV_DEFAULT"
_ZN10layer_norm31ln_parallel_residual_bwd_kernelINS_13Kernel_traitsIf6__halffS2_fjLj7168ELj1ELj1ELj8ELj8ENS_18Kernel_traits_baseILj7168EfS2_fS2_fjLj256EEEEELb1ELb0ELb0EEEvNS_9BwdParamsE:
.text._ZN10layer_norm31ln_parallel_residual_bwd_kernelINS_13Kernel_traitsIf6__halffS2_fjLj7168ELj1ELj1ELj8ELj8ENS_18Kernel_traits_baseILj7168EfS2_fS2_fjLj256EEEEELb1ELb0ELb0EEEvNS_9BwdParamsE:
[----:B------:R-:W0:Y:S02]  /*0000*/  LDC R1, c[0x0][0x37c] ;  /* 0x0000df00ff017b82 */ /* 0x000e240000000800 */
[----:B0-----:R-:W-:Y:S01]  /*0010*/  IADD3 R1, PT, PT, R1, -0x98, RZ ;  /* 0xffffff6801017810 */ /* 0x001fe20007ffe0ff */
        /* <DEDUP_REMOVED lines=59> */
[C---:B------:R-:W-:Y:S01]  /*03d0*/  @P3 IMAD.WIDE.U32 R16, R35.reuse, 0x10, R16 ;  /* 0x0000001023103825 */ /* 0x040fe200078e0010 */
[----:B------:R-:W-:-:S05]  /*03e0*/  @P3 IADD3 R35, PT, PT, R35, 0x100, RZ ;  /* 0x0000010023233810 */ /* 0x000fca0007ffe0ff */
[----:B------:R-:W-:-:S04]  /*03f0*/  @P4 IMAD.WIDE.U32 R18, R35, 0x10, R18 ;  /* 0x0000001023124825 */ /* 0x000fc800078e0012 */
[----:B------:R-:W-:-:S04]  /*0400*/  @P4 IMAD.WIDE.U32 R20, R35, 0x10, R20 ;  /* 0x0000001023144825 */ /* 0x000fc800078e0014 */
[----:B------:R-:W-:-:S04]  /*0410*/  @P4 VIADD R35, R35, 0x100 ;  /* 0x0000010023234836 */ /* 0x000fc80000000000 */
[----:B------:R-:W-:-:S04]  /*0420*/  @P5 IMAD.WIDE.U32 R22, R35, 0x10, R22 ;  /* 0x0000001023165825 */ /* 0x000fc800078e0016 */
[C---:B0-----:R-:W-:Y:S01]  /*0430*/  @P5 IMAD.WIDE.U32 R24, R35.reuse, 0x10, R24 ;  /* 0x0000001023185825 */ /* 0x041fe200078e0018 */
[----:B------:R-:W-:-:S04]  /*0440*/  @P5 IADD3 R35, PT, PT, R35, 0x100, RZ ;  /* 0x0000010023235810 */ /* 0x000fc80007ffe0ff */
[----:B------:R0:W5:Y:S01]  /*0450*/  @P5 LDG.E.128 R248, desc[UR10][R24.64] ;  /* 0x0000000a18f85981 */ /* 0x000162000c1e1d00 */
        /* <DEDUP_REMOVED lines=161> */
.L_x_5593:
[----:B-1----:R-:W-:-:S06]  /*0e70*/  UIMAD.WIDE UR6, UR9, 0x4, UR12 ;  /* 0x00000004090678a5 */ /* 0x002fcc000f8e020c */
[----:B0-23--:R-:W-:Y:S01]  /*0e80*/  MOV R148, UR6 ;  /* 0x0000000600947c02 */ /* 0x00dfe20008000f00 */
[----:B------:R-:W-:Y:S01]  /*0e90*/  IMAD.U32 R149, RZ, RZ, UR7 ;  /* 0x00000007ff957e24 */ /* 0x000fe2000f8e00ff */
[----:B------:R-:W-:-:S04]  /*0ea0*/  UIMAD.WIDE UR6, UR9, 0x4, UR14 ;  /* 0x00000004090678a5 */ /* 0x000fc8000f8e020e */
[----:B------:R0:W3:Y:S02]  /*0eb0*/  LDG.E R4, desc[UR10][R148.64] ;  /* 0x0000000a94047981 */ /* 0x0000e4000c1e1900 */
[----:B0-----:R-:W-:Y:S01]  /*0ec0*/  MOV R148, UR6 ;  /* 0x0000000600947c02 */ /* 0x001fe20008000f00 */
[----:B------:R-:W-:-:S05]  /*0ed0*/  IMAD.U32 R149, RZ, RZ, UR7 ;  /* 0x00000007ff957e24 */ /* 0x000fca000f8e00ff */
        /* <DEDUP_REMOVED lines=13> */
[----:B------:R-:W-:Y:S02]  /*0fb0*/  R2UR UR25, R4 ;  /* 0x00000000041972ca */ /* 0x000fe400000e0000 */
[----:B------:R-:W-:-:S04]  /*0fc0*/  MOV R4, UR7 ;  /* 0x0000000700047c02 */ /* 0x000fc80008000f00 */
        /* <DEDUP_REMOVED lines=36> */
[----:B------:R-:W-:Y:S02]  /*1210*/  SHF.R.U32.HI R174, RZ, 0x10, R161 ;  /* 0x00000010ffae7819 */ /* 0x000fe400000116a1 */
[----:B----4-:R-:W-:Y:S02]  /*1220*/  MOV R31, R162 ;  /* 0x000000a2001f7202 */ /* 0x010fe40000000f00 */
[--C-:B------:R-:W-:Y:S01]  /*1230*/  SHF.R.U64 R161, R162, 0x10, R163.reuse ;  /* 0x00000010a2a17819 */ /* 0x100fe200000012a3 */
[--C-:B------:R-:W-:Y:S01]  /*1240*/  IMAD.MOV.U32 R162, RZ, RZ, R163.reuse ;  /* 0x000000ffffa27224 */ /* 0x100fe200078e00a3 */
[----:B------:R-:W-:Y:S01]  /*1250*/  SHF.R.U32.HI R173, RZ, 0x10, R163 ;  /* 0x00000010ffad7819 */ /* 0x000fe200000116a3 */
[----:B---3--:R-:W-:Y:S01]  /*1260*/  FADD.FTZ R163, R148, -UR25 ;  /* 0x8000001994a37e21 */ /* 0x008fe20008010000 */
[----:B------:R-:W-:Y:S02]  /*1270*/  HADD2.F32 R148, -RZ, R31.H0_H0 ;  /* 0x2000001fff947230 */ /* 0x000fe40000004100 */
[----:B------:R-:W-:-:S02]  /*1280*/  HADD2.F32 R31, -RZ, R0.H0_H0 ;  /* 0x20000000ff1f7230 */ /* 0x000fc40000004100 */
[----:B------:R-:W-:Y:S02]  /*1290*/  FMUL.FTZ R0, R163, UR24 ;  /* 0x00000018a3007c20 */ /* 0x000fe40008410000 */
[----:B------:R-:W2:Y:S01]  /*12a0*/  LDL R163, [R1+0x70] ;  /* 0x0000700001a37983 */ /* 0x000ea20000100800 */
[----:B------:R-:W-:Y:S01]  /*12b0*/  FADD.FTZ R149, R149, -UR25 ;  /* 0x8000001995957e21 */ /* 0x000fe20008010000 */
[----:B------:R-:W-:Y:S01]  /*12c0*/  FADD.FTZ R88, R88, R148 ;  /* 0x0000009458587221 */ /* 0x000fe20000010000 */
[----:B------:R-:W-:Y:S01]  /*12d0*/  FFMA.FTZ R64, R0, R148, R64 ;  /* 0x0000009400407223 */ /* 0x000fe20000010040 */
[----:B------:R-:W-:Y:S02]  /*12e0*/  HADD2.F32 R160, -RZ, R160.H0_H0 ;  /* 0x200000a0ffa07230 */ /* 0x000fe40000004100 */
[----:B------:R-:W-:-:S03]  /*12f0*/  FADD.FTZ R150, R150, -UR25 ;  /* 0x8000001996967e21 */ /* 0x000fc60008010000 */
[----:B------:R-:W-:Y:S01]  /*1300*/  FADD.FTZ R193, R193, R160 ;  /* 0x000000a0c1c17221 */ /* 0x000fe20000010000 */
[----:B------:R-:W-:Y:S01]  /*1310*/  FADD.FTZ R192, R192, R31 ;  /* 0x0000001fc0c07221 */ /* 0x000fe20000010000 */
[----:B------:R-:W-:Y:S01]  /*1320*/  FFMA.FTZ R224, R0, R31, R224 ;  /* 0x0000001f00e07223 */ /* 0x000fe200000100e0 */
[----:B------:R-:W-:Y:S01]  /*1330*/  FADD.FTZ R151, R151, -UR25 ;  /* 0x8000001997977e21 */ /* 0x000fe20008010000 */
[----:B--2---:R-:W-:Y:S01]  /*1340*/  FMUL.FTZ R163, R163, R148 ;  /* 0x00000094a3a37220 */ /* 0x004fe20000410000 */
[----:B------:R-:W-:Y:S02]  /*1350*/  HADD2.F32 R148, -RZ, R161.H0_H0 ;  /* 0x200000a1ff947230 */ /* 0x000fe40000004100 */
[----:B------:R-:W-:-:S03]  /*1360*/  FMUL.FTZ R161, R149, UR24 ;  /* 0x0000001895a17c20 */ /* 0x000fc60008410000 */
[-C--:B------:R-:W-:Y:S01]  /*1370*/  FMUL.FTZ R149, R230, R148.reuse ;  /* 0x00000094e6957220 */ /* 0x080fe20000410000 */
[----:B------:R-:W-:Y:S01]  /*1380*/  FADD.FTZ R89, R89, R148 ;  /* 0x0000009459597221 */ /* 0x000fe20000010000 */
[C---:B------:R-:W-:Y:S01]  /*1390*/  FFMA.FTZ R65, R161.reuse, R148, R65 ;  /* 0x00000094a1417223 */ /* 0x040fe20000010041 */
[----:B------:R-:W-:Y:S02]  /*13a0*/  HADD2.F32 R148, -RZ, R162.H0_H0 ;  /* 0x200000a2ff947230 */ /* 0x000fe40000004100 */
[----:B------:R-:W-:Y:S01]  /*13b0*/  FMUL.FTZ R162, R150, UR24 ;  /* 0x0000001896a27c20 */ /* 0x000fe20008410000 */
[-C--:B------:R-:W-:Y:S01]  /*13c0*/  FFMA.FTZ R225, R161, R160.reuse, R225 ;  /* 0x000000a0a1e17223 */ /* 0x080fe200000100e1 */
[----:B------:R-:W-:Y:S01]  /*13d0*/  FFMA.FTZ R160, R231, R160, R149 ;  /* 0x000000a0e7a07223 */ /* 0x000fe20000010095 */
[----:B------:R-:W-:Y:S02]  /*13e0*/  HADD2.F32 R149, -RZ, R204.H0_H0 ;  /* 0x200000ccff957230 */ /* 0x000fe40000004100 */
[-C--:B------:R-:W-:Y:S01]  /*13f0*/  FMUL.FTZ R150, R228, R148.reuse ;  /* 0x00000094e4967220 */ /* 0x080fe20000410000 */
[----:B------:R-:W-:Y:S01]  /*1400*/  FADD.FTZ R90, R90, R148 ;  /* 0x000000945a5a7221 */ /* 0x000fe20000010000 */
[----:B------:R-:W-:Y:S01]  /*1410*/  FFMA.FTZ R66, R162, R148, R66 ;  /* 0x00000094a2427223 */ /* 0x000fe20000010042 */
[----:B------:R-:W-:-:S02]  /*1420*/  HADD2.F32 R148, -RZ, R173.H0_H0 ;  /* 0x200000adff947230 */ /* 0x000fc40000004100 */
[----:B------:R-:W-:Y:S01]  /*1430*/  FFMA.FTZ R31, R205, R31, R163 ;  /* 0x0000001fcd1f7223 */ /* 0x000fe200000100a3 */
        /* <DEDUP_REMOVED lines=20> */
.L_x_5502:
[----:B------:R-:W-:Y:S05]  /*1580*/  BSYNC.RECONVERGENT B0 ;  /* 0x0000000000007941 */ /* 0x000fea0003800200 */
.L_x_5501:
        /* <DEDUP_REMOVED lines=31> */
[----:B------:R-:W-:Y:S02]  /*1780*/  MOV R176, R159 ;  /* 0x0000009f00b07202 */ /* 0x000fe40000000f00 */
[----:B0-----:R-:W-:Y:S01]  /*1790*/  SHF.R.U32.HI R229, RZ, 0x10, R159 ;  /* 0x00000010ffe57819 */ /* 0x001fe2000001169f */
[----:B--2---:R-:W-:Y:S02]  /*17a0*/  IMAD.MOV.U32 R29, RZ, RZ, R164 ;  /* 0x000000ffff1d7224 */ /* 0x004fe400078e00a4 */
[----:B---3--:R-:W-:-:S03]  /*17b0*/  FADD.FTZ R159, R148, -UR25 ;  /* 0x80000019949f7e21 */ /* 0x008fc60008010000 */
[----:B------:R-:W-:Y:S02]  /*17c0*/  HADD2.F32 R148, -RZ, R29.H0_H0 ;  /* 0x2000001dff947230 */ /* 0x000fe40000004100 */
[----:B------:R-:W-:Y:S02]  /*17d0*/  HADD2.F32 R29, -RZ, R30.H0_H0 ;  /* 0x2000001eff1d7230 */ /* 0x000fe40000004100 */
        /* <DEDUP_REMOVED lines=15> */
[----:B------:R-:W-:-:S03]  /*18d0*/  HADD2.F32 R148, -RZ, R158.H0_H0 ;  /* 0x2000009eff947230 */ /* 0x000fc60000004100 */
[----:B------:R-:W2:Y:S01]  /*18e0*/  LDL R149, [R1+0x54] ;  /* 0x0000540001957983 */ /* 0x000ea20000100800 */
[----:B------:R-:W-:-:S03]  /*18f0*/  HADD2.F32 R158, -RZ, R175.H0_H0 ;  /* 0x200000afff9e7230 */ /* 0x000fc60000004100 */
        /* <DEDUP_REMOVED lines=9> */
[----:B------:R-:W-:-:S02]  /*1990*/  HADD2.F32 R148, -RZ, R164.H0_H0 ;  /* 0x200000a4ff947230 */ /* 0x000fc40000004100 */
[----:B------:R-:W-:Y:S01]  /*19a0*/  FMUL.FTZ R164, R150, UR24 ;  /* 0x0000001896a47c20 */ /* 0x000fe20008410000 */
[----:B----4-:R-:W-:Y:S01]  /*19b0*/  FFMA.FTZ R158, R175, R158, R149 ;  /* 0x0000009eaf9e7223 */ /* 0x010fe20000010095 */
[----:B------:R-:W-:Y:S02]  /*19c0*/  HADD2.F32 R149, -RZ, R176.H0_H0 ;  /* 0x200000b0ff957230 */ /* 0x000fe40000004100 */
[-C--:B---3--:R-:W-:Y:S01]  /*19d0*/  FMUL.FTZ R150, R165, R148.reuse ;  /* 0x00000094a5967220 */ /* 0x088fe20000410000 */
[----:B------:R-:W-:Y:S01]  /*19e0*/  FADD.FTZ R122, R122, R148 ;  /* 0x000000947a7a7221 */ /* 0x000fe20000010000 */
[----:B------:R-:W-:Y:S01]  /*19f0*/  FFMA.FTZ R94, R164, R148, R94 ;  /* 0x00000094a45e7223 */ /* 0x000fe2000001005e */
[----:B------:R-:W-:Y:S02]  /*1a00*/  HADD2.F32 R148, -RZ, R228.H0_H0 ;  /* 0x200000e4ff947230 */ /* 0x000fe40000004100 */
[----:B------:R-:W-:Y:S01]  /*1a10*/  FADD.FTZ R42, R42, R149 ;  /* 0x000000952a2a7221 */ /* 0x000fe20000010000 */
[-C--:B------:R-:W-:Y:S01]  /*1a20*/  FFMA.FTZ R222, R164, R149.reuse, R222 ;  /* 0x00000095a4de7223 */ /* 0x080fe200000100de */
        /* <DEDUP_REMOVED lines=17> */
.L_x_5504:
[----:B------:R-:W-:Y:S05]  /*1b40*/  BSYNC.RECONVERGENT B0 ;  /* 0x0000000000007941 */ /* 0x000fea0003800200 */
.L_x_5503:
        /* <DEDUP_REMOVED lines=32> */
[----:B0-----:R-:W-:Y:S02]  /*1d50*/  SHF.R.U32.HI R229, RZ, 0x10, R157 ;  /* 0x00000010ffe57819 */ /* 0x001fe4000001169d */
[----:B--2---:R-:W-:Y:S01]  /*1d60*/  MOV R27, R166 ;  /* 0x000000a6001b7202 */ /* 0x004fe20000000f00 */
[----:B---3--:R-:W-:-:S04]  /*1d70*/  FADD.FTZ R157, R148, -UR25 ;  /* 0x80000019949d7e21 */ /* 0x008fc80008010000 */
[----:B------:R-:W-:Y:S02]  /*1d80*/  HADD2.F32 R148, -RZ, R27.H0_H0 ;  /* 0x2000001bff947230 */ /* 0x000fe40000004100 */
[----:B------:R-:W-:Y:S02]  /*1d90*/  HADD2.F32 R27, -RZ, R28.H0_H0 ;  /* 0x2000001cff1b7230 */ /* 0x000fe40000004100 */
        /* <DEDUP_REMOVED lines=27> */
[----:B------:R-:W-:Y:S02]  /*1f50*/  HADD2.F32 R148, -RZ, R166.H0_H0 ;  /* 0x200000a6ff947230 */ /* 0x000fe40000004100 */
[----:B------:R-:W-:Y:S01]  /*1f60*/  FMUL.FTZ R166, R150, UR24 ;  /* 0x0000001896a67c20 */ /* 0x000fe20008410000 */
[----:B----4-:R-:W-:Y:S01]  /*1f70*/  FFMA.FTZ R156, R177, R156, R149 ;  /* 0x0000009cb19c7223 */ /* 0x010fe20000010095 */
[----:B------:R-:W-:-:S02]  /*1f80*/  HADD2.F32 R149, -RZ, R178.H0_H0 ;  /* 0x200000b2ff957230 */ /* 0x000fc40000004100 */
[-C--:B---3--:R-:W-:Y:S01]  /*1f90*/  FMUL.FTZ R150, R167, R148.reuse ;  /* 0x00000094a7967220 */ /* 0x088fe20000410000 */
        /* <DEDUP_REMOVED lines=22> */
.L_x_5506:
[----:B------:R-:W-:Y:S05]  /*2100*/  BSYNC.RECONVERGENT B0 ;  /* 0x0000000000007941 */ /* 0x000fea0003800200 */
.L_x_5505:
        /* <DEDUP_REMOVED lines=91> */
.L_x_5508:
[----:B------:R-:W-:Y:S05]  /*26c0*/  BSYNC.RECONVERGENT B0 ;  /* 0x0000000000007941 */ /* 0x000fea0003800200 */
.L_x_5507:
        /* <DEDUP_REMOVED lines=27> */
[----:B----4-:R-:W-:-:S02]  /*2880*/  MOV R24, R152 ;  /* 0x0000009800187202 */ /* 0x010fc40000000f00 */
[----:B------:R-:W-:Y:S02]  /*2890*/  SHF.R.U64 R181, R152, 0x10, R153 ;  /* 0x0000001098b57819 */ /* 0x000fe40000001299 */
        /* <DEDUP_REMOVED lines=8> */
[----:B------:R-:W-:-:S02]  /*2920*/  HADD2.F32 R148, -RZ, R23.H0_H0 ;  /* 0x20000017ff947230 */ /* 0x000fc40000004100 */
[----:B------:R-:W-:Y:S02]  /*2930*/  HADD2.F32 R23, -RZ, R24.H0_H0 ;  /* 0x20000018ff177230 */ /* 0x000fe40000004100 */
[----:B------:R-:W-:Y:S01]  /*2940*/  FMUL.FTZ R24, R153, UR24 ;  /* 0x0000001899187c20 */ /* 0x000fe20008410000 */
[----:B------:R-:W-:Y:S01]  /*2950*/  FADD.FTZ R149, R149, -UR25 ;  /* 0x8000001995957e21 */ /* 0x000fe20008010000 */
[-C--:B-----5:R-:W-:Y:S01]  /*2960*/  FMUL.FTZ R153, R248, R148.reuse ;  /* 0x00000094f8997220 */ /* 0x0a0fe20000410000 */
[----:B------:R-:W-:Y:S01]  /*2970*/  FADD.FTZ R104, R104, R148 ;  /* 0x0000009468687221 */ /* 0x000fe20000010000 */
[----:B------:R-:W-:Y:S01]  /*2980*/  FADD.FTZ R52, R52, R23 ;  /* 0x0000001734347221 */ /* 0x000fe20000010000 */
[C---:B------:R-:W-:Y:S01]  /*2990*/  FFMA.FTZ R208, R24.reuse, R23, R208 ;  /* 0x0000001718d07223 */ /* 0x040fe200000100d0 */
[----:B------:R-:W-:Y:S01]  /*29a0*/  FFMA.FTZ R76, R24, R148, R76 ;  /* 0x00000094184c7223 */ /* 0x000fe2000001004c */
[----:B------:R-:W-:Y:S02]  /*29b0*/  HADD2.F32 R148, -RZ, R152.H0_H0 ;  /* 0x20000098ff947230 */ /* 0x000fe40000004100 */
[----:B------:R-:W-:Y:S01]  /*29c0*/  FADD.FTZ R150, R150, -UR25 ;  /* 0x8000001996967e21 */ /* 0x000fe20008010000 */
[----:B------:R-:W-:-:S02]  /*29d0*/  HADD2.F32 R152, -RZ, R181.H0_H0 ;  /* 0x200000b5ff987230 */ /* 0x000fc40000004100 */
[----:B------:R-:W-:-:S03]  /*29e0*/  FADD.FTZ R105, R105, R148 ;  /* 0x0000009469697221 */ /* 0x000fc60000010000 */
[----:B------:R-:W-:Y:S01]  /*29f0*/  FADD.FTZ R53, R53, R152 ;  /* 0x0000009835357221 */ /* 0x000fe20000010000 */
[----:B------:R-:W-:-:S04]  /*2a00*/  FADD.FTZ R151, R151, -UR25 ;  /* 0x8000001997977e21 */ /* 0x000fc80008010000 */
[----:B------:R-:W-:Y:S01]  /*2a10*/  FMUL.FTZ R181, R151, UR24 ;  /* 0x0000001897b57c20 */ /* 0x000fe20008410000 */
[----:B------:R-:W-:Y:S01]  /*2a20*/  IADD3 R206, PT, PT, R206, 0x100, RZ ;  /* 0x00000100cece7810 */ /* 0x000fe20007ffe0ff */
[----:B--2---:R-:W-:Y:S01]  /*2a30*/  FFMA.FTZ R23, R171, R23, R153 ;  /* 0x00000017ab177223 */ /* 0x004fe20000010099 */
[----:B------:R-:W-:Y:S01]  /*2a40*/  FMUL.FTZ R153, R149, UR24 ;  /* 0x0000001895997c20 */ /* 0x000fe20008410000 */
[----:B------:R-:W-:-:S03]  /*2a50*/  FMUL.FTZ R149, R249, R148 ;  /* 0x00000094f9957220 */ /* 0x000fc60000410000 */
        /* <DEDUP_REMOVED lines=10> */
[----:B------:R-:W-:Y:S01]  /*2b00*/  FADD.FTZ R54, R54, R149 ;  /* 0x0000009536367221 */ /* 0x000fe20000010000 */
[-C--:B------:R-:W-:Y:S01]  /*2b10*/  FFMA.FTZ R210, R170, R149.reuse, R210 ;  /* 0x00000095aad27223 */ /* 0x080fe200000100d2 */
[----:B------:R-:W-:Y:S01]  /*2b20*/  FFMA.FTZ R171, R231, R149, R150 ;  /* 0x00000095e7ab7223 */ /* 0x000fe20000010096 */
[----:B------:R-:W-:Y:S02]  /*2b30*/  HADD2.F32 R149, -RZ, R229.H0_H0 ;  /* 0x200000e5ff957230 */ /* 0x000fe40000004100 */
        /* <DEDUP_REMOVED lines=14> */
.L_x_5510:
[----:B------:R-:W-:Y:S05]  /*2c20*/  BSYNC.RECONVERGENT B0 ;  /* 0x0000000000007941 */ /* 0x000fea0003800200 */
.L_x_5509:
        /* <DEDUP_REMOVED lines=30> */
[----:B------:R-:W-:-:S02]  /*2e10*/  SHF.R.U64 R148, R150, 0x10, R151 ;  /* 0x0000001096947819 */ /* 0x000fc40000001297 */
[----:B------:R-:W-:Y:S01]  /*2e20*/  MOV R150, R151 ;  /* 0x0000009700967202 */ /* 0x000fe20000000f00 */
[----:B----4-:R-:W-:Y:S01]  /*2e30*/  FADD.FTZ R149, R32, -UR25 ;  /* 0x8000001920957e21 */ /* 0x010fe20008010000 */
[----:B------:R-:W-:Y:S02]  /*2e40*/  HADD2.F32 R32, -RZ, R21.H0_H0 ;  /* 0x20000015ff207230 */ /* 0x000fe40000004100 */
[----:B------:R-:W-:Y:S02]  /*2e50*/  HADD2.F32 R21, -RZ, R22.H0_H0 ;  /* 0x20000016ff157230 */ /* 0x000fe40000004100 */
[----:B------:R-:W-:Y:S01]  /*2e60*/  FMUL.FTZ R22, R149, UR24 ;  /* 0x0000001895167c20 */ /* 0x000fe20008410000 */
[----:B------:R-:W-:Y:S01]  /*2e70*/  FADD.FTZ R33, R33, -UR25 ;  /* 0x8000001921217e21 */ /* 0x000fe20008010000 */
[-C--:B-----5:R-:W-:Y:S01]  /*2e80*/  FMUL.FTZ R149, R240, R32.reuse ;  /* 0x00000020f0957220 */ /* 0x0a0fe20000410000 */
[----:B------:R-:W-:Y:S02]  /*2e90*/  HADD2.F32 R148, -RZ, R148.H0_H0 ;  /* 0x20000094ff947230 */ /* 0x000fe40000004100 */
[----:B------:R-:W-:Y:S01]  /*2ea0*/  FADD.FTZ R108, R108, R32 ;  /* 0x000000206c6c7221 */ /* 0x000fe20000010000 */
[----:B------:R-:W-:Y:S01]  /*2eb0*/  FFMA.FTZ R80, R22, R32, R80 ;  /* 0x0000002016507223 */ /* 0x000fe20000010050 */
[----:B------:R-:W-:Y:S01]  /*2ec0*/  FADD.FTZ R56, R56, R21 ;  /* 0x0000001538387221 */ /* 0x000fe20000010000 */
[----:B------:R-:W-:Y:S01]  /*2ed0*/  FFMA.FTZ R200, R22, R21, R200 ;  /* 0x0000001516c87223 */ /* 0x000fe200000100c8 */
[----:B------:R-:W-:-:S02]  /*2ee0*/  HADD2.F32 R32, -RZ, R172.H0_H0 ;  /* 0x200000acff207230 */ /* 0x000fc40000004100 */
[----:B------:R-:W-:Y:S01]  /*2ef0*/  FFMA.FTZ R21, R244, R21, R149 ;  /* 0x00000015f4157223 */ /* 0x000fe20000010095 */
        /* <DEDUP_REMOVED lines=9> */
[----:B------:R-:W-:Y:S01]  /*2f90*/  HADD2.F32 R148, -RZ, R183.H0_H0 ;  /* 0x200000b7ff947230 */ /* 0x000fe20000004100 */
[----:B------:R-:W-:Y:S01]  /*2fa0*/  SHF.R.U32.HI R151, RZ, 0x10, R151 ;  /* 0x00000010ff977819 */ /* 0x000fe20000011697 */
[----:B------:R-:W-:Y:S01]  /*2fb0*/  FMUL.FTZ R34, R34, UR24 ;  /* 0x0000001822227c20 */ /* 0x000fe20008410000 */
[----:B------:R-:W-:-:S02]  /*2fc0*/  FMUL.FTZ R149, R242, R150 ;  /* 0x00000096f2957220 */ /* 0x000fc40000410000 */
[----:B------:R-:W-:Y:S01]  /*2fd0*/  FADD.FTZ R58, R58, R148 ;  /* 0x000000943a3a7221 */ /* 0x000fe20000010000 */
[-C--:B------:R-:W-:Y:S01]  /*2fe0*/  FFMA.FTZ R202, R34, R148.reuse, R202 ;  /* 0x0000009422ca7223 */ /* 0x080fe200000100ca */
[----:B------:R-:W-:Y:S01]  /*2ff0*/  FFMA.FTZ R172, R246, R148, R149 ;  /* 0x00000094f6ac7223 */ /* 0x000fe20000010095 */
[----:B------:R-:W-:Y:S02]  /*3000*/  HADD2.F32 R148, -RZ, R151.H0_H0 ;  /* 0x20000097ff947230 */ /* 0x000fe40000004100 */
[----:B------:R-:W-:Y:S01]  /*3010*/  FADD.FTZ R35, R35, -UR25 ;  /* 0x8000001923237e21 */ /* 0x000fe20008010000 */
[----:B------:R-:W-:Y:S01]  /*3020*/  FADD.FTZ R110, R110, R150 ;  /* 0x000000966e6e7221 */ /* 0x000fe20000010000 */
        /* <DEDUP_REMOVED lines=17> */
.L_x_5512:
[----:B------:R-:W-:Y:S05]  /*3140*/  BSYNC.RECONVERGENT B0 ;  /* 0x0000000000007941 */ /* 0x000fea0003800200 */
.L_x_5511:
        /* <DEDUP_REMOVED lines=25> */
[----:B----4-:R-:W-:Y:S02]  /*32e0*/  MOV R190, R186 ;  /* 0x000000ba00be7202 */ /* 0x010fe40000000f00 */
[--C-:B------:R-:W-:Y:S01]  /*32f0*/  SHF.R.U64 R188, R186, 0x10, R187.reuse ;  /* 0x00000010babc7819 */ /* 0x100fe200000012bb */
[--C-:B------:R-:W-:Y:S01]  /*3300*/  IMAD.MOV.U32 R229, RZ, RZ, R187.reuse ;  /* 0x000000ffffe57224 */ /* 0x100fe200078e00bb */
[----:B------:R-:W-:Y:S01]  /*3310*/  SHF.R.U32.HI R228, RZ, 0x10, R187 ;  /* 0x00000010ffe47819 */ /* 0x000fe200000116bb */
[----:B0-----:R-:W-:-:S05]  /*3320*/  IMAD.WIDE.U32 R184, R206, 0x4, R184 ;  /* 0x00000004ceb87825 */ /* 0x001fca00078e00b8 */
[----:B------:R2:W5:Y:S02]  /*3330*/  LDG.E R20, desc[UR10][R184.64] ;  /* 0x0000000ab8147981 */ /* 0x000564000c1e1900 */
[----:B--2---:R-:W-:Y:S01]  /*3340*/  FADD.FTZ R185, R148, -UR25 ;  /* 0x8000001994b97e21 */ /* 0x004fe20008010000 */
[----:B------:R-:W-:Y:S02]  /*3350*/  HADD2.F32 R148, -RZ, R190.H0_H0 ;  /* 0x200000beff947230 */ /* 0x000fe40000004100 */
[----:B------:R-:W-:Y:S02]  /*3360*/  HADD2.F32 R184, -RZ, R191.H0_H0 ;  /* 0x200000bfffb87230 */ /* 0x000fe40000004100 */
[----:B------:R-:W-:Y:S01]  /*3370*/  FMUL.FTZ R185, R185, UR24 ;  /* 0x00000018b9b97c20 */ /* 0x000fe20008410000 */
[----:B-----5:R-:W-:Y:S02]  /*3380*/  FMUL.FTZ R186, R232, R148 ;  /* 0x00000094e8ba7220 */ /* 0x020fe40000410000 */
[----:B------:R-:W-:Y:S01]  /*3390*/  FADD.FTZ R60, R60, R184 ;  /* 0x000000b83c3c7221 */ /* 0x000fe20000010000 */
[-C--:B------:R-:W-:Y:S01]  /*33a0*/  FFMA.FTZ R196, R185, R184.reuse, R196 ;  /* 0x000000b8b9c47223 */ /* 0x080fe200000100c4 */
[----:B------:R-:W-:-:S02]  /*33b0*/  FFMA.FTZ R184, R236, R184, R186 ;  /* 0x000000b8ecb87223 */ /* 0x000fc400000100ba */
[----:B------:R-:W0:Y:S01]  /*33c0*/  @P0 LDC.64 R186, c[0x0][0x3b8] ;  /* 0x0000ee00ffba0b82 */ /* 0x000e220000000a00 */
[----:B------:R-:W-:Y:S01]  /*33d0*/  FADD.FTZ R149, R149, -UR25 ;  /* 0x8000001995957e21 */ /* 0x000fe20008010000 */
[----:B------:R-:W-:Y:S01]  /*33e0*/  FADD.FTZ R112, R112, R148 ;  /* 0x0000009470707221 */ /* 0x000fe20000010000 */
[----:B------:R-:W-:Y:S01]  /*33f0*/  FFMA.FTZ R84, R185, R148, R84 ;  /* 0x00000094b9547223 */ /* 0x000fe20000010054 */
[----:B------:R-:W-:Y:S02]  /*3400*/  HADD2.F32 R148, -RZ, R188.H0_H0 ;  /* 0x200000bcff947230 */ /* 0x000fe40000004100 */
[----:B------:R-:W-:-:S03]  /*3410*/  FADD.FTZ R150, R150, -UR25 ;  /* 0x8000001996967e21 */ /* 0x000fc60008010000 */
[----:B------:R-:W-:Y:S01]  /*3420*/  FADD.FTZ R113, R113, R148 ;  /* 0x0000009471717221 */ /* 0x000fe20000010000 */
[----:B------:R-:W-:Y:S01]  /*3430*/  FMUL.FTZ R188, R150, UR24 ;  /* 0x0000001896bc7c20 */ /* 0x000fe20008410000 */
[----:B0-----:R-:W-:-:S05]  /*3440*/  @P0 IMAD.WIDE.U32 R186, R206, 0x4, R186 ;  /* 0x00000004ceba0825 */ /* 0x001fca00078e00ba */
[----:B------:R0:W5:Y:S02]  /*3450*/  @P0 LDG.E R19, desc[UR10][R186.64] ;  /* 0x0000000aba130981 */ /* 0x000164000c1e1900 */
[----:B0-----:R-:W-:Y:S01]  /*3460*/  FMUL.FTZ R187, R149, UR24 ;  /* 0x0000001895bb7c20 */ /* 0x001fe20008410000 */
[----:B------:R-:W-:Y:S02]  /*3470*/  HADD2.F32 R186, -RZ, R189.H0_H0 ;  /* 0x200000bdffba7230 */ /* 0x000fe40000004100 */
[-C--:B------:R-:W-:Y:S01]  /*3480*/  FMUL.FTZ R149, R233, R148.reuse ;  /* 0x00000094e9957220 */ /* 0x080fe20000410000 */
[----:B------:R-:W-:Y:S01]  /*3490*/  FFMA.FTZ R85, R187, R148, R85 ;  /* 0x00000094bb557223 */ /* 0x000fe20000010055 */
[----:B------:R-:W-:Y:S02]  /*34a0*/  HADD2.F32 R148, -RZ, R229.H0_H0 ;  /* 0x200000e5ff947230 */ /* 0x000fe40000004100 */
[----:B------:R-:W-:Y:S01]  /*34b0*/  FADD.FTZ R61, R61, R186 ;  /* 0x000000ba3d3d7221 */ /* 0x000fe20000010000 */
[-C--:B------:R-:W-:Y:S01]  /*34c0*/  FFMA.FTZ R197, R187, R186.reuse, R197 ;  /* 0x000000babbc57223 */ /* 0x080fe200000100c5 */
        /* <DEDUP_REMOVED lines=26> */
.L_x_5514:
[----:B------:R-:W-:Y:S05]  /*3670*/  BSYNC.RECONVERGENT B0 ;  /* 0x0000000000007941 */ /* 0x000fea0003800200 */
.L_x_5513:
        /* <DEDUP_REMOVED lines=32> */
.L_x_5516:
[----:B------:R-:W-:Y:S05]  /*3880*/  BSYNC.RECONVERGENT B0 ;  /* 0x0000000000007941 */ /* 0x000fea0003800200 */
.L_x_5515:
        /* <DEDUP_REMOVED lines=86> */
.L_x_5521:
        /* <DEDUP_REMOVED lines=33> */
.L_x_5520:
        /* <DEDUP_REMOVED lines=36> */
.L_x_5523:
        /* <DEDUP_REMOVED lines=33> */
.L_x_5519:
        /* <DEDUP_REMOVED lines=54> */
.L_x_5525:
        /* <DEDUP_REMOVED lines=11> */
[----:B------:R-:W-:Y:S01]  /*4860*/  F2FP.F16.F32.PACK_AB R14, R147, R14 ;  /* 0x0000000e930e723e */ /* 0x000fe200000000ff */
        /* <DEDUP_REMOVED lines=14> */
[----:B------:R-:W-:Y:S01]  /*4950*/  F2FP.F16.F32.PACK_AB R15, R15, R148 ;  /* 0x000000940f0f723e */ /* 0x000fe200000000ff */
        /* <DEDUP_REMOVED lines=21> */
.L_x_5524:
        /* <DEDUP_REMOVED lines=51> */
.L_x_5526:
        /* <DEDUP_REMOVED lines=46> */
[----:B------:R-:W-:-:S07]  /*50c0*/  PRMT R5, R151, 0x7632, R5 ;  /* 0x0000763297057816 */ /* 0x000fce0000000005 */
.L_x_5522:
        /* <DEDUP_REMOVED lines=24> */
.L_x_5527:
[----:B------:R-:W-:-:S07]  /*5250*/  IADD3 R4, PT, PT, R4, 0x100, RZ ;  /* 0x0000010004047810 */ /* 0x000fce0007ffe0ff */
.L_x_5518:
[----:B------:R-:W-:Y:S05]  /*5260*/  BSYNC.RECONVERGENT B0 ;  /* 0x0000000000007941 */ /* 0x000fea0003800200 */
.L_x_5517:
        /* <DEDUP_REMOVED lines=22> */
[----:B------:R-:W-:Y:S01]  /*53d0*/  F2FP.F16.F32.PACK_AB R14, R147, R14 ;  /* 0x0000000e930e723e */ /* 0x000fe200000000ff */
        /* <DEDUP_REMOVED lines=36> */
.L_x_5532:
        /* <DEDUP_REMOVED lines=48> */
.L_x_5531:
        /* <DEDUP_REMOVED lines=51> */
.L_x_5534:
        /* <DEDUP_REMOVED lines=48> */
.L_x_5530:
        /* <DEDUP_REMOVED lines=39> */
.L_x_5536:
        /* <DEDUP_REMOVED lines=33> */
.L_x_5535:
        /* <DEDUP_REMOVED lines=36> */
.L_x_5537:
        /* <DEDUP_REMOVED lines=32> */
.L_x_5533:
        /* <DEDUP_REMOVED lines=23> */
.L_x_5538:
[----:B------:R-:W-:-:S07]  /*6980*/  IADD3 R4, PT, PT, R4, 0x100, RZ ;  /* 0x0000010004047810 */ /* 0x000fce0007ffe0ff */
.L_x_5529:
[----:B------:R-:W-:Y:S05]  /*6990*/  BSYNC.RECONVERGENT B0 ;  /* 0x0000000000007941 */ /* 0x000fea0003800200 */
.L_x_5528:
        /* <DEDUP_REMOVED lines=59> */
.L_x_5543:
        /* <DEDUP_REMOVED lines=48> */
.L_x_5542:
        /* <DEDUP_REMOVED lines=51> */
.L_x_5545:
        /* <DEDUP_REMOVED lines=48> */
.L_x_5541:
        /* <DEDUP_REMOVED lines=39> */
.L_x_5547:
        /* <DEDUP_REMOVED lines=33> */
.L_x_5546:
        /* <DEDUP_REMOVED lines=36> */
.L_x_5548:
        /* <DEDUP_REMOVED lines=32> */
.L_x_5544:
        /* <DEDUP_REMOVED lines=23> */
.L_x_5549:
[----:B------:R-:W-:-:S07]  /*80b0*/  IADD3 R4, PT, PT, R4, 0x100, RZ ;  /* 0x0000010004047810 */ /* 0x000fce0007ffe0ff */
.L_x_5540:
[----:B------:R-:W-:Y:S05]  /*80c0*/  BSYNC.RECONVERGENT B0 ;  /* 0x0000000000007941 */ /* 0x000fea0003800200 */
.L_x_5539:
        /* <DEDUP_REMOVED lines=59> */
.L_x_5554:
        /* <DEDUP_REMOVED lines=48> */
.L_x_5553:
        /* <DEDUP_REMOVED lines=51> */
.L_x_5556:
        /* <DEDUP_REMOVED lines=48> */
.L_x_5552:
        /* <DEDUP_REMOVED lines=39> */
.L_x_5558:
        /* <DEDUP_REMOVED lines=33> */
.L_x_5557:
        /* <DEDUP_REMOVED lines=36> */
.L_x_5559:
        /* <DEDUP_REMOVED lines=32> */
.L_x_5555:
        /* <DEDUP_REMOVED lines=23> */
.L_x_5560:
[----:B------:R-:W-:-:S07]  /*97e0*/  IADD3 R4, PT, PT, R4, 0x100, RZ ;  /* 0x0000010004047810 */ /* 0x000fce0007ffe0ff */
.L_x_5551:
[----:B------:R-:W-:Y:S05]  /*97f0*/  BSYNC.RECONVERGENT B0 ;  /* 0x0000000000007941 */ /* 0x000fea0003800200 */
.L_x_5550:
        /* <DEDUP_REMOVED lines=59> */
.L_x_5565:
        /* <DEDUP_REMOVED lines=48> */
.L_x_5564:
        /* <DEDUP_REMOVED lines=51> */
.L_x_5567:
        /* <DEDUP_REMOVED lines=48> */
.L_x_5563:
        /* <DEDUP_REMOVED lines=39> */
.L_x_5569:
        /* <DEDUP_REMOVED lines=33> */
.L_x_5568:
        /* <DEDUP_REMOVED lines=36> */
.L_x_5570:
        /* <DEDUP_REMOVED lines=32> */
.L_x_5566:
        /* <DEDUP_REMOVED lines=23> */
.L_x_5571:
[----:B------:R-:W-:-:S07]  /*af10*/  IADD3 R4, PT, PT, R4, 0x100, RZ ;  /* 0x0000010004047810 */ /* 0x000fce0007ffe0ff */
.L_x_5562:
[----:B------:R-:W-:Y:S05]  /*af20*/  BSYNC.RECONVERGENT B0 ;  /* 0x0000000000007941 */ /* 0x000fea0003800200 */
.L_x_5561:
        /* <DEDUP_REMOVED lines=59> */
.L_x_5576:
        /* <DEDUP_REMOVED lines=48> */
.L_x_5575:
        /* <DEDUP_REMOVED lines=51> */
.L_x_5578:
        /* <DEDUP_REMOVED lines=48> */
.L_x_5574:
        /* <DEDUP_REMOVED lines=39> */
.L_x_5580:
        /* <DEDUP_REMOVED lines=33> */
.L_x_5579:
        /* <DEDUP_REMOVED lines=36> */
.L_x_5581:
        /* <DEDUP_REMOVED lines=32> */
.L_x_5577:
        /* <DEDUP_REMOVED lines=23> */
.L_x_5582:
[----:B------:R-:W-:-:S07]  /*c640*/  IADD3 R4, PT, PT, R4, 0x100, RZ ;  /* 0x0000010004047810 */ /* 0x000fce0007ffe0ff */
.L_x_5573:
[----:B------:R-:W-:Y:S05]  /*c650*/  BSYNC.RECONVERGENT B0 ;  /* 0x0000000000007941 */ /* 0x000fea0003800200 */
.L_x_5572:
        /* <DEDUP_REMOVED lines=13> */
[----:B------:R-:W-:-:S03]  /*c730*/  LOP3.LUT P0, RZ, R20, 0xff, RZ, 0xc0, !PT ;  /* 0x000000ff14ff7812 */ /* 0x000fc6000780c0ff */
[----:B------:R-:W-:-:S04]  /*c740*/  FFMA.FTZ R5, R185, R5, UR7 ;  /* 0x00000007b9057e23 */ /* 0x000fc80008010005 */
[----:B------:R-:W-:-:S04]  /*c750*/  FADD.FTZ R5, R184, -R5 ;  /* 0x80000005b8057221 */ /* 0x000fc80000010000 */
[----:B------:R-:W-:-:S04]  /*c760*/  FFMA.FTZ R144, R5, UR24, R140 ;  /* 0x0000001805907c23 */ /* 0x000fc8000801008c */
[----:B------:R-:W-:-:S05]  /*c770*/  FMUL.FTZ R5, R144, UR23 ;  /* 0x0000001790057c20 */ /* 0x000fca0008410000 */
[----:B------:R-:W-:Y:S02]  /*c780*/  FSEL R14, R5, RZ, P0 ;  /* 0x000000ff050e7208 */ /* 0x000fe40000000000 */
[----:B-----5:R-:W-:-:S04]  /*c790*/  LOP3.LUT P0, RZ, R19, 0xff, RZ, 0xc0, !PT ;  /* 0x000000ff13ff7812 */ /* 0x020fc8000780c0ff */
[----:B------:R-:W-:Y:S01]  /*c7a0*/  FSEL R147, R5, RZ, P0 ;  /* 0x000000ff05937208 */ /* 0x000fe20000000000 */
[----:B------:R-:W-:Y:S01]  /*c7b0*/  IMAD.U32 R5, RZ, RZ, UR6 ;  /* 0x00000006ff057e24 */ /* 0x000fe2000f8e00ff */
[----:B------:R-:W-:Y:S02]  /*c7c0*/  LOP3.LUT P0, RZ, R20, 0xff00, RZ, 0xc0, !PT ;  /* 0x0000ff0014ff7812 */ /* 0x000fe4000780c0ff */
[----:B------:R-:W-:Y:S01]  /*c7d0*/  F2FP.F16.F32.PACK_AB R14, R147, R14 ;  /* 0x0000000e930e723e */ /* 0x000fe200000000ff */
[----:B------:R-:W-:Y:S01]  /*c7e0*/  FFMA.FTZ R5, R187, R5, UR7 ;  /* 0x00000007bb057e23 */ /* 0x000fe20008010005 */
[----:B------:R-:W-:Y:S02]  /*c7f0*/  MOV R147, UR6 ;  /* 0x0000000600937c02 */ /* 0x000fe40008000f00 */
[----:B01----:R-:W-:Y:S01]  /*c800*/  PRMT R150, R14, 0x7610, R150 ;  /* 0x000076100e967816 */ /* 0x003fe20000000096 */
[----:B------:R-:W-:Y:S02]  /*c810*/  FADD.FTZ R5, R186, -R5 ;  /* 0x80000005ba057221 */ /* 0x000fe40000010000 */
[----:B------:R-:W-:-:S02]  /*c820*/  FFMA.FTZ R147, R190, R147, UR7 ;  /* 0x00000007be937e23 */ /* 0x000fc40008010093 */
[----:B------:R-:W-:Y:S02]  /*c830*/  FFMA.FTZ R145, R5, UR24, R141 ;  /* 0x0000001805917c23 */ /* 0x000fe4000801008d */
[----:B------:R-:W-:Y:S02]  /*c840*/  FADD.FTZ R147, R191, -R147 ;  /* 0x80000093bf937221 */ /* 0x000fe40000010000 */
[----:B------:R-:W-:Y:S02]  /*c850*/  FMUL.FTZ R5, R145, UR23 ;  /* 0x0000001791057c20 */ /* 0x000fe40008410000 */
[----:B------:R-:W-:-:S03]  /*c860*/  FFMA.FTZ R147, R147, UR24, R143 ;  /* 0x0000001893937c23 */ /* 0x000fc6000801008f */
        /* <DEDUP_REMOVED lines=27> */
.L_x_5587:
[----:B------:R-:W-:Y:S01]  /*ca20*/  IMAD.U32 R5, RZ, RZ, UR6 ;  /* 0x00000006ff057e24 */ /* 0x000fe2000f8e00ff */
[----:B------:R-:W-:Y:S02]  /*ca30*/  LOP3.LUT P0, RZ, R20, 0xff00, RZ, 0xc0, !PT ;  /* 0x0000ff0014ff7812 */ /* 0x000fe4000780c0ff */
        /* <DEDUP_REMOVED lines=8> */
[----:B01----:R-:W-:Y:S01]  /*cac0*/  FSEL R148, R5, RZ, P0 ;  /* 0x000000ff05947208 */ /* 0x003fe20000000000 */
[----:B------:R-:W-:Y:S01]  /*cad0*/  FMUL.FTZ R149, R16, UR23 ;  /* 0x0000001710957c20 */ /* 0x000fe20008410000 */
[----:B-----5:R-:W-:-:S04]  /*cae0*/  LOP3.LUT P0, RZ, R19, 0xff00, RZ, 0xc0, !PT ;  /* 0x0000ff0013ff7812 */ /* 0x020fc8000780c0ff */
        /* <DEDUP_REMOVED lines=35> */
.L_x_5586:
        /* <DEDUP_REMOVED lines=51> */
.L_x_5589:
        /* <DEDUP_REMOVED lines=10> */
[----:B01----:R-:W-:Y:S01]  /*d0f0*/  FSEL R148, R5, RZ, P0 ;  /* 0x000000ff05947208 */ /* 0x003fe20000000000 */
[----:B------:R-:W-:Y:S01]  /*d100*/  FMUL.FTZ R149, R16, UR23 ;  /* 0x0000001710957c20 */ /* 0x000fe20008410000 */
[----:B-----5:R-:W-:-:S04]  /*d110*/  LOP3.LUT P0, RZ, R19, 0xff00, RZ, 0xc0, !PT ;  /* 0x0000ff0013ff7812 */ /* 0x020fc8000780c0ff */
        /* <DEDUP_REMOVED lines=35> */
.L_x_5585:
[----:B------:R-:W-:-:S04]  /*d350*/  UISETP.NE.U32.AND UP4, UPT, UR16, URZ, UPT ;  /* 0x000000ff1000728c */ /* 0x000fc8000bf85070 */
[----:B------:R-:W-:-:S09]  /*d360*/  UISETP.NE.AND.EX UP4, UPT, UR17, URZ, UPT, UP4 ;  /* 0x000000ff1100728c */ /* 0x000fd2000bf85340 */
[----:B------:R-:W-:Y:S05]  /*d370*/  BRA.U !UP4, `(.L_x_5590) ;  /* 0x000000050c147547 */ /* 0x000fea000b800000 */
[----:B------:R-:W-:-:S04]  /*d380*/  UISETP.NE.U32.AND UP4, UPT, UR4, URZ, UPT ;  /* 0x000000ff0400728c */ /* 0x000fc8000bf85070 */
[----:B------:R-:W-:-:S09]  /*d390*/  UISETP.NE.AND.EX UP4, UPT, UR5, URZ, UPT, UP4 ;  /* 0x000000ff0500728c */ /* 0x000fd2000bf85340 */
[----:B------:R-:W-:Y:S05]  /*d3a0*/  BRA.U !UP4, `(.L_x_5591) ;  /* 0x000000010c847547 */ /* 0x000fea000b800000 */
        /* <DEDUP_REMOVED lines=33> */
.L_x_5591:
[----:B01----:R-:W-:Y:S02]  /*d5c0*/  MOV R148, UR6 ;  /* 0x0000000600947c02 */ /* 0x003fe40008000f00 */
        /* <DEDUP_REMOVED lines=32> */
.L_x_5590:
[----:B------:R-:W-:-:S04]  /*d7d0*/  UISETP.NE.U32.AND UP4, UPT, UR4, URZ, UPT ;  /* 0x000000ff0400728c */ /* 0x000fc8000bf85070 */
[----:B------:R-:W-:-:S09]  /*d7e0*/  UISETP.NE.AND.EX UP4, UPT, UR5, URZ, UPT, UP4 ;  /* 0x000000ff0500728c */ /* 0x000fd2000bf85340 */
[----:B------:R-:W-:Y:S05]  /*d7f0*/  BRA.U !UP4, `(.L_x_5592) ;  /* 0x000000010c847547 */ /* 0x000fea000b800000 */
        /* <DEDUP_REMOVED lines=33> */
.L_x_5592:
        /* <DEDUP_REMOVED lines=32> */
.L_x_5588:
        /* <DEDUP_REMOVED lines=23> */
.L_x_5584:
[----:B------:R-:W-:Y:S05]  /*dd80*/  BSYNC.RECONVERGENT B0 ;  /* 0x0000000000007941 */ /* 0x000fea0003800200 */
.L_x_5583:
[----:B------:R-:W-:Y:S01]  /*dd90*/  UPLOP3.LUT UP3, UPT, UPT, UPT, UP3, 0x40, 0x4 ;  /* 0x000000000004789c */ /* 0x000fe20003f6e830 */
[----:B------:R-:W-:Y:S10]  /*dda0*/  BRA.U !UP1, `(.L_x_5593) ;  /* 0xffffff3109307547 */ /* 0x000ff4000b83ffff */
.L_x_5500:
        /* <DEDUP_REMOVED lines=19> */
.L_x_5595:
[----:B------:R-:W-:Y:S05]  /*dee0*/  BSYNC.RECONVERGENT B0 ;  /* 0x0000000000007941 */ /* 0x000fea0003800200 */
.L_x_5594:
        /* <DEDUP_REMOVED lines=15> */
.L_x_5597:
[----:B------:R-:W-:Y:S05]  /*dfe0*/  BSYNC.RECONVERGENT B0 ;  /* 0x0000000000007941 */ /* 0x000fea0003800200 */
.L_x_5596:
        /* <DEDUP_REMOVED lines=15> */
.L_x_5599:
[----:B------:R-:W-:Y:S05]  /*e0e0*/  BSYNC.RECONVERGENT B0 ;  /* 0x0000000000007941 */ /* 0x000fea0003800200 */
.L_x_5598:
        /* <DEDUP_REMOVED lines=15> */
.L_x_5601:
[----:B------:R-:W-:Y:S05]  /*e1e0*/  BSYNC.RECONVERGENT B0 ;  /* 0x0000000000007941 */ /* 0x000fea0003800200 */
.L_x_5600:
        /* <DEDUP_REMOVED lines=15> */
.L_x_5603:
[----:B------:R-:W-:Y:S05]  /*e2e0*/  BSYNC.RECONVERGENT B0 ;  /* 0x0000000000007941 */ /* 0x000fea0003800200 */
.L_x_5602:
        /* <DEDUP_REMOVED lines=15> */
.L_x_5605:
[----:B------:R-:W-:Y:S05]  /*e3e0*/  BSYNC.RECONVERGENT B0 ;  /* 0x0000000000007941 */ /* 0x000fea0003800200 */
.L_x_5604:
        /* <DEDUP_REMOVED lines=15> */
.L_x_5606:
        /* <DEDUP_REMOVED lines=10> */
.L_x_7300:


//--------------------- .text._ZN10layer_norm31ln_parallel_residual_bwd_kernelINS_13Kernel_traitsIf6__halffS2_fjLj7168ELj1ELj1ELj8ELj8ENS_18Kernel_traits_baseILj7168EfS2_fS2_fjLj256EEEEELb1ELb0ELb1EEEvNS_9BwdParamsE --------------------------
	.section	.text._ZN10layer_norm31ln_parallel_residual_bwd_kernelINS_13Kernel_traitsIf6__halffS2_fjLj7168ELj1ELj1ELj8ELj8ENS_18Kernel_traits_baseILj7168EfS2_fS2_fjLj256EEEEELb1ELb0ELb1EEEvNS_9BwdParamsE,"ax",@progbits
	.align	128
        .global         _ZN10layer_norm31ln_parallel_residual_bwd_kernelINS_13Kernel_traitsIf6__halffS2_fjLj7168ELj1ELj1ELj8ELj8ENS_18Kernel_traits_baseILj7168EfS2_fS2_fjLj256EEEEELb1ELb0ELb1EEEvNS_9BwdParamsE
        .type           _ZN10layer_norm31ln_parallel_residual_bwd_kernelINS_13Kernel_traitsIf6__halffS2_fjLj7168ELj1ELj1ELj8ELj8ENS_18Kernel_traits_baseILj7168EfS2_fS2_fjLj256EEEEELb1ELb0ELb1EEEvNS_9BwdParamsE,@function
        .size           _ZN10layer_norm31ln_parallel_residual_bwd_kernelINS_13Kernel_traitsIf6__halffS2_fjLj7168ELj1ELj1ELj8ELj8ENS_18Kernel_traits_baseILj7168EfS2_fS2_fjLj256EEEEELb1ELb0ELb1EEEvNS_9BwdParamsE,(.L_x_7301 - _ZN10layer_norm31ln_parallel_residual_bwd_kernelINS_13Kernel_traitsIf6__halffS2_fjLj7168ELj1ELj1ELj8ELj8ENS_18Kernel_traits_baseILj7168EfS2_fS2_fjLj256EEEEELb1ELb0ELb1EEEvNS_9BwdParamsE)
        .other          _ZN10layer_norm31ln_parallel_residual_bwd_kernelINS_13Kernel_traitsIf6__halffS2_fjLj7168ELj1ELj1ELj8ELj8ENS_18Kernel_traits_baseILj7168EfS2_fS2_fjLj256EEEEELb1ELb0ELb1EEEvNS_9BwdParamsE,@"STO_CUDA_ENTRY STV_DEFAULT"
_ZN10layer_norm31ln_parallel_residual_bwd_kernelINS_13Kernel_traitsIf6__halffS2_fjLj7168ELj1ELj1ELj8ELj8ENS_18Kernel_traits_baseILj7168EfS2_fS2_fjLj256EEEEELb1ELb0ELb1EEEvNS_9BwdParamsE:
.text._ZN10layer_norm31ln_parallel_residual_bwd_kernelINS_13Kernel_traitsIf6__halffS2_fjLj7168ELj1ELj1ELj8ELj8ENS_18Kernel_traits_baseILj7168EfS2_fS2_fjLj256EEEEELb1ELb0ELb1EEEvNS_9BwdParamsE:
        /* <DEDUP_REMOVED lines=173> */
.L_x_5673:
        /* <DEDUP_REMOVED lines=87> */
[----:B------:R-:W-:Y:S01]  /*1040*/  SHF.R.U64 R156, R180, 0x10, R181 ;  /* 0x00000010b49c7819 */ /* 0x000fe200000012b5 */
[----:B------:R-:W-:-:S02]  /*1050*/  FADD.FTZ R141, R141, -UR5 ;  /* 0x800000058d8d7e21 */ /* 0x000fc40008010000 */
[----:B------:R-:W-:Y:S02]  /*1060*/  HADD2.F32 R140, -RZ, R0.H0_H0 ;  /* 0x20000000ff8c7230 */ /* 0x000fe40000004100 */
[----:B------:R-:W-:Y:S01]  /*1070*/  FMUL.FTZ R0, R157, UR16 ;  /* 0x000000109d007c20 */ /* 0x000fe20008410000 */
[----:B------:R-:W-:Y:S02]  /*1080*/  HADD2.F32 R156, -RZ, R156.H0_H0 ;  /* 0x2000009cff9c7230 */ /* 0x000fe40000004100 */
[----:B------:R-:W-:Y:S01]  /*1090*/  FMUL.FTZ R157, R141, UR16 ;  /* 0x000000108d9d7c20 */ /* 0x000fe20008410000 */
[--C-:B------:R-:W-:Y:S01]  /*10a0*/  IMAD.MOV.U32 R185, RZ, RZ, R181.reuse ;  /* 0x000000ffffb97224 */ /* 0x100fe200078e00b5 */
[----:B------:R-:W-:Y:S01]  /*10b0*/  SHF.R.U32.HI R184, RZ, 0x10, R181 ;  /* 0x00000010ffb87819 */ /* 0x000fe200000116b5 */
[----:B------:R-:W-:Y:S02]  /*10c0*/  HADD2.F32 R186, -RZ, R186.H0_H0 ;  /* 0x200000baffba7230 */ /* 0x000fe40000004100 */
[-C--:B------:R-:W-:Y:S01]  /*10d0*/  FFMA.FTZ R229, R157, R156.reuse, R229 ;  /* 0x0000009c9de57223 */ /* 0x080fe200000100e5 */
[----:B------:R-:W-:Y:S01]  /*10e0*/  FADD.FTZ R236, R156, R236 ;  /* 0x000000ec9cec7221 */ /* 0x000fe20000010000 */
[----:B------:R-:W-:Y:S01]  /*10f0*/  FMUL.FTZ R156, R65, R156 ;  /* 0x0000009c419c7220 */ /* 0x000fe20000410000 */
[----:B------:R-:W-:-:S02]  /*1100*/  HADD2.F32 R185, -RZ, R185.H0_H0 ;  /* 0x200000b9ffb97230 */ /* 0x000fc40000004100 */
[-C--:B------:R-:W-:Y:S01]  /*1110*/  FFMA.FTZ R17, R157, R186.reuse, R17 ;  /* 0x000000ba9d117223 */ /* 0x080fe20000010011 */
[----:B------:R-:W-:Y:S01]  /*1120*/  FADD.FTZ R201, R186, R201 ;  /* 0x000000c9bac97221 */ /* 0x000fe20000010000 */
[----:B------:R-:W-:Y:S01]  /*1130*/  FFMA.FTZ R156, R37, R186, R156 ;  /* 0x000000ba259c7223 */ /* 0x000fe2000001009c */
[----:B------:R-:W-:Y:S02]  /*1140*/  HADD2.F32 R184, -RZ, R184.H0_H0 ;  /* 0x200000b8ffb87230 */ /* 0x000fe40000004100 */
[----:B------:R-:W-:Y:S01]  /*1150*/  FADD.FTZ R142, R142, -UR5 ;  /* 0x800000058e8e7e21 */ /* 0x000fe20008010000 */
[----:B------:R-:W-:Y:S01]  /*1160*/  FADD.FTZ R186, R143, -UR5 ;  /* 0x800000058fba7e21 */ /* 0x000fe20008010000 */
[----:B0-----:R-:W-:-:S04]  /*1170*/  @P1 IMAD.WIDE.U32 R160, R7, 0x10, R160 ;  /* 0x0000001007a01825 */ /* 0x001fc800078e00a0 */
[----:B------:R-:W-:Y:S01]  /*1180*/  FMUL.FTZ R158, R67, R184 ;  /* 0x000000b8439e7220 */ /* 0x000fe20000410000 */
[----:B------:R-:W-:Y:S01]  /*1190*/  FMUL.FTZ R159, R186, UR16 ;  /* 0x00000010ba9f7c20 */ /* 0x000fe20008410000 */
[----:B------:R-:W-:Y:S01]  /*11a0*/  HADD2.F32 R183, -RZ, R183.H0_H0 ;  /* 0x200000b7ffb77230 */ /* 0x000fe20000004100 */
[----:B------:R0:W5:Y:S01]  /*11b0*/  @P1 LDG.E.128 R128, desc[UR10][R160.64] ;  /* 0x0000000aa0801981 */ /* 0x000162000c1e1d00 */
[----:B------:R-:W-:Y:S01]  /*11c0*/  HADD2.F32 R182, -RZ, R182.H0_H0 ;  /* 0x200000b6ffb67230 */ /* 0x000fe20000004100 */
[--C-:B------:R-:W-:Y:S01]  /*11d0*/  SHF.R.U32.HI R186, RZ, 0x10, R163.reuse ;  /* 0x00000010ffba7819 */ /* 0x100fe200000116a3 */
[----:B------:R-:W-:Y:S02]  /*11e0*/  IMAD.MOV.U32 R187, RZ, RZ, R163 ;  /* 0x000000ffffbb7224 */ /* 0x000fe400078e00a3 */
[----:B------:R-:W-:Y:S01]  /*11f0*/  FADD.FTZ R202, R183, R202 ;  /* 0x000000cab7ca7221 */ /* 0x000fe20000010000 */
[-C--:B------:R-:W-:Y:S01]  /*1200*/  FFMA.FTZ R19, R159, R182.reuse, R19 ;  /* 0x000000b69f137223 */ /* 0x080fe20000010013 */
[----:B0-----:R-:W-:Y:S01]  /*1210*/  FMUL.FTZ R161, R142, UR16 ;  /* 0x000000108ea17c20 */ /* 0x001fe20008410000 */
[----:B------:R-:W-:Y:S01]  /*1220*/  FMUL.FTZ R160, R66, R185 ;  /* 0x000000b942a07220 */ /* 0x000fe20000410000 */
[----:B------:R-:W-:Y:S01]  /*1230*/  FADD.FTZ R203, R182, R203 ;  /* 0x000000cbb6cb7221 */ /* 0x000fe20000010000 */
[----:B------:R-:W-:Y:S01]  /*1240*/  FFMA.FTZ R158, R39, R182, R158 ;  /* 0x000000b6279e7223 */ /* 0x000fe2000001009e */
[-C--:B------:R-:W-:Y:S01]  /*1250*/  FFMA.FTZ R18, R161, R183.reuse, R18 ;  /* 0x000000b7a1127223 */ /* 0x080fe20000010012 */
[----:B------:R-:W-:Y:S01]  /*1260*/  FFMA.FTZ R160, R38, R183, R160 ;  /* 0x000000b726a07223 */ /* 0x000fe200000100a0 */
[----:B------:R-:W-:-:S02]  /*1270*/  MOV R183, R162 ;  /* 0x000000a200b77202 */ /* 0x000fc40000000f00 */
[----:B------:R-:W-:Y:S02]  /*1280*/  SHF.R.U64 R182, R162, 0x10, R163 ;  /* 0x00000010a2b67819 */ /* 0x000fe400000012a3 */
[----:B------:R-:W-:Y:S02]  /*1290*/  MOV R162, R164 ;  /* 0x000000a400a27202 */ /* 0x000fe40000000f00 */
[--C-:B------:R-:W-:Y:S01]  /*12a0*/  SHF.R.U64 R163, R164, 0x10, R165.reuse ;  /* 0x00000010a4a37819 */ /* 0x100fe200000012a5 */
[----:B------:R-:W-:-:S05]  /*12b0*/  IMAD.MOV.U32 R164, RZ, RZ, R165 ;  /* 0x000000ffffa47224 */ /* 0x000fca00078e00a5 */
[----:B------:R-:W-:Y:S01]  /*12c0*/  HADD2.F32 R164, -RZ, R164.H0_H0 ;  /* 0x200000a4ffa47230 */ /* 0x000fe20000004100 */
[----:B------:R-:W-:-:S04]  /*12d0*/  SHF.R.U32.HI R165, RZ, 0x10, R165 ;  /* 0x00000010ffa57819 */ /* 0x000fc800000116a5 */
[----:B------:R-:W-:Y:S01]  /*12e0*/  FADD.FTZ R195, R164, R195 ;  /* 0x000000c3a4c37221 */ /* 0x000fe20000010000 */
[----:B------:R-:W-:-:S04]  /*12f0*/  HADD2.F32 R165, -RZ, R165.H0_H0 ;  /* 0x200000a5ffa57230 */ /* 0x000fc80000004100 */
        /* <DEDUP_REMOVED lines=13> */
[----:B------:R-:W-:Y:S02]  /*13d0*/  HADD2.F32 R162, -RZ, R162.H0_H0 ;  /* 0x200000a2ffa27230 */ /* 0x000fe40000004100 */
[----:B------:R-:W-:Y:S02]  /*13e0*/  HADD2.F32 R163, -RZ, R163.H0_H0 ;  /* 0x200000a3ffa37230 */ /* 0x000fe40000004100 */
[----:B------:R-:W-:-:S04]  /*13f0*/  @P0 IMAD.WIDE.U32 R166, R8, 0x4, R166 ;  /* 0x0000000408a60825 */ /* 0x000fc800078e00a6 */
[----:B-1----:R-:W-:Y:S01]  /*1400*/  @P0 IMAD.WIDE.U32 R168, R12, 0x4, R168 ;  /* 0x000000040ca80825 */ /* 0x002fe200078e00a8 */
[----:B0-----:R-:W0:Y:S03]  /*1410*/  @P1 LDC.64 R170, c[0x0][0x438] ;  /* 0x00010e00ffaa1b82 */ /* 0x001e260000000a00 */
[----:B------:R-:W-:Y:S01]  /*1420*/  FMUL.FTZ R104, R104, UR16 ;  /* 0x0000001068687c20 */ /* 0x000fe20008410000 */
[----:B------:R-:W-:Y:S01]  /*1430*/  FMUL.FTZ R105, R105, UR16 ;  /* 0x0000001069697c20 */ /* 0x000fe20008410000 */
[----:B------:R-:W-:Y:S01]  /*1440*/  FMUL.FTZ R106, R106, UR16 ;  /* 0x000000106a6a7c20 */ /* 0x000fe20008410000 */
[----:B------:R-:W-:Y:S01]  /*1450*/  FMUL.FTZ R107, R107, UR16 ;  /* 0x000000106b6b7c20 */ /* 0x000fe20008410000 */
[----:B------:R-:W-:Y:S02]  /*1460*/  HADD2.F32 R183, -RZ, R183.H0_H0 ;  /* 0x200000b7ffb77230 */ /* 0x000fe40000004100 */
[----:B------:R-:W-:Y:S01]  /*1470*/  FADD.FTZ R249, R162, R249 ;  /* 0x000000f9a2f97221 */ /* 0x000fe20000010000 */
[----:B------:R-:W-:-:S02]  /*1480*/  HADD2.F32 R182, -RZ, R182.H0_H0 ;  /* 0x200000b6ffb67230 */ /* 0x000fc40000004100 */
[----:B------:R-:W-:Y:S01]  /*1490*/  FADD.FTZ R250, R163, R250 ;  /* 0x000000faa3fa7221 */ /* 0x000fe20000010000 */
[----:B------:R-:W-:Y:S01]  /*14a0*/  HADD2.F32 R187, -RZ, R187.H0_H0 ;  /* 0x200000bbffbb7230 */ /* 0x000fe20000004100 */
[----:B------:R1:W5:Y:S01]  /*14b0*/  @P0 LDG.E R4, desc[UR10][R166.64] ;  /* 0x0000000aa6040981 */ /* 0x000362000c1e1900 */
[----:B------:R-:W-:Y:S02]  /*14c0*/  HADD2.F32 R186, -RZ, R186.H0_H0 ;  /* 0x200000baffba7230 */ /* 0x000fe40000004100 */
[----:B------:R-:W-:Y:S01]  /*14d0*/  FFMA.FTZ R230, R161, R185, R230 ;  /* 0x000000b9a1e67223 */ /* 0x000fe200000100e6 */
[----:B------:R-:W-:Y:S01]  /*14e0*/  FADD.FTZ R237, R185, R237 ;  /* 0x000000edb9ed7221 */ /* 0x000fe20000010000 */
        /* <DEDUP_REMOVED lines=50> */
[----:B------:R-:W-:-:S02]  /*1810*/  HADD2.F32 R186, -RZ, R186.H0_H0 ;  /* 0x200000baffba7230 */ /* 0x000fc40000004100 */
[----:B------:R-:W-:Y:S01]  /*1820*/  FFMA.FTZ R228, R0, R140, R228 ;  /* 0x0000008c00e47223 */ /* 0x000fe200000100e4 */
[----:B------:R-:W-:Y:S02]  /*1830*/  HADD2.F32 R155, -RZ, R155.H0_H0 ;  /* 0x2000009bff9b7230 */ /* 0x000fe40000004100 */
        /* <DEDUP_REMOVED lines=8> */
[----:B------:R-:W-:-:S02]  /*18c0*/  HADD2.F32 R100, -RZ, R176.H0_H0 ;  /* 0x200000b0ff647230 */ /* 0x000fc40000004100 */
[----:B------:R-:W-:Y:S01]  /*18d0*/  FADD.FTZ R210, R186, R210 ;  /* 0x000000d2bad27221 */ /* 0x000fe20000010000 */
[----:B------:R-:W-:Y:S02]  /*18e0*/  HADD2.F32 R177, -RZ, R177.H0_H0 ;  /* 0x200000b1ffb17230 */ /* 0x000fe40000004100 */
[----:B------:R-:W-:Y:S01]  /*18f0*/  FMUL.FTZ R176, R101, UR16 ;  /* 0x0000001065b07c20 */ /* 0x000fe20008410000 */
[----:B------:R-:W-:Y:S01]  /*1900*/  HADD2.F32 R191, -RZ, R191.H0_H0 ;  /* 0x200000bfffbf7230 */ /* 0x000fe20000004100 */
[----:B------:R-:W2:Y:S01]  /*1910*/  LDG.E.64 R184, desc[UR10][R184.64] ;  /* 0x0000000ab8b87981 */ /* 0x000ea2000c1e1b00 */
[-C--:B------:R-:W-:Y:S01]  /*1920*/  FFMA.FTZ R247, R175, R177.reuse, R247 ;  /* 0x000000b1aff77223 */ /* 0x080fe200000100f7 */
[----:B------:R-:W-:Y:S01]  /*1930*/  FMUL.FTZ R174, R72, R177 ;  /* 0x000000b148ae7220 */ /* 0x000fe20000410000 */
[----:B------:R-:W-:Y:S01]  /*1940*/  FFMA.FTZ R25, R176, R186, R25 ;  /* 0x000000bab0197223 */ /* 0x000fe20000010019 */
[----:B------:R-:W-:Y:S01]  /*1950*/  HADD2.F32 R188, -RZ, R188.H0_H0 ;  /* 0x200000bcffbc7230 */ /* 0x000fe20000004100 */
[----:B------:R-:W2:Y:S01]  /*1960*/  LDG.E.64 R182, desc[UR10][R182.64] ;  /* 0x0000000ab6b67981 */ /* 0x000ea2000c1e1b00 */
[----:B------:R-:W-:-:S02]  /*1970*/  HADD2.F32 R187, -RZ, R187.H0_H0 ;  /* 0x200000bbffbb7230 */ /* 0x000fc40000004100 */
        /* <DEDUP_REMOVED lines=19> */
[----:B------:R0:W-:Y:S04]  /*1ab0*/  STL [R1+0x8], R194 ;  /* 0x000008c201007387 */ /* 0x0001e80000100800 */
[----:B0-----:R-:W4:Y:S01]  /*1ac0*/  LDL.LU R194, [R1+0x10] ;  /* 0x0000100001c27983 */ /* 0x001f220000300800 */
[----:B------:R-:W-:-:S05]  /*1ad0*/  FADD.FTZ R136, R188, R136 ;  /* 0x00000088bc887221 */ /* 0x000fca0000010000 */
[----:B------:R0:W-:Y:S04]  /*1ae0*/  STL [R1+0x30], R136 ;  /* 0x0000308801007387 */ /* 0x0001e80000100800 */
[----:B0-----:R-:W2:Y:S01]  /*1af0*/  LDL.LU R136, [R1+0x58] ;  /* 0x0000580001887983 */ /* 0x001ea20000300800 */
[----:B------:R-:W-:Y:S01]  /*1b00*/  FMUL.FTZ R188, R74, R188 ;  /* 0x000000bc4abc7220 */ /* 0x000fe20000410000 */
[-C--:B------:R-:W-:Y:S01]  /*1b10*/  FFMA.FTZ R24, R175, R191.reuse, R24 ;  /* 0x000000bfaf187223 */ /* 0x080fe20000010018 */
[----:B------:R-:W-:Y:S01]  /*1b20*/  FADD.FTZ R209, R191, R209 ;  /* 0x000000d1bfd17221 */ /* 0x000fe20000010000 */
[----:B------:R-:W-:Y:S01]  /*1b30*/  FFMA.FTZ R174, R44, R191, R174 ;  /* 0x000000bf2cae7223 */ /* 0x000fe200000100ae */
[-C--:B------:R-:W-:Y:S01]  /*1b40*/  FFMA.FTZ R26, R186, R187.reuse, R26 ;  /* 0x000000bbba1a7223 */ /* 0x080fe2000001001a */
[----:B------:R-:W-:Y:S01]  /*1b50*/  FADD.FTZ R211, R187, R211 ;  /* 0x000000d3bbd37221 */ /* 0x000fe20000010000 */
[----:B------:R-:W-:Y:S01]  /*1b60*/  FFMA.FTZ R187, R46, R187, R188 ;  /* 0x000000bb2ebb7223 */ /* 0x000fe200000100bc */
[----:B------:R-:W-:Y:S01]  /*1b70*/  HADD2.F32 R190, -RZ, R190.H0_H0 ;  /* 0x200000beffbe7230 */ /* 0x000fe20000004100 */
[----:B------:R-:W-:Y:S01]  /*1b80*/  MOV R191, R172 ;  /* 0x000000ac00bf7202 */ /* 0x000fe20000000f00 */
[----:B------:R-:W-:Y:S01]  /*1b90*/  FMUL.FTZ R188, R103, UR16 ;  /* 0x0000001067bc7c20 */ /* 0x000fe20008410000 */
[----:B------:R-:W2:Y:S01]  /*1ba0*/  LDL.LU R198, [R1+0x14] ;  /* 0x0000140001c67983 */ /* 0x000ea20000300800 */
[----:B------:R-:W-:-:S03]  /*1bb0*/  FMUL.FTZ R96, R96, UR16 ;  /* 0x0000001060607c20 */ /* 0x000fc60008410000 */
[----:B------:R-:W2:Y:S01]  /*1bc0*/  LDL.LU R197, [R1+0x5c] ;  /* 0x00005c0001c57983 */ /* 0x000ea20000300800 */
[----:B------:R-:W-:Y:S01]  /*1bd0*/  FFMA.FTZ R196, R188, R190, R196 ;  /* 0x000000bebcc47223 */ /* 0x000fe200000100c4 */
[----:B------:R-:W-:-:S04]  /*1be0*/  HADD2.F32 R191, -RZ, R191.H0_H0 ;  /* 0x200000bfffbf7230 */ /* 0x000fc80000004100 */
[----:B------:R0:W-:Y:S04]  /*1bf0*/  STL [R1+0xc], R196 ;  /* 0x00000cc401007387 */ /* 0x0001e80000100800 */
[----:B0-----:R-:W2:Y:S01]  /*1c00*/  LDL.LU R196, [R1+0x18] ;  /* 0x0000180001c47983 */ /* 0x001ea20000300800 */
[----:B---3--:R-:W-:-:S05]  /*1c10*/  FADD.FTZ R195, R190, R195 ;  /* 0x000000c3bec37221 */ /* 0x008fca0000010000 */
[----:B------:R0:W-:Y:S04]  /*1c20*/  STL [R1+0x34], R195 ;  /* 0x000034c301007387 */ /* 0x0001e80000100800 */
[----:B0-----:R-:W3:Y:S01]  /*1c30*/  LDL.LU R195, [R1+0x60] ;  /* 0x0000600001c37983 */ /* 0x001ee20000300800 */
[----:B----4-:R-:W-:-:S05]  /*1c40*/  FFMA.FTZ R194, R96, R191, R194 ;  /* 0x000000bf60c27223 */ /* 0x010fca00000100c2 */
[----:B------:R0:W-:Y:S04]  /*1c50*/  STL [R1+0x10], R194 ;  /* 0x000010c201007387 */ /* 0x0001e80000100800 */
[----:B0-----:R-:W4:Y:S01]  /*1c60*/  LDL.LU R194, [R1+0x1c] ;  /* 0x00001c0001c27983 */ /* 0x001f220000300800 */
[----:B--2---:R-:W-:-:S05]  /*1c70*/  FADD.FTZ R136, R191, R136 ;  /* 0x00000088bf887221 */ /* 0x004fca0000010000 */
[----:B------:R0:W-:Y:S04]  /*1c80*/  STL [R1+0x58], R136 ;  /* 0x0000588801007387 */ /* 0x0001e80000100800 */
[----:B0-----:R-:W2:Y:S01]  /*1c90*/  LDL.LU R136, [R1+0x64] ;  /* 0x0000640001887983 */ /* 0x001ea20000300800 */
[----:B------:R-:W-:Y:S02]  /*1ca0*/  HADD2.F32 R189, -RZ, R189.H0_H0 ;  /* 0x200000bdffbd7230 */ /* 0x000fe40000004100 */
[----:B------:R-:W-:Y:S01]  /*1cb0*/  FFMA.FTZ R248, R176, R100, R248 ;  /* 0x00000064b0f87223 */ /* 0x000fe200000100f8 */
[----:B------:R-:W-:Y:S01]  /*1cc0*/  FMUL.FTZ R190, R75, R190 ;  /* 0x000000be4bbe7220 */ /* 0x000fe20000410000 */
[----:B------:R-:W-:Y:S02]  /*1cd0*/  MOV R103, R178 ;  /* 0x000000b200677202 */ /* 0x000fe40000000f00 */
[----:B------:R-:W-:-:S02]  /*1ce0*/  SHF.R.U64 R100, R178, 0x10, R179 ;  /* 0x00000010b2647819 */ /* 0x000fc400000012b3 */
[----:B------:R-:W-:Y:S01]  /*1cf0*/  SHF.R.U64 R178, R172, 0x10, R173 ;  /* 0x00000010acb27819 */ /* 0x000fe200000012ad */
[-C--:B------:R-:W-:Y:S01]  /*1d00*/  FFMA.FTZ R27, R188, R189.reuse, R27 ;  /* 0x000000bdbc1b7223 */ /* 0x080fe2000001001b */
[----:B------:R-:W-:Y:S01]  /*1d10*/  FADD.FTZ R212, R189, R212 ;  /* 0x000000d4bdd47221 */ /* 0x000fe20000010000 */
[----:B------:R-:W-:Y:S01]  /*1d20*/  FFMA.FTZ R189, R47, R189, R190 ;  /* 0x000000bd2fbd7223 */ /* 0x000fe200000100be */
[--C-:B------:R-:W-:Y:S01]  /*1d30*/  IMAD.MOV.U32 R102, RZ, RZ, R179.reuse ;  /* 0x000000ffff667224 */ /* 0x100fe200078e00b3 */
[----:B------:R-:W-:Y:S01]  /*1d40*/  SHF.R.U32.HI R190, RZ, 0x10, R179 ;  /* 0x00000010ffbe7819 */ /* 0x000fe200000116b3 */
[--C-:B------:R-:W-:Y:S01]  /*1d50*/  IMAD.MOV.U32 R101, RZ, RZ, R173.reuse ;  /* 0x000000ffff657224 */ /* 0x100fe200078e00ad */
[----:B------:R-:W-:Y:S01]  /*1d60*/  SHF.R.U32.HI R179, RZ, 0x10, R173 ;  /* 0x00000010ffb37819 */ /* 0x000fe200000116ad */
[----:B------:R-:W-:Y:S02]  /*1d70*/  HADD2.F32 R178, -RZ, R178.H0_H0 ;  /* 0x200000b2ffb27230 */ /* 0x000fe40000004100 */
[----:B------:R-:W-:-:S04]  /*1d80*/  FMUL.FTZ R173, R97, UR16 ;  /* 0x0000001061ad7c20 */ /* 0x000fc80008410000 */
[-C--:B------:R-:W-:Y:S01]  /*1d90*/  FFMA.FTZ R198, R173, R178.reuse, R198 ;  /* 0x000000b2adc67223 */ /* 0x080fe200000100c6 */
[----:B------:R-:W-:Y:S01]  /*1da0*/  FADD.FTZ R197, R178, R197 ;  /* 0x000000c5b2c57221 */ /* 0x000fe20000010000 */
[----:B------:R-:W-:Y:S01]  /*1db0*/  FMUL.FTZ R97, R77, R178 ;  /* 0x000000b24d617220 */ /* 0x000fe20000410000 */
[----:B------:R-:W-:Y:S01]  /*1dc0*/  FADD.FTZ R178, R98, -UR5 ;  /* 0x8000000562b27e21 */ /* 0x000fe20008010000 */
[----:B------:R-:W-:Y:S01]  /*1dd0*/  HADD2.F32 R98, -RZ, R101.H0_H0 ;  /* 0x20000065ff627230 */ /* 0x000fe20000004100 */
[----:B------:R0:W-:Y:S02]  /*1de0*/  STL [R1+0x14], R198 ;  /* 0x000014c601007387 */ /* 0x0001e40000100800 */
[----:B------:R-:W-:Y:S01]  /*1df0*/  FMUL.FTZ R178, R178, UR16 ;  /* 0x00000010b2b27c20 */ /* 0x000fe20008410000 */
[----:B------:R-:W-:Y:S01]  /*1e00*/  FMUL.FTZ R172, R76, R191 ;  /* 0x000000bf4cac7220 */ /* 0x000fe20000410000 */
[----:B------:R1:W-:Y:S01]  /*1e10*/  STL [R1+0x5c], R197 ;  /* 0x00005cc501007387 */ /* 0x0003e20000100800 */
[----:B------:R-:W-:-:S02]  /*1e20*/  HADD2.F32 R191, -RZ, R179.H0_H0 ;  /* 0x200000b3ffbf7230 */ /* 0x000fc40000004100 */
[----:B------:R-:W-:Y:S01]  /*1e30*/  FFMA.FTZ R196, R178, R98, R196 ;  /* 0x00000062b2c47223 */ /* 0x000fe200000100c4 */
[----:B------:R-:W-:Y:S01]  /*1e40*/  FMUL.FTZ R179, R99, UR16 ;  /* 0x0000001063b37c20 */ /* 0x000fe20008410000 */
[----:B0-----:R-:W2:Y:S04]  /*1e50*/  LDL.LU R198, [R1+0x20] ;  /* 0x0000200001c67983 */ /* 0x001ea80000300800 */
[----:B-1----:R-:W2:Y:S04]  /*1e60*/  LDL.LU R197, [R1+0x70] ;  /* 0x0000700001c57983 */ /* 0x002ea80000300800 */
[----:B------:R0:W-:Y:S01]  /*1e70*/  STL [R1+0x18], R196 ;  /* 0x000018c401007387 */ /* 0x0001e20000100800 */
[----:B---3--:R-:W-:-:S05]  /*1e80*/  FADD.FTZ R195, R98, R195 ;  /* 0x000000c362c37221 */ /* 0x008fca0000010000 */
[----:B------:R-:W-:Y:S04]  /*1e90*/  STL [R1+0x60], R195 ;  /* 0x000060c301007387 */ /* 0x000fe80000100800 */
[----:B------:R-:W3:Y:S04]  /*1ea0*/  LDL.LU R222, [R1+0x24] ;  /* 0x0000240001de7983 */ /* 0x000ee80000300800 */
[----:B------:R-:W3:Y:S01]  /*1eb0*/  LDL.LU R208, [R1+0x74] ;  /* 0x0000740001d07983 */ /* 0x000ee20000300800 */
[----:B----4-:R-:W-:-:S05]  /*1ec0*/  FFMA.FTZ R194, R179, R191, R194 ;  /* 0x000000bfb3c27223 */ /* 0x010fca00000100c2 */
[----:B------:R-:W-:Y:S04]  /*1ed0*/  STL [R1+0x1c], R194 ;  /* 0x00001cc201007387 */ /* 0x000fe80000100800 */
[----:B0-----:R-:W4:Y:S01]  /*1ee0*/  LDL.LU R196, [R1+0x38] ;  /* 0x0000380001c47983 */ /* 0x001f220000300800 */
[----:B--2---:R-:W-:-:S05]  /*1ef0*/  FADD.FTZ R136, R191, R136 ;  /* 0x00000088bf887221 */ /* 0x004fca0000010000 */
[----:B------:R0:W-:Y:S04]  /*1f00*/  STL [R1+0x64], R136 ;  /* 0x0000648801007387 */ /* 0x0001e80000100800 */
[----:B0-----:R-:W2:Y:S01]  /*1f10*/  LDL.LU R136, [R1+0x78] ;  /* 0x0000780001887983 */ /* 0x001ea20000300800 */
[----:B------:R-:W-:Y:S02]  /*1f20*/  HADD2.F32 R100, -RZ, R100.H0_H0 ;  /* 0x20000064ff647230 */ /* 0x000fe40000004100 */
[----:B------:R-:W-:Y:S01]  /*1f30*/  FMUL.FTZ R99, R79, R191 ;  /* 0x000000bf4f637220 */ /* 0x000fe20000410000 */
[----:B------:R-:W-:Y:S02]  /*1f40*/  HADD2.F32 R190, -RZ, R190.H0_H0 ;  /* 0x200000beffbe7230 */ /* 0x000fe40000004100 */
[----:B------:R-:W-:Y:S01]  /*1f50*/  FFMA.FTZ R155, R36, R155, R140 ;  /* 0x0000009b249b7223 */ /* 0x000fe2000001008c */
[----:B------:R-:W-:-:S04]  /*1f60*/  IMAD.WIDE.U32 R140, R7, 0x10, R192 ;  /* 0x00000010078c7825 */ /* 0x000fc800078e00c0 */
[-C--:B------:R-:W-:Y:S01]  /*1f70*/  FFMA.FTZ R29, R173, R100.reuse, R29 ;  /* 0x00000064ad1d7223 */ /* 0x080fe2000001001d */
[----:B------:R-:W-:Y:S01]  /*1f80*/  FADD.FTZ R214, R100, R214 ;  /* 0x000000d664d67221 */ /* 0x000fe20000010000 */
[----:B------:R-:W-:Y:S01]  /*1f90*/  FFMA.FTZ R97, R49, R100, R97 ;  /* 0x0000006431617223 */ /* 0x000fe20000010061 */
[----:B------:R-:W-:-:S04]  /*1fa0*/  IMAD.WIDE.U32 R100, R5, 0x10, R192 ;  /* 0x0000001005647825 */ /* 0x000fc800078e00c0 */
[-C--:B------:R-:W-:Y:S01]  /*1fb0*/  FFMA.FTZ R31, R179, R190.reuse, R31 ;  /* 0x000000beb31f7223 */ /* 0x080fe2000001001f */
[----:B------:R-:W-:Y:S01]  /*1fc0*/  FADD.FTZ R216, R190, R216 ;  /* 0x000000d8bed87221 */ /* 0x000fe20000010000 */
[----:B------:R-:W-:Y:S01]  /*1fd0*/  FFMA.FTZ R99, R51, R190, R99 ;  /* 0x000000be33637223 */ /* 0x000fe20000010063 */
[--C-:B------:R-:W-:Y:S01]  /*1fe0*/  SHF.R.U64 R190, R168, 0x10, R169.reuse ;  /* 0x00000010a8be7819 */ /* 0x100fe200000012a9 */
[--C-:B------:R-:W-:Y:S01]  /*1ff0*/  IMAD.MOV.U32 R191, RZ, RZ, R169.reuse ;  /* 0x000000ffffbf7224 */ /* 0x100fe200078e00a9 */
[----:B------:R-:W-:Y:S01]  /*2000*/  SHF.R.U32.HI R193, RZ, 0x10, R169 ;  /* 0x00000010ffc17819 */ /* 0x000fe200000116a9 */
[----:B------:R-:W2:Y:S01]  /*2010*/  LDG.E.128 R140, desc[UR10][R140.64] ;  /* 0x0000000a8c8c7981 */ /* 0x000ea2000c1e1d00 */
[----:B------:R-:W-:Y:S02]  /*2020*/  MOV R195, R168 ;  /* 0x000000a800c37202 */ /* 0x000fe40000000f00 */
[----:B------:R-:W-:Y:S02]  /*2030*/  MOV R169, R166 ;  /* 0x000000a600a97202 */ /* 0x000fe40000000f00 */
[----:B------:R-:W-:Y:S01]  /*2040*/  SHF.R.U64 R168, R166, 0x10, R167 ;  /* 0x00000010a6a87819 */ /* 0x000fe200000012a7 */
[----:B------:R-:W-:-:S02]  /*2050*/  FMUL.FTZ R166, R92, UR16 ;  /* 0x000000105ca67c20 */ /* 0x000fc40008410000 */
[----:B------:R-:W-:Y:S02]  /*2060*/  HADD2.F32 R169, -RZ, R169.H0_H0 ;  /* 0x200000a9ffa97230 */ /* 0x000fe40000004100 */
[----:B------:R-:W-:Y:S01]  /*2070*/  HADD2.F32 R92, -RZ, R168.H0_H0 ;  /* 0x200000a8ff5c7230 */ /* 0x000fe20000004100 */
[--C-:B------:R-:W-:Y:S01]  /*2080*/  SHF.R.U32.HI R194, RZ, 0x10, R167.reuse ;  /* 0x00000010ffc27819 */ /* 0x100fe200000116a7 */
[----:B------:R-:W-:Y:S02]  /*2090*/  IMAD.MOV.U32 R192, RZ, RZ, R167 ;  /* 0x000000ffffc07224 */ /* 0x000fe400078e00a7 */
[-C--:B------:R-:W-:Y:S01]  /*20a0*/  FFMA.FTZ R198, R166, R169.reuse, R198 ;  /* 0x000000a9a6c67223 */ /* 0x080fe200000100c6 */
[----:B------:R-:W-:Y:S01]  /*20b0*/  FADD.FTZ R197, R169, R197 ;  /* 0x000000c5a9c57221 */ /* 0x000fe20000010000 */
[----:B------:R-:W-:Y:S01]  /*20c0*/  FMUL.FTZ R167, R80, R169 ;  /* 0x000000a950a77220 */ /* 0x000fe20000410000 */
[----:B------:R-:W-:Y:S02]  /*20d0*/  HADD2.F32 R190, -RZ, R190.H0_H0 ;  /* 0x200000beffbe7230 */ /* 0x000fe40000004100 */
[----:B------:R-:W-:Y:S01]  /*20e0*/  FMUL.FTZ R168, R93, UR16 ;  /* 0x000000105da87c20 */ /* 0x000fe20008410000 */
[----:B------:R-:W-:Y:S01]  /*20f0*/  FMUL.FTZ R169, R81, R92 ;  /* 0x0000005c51a97220 */ /* 0x000fe20000410000 */
[----:B------:R-:W-:-:S02]  /*2100*/  HADD2.F32 R192, -RZ, R192.H0_H0 ;  /* 0x200000c0ffc07230 */ /* 0x000fc40000004100 */
[-C--:B------:R-:W-:Y:S01]  /*2110*/  FFMA.FTZ R33, R168, R190.reuse, R33 ;  /* 0x000000bea8217223 */ /* 0x080fe20000010021 */
[----:B------:R-:W-:Y:S01]  /*2120*/  FADD.FTZ R218, R190, R218 ;  /* 0x000000dabeda7221 */ /* 0x000fe20000010000 */
[----:B------:R-:W-:Y:S01]  /*2130*/  FFMA.FTZ R169, R53, R190, R169 ;  /* 0x000000be35a97223 */ /* 0x000fe200000100a9 */
[----:B------:R-:W-:Y:S01]  /*2140*/  FMUL.FTZ R190, R94, UR16 ;  /* 0x000000105ebe7c20 */ /* 0x000fe20008410000 */
[----:B------:R0:W-:Y:S04]  /*2150*/  STL [R1+0x20], R198 ;  /* 0x000020c601007387 */ /* 0x0001e80000100800 */
[----:B0-----:R-:W2:Y:S04]  /*2160*/  LDL.LU R198, [R1+0x3c] ;  /* 0x00003c0001c67983 */ /* 0x001ea80000300800 */
[----:B------:R0:W-:Y:S04]  /*2170*/  STL [R1+0x70], R197 ;  /* 0x000070c501007387 */ /* 0x0001e80000100800 */
[----:B0-----:R-:W2:Y:S01]  /*2180*/  LDL.LU R197, [R1+0x7c] ;  /* 0x00007c0001c57983 */ /* 0x001ea20000300800 */
[----:B---3--:R-:W-:Y:S01]  /*2190*/  FFMA.FTZ R222, R168, R92, R222 ;  /* 0x0000005ca8de7223 */ /* 0x008fe200000100de */
[----:B------:R-:W-:-:S04]  /*21a0*/  FADD.FTZ R208, R92, R208 ;  /* 0x000000d05cd07221 */ /* 0x000fc80000010000 */
[----:B------:R-:W-:Y:S04]  /*21b0*/  STL [R1+0x24], R222 ;  /* 0x000024de01007387 */ /* 0x000fe80000100800 */
[----:B------:R-:W-:Y:S01]  /*21c0*/  STL [R1+0x74], R208 ;  /* 0x000074d001007387 */ /* 0x000fe20000100800 */
[----:B----4-:R-:W-:-:S05]  /*21d0*/  FFMA.FTZ R196, R190, R192, R196 ;  /* 0x000000c0bec47223 */ /* 0x010fca00000100c4 */
[----:B------:R0:W-:Y:S04]  /*21e0*/  STL [R1+0x38], R196 ;  /* 0x000038c401007387 */ /* 0x0001e80000100800 */
[----:B0-----:R-:W3:Y:S01]  /*21f0*/  LDL.LU R196, [R1+0x40] ;  /* 0x0000400001c47983 */ /* 0x001ee20000300800 */
[----:B--2---:R-:W-:-:S05]  /*2200*/  FADD.FTZ R136, R192, R136 ;  /* 0x00000088c0887221 */ /* 0x004fca0000010000 */
[----:B------:R0:W-:Y:S04]  /*2210*/  STL [R1+0x78], R136 ;  /* 0x0000788801007387 */ /* 0x0001e80000100800 */
[----:B0-----:R-:W2:Y:S01]  /*2220*/  LDL.LU R136, [R1+0x80] ;  /* 0x0000800001887983 */ /* 0x001ea20000300800 */
[----:B------:R-:W-:Y:S02]  /*2230*/  HADD2.F32 R195, -RZ, R195.H0_H0 ;  /* 0x200000c3ffc37230 */ /* 0x000fe40000004100 */
[----:B------:R-:W-:Y:S02]  /*2240*/  HADD2.F32 R191, -RZ, R191.H0_H0 ;  /* 0x200000bfffbf7230 */ /* 0x000fe40000004100 */
[----:B------:R-:W-:Y:S01]  /*2250*/  FMUL.FTZ R192, R82, R192 ;  /* 0x000000c052c07220 */ /* 0x000fe20000410000 */
[----:B------:R-:W-:Y:S01]  /*2260*/  FADD.FTZ R95, R95, -UR5 ;  /* 0x800000055f5f7e21 */ /* 0x000fe20008010000 */
[-C--:B------:R-:W-:Y:S01]  /*2270*/  FFMA.FTZ R32, R166, R195.reuse, R32 ;  /* 0x000000c3a6207223 */ /* 0x080fe20000010020 */
[----:B------:R-:W-:Y:S01]  /*2280*/  FADD.FTZ R217, R195, R217 ;  /* 0x000000d9c3d97221 */ /* 0x000fe20000010000 */
[----:B------:R-:W-:Y:S01]  /*2290*/  FFMA.FTZ R167, R52, R195, R167 ;  /* 0x000000c334a77223 */ /* 0x000fe200000100a7 */
[-C--:B------:R-:W-:Y:S01]  /*22a0*/  FFMA.FTZ R34, R190, R191.reuse, R34 ;  /* 0x000000bfbe227223 */ /* 0x080fe20000010022 */
[----:B------:R-:W-:Y:S01]  /*22b0*/  FADD.FTZ R219, R191, R219 ;  /* 0x000000dbbfdb7221 */ /* 0x000fe20000010000 */
[----:B------:R-:W-:Y:S01]  /*22c0*/  MOV R195, R170 ;  /* 0x000000aa00c37202 */ /* 0x000fe20000000f00 */
[----:B------:R-:W-:Y:S01]  /*22d0*/  FFMA.FTZ R191, R54, R191, R192 ;  /* 0x000000bf36bf7223 */ /* 0x000fe200000100c0 */
[----:B------:R-:W-:-:S02]  /*22e0*/  HADD2.F32 R194, -RZ, R194.H0_H0 ;  /* 0x200000c2ffc27230 */ /* 0x000fc40000004100 */
[----:B------:R-:W-:Y:S01]  /*22f0*/  FMUL.FTZ R192, R95, UR16 ;  /* 0x000000105fc07c20 */ /* 0x000fe20008410000 */
[----:B------:R-:W-:Y:S01]  /*2300*/  FADD.FTZ R140, R140, -UR5 ;  /* 0x800000058c8c7e21 */ /* 0x000fe20008010000 */
[----:B------:R-:W-:Y:S01]  /*2310*/  HADD2.F32 R195, -RZ, R195.H0_H0 ;  /* 0x200000c3ffc37230 */ /* 0x000fe20000004100 */
[----:B------:R-:W4:Y:S02]  /*2320*/  LDL.LU R222, [R1+0x44] ;  /* 0x0000440001de7983 */ /* 0x000f240000300800 */
[----:B------:R-:W-:Y:S02]  /*2330*/  FMUL.FTZ R140, R140, UR16 ;  /* 0x000000108c8c7c20 */ /* 0x000fe40008410000 */
[----:B------:R-:W4:Y:S01]  /*2340*/  LDL.LU R208, [R1+0x84] ;  /* 0x0000840001d07983 */ /* 0x000f220000300800 */
[----:B------:R-:W-:-:S05]  /*2350*/  FFMA.FTZ R198, R192, R194, R198 ;  /* 0x000000c2c0c67223 */ /* 0x000fca00000100c6 */
[----:B------:R0:W-:Y:S01]  /*2360*/  STL [R1+0x3c], R198 ;  /* 0x00003cc601007387 */ /* 0x0001e20000100800 */
[----:B------:R-:W-:-:S03]  /*2370*/  FADD.FTZ R197, R194, R197 ;  /* 0x000000c5c2c57221 */ /* 0x000fc60000010000 */
[----:B0-----:R-:W4:Y:S04]  /*2380*/  LDL.LU R198, [R1+0x48] ;  /* 0x0000480001c67983 */ /* 0x001f280000300800 */
[----:B------:R0:W-:Y:S04]  /*2390*/  STL [R1+0x7c], R197 ;  /* 0x00007cc501007387 */ /* 0x0001e80000100800 */
[----:B0-----:R-:W4:Y:S01]  /*23a0*/  LDL.LU R197, [R1+0x88] ;  /* 0x0000880001c57983 */ /* 0x001f220000300800 */
[----:B------:R-:W-:Y:S02]  /*23b0*/  HADD2.F32 R103, -RZ, R103.H0_H0 ;  /* 0x20000067ff677230 */ /* 0x000fe40000004100 */
[----:B------:R-:W-:Y:S01]  /*23c0*/  FMUL.FTZ R98, R78, R98 ;  /* 0x000000624e627220 */ /* 0x000fe20000410000 */
[----:B------:R-:W-:-:S02]  /*23d0*/  HADD2.F32 R102, -RZ, R102.H0_H0 ;  /* 0x20000066ff667230 */ /* 0x000fc40000004100 */
[-C--:B------:R-:W-:Y:S01]  /*23e0*/  FFMA.FTZ R28, R96, R103.reuse, R28 ;  /* 0x00000067601c7223 */ /* 0x080fe2000001001c */
[----:B------:R-:W-:Y:S01]  /*23f0*/  FADD.FTZ R213, R103, R213 ;  /* 0x000000d567d57221 */ /* 0x000fe20000010000 */
[----:B------:R-:W-:Y:S01]  /*2400*/  FFMA.FTZ R172, R48, R103, R172 ;  /* 0x0000006730ac7223 */ /* 0x000fe200000100ac */
[-C--:B------:R-:W-:Y:S01]  /*2410*/  FFMA.FTZ R30, R178, R102.reuse, R30 ;  /* 0x00000066b21e7223 */ /* 0x080fe2000001001e */
[----:B------:R-:W-:Y:S01]  /*2420*/  FADD.FTZ R215, R102, R215 ;  /* 0x000000d766d77221 */ /* 0x000fe20000010000 */
[----:B------:R-:W-:Y:S02]  /*2430*/  FFMA.FTZ R98, R50, R102, R98 ;  /* 0x0000006632627223 */ /* 0x000fe40000010062 */
[----:B------:R-:W4:Y:S01]  /*2440*/  LDG.E.128 R100, desc[UR10][R100.64] ;  /* 0x0000000a64647981 */ /* 0x000f22000c1e1d00 */
[----:B---3--:R-:W-:-:S05]  /*2450*/  FFMA.FTZ R196, R140, R195, R196 ;  /* 0x000000c38cc47223 */ /* 0x008fca00000100c4 */
[----:B------:R0:W-:Y:S04]  /*2460*/  STL [R1+0x40], R196 ;  /* 0x000040c401007387 */ /* 0x0001e80000100800 */
[----:B0-----:R-:W3:Y:S01]  /*2470*/  LDL.LU R196, [R1+0x4c] ;  /* 0x00004c0001c47983 */ /* 0x001ee20000300800 */
[----:B--2---:R-:W-:-:S05]  /*2480*/  FADD.FTZ R136, R195, R136 ;  /* 0x00000088c3887221 */ /* 0x004fca0000010000 */
[----:B------:R0:W-:Y:S04]  /*2490*/  STL [R1+0x80], R136 ;  /* 0x0000808801007387 */ /* 0x0001e80000100800 */
[----:B0-----:R-:W2:Y:S01]  /*24a0*/  LDL.LU R136, [R1+0x8c] ;  /* 0x00008c0001887983 */ /* 0x001ea20000300800 */
[----:B------:R-:W-:Y:S02]  /*24b0*/  HADD2.F32 R193, -RZ, R193.H0_H0 ;  /* 0x200000c1ffc17230 */ /* 0x000fe40000004100 */
[----:B------:R-:W-:Y:S01]  /*24c0*/  FMUL.FTZ R194, R83, R194 ;  /* 0x000000c253c27220 */ /* 0x000fe20000410000 */
[----:B------:R-:W-:Y:S02]  /*24d0*/  SHF.R.U64 R94, R180, 0x10, R181 ;  /* 0x00000010b45e7819 */ /* 0x000fe400000012b5 */
[-C--:B------:R-:W-:Y:S01]  /*24e0*/  FFMA.FTZ R35, R192, R193.reuse, R35 ;  /* 0x000000c1c0237223 */ /* 0x080fe20000010023 */
[----:B------:R-:W-:Y:S01]  /*24f0*/  FADD.FTZ R220, R193, R220 ;  /* 0x000000dcc1dc7221 */ /* 0x000fe20000010000 */
[----:B------:R-:W-:Y:S01]  /*2500*/  FFMA.FTZ R193, R55, R193, R194 ;  /* 0x000000c137c17223 */ /* 0x000fe200000100c2 */
[----:B------:R-:W-:-:S02]  /*2510*/  MOV R194, R180 ;  /* 0x000000b400c27202 */ /* 0x000fc40000000f00 */
[--C-:B------:R-:W-:Y:S01]  /*2520*/  SHF.R.U64 R180, R170, 0x10, R171.reuse ;  /* 0x00000010aab47819 */ /* 0x100fe200000012ab */
[----:B------:R-:W-:Y:S02]  /*2530*/  IMAD.MOV.U32 R95, RZ, RZ, R171 ;  /* 0x000000ffff5f7224 */ /* 0x000fe400078e00ab */
[----:B------:R-:W-:Y:S01]  /*2540*/  FADD.FTZ R141, R141, -UR5 ;  /* 0x800000058d8d7e21 */ /* 0x000fe20008010000 */
[--C-:B------:R-:W-:Y:S01]  /*2550*/  IMAD.MOV.U32 R92, RZ, RZ, R181.reuse ;  /* 0x000000ffff5c7224 */ /* 0x100fe200078e00b5 */
[----:B------:R-:W-:Y:S01]  /*2560*/  SHF.R.U32.HI R93, RZ, 0x10, R181 ;  /* 0x00000010ff5d7819 */ /* 0x000fe200000116b5 */
[----:B------:R-:W-:Y:S01]  /*2570*/  FADD.FTZ R142, R142, -UR5 ;  /* 0x800000058e8e7e21 */ /* 0x000fe20008010000 */
[----:B------:R-:W-:Y:S01]  /*2580*/  SHF.R.U32.HI R181, RZ, 0x10, R171 ;  /* 0x00000010ffb57819 */ /* 0x000fe200000116ab */
[----:B------:R-:W-:Y:S02]  /*2590*/  HADD2.F32 R180, -RZ, R180.H0_H0 ;  /* 0x200000b4ffb47230 */ /* 0x000fe40000004100 */
[----:B------:R-:W-:Y:S01]  /*25a0*/  FMUL.FTZ R141, R141, UR16 ;  /* 0x000000108d8d7c20 */ /* 0x000fe20008410000 */
[----:B------:R-:W-:Y:S01]  /*25b0*/  FADD.FTZ R143, R143, -UR5 ;  /* 0x800000058f8f7e21 */ /* 0x000fe20008010000 */
[----:B------:R-:W-:-:S02]  /*25c0*/  HADD2.F32 R95, -RZ, R95.H0_H0 ;  /* 0x2000005fff5f7230 */ /* 0x000fc40000004100 */
[----:B------:R-:W-:Y:S01]  /*25d0*/  FMUL.FTZ R142, R142, UR16 ;  /* 0x000000108e8e7c20 */ /* 0x000fe20008410000 */
[----:B------:R-:W-:Y:S02]  /*25e0*/  HADD2.F32 R181, -RZ, R181.H0_H0 ;  /* 0x200000b5ffb57230 */ /* 0x000fe40000004100 */
[----:B----4-:R-:W-:Y:S01]  /*25f0*/  FFMA.FTZ R222, R141, R180, R222 ;  /* 0x000000b48dde7223 */ /* 0x010fe200000100de */
[----:B------:R-:W-:Y:S01]  /*2600*/  FMUL.FTZ R143, R143, UR16 ;  /* 0x000000108f8f7c20 */ /* 0x000fe20008410000 */
[----:B------:R-:W-:-:S03]  /*2610*/  FADD.FTZ R208, R180, R208 ;  /* 0x000000d0b4d07221 */ /* 0x000fc60000010000 */
[----:B------:R-:W-:Y:S01]  /*2620*/  STL [R1+0x44], R222 ;  /* 0x000044de01007387 */ /* 0x000fe20000100800 */
[----:B------:R-:W-:-:S03]  /*2630*/  FFMA.FTZ R198, R142, R95, R198 ;  /* 0x0000005f8ec67223 */ /* 0x000fc600000100c6 */
[----:B------:R-:W-:Y:S01]  /*2640*/  STL [R1+0x84], R208 ;  /* 0x000084d001007387 */ /* 0x000fe20000100800 */
[----:B------:R-:W-:-:S03]  /*2650*/  MOV R233, R185 ;  /* 0x000000b900e97202 */ /* 0x000fc60000000f00 */
[----:B------:R-:W-:Y:S01]  /*2660*/  STL [R1+0x48], R198 ;  /* 0x000048c601007387 */ /* 0x000fe20000100800 */
[----:B------:R-:W-:Y:S01]  /*2670*/  SHF.R.U32.HI R234, RZ, 0x10, R185 ;  /* 0x00000010ffea7819 */ /* 0x000fe200000116b9 */
[----:B------:R-:W-:-:S05]  /*2680*/  FADD.FTZ R197, R95, R197 ;  /* 0x000000c55fc57221 */ /* 0x000fca0000010000 */
[----:B------:R0:W-:Y:S02]  /*2690*/  STL [R1+0x88], R197 ;  /* 0x000088c501007387 */ /* 0x0001e40000100800 */
[----:B0-----:R-:W-:Y:S01]  /*26a0*/  SHF.R.U64 R197, R184, 0x10, R185 ;  /* 0x00000010b8c57819 */ /* 0x001fe200000012b9 */
[----:B------:R-:W-:Y:S01]  /*26b0*/  FMUL.FTZ R171, R85, R180 ;  /* 0x000000b455ab7220 */ /* 0x000fe20000410000 */
[----:B------:R-:W-:Y:S02]  /*26c0*/  HADD2.F32 R92, -RZ, R92.H0_H0 ;  /* 0x2000005cff5c7230 */ /* 0x000fe40000004100 */
[----:B------:R-:W-:Y:S01]  /*26d0*/  FMUL.FTZ R180, R86, R95 ;  /* 0x0000005f56b47220 */ /* 0x000fe20000410000 */
[----:B------:R-:W-:Y:S02]  /*26e0*/  HADD2.F32 R93, -RZ, R93.H0_H0 ;  /* 0x2000005dff5d7230 */ /* 0x000fe40000004100 */
[-C--:B------:R-:W-:Y:S01]  /*26f0*/  FFMA.FTZ R146, R142, R92.reuse, R146 ;  /* 0x0000005c8e927223 */ /* 0x080fe20000010092 */
[----:B------:R-:W-:Y:S01]  /*2700*/  FADD.FTZ R224, R92, R224 ;  /* 0x000000e05ce07221 */ /* 0x000fe20000010000 */
[----:B------:R-:W-:Y:S01]  /*2710*/  FFMA.FTZ R180, R58, R92, R180 ;  /* 0x0000005c3ab47223 */ /* 0x000fe200000100b4 */
[----:B------:R-:W-:Y:S01]  /*2720*/  FFMA.FTZ R147, R143, R93, R147 ;  /* 0x0000005d8f937223 */ /* 0x000fe20000010093 */
[----:B------:R-:W-:Y:S01]  /*2730*/  FADD.FTZ R225, R93, R225 ;  /* 0x000000e15de17221 */ /* 0x000fe20000010000 */
[----:B------:R-:W-:-:S02]  /*2740*/  HADD2.F32 R94, -RZ, R94.H0_H0 ;  /* 0x2000005eff5e7230 */ /* 0x000fc40000004100 */
[----:B------:R-:W-:Y:S01]  /*2750*/  FMUL.FTZ R170, R84, R195 ;  /* 0x000000c354aa7220 */ /* 0x000fe20000410000 */
[----:B------:R-:W-:Y:S01]  /*2760*/  HADD2.F32 R194, -RZ, R194.H0_H0 ;  /* 0x200000c2ffc27230 */ /* 0x000fe20000004100 */
        /* <DEDUP_REMOVED lines=9> */
[----:B------:R-:W-:-:S02]  /*2800*/  MOV R95, R183 ;  /* 0x000000b7005f7202 */ /* 0x000fc40000000f00 */
[----:B------:R-:W-:Y:S01]  /*2810*/  SHF.R.U32.HI R232, RZ, 0x10, R183 ;  /* 0x00000010ffe87819 */ /* 0x000fe200000116b7 */
        /* <DEDUP_REMOVED lines=15> */
[----:B------:R-:W-:-:S03]  /*2910*/  HADD2.F32 R234, -RZ, R234.H0_H0 ;  /* 0x200000eaffea7230 */ /* 0x000fc60000004100 */
[----:B------:R-:W-:Y:S01]  /*2920*/  FADD.FTZ R198, R167, R198 ;  /* 0x000000c6a7c67221 */ /* 0x000fe20000010000 */
[----:B------:R-:W-:Y:S02]  /*2930*/  HADD2.F32 R232, -RZ, R232.H0_H0 ;  /* 0x200000e8ffe87230 */ /* 0x000fe40000004100 */
[----:B------:R-:W-:Y:S01]  /*2940*/  FMUL.FTZ R252, R91, R234 ;  /* 0x000000ea5bfc7220 */ /* 0x000fe20000410000 */
[----:B------:R-:W-:Y:S01]  /*2950*/  FADD.FTZ R198, R169, R198 ;  /* 0x000000c6a9c67221 */ /* 0x000fe20000010000 */
[----:B---3--:R-:W-:-:S05]  /*2960*/  FFMA.FTZ R196, R143, R181, R196 ;  /* 0x000000b58fc47223 */ /* 0x008fca00000100c4 */
[----:B------:R0:W-:Y:S02]  /*2970*/  STL [R1+0x4c], R196 ;  /* 0x00004cc401007387 */ /* 0x0001e40000100800 */
[----:B0-----:R-:W-:Y:S02]  /*2980*/  IMAD.MOV.U32 R196, RZ, RZ, R184 ;  /* 0x000000ffffc47224 */ /* 0x001fe400078e00b8 */
[----:B------:R-:W0:Y:S01]  /*2990*/  LDC.64 R184, c[0x0][0x3b0] ;  /* 0x0000ec00ffb87b82 */ /* 0x000e220000000a00 */
[----:B--2---:R-:W-:Y:S01]  /*29a0*/  FADD.FTZ R136, R181, R136 ;  /* 0x00000088b5887221 */ /* 0x004fe20000010000 */
        /* <DEDUP_REMOVED lines=20> */
[----:B0-----:R-:W-:Y:S02]  /*2af0*/  HADD2.F32 R92, -RZ, R195.H0_H0 ;  /* 0x200000c3ff5c7230 */ /* 0x001fe40000004100 */
        /* <DEDUP_REMOVED lines=19> */
[----:B------:R-:W-:Y:S02]  /*2c30*/  HADD2.F32 R241, -RZ, R95.H0_H0 ;  /* 0x2000005ffff17230 */ /* 0x000fe40000004100 */
[----:B------:R-:W-:Y:S01]  /*2c40*/  FADD.FTZ R195, R170, R195 ;  /* 0x000000c3aac37221 */ /* 0x000fe20000010000 */
[----:B------:R-:W-:Y:S01]  /*2c50*/  FFMA.FTZ R95, R178, R98, R93 ;  /* 0x00000062b25f7223 */ /* 0x000fe2000001005d */
[----:B------:R-:W-:Y:S02]  /*2c60*/  HADD2.F32 R93, -RZ, R196.H0_H0 ;  /* 0x200000c4ff5d7230 */ /* 0x000fe40000004100 */
[----:B------:R-:W-:Y:S01]  /*2c70*/  FADD.FTZ R196, R171, R195 ;  /* 0x000000c3abc47221 */ /* 0x000fe20000010000 */
[----:B------:R-:W-:Y:S01]  /*2c80*/  FFMA.FTZ R95, R179, R99, R95 ;  /* 0x00000063b35f7223 */ /* 0x000fe2000001005f */
[----:B------:R-:W-:Y:S02]  /*2c90*/  HADD2.F32 R243, -RZ, R197.H0_H0 ;  /* 0x200000c5fff37230 */ /* 0x000fe40000004100 */
[----:B------:R-:W-:Y:S01]  /*2ca0*/  FMUL.FTZ R195, R88, R93 ;  /* 0x0000005d58c37220 */ /* 0x000fe20000410000 */
        /* <DEDUP_REMOVED lines=8> */
[----:B------:R-:W-:Y:S02]  /*2d30*/  FMUL.FTZ R197, R90, R233 ;  /* 0x000000e95ac57220 */ /* 0x000fe40000410000 */
[----:B------:R-:W-:Y:S01]  /*2d40*/  FFMA.FTZ R196, R61, R94, R196 ;  /* 0x0000005e3dc47223 */ /* 0x000fe200000100c4 */
[----:B------:R-:W-:Y:S01]  /*2d50*/  FADD.FTZ R95, R195, R95 ;  /* 0x0000005fc35f7221 */ /* 0x000fe20000010000 */
[----:B------:R-:W-:Y:S01]  /*2d60*/  FFMA.FTZ R251, R190, R191, R251 ;  /* 0x000000bfbefb7223 */ /* 0x000fe200000100fb */
[----:B------:R-:W-:-:S02]  /*2d70*/  FFMA.FTZ R197, R62, R241, R197 ;  /* 0x000000f13ec57223 */ /* 0x000fc400000100c5 */
        /* <DEDUP_REMOVED lines=58> */
.L_x_5609:
[----:B------:R-:W-:Y:S05]  /*3120*/  BSYNC.RECONVERGENT B0 ;  /* 0x0000000000007941 */ /* 0x000fea0003800200 */
.L_x_5608:
        /* <DEDUP_REMOVED lines=78> */
[C---:B-----5:R-:W-:Y:S02]  /*3610*/  LOP3.LUT P2, RZ, R222.reuse, 0xff, RZ, 0xc0, !PT ;  /* 0x000000ffdeff7812 */ /* 0x060fe4000784c0ff */
[----:B------:R-:W-:Y:S01]  /*3620*/  LOP3.LUT P3, RZ, R222, 0xff00, RZ, 0xc0, !PT ;  /* 0x0000ff00deff7812 */ /* 0x000fe2000786c0ff */
[----:B------:R-:W-:Y:S01]  /*3630*/  FFMA.FTZ R92, R0, R92, UR18 ;  /* 0x00000012005c7e23 */ /* 0x000fe2000801005c */
[----:B------:R-:W-:Y:S01]  /*3640*/  IMAD.U32 R0, RZ, RZ, UR17 ;  /* 0x00000011ff007e24 */ /* 0x000fe2000f8e00ff */
[----:B------:R-:W-:Y:S02]  /*3650*/  MOV R93, UR17 ;  /* 0x00000011005d7c02 */ /* 0x000fe40008000f00 */
[----:B------:R-:W-:Y:S01]  /*3660*/  FADD.FTZ R92, R155, -R92 ;  /* 0x8000005c9b5c7221 */ /* 0x000fe20000010000 */
[----:B------:R-:W-:-:S02]  /*3670*/  FFMA.FTZ R0, R157, R0, UR18 ;  /* 0x000000129d007e23 */ /* 0x000fc40008010000 */
[----:B------:R-:W-:Y:S01]  /*3680*/  FFMA.FTZ R93, R159, R93, UR18 ;  /* 0x000000129f5d7e23 */ /* 0x000fe2000801005d */
[----:B------:R-:W-:Y:S01]  /*3690*/  FMUL.FTZ R92, R92, UR16 ;  /* 0x000000105c5c7c20 */ /* 0x000fe20008410000 */
[----:B------:R-:W-:Y:S02]  /*36a0*/  FADD.FTZ R0, R156, -R0 ;  /* 0x800000009c007221 */ /* 0x000fe40000010000 */
[----:B------:R-:W-:Y:S01]  /*36b0*/  FADD.FTZ R93, R158, -R93 ;  /* 0x8000005d9e5d7221 */ /* 0x000fe20000010000 */
[----:B------:R-:W-:Y:S01]  /*36c0*/  FMUL.FTZ R92, R92, UR7 ;  /* 0x000000075c5c7c20 */ /* 0x000fe20008410000 */
[----:B------:R-:W-:Y:S02]  /*36d0*/  FMUL.FTZ R0, R0, UR16 ;  /* 0x0000001000007c20 */ /* 0x000fe40008410000 */
[----:B------:R-:W-:Y:S02]  /*36e0*/  FMUL.FTZ R93, R93, UR16 ;  /* 0x000000105d5d7c20 */ /* 0x000fe40008410000 */
[----:B------:R-:W-:Y:S01]  /*36f0*/  FMUL.FTZ R0, R0, UR7 ;  /* 0x0000000700007c20 */ /* 0x000fe20008410000 */
[----:B------:R-:W-:Y:S01]  /*3700*/  FSEL R92, R92, RZ, P2 ;  /* 0x000000ff5c5c7208 */ /* 0x000fe20001000000 */
[----:B------:R-:W-:Y:S01]  /*3710*/  FMUL.FTZ R93, R93, UR7 ;  /* 0x000000075d5d7c20 */ /* 0x000fe20008410000 */
[----:B------:R-:W-:-:S02]  /*3720*/  LOP3.LUT P2, RZ, R222, 0xff0000, RZ, 0xc0, !PT ;  /* 0x00ff0000deff7812 */ /* 0x000fc4000784c0ff */
        /* <DEDUP_REMOVED lines=14> */
.L_x_5612:
        /* <DEDUP_REMOVED lines=9> */
[----:B------:R-:W-:Y:S01]  /*38a0*/  MOV R0, UR17 ;  /* 0x0000001100007c02 */ /* 0x000fe20008000f00 */
[----:B------:R-:W-:Y:S02]  /*38b0*/  FMUL.FTZ R92, R136, UR7 ;  /* 0x00000007885c7c20 */ /* 0x000fe40008410000 */
[----:B------:R-:W-:-:S02]  /*38c0*/  FMUL.FTZ R137, R137, UR16 ;  /* 0x0000001089897c20 */ /* 0x000fc40008410000 */
[----:B------:R-:W-:Y:S01]  /*38d0*/  FFMA.FTZ R0, R161, R0, UR18 ;  /* 0x00000012a1007e23 */ /* 0x000fe20008010000 */
[----:B------:R-:W-:Y:S02]  /*38e0*/  FSEL R92, R92, RZ, P2 ;  /* 0x000000ff5c5c7208 */ /* 0x000fe40001000000 */
[----:B------:R-:W-:Y:S01]  /*38f0*/  LOP3.LUT P2, RZ, R222, 0xff0000, RZ, 0xc0, !PT ;  /* 0x00ff0000deff7812 */ /* 0x000fe2000784c0ff */
[----:B------:R-:W-:Y:S01]  /*3900*/  FADD.FTZ R138, R160, -R0 ;  /* 0x80000000a08a7221 */ /* 0x000fe20000010000 */
[----:B------:R-:W-:-:S03]  /*3910*/  IMAD.U32 R0, RZ, RZ, UR17 ;  /* 0x00000011ff007e24 */ /* 0x000fc6000f8e00ff */
        /* <DEDUP_REMOVED lines=16> */
.L_x_5611:
        /* <DEDUP_REMOVED lines=26> */
[----:B------:R-:W-:Y:S01]  /*3bc0*/  F2FP.F16.F32.PACK_AB R0, R0, R92 ;  /* 0x0000005c0000723e */ /* 0x000fe200000000ff */
[----:B------:R-:W-:Y:S01]  /*3bd0*/  IMAD.U32 R92, RZ, RZ, UR17 ;  /* 0x00000011ff5c7e24 */ /* 0x000fe2000f8e00ff */
        /* <DEDUP_REMOVED lines=10> */
.L_x_5614:
        /* <DEDUP_REMOVED lines=15> */
[----:B------:R-:W-:-:S02]  /*3d70*/  MOV R0, UR17 ;  /* 0x0000001100007c02 */ /* 0x000fc40008000f00 */
[----:B------:R-:W-:Y:S01]  /*3d80*/  LOP3.LUT P2, RZ, R222, 0xff0000, RZ, 0xc0, !PT ;  /* 0x00ff0000deff7812 */ /* 0x000fe2000784c0ff */
[----:B------:R-:W-:Y:S02]  /*3d90*/  FFMA.FTZ R138, R138, UR16, R110 ;  /* 0x000000108a8a7c23 */ /* 0x000fe4000801006e */
[----:B------:R-:W-:Y:S02]  /*3da0*/  FFMA.FTZ R0, R159, R0, UR18 ;  /* 0x000000129f007e23 */ /* 0x000fe40008010000 */
[----:B------:R-:W-:Y:S02]  /*3db0*/  FMUL.FTZ R93, R138, UR7 ;  /* 0x000000078a5d7c20 */ /* 0x000fe40008410000 */
[----:B------:R-:W-:Y:S01]  /*3dc0*/  FADD.FTZ R139, R158, -R0 ;  /* 0x800000009e8b7221 */ /* 0x000fe20000010000 */
[----:B------:R-:W-:Y:S02]  /*3dd0*/  FMUL.FTZ R0, R137, UR7 ;  /* 0x0000000789007c20 */ /* 0x000fe40008410000 */
[----:B------:R-:W-:Y:S01]  /*3de0*/  FSEL R93, R93, RZ, P2 ;  /* 0x000000ff5d5d7208 */ /* 0x000fe20001000000 */
[----:B------:R-:W-:-:S02]  /*3df0*/  FFMA.FTZ R139, R139, UR16, R111 ;  /* 0x000000108b8b7c23 */ /* 0x000fc4000801006f */
        /* <DEDUP_REMOVED lines=9> */
.L_x_5610:
        /* <DEDUP_REMOVED lines=53> */
.L_x_5616:
        /* <DEDUP_REMOVED lines=45> */
.L_x_5615:
        /* <DEDUP_REMOVED lines=50> */
.L_x_5617:
[----:B------:R-:W-:Y:S01]  /*47d0*/  IMAD.U32 R92, RZ, RZ, UR17 ;  /* 0x00000011ff5c7e24 */ /* 0x000fe2000f8e00ff */
        /* <DEDUP_REMOVED lines=43> */
.L_x_5613:
        /* <DEDUP_REMOVED lines=22> */
.L_x_5618:
        /* <DEDUP_REMOVED lines=48> */
.L_x_5621:
[----:B------:R-:W-:Y:S01]  /*4ef0*/  IMAD.U32 R0, RZ, RZ, UR17 ;  /* 0x00000011ff007e24 */ /* 0x000fe2000f8e00ff */
[----:B------:R-:W-:Y:S01]  /*4f00*/  LOP3.LUT P3, RZ, R208, 0xff00, RZ, 0xc0, !PT ;  /* 0x0000ff00d0ff7812 */ /* 0x000fe2000786c0ff */
[----:B-12---:R-:W-:Y:S01]  /*4f10*/  IMAD.U32 R93, RZ, RZ, UR17 ;  /* 0x00000011ff5d7e24 */ /* 0x006fe2000f8e00ff */
[----:B------:R-:W-:Y:S01]  /*4f20*/  LOP3.LUT P4, RZ, R10, 0xff00, RZ, 0xc0, !PT ;  /* 0x0000ff000aff7812 */ /* 0x000fe2000788c0ff */
[----:B------:R-:W-:Y:S01]  /*4f30*/  FFMA.FTZ R0, R105, R0, UR18 ;  /* 0x0000001269007e23 */ /* 0x000fe20008010000 */
[----:B------:R-:W-:Y:S01]  /*4f40*/  ISETP.GE.U32.AND P5, PT, R208, 0x1000000, PT ;  /* 0x01000000d000780c */ /* 0x000fe20003fa6070 */
[----:B------:R-:W-:Y:S02]  /*4f50*/  FFMA.FTZ R93, R104, R93, UR18 ;  /* 0x00000012685d7e23 */ /* 0x000fe4000801005d */
[----:B------:R-:W-:Y:S02]  /*4f60*/  FADD.FTZ R0, R163, -R0 ;  /* 0x80000000a3007221 */ /* 0x000fe40000010000 */
[----:B------:R-:W-:-:S02]  /*4f70*/  FADD.FTZ R93, R162, -R93 ;  /* 0x8000005da25d7221 */ /* 0x000fc40000010000 */
[----:B------:R-:W-:Y:S02]  /*4f80*/  FFMA.FTZ R0, R0, UR16, R113 ;  /* 0x0000001000007c23 */ /* 0x000fe40008010071 */
[----:B------:R-:W-:Y:S02]  /*4f90*/  FFMA.FTZ R93, R93, UR16, R112 ;  /* 0x000000105d5d7c23 */ /* 0x000fe40008010070 */
        /* <DEDUP_REMOVED lines=19> */
[C---:B------:R-:W-:Y:S01]  /*50d0*/  FSEL R93, R94.reuse, RZ, P3 ;  /* 0x000000ff5e5d7208 */ /* 0x040fe20001800000 */
[----:B------:R-:W-:Y:S01]  /*50e0*/  FFMA.FTZ R15, R107, R15, UR18 ;  /* 0x000000126b0f7e23 */ /* 0x000fe2000801000f */
[----:B------:R-:W-:Y:S02]  /*50f0*/  FSEL R94, R94, RZ, P4 ;  /* 0x000000ff5e5e7208 */ /* 0x000fe40002000000 */
        /* <DEDUP_REMOVED lines=12> */
.L_x_5620:
        /* <DEDUP_REMOVED lines=46> */
.L_x_5623:
[----:B------:R-:W-:Y:S02]  /*54a0*/  MOV R0, UR17 ;  /* 0x0000001100007c02 */ /* 0x000fe40008000f00 */
        /* <DEDUP_REMOVED lines=44> */
.L_x_5619:
        /* <DEDUP_REMOVED lines=11> */
[----:B------:R-:W-:Y:S02]  /*5820*/  FFMA.FTZ R137, R137, UR16, R113 ;  /* 0x0000001089897c23 */ /* 0x000fe40008010071 */
[----:B------:R-:W-:Y:S01]  /*5830*/  FFMA.FTZ R15, R106, R15, UR18 ;  /* 0x000000126a0f7e23 */ /* 0x000fe2000801000f */
[----:B------:R-:W-:Y:S01]  /*5840*/  FFMA.FTZ R136, R0, UR16, R112 ;  /* 0x0000001000887c23 */ /* 0x000fe20008010070 */
[----:B------:R-:W-:Y:S02]  /*5850*/  FMUL.FTZ R0, R137, UR7 ;  /* 0x0000000789007c20 */ /* 0x000fe40008410000 */
[----:B------:R-:W-:Y:S01]  /*5860*/  FADD.FTZ R138, R164, -R15 ;  /* 0x8000000fa48a7221 */ /* 0x000fe20000010000 */
[----:B------:R-:W-:-:S02]  /*5870*/  IMAD.U32 R15, RZ, RZ, UR17 ;  /* 0x00000011ff0f7e24 */ /* 0x000fc4000f8e00ff */
        /* <DEDUP_REMOVED lines=18> */
.L_x_5625:
[----:B------:R-:W-:Y:S02]  /*59a0*/  MOV R0, UR17 ;  /* 0x0000001100007c02 */ /* 0x000fe40008000f00 */
[----:B------:R-:W-:Y:S02]  /*59b0*/  MOV R15, UR17 ;  /* 0x00000011000f7c02 */ /* 0x000fe40008000f00 */
[----:B------:R-:W-:Y:S01]  /*59c0*/  LOP3.LUT P3, RZ, R208, 0xff, RZ, 0xc0, !PT ;  /* 0x000000ffd0ff7812 */ /* 0x000fe2000786c0ff */
[----:B------:R-:W-:Y:S01]  /*59d0*/  FFMA.FTZ R0, R104, R0, UR18 ;  /* 0x0000001268007e23 */ /* 0x000fe20008010000 */
[----:B------:R-:W-:Y:S01]  /*59e0*/  LOP3.LUT P4, RZ, R208, 0xff00, RZ, 0xc0, !PT ;  /* 0x0000ff00d0ff7812 */ /* 0x000fe2000788c0ff */
[----:B------:R-:W-:Y:S01]  /*59f0*/  FFMA.FTZ R15, R105, R15, UR18 ;  /* 0x00000012690f7e23 */ /* 0x000fe2000801000f */
[----:B-12---:R-:W-:Y:S01]  /*5a00*/  MOV R92, UR17 ;  /* 0x00000011005c7c02 */ /* 0x006fe20008000f00 */
[----:B------:R-:W-:Y:S02]  /*5a10*/  FADD.FTZ R0, R162, -R0 ;  /* 0x80000000a2007221 */ /* 0x000fe40000010000 */
[----:B------:R-:W-:-:S02]  /*5a20*/  FADD.FTZ R15, R163, -R15 ;  /* 0x8000000fa30f7221 */ /* 0x000fc40000010000 */
[----:B------:R-:W-:Y:S01]  /*5a30*/  FFMA.FTZ R0, R0, UR16, R112 ;  /* 0x0000001000007c23 */ /* 0x000fe20008010070 */
[----:B------:R-:W-:Y:S01]  /*5a40*/  FFMA.FTZ R92, R107, R92, UR18 ;  /* 0x000000126b5c7e23 */ /* 0x000fe2000801005c */
[----:B------:R-:W-:Y:S02]  /*5a50*/  FFMA.FTZ R15, R15, UR16, R113 ;  /* 0x000000100f0f7c23 */ /* 0x000fe40008010071 */
[----:B------:R-:W-:Y:S01]  /*5a60*/  FMUL.FTZ R0, R0, UR7 ;  /* 0x0000000700007c20 */ /* 0x000fe20008410000 */
[----:B------:R-:W-:Y:S01]  /*5a70*/  FADD.FTZ R92, R165, -R92 ;  /* 0x8000005ca55c7221 */ /* 0x000fe20000010000 */
[----:B------:R-:W-:-:S03]  /*5a80*/  FMUL.FTZ R15, R15, UR7 ;  /* 0x000000070f0f7c20 */ /* 0x000fc60008410000 */
[----:B------:R-:W-:Y:S01]  /*5a90*/  FSEL R0, R0, RZ, P3 ;  /* 0x000000ff00007208 */ /* 0x000fe20001800000 */
[----:B------:R-:W-:Y:S01]  /*5aa0*/  FFMA.FTZ R92, R92, UR16, R115 ;  /* 0x000000105c5c7c23 */ /* 0x000fe20008010073 */
        /* <DEDUP_REMOVED lines=16> */
.L_x_5624:
[----:B------:R-:W-:Y:S05]  /*5bb0*/  @!P2 BRA `(.L_x_5626) ;  /* 0x000000000084a947 */ /* 0x000fea0003800000 */
[----:B------:R-:W-:Y:S01]  /*5bc0*/  IMAD.U32 R15, RZ, RZ, UR17 ;  /* 0x00000011ff0f7e24 */ /* 0x000fe2000f8e00ff */
[----:B------:R-:W-:Y:S02]  /*5bd0*/  MOV R0, UR17 ;  /* 0x0000001100007c02 */ /* 0x000fe40008000f00 */
[C---:B------:R-:W-:Y:S01]  /*5be0*/  LOP3.LUT P3, RZ, R208.reuse, 0xff, RZ, 0xc0, !PT ;  /* 0x000000ffd0ff7812 */ /* 0x040fe2000786c0ff */
        /* <DEDUP_REMOVED lines=11> */
[----:B------:R-:W-:Y:S02]  /*5ca0*/  MOV R15, UR17 ;  /* 0x00000011000f7c02 */ /* 0x000fe40008000f00 */
[----:B------:R-:W-:Y:S01]  /*5cb0*/  FSEL R0, R0, RZ, P4 ;  /* 0x000000ff00007208 */ /* 0x000fe20002000000 */
[----:B------:R-:W-:Y:S01]  /*5cc0*/  FMUL.FTZ R138, R138, UR16 ;  /* 0x000000108a8a7c20 */ /* 0x000fe20008410000 */
[----:B------:R-:W-:Y:S01]  /*5cd0*/  ISETP.GE.U32.AND P4, PT, R208, 0x1000000, PT ;  /* 0x01000000d000780c */ /* 0x000fe20003f86070 */
[----:B------:R-:W-:-:S02]  /*5ce0*/  FFMA.FTZ R15, R107, R15, UR18 ;  /* 0x000000126b0f7e23 */ /* 0x000fc4000801000f */
[----:B-12---:R-:W-:Y:S02]  /*5cf0*/  FMUL.FTZ R92, R138, UR7 ;  /* 0x000000078a5c7c20 */ /* 0x006fe40008410000 */
        /* <DEDUP_REMOVED lines=13> */
.L_x_5626:
[----:B------:R-:W-:Y:S01]  /*5dd0*/  MOV R15, UR17 ;  /* 0x00000011000f7c02 */ /* 0x000fe20008000f00 */
[----:B------:R-:W-:Y:S01]  /*5de0*/  IMAD.U32 R0, RZ, RZ, UR17 ;  /* 0x00000011ff007e24 */ /* 0x000fe2000f8e00ff */
[C---:B------:R-:W-:Y:S01]  /*5df0*/  LOP3.LUT P3, RZ, R208.reuse, 0xff, RZ, 0xc0, !PT ;  /* 0x000000ffd0ff7812 */ /* 0x040fe2000786c0ff */
[----:B-12---:R-:W-:Y:S01]  /*5e00*/  IMAD.U32 R92, RZ, RZ, UR17 ;  /* 0x00000011ff5c7e24 */ /* 0x006fe2000f8e00ff */
        /* <DEDUP_REMOVED lines=28> */
.L_x_5622:
        /* <DEDUP_REMOVED lines=20> */
.L_x_5627:
        /* <DEDUP_REMOVED lines=34> */
[----:B-1----:R-:W-:Y:S02]  /*6330*/  FMUL.FTZ R93, R139, UR7 ;  /* 0x000000078b5d7c20 */ /* 0x002fe40008410000 */
        /* <DEDUP_REMOVED lines=13> */
.L_x_5630:
        /* <DEDUP_REMOVED lines=45> */
.L_x_5629:
        /* <DEDUP_REMOVED lines=32> */
[----:B-1----:R-:W-:Y:S02]  /*68e0*/  FMUL.FTZ R93, R139, UR7 ;  /* 0x000000078b5d7c20 */ /* 0x002fe40008410000 */
        /* <DEDUP_REMOVED lines=13> */
.L_x_5632:
        /* <DEDUP_REMOVED lines=45> */
.L_x_5628:
[----:B------:R-:W-:Y:S05]  /*6c90*/  @!P1 BRA `(.L_x_5633) ;  /* 0x00000004000c9947 */ /* 0x000fea0003800000 */
[----:B------:R-:W-:Y:S05]  /*6ca0*/  @!P2 BRA `(.L_x_5634) ;  /* 0x000000000084a947 */ /* 0x000fea0003800000 */
[----:B--2---:R-:W-:Y:S01]  /*6cb0*/  MOV R14, UR17 ;  /* 0x00000011000e7c02 */ /* 0x004fe20008000f00 */
        /* <DEDUP_REMOVED lines=14> */
[----:B-1----:R-:W-:Y:S01]  /*6da0*/  FMUL.FTZ R92, R136, UR7 ;  /* 0x00000007885c7c20 */ /* 0x002fe20008410000 */
[----:B------:R-:W-:Y:S01]  /*6db0*/  FSEL R0, R0, RZ, P4 ;  /* 0x000000ff00007208 */ /* 0x000fe20002000000 */
[----:B------:R-:W-:Y:S01]  /*6dc0*/  FFMA.FTZ R138, R138, UR16, R118 ;  /* 0x000000108a8a7c23 */ /* 0x000fe20008010076 */
[----:B------:R-:W-:Y:S01]  /*6dd0*/  FFMA.FTZ R14, R188, R14, UR18 ;  /* 0x00000012bc0e7e23 */ /* 0x000fe2000801000e */
[----:B------:R-:W-:Y:S02]  /*6de0*/  ISETP.GE.U32.AND P4, PT, R182, 0x1000000, PT ;  /* 0x01000000b600780c */ /* 0x000fe40003f86070 */
[----:B------:R-:W-:Y:S01]  /*6df0*/  FSEL R92, R92, RZ, P3 ;  /* 0x000000ff5c5c7208 */ /* 0x000fe20001800000 */
[----:B------:R-:W-:Y:S01]  /*6e00*/  FADD.FTZ R139, R189, -R14 ;  /* 0x8000000ebd8b7221 */ /* 0x000fe20000010000 */
[----:B------:R-:W-:Y:S01]  /*6e10*/  FMUL.FTZ R14, R138, UR7 ;  /* 0x000000078a0e7c20 */ /* 0x000fe20008410000 */
[----:B------:R-:W-:Y:S02]  /*6e20*/  LOP3.LUT P3, RZ, R182, 0xff0000, RZ, 0xc0, !PT ;  /* 0x00ff0000b6ff7812 */ /* 0x000fe4000786c0ff */
[----:B------:R-:W-:Y:S01]  /*6e30*/  FFMA.FTZ R139, R139, UR16, R119 ;  /* 0x000000108b8b7c23 */ /* 0x000fe20008010077 */
        /* <DEDUP_REMOVED lines=8> */
.L_x_5634:
[----:B------:R-:W-:Y:S02]  /*6ec0*/  MOV R0, UR17 ;  /* 0x0000001100007c02 */ /* 0x000fe40008000f00 */
[----:B--2---:R-:W-:Y:S02]  /*6ed0*/  MOV R14, UR17 ;  /* 0x00000011000e7c02 */ /* 0x004fe40008000f00 */
[C---:B------:R-:W-:Y:S01]  /*6ee0*/  LOP3.LUT P3, RZ, R182.reuse, 0xff, RZ, 0xc0, !PT ;  /* 0x000000ffb6ff7812 */ /* 0x040fe2000786c0ff */
[----:B------:R-:W-:Y:S01]  /*6ef0*/  FFMA.FTZ R0, R175, R0, UR18 ;  /* 0x00000012af007e23 */ /* 0x000fe20008010000 */
[----:B------:R-:W-:Y:S01]  /*6f00*/  LOP3.LUT P4, RZ, R182, 0xff00, RZ, 0xc0, !PT ;  /* 0x0000ff00b6ff7812 */ /* 0x000fe2000788c0ff */
[----:B------:R-:W-:Y:S02]  /*6f10*/  FFMA.FTZ R14, R176, R14, UR18 ;  /* 0x00000012b00e7e23 */ /* 0x000fe4000801000e */
[----:B------:R-:W-:Y:S02]  /*6f20*/  FADD.FTZ R0, R174, -R0 ;  /* 0x80000000ae007221 */ /* 0x000fe40000010000 */
[----:B------:R-:W-:-:S02]  /*6f30*/  FADD.FTZ R14, R177, -R14 ;  /* 0x8000000eb10e7221 */ /* 0x000fc40000010000 */
[----:B------:R-:W-:Y:S02]  /*6f40*/  FFMA.FTZ R0, R0, UR16, R116 ;  /* 0x0000001000007c23 */ /* 0x000fe40008010074 */
[----:B------:R-:W-:Y:S02]  /*6f50*/  FFMA.FTZ R14, R14, UR16, R117 ;  /* 0x000000100e0e7c23 */ /* 0x000fe40008010075 */
[----:B------:R-:W-:Y:S02]  /*6f60*/  FMUL.FTZ R0, R0, UR7 ;  /* 0x0000000700007c20 */ /* 0x000fe40008410000 */
[----:B------:R-:W-:-:S03]  /*6f70*/  FMUL.FTZ R14, R14, UR7 ;  /* 0x000000070e0e7c20 */ /* 0x000fc60008410000 */
[----:B-1----:R-:W-:Y:S01]  /*6f80*/  FSEL R92, R0, RZ, P3 ;  /* 0x000000ff005c7208 */ /* 0x002fe20001800000 */
        /* <DEDUP_REMOVED lines=16> */
[----:B------:R-:W-:Y:S02]  /*7090*/  F2FP.F16.F32.PACK_AB R14, R14, R0 ;  /* 0x000000000e0e723e */ /* 0x000fe400000000ff */
[----:B------:R-:W-:Y:S02]  /*70a0*/  PRMT R0, R92, 0x7632, R0 ;  /* 0x000076325c007816 */ /* 0x000fe40000000000 */
[----:B------:R-:W-:Y:S01]  /*70b0*/  PRMT R15, R14, 0x7632, R15 ;  /* 0x000076320e0f7816 */ /* 0x000fe2000000000f */
[----:B------:R-:W-:Y:S06]  /*70c0*/  BRA `(.L_x_5631) ;  /* 0x0000000400087947 */ /* 0x000fec0003800000 */
.L_x_5633:
        /* <DEDUP_REMOVED lines=15> */
[----:B------:R-:W-:Y:S01]  /*71c0*/  MOV R14, UR17 ;  /* 0x00000011000e7c02 */ /* 0x000fe20008000f00 */
[----:B-1----:R-:W-:Y:S01]  /*71d0*/  FMUL.FTZ R92, R136, UR7 ;  /* 0x00000007885c7c20 */ /* 0x002fe20008410000 */
[----:B------:R-:W-:Y:S01]  /*71e0*/  FSEL R0, R0, RZ, P4 ;  /* 0x000000ff00007208 */ /* 0x000fe20002000000 */
[----:B------:R-:W-:Y:S01]  /*71f0*/  FMUL.FTZ R138, R138, UR16 ;  /* 0x000000108a8a7c20 */ /* 0x000fe20008410000 */
[----:B------:R-:W-:Y:S01]  /*7200*/  ISETP.GE.U32.AND P4, PT, R182, 0x1000000, PT ;  /* 0x01000000b600780c */ /* 0x000fe20003f86070 */
[----:B------:R-:W-:Y:S01]  /*7210*/  FFMA.FTZ R14, R188, R14, UR18 ;  /* 0x00000012bc0e7e23 */ /* 0x000fe2000801000e */
[----:B------:R-:W-:-:S02]  /*7220*/  FSEL R92, R92, RZ, P3 ;  /* 0x000000ff5c5c7208 */ /* 0x000fc40001800000 */
[----:B------:R-:W-:Y:S01]  /*7230*/  LOP3.LUT P3, RZ, R182, 0xff0000, RZ, 0xc0, !PT ;  /* 0x00ff0000b6ff7812 */ /* 0x000fe2000786c0ff */
[----:B------:R-:W-:Y:S01]  /*7240*/  FADD.FTZ R139, R189, -R14 ;  /* 0x8000000ebd8b7221 */ /* 0x000fe20000010000 */
[----:B------:R-:W-:Y:S01]  /*7250*/  F2FP.F16.F32.PACK_AB R92, R0, R92 ;  /* 0x0000005c005c723e */ /* 0x000fe200000000ff */
[----:B------:R-:W-:Y:S02]  /*7260*/  FMUL.FTZ R14, R138, UR7 ;  /* 0x000000078a0e7c20 */ /* 0x000fe40008410000 */
[----:B------:R-:W-:-:S03]  /*7270*/  FMUL.FTZ R139, R139, UR16 ;  /* 0x000000108b8b7c20 */ /* 0x000fc60008410000 */
[----:B------:R-:W-:Y:S01]  /*7280*/  FSEL R14, R14, RZ, P3 ;  /* 0x000000ff0e0e7208 */ /* 0x000fe20001800000 */
[----:B------:R-:W-:-:S05]  /*7290*/  FMUL.FTZ R0, R139, UR7 ;  /* 0x000000078b007c20 */ /* 0x000fca0008410000 */
[----:B------:R-:W-:-:S04]  /*72a0*/  FSEL R0, R0, RZ, P4 ;  /* 0x000000ff00007208 */ /* 0x000fc80002000000 */
[----:B------:R-:W-:Y:S02]  /*72b0*/  F2FP.F16.F32.PACK_AB R14, R0, R14 ;  /* 0x0000000e000e723e */ /* 0x000fe400000000ff */
[----:B------:R-:W-:Y:S02]  /*72c0*/  PRMT R0, R92, 0x7632, R0 ;  /* 0x000076325c007816 */ /* 0x000fe40000000000 */
[----:B------:R-:W-:Y:S01]  /*72d0*/  PRMT R15, R14, 0x7632, R15 ;  /* 0x000076320e0f7816 */ /* 0x000fe2000000000f */
[----:B------:R-:W-:Y:S06]  /*72e0*/  BRA `(.L_x_5631) ;  /* 0x0000000000807947 */ /* 0x000fec0003800000 */
.L_x_5635:
[----:B--2---:R-:W-:Y:S01]  /*72f0*/  MOV R14, UR17 ;  /* 0x00000011000e7c02 */ /* 0x004fe20008000f00 */
        /* <DEDUP_REMOVED lines=14> */
[----:B------:R-:W-:Y:S01]  /*73e0*/  F2FP.F16.F32.PACK_AB R92, R14, R92 ;  /* 0x0000005c0e5c723e */ /* 0x000fe200000000ff */
        /* <DEDUP_REMOVED lines=13> */
[----:B------:R-:W-:Y:S02]  /*74c0*/  F2FP.F16.F32.PACK_AB R14, R14, R0 ;  /* 0x000000000e0e723e */ /* 0x000fe400000000ff */
[----:B------:R-:W-:Y:S02]  /*74d0*/  PRMT R0, R92, 0x7632, R0 ;  /* 0x000076325c007816 */ /* 0x000fe40000000000 */
[----:B------:R-:W-:-:S07]  /*74e0*/  PRMT R15, R14, 0x7632, R15 ;  /* 0x000076320e0f7816 */ /* 0x000fce000000000f */
.L_x_5631:
        /* <DEDUP_REMOVED lines=8> */
[----:B-1----:R-:W-:-:S05]  /*7570*/  HFMA2 R92, -RZ, RZ, 0, 4.76837158203125e-07 ;  /* 0x00000008ff5c7431 */ /* 0x002fca00000001ff */
        /* <DEDUP_REMOVED lines=11> */
.L_x_5636:
[----:B------:R-:W-:Y:S05]  /*7630*/  @!P0 BRA `(.L_x_5637) ;  /* 0x0000000800fc8947 */ /* 0x000fea0003800000 */
[----:B------:R-:W-:Y:S05]  /*7640*/  @!P1 BRA `(.L_x_5638) ;  /* 0x0000000400809947 */ /* 0x000fea0003800000 */
[----:B------:R-:W-:Y:S05]  /*7650*/  @!P2 BRA `(.L_x_5639) ;  /* 0x0000000000c0a947 */ /* 0x000fea0003800000 */
[----:B------:R-:W-:Y:S01]  /*7660*/  MOV R0, UR17 ;  /* 0x0000001100007c02 */ /* 0x000fe20008000f00 */
[----:B------:R-:W-:Y:S01]  /*7670*/  IMAD.U32 R13, RZ, RZ, UR17 ;  /* 0x00000011ff0d7e24 */ /* 0x000fe2000f8e00ff */
[----:B-12---:R-:W-:Y:S02]  /*7680*/  MOV R15, UR17 ;  /* 0x00000011000f7c02 */ /* 0x006fe40008000f00 */
        /* <DEDUP_REMOVED lines=17> */
[----:B------:R-:W-:Y:S01]  /*77a0*/  ISETP.GE.U32.AND P5, PT, R183, 0x1000000, PT ;  /* 0x01000000b700780c */ /* 0x000fe20003fa6070 */
[----:B------:R-:W-:Y:S01]  /*77b0*/  FMUL.FTZ R0, R138, UR7 ;  /* 0x000000078a007c20 */ /* 0x000fe20008410000 */
[----:B------:R-:W-:-:S02]  /*77c0*/  FSEL R93, R14, RZ, P6 ;  /* 0x000000ff0e5d7208 */ /* 0x000fc40003000000 */
[----:B------:R-:W-:Y:S02]  /*77d0*/  LOP3.LUT P6, RZ, R6, 0xff00, RZ, 0xc0, !PT ;  /* 0x0000ff0006ff7812 */ /* 0x000fe400078cc0ff */
[----:B------:R-:W-:Y:S02]  /*77e0*/  FSEL R13, R0, RZ, P3 ;  /* 0x000000ff000d7208 */ /* 0x000fe40001800000 */
[----:B------:R-:W-:Y:S01]  /*77f0*/  FSEL R94, R14, RZ, P6 ;  /* 0x000000ff0e5e7208 */ /* 0x000fe20003000000 */
[----:B------:R-:W-:Y:S01]  /*7800*/  FMUL.FTZ R14, R136, UR7 ;  /* 0x00000007880e7c20 */ /* 0x000fe20008410000 */
[----:B------:R-:W-:-:S04]  /*7810*/  LOP3.LUT P6, RZ, R6, 0xff, RZ, 0xc0, !PT ;  /* 0x000000ff06ff7812 */ /* 0x000fc800078cc0ff */
[C---:B------:R-:W-:Y:S02]  /*7820*/  FSEL R15, R14.reuse, RZ, P4 ;  /* 0x000000ff0e0f7208 */ /* 0x040fe40002000000 */
[----:B------:R-:W-:Y:S02]  /*7830*/  FSEL R92, R14, RZ, P6 ;  /* 0x000000ff0e5c7208 */ /* 0x000fe40003000000 */
[----:B------:R-:W-:Y:S02]  /*7840*/  LOP3.LUT P4, RZ, R6, 0xff0000, RZ, 0xc0, !PT ;  /* 0x00ff000006ff7812 */ /* 0x000fe4000788c0ff */
[----:B------:R-:W-:Y:S01]  /*7850*/  F2FP.F16.F32.PACK_AB R15, R92, R15 ;  /* 0x0000000f5c0f723e */ /* 0x000fe200000000ff */
[----:B------:R-:W-:Y:S01]  /*7860*/  FMUL.FTZ R92, R139, UR7 ;  /* 0x000000078b5c7c20 */ /* 0x000fe20008410000 */
[----:B------:R-:W-:Y:S02]  /*7870*/  ISETP.GE.U32.AND P6, PT, R6, 0x1000000, PT ;  /* 0x010000000600780c */ /* 0x000fe40003fc6070 */
[----:B------:R-:W-:-:S02]  /*7880*/  F2FP.F16.F32.PACK_AB R14, R94, R93 ;  /* 0x0000005d5e0e723e */ /* 0x000fc400000000ff */
[----:B------:R-:W-:Y:S02]  /*7890*/  FSEL R93, R92, RZ, P5 ;  /* 0x000000ff5c5d7208 */ /* 0x000fe40002800000 */
[----:B------:R-:W-:Y:S02]  /*78a0*/  FSEL R0, R0, RZ, P4 ;  /* 0x000000ff00007208 */ /* 0x000fe40002000000 */
[----:B------:R-:W-:Y:S02]  /*78b0*/  FSEL R92, R92, RZ, P6 ;  /* 0x000000ff5c5c7208 */ /* 0x000fe40003000000 */
[----:B------:R-:W-:Y:S02]  /*78c0*/  F2FP.F16.F32.PACK_AB R94, R0, R13 ;  /* 0x0000000d005e723e */ /* 0x000fe400000000ff */
[----:B------:R-:W-:Y:S02]  /*78d0*/  F2FP.F16.F32.PACK_AB R93, R92, R93 ;  /* 0x0000005d5c5d723e */ /* 0x000fe400000000ff */
[----:B------:R-:W-:-:S02]  /*78e0*/  PRMT R151, R15, 0x7632, R151 ;  /* 0x000076320f977816 */ /* 0x000fc40000000097 */
[----:B------:R-:W-:Y:S02]  /*78f0*/  PRMT R13, R15, 0x7610, R13 ;  /* 0x000076100f0d7816 */ /* 0x000fe4000000000d */
[C---:B------:R-:W-:Y:S02]  /*7900*/  PRMT R152, R14.reuse, 0x7632, R152 ;  /* 0x000076320e987816 */ /* 0x040fe40000000098 */
[----:B------:R-:W-:Y:S02]  /*7910*/  PRMT R0, R14, 0x7610, R0 ;  /* 0x000076100e007816 */ /* 0x000fe40000000000 */
[C---:B------:R-:W-:Y:S02]  /*7920*/  PRMT R153, R94.reuse, 0x7632, R153 ;  /* 0x000076325e997816 */ /* 0x040fe40000000099 */
[----:B------:R-:W-:Y:S02]  /*7930*/  PRMT R92, R94, 0x7610, R92 ;  /* 0x000076105e5c7816 */ /* 0x000fe4000000005c */
[----:B------:R-:W-:Y:S01]  /*7940*/  PRMT R154, R93, 0x7632, R154 ;  /* 0x000076325d9a7816 */ /* 0x000fe2000000009a */
[----:B------:R-:W-:Y:S06]  /*7950*/  BRA `(.L_x_5640) ;  /* 0x0000001000547947 */ /* 0x000fec0003800000 */
.L_x_5639:
        /* <DEDUP_REMOVED lines=47> */
.L_x_5638:
[----:B------:R-:W-:Y:S05]  /*7c50*/  @!P2 BRA `(.L_x_5641) ;  /* 0x0000000000b8a947 */ /* 0x000fea0003800000 */
[----:B------:R-:W-:Y:S01]  /*7c60*/  MOV R0, UR17 ;  /* 0x0000001100007c02 */ /* 0x000fe20008000f00 */
[----:B-12---:R-:W-:Y:S01]  /*7c70*/  IMAD.U32 R14, RZ, RZ, UR17 ;  /* 0x00000011ff0e7e24 */ /* 0x006fe2000f8e00ff */
[----:B------:R-:W-:Y:S02]  /*7c80*/  MOV R13, UR17 ;  /* 0x00000011000d7c02 */ /* 0x000fe40008000f00 */
        /* <DEDUP_REMOVED lines=8> */
[----:B------:R-:W-:Y:S01]  /*7d10*/  MOV R13, UR17 ;  /* 0x00000011000d7c02 */ /* 0x000fe20008000f00 */
[----:B------:R-:W-:Y:S01]  /*7d20*/  FMUL.FTZ R137, R0, UR16 ;  /* 0x0000001000897c20 */ /* 0x000fe20008410000 */
[----:B------:R-:W-:Y:S01]  /*7d30*/  FMUL.FTZ R139, R99, UR16 ;  /* 0x00000010638b7c20 */ /* 0x000fe20008410000 */
[----:B------:R-:W-:Y:S01]  /*7d40*/  FMUL.FTZ R138, R98, UR16 ;  /* 0x00000010628a7c20 */ /* 0x000fe20008410000 */
[----:B------:R-:W-:Y:S01]  /*7d50*/  LOP3.LUT P3, RZ, R183, 0xff0000, RZ, 0xc0, !PT ;  /* 0x00ff0000b7ff7812 */ /* 0x000fe2000786c0ff */
[----:B------:R-:W-:Y:S01]  /*7d60*/  FFMA.FTZ R13, R96, R13, UR18 ;  /* 0x00000012600d7e23 */ /* 0x000fe2000801000d */
[----:B------:R-:W-:Y:S01]  /*7d70*/  FMUL.FTZ R0, R137, UR7 ;  /* 0x0000000789007c20 */ /* 0x000fe20008410000 */
[----:B------:R-:W-:-:S02]  /*7d80*/  ISETP.GE.U32.AND P5, PT, R183, 0x1000000, PT ;  /* 0x01000000b700780c */ /* 0x000fc40003fa6070 */
        /* <DEDUP_REMOVED lines=27> */
.L_x_5641:
        /* <DEDUP_REMOVED lines=47> */
.L_x_5637:
        /* <DEDUP_REMOVED lines=36> */
.L_x_5643:
[----:B------:R-:W-:Y:S02]  /*8470*/  MOV R0, UR17 ;  /* 0x0000001100007c02 */ /* 0x000fe40008000f00 */
[C---:B------:R-:W-:Y:S02]  /*8480*/  LOP3.LUT P3, RZ, R183.reuse, 0xff, RZ, 0xc0, !PT ;  /* 0x000000ffb7ff7812 */ /* 0x040fe4000786c0ff */
[----:B------:R-:W-:Y:S01]  /*8490*/  LOP3.LUT P4, RZ, R183, 0xff00, RZ, 0xc0, !PT ;  /* 0x0000ff00b7ff7812 */ /* 0x000fe2000788c0ff */
[-C--:B------:R-:W-:Y:S01]  /*84a0*/  FFMA.FTZ R13, R96, R0.reuse, UR18 ;  /* 0x00000012600d7e23 */ /* 0x080fe20008010000 */
        /* <DEDUP_REMOVED lines=15> */
[----:B------:R-:W-:Y:S01]  /*85a0*/  F2FP.F16.F32.PACK_AB R13, R0, R13 ;  /* 0x0000000d000d723e */ /* 0x000fe200000000ff */
        /* <DEDUP_REMOVED lines=13> */
.L_x_5642:
[----:B------:R-:W-:Y:S05]  /*8680*/  @!P2 BRA `(.L_x_5644) ;  /* 0x000000000088a947 */ /* 0x000fea0003800000 */
        /* <DEDUP_REMOVED lines=34> */
.L_x_5644:
        /* <DEDUP_REMOVED lines=32> */
.L_x_5640:
[----:B------:R-:W1:Y:S01]  /*8ab0*/  @P2 LDC.64 R14, c[0x0][0x478] ;  /* 0x00011e00ff0e2b82 */ /* 0x000e620000000a00 */
[----:B------:R-:W-:Y:S02]  /*8ac0*/  LOP3.LUT R0, R0, 0xffff, RZ, 0xc0, !PT ;  /* 0x0000ffff00007812 */ /* 0x000fe400078ec0ff */
[----:B------:R-:W-:-:S03]  /*8ad0*/  PRMT R95, R92, 0x5410, R93 ;  /* 0x000054105c5f7816 */ /* 0x000fc6000000005d */
[----:B------:R-:W-:-:S03]  /*8ae0*/  IMAD.WIDE.U32 R92, R0, 0x10000, RZ ;  /* 0x00010000005c7825 */ /* 0x000fc600078e00ff */
[----:B------:R-:W-:Y:S02]  /*8af0*/  LOP3.LUT R92, R92, 0xffff, R13, 0xf8, !PT ;  /* 0x0000ffff5c5c7812 */ /* 0x000fe400078ef80d */
[----:B------:R-:W-:Y:S02]  /*8b00*/  MOV R13, 0x8 ;  /* 0x00000008000d7802 */ /* 0x000fe40000000f00 */
        /* <DEDUP_REMOVED lines=14> */
.L_x_5645:
[----:B------:R-:W-:Y:S05]  /*8bf0*/  @!P0 BRA `(.L_x_5646) ;  /* 0x0000000800e48947 */ /* 0x000fea0003800000 */
[----:B------:R-:W-:Y:S05]  /*8c00*/  @!P1 BRA `(.L_x_5647) ;  /* 0x0000000400749947 */ /* 0x000fea0003800000 */
[----:B------:R-:W-:Y:S05]  /*8c10*/  @!P2 BRA `(.L_x_5648) ;  /* 0x0000000000b4a947 */ /* 0x000fea0003800000 */
[----:B--2---:R-:W-:Y:S01]  /*8c20*/  IMAD.U32 R13, RZ, RZ, UR17 ;  /* 0x00000011ff0d7e24 */ /* 0x004fe2000f8e00ff */
[----:B-1----:R-:W-:Y:S02]  /*8c30*/  MOV R15, UR17 ;  /* 0x00000011000f7c02 */ /* 0x002fe40008000f00 */
        /* <DEDUP_REMOVED lines=43> */
.L_x_5648:
        /* <DEDUP_REMOVED lines=30> */
[----:B------:R-:W-:Y:S02]  /*90d0*/  F2FP.F16.F32.PACK_AB R167, R167, R0 ;  /* 0x00000000a7a7723e */ /* 0x000fe400000000ff */
        /* <DEDUP_REMOVED lines=16> */
.L_x_5647:
[----:B------:R-:W-:Y:S05]  /*91e0*/  @!P2 BRA `(.L_x_5650) ;  /* 0x0000000000b4a947 */ /* 0x000fea0003800000 */
[----:B--2---:R-:W-:Y:S02]  /*91f0*/  MOV R13, UR17 ;  /* 0x00000011000d7c02 */ /* 0x004fe40008000f00 */
        /* <DEDUP_REMOVED lines=44> */
.L_x_5650:
[----:B--2---:R-:W-:Y:S01]  /*94c0*/  IMAD.U32 R13, RZ, RZ, UR17 ;  /* 0x00000011ff0d7e24 */ /* 0x004fe2000f8e00ff */
[----:B-1----:R-:W-:Y:S02]  /*94d0*/  MOV R15, UR17 ;  /* 0x00000011000f7c02 */ /* 0x002fe40008000f00 */
        /* <DEDUP_REMOVED lines=43> */
.L_x_5646:
        /* <DEDUP_REMOVED lines=34> */
.L_x_5652:
[----:B--2---:R-:W-:Y:S02]  /*99b0*/  MOV R13, UR17 ;  /* 0x00000011000d7c02 */ /* 0x004fe40008000f00 */
[----:B-1----:R-:W-:Y:S02]  /*99c0*/  MOV R15, UR17 ;  /* 0x00000011000f7c02 */ /* 0x002fe40008000f00 */
        /* <DEDUP_REMOVED lines=31> */
.L_x_5651:
[----:B------:R-:W-:Y:S05]  /*9bc0*/  @!P2 BRA `(.L_x_5653) ;  /* 0x000000000080a947 */ /* 0x000fea0003800000 */
[----:B-12---:R-:W-:Y:S01]  /*9bd0*/  MOV R15, UR17 ;  /* 0x00000011000f7c02 */ /* 0x006fe20008000f00 */
        /* <DEDUP_REMOVED lines=31> */
.L_x_5653:
        /* <DEDUP_REMOVED lines=32> */
.L_x_5649:
        /* <DEDUP_REMOVED lines=20> */
.L_x_5654:
[----:B------:R-:W-:Y:S05]  /*a110*/  @!P0 BRA `(.L_x_5655) ;  /* 0x0000000c000c8947 */ /* 0x000fea0003800000 */
[----:B------:R-:W-:Y:S05]  /*a120*/  @!P1 BRA `(.L_x_5656) ;  /* 0x0000000400849947 */ /* 0x000fea0003800000 */
[----:B------:R-:W-:Y:S05]  /*a130*/  @!P2 BRA `(.L_x_5657) ;  /* 0x0000000000bca947 */ /* 0x000fea0003800000 */
[----:B------:R-:W-:Y:S01]  /*a140*/  MOV R0, UR17 ;  /* 0x0000001100007c02 */ /* 0x000fe20008000f00 */
[----:B-12---:R-:W-:Y:S01]  /*a150*/  IMAD.U32 R13, RZ, RZ, UR17 ;  /* 0x00000011ff0d7e24 */ /* 0x006fe2000f8e00ff */
[----:B------:R-:W-:Y:S02]  /*a160*/  MOV R15, UR17 ;  /* 0x00000011000f7c02 */ /* 0x000fe40008000f00 */
[----:B------:R-:W-:Y:S01]  /*a170*/  LOP3.LUT P6, RZ, R185, 0xff00, RZ, 0xc0, !PT ;  /* 0x0000ff00b9ff7812 */ /* 0x000fe200078cc0ff */
[----:B------:R-:W-:Y:S01]  /*a180*/  FFMA.FTZ R0, R141, R0, UR18 ;  /* 0x000000128d007e23 */ /* 0x000fe20008010000 */
[----:B------:R-:W-:Y:S01]  /*a190*/  FFMA.FTZ R13, R140, R13, UR18 ;  /* 0x000000128c0d7e23 */ /* 0x000fe2000801000d */
[----:B------:R-:W-:Y:S01]  /*a1a0*/  MOV R12, UR17 ;  /* 0x00000011000c7c02 */ /* 0x000fe20008000f00 */
[----:B------:R-:W-:Y:S01]  /*a1b0*/  FFMA.FTZ R15, R142, R15, UR18 ;  /* 0x000000128e0f7e23 */ /* 0x000fe2000801000f */
[----:B------:R-:W-:Y:S01]  /*a1c0*/  FADD.FTZ R0, R171, -R0 ;  /* 0x80000000ab007221 */ /* 0x000fe20000010000 */
[----:B------:R-:W-:Y:S01]  /*a1d0*/  FADD.FTZ R13, R170, -R13 ;  /* 0x8000000daa0d7221 */ /* 0x000fe20000010000 */
[----:B------:R-:W-:Y:S01]  /*a1e0*/  LOP3.LUT P4, RZ, R185, 0xff, RZ, 0xc0, !PT ;  /* 0x000000ffb9ff7812 */ /* 0x000fe2000788c0ff */
[----:B------:R-:W-:Y:S01]  /*a1f0*/  FFMA.FTZ R12, R143, R12, UR18 ;  /* 0x000000128f0c7e23 */ /* 0x000fe2000801000c */
[----:B------:R-:W-:Y:S01]  /*a200*/  FFMA.FTZ R137, R0, UR16, R129 ;  /* 0x0000001000897c23 */ /* 0x000fe20008010081 */
[----:B------:R-:W-:Y:S01]  /*a210*/  FFMA.FTZ R136, R13, UR16, R128 ;  /* 0x000000100d887c23 */ /* 0x000fe20008010080 */
[----:B------:R-:W-:Y:S01]  /*a220*/  FADD.FTZ R15, R180, -R15 ;  /* 0x8000000fb40f7221 */ /* 0x000fe20000010000 */
[----:B------:R-:W-:Y:S01]  /*a230*/  FADD.FTZ R12, R181, -R12 ;  /* 0x8000000cb50c7221 */ /* 0x000fe20000010000 */
[----:B------:R-:W-:Y:S01]  /*a240*/  FMUL.FTZ R0, R137, UR7 ;  /* 0x0000000789007c20 */ /* 0x000fe20008410000 */
[----:B------:R-:W-:Y:S01]  /*a250*/  LOP3.LUT P3, RZ, R185, 0xff0000, RZ, 0xc0, !PT ;  /* 0x00ff0000b9ff7812 */ /* 0x000fe2000786c0ff */
[----:B------:R-:W-:Y:S01]  /*a260*/  FFMA.FTZ R138, R15, UR16, R130 ;  /* 0x000000100f8a7c23 */ /* 0x000fe20008010082 */
        /* <DEDUP_REMOVED lines=28> */
.L_x_5657:
        /* <DEDUP_REMOVED lines=49> */
.L_x_5656:
[----:B------:R-:W-:Y:S05]  /*a740*/  @!P2 BRA `(.L_x_5659) ;  /* 0x0000000000bca947 */ /* 0x000fea0003800000 */
[----:B------:R-:W-:Y:S01]  /*a750*/  MOV R0, UR17 ;  /* 0x0000001100007c02 */ /* 0x000fe20008000f00 */
[----:B-12---:R-:W-:Y:S01]  /*a760*/  IMAD.U32 R15, RZ, RZ, UR17 ;  /* 0x00000011ff0f7e24 */ /* 0x006fe2000f8e00ff */
        /* <DEDUP_REMOVED lines=45> */
.L_x_5659:
[----:B------:R-:W-:Y:S01]  /*aa40*/  MOV R0, UR17 ;  /* 0x0000001100007c02 */ /* 0x000fe20008000f00 */
[----:B-12---:R-:W-:Y:S01]  /*aa50*/  IMAD.U32 R13, RZ, RZ, UR17 ;  /* 0x00000011ff0d7e24 */ /* 0x006fe2000f8e00ff */
        /* <DEDUP_REMOVED lines=47> */
.L_x_5655:
        /* <DEDUP_REMOVED lines=37> */
.L_x_5661:
        /* <DEDUP_REMOVED lines=34> */
.L_x_5660:
        /* <DEDUP_REMOVED lines=36> */
.L_x_5662:
        /* <DEDUP_REMOVED lines=32> */
[----:B------:R-:W-:-:S07]  /*b600*/  PRMT R95, R8, 0x7632, R95 ;  /* 0x00007632085f7816 */ /* 0x000fce000000005f */
.L_x_5658:
        /* <DEDUP_REMOVED lines=20> */
.L_x_5663:
        /* <DEDUP_REMOVED lines=50> */
.L_x_5666:
        /* <DEDUP_REMOVED lines=31> */
[----:B-12---:R-:W-:Y:S02]  /*bc60*/  F2FP.F16.F32.PACK_AB R12, R7, R0 ;  /* 0x00000000070c723e */ /* 0x006fe400000000ff */
        /* <DEDUP_REMOVED lines=15> */
.L_x_5665:
        /* <DEDUP_REMOVED lines=48> */
.L_x_5668:
        /* <DEDUP_REMOVED lines=28> */
[----:B------:R-:W-:Y:S02]  /*c220*/  LOP3.LUT P1, RZ, R194, 0xff0000, RZ, 0xc0, !PT ;  /* 0x00ff0000c2ff7812 */ /* 0x000fe4000782c0ff */
[----:B------:R-:W-:-:S02]  /*c230*/  LOP3.LUT P4, RZ, R2, 0xff0000, RZ, 0xc0, !PT ;  /* 0x00ff000002ff7812 */ /* 0x000fc4000788c0ff */
[----:B------:R-:W-:Y:S02]  /*c240*/  ISETP.GE.U32.AND P5, PT, R2, 0x1000000, PT ;  /* 0x010000000200780c */ /* 0x000fe40003fa6070 */
[----:B------:R-:W-:Y:S02]  /*c250*/  F2FP.F16.F32.PACK_AB R101, R101, R0 ;  /* 0x000000006565723e */ /* 0x000fe400000000ff */
[C---:B------:R-:W-:Y:S02]  /*c260*/  FSEL R8, R103.reuse, RZ, P3 ;  /* 0x000000ff67087208 */ /* 0x040fe40001800000 */
[C---:B------:R-:W-:Y:S02]  /*c270*/  FSEL R0, R102.reuse, RZ, P1 ;  /* 0x000000ff66007208 */ /* 0x040fe40000800000 */
[----:B-12---:R-:W-:Y:S02]  /*c280*/  FSEL R13, R102, RZ, P4 ;  /* 0x000000ff660d7208 */ /* 0x006fe40002000000 */
        /* <DEDUP_REMOVED lines=11> */
.L_x_5664:
        /* <DEDUP_REMOVED lines=35> */
.L_x_5670:
        /* <DEDUP_REMOVED lines=35> */
.L_x_5669:
        /* <DEDUP_REMOVED lines=34> */
.L_x_5671:
        /* <DEDUP_REMOVED lines=34> */
.L_x_5667:
        /* <DEDUP_REMOVED lines=20> */
.L_x_5672:
        /* <DEDUP_REMOVED lines=75> */
.L_x_5607:
        /* <DEDUP_REMOVED lines=41> */
.L_x_5674:
        /* <DEDUP_REMOVED lines=10> */
.L_x_7301:


//--------------------- .text._ZN10layer_norm22ln_bwd_finalize_kernelINS_22Kernel_traits_finalizeILj7168Ef6__halffS2_fjLb0ELj1024ELj4ENS_18Kernel_traits_baseILj7168EfS2_fS2_fjLj1024EEEEELb0ELb0EEEvNS_9BwdParamsE --------------------------
	.section	.text._ZN10layer_norm22ln_bwd_finalize_kernelINS_22Kernel_traits_finalizeILj7168Ef6__halffS2_fjLb0ELj1024ELj4ENS_18Kernel_traits_baseILj7168EfS2_fS2_fjLj1024EEEEELb0ELb0EEEvNS_9BwdParamsE,"ax",@progbits
	.align	128
        .global         _ZN10layer_norm22ln_bwd_finalize_kernelINS_22Kernel_traits_finalizeILj7168Ef6__halffS2_fjLb0ELj1024ELj4ENS_18Kernel_traits_baseILj7168EfS2_fS2_fjLj1024EEEEELb0ELb0EEEvNS_9BwdParamsE
        .type           _ZN10layer_norm22ln_bwd_finalize_kernelINS_22Kernel_traits_finalizeILj7168Ef6__halffS2_fjLb0ELj1024ELj4ENS_18Kernel_traits_baseILj7168EfS2_fS2_fjLj1024EEEEELb0ELb0EEEvNS_9BwdParamsE,@function
        .size           _ZN10layer_norm22ln_bwd_finalize_kernelINS_22Kernel_traits_finalizeILj7168Ef6__halffS2_fjLb0ELj1024ELj4ENS_18Kernel_traits_baseILj7168EfS2_fS2_fjLj1024EEEEELb0ELb0EEEvNS_9BwdParamsE,(.L_x_7302 - _ZN10layer_norm22ln_bwd_finalize_kernelINS_22Kernel_traits_finalizeILj7168Ef6__halffS2_fjLb0ELj1024ELj4ENS_18Kernel_traits_baseILj7168EfS2_fS2_fjLj1024EEEEELb0ELb0EEEvNS_9BwdParamsE)
        .other          _ZN10layer_norm22ln_bwd_finalize_kernelINS_22Kernel_traits_finalizeILj7168Ef6__halffS2_fjLb0ELj1024ELj4ENS_18Kernel_traits_baseILj7168EfS2_fS2_fjLj1024EEEEELb0ELb0EEEvNS_9BwdParamsE,@"STO_CUDA_ENTRY STV_DEFAULT"
_ZN10layer_norm22ln_bwd_finalize_kernelINS_22Kernel_traits_finalizeILj7168Ef6__halffS2_fjLb0ELj1024ELj4ENS_18Kernel_traits_baseILj7168EfS2_fS2_fjLj1024EEEEELb0ELb0EEEvNS_9BwdParamsE:
.text._ZN10layer_norm22ln_bwd_finalize_kernelINS_22Kernel_traits_finalizeILj7168Ef6__halffS2_fjLb0ELj1024ELj4ENS_18Kernel_traits_baseILj7168EfS2_fS2_fjLj1024EEEEELb0ELb0EEEvNS_9BwdParamsE:
        /* <DEDUP_REMOVED lines=82> */
.L_x_5679:
        /* <DEDUP_REMOVED lines=118> */
.L_x_5678:
[----:B------:R-:W-:Y:S05]  /*0c80*/  BSYNC.RECONVERGENT B1 ;  /* 0x0000000000017941 */ /* 0x000fea0003800200 */
.L_x_5677:
        /* <DEDUP_REMOVED lines=75> */
.L_x_5681:
[----:B------:R-:W-:Y:S05]  /*1140*/  BSYNC.RECONVERGENT B1 ;  /* 0x0000000000017941 */ /* 0x000fea0003800200 */
.L_x_5680:
        /* <DEDUP_REMOVED lines=37> */
.L_x_5683:
[----:B------:R-:W-:Y:S05]  /*13a0*/  BSYNC.RECONVERGENT B1 ;  /* 0x0000000000017941 */ /* 0x000fea0003800200 */
.L_x_5682:
[----:B------:R-:W-:Y:S05]  /*13b0*/  @!P1 BRA `(.L_x_5676) ;  /* 0x0000000000409947 */ /* 0x000fea0003800000 */
[----:B------:R-:W0:Y:S01]  /*13c0*/  LDC.64 R6, c[0x0][0x440] ;  /* 0x00011000ff067b82 */ /* 0x000e220000000a00 */
[----:B------:R-:W-:Y:S01]  /*13d0*/  IMAD R59, R2, R56, R59 ;  /* 0x00000038023b7224 */ /* 0x000fe200078e023b */
[----:B------:R-:W-:Y:S02]  /*13e0*/  LOP3.LUT R8, R8, 0x1f, RZ, 0xc0, !PT ;  /* 0x0000001f08087812 */ /* 0x000fe400078ec0ff */
[----:B------:R-:W-:Y:S02]  /*13f0*/  IADD3 R9, PT, PT, -R9, RZ, RZ ;  /* 0x000000ff09097210 */ /* 0x000fe40007ffe1ff */
[----:B------:R-:W-:Y:S02]  /*1400*/  IADD3 R59, PT, PT, R8, R59, RZ ;  /* 0x0000003b083b7210 */ /* 0x000fe40007ffe0ff */
[----:B------:R-:W1:Y:S05]  /*1410*/  LDC.64 R10, c[0x0][0x448] ;  /* 0x00011200ff0a7b82 */ /* 0x000e6a0000000a00 */
.L_x_5684:
        /* <DEDUP_REMOVED lines=10> */
.L_x_5676:
[----:B------:R-:W-:Y:S05]  /*14c0*/  BSYNC.RECONVERGENT B0 ;  /* 0x0000000000007941 */ /* 0x000fea0003800200 */
.L_x_5675:
        /* <DEDUP_REMOVED lines=57> */
.L_x_5685:
        /* <DEDUP_REMOVED lines=10> */
.L_x_7302:


//--------------------- .text._ZN10layer_norm40ln_parallel_residual_bwd_finalize_kernelINS_22Kernel_traits_finalizeILj7168Ef6__halffS2_fjLb0ELj1024ELj4ENS_18Kernel_traits_baseILj7168EfS2_fS2_fjLj1024EEEEELb0EEEvNS_9BwdParamsE --------------------------
	.section	.text._ZN10layer_norm40ln_parallel_residual_bwd_finalize_kernelINS_22Kernel_traits_finalizeILj7168Ef6__halffS2_fjLb0ELj1024ELj4ENS_18Kernel_traits_baseILj7168EfS2_fS2_fjLj1024EEEEELb0EEEvNS_9BwdParamsE,"ax",@progbits
	.align	128
        .global         _ZN10layer_norm40ln_parallel_residual_bwd_finalize_kernelINS_22Kernel_traits_finalizeILj7168Ef6__halffS2_fjLb0ELj1024ELj4ENS_18Kernel_traits_baseILj7168EfS2_fS2_fjLj1024EEEEELb0EEEvNS_9BwdParamsE
        .type           _ZN10layer_norm40ln_parallel_residual_bwd_finalize_kernelINS_22Kernel_traits_finalizeILj7168Ef6__halffS2_fjLb0ELj1024ELj4ENS_18Kernel_traits_baseILj7168EfS2_fS2_fjLj1024EEEEELb0EEEvNS_9BwdParamsE,@function
        .size           _ZN10layer_norm40ln_parallel_residual_bwd_finalize_kernelINS_22Kernel_traits_finalizeILj7168Ef6__halffS2_fjLb0ELj1024ELj4ENS_18Kernel_traits_baseILj7168EfS2_fS2_fjLj1024EEEEELb0EEEvNS_9BwdParamsE,(.L_x_7303 - _ZN10layer_norm40ln_parallel_residual_bwd_finalize_kernelINS_22Kernel_traits_finalizeILj7168Ef6__halffS2_fjLb0ELj1024ELj4ENS_18Kernel_traits_baseILj7168EfS2_fS2_fjLj1024EEEEELb0EEEvNS_9BwdParamsE)
        .other          _ZN10layer_norm40ln_parallel_residual_bwd_finalize_kernelINS_22Kernel_traits_finalizeILj7168Ef6__halffS2_fjLb0ELj1024ELj4ENS_18Kernel_traits_baseILj7168EfS2_fS2_fjLj1024EEEEELb0EEEvNS_9BwdParamsE,@"STO_CUDA_ENTRY STV_DEFAULT"
_ZN10layer_norm40ln_parallel_residual_bwd_finalize_kernelINS_22Kernel_traits_finalizeILj7168Ef6__halffS2_fjLb0ELj1024ELj4ENS_18Kernel_traits_baseILj7168EfS2_fS2_fjLj1024EEEEELb0EEEvNS_9BwdParamsE:
.text._ZN10layer_norm40ln_parallel_residual_bwd_finalize_kernelINS_22Kernel_traits_finalizeILj7168Ef6__halffS2_fjLb0ELj1024ELj4ENS_18Kernel_traits_baseILj7168EfS2_fS2_fjLj1024EEEEELb0EEEvNS_9BwdParamsE:
        /* <DEDUP_REMOVED lines=60> */
.L_x_5690:
        /* <DEDUP_REMOVED lines=112> */
.L_x_5689:
[----:B------:R-:W-:Y:S05]  /*0ac0*/  BSYNC.RECONVERGENT B1 ;  /* 0x0000000000017941 */ /* 0x000fea0003800200 */
.L_x_5688:
        /* <DEDUP_REMOVED lines=65> */
.L_x_5692:
[----:B------:R-:W-:Y:S05]  /*0ee0*/  BSYNC.RECONVERGENT B1 ;  /* 0x0000000000017941 */ /* 0x000fea0003800200 */
.L_x_5691:
        /* <DEDUP_REMOVED lines=36> */
.L_x_5694:
[----:B------:R-:W-:Y:S05]  /*1130*/  BSYNC.RECONVERGENT B1 ;  /* 0x0000000000017941 */ /* 0x000fea0003800200 */
.L_x_5693:
        /* <DEDUP_REMOVED lines=18> */
.L_x_5687:
[----:B------:R-:W-:Y:S05]  /*1260*/  BSYNC.RECONVERGENT B0 ;  /* 0x0000000000007941 */ /* 0x000fea0003800200 */
.L_x_5686:
        /* <DEDUP_REMOVED lines=90> */
.L_x_5695:
        /* <DEDUP_REMOVED lines=15> */
.L_x_7303:


//--------------------- .text._ZN10layer_norm31ln_parallel_residual_bwd_kernelINS_13Kernel_traitsIf6__halffS2_fjLj7168ELj1ELj1ELj8ELj8ENS_18Kernel_traits_baseILj7168EfS2_fS2_fjLj256EEEEELb1ELb1ELb0EEEvNS_9BwdParamsE --------------------------
	.section	.text._ZN10layer_norm31ln_parallel_residual_bwd_kernelINS_13Kernel_traitsIf6__halffS2_fjLj7168ELj1ELj1ELj8ELj8ENS_18Kernel_traits_baseILj7168EfS2_fS2_fjLj256EEEEELb1ELb1ELb0EEEvNS_9BwdParamsE,"ax",@progbits
	.align	128
        .global         _ZN10layer_norm31ln_parallel_residual_bwd_kernelINS_13Kernel_traitsIf6__halffS2_fjLj7168ELj1ELj1ELj8ELj8ENS_18Kernel_traits_baseILj7168EfS2_fS2_fjLj256EEEEELb1ELb1ELb0EEEvNS_9BwdParamsE
        .type           _ZN10layer_norm31ln_parallel_residual_bwd_kernelINS_13Kernel_traitsIf6__halffS2_fjLj7168ELj1ELj1ELj8ELj8ENS_18Kernel_traits_baseILj7168EfS2_fS2_fjLj256EEEEELb1ELb1ELb0EEEvNS_9BwdParamsE,@function
        .size           _ZN10layer_norm31ln_parallel_residual_bwd_kernelINS_13Kernel_traitsIf6__halffS2_fjLj7168ELj1ELj1ELj8ELj8ENS_18Kernel_traits_baseILj7168EfS2_fS2_fjLj256EEEEELb1ELb1ELb0EEEvNS_9BwdParamsE,(.L_x_7304 - _ZN10layer_norm31ln_parallel_residual_bwd_kernelINS_13Kernel_traitsIf6__halffS2_fjLj7168ELj1ELj1ELj8ELj8ENS_18Kernel_traits_baseILj7168EfS2_fS2_fjLj256EEEEELb1ELb1ELb0EEEvNS_9BwdParamsE)
        .other          _ZN10layer_norm31ln_parallel_residual_bwd_kernelINS_13Kernel_traitsIf6__halffS2_fjLj7168ELj1ELj1ELj8ELj8ENS_18Kernel_traits_baseILj7168EfS2_fS2_fjLj256EEEEELb1ELb1ELb0EEEvNS_9BwdParamsE,@"STO_CUDA_ENTRY STV_DEFAULT"
_ZN10layer_norm31ln_parallel_residual_bwd_kernelINS_13Kernel_traitsIf6__halffS2_fjLj7168ELj1ELj1ELj8ELj8ENS_18Kernel_traits_baseILj7168EfS2_fS2_fjLj256EEEEELb1ELb1ELb0EEEvNS_9BwdParamsE:
.text._ZN10layer_norm31ln_parallel_residual_bwd_kernelINS_13Kernel_traitsIf6__halffS2_fjLj7168ELj1ELj1ELj8ELj8ENS_18Kernel_traits_baseILj7168EfS2_fS2_fjLj256EEEEELb1ELb1ELb0EEEvNS_9BwdParamsE:
        /* <DEDUP_REMOVED lines=117> */
.L_x_5789:
        /* <DEDUP_REMOVED lines=43> */
[--C-:B------:R-:W-:Y:S01]  /*0a00*/  SHF.R.U64 R204, R152, 0x10, R153.reuse ;  /* 0x0000001098cc7819 */ /* 0x100fe20000001299 */
[----:B------:R-:W-:-:S03]  /*0a10*/  IMAD.MOV.U32 R162, RZ, RZ, R153 ;  /* 0x000000ffffa27224 */ /* 0x000fc600078e0099 */
[----:B------:R-:W-:Y:S02]  /*0a20*/  HADD2.F32 R161, -RZ, R161.H0_H0 ;  /* 0x200000a1ffa17230 */ /* 0x000fe40000004100 */
[C---:B----4-:R-:W-:Y:S01]  /*0a30*/  FADD.FTZ R206, -R160.reuse, R149 ;  /* 0x00000095a0ce7221 */ /* 0x050fe20000010100 */
[----:B------:R-:W-:Y:S01]  /*0a40*/  FADD.FTZ R148, -R160, R148 ;  /* 0x00000094a0947221 */ /* 0x000fe20000010100 */
[----:B------:R-:W-:Y:S02]  /*0a50*/  HADD2.F32 R204, -RZ, R204.H0_H0 ;  /* 0x200000ccffcc7230 */ /* 0x000fe40000004100 */
[----:B------:R-:W-:Y:S01]  /*0a60*/  FMUL.FTZ R205, R124, R161 ;  /* 0x000000a17ccd7220 */ /* 0x000fe20000410000 */
[C---:B-----5:R-:W-:Y:S01]  /*0a70*/  FMUL.FTZ R206, R5.reuse, R206 ;  /* 0x000000ce05ce7220 */ /* 0x060fe20000410000 */
[----:B------:R-:W-:Y:S01]  /*0a80*/  FMUL.FTZ R207, R5, R148 ;  /* 0x0000009405cf7220 */ /* 0x000fe20000410000 */
[----:B------:R-:W-:Y:S01]  /*0a90*/  SHF.R.U32.HI R152, RZ, 0x10, R153 ;  /* 0x00000010ff987819 */ /* 0x000fe20000011699 */
[----:B------:R-:W-:Y:S01]  /*0aa0*/  FADD.FTZ R200, -R160, R151 ;  /* 0x00000097a0c87221 */ /* 0x000fe20000010100 */
[----:B------:R-:W-:-:S02]  /*0ab0*/  HADD2.F32 R153, -RZ, R162.H0_H0 ;  /* 0x200000a2ff997230 */ /* 0x000fc40000004100 */
[----:B------:R-:W-:Y:S01]  /*0ac0*/  FADD.FTZ R69, R69, R204 ;  /* 0x000000cc45457221 */ /* 0x000fe20000010000 */
[-C--:B------:R-:W-:Y:S01]  /*0ad0*/  FFMA.FTZ R97, R206, R204.reuse, R97 ;  /* 0x000000ccce617223 */ /* 0x080fe20000010061 */
[----:B------:R-:W-:Y:S01]  /*0ae0*/  FADD.FTZ R150, -R160, R150 ;  /* 0x00000096a0967221 */ /* 0x000fe20000010100 */
[----:B------:R-:W-:Y:S01]  /*0af0*/  FMUL.FTZ R204, R125, R204 ;  /* 0x000000cc7dcc7220 */ /* 0x000fe20000410000 */
[----:B------:R-:W-:Y:S01]  /*0b00*/  FADD.FTZ R149, RZ, R205 ;  /* 0x000000cdff957221 */ /* 0x000fe20000010000 */
[----:B------:R-:W-:Y:S01]  /*0b10*/  FFMA.FTZ R151, R207, R205, RZ ;  /* 0x000000cdcf977223 */ /* 0x000fe200000100ff */
        /* <DEDUP_REMOVED lines=18> */
.L_x_5698:
[----:B----4-:R-:W-:Y:S05]  /*0c40*/  BSYNC.RECONVERGENT B0 ;  /* 0x0000000000007941 */ /* 0x010fea0003800200 */
.L_x_5697:
        /* <DEDUP_REMOVED lines=24> */
[----:B------:R-:W-:-:S03]  /*0dd0*/  IMAD.MOV.U32 R154, RZ, RZ, R25 ;  /* 0x000000ffff9a7224 */ /* 0x000fc600078e0019 */
[----:B------:R-:W-:Y:S01]  /*0de0*/  HADD2.F32 R27, -RZ, R27.H0_H0 ;  /* 0x2000001bff1b7230 */ /* 0x000fe20000004100 */
[----:B------:R-:W-:Y:S01]  /*0df0*/  SHF.R.U32.HI R25, RZ, 0x10, R25 ;  /* 0x00000010ff197819 */ /* 0x000fe20000011619 */
[C---:B----4-:R-:W-:Y:S01]  /*0e00*/  FADD.FTZ R20, -R160.reuse, R20 ;  /* 0x00000014a0147221 */ /* 0x050fe20000010100 */
[C---:B------:R-:W-:Y:S01]  /*0e10*/  FADD.FTZ R22, -R160.reuse, R22 ;  /* 0x00000016a0167221 */ /* 0x040fe20000010100 */
[----:B------:R-:W-:Y:S01]  /*0e20*/  FADD.FTZ R156, -R160, R23 ;  /* 0x00000017a09c7221 */ /* 0x000fe20000010100 */
[----:B0-----:R-:W-:Y:S02]  /*0e30*/  HADD2.F32 R150, -RZ, R155.H0_H0 ;  /* 0x2000009bff967230 */ /* 0x001fe40000004100 */
[----:B-----5:R-:W-:Y:S01]  /*0e40*/  FMUL.FTZ R201, R5, R20 ;  /* 0x0000001405c97220 */ /* 0x020fe20000410000 */
[----:B------:R-:W-:Y:S01]  /*0e50*/  FMUL.FTZ R23, R120, R27 ;  /* 0x0000001b78177220 */ /* 0x000fe20000410000 */
[----:B------:R-:W-:Y:S01]  /*0e60*/  FADD.FTZ R24, -R160, R21 ;  /* 0x00000015a0187221 */ /* 0x000fe20000010100 */
[----:B-1----:R-:W-:-:S02]  /*0e70*/  HADD2.F32 R149, -RZ, R154.H0_H0 ;  /* 0x2000009aff957230 */ /* 0x002fc40000004100 */
[----:B------:R-:W-:Y:S01]  /*0e80*/  FMUL.FTZ R21, R5, R22 ;  /* 0x0000001605157220 */ /* 0x000fe20000410000 */
[----:B------:R-:W-:Y:S02]  /*0e90*/  HADD2.F32 R152, -RZ, R25.H0_H0 ;  /* 0x20000019ff987230 */ /* 0x000fe40000004100 */
        /* <DEDUP_REMOVED lines=21> */
.L_x_5700:
[----:B------:R-:W-:Y:S05]  /*0ff0*/  BSYNC.RECONVERGENT B0 ;  /* 0x0000000000007941 */ /* 0x000fea0003800200 */
.L_x_5699:
        /* <DEDUP_REMOVED lines=25> */
[----:B------:R-:W-:Y:S02]  /*1190*/  SHF.R.U32.HI R157, RZ, 0x10, R151 ;  /* 0x00000010ff9d7819 */ /* 0x000fe40000011697 */
[----:B------:R-:W-:Y:S02]  /*11a0*/  HADD2.F32 R151, -RZ, R26.H0_H0 ;  /* 0x2000001aff977230 */ /* 0x000fe40000004100 */
[C---:B----4-:R-:W-:Y:S01]  /*11b0*/  FADD.FTZ R30, -R160.reuse, R30 ;  /* 0x0000001ea01e7221 */ /* 0x050fe20000010100 */
[C---:B------:R-:W-:Y:S01]  /*11c0*/  FADD.FTZ R28, -R160.reuse, R28 ;  /* 0x0000001ca01c7221 */ /* 0x040fe20000010100 */
[----:B------:R-:W-:Y:S01]  /*11d0*/  FADD.FTZ R158, -R160, R31 ;  /* 0x0000001fa09e7221 */ /* 0x000fe20000010100 */
[----:B0-----:R-:W-:-:S02]  /*11e0*/  HADD2.F32 R152, -RZ, R159.H0_H0 ;  /* 0x2000009fff987230 */ /* 0x001fc40000004100 */
[C---:B-----5:R-:W-:Y:S01]  /*11f0*/  FMUL.FTZ R31, R5.reuse, R30 ;  /* 0x0000001e051f7220 */ /* 0x060fe20000410000 */
[----:B------:R-:W-:Y:S01]  /*1200*/  FADD.FTZ R150, -R160, R29 ;  /* 0x0000001da0967221 */ /* 0x000fe20000010100 */
[-C--:B------:R-:W-:Y:S01]  /*1210*/  FMUL.FTZ R30, R116, R151.reuse ;  /* 0x00000097741e7220 */ /* 0x080fe20000410000 */
[----:B------:R-:W-:Y:S01]  /*1220*/  FMUL.FTZ R29, R5, R28 ;  /* 0x0000001c051d7220 */ /* 0x000fe20000410000 */
[----:B------:R-:W-:Y:S02]  /*1230*/  HADD2.F32 R153, -RZ, R156.H0_H0 ;  /* 0x2000009cff997230 */ /* 0x000fe40000004100 */
[----:B------:R-:W-:Y:S01]  /*1240*/  FMUL.FTZ R165, R117, R152 ;  /* 0x0000009875a57220 */ /* 0x000fe20000410000 */
[----:B-1----:R-:W-:Y:S01]  /*1250*/  FADD.FTZ R148, R163, R30 ;  /* 0x0000001ea3947221 */ /* 0x002fe20000010000 */
[----:B------:R-:W-:Y:S01]  /*1260*/  FMUL.FTZ R26, R5, R150 ;  /* 0x00000096051a7220 */ /* 0x000fe20000410000 */
[C---:B------:R-:W-:Y:S01]  /*1270*/  FFMA.FTZ R149, R29.reuse, R30, R162 ;  /* 0x0000001e1d957223 */ /* 0x040fe200000100a2 */
[----:B------:R-:W-:Y:S01]  /*1280*/  FADD.FTZ R60, R60, R151 ;  /* 0x000000973c3c7221 */ /* 0x000fe20000010000 */
[----:B------:R-:W-:Y:S01]  /*1290*/  FFMA.FTZ R88, R29, R151, R88 ;  /* 0x000000971d587223 */ /* 0x000fe20000010058 */
[----:B------:R-:W-:-:S02]  /*12a0*/  HADD2.F32 R154, -RZ, R157.H0_H0 ;  /* 0x2000009dff9a7230 */ /* 0x000fc40000004100 */
[----:B------:R-:W-:Y:S01]  /*12b0*/  FADD.FTZ R151, R148, R165 ;  /* 0x000000a594977221 */ /* 0x000fe20000010000 */
        /* <DEDUP_REMOVED lines=14> */
.L_x_5702:
[----:B------:R-:W-:Y:S05]  /*13a0*/  BSYNC.RECONVERGENT B0 ;  /* 0x0000000000007941 */ /* 0x000fea0003800200 */
.L_x_5701:
        /* <DEDUP_REMOVED lines=27> */
[----:B------:R-:W-:Y:S01]  /*1560*/  FADD.FTZ R170, -R160, R151 ;  /* 0x00000097a0aa7221 */ /* 0x000fe20000010100 */
[----:B------:R-:W-:-:S02]  /*1570*/  HADD2.F32 R149, -RZ, R166.H0_H0 ;  /* 0x200000a6ff957230 */ /* 0x000fc40000004100 */
[----:B------:R-:W-:Y:S01]  /*1580*/  FADD.FTZ R148, -R160, R148 ;  /* 0x00000094a0947221 */ /* 0x000fe20000010100 */
[----:B------:R-:W-:Y:S02]  /*1590*/  HADD2.F32 R150, -RZ, R171.H0_H0 ;  /* 0x200000abff967230 */ /* 0x000fe40000004100 */
[C---:B-----5:R-:W-:Y:S01]  /*15a0*/  FMUL.FTZ R171, R5.reuse, R168 ;  /* 0x000000a805ab7220 */ /* 0x060fe20000410000 */
[----:B------:R-:W-:Y:S02]  /*15b0*/  HADD2.F32 R151, -RZ, R169.H0_H0 ;  /* 0x200000a9ff977230 */ /* 0x000fe40000004100 */
        /* <DEDUP_REMOVED lines=13> */
[----:B0-----:R-:W-:-:S02]  /*1690*/  HADD2.F32 R152, -RZ, R155.H0_H0 ;  /* 0x2000009bff987230 */ /* 0x001fc40000004100 */
[----:B------:R-:W-:Y:S01]  /*16a0*/  FADD.FTZ R151, R148, R173 ;  /* 0x000000ad94977221 */ /* 0x000fe20000010000 */
        /* <DEDUP_REMOVED lines=10> */
.L_x_5704:
[----:B------:R-:W-:Y:S05]  /*1750*/  BSYNC.RECONVERGENT B0 ;  /* 0x0000000000007941 */ /* 0x000fea0003800200 */
.L_x_5703:
        /* <DEDUP_REMOVED lines=58> */
.L_x_5706:
[----:B------:R-:W-:Y:S05]  /*1b00*/  BSYNC.RECONVERGENT B0 ;  /* 0x0000000000007941 */ /* 0x000fea0003800200 */
.L_x_5705:
        /* <DEDUP_REMOVED lines=28> */
[----:B------:R-:W-:Y:S02]  /*1cd0*/  HADD2.F32 R149, -RZ, R158.H0_H0 ;  /* 0x2000009eff957230 */ /* 0x000fe40000004100 */
[C---:B------:R-:W-:Y:S01]  /*1ce0*/  FADD.FTZ R148, -R160.reuse, R148 ;  /* 0x00000094a0947221 */ /* 0x040fe20000010100 */
[----:B------:R-:W-:Y:S01]  /*1cf0*/  FADD.FTZ R152, -R160, R150 ;  /* 0x00000096a0987221 */ /* 0x000fe20000010100 */
[----:B------:R-:W-:-:S02]  /*1d00*/  HADD2.F32 R150, -RZ, R185.H0_H0 ;  /* 0x200000b9ff967230 */ /* 0x000fc40000004100 */
[----:B-----5:R-:W-:Y:S01]  /*1d10*/  FMUL.FTZ R185, R5, R148 ;  /* 0x0000009405b97220 */ /* 0x020fe20000410000 */
[-C--:B------:R-:W-:Y:S01]  /*1d20*/  FMUL.FTZ R186, R104, R149.reuse ;  /* 0x0000009568ba7220 */ /* 0x080fe20000410000 */
[----:B------:R-:W-:Y:S01]  /*1d30*/  SHF.R.U32.HI R153, RZ, 0x10, R153 ;  /* 0x00000010ff997819 */ /* 0x000fe20000011699 */
[----:B------:R-:W-:Y:S02]  /*1d40*/  HADD2.F32 R159, -RZ, R159.H0_H0 ;  /* 0x2000009fff9f7230 */ /* 0x000fe40000004100 */
[----:B------:R-:W-:Y:S01]  /*1d50*/  FADD.FTZ R48, R48, R149 ;  /* 0x0000009530307221 */ /* 0x000fe20000010000 */
[----:B------:R-:W-:Y:S01]  /*1d60*/  FFMA.FTZ R76, R185, R149, R76 ;  /* 0x00000095b94c7223 */ /* 0x000fe2000001004c */
[----:B------:R-:W-:Y:S01]  /*1d70*/  FMUL.FTZ R189, R105, R150 ;  /* 0x0000009669bd7220 */ /* 0x000fe20000410000 */
[----:B------:R-:W-:Y:S01]  /*1d80*/  FADD.FTZ R148, R163, R186 ;  /* 0x000000baa3947221 */ /* 0x000fe20000010000 */
[----:B------:R-:W-:Y:S01]  /*1d90*/  FMUL.FTZ R182, R5, R182 ;  /* 0x000000b605b67220 */ /* 0x000fe20000410000 */
[----:B------:R-:W-:Y:S01]  /*1da0*/  FFMA.FTZ R149, R185, R186, R162 ;  /* 0x000000bab9957223 */ /* 0x000fe200000100a2 */
[----:B------:R-:W-:Y:S01]  /*1db0*/  FADD.FTZ R184, -R160, R151 ;  /* 0x00000097a0b87221 */ /* 0x000fe20000010100 */
[----:B0-----:R-:W-:-:S02]  /*1dc0*/  HADD2.F32 R154, -RZ, R153.H0_H0 ;  /* 0x20000099ff9a7230 */ /* 0x001fc40000004100 */
        /* <DEDUP_REMOVED lines=16> */
.L_x_5708:
[----:B------:R-:W-:Y:S05]  /*1ed0*/  BSYNC.RECONVERGENT B0 ;  /* 0x0000000000007941 */ /* 0x000fea0003800200 */
.L_x_5707:
        /* <DEDUP_REMOVED lines=26> */
[----:B------:R-:W-:Y:S02]  /*2080*/  HADD2.F32 R149, -RZ, R158.H0_H0 ;  /* 0x2000009eff957230 */ /* 0x000fe40000004100 */
[C---:B------:R-:W-:Y:S01]  /*2090*/  FADD.FTZ R148, -R160.reuse, R148 ;  /* 0x00000094a0947221 */ /* 0x040fe20000010100 */
[----:B------:R-:W-:Y:S01]  /*20a0*/  FADD.FTZ R152, -R160, R150 ;  /* 0x00000096a0987221 */ /* 0x000fe20000010100 */
[----:B------:R-:W-:-:S02]  /*20b0*/  HADD2.F32 R150, -RZ, R161.H0_H0 ;  /* 0x200000a1ff967230 */ /* 0x000fc40000004100 */
[----:B-----5:R-:W-:Y:S01]  /*20c0*/  FMUL.FTZ R193, R5, R148 ;  /* 0x0000009405c17220 */ /* 0x020fe20000410000 */
[-C--:B------:R-:W-:Y:S01]  /*20d0*/  FMUL.FTZ R192, R100, R149.reuse ;  /* 0x0000009564c07220 */ /* 0x080fe20000410000 */
        /* <DEDUP_REMOVED lines=25> */
.L_x_5710:
[----:B------:R-:W-:Y:S05]  /*2270*/  BSYNC.RECONVERGENT B0 ;  /* 0x0000000000007941 */ /* 0x000fea0003800200 */
.L_x_5709:
        /* <DEDUP_REMOVED lines=32> */
.L_x_5712:
[----:B------:R-:W-:Y:S05]  /*2480*/  BSYNC.RECONVERGENT B0 ;  /* 0x0000000000007941 */ /* 0x000fea0003800200 */
.L_x_5711:
        /* <DEDUP_REMOVED lines=75> */
[----:B------:R-:W-:Y:S02]  /*2940*/  F2FP.F16.F32.PACK_AB R148, R149, R148 ;  /* 0x000000949594723e */ /* 0x000fe400000000ff */
[----:B------:R-:W-:Y:S01]  /*2950*/  FMUL.FTZ R150, R150, UR14 ;  /* 0x0000000e96967c20 */ /* 0x000fe20008410000 */
[----:B------:R-:W-:Y:S01]  /*2960*/  FMUL.FTZ R158, R5, R158 ;  /* 0x0000009e059e7220 */ /* 0x000fe20000410000 */
[----:B------:R-:W-:-:S03]  /*2970*/  PRMT R157, R148, 0x7610, R157 ;  /* 0x00007610949d7816 */ /* 0x000fc6000000009d */
[----:B------:R-:W-:Y:S01]  /*2980*/  FSEL R150, R150, RZ, P5 ;  /* 0x000000ff96967208 */ /* 0x000fe20002800000 */
[----:B------:R-:W-:Y:S01]  /*2990*/  FMUL.FTZ R158, R158, UR14 ;  /* 0x0000000e9e9e7c20 */ /* 0x000fe20008410000 */
[----:B------:R-:W-:-:S04]  /*29a0*/  ISETP.GE.U32.AND P5, PT, R7, 0x1000000, PT ;  /* 0x010000000700780c */ /* 0x000fc80003fa6070 */
[----:B------:R-:W-:-:S04]  /*29b0*/  FSEL R151, R158, RZ, P5 ;  /* 0x000000ff9e977208 */ /* 0x000fc80002800000 */
[----:B------:R-:W-:Y:S02]  /*29c0*/  F2FP.F16.F32.PACK_AB R151, R151, R150 ;  /* 0x000000969797723e */ /* 0x000fe400000000ff */
[----:B------:R-:W-:Y:S02]  /*29d0*/  PRMT R150, R148, 0x7632, R150 ;  /* 0x0000763294967816 */ /* 0x000fe40000000096 */
[C---:B------:R-:W-:Y:S02]  /*29e0*/  PRMT R161, R151.reuse, 0x7632, R161 ;  /* 0x0000763297a17816 */ /* 0x040fe400000000a1 */
[----:B------:R-:W-:Y:S01]  /*29f0*/  PRMT R160, R151, 0x7610, R160 ;  /* 0x0000761097a07816 */ /* 0x000fe200000000a0 */
[----:B------:R-:W-:Y:S06]  /*2a00*/  BRA `(.L_x_5718) ;  /* 0x0000001000707947 */ /* 0x000fec0003800000 */
.L_x_5717:
        /* <DEDUP_REMOVED lines=15> */
[----:B------:R-:W-:Y:S01]  /*2b00*/  F2FP.F16.F32.PACK_AB R148, R149, R148 ;  /* 0x000000949594723e */ /* 0x000fe200000000ff */
        /* <DEDUP_REMOVED lines=15> */
.L_x_5716:
        /* <DEDUP_REMOVED lines=36> */
.L_x_5719:
        /* <DEDUP_REMOVED lines=26> */
[----:B------:R-:W-:Y:S02]  /*2fe0*/  F2FP.F16.F32.PACK_AB R151, R151, R150 ;  /* 0x000000969797723e */ /* 0x000fe400000000ff */
[----:B------:R-:W-:Y:S02]  /*2ff0*/  PRMT R150, R148, 0x7632, R150 ;  /* 0x0000763294967816 */ /* 0x000fe40000000096 */
[C---:B------:R-:W-:Y:S02]  /*3000*/  PRMT R161, R151.reuse, 0x7632, R161 ;  /* 0x0000763297a17816 */ /* 0x040fe400000000a1 */
[----:B------:R-:W-:Y:S01]  /*3010*/  PRMT R160, R151, 0x7610, R160 ;  /* 0x0000761097a07816 */ /* 0x000fe200000000a0 */
[----:B------:R-:W-:Y:S06]  /*3020*/  BRA `(.L_x_5718) ;  /* 0x0000000800e87947 */ /* 0x000fec0003800000 */
.L_x_5715:
        /* <DEDUP_REMOVED lines=20> */
[----:B------:R-:W-:Y:S01]  /*3170*/  F2FP.F16.F32.PACK_AB R149, R149, R158 ;  /* 0x0000009e9595723e */ /* 0x000fe200000000ff */
        /* <DEDUP_REMOVED lines=11> */
[----:B------:R-:W-:Y:S01]  /*3230*/  F2FP.F16.F32.PACK_AB R159, R150, R159 ;  /* 0x0000009f969f723e */ /* 0x000fe200000000ff */
        /* <DEDUP_REMOVED lines=19> */
.L_x_5721:
        /* <DEDUP_REMOVED lines=41> */
[----:B------:R-:W-:Y:S01]  /*3600*/  PRMT R208, R161, 0x7632, R208 ;  /* 0x00007632a1d07816 */ /* 0x000fe200000000d0 */
[----:B------:R-:W-:Y:S06]  /*3610*/  BRA `(.L_x_5718) ;  /* 0x00000004006c7947 */ /* 0x000fec0003800000 */
.L_x_5720:
        /* <DEDUP_REMOVED lines=19> */
[----:B------:R-:W-:Y:S01]  /*3750*/  F2FP.F16.F32.PACK_AB R149, R149, R158 ;  /* 0x0000009e9595723e */ /* 0x000fe200000000ff */
        /* <DEDUP_REMOVED lines=10> */
[----:B------:R-:W-:Y:S02]  /*3800*/  F2FP.F16.F32.PACK_AB R159, R150, R159 ;  /* 0x0000009f969f723e */ /* 0x000fe400000000ff */
[----:B------:R-:W-:Y:S01]  /*3810*/  FSEL R157, R148, RZ, P5 ;  /* 0x000000ff949d7208 */ /* 0x000fe20002800000 */
[----:B------:R-:W-:Y:S01]  /*3820*/  FFMA.FTZ R160, R5, R160, R43 ;  /* 0x000000a005a07223 */ /* 0x000fe2000001002b */
[----:B------:R-:W-:-:S02]  /*3830*/  LOP3.LUT P5, RZ, R6, 0xff, RZ, 0xc0, !PT ;  /* 0x000000ff06ff7812 */ /* 0x000fc400078ac0ff */
[----:B------:R-:W-:Y:S01]  /*3840*/  PRMT R150, R149, 0x7610, R150 ;  /* 0x0000761095967816 */ /* 0x000fe20000000096 */
[----:B------:R-:W-:Y:S01]  /*3850*/  FMUL.FTZ R160, R160, UR14 ;  /* 0x0000000ea0a07c20 */ /* 0x000fe20008410000 */
[----:B------:R-:W-:Y:S02]  /*3860*/  FSEL R148, R148, RZ, P5 ;  /* 0x000000ff94947208 */ /* 0x000fe40002800000 */
[----:B------:R-:W-:Y:S02]  /*3870*/  ISETP.GE.U32.AND P5, PT, R7, 0x1000000, PT ;  /* 0x010000000700780c */ /* 0x000fe40003fa6070 */
[----:B------:R-:W-:Y:S02]  /*3880*/  F2FP.F16.F32.PACK_AB R157, R148, R157 ;  /* 0x0000009d949d723e */ /* 0x000fe400000000ff */
[----:B------:R-:W-:Y:S02]  /*3890*/  FSEL R162, R160, RZ, P5 ;  /* 0x000000ffa0a27208 */ /* 0x000fe40002800000 */
[----:B------:R-:W-:-:S02]  /*38a0*/  ISETP.GE.U32.AND P5, PT, R6, 0x1000000, PT ;  /* 0x010000000600780c */ /* 0x000fc40003fa6070 */
        /* <DEDUP_REMOVED lines=8> */
.L_x_5722:
        /* <DEDUP_REMOVED lines=22> */
[----:B------:R-:W-:Y:S01]  /*3a90*/  F2FP.F16.F32.PACK_AB R150, R151, R150 ;  /* 0x000000969796723e */ /* 0x000fe200000000ff */
[----:B------:R-:W-:-:S03]  /*3aa0*/  FMUL.FTZ R147, R146, UR14 ;  /* 0x0000000e92937c20 */ /* 0x000fc60008410000 */
[----:B------:R-:W-:Y:S02]  /*3ab0*/  PRMT R210, R150, 0x7632, R210 ;  /* 0x0000763296d27816 */ /* 0x000fe400000000d2 */
        /* <DEDUP_REMOVED lines=14> */
[----:B------:R-:W-:Y:S02]  /*3ba0*/  F2FP.F16.F32.PACK_AB R161, R161, R160 ;  /* 0x000000a0a1a1723e */ /* 0x000fe400000000ff */
[----:B------:R-:W-:Y:S02]  /*3bb0*/  PRMT R160, R158, 0x7610, R160 ;  /* 0x000076109ea07816 */ /* 0x000fe400000000a0 */
[----:B------:R-:W-:-:S07]  /*3bc0*/  PRMT R208, R161, 0x7632, R208 ;  /* 0x00007632a1d07816 */ /* 0x000fce00000000d0 */
.L_x_5718:
        /* <DEDUP_REMOVED lines=24> */
.L_x_5723:
[----:B------:R-:W-:-:S07]  /*3d50*/  VIADD R4, R4, 0x100 ;  /* 0x0000010004047836 */ /* 0x000fce0000000000 */
.L_x_5714:
[----:B------:R-:W-:Y:S05]  /*3d60*/  BSYNC.RECONVERGENT B0 ;  /* 0x0000000000007941 */ /* 0x000fea0003800200 */
.L_x_5713:
        /* <DEDUP_REMOVED lines=51> */
[----:B------:R-:W-:-:S04]  /*40a0*/  F2FP.F16.F32.PACK_AB R160, R159, R160 ;  /* 0x000000a09fa0723e */ /* 0x000fc800000000ff */
[----:B------:R-:W-:Y:S01]  /*40b0*/  PRMT R208, R160, 0x7632, R208 ;  /* 0x00007632a0d07816 */ /* 0x000fe200000000d0 */
[----:B------:R-:W-:Y:S06]  /*40c0*/  BRA `(.L_x_5729) ;  /* 0x0000001000207947 */ /* 0x000fec0003800000 */
.L_x_5728:
        /* <DEDUP_REMOVED lines=40> */
[----:B------:R-:W-:Y:S01]  /*4350*/  PRMT R208, R160, 0x7632, R208 ;  /* 0x00007632a0d07816 */ /* 0x000fe200000000d0 */
[----:B------:R-:W-:Y:S06]  /*4360*/  BRA `(.L_x_5729) ;  /* 0x0000000c00787947 */ /* 0x000fec0003800000 */
.L_x_5727:
        /* <DEDUP_REMOVED lines=28> */
[----:B------:R-:W-:Y:S01]  /*4530*/  F2FP.F16.F32.PACK_AB R150, R151, R150 ;  /* 0x000000969796723e */ /* 0x000fe200000000ff */
        /* <DEDUP_REMOVED lines=17> */
.L_x_5730:
        /* <DEDUP_REMOVED lines=42> */
.L_x_5726:
        /* <DEDUP_REMOVED lines=38> */
.L_x_5732:
        /* <DEDUP_REMOVED lines=21> */
[----:B------:R-:W-:Y:S01]  /*4ca0*/  ISETP.GE.U32.AND P6, PT, R9, 0x1000000, PT ;  /* 0x010000000900780c */ /* 0x000fe20003fc6070 */
        /* <DEDUP_REMOVED lines=9> */
.L_x_5731:
        /* <DEDUP_REMOVED lines=35> */
.L_x_5733:
        /* <DEDUP_REMOVED lines=30> */
.L_x_5729:
        /* <DEDUP_REMOVED lines=20> */
.L_x_5734:
[----:B------:R-:W-:-:S07]  /*5290*/  VIADD R4, R4, 0x100 ;  /* 0x0000010004047836 */ /* 0x000fce0000000000 */
.L_x_5725:
[----:B------:R-:W-:Y:S05]  /*52a0*/  BSYNC.RECONVERGENT B0 ;  /* 0x0000000000007941 */ /* 0x000fea0003800200 */
.L_x_5724:
        /* <DEDUP_REMOVED lines=54> */
.L_x_5739:
        /* <DEDUP_REMOVED lines=42> */
.L_x_5738:
        /* <DEDUP_REMOVED lines=46> */
.L_x_5741:
        /* <DEDUP_REMOVED lines=42> */
.L_x_5737:
        /* <DEDUP_REMOVED lines=38> */
.L_x_5743:
        /* <DEDUP_REMOVED lines=31> */
.L_x_5742:
        /* <DEDUP_REMOVED lines=35> */
.L_x_5744:
        /* <DEDUP_REMOVED lines=30> */
.L_x_5740:
        /* <DEDUP_REMOVED lines=20> */
.L_x_5745:
[----:B------:R-:W-:-:S07]  /*67d0*/  VIADD R4, R4, 0x100 ;  /* 0x0000010004047836 */ /* 0x000fce0000000000 */
.L_x_5736:
[----:B------:R-:W-:Y:S05]  /*67e0*/  BSYNC.RECONVERGENT B0 ;  /* 0x0000000000007941 */ /* 0x000fea0003800200 */
.L_x_5735:
        /* <DEDUP_REMOVED lines=54> */
.L_x_5750:
        /* <DEDUP_REMOVED lines=42> */
.L_x_5749:
        /* <DEDUP_REMOVED lines=46> */
.L_x_5752:
        /* <DEDUP_REMOVED lines=42> */
.L_x_5748:
        /* <DEDUP_REMOVED lines=38> */
.L_x_5754:
        /* <DEDUP_REMOVED lines=31> */
.L_x_5753:
        /* <DEDUP_REMOVED lines=35> */
.L_x_5755:
        /* <DEDUP_REMOVED lines=30> */
.L_x_5751:
        /* <DEDUP_REMOVED lines=20> */
.L_x_5756:
[----:B------:R-:W-:-:S07]  /*7d10*/  VIADD R4, R4, 0x100 ;  /* 0x0000010004047836 */ /* 0x000fce0000000000 */
.L_x_5747:
[----:B------:R-:W-:Y:S05]  /*7d20*/  BSYNC.RECONVERGENT B0 ;  /* 0x0000000000007941 */ /* 0x000fea0003800200 */
.L_x_5746:
        /* <DEDUP_REMOVED lines=54> */
.L_x_5761:
        /* <DEDUP_REMOVED lines=42> */
.L_x_5760:
        /* <DEDUP_REMOVED lines=46> */
.L_x_5763:
        /* <DEDUP_REMOVED lines=42> */
.L_x_5759:
        /* <DEDUP_REMOVED lines=38> */
.L_x_5765:
        /* <DEDUP_REMOVED lines=31> */
.L_x_5764:
        /* <DEDUP_REMOVED lines=35> */
.L_x_5766:
        /* <DEDUP_REMOVED lines=30> */
.L_x_5762:
        /* <DEDUP_REMOVED lines=20> */
.L_x_5767:
[----:B------:R-:W-:-:S07]  /*9250*/  VIADD R4, R4, 0x100 ;  /* 0x0000010004047836 */ /* 0x000fce0000000000 */
.L_x_5758:
[----:B------:R-:W-:Y:S05]  /*9260*/  BSYNC.RECONVERGENT B0 ;  /* 0x0000000000007941 */ /* 0x000fea0003800200 */
.L_x_5757:
        /* <DEDUP_REMOVED lines=54> */
.L_x_5772:
        /* <DEDUP_REMOVED lines=42> */
.L_x_5771:
        /* <DEDUP_REMOVED lines=46> */
.L_x_5774:
        /* <DEDUP_REMOVED lines=42> */
.L_x_5770:
        /* <DEDUP_REMOVED lines=38> */
.L_x_5776:
        /* <DEDUP_REMOVED lines=31> */
.L_x_5775:
        /* <DEDUP_REMOVED lines=35> */
.L_x_5777:
        /* <DEDUP_REMOVED lines=30> */
.L_x_5773:
        /* <DEDUP_REMOVED lines=20> */
.L_x_5778:
[----:B------:R-:W-:-:S07]  /*a790*/  VIADD R4, R4, 0x100 ;  /* 0x0000010004047836 */ /* 0x000fce0000000000 */
.L_x_5769:
[----:B------:R-:W-:Y:S05]  /*a7a0*/  BSYNC.RECONVERGENT B0 ;  /* 0x0000000000007941 */ /* 0x000fea0003800200 */
.L_x_5768:
        /* <DEDUP_REMOVED lines=51> */
[----:B------:R-:W-:-:S04]  /*aae0*/  FSEL R5, R5, RZ, P6 ;  /* 0x000000ff05057208 */ /* 0x000fc80003000000 */
[----:B------:R-:W-:Y:S02]  /*aaf0*/  F2FP.F16.F32.PACK_AB R152, R5, R152 ;  /* 0x000000980598723e */ /* 0x000fe400000000ff */
[----:B------:R-:W-:Y:S02]  /*ab00*/  PRMT R5, R150, 0x7610, R5 ;  /* 0x0000761096057816 */ /* 0x000fe40000000005 */
[C---:B------:R-:W-:Y:S02]  /*ab10*/  PRMT R209, R152.reuse, 0x7632, R209 ;  /* 0x0000763298d17816 */ /* 0x040fe400000000d1 */
[----:B------:R-:W-:Y:S01]  /*ab20*/  PRMT R157, R152, 0x7610, R157 ;  /* 0x00007610989d7816 */ /* 0x000fe2000000009d */
[----:B------:R-:W-:Y:S06]  /*ab30*/  BRA `(.L_x_5784) ;  /* 0x0000001000387947 */ /* 0x000fec0003800000 */
.L_x_5783:
        /* <DEDUP_REMOVED lines=44> */
.L_x_5782:
        /* <DEDUP_REMOVED lines=48> */
.L_x_5785:
        /* <DEDUP_REMOVED lines=14> */
[----:B------:R-:W-:Y:S02]  /*b1e0*/  F2FP.F16.F32.PACK_AB R150, R151, R150 ;  /* 0x000000969796723e */ /* 0x000fe400000000ff */
        /* <DEDUP_REMOVED lines=29> */
.L_x_5781:
        /* <DEDUP_REMOVED lines=38> */
.L_x_5787:
        /* <DEDUP_REMOVED lines=31> */
.L_x_5786:
        /* <DEDUP_REMOVED lines=35> */
.L_x_5788:
        /* <DEDUP_REMOVED lines=26> */
[----:B------:R-:W-:-:S04]  /*bbe0*/  FSEL R150, R150, RZ, P6 ;  /* 0x000000ff96967208 */ /* 0x000fc80003000000 */
[----:B------:R-:W-:-:S04]  /*bbf0*/  F2FP.F16.F32.PACK_AB R150, R151, R150 ;  /* 0x000000969796723e */ /* 0x000fc800000000ff */
[C---:B------:R-:W-:Y:S02]  /*bc00*/  PRMT R158, R150.reuse, 0x7632, R158 ;  /* 0x00007632969e7816 */ /* 0x040fe4000000009e */
[----:B------:R-:W-:-:S07]  /*bc10*/  PRMT R157, R150, 0x7610, R157 ;  /* 0x00007610969d7816 */ /* 0x000fce000000009d */
.L_x_5784:
        /* <DEDUP_REMOVED lines=20> */
.L_x_5780:
[----:B------:R-:W-:Y:S05]  /*bd60*/  BSYNC.RECONVERGENT B0 ;  /* 0x0000000000007941 */ /* 0x000fea0003800200 */
.L_x_5779:
[----:B------:R-:W-:Y:S01]  /*bd70*/  ISETP.NE.AND P5, PT, R156, RZ, PT ;  /* 0x000000ff9c00720c */ /* 0x000fe20003fa5270 */
[----:B------:R-:W-:-:S12]  /*bd80*/  UPLOP3.LUT UP1, UPT, UPT, UPT, UP1, 0x40, 0x4 ;  /* 0x000000000004789c */ /* 0x000fd80003f2e810 */
[----:B------:R-:W-:Y:S05]  /*bd90*/  @!P5 BRA `(.L_x_5789) ;  /* 0xffffff48006cd947 */ /* 0x000fea000383ffff */
.L_x_5696:
        /* <DEDUP_REMOVED lines=55> */
.L_x_5790:
        /* <DEDUP_REMOVED lines=15> */
.L_x_7304:


//--------------------- .text._ZN10layer_norm22ln_bwd_finalize_kernelINS_22Kernel_traits_finalizeILj7168Ef6__halffS2_fjLb0ELj1024ELj4ENS_18Kernel_traits_baseILj7168EfS2_fS2_fjLj1024EEEEELb0ELb1EEEvNS_9BwdParamsE --------------------------
	.section	.text._ZN10layer_norm22ln_bwd_finalize_kernelINS_22Kernel_traits_finalizeILj7168Ef6__halffS2_fjLb0ELj1024ELj4ENS_18Kernel_traits_baseILj7168EfS2_fS2_fjLj1024EEEEELb0ELb1EEEvNS_9BwdParamsE,"ax",@progbits
	.align	128
        .global         _ZN10layer_norm22ln_bwd_finalize_kernelINS_22Kernel_traits_finalizeILj7168Ef6__halffS2_fjLb0ELj1024ELj4ENS_18Kernel_traits_baseILj7168EfS2_fS2_fjLj1024EEEEELb0ELb1EEEvNS_9BwdParamsE
        .type           _ZN10layer_norm22ln_bwd_finalize_kernelINS_22Kernel_traits_finalizeILj7168Ef6__halffS2_fjLb0ELj1024ELj4ENS_18Kernel_traits_baseILj7168EfS2_fS2_fjLj1024EEEEELb0ELb1EEEvNS_9BwdParamsE,@function
        .size           _ZN10layer_norm22ln_bwd_finalize_kernelINS_22Kernel_traits_finalizeILj7168Ef6__halffS2_fjLb0ELj1024ELj4ENS_18Kernel_traits_baseILj7168EfS2_fS2_fjLj1024EEEEELb0ELb1EEEvNS_9BwdParamsE,(.L_x_7305 - _ZN10layer_norm22ln_bwd_finalize_kernelINS_22Kernel_traits_finalizeILj7168Ef6__halffS2_fjLb0ELj1024ELj4ENS_18Kernel_traits_baseILj7168EfS2_fS2_fjLj1024EEEEELb0ELb1EEEvNS_9BwdParamsE)
        .other          _ZN10layer_norm22ln_bwd_finalize_kernelINS_22Kernel_traits_finalizeILj7168Ef6__halffS2_fjLb0ELj1024ELj4ENS_18Kernel_traits_baseILj7168EfS2_fS2_fjLj1024EEEEELb0ELb1EEEvNS_9BwdParamsE,@"STO_CUDA_ENTRY STV_DEFAULT"
_ZN10layer_norm22ln_bwd_finalize_kernelINS_22Kernel_traits_finalizeILj7168Ef6__halffS2_fjLb0ELj1024ELj4ENS_18Kernel_traits_baseILj7168EfS2_fS2_fjLj1024EEEEELb0ELb1EEEvNS_9BwdParamsE:
.text._ZN10layer_norm22ln_bwd_finalize_kernelINS_22Kernel_traits_finalizeILj7168Ef6__halffS2_fjLb0ELj1024ELj4ENS_18Kernel_traits_baseILj7168EfS2_fS2_fjLj1024EEEEELb0ELb1EEEvNS_9BwdParamsE:
        /* <DEDUP_REMOVED lines=81> */
.L_x_5795:
        /* <DEDUP_REMOVED lines=118> */
.L_x_5794:
[----:B------:R-:W-:Y:S05]  /*0c70*/  BSYNC.RECONVERGENT B1 ;  /* 0x0000000000017941 */ /* 0x000fea0003800200 */
.L_x_5793:
        /* <DEDUP_REMOVED lines=77> */
.L_x_5797:
[----:B------:R-:W-:Y:S05]  /*1150*/  BSYNC.RECONVERGENT B1 ;  /* 0x0000000000017941 */ /* 0x000fea0003800200 */
.L_x_5796:
        /* <DEDUP_REMOVED lines=38> */
.L_x_5799:
[----:B------:R-:W-:Y:S05]  /*13c0*/  BSYNC.RECONVERGENT B1 ;  /* 0x0000000000017941 */ /* 0x000fea0003800200 */
.L_x_5798:
        /* <DEDUP_REMOVED lines=8> */
.L_x_5800:
        /* <DEDUP_REMOVED lines=10> */
.L_x_5792:
[----:B------:R-:W-:Y:S05]  /*14f0*/  BSYNC.RECONVERGENT B0 ;  /* 0x0000000000007941 */ /* 0x000fea0003800200 */
.L_x_5791:
        /* <DEDUP_REMOVED lines=55> */
.L_x_5801:
        /* <DEDUP_REMOVED lines=9> */
.L_x_7305:


//--------------------- .text._ZN10layer_norm40ln_parallel_residual_bwd_finalize_kernelINS_22Kernel_traits_finalizeILj7168Ef6__halffS2_fjLb0ELj1024ELj4ENS_18Kernel_traits_baseILj7168EfS2_fS2_fjLj1024EEEEELb1EEEvNS_9BwdParamsE --------------------------
	.section	.text._ZN10layer_norm40ln_parallel_residual_bwd_finalize_kernelINS_22Kernel_traits_finalizeILj7168Ef6__halffS2_fjLb0ELj1024ELj4ENS_18Kernel_traits_baseILj7168EfS2_fS2_fjLj1024EEEEELb1EEEvNS_9BwdParamsE,"ax",@progbits
	.align	128
        .global         _ZN10layer_norm40ln_parallel_residual_bwd_finalize_kernelINS_22Kernel_traits_finalizeILj7168Ef6__halffS2_fjLb0ELj1024ELj4ENS_18Kernel_traits_baseILj7168EfS2_fS2_fjLj1024EEEEELb1EEEvNS_9BwdParamsE
        .type           _ZN10layer_norm40ln_parallel_residual_bwd_finalize_kernelINS_22Kernel_traits_finalizeILj7168Ef6__halffS2_fjLb0ELj1024ELj4ENS_18Kernel_traits_baseILj7168EfS2_fS2_fjLj1024EEEEELb1EEEvNS_9BwdParamsE,@function
        .size           _ZN10layer_norm40ln_parallel_residual_bwd_finalize_kernelINS_22Kernel_traits_finalizeILj7168Ef6__halffS2_fjLb0ELj1024ELj4ENS_18Kernel_traits_baseILj7168EfS2_fS2_fjLj1024EEEEELb1EEEvNS_9BwdParamsE,(.L_x_7306 - _ZN10layer_norm40ln_parallel_residual_bwd_finalize_kernelINS_22Kernel_traits_finalizeILj7168Ef6__halffS2_fjLb0ELj1024ELj4ENS_18Kernel_traits_baseILj7168EfS2_fS2_fjLj1024EEEEELb1EEEvNS_9BwdParamsE)
        .other          _ZN10layer_norm40ln_parallel_residual_bwd_finalize_kernelINS_22Kernel_traits_finalizeILj7168Ef6__halffS2_fjLb0ELj1024ELj4ENS_18Kernel_traits_baseILj7168EfS2_fS2_fjLj1024EEEEELb1EEEvNS_9BwdParamsE,@"STO_CUDA_ENTRY STV_DEFAULT"
_ZN10layer_norm40ln_parallel_residual_bwd_finalize_kernelINS_22Kernel_traits_finalizeILj7168Ef6__halffS2_fjLb0ELj1024ELj4ENS_18Kernel_traits_baseILj7168EfS2_fS2_fjLj1024EEEEELb1EEEvNS_9BwdParamsE:
.text._ZN10layer_norm40ln_parallel_residual_bwd_finalize_kernelINS_22Kernel_traits_finalizeILj7168Ef6__halffS2_fjLb0ELj1024ELj4ENS_18Kernel_traits_baseILj7168EfS2_fS2_fjLj1024EEEEELb1EEEvNS_9BwdParamsE:
        /* <DEDUP_REMOVED lines=60> */
.L_x_5806:
        /* <DEDUP_REMOVED lines=112> */
.L_x_5805:
[----:B------:R-:W-:Y:S05]  /*0ac0*/  BSYNC.RECONVERGENT B1 ;  /* 0x0000000000017941 */ /* 0x000fea0003800200 */
.L_x_5804:
        /* <DEDUP_REMOVED lines=66> */
.L_x_5808:
[----:B------:R-:W-:Y:S05]  /*0ef0*/  BSYNC.RECONVERGENT B1 ;  /* 0x0000000000017941 */ /* 0x000fea0003800200 */
.L_x_5807:
        /* <DEDUP_REMOVED lines=37> */
.L_x_5810:
[----:B------:R-:W-:Y:S05]  /*1150*/  BSYNC.RECONVERGENT B1 ;  /* 0x0000000000017941 */ /* 0x000fea0003800200 */
.L_x_5809:
        /* <DEDUP_REMOVED lines=19> */
.L_x_5803:
[----:B------:R-:W-:Y:S05]  /*1290*/  BSYNC.RECONVERGENT B0 ;  /* 0x0000000000007941 */ /* 0x000fea0003800200 */
.L_x_5802:
        /* <DEDUP_REMOVED lines=88> */
.L_x_5811:
        /* <DEDUP_REMOVED lines=14> */
.L_x_7306:


//--------------------- .text._ZN10layer_norm31ln_parallel_residual_bwd_kernelINS_13Kernel_traitsIf6__halffS2_fjLj7168ELj1ELj1ELj8ELj8ENS_18Kernel_traits_baseILj7168EfS2_fS2_fjLj256EEEEELb1ELb1ELb1EEEvNS_9BwdParamsE --------------------------
	.section	.text._ZN10layer_norm31ln_parallel_residual_bwd_kernelINS_13Kernel_traitsIf6__halffS2_fjLj7168ELj1ELj1ELj8ELj8ENS_18Kernel_traits_baseILj7168EfS2_fS2_fjLj256EEEEELb1ELb1ELb1EEEvNS_9BwdParamsE,"ax",@progbits
	.align	128
        .global         _ZN10layer_norm31ln_parallel_residual_bwd_kernelINS_13Kernel_traitsIf6__halffS2_fjLj7168ELj1ELj1ELj8ELj8ENS_18Kernel_traits_baseILj7168EfS2_fS2_fjLj256EEEEELb1ELb1ELb1EEEvNS_9BwdParamsE
        .type           _ZN10layer_norm31ln_parallel_residual_bwd_kernelINS_13Kernel_traitsIf6__halffS2_fjLj7168ELj1ELj1ELj8ELj8ENS_18Kernel_traits_baseILj7168EfS2_fS2_fjLj256EEEEELb1ELb1ELb1EEEvNS_9BwdParamsE,@function
        .size           _ZN10layer_norm31ln_parallel_residual_bwd_kernelINS_13Kernel_traitsIf6__halffS2_fjLj7168ELj1ELj1ELj8ELj8ENS_18Kernel_traits_baseILj7168EfS2_fS2_fjLj256EEEEELb1ELb1ELb1EEEvNS_9BwdParamsE,(.L_x_7307 - _ZN10layer_norm31ln_parallel_residual_bwd_kernelINS_13Kernel_traitsIf6__halffS2_fjLj7168ELj1ELj1ELj8ELj8ENS_18Kernel_traits_baseILj7168EfS2_fS2_fjLj256EEEEELb1ELb1ELb1EEEvNS_9BwdParamsE)
        .other          _ZN10layer_norm31ln_parallel_residual_bwd_kernelINS_13Kernel_traitsIf6__halffS2_fjLj7168ELj1ELj1ELj8ELj8ENS_18Kernel_traits_baseILj7168EfS2_fS2_fjLj256EEEEELb1ELb1ELb1EEEvNS_9BwdParamsE,@"STO_CUDA_ENTRY STV_DEFAULT"
_ZN10layer_norm31ln_parallel_residual_bwd_kernelINS_13Kernel_traitsIf6__halffS2_fjLj7168ELj1ELj1ELj8ELj8ENS_18Kernel_traits_baseILj7168EfS2_fS2_fjLj256EEEEELb1ELb1ELb1EEEvNS_9BwdParamsE:
.text._ZN10layer_norm31ln_parallel_residual_bwd_kernelINS_13Kernel_traitsIf6__halffS2_fjLj7168ELj1ELj1ELj8ELj8ENS_18Kernel_traits_baseILj7168EfS2_fS2_fjLj256EEEEELb1ELb1ELb1EEEvNS_9BwdParamsE:
        /* <DEDUP_REMOVED lines=81> */
.L_x_5878:
        /* <DEDUP_REMOVED lines=60> */
[----:B0-----:R-:W-:Y:S01]  /*08d0*/  @P0 IMAD.WIDE.U32 R166, R151, 0x4, R166 ;  /* 0x0000000497a60825 */ /* 0x001fe200078e00a6 */
[----:B-----5:R4:W5:Y:S03]  /*08e0*/  @P0 LDG.E R157, desc[UR10][R184.64] ;  /* 0x0000000ab89d0981 */ /* 0x020966000c1e1900 */
[----:B------:R-:W-:Y:S01]  /*08f0*/  @P0 IMAD.WIDE.U32 R188, R152, 0x4, R164 ;  /* 0x0000000498bc0825 */ /* 0x000fe200078e00a4 */
[----:B------:R-:W5:Y:S03]  /*0900*/  @P0 LDG.E R159, desc[UR10][R166.64] ;  /* 0x0000000aa69f0981 */ /* 0x000f66000c1e1900 */
[--C-:B------:R-:W-:Y:S01]  /*0910*/  IMAD.WIDE.U32 R212, R148, 0x4, R194.reuse ;  /* 0x0000000494d47825 */ /* 0x100fe200078e00c2 */
[----:B------:R0:W5:Y:S03]  /*0920*/  @P0 LDG.E R160, desc[UR10][R188.64] ;  /* 0x0000000abca00981 */ /* 0x000166000c1e1900 */
[----:B------:R-:W-:-:S04]  /*0930*/  IMAD.WIDE.U32 R206, R149, 0x4, R194 ;  /* 0x0000000495ce7825 */ /* 0x000fc800078e00c2 */
[----:B------:R-:W-:-:S04]  /*0940*/  IMAD.WIDE.U32 R204, R150, 0x4, R194 ;  /* 0x0000000496cc7825 */ /* 0x000fc800078e00c2 */
[--C-:B------:R-:W-:Y:S01]  /*0950*/  IMAD.WIDE.U32 R202, R151, 0x4, R194.reuse ;  /* 0x0000000497ca7825 */ /* 0x100fe200078e00c2 */
[----:B------:R-:W5:Y:S03]  /*0960*/  LDG.E R164, desc[UR10][R204.64] ;  /* 0x0000000acca47981 */ /* 0x000f66000c1e1900 */
[--C-:B------:R-:W-:Y:S01]  /*0970*/  IMAD.WIDE.U32 R198, R152, 0x4, R194.reuse ;  /* 0x0000000498c67825 */ /* 0x100fe200078e00c2 */
[----:B------:R-:W5:Y:S03]  /*0980*/  LDG.E R165, desc[UR10][R202.64] ;  /* 0x0000000acaa57981 */ /* 0x000f66000c1e1900 */
[C---:B------:R-:W-:Y:S01]  /*0990*/  IMAD.WIDE.U32 R196, R153.reuse, 0x4, R194 ;  /* 0x0000000499c47825 */ /* 0x040fe200078e00c2 */
[----:B------:R-:W5:Y:S03]  /*09a0*/  LDG.E R166, desc[UR10][R198.64] ;  /* 0x0000000ac6a67981 */ /* 0x000f66000c1e1900 */
[----:B------:R-:W-:Y:S01]  /*09b0*/  @P0 IMAD.WIDE.U32 R182, R150, 0x4, R182 ;  /* 0x0000000496b60825 */ /* 0x000fe200078e00b6 */
[----:B------:R-:W5:Y:S03]  /*09c0*/  LDG.E R167, desc[UR10][R196.64] ;  /* 0x0000000ac4a77981 */ /* 0x000f66000c1e1900 */
        /* <DEDUP_REMOVED lines=8> */
[----:B------:R2:W5:Y:S04]  /*0a50*/  LDG.E R163, desc[UR10][R206.64] ;  /* 0x0000000acea37981 */ /* 0x000568000c1e1900 */
[----:B------:R-:W5:Y:S04]  /*0a60*/  @P0 LDG.E R161, desc[UR10][R208.64] ;  /* 0x0000000ad0a10981 */ /* 0x000f68000c1e1900 */
[----:B------:R2:W5:Y:S01]  /*0a70*/  LDG.E R162, desc[UR10][R212.64] ;  /* 0x0000000ad4a27981 */ /* 0x000562000c1e1900 */
[----:B---3--:R-:W-:-:S05]  /*0a80*/  FSEL R0, R0, RZ, !P4 ;  /* 0x000000ff00007208 */ /* 0x008fca0006000000 */
[C---:B----4-:R-:W-:Y:S01]  /*0a90*/  FADD.FTZ R184, -R0.reuse, R106 ;  /* 0x0000006a00b87221 */ /* 0x050fe20000010100 */
[C---:B0-----:R-:W-:Y:S01]  /*0aa0*/  FADD.FTZ R188, -R0.reuse, R107 ;  /* 0x0000006b00bc7221 */ /* 0x041fe20000010100 */
[C---:B-1----:R-:W-:Y:S01]  /*0ab0*/  FADD.FTZ R182, -R0.reuse, R104 ;  /* 0x0000006800b67221 */ /* 0x042fe20000010100 */
[C---:B------:R-:W-:Y:S01]  /*0ac0*/  FADD.FTZ R180, -R0.reuse, R105 ;  /* 0x0000006900b47221 */ /* 0x040fe20000010100 */
[C---:B--2---:R-:W-:Y:S01]  /*0ad0*/  FADD.FTZ R194, -R0.reuse, R110 ;  /* 0x0000006e00c27221 */ /* 0x044fe20000010100 */
[C---:B------:R-:W-:Y:S01]  /*0ae0*/  FADD.FTZ R196, -R0.reuse, R111 ;  /* 0x0000006f00c47221 */ /* 0x040fe20000010100 */
[----:B------:R-:W0:Y:S01]  /*0af0*/  @P1 LDC.64 R106, c[0x0][0x438] ;  /* 0x00010e00ff6a1b82 */ /* 0x000e220000000a00 */
[----:B------:R-:W-:Y:S01]  /*0b00*/  FADD.FTZ R192, -R0, R109 ;  /* 0x0000006d00c07221 */ /* 0x000fe20000010100 */
        /* <DEDUP_REMOVED lines=9> */
[----:B------:R-:W-:Y:S01]  /*0ba0*/  MOV R198, R200 ;  /* 0x000000c800c67202 */ /* 0x000fe20000000f00 */
[----:B------:R-:W-:Y:S01]  /*0bb0*/  FADD.FTZ R202, -R0, R113 ;  /* 0x0000007100ca7221 */ /* 0x000fe20000010100 */
[----:B------:R-:W-:Y:S01]  /*0bc0*/  SHF.R.U64 R189, R200, 0x10, R201 ;  /* 0x00000010c8bd7819 */ /* 0x000fe200000012c9 */
[----:B------:R-:W-:-:S04]  /*0bd0*/  FADD.FTZ R200, -R0, R112 ;  /* 0x0000007000c87221 */ /* 0x000fc80000010100 */
[----:B------:R-:W4:Y:S01]  /*0be0*/  @P1 LDC.64 R112, c[0x0][0x438] ;  /* 0x00010e00ff701b82 */ /* 0x000f220000000a00 */
[----:B0-----:R-:W-:-:S04]  /*0bf0*/  @P1 IMAD.WIDE.U32 R106, R148, 0x10, R106 ;  /* 0x00000010946a1825 */ /* 0x001fc800078e006a */
[----:B-1----:R-:W-:Y:S01]  /*0c00*/  @P1 IMAD.WIDE.U32 R104, R149, 0x10, R104 ;  /* 0x0000001095681825 */ /* 0x002fe200078e0068 */
[----:B------:R0:W5:Y:S03]  /*0c10*/  @P1 LDG.E.128 R68, desc[UR10][R106.64] ;  /* 0x0000000a6a441981 */ /* 0x000166000c1e1d00 */
[----:B--2---:R-:W-:Y:S01]  /*0c20*/  @P1 IMAD.WIDE.U32 R110, R151, 0x10, R110 ;  /* 0x00000010976e1825 */ /* 0x004fe200078e006e */
[----:B------:R-:W-:Y:S01]  /*0c30*/  SHF.R.U64 R195, R210, 0x10, R211 ;  /* 0x00000010d2c37819 */ /* 0x000fe200000012d3 */
[----:B------:R1:W5:Y:S02]  /*0c40*/  @P1 LDG.E.128 R64, desc[UR10][R104.64] ;  /* 0x0000000a68401981 */ /* 0x000364000c1e1d00 */
[----:B------:R-:W-:Y:S02]  /*0c50*/  HADD2.F32 R186, -RZ, R186.H0_H0 ;  /* 0x200000baffba7230 */ /* 0x000fe40000004100 */
[----:B---3--:R-:W-:Y:S01]  /*0c60*/  @P1 IMAD.WIDE.U32 R108, R150, 0x10, R108 ;  /* 0x00000010966c1825 */ /* 0x008fe200078e006c */
[----:B------:R2:W5:Y:S03]  /*0c70*/  @P1 LDG.E.128 R56, desc[UR10][R110.64] ;  /* 0x0000000a6e381981 */ /* 0x000566000c1e1d00 */
[C---:B------:R-:W-:Y:S01]  /*0c80*/  FADD.FTZ R212, -R0.reuse, R117 ;  /* 0x0000007500d47221 */ /* 0x040fe20000010100 */
[----:B------:R-:W-:Y:S01]  /*0c90*/  FADD.FTZ R224, -R0, R129 ;  /* 0x0000008100e07221 */ /* 0x000fe20000010100 */
[----:B------:R-:W-:-:S02]  /*0ca0*/  IMAD.MOV.U32 R185, RZ, RZ, R191 ;  /* 0x000000ffffb97224 */ /* 0x000fc400078e00bf */
[C---:B------:R-:W-:Y:S01]  /*0cb0*/  FADD.FTZ R118, -R0.reuse, R118 ;  /* 0x0000007600767221 */ /* 0x040fe20000010100 */
[----:B------:R-:W-:Y:S02]  /*0cc0*/  IMAD.MOV.U32 R208, RZ, RZ, R210 ;  /* 0x000000ffffd07224 */ /* 0x000fe400078e00d2 */
[----:B------:R-:W-:Y:S01]  /*0cd0*/  FADD.FTZ R210, -R0, R116 ;  /* 0x0000007400d27221 */ /* 0x000fe20000010100 */
[----:B----4-:R-:W-:-:S04]  /*0ce0*/  @P1 IMAD.WIDE.U32 R114, R153, 0x10, R114 ;  /* 0x0000001099721825 */ /* 0x010fc800078e0072 */
[C---:B------:R-:W-:Y:S01]  /*0cf0*/  FADD.FTZ R214, -R0.reuse, R119 ;  /* 0x0000007700d67221 */ /* 0x040fe20000010100 */
[C---:B------:R-:W-:Y:S01]  /*0d00*/  FADD.FTZ R120, -R0.reuse, R120 ;  /* 0x0000007800787221 */ /* 0x040fe20000010100 */
[C---:B------:R-:W-:Y:S01]  /*0d10*/  FADD.FTZ R216, -R0.reuse, R121 ;  /* 0x0000007900d87221 */ /* 0x040fe20000010100 */
[----:B0-----:R-:W-:Y:S02]  /*0d20*/  HADD2.F32 R107, -RZ, R183.H0_H0 ;  /* 0x200000b7ff6b7230 */ /* 0x001fe40000004100 */
[C---:B------:R-:W-:Y:S01]  /*0d30*/  FADD.FTZ R122, -R0.reuse, R122 ;  /* 0x0000007a007a7221 */ /* 0x040fe20000010100 */
[C---:B------:R-:W-:Y:S01]  /*0d40*/  FADD.FTZ R218, -R0.reuse, R123 ;  /* 0x0000007b00da7221 */ /* 0x040fe20000010100 */
[C---:B-1----:R-:W-:Y:S01]  /*0d50*/  FADD.FTZ R104, -R0.reuse, R124 ;  /* 0x0000007c00687221 */ /* 0x042fe20000010100 */
[C---:B------:R-:W-:Y:S01]  /*0d60*/  FADD.FTZ R106, -R0.reuse, R125 ;  /* 0x0000007d006a7221 */ /* 0x040fe20000010100 */
[C---:B------:R-:W-:Y:S01]  /*0d70*/  FADD.FTZ R220, -R0.reuse, R126 ;  /* 0x0000007e00dc7221 */ /* 0x040fe20000010100 */
[C---:B------:R-:W-:Y:S01]  /*0d80*/  FADD.FTZ R222, -R0.reuse, R127 ;  /* 0x0000007f00de7221 */ /* 0x040fe20000010100 */
[C---:B------:R-:W-:Y:S01]  /*0d90*/  FADD.FTZ R128, -R0.reuse, R128 ;  /* 0x0000008000807221 */ /* 0x040fe20000010100 */
[C---:B------:R-:W-:Y:S01]  /*0da0*/  FADD.FTZ R130, -R0.reuse, R130 ;  /* 0x0000008200827221 */ /* 0x040fe20000010100 */
[----:B--2---:R-:W-:Y:S01]  /*0db0*/  FADD.FTZ R110, -R0, R131 ;  /* 0x00000083006e7221 */ /* 0x004fe20000010100 */
[----:B------:R-:W-:Y:S01]  /*0dc0*/  FMUL.FTZ R129, R72, R186 ;  /* 0x000000ba48817220 */ /* 0x000fe20000410000 */
[----:B------:R-:W0:Y:S01]  /*0dd0*/  @P1 LDC.64 R116, c[0x0][0x438] ;  /* 0x00010e00ff741b82 */ /* 0x000e220000000a00 */
[----:B------:R-:W-:Y:S01]  /*0de0*/  FMUL.FTZ R0, R155, R182 ;  /* 0x000000b69b007220 */ /* 0x000fe20000410000 */
[----:B------:R-:W-:Y:S01]  /*0df0*/  SHF.R.U32.HI R187, RZ, 0x10, R191 ;  /* 0x00000010ffbb7819 */ /* 0x000fe200000116bf */
        /* <DEDUP_REMOVED lines=11> */
[--C-:B------:R-:W-:Y:S01]  /*0eb0*/  IMAD.MOV.U32 R191, RZ, RZ, R201.reuse ;  /* 0x000000ffffbf7224 */ /* 0x100fe200078e00c9 */
[----:B------:R-:W-:Y:S01]  /*0ec0*/  SHF.R.U32.HI R193, RZ, 0x10, R201 ;  /* 0x00000010ffc17819 */ /* 0x000fe200000116c9 */
        /* <DEDUP_REMOVED lines=10> */
[----:B------:R-:W-:Y:S01]  /*0f70*/  SHF.R.U32.HI R168, RZ, 0x10, R169 ;  /* 0x00000010ffa87819 */ /* 0x000fe200000116a9 */
[----:B------:R1:W5:Y:S01]  /*0f80*/  @P1 LDG.E.128 R52, desc[UR10][R112.64] ;  /* 0x0000000a70341981 */ /* 0x000362000c1e1d00 */
[----:B------:R-:W-:-:S02]  /*0f90*/  HADD2.F32 R182, -RZ, R201.H0_H0 ;  /* 0x200000c9ffb67230 */ /* 0x000fc40000004100 */
[----:B------:R-:W-:Y:S01]  /*0fa0*/  FMUL.FTZ R201, R76, R198 ;  /* 0x000000c64cc97220 */ /* 0x000fe20000410000 */
[----:B------:R-:W-:Y:S01]  /*0fb0*/  FADD.FTZ R118, R124, R111 ;  /* 0x0000006f7c767221 */ /* 0x000fe20000010000 */
[----:B------:R-:W-:Y:S01]  /*0fc0*/  FMUL.FTZ R190, R155, R190 ;  /* 0x000000be9bbe7220 */ /* 0x000fe20000410000 */
[----:B------:R-:W-:Y:S01]  /*0fd0*/  FFMA.FTZ R105, R131, R124, R114 ;  /* 0x0000007c83697223 */ /* 0x000fe20000010072 */
[----:B------:R-:W-:Y:S01]  /*0fe0*/  FMUL.FTZ R187, R155, R202 ;  /* 0x000000ca9bbb7220 */ /* 0x000fe20000410000 */
[----:B-1----:R-:W-:Y:S02]  /*0ff0*/  HADD2.F32 R112, -RZ, R189.H0_H0 ;  /* 0x200000bdff707230 */ /* 0x002fe40000004100 */
[----:B------:R-:W-:Y:S01]  /*1000*/  FADD.FTZ R111, R201, R118 ;  /* 0x00000076c96f7221 */ /* 0x000fe20000010000 */
[----:B------:R-:W-:Y:S02]  /*1010*/  HADD2.F32 R191, -RZ, R191.H0_H0 ;  /* 0x200000bfffbf7230 */ /* 0x000fe40000004100 */
[----:B------:R-:W-:-:S02]  /*1020*/  HADD2.F32 R202, -RZ, R168.H0_H0 ;  /* 0x200000a8ffca7230 */ /* 0x000fc40000004100 */
[----:B------:R-:W-:Y:S01]  /*1030*/  FMUL.FTZ R168, R77, R112 ;  /* 0x000000704da87220 */ /* 0x000fe20000410000 */
[----:B------:R-:W-:Y:S01]  /*1040*/  FMUL.FTZ R183, R155, R192 ;  /* 0x000000c09bb77220 */ /* 0x000fe20000410000 */
[----:B------:R-:W-:Y:S01]  /*1050*/  FFMA.FTZ R114, R190, R201, R105 ;  /* 0x000000c9be727223 */ /* 0x000fe20000010069 */
[--C-:B------:R-:W-:Y:S01]  /*1060*/  IMAD.MOV.U32 R197, RZ, RZ, R211.reuse ;  /* 0x000000ffffc57224 */ /* 0x100fe200078e00d3 */
[----:B------:R-:W-:Y:S01]  /*1070*/  SHF.R.U32.HI R199, RZ, 0x10, R211 ;  /* 0x00000010ffc77819 */ /* 0x000fe200000116d3 */
[----:B------:R-:W-:Y:S02]  /*1080*/  HADD2.F32 R113, -RZ, R193.H0_H0 ;  /* 0x200000c1ff717230 */ /* 0x000fe40000004100 */
[----:B------:R-:W-:Y:S01]  /*1090*/  FMUL.FTZ R211, R78, R191 ;  /* 0x000000bf4ed37220 */ /* 0x000fe20000410000 */
[----:B------:R-:W-:Y:S01]  /*10a0*/  FADD.FTZ R118, R168, R111 ;  /* 0x0000006fa8767221 */ /* 0x000fe20000010000 */
[----:B0-----:R-:W-:-:S04]  /*10b0*/  @P1 IMAD.WIDE.U32 R116, R154, 0x10, R116 ;  /* 0x000000109a741825 */ /* 0x001fc800078e0074 */
[----:B------:R-:W-:Y:S01]  /*10c0*/  FMUL.FTZ R194, R155, R194 ;  /* 0x000000c29bc27220 */ /* 0x000fe20000410000 */
[----:B------:R-:W-:Y:S01]  /*10d0*/  FFMA.FTZ R105, R183, R168, R114 ;  /* 0x000000a8b7697223 */ /* 0x000fe20000010072 */
[----:B------:R-:W-:Y:S01]  /*10e0*/  FMUL.FTZ R185, R155, R196 ;  /* 0x000000c49bb97220 */ /* 0x000fe20000410000 */
[----:B------:R-:W-:Y:S02]  /*10f0*/  IMAD.MOV.U32 R121, RZ, RZ, R170 ;  /* 0x000000ffff797224 */ /* 0x000fe400078e00aa */
[----:B------:R-:W-:Y:S01]  /*1100*/  FMUL.FTZ R196, R79, R113 ;  /* 0x000000714fc47220 */ /* 0x000fe20000410000 */
[----:B------:R-:W-:Y:S02]  /*1110*/  HADD2.F32 R208, -RZ, R208.H0_H0 ;  /* 0x200000d0ffd07230 */ /* 0x000fe40000004100 */
[----:B------:R-:W-:Y:S01]  /*1120*/  FADD.FTZ R111, R211, R118 ;  /* 0x00000076d36f7221 */ /* 0x000fe20000010000 */
[----:B------:R-:W-:Y:S01]  /*1130*/  FFMA.FTZ R114, R194, R211, R105 ;  /* 0x000000d3c2727223 */ /* 0x000fe20000010069 */
[----:B------:R0:W5:Y:S01]  /*1140*/  @P1 LDG.E.128 R44, desc[UR10][R116.64] ;  /* 0x0000000a742c1981 */ /* 0x000162000c1e1d00 */
[----:B------:R-:W-:Y:S01]  /*1150*/  FMUL.FTZ R193, R155, R212 ;  /* 0x000000d49bc17220 */ /* 0x000fe20000410000 */
[----:B------:R-:W-:-:S02]  /*1160*/  HADD2.F32 R212, -RZ, R121.H0_H0 ;  /* 0x20000079ffd47230 */ /* 0x000fc40000004100 */
[----:B------:R-:W-:Y:S01]  /*1170*/  FMUL.FTZ R121, R80, R208 ;  /* 0x000000d050797220 */ /* 0x000fe20000410000 */
[----:B------:R-:W-:Y:S01]  /*1180*/  FADD.FTZ R118, R196, R111 ;  /* 0x0000006fc4767221 */ /* 0x000fe20000010000 */
[----:B------:R-:W-:Y:S01]  /*1190*/  FMUL.FTZ R200, R155, R200 ;  /* 0x000000c89bc87220 */ /* 0x000fe20000410000 */
[----:B------:R-:W-:Y:S01]  /*11a0*/  FFMA.FTZ R105, R185, R196, R114 ;  /* 0x000000c4b9697223 */ /* 0x000fe20000010072 */
[----:B------:R-:W-:Y:S01]  /*11b0*/  SHF.R.U64 R123, R170, 0x10, R171 ;  /* 0x00000010aa7b7819 */ /* 0x000fe200000012ab */
[----:B0-----:R-:W-:Y:S02]  /*11c0*/  HADD2.F32 R116, -RZ, R195.H0_H0 ;  /* 0x200000c3ff747230 */ /* 0x001fe40000004100 */
[----:B------:R-:W-:Y:S01]  /*11d0*/  FMUL.FTZ R189, R155, R206 ;  /* 0x000000ce9bbd7220 */ /* 0x000fe20000410000 */
[----:B------:R-:W-:Y:S02]  /*11e0*/  HADD2.F32 R197, -RZ, R197.H0_H0 ;  /* 0x200000c5ffc57230 */ /* 0x000fe40000004100 */
[----:B------:R-:W-:Y:S01]  /*11f0*/  FADD.FTZ R111, R121, R118 ;  /* 0x00000076796f7221 */ /* 0x000fe20000010000 */
[----:B------:R-:W-:Y:S01]  /*1200*/  FFMA.FTZ R114, R200, R121, R105 ;  /* 0x00000079c8727223 */ /* 0x000fe20000010069 */
[----:B------:R-:W-:Y:S01]  /*1210*/  FMUL.FTZ R206, R81, R116 ;  /* 0x0000007451ce7220 */ /* 0x000fe20000410000 */
[----:B------:R-:W-:Y:S01]  /*1220*/  SHF.R.U32.HI R170, RZ, 0x10, R171 ;  /* 0x00000010ffaa7819 */ /* 0x000fe200000116ab */
[----:B------:R-:W-:Y:S01]  /*1230*/  FMUL.FTZ R195, R155, R214 ;  /* 0x000000d69bc37220 */ /* 0x000fe20000410000 */
        /* <DEDUP_REMOVED lines=11> */
[----:B------:R-:W-:Y:S02]  /*12f0*/  IMAD.MOV.U32 R171, RZ, RZ, R172 ;  /* 0x000000ffffab7224 */ /* 0x000fe400078e00ac */
[----:B------:R-:W-:Y:S01]  /*1300*/  FFMA.FTZ R114, R204, R123, R105 ;  /* 0x0000007bcc727223 */ /* 0x000fe20000010069 */
[----:B------:R-:W-:Y:S01]  /*1310*/  SHF.R.U64 R172, R172, 0x10, R173 ;  /* 0x00000010acac7819 */ /* 0x000fe200000012ad */
        /* <DEDUP_REMOVED lines=21> */
[----:B------:R-:W-:Y:S01]  /*1470*/  MOV R207, R174 ;  /* 0x000000ae00cf7202 */ /* 0x000fe20000000f00 */
        /* <DEDUP_REMOVED lines=90> */
.L_x_5814:
[----:B------:R-:W-:Y:S05]  /*1a20*/  BSYNC.RECONVERGENT B0 ;  /* 0x0000000000007941 */ /* 0x000fea0003800200 */
.L_x_5813:
        /* <DEDUP_REMOVED lines=136> */
.L_x_5817:
        /* <DEDUP_REMOVED lines=31> */
.L_x_5816:
        /* <DEDUP_REMOVED lines=36> */
.L_x_5819:
        /* <DEDUP_REMOVED lines=31> */
.L_x_5815:
        /* <DEDUP_REMOVED lines=52> */
.L_x_5821:
        /* <DEDUP_REMOVED lines=44> */
.L_x_5820:
        /* <DEDUP_REMOVED lines=49> */
.L_x_5822:
        /* <DEDUP_REMOVED lines=43> */
.L_x_5818:
        /* <DEDUP_REMOVED lines=22> */
.L_x_5823:
        /* <DEDUP_REMOVED lines=46> */
.L_x_5826:
        /* <DEDUP_REMOVED lines=44> */
.L_x_5825:
        /* <DEDUP_REMOVED lines=44> */
.L_x_5828:
        /* <DEDUP_REMOVED lines=43> */
.L_x_5824:
        /* <DEDUP_REMOVED lines=32> */
.L_x_5830:
        /* <DEDUP_REMOVED lines=31> */
.L_x_5829:
        /* <DEDUP_REMOVED lines=31> */
.L_x_5831:
        /* <DEDUP_REMOVED lines=30> */
.L_x_5827:
        /* <DEDUP_REMOVED lines=19> */
.L_x_5832:
        /* <DEDUP_REMOVED lines=46> */
.L_x_5835:
        /* <DEDUP_REMOVED lines=44> */
.L_x_5834:
        /* <DEDUP_REMOVED lines=44> */
.L_x_5837:
        /* <DEDUP_REMOVED lines=43> */
.L_x_5833:
        /* <DEDUP_REMOVED lines=32> */
.L_x_5839:
        /* <DEDUP_REMOVED lines=31> */
.L_x_5838:
        /* <DEDUP_REMOVED lines=31> */
.L_x_5840:
        /* <DEDUP_REMOVED lines=30> */
.L_x_5836:
        /* <DEDUP_REMOVED lines=19> */
.L_x_5841:
        /* <DEDUP_REMOVED lines=46> */
.L_x_5844:
        /* <DEDUP_REMOVED lines=44> */
.L_x_5843:
        /* <DEDUP_REMOVED lines=44> */
.L_x_5846:
        /* <DEDUP_REMOVED lines=43> */
.L_x_5842:
        /* <DEDUP_REMOVED lines=32> */
.L_x_5848:
        /* <DEDUP_REMOVED lines=31> */
.L_x_5847:
        /* <DEDUP_REMOVED lines=31> */
.L_x_5849:
        /* <DEDUP_REMOVED lines=30> */
.L_x_5845:
        /* <DEDUP_REMOVED lines=19> */
.L_x_5850:
        /* <DEDUP_REMOVED lines=46> */
.L_x_5853:
        /* <DEDUP_REMOVED lines=44> */
.L_x_5852:
        /* <DEDUP_REMOVED lines=44> */
.L_x_5855:
        /* <DEDUP_REMOVED lines=43> */
.L_x_5851:
        /* <DEDUP_REMOVED lines=32> */
.L_x_5857:
        /* <DEDUP_REMOVED lines=31> */
.L_x_5856:
        /* <DEDUP_REMOVED lines=31> */
.L_x_5858:
        /* <DEDUP_REMOVED lines=30> */
.L_x_5854:
        /* <DEDUP_REMOVED lines=19> */
.L_x_5859:
        /* <DEDUP_REMOVED lines=43> */
[C---:B------:R-:W-:Y:S02]  /*88a0*/  PRMT R181, R109.reuse, 0x7632, R181 ;  /* 0x000076326db57816 */ /* 0x040fe400000000b5 */
[----:B------:R-:W-:Y:S01]  /*88b0*/  PRMT R111, R109, 0x7610, R111 ;  /* 0x000076106d6f7816 */ /* 0x000fe2000000006f */
[----:B------:R-:W-:Y:S06]  /*88c0*/  BRA `(.L_x_5863) ;  /* 0x0000001000087947 */ /* 0x000fec0003800000 */
.L_x_5862:
        /* <DEDUP_REMOVED lines=44> */
.L_x_5861:
        /* <DEDUP_REMOVED lines=44> */
.L_x_5864:
        /* <DEDUP_REMOVED lines=44> */
.L_x_5860:
        /* <DEDUP_REMOVED lines=33> */
.L_x_5866:
        /* <DEDUP_REMOVED lines=31> */
.L_x_5865:
        /* <DEDUP_REMOVED lines=32> */
.L_x_5867:
        /* <DEDUP_REMOVED lines=30> */
.L_x_5863:
        /* <DEDUP_REMOVED lines=19> */
.L_x_5868:
        /* <DEDUP_REMOVED lines=47> */
.L_x_5871:
        /* <DEDUP_REMOVED lines=44> */
.L_x_5870:
        /* <DEDUP_REMOVED lines=45> */
.L_x_5873:
        /* <DEDUP_REMOVED lines=44> */
.L_x_5869:
        /* <DEDUP_REMOVED lines=33> */
.L_x_5875:
        /* <DEDUP_REMOVED lines=31> */
.L_x_5874:
        /* <DEDUP_REMOVED lines=32> */
.L_x_5876:
        /* <DEDUP_REMOVED lines=30> */
.L_x_5872:
        /* <DEDUP_REMOVED lines=19> */
.L_x_5877:
        /* <DEDUP_REMOVED lines=24> */
[----:B------:R-:W-:Y:S01]  /*aff0*/  IMAD.MOV.U32 R19, RZ, RZ, R12 ;  /* 0x000000ffff137224 */ /* 0x000fe200078e000c */
[----:B------:R-:W-:Y:S01]  /*b000*/  MOV R12, R11 ;  /* 0x0000000b000c7202 */ /* 0x000fe20000000f00 */
[----:B------:R-:W-:Y:S02]  /*b010*/  IMAD.MOV.U32 R49, RZ, RZ, R30 ;  /* 0x000000ffff317224 */ /* 0x000fe400078e001e */
[----:B------:R-:W-:Y:S02]  /*b020*/  IMAD.MOV.U32 R51, RZ, RZ, R28 ;  /* 0x000000ffff337224 */ /* 0x000fe400078e001c */
[----:B------:R-:W-:Y:S02]  /*b030*/  IMAD.MOV.U32 R40, RZ, RZ, R39 ;  /* 0x000000ffff287224 */ /* 0x000fe400078e0027 */
[----:B------:R-:W-:Y:S02]  /*b040*/  IMAD.MOV.U32 R41, RZ, RZ, R38 ;  /* 0x000000ffff297224 */ /* 0x000fe400078e0026 */
        /* <DEDUP_REMOVED lines=27> */
[----:B------:R-:W-:-:S07]  /*b200*/  IMAD.MOV.U32 R11, RZ, RZ, R4 ;  /* 0x000000ffff0b7224 */ /* 0x000fce00078e0004 */
.L_x_5812:
        /* <DEDUP_REMOVED lines=23> */
.L_x_5879:
        /* <DEDUP_REMOVED lines=16> */
.L_x_7307:


//--------------------- .text._ZN10layer_norm31ln_parallel_residual_bwd_kernelINS_13Kernel_traitsI6__halfffffjLj7168ELj1ELj1ELj8ELj16ENS_18Kernel_traits_baseILj7168ES2_ffffjLj256EEEEELb0ELb0ELb0EEEvNS_9BwdParamsE --------------------------
	.section	.text._ZN10layer_norm31ln_parallel_residual_bwd_kernelINS_13Kernel_traitsI6__halfffffjLj7168ELj1ELj1ELj8ELj16ENS_18Kernel_traits_baseILj7168ES2_ffffjLj256EEEEELb0ELb0ELb0EEEvNS_9BwdParamsE,"ax",@progbits
	.align	128
        .global         _ZN10layer_norm31ln_parallel_residual_bwd_kernelINS_13Kernel_traitsI6__halfffffjLj7168ELj1ELj1ELj8ELj16ENS_18Kernel_traits_baseILj7168ES2_ffffjLj256EEEEELb0ELb0ELb0EEEvNS_9BwdParamsE
        .type           _ZN10layer_norm31ln_parallel_residual_bwd_kernelINS_13Kernel_traitsI6__halfffffjLj7168ELj1ELj1ELj8ELj16ENS_18Kernel_traits_baseILj7168ES2_ffffjLj256EEEEELb0ELb0ELb0EEEvNS_9BwdParamsE,@function
        .size           _ZN10layer_norm31ln_parallel_residual_bwd_kernelINS_13Kernel_traitsI6__halfffffjLj7168ELj1ELj1ELj8ELj16ENS_18Kernel_traits_baseILj7168ES2_ffffjLj256EEEEELb0ELb0ELb0EEEvNS_9BwdParamsE,(.L_x_7308 - _ZN10layer_norm31ln_parallel_residual_bwd_kernelINS_13Kernel_traitsI6__halfffffjLj7168ELj1ELj1ELj8ELj16ENS_18Kernel_traits_baseILj7168ES2_ffffjLj256EEEEELb0ELb0ELb0EEEvNS_9BwdParamsE)
        .other          _ZN10layer_norm31ln_parallel_residual_bwd_kernelINS_13Kernel_traitsI6__halfffffjLj7168ELj1ELj1ELj8ELj16ENS_18Kernel_traits_baseILj7168ES2_ffffjLj256EEEEELb0ELb0ELb0EEEvNS_9BwdParamsE,@"STO_CUDA_ENTRY STV_DEFAULT"
_ZN10layer_norm31ln_parallel_residual_bwd_kernelINS_13Kernel_traitsI6__halfffffjLj7168ELj1ELj1ELj8ELj16ENS_18Kernel_traits_baseILj7168ES2_ffffjLj256EEEEELb0ELb0ELb0EEEvNS_9BwdParamsE:
.text._ZN10layer_norm31ln_parallel_residual_bwd_kernelINS_13Kernel_traitsI6__halfffffjLj7168ELj1ELj1ELj8ELj16ENS_18Kernel_traits_baseILj7168ES2_ffffjLj256EEEEELb0ELb0ELb0EEEvNS_9BwdParamsE:
        /* <DEDUP_REMOVED lines=32> */
[----:B--2---:R-:W-:-:S07]  /*0200*/  @P5 IMAD.WIDE.U32 R34, R59, 0x8, R34 ;  /* 0x000000083b225825 */ /* 0x004fce00078e0022 */
[----:B------:R-:W2:Y:S01]  /*0210*/  LDC.64 R50, c[0x0][0x3d0] ;  /* 0x0000f400ff327b82 */ /* 0x000ea20000000a00 */
[C---:B------:R-:W-:Y:S01]  /*0220*/  @P5 IMAD.WIDE.U32 R36, R59.reuse, 0x8, R36 ;  /* 0x000000083b245825 */ /* 0x040fe200078e0024 */
[----:B------:R-:W-:Y:S01]  /*0230*/  @P5 IADD3 R59, PT, PT, R59, 0x100, RZ ;  /* 0x000001003b3b5810 */ /* 0x000fe20007ffe0ff */
[----:B------:R0:W5:Y:S05]  /*0240*/  @P6 LDG.E.64 R26, desc[UR14][R24.64] ;  /* 0x0000000e181a6981 */ /* 0x00016a000c1e1b00 */
[----:B------:R-:W0:Y:S01]  /*0250*/  LDC.64 R52, c[0x0][0x3d8] ;  /* 0x0000f600ff347b82 */ /* 0x000e220000000a00 */
[----:B------:R-:W-:-:S07]  /*0260*/  @P0 IMAD.WIDE.U32 R38, R59, 0x8, R38 ;  /* 0x000000083b260825 */ /* 0x000fce00078e0026 */
[----:B------:R-:W0:Y:S01]  /*0270*/  LDC.64 R54, c[0x0][0x3d0] ;  /* 0x0000f400ff367b82 */ /* 0x000e220000000a00 */
[C---:B-1----:R-:W-:Y:S01]  /*0280*/  @P0 IMAD.WIDE.U32 R40, R59.reuse, 0x8, R40 ;  /* 0x000000083b280825 */ /* 0x042fe200078e0028 */
[----:B------:R-:W-:Y:S01]  /*0290*/  @P0 IADD3 R59, PT, PT, R59, 0x100, RZ ;  /* 0x000001003b3b0810 */ /* 0x000fe20007ffe0ff */
[----:B------:R-:W5:Y:S05]  /*02a0*/  @P5 LDG.E.64 R28, desc[UR14][R34.64] ;  /* 0x0000000e221c5981 */ /* 0x000f6a000c1e1b00 */
[----:B------:R-:W1:Y:S01]  /*02b0*/  LDC.64 R56, c[0x0][0x3d8] ;  /* 0x0000f600ff387b82 */ /* 0x000e620000000a00 */
[C---:B------:R-:W-:Y:S01]  /*02c0*/  @P1 IMAD.WIDE.U32 R42, R59.reuse, 0x8, R42 ;  /* 0x000000083b2a1825 */ /* 0x040fe200078e002a */
[----:B------:R-:W-:Y:S01]  /*02d0*/  ISETP.GE.U32.AND P4, PT, R224, 0x700, PT ;  /* 0x00000700e000780c */ /* 0x000fe20003f86070 */
[----:B------:R-:W5:Y:S01]  /*02e0*/  @P5 LDG.E.64 R30, desc[UR14][R36.64] ;  /* 0x0000000e241e5981 */ /* 0x000f62000c1e1b00 */
[----:B------:R-:W-:Y:S01]  /*02f0*/  P2R R180, PR, RZ, 0x40 ;  /* 0x00000040ffb47803 */ /* 0x000fe20000000000 */
[C---:B------:R-:W-:Y:S01]  /*0300*/  @P1 IMAD.WIDE.U32 R44, R59.reuse, 0x8, R44 ;  /* 0x000000083b2c1825 */ /* 0x040fe200078e002c */
[----:B------:R-:W-:Y:S01]  /*0310*/  @P1 IADD3 R59, PT, PT, R59, 0x100, RZ ;  /* 0x000001003b3b1810 */ /* 0x000fe20007ffe0ff */
[----:B------:R-:W5:Y:S01]  /*0320*/  @P0 LDG.E.64 R32, desc[UR14][R38.64] ;  /* 0x0000000e26200981 */ /* 0x000f62000c1e1b00 */
[----:B------:R-:W0:Y:S01]  /*0330*/  S2UR UR9, SR_CTAID.X ;  /* 0x00000000000979c3 */ /* 0x000e220000002500 */
[----:B------:R-:W-:-:S02]  /*0340*/  P2R R226, PR, RZ, 0x20 ;  /* 0x00000020ffe27803 */ /* 0x000fc40000000000 */
[C---:B---3--:R-:W-:Y:S01]  /*0350*/  @P2 IMAD.WIDE.U32 R46, R59.reuse, 0x8, R46 ;  /* 0x000000083b2e2825 */ /* 0x048fe200078e002e */
[----:B------:R-:W5:Y:S03]  /*0360*/  @P0 LDG.E.64 R2, desc[UR14][R40.64] ;  /* 0x0000000e28020981 */ /* 0x000f66000c1e1b00 */
[C---:B----4-:R-:W-:Y:S01]  /*0370*/  @P2 IMAD.WIDE.U32 R48, R59.reuse, 0x8, R48 ;  /* 0x000000083b302825 */ /* 0x050fe200078e0030 */
[----:B------:R-:W-:Y:S01]  /*0380*/  @P2 IADD3 R59, PT, PT, R59, 0x100, RZ ;  /* 0x000001003b3b2810 */ /* 0x000fe20007ffe0ff */
[----:B------:R-:W5:Y:S04]  /*0390*/  @P1 LDG.E.64 R6, desc[UR14][R42.64] ;  /* 0x0000000e2a061981 */ /* 0x000f68000c1e1b00 */
[C---:B--2---:R-:W-:Y:S01]  /*03a0*/  @P3 IMAD.WIDE.U32 R50, R59.reuse, 0x8, R50 ;  /* 0x000000083b323825 */ /* 0x044fe200078e0032 */
[----:B------:R-:W5:Y:S03]  /*03b0*/  @P1 LDG.E.64 R12, desc[UR14][R44.64] ;  /* 0x0000000e2c0c1981 */ /* 0x000f66000c1e1b00 */
[C---:B0-----:R-:W-:Y:S01]  /*03c0*/  @P3 IMAD.WIDE.U32 R52, R59.reuse, 0x8, R52 ;  /* 0x000000083b343825 */ /* 0x041fe200078e0034 */
[----:B------:R-:W-:Y:S01]  /*03d0*/  @P3 IADD3 R59, PT, PT, R59, 0x100, RZ ;  /* 0x000001003b3b3810 */ /* 0x000fe20007ffe0ff */
[----:B------:R-:W5:Y:S04]  /*03e0*/  @P2 LDG.E.64 R18, desc[UR14][R46.64] ;  /* 0x0000000e2e122981 */ /* 0x000f68000c1e1b00 */
[C---:B------:R-:W-:Y:S01]  /*03f0*/  @P4 IMAD.WIDE.U32 R20, R59.reuse, 0x8, R54 ;  /* 0x000000083b144825 */ /* 0x040fe200078e0036 */
[----:B------:R-:W-:Y:S01]  /*0400*/  UISETP.GE.AND UP0, UPT, UR9, UR4, UPT ;  /* 0x000000040900728c */ /* 0x000fe2000bf06270 */
[----:B------:R-:W5:Y:S02]  /*0410*/  @P2 LDG.E.64 R8, desc[UR14][R48.64] ;  /* 0x0000000e30082981 */ /* 0x000f64000c1e1b00 */
[----:B-1----:R-:W-:-:S02]  /*0420*/  @P4 IMAD.WIDE.U32 R24, R59, 0x8, R56 ;  /* 0x000000083b184825 */ /* 0x002fc400078e0038 */
[----:B------:R-:W5:Y:S04]  /*0430*/  @P4 LDG.E.64 R16, desc[UR14][R20.64] ;  /* 0x0000000e14104981 */ /* 0x000f68000c1e1b00 */
[----:B------:R-:W5:Y:S01]  /*0440*/  @P4 LDG.E.64 R10, desc[UR14][R24.64] ;  /* 0x0000000e180a4981 */ /* 0x000f62000c1e1b00 */
[----:B------:R-:W-:Y:S02]  /*0450*/  P2R R225, PR, RZ, 0x10 ;  /* 0x00000010ffe17803 */ /* 0x000fe40000000000 */
[----:B------:R-:W-:Y:S02]  /*0460*/  CS2R R152, SRZ ;  /* 0x0000000000987805 */ /* 0x000fe4000001ff00 */
[----:B------:R-:W-:Y:S01]  /*0470*/  CS2R R154, SRZ ;  /* 0x00000000009a7805 */ /* 0x000fe2000001ff00 */
[----:B------:R-:W5:Y:S01]  /*0480*/  @P3 LDG.E.64 R14, desc[UR14][R50.64] ;  /* 0x0000000e320e3981 */ /* 0x000f62000c1e1b00 */
        /* <DEDUP_REMOVED lines=49> */
[----:B0-----:R-:W-:-:S02]  /*07a0*/  CS2R R52, SRZ ;  /* 0x0000000000347805 */ /* 0x001fc4000001ff00 */
[----:B------:R-:W-:Y:S02]  /*07b0*/  CS2R R54, SRZ ;  /* 0x0000000000367805 */ /* 0x000fe4000001ff00 */
[----:B------:R-:W-:Y:S02]  /*07c0*/  CS2R R48, SRZ ;  /* 0x0000000000307805 */ /* 0x000fe4000001ff00 */
[----:B------:R-:W-:Y:S02]  /*07d0*/  CS2R R50, SRZ ;  /* 0x0000000000327805 */ /* 0x000fe4000001ff00 */
[----:B------:R-:W-:Y:S02]  /*07e0*/  CS2R R44, SRZ ;  /* 0x00000000002c7805 */ /* 0x000fe4000001ff00 */
[----:B------:R-:W-:Y:S01]  /*07f0*/  CS2R R46, SRZ ;  /* 0x00000000002e7805 */ /* 0x000fe2000001ff00 */
[----:B------:R-:W-:Y:S06]  /*0800*/  BRA.U UP0, `(.L_x_5880) ;  /* 0x0000008900287547 */ /* 0x000fec000b800000 */
[----:B-----5:R-:W-:Y:S01]  /*0810*/  MOV R0, R22 ;  /* 0x0000001600007202 */ /* 0x020fe20000000f00 */
[----:B------:R-:W0:Y:S01]  /*0820*/  LDCU.U8 UR4, c[0x0][0x410] ;  /* 0x00008200ff0477ac */ /* 0x000e220008000000 */
[----:B------:R-:W-:Y:S02]  /*0830*/  SHF.R.U64 R21, R22, 0x10, R23 ;  /* 0x0000001016157819 */ /* 0x000fe40000001217 */
[----:B------:R-:W-:Y:S02]  /*0840*/  CS2R R152, SRZ ;  /* 0x0000000000987805 */ /* 0x000fe4000001ff00 */
[----:B------:R-:W-:Y:S01]  /*0850*/  MOV R20, R26 ;  /* 0x0000001a00147202 */ /* 0x000fe20000000f00 */
[----:B------:R1:W-:Y:S01]  /*0860*/  STL.S16 [R1+0x6], R0 ;  /* 0x0000060001007387 */ /* 0x0003e20000100600 */
[----:B------:R-:W-:Y:S02]  /*0870*/  SHF.R.U64 R22, R26, 0x10, R27 ;  /* 0x000000101a167819 */ /* 0x000fe4000000121b */
[----:B------:R-:W-:-:S02]  /*0880*/  CS2R R154, SRZ ;  /* 0x00000000009a7805 */ /* 0x000fc4000001ff00 */
[----:B------:R-:W-:Y:S01]  /*0890*/  MOV R252, R23 ;  /* 0x0000001700fc7202 */ /* 0x000fe20000000f00 */
[----:B------:R1:W-:Y:S01]  /*08a0*/  STL.S16 [R1+0x2], R21 ;  /* 0x0000021501007387 */ /* 0x0003e20000100600 */
[----:B------:R-:W-:Y:S02]  /*08b0*/  SHF.R.U32.HI R251, RZ, 0x10, R23 ;  /* 0x00000010fffb7819 */ /* 0x000fe40000011617 */
[----:B------:R-:W-:Y:S02]  /*08c0*/  CS2R R148, SRZ ;  /* 0x0000000000947805 */ /* 0x000fe4000001ff00 */
[----:B------:R-:W-:Y:S01]  /*08d0*/  MOV R23, R27 ;  /* 0x0000001b00177202 */ /* 0x000fe20000000f00 */
[----:B------:R1:W-:Y:S01]  /*08e0*/  STL.S16 [R1+0x4], R20 ;  /* 0x0000041401007387 */ /* 0x0003e20000100600 */
[----:B------:R-:W-:Y:S02]  /*08f0*/  SHF.R.U32.HI R24, RZ, 0x10, R27 ;  /* 0x00000010ff187819 */ /* 0x000fe4000001161b */
[----:B------:R-:W-:-:S02]  /*0900*/  CS2R R150, SRZ ;  /* 0x0000000000967805 */ /* 0x000fc4000001ff00 */
[----:B------:R-:W-:Y:S01]  /*0910*/  MOV R250, R28 ;  /* 0x0000001c00fa7202 */ /* 0x000fe20000000f00 */
[----:B------:R1:W-:Y:S01]  /*0920*/  STL.S16 [R1], R22 ;  /* 0x0000001601007387 */ /* 0x0003e20000100600 */
[----:B------:R-:W-:Y:S02]  /*0930*/  SHF.R.U64 R249, R28, 0x10, R29 ;  /* 0x000000101cf97819 */ /* 0x000fe4000000121d */
        /* <DEDUP_REMOVED lines=17> */
[----:B------:R-:W-:Y:S02]  /*0a50*/  SHF.R.U64 R7, R12, 0x10, R13 ;  /* 0x000000100c077819 */ /* 0x000fe4000000120d */
[----:B------:R-:W-:Y:S02]  /*0a60*/  CS2R R130, SRZ ;  /* 0x0000000000827805 */ /* 0x000fe4000001ff00 */
[----:B------:R-:W-:Y:S02]  /*0a70*/  MOV R248, R29 ;  /* 0x0000001d00f87202 */ /* 0x000fe40000000f00 */
[----:B------:R-:W-:Y:S02]  /*0a80*/  CS2R R124, SRZ ;  /* 0x00000000007c7805 */ /* 0x000fe4000001ff00 */
[----:B------:R-:W-:-:S02]  /*0a90*/  SHF.R.U32.HI R247, RZ, 0x10, R29 ;  /* 0x00000010fff77819 */ /* 0x000fc4000001161d */
        /* <DEDUP_REMOVED lines=15> */
[----:B------:R-:W-:Y:S02]  /*0b90*/  MOV R29, R2 ;  /* 0x00000002001d7202 */ /* 0x000fe40000000f00 */
[----:B------:R-:W-:Y:S02]  /*0ba0*/  CS2R R110, SRZ ;  /* 0x00000000006e7805 */ /* 0x000fe4000001ff00 */
[----:B------:R-:W-:-:S02]  /*0bb0*/  MOV R238, R18 ;  /* 0x0000001200ee7202 */ /* 0x000fc40000000f00 */
[----:B------:R-:W-:Y:S02]  /*0bc0*/  CS2R R104, SRZ ;  /* 0x0000000000687805 */ /* 0x000fe4000001ff00 */
[----:B------:R-:W-:Y:S02]  /*0bd0*/  SHF.R.U64 R237, R18, 0x10, R19 ;  /* 0x0000001012ed7819 */ /* 0x000fe40000001213 */
[----:B------:R-:W-:Y:S02]  /*0be0*/  CS2R R106, SRZ ;  /* 0x00000000006a7805 */ /* 0x000fe4000001ff00 */
[----:B------:R-:W-:Y:S02]  /*0bf0*/  MOV R13, R8 ;  /* 0x00000008000d7202 */ /* 0x000fe40000000f00 */
        /* <DEDUP_REMOVED lines=17> */
[----:B------:R-:W-:Y:S02]  /*0d10*/  SHF.R.U64 R8, R8, 0x10, R9 ;  /* 0x0000001008087819 */ /* 0x000fe40000001209 */
        /* <DEDUP_REMOVED lines=19> */
[----:B------:R-:W-:-:S02]  /*0e50*/  SHF.R.U32.HI R3, RZ, 0x10, R3 ;  /* 0x00000010ff037819 */ /* 0x000fc40000011603 */
[----:B------:R-:W-:Y:S02]  /*0e60*/  CS2R R66, SRZ ;  /* 0x0000000000427805 */ /* 0x000fe4000001ff00 */
[----:B------:R-:W-:Y:S02]  /*0e70*/  MOV R236, R19 ;  /* 0x0000001300ec7202 */ /* 0x000fe40000000f00 */
[----:B------:R-:W-:Y:S02]  /*0e80*/  CS2R R60, SRZ ;  /* 0x00000000003c7805 */ /* 0x000fe4000001ff00 */
[----:B------:R-:W-:Y:S02]  /*0e90*/  SHF.R.U32.HI R235, RZ, 0x10, R19 ;  /* 0x00000010ffeb7819 */ /* 0x000fe40000011613 */
[----:B------:R-:W-:Y:S02]  /*0ea0*/  CS2R R62, SRZ ;  /* 0x00000000003e7805 */ /* 0x000fe4000001ff00 */
[----:B------:R-:W-:-:S02]  /*0eb0*/  SHF.R.U32.HI R9, RZ, 0x10, R9 ;  /* 0x00000010ff097819 */ /* 0x000fc40000011609 */
[----:B------:R-:W-:Y:S02]  /*0ec0*/  CS2R R56, SRZ ;  /* 0x0000000000387805 */ /* 0x000fe4000001ff00 */
[----:B------:R-:W-:Y:S02]  /*0ed0*/  SHF.R.U32.HI R5, RZ, 0x10, R5 ;  /* 0x00000010ff057819 */ /* 0x000fe40000011605 */
[----:B------:R-:W-:Y:S02]  /*0ee0*/  CS2R R58, SRZ ;  /* 0x00000000003a7805 */ /* 0x000fe4000001ff00 */
[----:B------:R-:W-:Y:S02]  /*0ef0*/  SHF.R.U32.HI R11, RZ, 0x10, R11 ;  /* 0x00000010ff0b7819 */ /* 0x000fe4000001160b */
        /* <DEDUP_REMOVED lines=11> */
[----:B------:R-:W-:Y:S01]  /*0fb0*/  PRMT R247, R28, 0x5410, R247 ;  /* 0x000054101cf77816 */ /* 0x000fe200000000f7 */
[----:B------:R-:W-:Y:S01]  /*0fc0*/  UPLOP3.LUT UP1, UPT, UPT, UPT, UPT, 0x40, 0x4 ;  /* 0x000000000004789c */ /* 0x000fe20003f2e870 */
[----:B------:R-:W-:Y:S01]  /*0fd0*/  PRMT R246, R29, 0x5410, R246 ;  /* 0x000054101df67816 */ /* 0x000fe200000000f6 */
[----:B------:R-:W2:Y:S01]  /*0fe0*/  LDCU UR6, c[0x0][0x388] ;  /* 0x00007100ff0677ac */ /* 0x000ea20008000800 */
[----:B------:R-:W-:-:S02]  /*0ff0*/  PRMT R245, R2, 0x5410, R245 ;  /* 0x0000541002f57816 */ /* 0x000fc400000000f5 */
[----:B------:R-:W-:Y:S01]  /*1000*/  PRMT R244, R30, 0x5410, R244 ;  /* 0x000054101ef47816 */ /* 0x000fe200000000f4 */
[----:B------:R-:W3:Y:S01]  /*1010*/  LDCU.U8 UR28, c[0x0][0x410] ;  /* 0x00008200ff1c77ac */ /* 0x000ee20008000000 */
[----:B------:R-:W-:Y:S02]  /*1020*/  PRMT R243, R3, 0x5410, R243 ;  /* 0x0000541003f37816 */ /* 0x000fe400000000f3 */
[----:B------:R-:W-:Y:S01]  /*1030*/  PRMT R242, R6, 0x5410, R242 ;  /* 0x0000541006f27816 */ /* 0x000fe200000000f2 */
[----:B------:R-:W4:Y:S01]  /*1040*/  LDCU UR24, c[0x0][0x400] ;  /* 0x00008000ff1877ac */ /* 0x000f220008000800 */
[----:B------:R-:W-:Y:S02]  /*1050*/  PRMT R241, R7, 0x5410, R241 ;  /* 0x0000541007f17816 */ /* 0x000fe400000000f1 */
[----:B------:R-:W-:Y:S01]  /*1060*/  PRMT R240, R31, 0x5410, R240 ;  /* 0x000054101ff07816 */ /* 0x000fe200000000f0 */
[----:B------:R-:W0:Y:S01]  /*1070*/  LDCU.64 UR12, c[0x0][0x470] ;  /* 0x00008e00ff0c77ac */ /* 0x000e220008000a00 */
[----:B------:R-:W-:-:S02]  /*1080*/  PRMT R239, R12, 0x5410, R239 ;  /* 0x000054100cef7816 */ /* 0x000fc400000000ef */
[----:B------:R-:W-:Y:S01]  /*1090*/  PRMT R238, R13, 0x5410, R238 ;  /* 0x000054100dee7816 */ /* 0x000fe200000000ee */
[----:B------:R-:W1:Y:S01]  /*10a0*/  LDCU.64 UR22, c[0x0][0x438] ;  /* 0x00008700ff1677ac */ /* 0x000e620008000a00 */
[----:B------:R-:W-:Y:S02]  /*10b0*/  PRMT R237, R8, 0x5410, R237 ;  /* 0x0000541008ed7816 */ /* 0x000fe400000000ed */
[----:B------:R-:W-:Y:S01]  /*10c0*/  PRMT R236, R18, 0x5410, R236 ;  /* 0x0000541012ec7816 */ /* 0x000fe200000000ec */
[----:B------:R-:W1:Y:S01]  /*10d0*/  LDCU.64 UR10, c[0x0][0x478] ;  /* 0x00008f00ff0a77ac */ /* 0x000e620008000a00 */
[----:B------:R-:W-:Y:S02]  /*10e0*/  PRMT R235, R9, 0x5410, R235 ;  /* 0x0000541009eb7816 */ /* 0x000fe400000000eb */
[----:B------:R-:W-:Y:S01]  /*10f0*/  PRMT R234, R14, 0x5410, R234 ;  /* 0x000054100eea7816 */ /* 0x000fe200000000ea */
[----:B------:R-:W1:Y:S01]  /*1100*/  LDCU.128 UR16, c[0x0][0x3c0] ;  /* 0x00007800ff1077ac */ /* 0x000e620008000c00 */
[----:B------:R-:W-:-:S02]  /*1110*/  PRMT R233, R4, 0x5410, R233 ;  /* 0x0000541004e97816 */ /* 0x000fc400000000e9 */
[----:B------:R-:W-:Y:S01]  /*1120*/  PRMT R232, R15, 0x5410, R232 ;  /* 0x000054100fe87816 */ /* 0x000fe200000000e8 */
[----:B------:R-:W1:Y:S01]  /*1130*/  LDCU.64 UR20, c[0x0][0x380] ;  /* 0x00007000ff1477ac */ /* 0x000e620008000a00 */
[----:B------:R-:W-:Y:S02]  /*1140*/  PRMT R231, R5, 0x5410, R231 ;  /* 0x0000541005e77816 */ /* 0x000fe400000000e7 */
[----:B------:R-:W-:Y:S01]  /*1150*/  PRMT R230, R16, 0x5410, R230 ;  /* 0x0000541010e67816 */ /* 0x000fe200000000e6 */
[----:B0-----:R-:W-:Y:S01]  /*1160*/  UISETP.NE.AND UP2, UPT, UR4, URZ, UPT ;  /* 0x000000ff0400728c */ /* 0x001fe2000bf45270 */
[----:B------:R-:W-:Y:S02]  /*1170*/  PRMT R229, R10, 0x5410, R229 ;  /* 0x000054100ae57816 */ /* 0x000fe400000000e5 */
[----:B------:R-:W-:Y:S02]  /*1180*/  PRMT R228, R17, 0x5410, R228 ;  /* 0x0000541011e47816 */ /* 0x000fe400000000e4 */
[----:B--234-:R-:W-:-:S07]  /*1190*/  PRMT R227, R11, 0x5410, R227 ;  /* 0x000054100be37816 */ /* 0x01cfce00000000e3 */
.L_x_5967:
[----:B-1----:R-:W-:Y:S01]  /*11a0*/  UIMAD.WIDE UR4, UR9, 0x4, UR16 ;  /* 0x00000004090478a5 */ /* 0x002fe2000f8e0210 */
[----:B------:R-:W-:-:S05]  /*11b0*/  ISETP.NE.AND P4, PT, R180, RZ, PT ;  /* 0x000000ffb400720c */ /* 0x000fca0003f85270 */
[----:B0-234-:R-:W-:Y:S02]  /*11c0*/  MOV R172, UR4 ;  /* 0x0000000400ac7c02 */ /* 0x01dfe40008000f00 */
        /* <DEDUP_REMOVED lines=11> */
[C---:B------:R-:W-:Y:S01]  /*1280*/  ISETP.GE.U32.AND P6, PT, R224.reuse, 0x700, PT ;  /* 0x00000700e000780c */ /* 0x040fe20003fc6070 */
[----:B------:R-:W-:Y:S01]  /*1290*/  HFMA2 R192, -RZ, RZ, 0, 0 ;  /* 0x00000000ffc07431 */ /* 0x000fe200000001ff */
[----:B------:R-:W-:Y:S01]  /*12a0*/  ISETP.GE.U32.AND P1, PT, R224, 0x400, PT ;  /* 0x00000400e000780c */ /* 0x000fe20003f26070 */
[----:B------:R-:W-:Y:S01]  /*12b0*/  ULEA.HI UR5, UR5, UR4, URZ, 0x2 ;  /* 0x0000000405057291 */ /* 0x000fe2000f8f10ff */
[----:B------:R-:W-:-:S02]  /*12c0*/  P2R R226, PR, RZ, 0x20 ;  /* 0x00000020ffe27803 */ /* 0x000fc40000000000 */
[C---:B------:R-:W-:Y:S02]  /*12d0*/  ISETP.GE.U32.AND P2, PT, R224.reuse, 0x500, PT ;  /* 0x00000500e000780c */ /* 0x040fe40003f46070 */
[----:B------:R-:W-:Y:S02]  /*12e0*/  ISETP.GE.U32.AND P3, PT, R224, 0x600, PT ;  /* 0x00000600e000780c */ /* 0x000fe40003f66070 */
[----:B------:R-:W-:Y:S02]  /*12f0*/  P2R R225, PR, RZ, 0x40 ;  /* 0x00000040ffe17803 */ /* 0x000fe40000000000 */
[----:B------:R-:W-:Y:S02]  /*1300*/  MOV R191, RZ ;  /* 0x000000ff00bf7202 */ /* 0x000fe40000000f00 */
[----:B--2---:R-:W-:Y:S02]  /*1310*/  FSEL R2, R2, RZ, P0 ;  /* 0x000000ff02027208 */ /* 0x004fe40000000000 */
[----:B------:R-:W-:-:S02]  /*1320*/  ISETP.GE.U32.AND P0, PT, R224, 0x300, PT ;  /* 0x00000300e000780c */ /* 0x000fc40003f06070 */
[----:B------:R-:W-:Y:S02]  /*1330*/  R2UR UR7, R2 ;  /* 0x00000000020772ca */ /* 0x000fe400000e0000 */
[----:B------:R-:W-:-:S04]  /*1340*/  MOV R2, UR5 ;  /* 0x0000000500027c02 */ /* 0x000fc80008000f00 */
[----:B------:R-:W-:-:S04]  /*1350*/  LEA.HI.SX32 R2, R2, R221, 0x1e ;  /* 0x000000dd02027211 */ /* 0x000fc800078ff2ff */
[----:B------:R-:W-:Y:S02]  /*1360*/  MOV R190, R2 ;  /* 0x0000000200be7202 */ /* 0x000fe40000000f00 */
[----:B---3--:R-:W-:Y:S01]  /*1370*/  R2UR UR25, R172 ;  /* 0x00000000ac1972ca */ /* 0x008fe200000e0000 */
[----:B-----5:R-:W-:-:S14]  /*1380*/  @!P4 BRA `(.L_x_5882) ;  /* 0x00000004000cc947 */ /* 0x020fdc0003800000 */
[----:B------:R-:W0:Y:S01]  /*1390*/  LDC.64 R172, c[0x0][0x430] ;  /* 0x00010c00ffac7b82 */ /* 0x000e220000000a00 */
[----:B------:R-:W2:Y:S04]  /*13a0*/  LDL.S16 R199, [R1+0x4] ;  /* 0x0000040001c77983 */ /* 0x000ea80000100600 */
[----:B------:R-:W3:Y:S03]  /*13b0*/  LDL.S16 R221, [R1+0x6] ;  /* 0x0000060001dd7983 */ /* 0x000ee60000100600 */
[----:B------:R-:W1:Y:S01]  /*13c0*/  LDC.64 R180, c[0x0][0x3a8] ;  /* 0x0000ea00ffb47b82 */ /* 0x000e620000000a00 */
[----:B------:R-:W4:Y:S04]  /*13d0*/  LDL.S16 R223, [R1] ;  /* 0x0000000001df7983 */ /* 0x000f280000100600 */
[----:B------:R-:W4:Y:S03]  /*13e0*/  LDL.S16 R222, [R1+0x2] ;  /* 0x0000020001de7983 */ /* 0x000f260000100600 */
[----:B------:R-:W1:Y:S01]  /*13f0*/  LDC.64 R176, c[0x0][0x428] ;  /* 0x00010a00ffb07b82 */ /* 0x000e620000000a00 */
[----:B0-----:R-:W-:-:S06]  /*1400*/  IMAD.WIDE.U32 R172, R2, 0x10, R172 ;  /* 0x0000001002ac7825 */ /* 0x001fcc00078e00ac */
[----:B------:R-:W4:Y:S01]  /*1410*/  LDG.E.128 R172, desc[UR14][R172.64] ;  /* 0x0000000eacac7981 */ /* 0x000f22000c1e1d00 */
[----:B-1----:R-:W-:-:S06]  /*1420*/  IMAD.WIDE.U32 R180, R2, 0x10, R180 ;  /* 0x0000001002b47825 */ /* 0x002fcc00078e00b4 */
[----:B------:R-:W4:Y:S01]  /*1430*/  LDG.E.128 R180, desc[UR14][R180.64] ;  /* 0x0000000eb4b47981 */ /* 0x000f22000c1e1d00 */
[----:B------:R-:W-:-:S06]  /*1440*/  IMAD.WIDE.U32 R176, R2, 0x10, R176 ;  /* 0x0000001002b07825 */ /* 0x000fcc00078e00b0 */
[----:B------:R-:W4:Y:S01]  /*1450*/  LDG.E.128 R176, desc[UR14][R176.64] ;  /* 0x0000000eb0b07981 */ /* 0x000f22000c1e1d00 */
[----:B------:R-:W-:-:S04]  /*1460*/  ISETP.NE.U32.AND P4, PT, RZ, UR22, PT ;  /* 0x00000016ff007c0c */ /* 0x000fc8000bf85070 */
[----:B------:R-:W-:-:S13]  /*1470*/  ISETP.NE.AND.EX P4, PT, RZ, UR23, PT, P4 ;  /* 0x00000017ff007c0c */ /* 0x000fda000bf85340 */
[----:B------:R-:W0:Y:S01]  /*1480*/  @P4 LDC.64 R190, c[0x0][0x438] ;  /* 0x00010e00ffbe4b82 */ /* 0x000e220000000a00 */
[--C-:B------:R-:W-:Y:S02]  /*1490*/  HADD2.F32 R206, -RZ, R252.reuse.H0_H0 ;  /* 0x200000fcffce7230 */ /* 0x100fe40000004100 */
[----:B------:R-:W-:Y:S02]  /*14a0*/  HADD2.F32 R19, -RZ, R252.H1_H1 ;  /* 0x300000fcff137230 */ /* 0x000fe40000004100 */
[----:B0-----:R-:W-:-:S05]  /*14b0*/  @P4 IMAD.WIDE.U32 R190, R2, 0x10, R190 ;  /* 0x0000001002be4825 */ /* 0x001fca00078e00be */
[----:B------:R0:W5:Y:S02]  /*14c0*/  @P4 LDG.E.128 R40, desc[UR14][R190.64] ;  /* 0x0000000ebe284981 */ /* 0x000164000c1e1d00 */
[----:B0-----:R-:W-:Y:S01]  /*14d0*/  IADD3 R190, PT, PT, R2, 0x100, RZ ;  /* 0x0000010002be7810 */ /* 0x001fe20007ffe0ff */
[----:B--2---:R-:W-:Y:S02]  /*14e0*/  HADD2.F32 R207, -RZ, R199.H0_H0 ;  /* 0x200000c7ffcf7230 */ /* 0x004fe40000004100 */
[----:B---3--:R-:W-:Y:S02]  /*14f0*/  HADD2.F32 R6, -RZ, R221.H0_H0 ;  /* 0x200000ddff067230 */ /* 0x008fe40000004100 */
[----:B----4-:R-:W-:Y:S02]  /*1500*/  HADD2.F32 R214, -RZ, R223.H0_H0 ;  /* 0x200000dfffd67230 */ /* 0x010fe40000004100 */
[----:B------:R-:W-:Y:S02]  /*1510*/  HADD2.F32 R14, -RZ, R222.H0_H0 ;  /* 0x200000deff0e7230 */ /* 0x000fe40000004100 */
[----:B------:R-:W-:-:S02]  /*1520*/  HADD2.F32 R199, -RZ, R251.H0_H0 ;  /* 0x200000fbffc77230 */ /* 0x000fc40000004100 */
[----:B------:R-:W-:Y:S01]  /*1530*/  FMUL.FTZ R207, R172, R207 ;  /* 0x000000cfaccf7220 */ /* 0x000fe20000410000 */
[----:B------:R-:W-:Y:S01]  /*1540*/  FMUL.FTZ R214, R173, R214 ;  /* 0x000000d6add67220 */ /* 0x000fe20000410000 */
[----:B------:R-:W-:Y:S01]  /*1550*/  FADD.FTZ R0, R180, -UR7 ;  /* 0x80000007b4007e21 */ /* 0x000fe20008010000 */
[----:B------:R-:W-:-:S03]  /*1560*/  FMUL.FTZ R206, R174, R206 ;  /* 0x000000ceaece7220 */ /* 0x000fc60000410000 */
[----:B------:R-:W-:Y:S01]  /*1570*/  FMUL.FTZ R0, R0, UR25 ;  /* 0x0000001900007c20 */ /* 0x000fe20008410000 */
[----:B------:R-:W-:Y:S01]  /*1580*/  FFMA.FTZ R207, R176, R6, R207 ;  /* 0x00000006b0cf7223 */ /* 0x000fe200000100cf */
[----:B------:R-:W-:Y:S01]  /*1590*/  FADD.FTZ R6, R181, -UR7 ;  /* 0x80000007b5067e21 */ /* 0x000fe20008010000 */
[----:B------:R-:W-:Y:S01]  /*15a0*/  FFMA.FTZ R214, R177, R14, R214 ;  /* 0x0000000eb1d67223 */ /* 0x000fe200000100d6 */
[----:B------:R-:W-:Y:S01]  /*15b0*/  FADD.FTZ R14, R182, -UR7 ;  /* 0x80000007b60e7e21 */ /* 0x000fe20008010000 */
[----:B------:R-:W-:Y:S01]  /*15c0*/  FADD.FTZ R192, RZ, R207 ;  /* 0x000000cfffc07221 */ /* 0x000fe20000010000 */
[----:B------:R-:W-:Y:S01]  /*15d0*/  FMUL.FTZ R6, R6, UR25 ;  /* 0x0000001906067c20 */ /* 0x000fe20008410000 */
[----:B------:R-:W-:Y:S01]  /*15e0*/  FFMA.FTZ R191, R0, R207, RZ ;  /* 0x000000cf00bf7223 */ /* 0x000fe200000100ff */
[----:B------:R-:W-:Y:S01]  /*15f0*/  FADD.FTZ R68, R68, R172 ;  /* 0x000000ac44447221 */ /* 0x000fe20000010000 */
[----:B------:R-:W-:Y:S01]  /*1600*/  FFMA.FTZ R96, R172, R0, R96 ;  /* 0x00000000ac607223 */ /* 0x000fe20000010060 */
[----:B------:R-:W-:Y:S01]  /*1610*/  FFMA.FTZ R206, R178, R19, R206 ;  /* 0x00000013b2ce7223 */ /* 0x000fe200000100ce */
[----:B------:R-:W-:-:S02]  /*1620*/  HADD2.F32 R172, -RZ, R251.H1_H1 ;  /* 0x300000fbffac7230 */ /* 0x000fc40000004100 */
[----:B------:R-:W-:Y:S01]  /*1630*/  FMUL.FTZ R14, R14, UR25 ;  /* 0x000000190e0e7c20 */ /* 0x000fe20008410000 */
[----:B------:R-:W-:Y:S01]  /*1640*/  FADD.FTZ R19, R183, -UR7 ;  /* 0x80000007b7137e21 */ /* 0x000fe20008010000 */
[----:B------:R-:W-:Y:S01]  /*1650*/  FMUL.FTZ R199, R175, R199 ;  /* 0x000000c7afc77220 */ /* 0x000fe20000410000 */
        /* <DEDUP_REMOVED lines=21> */
[----:B------:R-:W-:-:S07]  /*17b0*/  FFMA.FTZ R191, R19, R199, R191 ;  /* 0x000000c713bf7223 */ /* 0x000fce00000100bf */
.L_x_5882:
[----:B------:R-:W-:Y:S05]  /*17c0*/  BSYNC.RECONVERGENT B0 ;  /* 0x0000000000007941 */ /* 0x000fea0003800200 */
.L_x_5881:
[----:B------:R-:W-:Y:S04]  /*17d0*/  BSSY.RECONVERGENT B0, `(.L_x_5883) ;  /* 0x0000041000007945 */ /* 0x000fe80003800200 */
[----:B------:R-:W-:Y:S05]  /*17e0*/  @!P5 BRA `(.L_x_5884) ;  /* 0x0000000000fcd947 */ /* 0x000fea0003800000 */
[----:B------:R-:W0:Y:S08]  /*17f0*/  LDC.64 R172, c[0x0][0x430] ;  /* 0x00010c00ffac7b82 */ /* 0x000e300000000a00 */
[----:B------:R-:W1:Y:S08]  /*1800*/  LDC.64 R180, c[0x0][0x3a8] ;  /* 0x0000ea00ffb47b82 */ /* 0x000e700000000a00 */
[----:B------:R-:W2:Y:S01]  /*1810*/  LDC.64 R176, c[0x0][0x428] ;  /* 0x00010a00ffb07b82 */ /* 0x000ea20000000a00 */
[----:B0-----:R-:W-:-:S06]  /*1820*/  IMAD.WIDE.U32 R172, R190, 0x10, R172 ;  /* 0x00000010beac7825 */ /* 0x001fcc00078e00ac */
[----:B------:R-:W3:Y:S01]  /*1830*/  LDG.E.128 R172, desc[UR14][R172.64] ;  /* 0x0000000eacac7981 */ /* 0x000ee2000c1e1d00 */
[----:B-1----:R-:W-:-:S06]  /*1840*/  IMAD.WIDE.U32 R180, R190, 0x10, R180 ;  /* 0x00000010beb47825 */ /* 0x002fcc00078e00b4 */
[----:B------:R-:W4:Y:S01]  /*1850*/  LDG.E.128 R180, desc[UR14][R180.64] ;  /* 0x0000000eb4b47981 */ /* 0x000f22000c1e1d00 */
[----:B--2---:R-:W-:-:S06]  /*1860*/  IMAD.WIDE.U32 R176, R190, 0x10, R176 ;  /* 0x00000010beb07825 */ /* 0x004fcc00078e00b0 */
[----:B------:R-:W2:Y:S01]  /*1870*/  LDG.E.128 R176, desc[UR14][R176.64] ;  /* 0x0000000eb0b07981 */ /* 0x000ea2000c1e1d00 */
[----:B------:R-:W-:-:S04]  /*1880*/  ISETP.NE.U32.AND P4, PT, RZ, UR22, PT ;  /* 0x00000016ff007c0c */ /* 0x000fc8000bf85070 */
[----:B------:R-:W-:-:S13]  /*1890*/  ISETP.NE.AND.EX P4, PT, RZ, UR23, PT, P4 ;  /* 0x00000017ff007c0c */ /* 0x000fda000bf85340 */
[----:B------:R-:W0:Y:S01]  /*18a0*/  @P4 LDC.64 R220, c[0x0][0x438] ;  /* 0x00010e00ffdc4b82 */ /* 0x000e220000000a00 */
[----:B------:R-:W-:Y:S02]  /*18b0*/  HADD2.F32 R7, -RZ, R250.H1_H1 ;  /* 0x300000faff077230 */ /* 0x000fe40000004100 */
[--C-:B------:R-:W-:Y:S02]  /*18c0*/  HADD2.F32 R213, -RZ, R249.reuse.H0_H0 ;  /* 0x200000f9ffd57230 */ /* 0x100fe40000004100 */
[----:B------:R-:W-:Y:S02]  /*18d0*/  HADD2.F32 R15, -RZ, R249.H1_H1 ;  /* 0x300000f9ff0f7230 */ /* 0x000fe40000004100 */
[----:B------:R-:W-:Y:S02]  /*18e0*/  HADD2.F32 R205, -RZ, R248.H0_H0 ;  /* 0x200000f8ffcd7230 */ /* 0x000fe40000004100 */
[----:B0-----:R-:W-:-:S05]  /*18f0*/  @P4 IMAD.WIDE.U32 R220, R190, 0x10, R220 ;  /* 0x00000010bedc4825 */ /* 0x001fca00078e00dc */
[----:B------:R0:W5:Y:S02]  /*1900*/  @P4 LDG.E.128 R36, desc[UR14][R220.64] ;  /* 0x0000000edc244981 */ /* 0x000164000c1e1d00 */
[----:B0-----:R-:W-:Y:S02]  /*1910*/  HADD2.F32 R220, -RZ, R250.H0_H0 ;  /* 0x200000faffdc7230 */ /* 0x001fe40000004100 */
[----:B------:R-:W-:Y:S02]  /*1920*/  HADD2.F32 R20, -RZ, R248.H1_H1 ;  /* 0x300000f8ff147230 */ /* 0x000fe40000004100 */
[----:B------:R-:W-:Y:S01]  /*1930*/  HADD2.F32 R198, -RZ, R247.H0_H0 ;  /* 0x200000f7ffc67230 */ /* 0x000fe20000004100 */
[----:B------:R-:W-:Y:S01]  /*1940*/  IADD3 R190, PT, PT, R190, 0x100, RZ ;  /* 0x00000100bebe7810 */ /* 0x000fe20007ffe0ff */
[----:B---3--:R-:W-:Y:S01]  /*1950*/  FMUL.FTZ R220, R172, R220 ;  /* 0x000000dcacdc7220 */ /* 0x008fe20000410000 */
[----:B------:R-:W-:Y:S01]  /*1960*/  FMUL.FTZ R213, R173, R213 ;  /* 0x000000d5add57220 */ /* 0x000fe20000410000 */
[----:B----4-:R-:W-:Y:S01]  /*1970*/  FADD.FTZ R180, R180, -UR7 ;  /* 0x80000007b4b47e21 */ /* 0x010fe20008010000 */
[----:B------:R-:W-:-:S03]  /*1980*/  FMUL.FTZ R205, R174, R205 ;  /* 0x000000cdaecd7220 */ /* 0x000fc60000410000 */
[----:B------:R-:W-:Y:S01]  /*1990*/  FMUL.FTZ R189, R180, UR25 ;  /* 0x00000019b4bd7c20 */ /* 0x000fe20008410000 */
[----:B--2---:R-:W-:Y:S01]  /*19a0*/  FFMA.FTZ R220, R176, R7, R220 ;  /* 0x00000007b0dc7223 */ /* 0x004fe200000100dc */
[----:B------:R-:W-:Y:S01]  /*19b0*/  FADD.FTZ R7, R181, -UR7 ;  /* 0x80000007b5077e21 */ /* 0x000fe20008010000 */
[----:B------:R-:W-:Y:S01]  /*19c0*/  FFMA.FTZ R213, R177, R15, R213 ;  /* 0x0000000fb1d57223 */ /* 0x000fe200000100d5 */
[----:B------:R-:W-:Y:S01]  /*19d0*/  FADD.FTZ R15, R182, -UR7 ;  /* 0x80000007b60f7e21 */ /* 0x000fe20008010000 */
[----:B------:R-:W-:Y:S01]  /*19e0*/  FADD.FTZ R192, R192, R220 ;  /* 0x000000dcc0c07221 */ /* 0x000fe20000010000 */
[----:B------:R-:W-:Y:S01]  /*19f0*/  FMUL.FTZ R7, R7, UR25 ;  /* 0x0000001907077c20 */ /* 0x000fe20008410000 */
[----:B------:R-:W-:Y:S01]  /*1a00*/  FFMA.FTZ R191, R189, R220, R191 ;  /* 0x000000dcbdbf7223 */ /* 0x000fe200000100bf */
        /* <DEDUP_REMOVED lines=29> */
.L_x_5884:
[----:B------:R-:W-:Y:S05]  /*1be0*/  BSYNC.RECONVERGENT B0 ;  /* 0x0000000000007941 */ /* 0x000fea0003800200 */
.L_x_5883:
[----:B------:R-:W-:Y:S04]  /*1bf0*/  BSSY.RECONVERGENT B0, `(.L_x_5885) ;  /* 0x0000041000007945 */ /* 0x000fe80003800200 */
[----:B------:R-:W-:Y:S05]  /*1c00*/  @!P0 BRA `(.L_x_5886) ;  /* 0x0000000000fc8947 */ /* 0x000fea0003800000 */
[----:B------:R-:W0:Y:S08]  /*1c10*/  LDC.64 R172, c[0x0][0x430] ;  /* 0x00010c00ffac7b82 */ /* 0x000e300000000a00 */
[----:B------:R-:W1:Y:S01]  /*1c20*/  LDC.64 R180, c[0x0][0x3a8] ;  /* 0x0000ea00ffb47b82 */ /* 0x000e620000000a00 */
[----:B------:R-:W-:-:S07]  /*1c30*/  ISETP.NE.U32.AND P4, PT, RZ, UR22, PT ;  /* 0x00000016ff007c0c */ /* 0x000fce000bf85070 */
[----:B------:R-:W2:Y:S01]  /*1c40*/  LDC.64 R176, c[0x0][0x428] ;  /* 0x00010a00ffb07b82 */ /* 0x000ea20000000a00 */
[----:B------:R-:W-:Y:S01]  /*1c50*/  ISETP.NE.AND.EX P4, PT, RZ, UR23, PT, P4 ;  /* 0x00000017ff007c0c */ /* 0x000fe2000bf85340 */
[----:B0-----:R-:W-:-:S12]  /*1c60*/  IMAD.WIDE.U32 R172, R190, 0x10, R172 ;  /* 0x00000010beac7825 */ /* 0x001fd800078e00ac */
[----:B------:R-:W0:Y:S01]  /*1c70*/  @P4 LDC.64 R222, c[0x0][0x438] ;  /* 0x00010e00ffde4b82 */ /* 0x000e220000000a00 */
[----:B------:R-:W3:Y:S01]  /*1c80*/  LDG.E.128 R172, desc[UR14][R172.64] ;  /* 0x0000000eacac7981 */ /* 0x000ee2000c1e1d00 */
[----:B-1----:R-:W-:-:S06]  /*1c90*/  IMAD.WIDE.U32 R180, R190, 0x10, R180 ;  /* 0x00000010beb47825 */ /* 0x002fcc00078e00b4 */
[----:B------:R-:W4:Y:S01]  /*1ca0*/  LDG.E.128 R180, desc[UR14][R180.64] ;  /* 0x0000000eb4b47981 */ /* 0x000f22000c1e1d00 */
[----:B--2---:R-:W-:-:S06]  /*1cb0*/  IMAD.WIDE.U32 R176, R190, 0x10, R176 ;  /* 0x00000010beb07825 */ /* 0x004fcc00078e00b0 */
[----:B------:R-:W2:Y:S01]  /*1cc0*/  LDG.E.128 R176, desc[UR14][R176.64] ;  /* 0x0000000eb0b07981 */ /* 0x000ea2000c1e1d00 */
[----:B0-----:R-:W-:-:S05]  /*1cd0*/  @P4 IMAD.WIDE.U32 R222, R190, 0x10, R222 ;  /* 0x00000010bede4825 */ /* 0x001fca00078e00de */
[----:B------:R0:W5:Y:S01]  /*1ce0*/  @P4 LDG.E.128 R32, desc[UR14][R222.64] ;  /* 0x0000000ede204981 */ /* 0x000162000c1e1d00 */
[--C-:B------:R-:W-:Y:S02]  /*1cf0*/  HADD2.F32 R219, -RZ, R246.reuse.H0_H0 ;  /* 0x200000f6ffdb7230 */ /* 0x100fe40000004100 */
[----:B------:R-:W-:Y:S02]  /*1d00*/  HADD2.F32 R8, -RZ, R246.H1_H1 ;  /* 0x300000f6ff087230 */ /* 0x000fe40000004100 */
[--C-:B------:R-:W-:Y:S02]  /*1d10*/  HADD2.F32 R212, -RZ, R245.reuse.H0_H0 ;  /* 0x200000f5ffd47230 */ /* 0x100fe40000004100 */
[----:B------:R-:W-:Y:S02]  /*1d20*/  HADD2.F32 R16, -RZ, R245.H1_H1 ;  /* 0x300000f5ff107230 */ /* 0x000fe40000004100 */
[--C-:B------:R-:W-:Y:S02]  /*1d30*/  HADD2.F32 R204, -RZ, R244.reuse.H0_H0 ;  /* 0x200000f4ffcc7230 */ /* 0x100fe40000004100 */
[----:B------:R-:W-:-:S02]  /*1d40*/  HADD2.F32 R21, -RZ, R244.H1_H1 ;  /* 0x300000f4ff157230 */ /* 0x000fc40000004100 */
        /* <DEDUP_REMOVED lines=42> */
[----:B0-----:R-:W-:-:S07]  /*1ff0*/  FFMA.FTZ R191, R21, R197, R191 ;  /* 0x000000c515bf7223 */ /* 0x001fce00000100bf */
.L_x_5886:
[----:B------:R-:W-:Y:S05]  /*2000*/  BSYNC.RECONVERGENT B0 ;  /* 0x0000000000007941 */ /* 0x000fea0003800200 */
.L_x_5885:
        /* <DEDUP_REMOVED lines=65> */
.L_x_5888:
[----:B------:R-:W-:Y:S05]  /*2420*/  BSYNC.RECONVERGENT B0 ;  /* 0x0000000000007941 */ /* 0x000fea0003800200 */
.L_x_5887:
        /* <DEDUP_REMOVED lines=65> */
.L_x_5890:
[----:B------:R-:W-:Y:S05]  /*2840*/  BSYNC.RECONVERGENT B0 ;  /* 0x0000000000007941 */ /* 0x000fea0003800200 */
.L_x_5889:
        /* <DEDUP_REMOVED lines=65> */
.L_x_5892:
[----:B------:R-:W-:Y:S05]  /*2c60*/  BSYNC.RECONVERGENT B0 ;  /* 0x0000000000007941 */ /* 0x000fea0003800200 */
.L_x_5891:
[----:B------:R-:W-:Y:S01]  /*2c70*/  ISETP.NE.AND P4, PT, R225, RZ, PT ;  /* 0x000000ffe100720c */ /* 0x000fe20003f85270 */
[----:B------:R-:W-:-:S12]  /*2c80*/  BSSY.RECONVERGENT B0, `(.L_x_5893) ;  /* 0x0000040000007945 */ /* 0x000fd80003800200 */
        /* <DEDUP_REMOVED lines=21> */
[----:B------:R-:W-:Y:S02]  /*2de0*/  HADD2.F32 R193, -RZ, R227.H0_H0 ;  /* 0x200000e3ffc17230 */ /* 0x000fe40000004100 */
        /* <DEDUP_REMOVED lines=41> */
.L_x_5894:
[----:B------:R-:W-:Y:S05]  /*3080*/  BSYNC.RECONVERGENT B0 ;  /* 0x0000000000007941 */ /* 0x000fea0003800200 */
.L_x_5893:
        /* <DEDUP_REMOVED lines=32> */
.L_x_5896:
[----:B------:R-:W-:Y:S05]  /*3290*/  BSYNC.RECONVERGENT B0 ;  /* 0x0000000000007941 */ /* 0x000fea0003800200 */
.L_x_5895:
        /* <DEDUP_REMOVED lines=73> */
[----:B------:R-:W-:Y:S01]  /*3730*/  FMUL.FTZ R175, R175, UR25 ;  /* 0x00000019afaf7c20 */ /* 0x000fe20008410000 */
[----:B------:R-:W-:Y:S06]  /*3740*/  BRA `(.L_x_5902) ;  /* 0x0000000800a87947 */ /* 0x000fec0003800000 */
.L_x_5901:
        /* <DEDUP_REMOVED lines=16> */
[----:B------:R-:W-:Y:S02]  /*3850*/  MOV R164, R172 ;  /* 0x000000ac00a47202 */ /* 0x000fe40000000f00 */
[----:B------:R-:W-:Y:S02]  /*3860*/  MOV R165, R173 ;  /* 0x000000ad00a57202 */ /* 0x000fe40000000f00 */
[----:B------:R-:W-:Y:S02]  /*3870*/  MOV R166, R174 ;  /* 0x000000ae00a67202 */ /* 0x000fe40000000f00 */
[----:B------:R-:W-:Y:S01]  /*3880*/  MOV R167, R175 ;  /* 0x000000af00a77202 */ /* 0x000fe20000000f00 */
[----:B------:R-:W-:Y:S06]  /*3890*/  BRA `(.L_x_5902) ;  /* 0x0000000800547947 */ /* 0x000fec0003800000 */
.L_x_5900:
        /* <DEDUP_REMOVED lines=26> */
.L_x_5903:
        /* <DEDUP_REMOVED lines=18> */
[-C--:B------:R-:W-:Y:S02]  /*3b60*/  MOV R166, R174.reuse ;  /* 0x000000ae00a67202 */ /* 0x080fe40000000f00 */
[-C--:B------:R-:W-:Y:S02]  /*3b70*/  MOV R167, R175.reuse ;  /* 0x000000af00a77202 */ /* 0x080fe40000000f00 */
[----:B------:R-:W-:Y:S02]  /*3b80*/  MOV R171, R175 ;  /* 0x000000af00ab7202 */ /* 0x000fe40000000f00 */
[----:B------:R-:W-:-:S02]  /*3b90*/  MOV R170, R174 ;  /* 0x000000ae00aa7202 */ /* 0x000fc40000000f00 */
[----:B------:R-:W-:Y:S02]  /*3ba0*/  MOV R169, R173 ;  /* 0x000000ad00a97202 */ /* 0x000fe40000000f00 */
[----:B------:R-:W-:Y:S01]  /*3bb0*/  MOV R168, R172 ;  /* 0x000000ac00a87202 */ /* 0x000fe20000000f00 */
[----:B------:R-:W-:Y:S06]  /*3bc0*/  BRA `(.L_x_5902) ;  /* 0x0000000400887947 */ /* 0x000fec0003800000 */
.L_x_5899:
        /* <DEDUP_REMOVED lines=25> */
[----:B------:R-:W-:Y:S01]  /*3d60*/  FFMA.FTZ R175, R175, UR25, R43 ;  /* 0x00000019afaf7c23 */ /* 0x000fe2000801002b */
[----:B------:R-:W-:Y:S06]  /*3d70*/  BRA `(.L_x_5902) ;  /* 0x00000004001c7947 */ /* 0x000fec0003800000 */
.L_x_5905:
        /* <DEDUP_REMOVED lines=16> */
[----:B------:R-:W-:Y:S02]  /*3e80*/  MOV R164, R172 ;  /* 0x000000ac00a47202 */ /* 0x000fe40000000f00 */
[----:B------:R-:W-:Y:S02]  /*3e90*/  MOV R165, R173 ;  /* 0x000000ad00a57202 */ /* 0x000fe40000000f00 */
[----:B------:R-:W-:Y:S02]  /*3ea0*/  MOV R166, R174 ;  /* 0x000000ae00a67202 */ /* 0x000fe40000000f00 */
[----:B------:R-:W-:Y:S01]  /*3eb0*/  MOV R167, R175 ;  /* 0x000000af00a77202 */ /* 0x000fe20000000f00 */
[----:B------:R-:W-:Y:S06]  /*3ec0*/  BRA `(.L_x_5902) ;  /* 0x0000000000c87947 */ /* 0x000fec0003800000 */
.L_x_5904:
        /* <DEDUP_REMOVED lines=26> */
.L_x_5906:
        /* <DEDUP_REMOVED lines=18> */
[-C--:B------:R-:W-:Y:S02]  /*4190*/  MOV R166, R174.reuse ;  /* 0x000000ae00a67202 */ /* 0x080fe40000000f00 */
[-C--:B------:R-:W-:Y:S02]  /*41a0*/  MOV R167, R175.reuse ;  /* 0x000000af00a77202 */ /* 0x080fe40000000f00 */
[----:B------:R-:W-:Y:S02]  /*41b0*/  MOV R171, R175 ;  /* 0x000000af00ab7202 */ /* 0x000fe40000000f00 */
[----:B------:R-:W-:-:S02]  /*41c0*/  MOV R170, R174 ;  /* 0x000000ae00aa7202 */ /* 0x000fc40000000f00 */
[----:B------:R-:W-:Y:S02]  /*41d0*/  MOV R169, R173 ;  /* 0x000000ad00a97202 */ /* 0x000fe40000000f00 */
[----:B------:R-:W-:-:S07]  /*41e0*/  MOV R168, R172 ;  /* 0x000000ac00a87202 */ /* 0x000fce0000000f00 */
.L_x_5902:
[----:B------:R-:W-:-:S04]  /*41f0*/  ISETP.NE.U32.AND P4, PT, RZ, UR4, PT ;  /* 0x00000004ff007c0c */ /* 0x000fc8000bf85070 */
[----:B------:R-:W-:-:S13]  /*4200*/  ISETP.NE.AND.EX P4, PT, RZ, UR5, PT, P4 ;  /* 0x00000005ff007c0c */ /* 0x000fda000bf85340 */
[----:B------:R-:W0:Y:S02]  /*4210*/  @P4 LDC.64 R176, c[0x0][0x478] ;  /* 0x00011e00ffb04b82 */ /* 0x000e240000000a00 */
[----:B0-----:R-:W-:-:S05]  /*4220*/  @P4 IMAD.WIDE.U32 R176, R2, 0x10, R176 ;  /* 0x0000001002b04825 */ /* 0x001fca00078e00b0 */
[----:B------:R0:W-:Y:S01]  /*4230*/  @P4 STG.E.128 desc[UR14][R176.64], R168 ;  /* 0x000000a8b0004986 */ /* 0x0001e2000c101d0e */
[----:B------:R-:W-:-:S04]  /*4240*/  ISETP.NE.U32.AND P4, PT, RZ, UR7, PT ;  /* 0x00000007ff007c0c */ /* 0x000fc8000bf85070 */
[----:B------:R-:W-:Y:S01]  /*4250*/  ISETP.NE.AND.EX P4, PT, RZ, UR8, PT, P4 ;  /* 0x00000008ff007c0c */ /* 0x000fe2000bf85340 */
[----:B0-----:R-:W0:-:S12]  /*4260*/  LDC.64 R176, c[0x0][0x468] ;  /* 0x00011a00ffb07b82 */ /* 0x001e180000000a00 */
[----:B------:R-:W1:Y:S01]  /*4270*/  @P4 LDC.64 R178, c[0x0][0x470] ;  /* 0x00011c00ffb24b82 */ /* 0x000e620000000a00 */
[----:B0-----:R-:W-:-:S05]  /*4280*/  IMAD.WIDE.U32 R176, R2, 0x10, R176 ;  /* 0x0000001002b07825 */ /* 0x001fca00078e00b0 */
[----:B------:R1:W-:Y:S02]  /*4290*/  STG.E.128 desc[UR14][R176.64], R172 ;  /* 0x000000acb0007986 */ /* 0x0003e4000c101d0e */
[C---:B-1----:R-:W-:Y:S01]  /*42a0*/  @P4 IMAD.WIDE.U32 R172, R2.reuse, 0x10, R178 ;  /* 0x0000001002ac4825 */ /* 0x042fe200078e00b2 */
[----:B------:R-:W-:-:S04]  /*42b0*/  IADD3 R2, PT, PT, R2, 0x100, RZ ;  /* 0x0000010002027810 */ /* 0x000fc80007ffe0ff */
[----:B------:R0:W-:Y:S03]  /*42c0*/  @P4 STG.E.128 desc[UR14][R172.64], R164 ;  /* 0x000000a4ac004986 */ /* 0x0001e6000c101d0e */
.L_x_5898:
[----:B------:R-:W-:Y:S05]  /*42d0*/  BSYNC.RECONVERGENT B0 ;  /* 0x0000000000007941 */ /* 0x000fea0003800200 */
.L_x_5897:
        /* <DEDUP_REMOVED lines=11> */
[----:B------:R-:W-:-:S06]  /*4390*/  UISETP.NE.AND.EX UP0, UPT, UR13, URZ, UPT, UP0 ;  /* 0x000000ff0d00728c */ /* 0x000fcc000bf05300 */
[----:B------:R-:W-:-:S13]  /*43a0*/  PLOP3.LUT P5, PT, PT, PT, UP0, 0x80, 0x8 ;  /* 0x000000000008781c */ /* 0x000fda0003faf008 */
[----:B------:R-:W-:Y:S05]  /*43b0*/  @!P5 BRA `(.L_x_5911) ;  /* 0x000000000064d947 */ /* 0x000fea0003800000 */
[----:B0-----:R-:W-:Y:S02]  /*43c0*/  MOV R172, UR26 ;  /* 0x0000001a00ac7c02 */ /* 0x001fe40008000f00 */
        /* <DEDUP_REMOVED lines=24> */
.L_x_5911:
        /* <DEDUP_REMOVED lines=21> */
.L_x_5910:
[----:B0-----:R-:W0:Y:S02]  /*46a0*/  LDC.64 R172, c[0x0][0x470] ;  /* 0x00011c00ffac7b82 */ /* 0x001e240000000a00 */
[----:B0-----:R-:W-:-:S04]  /*46b0*/  ISETP.NE.U32.AND P5, PT, R172, RZ, PT ;  /* 0x000000ffac00720c */ /* 0x001fc80003fa5070 */
[----:B------:R-:W-:-:S13]  /*46c0*/  ISETP.NE.AND.EX P5, PT, R173, RZ, PT, P5 ;  /* 0x000000ffad00720c */ /* 0x000fda0003fa5350 */
[----:B------:R-:W-:Y:S05]  /*46d0*/  @!P5 BRA `(.L_x_5913) ;  /* 0x000000000054d947 */ /* 0x000fea0003800000 */
        /* <DEDUP_REMOVED lines=21> */
.L_x_5913:
        /* <DEDUP_REMOVED lines=17> */
.L_x_5909:
[----:B0-----:R-:W0:Y:S02]  /*4940*/  LDC.64 R172, c[0x0][0x478] ;  /* 0x00011e00ffac7b82 */ /* 0x001e240000000a00 */
[----:B0-----:R-:W-:-:S04]  /*4950*/  ISETP.NE.U32.AND P4, PT, R172, RZ, PT ;  /* 0x000000ffac00720c */ /* 0x001fc80003f85070 */
[----:B------:R-:W-:-:S13]  /*4960*/  ISETP.NE.AND.EX P4, PT, R173, RZ, PT, P4 ;  /* 0x000000ffad00720c */ /* 0x000fda0003f85340 */
[----:B------:R-:W-:Y:S05]  /*4970*/  @!P4 BRA `(.L_x_5914) ;  /* 0x0000000000c8c947 */ /* 0x000fea0003800000 */
[----:B------:R-:W0:Y:S02]  /*4980*/  LDC.64 R168, c[0x0][0x470] ;  /* 0x00011c00ffa87b82 */ /* 0x000e240000000a00 */
        /* <DEDUP_REMOVED lines=28> */
.L_x_5915:
        /* <DEDUP_REMOVED lines=21> */
.L_x_5914:
        /* <DEDUP_REMOVED lines=25> */
.L_x_5916:
        /* <DEDUP_REMOVED lines=15> */
[----:B------:R-:W-:-:S07]  /*4f20*/  FMUL.FTZ R175, R175, UR25 ;  /* 0x00000019afaf7c20 */ /* 0x000fce0008410000 */
.L_x_5912:
[----:B------:R-:W0:Y:S08]  /*4f30*/  @P4 LDC.64 R176, c[0x0][0x478] ;  /* 0x00011e00ffb04b82 */ /* 0x000e300000000a00 */
[----:B------:R-:W1:Y:S01]  /*4f40*/  LDC.64 R178, c[0x0][0x468] ;  /* 0x00011a00ffb27b82 */ /* 0x000e620000000a00 */
[----:B0-----:R-:W-:-:S05]  /*4f50*/  @P4 IMAD.WIDE.U32 R176, R2, 0x10, R176 ;  /* 0x0000001002b04825 */ /* 0x001fca00078e00b0 */
[----:B------:R0:W-:Y:S01]  /*4f60*/  @P4 STG.E.128 desc[UR14][R176.64], R168 ;  /* 0x000000a8b0004986 */ /* 0x0001e2000c101d0e */
[----:B-1----:R-:W-:-:S05]  /*4f70*/  IMAD.WIDE.U32 R178, R2, 0x10, R178 ;  /* 0x0000001002b27825 */ /* 0x002fca00078e00b2 */
[----:B------:R1:W-:Y:S01]  /*4f80*/  STG.E.128 desc[UR14][R178.64], R172 ;  /* 0x000000acb2007986 */ /* 0x0003e2000c101d0e */
[----:B0-----:R-:W1:Y:S02]  /*4f90*/  @P5 LDC.64 R176, c[0x0][0x470] ;  /* 0x00011c00ffb05b82 */ /* 0x001e640000000a00 */
[C---:B-1----:R-:W-:Y:S01]  /*4fa0*/  @P5 IMAD.WIDE.U32 R172, R2.reuse, 0x10, R176 ;  /* 0x0000001002ac5825 */ /* 0x042fe200078e00b0 */
[----:B------:R-:W-:-:S04]  /*4fb0*/  IADD3 R2, PT, PT, R2, 0x100, RZ ;  /* 0x0000010002027810 */ /* 0x000fc80007ffe0ff */
[----:B------:R1:W-:Y:S03]  /*4fc0*/  @P5 STG.E.128 desc[UR14][R172.64], R164 ;  /* 0x000000a4ac005986 */ /* 0x0003e6000c101d0e */
.L_x_5908:
[----:B------:R-:W-:Y:S05]  /*4fd0*/  BSYNC.RECONVERGENT B0 ;  /* 0x0000000000007941 */ /* 0x000fea0003800200 */
.L_x_5907:
        /* <DEDUP_REMOVED lines=38> */
.L_x_5921:
        /* <DEDUP_REMOVED lines=21> */
.L_x_5920:
[----:B01----:R-:W0:Y:S02]  /*5390*/  LDC.64 R172, c[0x0][0x470] ;  /* 0x00011c00ffac7b82 */ /* 0x003e240000000a00 */
        /* <DEDUP_REMOVED lines=24> */
.L_x_5923:
        /* <DEDUP_REMOVED lines=17> */
.L_x_5919:
[----:B01----:R-:W0:Y:S02]  /*5630*/  LDC.64 R172, c[0x0][0x478] ;  /* 0x00011e00ffac7b82 */ /* 0x003e240000000a00 */
        /* <DEDUP_REMOVED lines=32> */
.L_x_5925:
        /* <DEDUP_REMOVED lines=21> */
.L_x_5924:
        /* <DEDUP_REMOVED lines=25> */
.L_x_5926:
        /* <DEDUP_REMOVED lines=16> */
.L_x_5922:
        /* <DEDUP_REMOVED lines=10> */
.L_x_5918:
[----:B------:R-:W-:Y:S05]  /*5cc0*/  BSYNC.RECONVERGENT B0 ;  /* 0x0000000000007941 */ /* 0x000fea0003800200 */
.L_x_5917:
        /* <DEDUP_REMOVED lines=38> */
.L_x_5931:
        /* <DEDUP_REMOVED lines=21> */
.L_x_5930:
[----:B012---:R-:W0:Y:S02]  /*6080*/  LDC.64 R172, c[0x0][0x470] ;  /* 0x00011c00ffac7b82 */ /* 0x007e240000000a00 */
        /* <DEDUP_REMOVED lines=24> */
.L_x_5933:
        /* <DEDUP_REMOVED lines=17> */
.L_x_5929:
[----:B012---:R-:W0:Y:S02]  /*6320*/  LDC.64 R172, c[0x0][0x478] ;  /* 0x00011e00ffac7b82 */ /* 0x007e240000000a00 */
        /* <DEDUP_REMOVED lines=32> */
.L_x_5935:
        /* <DEDUP_REMOVED lines=21> */
.L_x_5934:
        /* <DEDUP_REMOVED lines=25> */
.L_x_5936:
        /* <DEDUP_REMOVED lines=16> */
.L_x_5932:
        /* <DEDUP_REMOVED lines=10> */
.L_x_5928:
[----:B------:R-:W-:Y:S05]  /*69b0*/  BSYNC.RECONVERGENT B0 ;  /* 0x0000000000007941 */ /* 0x000fea0003800200 */
.L_x_5927:
        /* <DEDUP_REMOVED lines=13> */
[----:B0123--:R-:W-:Y:S02]  /*6a90*/  MOV R172, UR26 ;  /* 0x0000001a00ac7c02 */ /* 0x00ffe40008000f00 */
        /* <DEDUP_REMOVED lines=24> */
.L_x_5941:
        /* <DEDUP_REMOVED lines=21> */
.L_x_5940:
[----:B0123--:R-:W0:Y:S02]  /*6d70*/  LDC.64 R172, c[0x0][0x470] ;  /* 0x00011c00ffac7b82 */ /* 0x00fe240000000a00 */
        /* <DEDUP_REMOVED lines=24> */
.L_x_5943:
        /* <DEDUP_REMOVED lines=17> */
.L_x_5939:
[----:B0123--:R-:W0:Y:S02]  /*7010*/  LDC.64 R172, c[0x0][0x478] ;  /* 0x00011e00ffac7b82 */ /* 0x00fe240000000a00 */
        /* <DEDUP_REMOVED lines=32> */
.L_x_5945:
        /* <DEDUP_REMOVED lines=21> */
.L_x_5944:
        /* <DEDUP_REMOVED lines=25> */
.L_x_5946:
        /* <DEDUP_REMOVED lines=16> */
.L_x_5942:
        /* <DEDUP_REMOVED lines=10> */
.L_x_5938:
[----:B------:R-:W-:Y:S05]  /*76a0*/  BSYNC.RECONVERGENT B0 ;  /* 0x0000000000007941 */ /* 0x000fea0003800200 */
.L_x_5937:
        /* <DEDUP_REMOVED lines=13> */
[----:B01234-:R-:W-:Y:S02]  /*7780*/  MOV R172, UR26 ;  /* 0x0000001a00ac7c02 */ /* 0x01ffe40008000f00 */
        /* <DEDUP_REMOVED lines=24> */
.L_x_5951:
        /* <DEDUP_REMOVED lines=21> */
.L_x_5950:
[----:B01234-:R-:W0:Y:S02]  /*7a60*/  LDC.64 R172, c[0x0][0x470] ;  /* 0x00011c00ffac7b82 */ /* 0x01fe240000000a00 */
        /* <DEDUP_REMOVED lines=24> */
.L_x_5953:
        /* <DEDUP_REMOVED lines=17> */
.L_x_5949:
[----:B01234-:R-:W0:Y:S02]  /*7d00*/  LDC.64 R172, c[0x0][0x478] ;  /* 0x00011e00ffac7b82 */ /* 0x01fe240000000a00 */
        /* <DEDUP_REMOVED lines=32> */
.L_x_5955:
        /* <DEDUP_REMOVED lines=21> */
.L_x_5954:
        /* <DEDUP_REMOVED lines=25> */
.L_x_5956:
        /* <DEDUP_REMOVED lines=16> */
.L_x_5952:
        /* <DEDUP_REMOVED lines=10> */
.L_x_5948:
[----:B------:R-:W-:Y:S05]  /*8390*/  BSYNC.RECONVERGENT B0 ;  /* 0x0000000000007941 */ /* 0x000fea0003800200 */
.L_x_5947:
        /* <DEDUP_REMOVED lines=39> */
.L_x_5961:
        /* <DEDUP_REMOVED lines=21> */
.L_x_5960:
        /* <DEDUP_REMOVED lines=25> */
.L_x_5963:
        /* <DEDUP_REMOVED lines=17> */
.L_x_5959:
        /* <DEDUP_REMOVED lines=33> */
.L_x_5965:
        /* <DEDUP_REMOVED lines=21> */
.L_x_5964:
        /* <DEDUP_REMOVED lines=25> */
.L_x_5966:
        /* <DEDUP_REMOVED lines=16> */
.L_x_5962:
[----:B------:R-:W0:Y:S08]  /*8ff0*/  @P4 LDC.64 R176, c[0x0][0x478] ;  /* 0x00011e00ffb04b82 */ /* 0x000e300000000a00 */
[----:B------:R-:W1:Y:S01]  /*9000*/  LDC.64 R178, c[0x0][0x468] ;  /* 0x00011a00ffb27b82 */ /* 0x000e620000000a00 */
[----:B0-----:R-:W-:-:S05]  /*9010*/  @P4 IMAD.WIDE.U32 R176, R2, 0x10, R176 ;  /* 0x0000001002b04825 */ /* 0x001fca00078e00b0 */
[----:B------:R0:W-:Y:S01]  /*9020*/  @P4 STG.E.128 desc[UR14][R176.64], R168 ;  /* 0x000000a8b0004986 */ /* 0x0001e2000c101d0e */
[----:B-1----:R-:W-:-:S05]  /*9030*/  IMAD.WIDE.U32 R178, R2, 0x10, R178 ;  /* 0x0000001002b27825 */ /* 0x002fca00078e00b2 */
[----:B------:R1:W-:Y:S01]  /*9040*/  STG.E.128 desc[UR14][R178.64], R172 ;  /* 0x000000acb2007986 */ /* 0x0003e2000c101d0e */
[----:B0-----:R-:W1:Y:S02]  /*9050*/  @P5 LDC.64 R176, c[0x0][0x470] ;  /* 0x00011c00ffb05b82 */ /* 0x001e640000000a00 */
[----:B-1----:R-:W-:-:S05]  /*9060*/  @P5 IMAD.WIDE.U32 R172, R2, 0x10, R176 ;  /* 0x0000001002ac5825 */ /* 0x002fca00078e00b0 */
[----:B------:R0:W-:Y:S02]  /*9070*/  @P5 STG.E.128 desc[UR14][R172.64], R164 ;  /* 0x000000a4ac005986 */ /* 0x0001e4000c101d0e */
.L_x_5958:
[----:B------:R-:W-:Y:S05]  /*9080*/  BSYNC.RECONVERGENT B0 ;  /* 0x0000000000007941 */ /* 0x000fea0003800200 */
.L_x_5957:
[----:B------:R-:W-:Y:S01]  /*9090*/  UPLOP3.LUT UP1, UPT, UPT, UPT, UP1, 0x40, 0x4 ;  /* 0x000000000004789c */ /* 0x000fe20003f2e810 */
[----:B------:R-:W-:Y:S10]  /*90a0*/  BRA.U !UP3, `(.L_x_5967) ;  /* 0xffffff810b3c7547 */ /* 0x000ff4000b83ffff */
.L_x_5880:
[----:B------:R-:W0:Y:S01]  /*90b0*/  S2UR UR4, SR_CTAID.X ;  /* 0x00000000000479c3 */ /* 0x000e220000002500 */
[----:B------:R-:W-:Y:S01]  /*90c0*/  ISETP.NE.AND P4, PT, R180, RZ, PT ;  /* 0x000000ffb400720c */ /* 0x000fe20003f85270 */
[----:B------:R-:W-:Y:S01]  /*90d0*/  BSSY.RECONVERGENT B0, `(.L_x_5968) ;  /* 0x0000012000007945 */ /* 0x000fe20003800200 */
[----:B0-----:R-:W-:-:S06]  /*90e0*/  UIMAD UR4, UR4, UR6, URZ ;  /* 0x00000006040472a4 */ /* 0x001fcc000f8e02ff */
[----:B------:R-:W-:-:S04]  /*90f0*/  MOV R0, UR4 ;  /* 0x0000000400007c02 */ /* 0x000fc80008000f00 */
[----:B------:R-:W-:Y:S01]  /*9100*/  LEA.HI R221, R0, R221, RZ, 0x1e ;  /* 0x000000dd00dd7211 */ /* 0x000fe200078ff0ff */
[----:B------:R-:W-:Y:S06]  /*9110*/  @!P4 BRA `(.L_x_5969) ;  /* 0x000000000034c947 */ /* 0x000fec0003800000 */
[----:B-----5:R-:W0:Y:S08]  /*9120*/  LDC.64 R2, c[0x0][0x440] ;  /* 0x00011000ff027b82 */ /* 0x020e300000000a00 */
        /* <DEDUP_REMOVED lines=12> */
.L_x_5969:
[----:B------:R-:W-:Y:S05]  /*91f0*/  BSYNC.RECONVERGENT B0 ;  /* 0x0000000000007941 */ /* 0x000fea0003800200 */
.L_x_5968:
[----:B------:R-:W-:Y:S01]  /*9200*/  ISETP.NE.AND P4, PT, R226, RZ, PT ;  /* 0x000000ffe200720c */ /* 0x000fe20003f85270 */
[----:B------:R-:W-:-:S12]  /*9210*/  BSSY.RECONVERGENT B0, `(.L_x_5970) ;  /* 0x000000f000007945 */ /* 0x000fd80003800200 */
[----:B------:R-:W-:Y:S05]  /*9220*/  @!P4 BRA `(.L_x_5971) ;  /* 0x000000000034c947 */ /* 0x000fea0003800000 */
[----:B0----5:R-:W0:Y:S08]  /*9230*/  LDC.64 R2, c[0x0][0x440] ;  /* 0x00011000ff027b82 */ /* 0x021e300000000a00 */
        /* <DEDUP_REMOVED lines=12> */
.L_x_5971:
[----:B------:R-:W-:Y:S05]  /*9300*/  BSYNC.RECONVERGENT B0 ;  /* 0x0000000000007941 */ /* 0x000fea0003800200 */
.L_x_5970:
[----:B------:R-:W-:Y:S04]  /*9310*/  BSSY.RECONVERGENT B0, `(.L_x_5972) ;  /* 0x000000f000007945 */ /* 0x000fe80003800200 */
        /* <DEDUP_REMOVED lines=14> */
.L_x_5973:
[----:B------:R-:W-:Y:S05]  /*9400*/  BSYNC.RECONVERGENT B0 ;  /* 0x0000000000007941 */ /* 0x000fea0003800200 */
.L_x_5972:
        /* <DEDUP_REMOVED lines=15> */
.L_x_5975:
[----:B------:R-:W-:Y:S05]  /*9500*/  BSYNC.RECONVERGENT B0 ;  /* 0x0000000000007941 */ /* 0x000fea0003800200 */
.L_x_5974:
        /* <DEDUP_REMOVED lines=15> */
.L_x_5977:
[----:B------:R-:W-:Y:S05]  /*9600*/  BSYNC.RECONVERGENT B0 ;  /* 0x0000000000007941 */ /* 0x000fea0003800200 */
.L_x_5976:
        /* <DEDUP_REMOVED lines=15> */
.L_x_5979:
[----:B------:R-:W-:Y:S05]  /*9700*/  BSYNC.RECONVERGENT B0 ;  /* 0x0000000000007941 */ /* 0x000fea0003800200 */
.L_x_5978:
[----:B------:R-:W-:-:S13]  /*9710*/  ISETP.NE.AND P0, PT, R225, RZ, PT ;  /* 0x000000ffe100720c */ /* 0x000fda0003f05270 */
[----:B------:R-:W-:Y:S05]  /*9720*/  @!P0 EXIT ;  /* 0x000000000000894d */ /* 0x000fea0003800000 */
[----:B0----5:R-:W0:Y:S08]  /*9730*/  LDC.64 R2, c[0x0][0x440] ;  /* 0x00011000ff027b82 */ /* 0x021e300000000a00 */
        /* <DEDUP_REMOVED lines=12> */
.L_x_5980:
        /* <DEDUP_REMOVED lines=16> */
.L_x_7308:


//--------------------- .text._ZN10layer_norm31ln_parallel_residual_bwd_kernelINS_13Kernel_traitsI6__halfffffjLj7168ELj1ELj1ELj8ELj16ENS_18Kernel_traits_baseILj7168ES2_ffffjLj256EEEEELb0ELb0ELb1EEEvNS_9BwdParamsE --------------------------
	.section	.text._ZN10layer_norm31ln_parallel_residual_bwd_kernelINS_13Kernel_traitsI6__halfffffjLj7168ELj1ELj1ELj8ELj16ENS_18Kernel_traits_baseILj7168ES2_ffffjLj256EEEEELb0ELb0ELb1EEEvNS_9BwdParamsE,"ax",@progbits
	.align	128
        .global         _ZN10layer_norm31ln_parallel_residual_bwd_kernelINS_13Kernel_traitsI6__halfffffjLj7168ELj1ELj1ELj8ELj16ENS_18Kernel_traits_baseILj7168ES2_ffffjLj256EEEEELb0ELb0ELb1EEEvNS_9BwdParamsE
        .type           _ZN10layer_norm31ln_parallel_residual_bwd_kernelINS_13Kernel_traitsI6__halfffffjLj7168ELj1ELj1ELj8ELj16ENS_18Kernel_traits_baseILj7168ES2_ffffjLj256EEEEELb0ELb0ELb1EEEvNS_9BwdParamsE,@function
        .size           _ZN10layer_norm31ln_parallel_residual_bwd_kernelINS_13Kernel_traitsI6__halfffffjLj7168ELj1ELj1ELj8ELj16ENS_18Kernel_traits_baseILj7168ES2_ffffjLj256EEEEELb0ELb0ELb1EEEvNS_9BwdParamsE,(.L_x_7309 - _ZN10layer_norm31ln_parallel_residual_bwd_kernelINS_13Kernel_traitsI6__halfffffjLj7168ELj1ELj1ELj8ELj16ENS_18Kernel_traits_baseILj7168ES2_ffffjLj256EEEEELb0ELb0ELb1EEEvNS_9BwdParamsE)
        .other          _ZN10layer_norm31ln_parallel_residual_bwd_kernelINS_13Kernel_traitsI6__halfffffjLj7168ELj1ELj1ELj8ELj16ENS_18Kernel_traits_baseILj7168ES2_ffffjLj256EEEEELb0ELb0ELb1EEEvNS_9BwdParamsE,@"STO_CUDA_ENTRY STV_DEFAULT"
_ZN10layer_norm31ln_parallel_residual_bwd_kernelINS_13Kernel_traitsI6__halfffffjLj7168ELj1ELj1ELj8ELj16ENS_18Kernel_traits_baseILj7168ES2_ffffjLj256EEEEELb0ELb0ELb1EEEvNS_9BwdParamsE:
.text._ZN10layer_norm31ln_parallel_residual_bwd_kernelINS_13Kernel_traitsI6__halfffffjLj7168ELj1ELj1ELj8ELj16ENS_18Kernel_traits_baseILj7168ES2_ffffjLj256EEEEELb0ELb0ELb1EEEvNS_9BwdParamsE:
        /* <DEDUP_REMOVED lines=81> */
[----:B-1----:R-:W-:Y:S01]  /*0510*/  IMAD.WIDE.U32 R4, R129, 0x8, R4 ;  /* 0x0000000881047825 */ /* 0x002fe200078e0004 */
[----:B------:R-:W-:Y:S02]  /*0520*/  CS2R R212, SRZ ;  /* 0x0000000000d47805 */ /* 0x000fe4000001ff00 */
[----:B------:R-:W-:Y:S02]  /*0530*/  CS2R R198, SRZ ;  /* 0x0000000000c67805 */ /* 0x000fe4000001ff00 */
[----:B------:R-:W-:Y:S02]  /*0540*/  CS2R R196, SRZ ;  /* 0x0000000000c47805 */ /* 0x000fe4000001ff00 */
[----:B------:R-:W-:Y:S01]  /*0550*/  CS2R R194, SRZ ;  /* 0x0000000000c27805 */ /* 0x000fe2000001ff00 */
[----:B0-----:R-:W3:Y:S01]  /*0560*/  LDG.E.64 R12, desc[UR14][R4.64+0x1800] ;  /* 0x0018000e040c7981 */ /* 0x001ee2000c1e1b00 */
[----:B------:R-:W-:-:S02]  /*0570*/  CS2R R192, SRZ ;  /* 0x0000000000c07805 */ /* 0x000fc4000001ff00 */
[----:B------:R-:W-:Y:S02]  /*0580*/  MOV R170, RZ ;  /* 0x000000ff00aa7202 */ /* 0x000fe40000000f00 */
        /* <DEDUP_REMOVED lines=40> */
[----:B------:R1:W2:Y:S01]  /*0810*/  LDG.E.64 R250, desc[UR14][R4.64+0x2000] ;  /* 0x0020000e04fa7981 */ /* 0x0002a2000c1e1b00 */
[----:B------:R-:W0:Y:S03]  /*0820*/  LDCU.U8 UR20, c[0x0][0x410] ;  /* 0x00008200ff1477ac */ /* 0x000e260008000000 */
[----:B------:R-:W2:Y:S01]  /*0830*/  LDG.E.64 R6, desc[UR14][R2.64+0x3000] ;  /* 0x0030000e02067981 */ /* 0x000ea2000c1e1b00 */
[----:B------:R-:W0:Y:S03]  /*0840*/  LDCU UR26, c[0x0][0x400] ;  /* 0x00008000ff1a77ac */ /* 0x000e260008000800 */
[----:B------:R3:W2:Y:S01]  /*0850*/  LDG.E.64 R8, desc[UR14][R2.64+0x2800] ;  /* 0x0028000e02087981 */ /* 0x0006a2000c1e1b00 */
[----:B-1----:R-:W-:Y:S01]  /*0860*/  CS2R R4, SRZ ;  /* 0x0000000000047805 */ /* 0x002fe2000001ff00 */
[----:B------:R-:W1:Y:S01]  /*0870*/  LDCU.64 UR28, c[0x0][0x468] ;  /* 0x00008d00ff1c77ac */ /* 0x000e620008000a00 */
[----:B------:R-:W0:Y:S01]  /*0880*/  LDCU.64 UR12, c[0x0][0x470] ;  /* 0x00008e00ff0c77ac */ /* 0x000e220008000a00 */
[----:B------:R-:W0:Y:S01]  /*0890*/  LDCU.64 UR10, c[0x0][0x478] ;  /* 0x00008f00ff0a77ac */ /* 0x000e220008000a00 */
[----:B------:R-:W0:Y:S01]  /*08a0*/  LDCU.128 UR16, c[0x0][0x3c0] ;  /* 0x00007800ff1077ac */ /* 0x000e220008000c00 */
[----:B------:R-:W0:Y:S01]  /*08b0*/  LDCU.64 UR22, c[0x0][0x438] ;  /* 0x00008700ff1677ac */ /* 0x000e220008000a00 */
[----:B------:R-:W0:Y:S01]  /*08c0*/  LDCU.64 UR24, c[0x0][0x380] ;  /* 0x00007000ff1877ac */ /* 0x000e220008000a00 */
[----:B---3--:R-:W-:-:S02]  /*08d0*/  HADD2.F32 R0, -RZ, R12.H0_H0 ;  /* 0x2000000cff007230 */ /* 0x008fc40000004100 */
[----:B------:R-:W-:Y:S02]  /*08e0*/  HADD2.F32 R2, -RZ, R13.H0_H0 ;  /* 0x2000000dff027230 */ /* 0x000fe40000004100 */
[----:B----4-:R-:W-:Y:S01]  /*08f0*/  HADD2.F32 R3, -RZ, R42.H0_H0 ;  /* 0x2000002aff037230 */ /* 0x010fe20000004100 */
[----:B------:R-:W-:Y:S04]  /*0900*/  STL [R1+0x1c], R0 ;  /* 0x00001c0001007387 */ /* 0x000fe80000100800 */
[----:B------:R3:W-:Y:S04]  /*0910*/  STL [R1+0xc], R2 ;  /* 0x00000c0201007387 */ /* 0x0007e80000100800 */
[----:B------:R5:W-:Y:S01]  /*0920*/  STL [R1+0x3c], R3 ;  /* 0x00003c0301007387 */ /* 0x000be20000100800 */
[----:B---3--:R-:W-:-:S02]  /*0930*/  HADD2.F32 R2, -RZ, R43.H0_H0 ;  /* 0x2000002bff027230 */ /* 0x008fc40000004100 */
[----:B-----5:R-:W-:-:S03]  /*0940*/  HADD2.F32 R3, -RZ, R46.H0_H0 ;  /* 0x2000002eff037230 */ /* 0x020fc60000004100 */
[----:B------:R3:W-:Y:S04]  /*0950*/  STL [R1+0x2c], R2 ;  /* 0x00002c0201007387 */ /* 0x0007e80000100800 */
[----:B------:R2:W-:Y:S01]  /*0960*/  STL [R1+0x5c], R3 ;  /* 0x00005c0301007387 */ /* 0x0005e20000100800 */
[----:B---3--:R-:W-:Y:S02]  /*0970*/  HADD2.F32 R2, -RZ, R47.H0_H0 ;  /* 0x2000002fff027230 */ /* 0x008fe40000004100 */
[----:B--2---:R-:W-:-:S03]  /*0980*/  HADD2.F32 R3, -RZ, R50.H0_H0 ;  /* 0x20000032ff037230 */ /* 0x004fc60000004100 */
[----:B------:R2:W-:Y:S04]  /*0990*/  STL [R1+0x4c], R2 ;  /* 0x00004c0201007387 */ /* 0x0005e80000100800 */
[----:B------:R3:W-:Y:S01]  /*09a0*/  STL [R1+0x7c], R3 ;  /* 0x00007c0301007387 */ /* 0x0007e20000100800 */
[----:B--2---:R-:W-:-:S05]  /*09b0*/  HADD2.F32 R2, -RZ, R51.H0_H0 ;  /* 0x20000033ff027230 */ /* 0x004fca0000004100 */
[----:B------:R2:W-:Y:S01]  /*09c0*/  STL [R1+0x6c], R2 ;  /* 0x00006c0201007387 */ /* 0x0005e20000100800 */
[----:B---3--:R-:W-:Y:S02]  /*09d0*/  HADD2.F32 R3, -RZ, R14.H0_H0 ;  /* 0x2000000eff037230 */ /* 0x008fe40000004100 */
[----:B--2---:R-:W-:-:S05]  /*09e0*/  HADD2.F32 R2, -RZ, R10.H0_H0 ;  /* 0x2000000aff027230 */ /* 0x004fca0000004100 */
[----:B------:R2:W-:Y:S04]  /*09f0*/  STL [R1], R2 ;  /* 0x0000000201007387 */ /* 0x0005e80000100800 */
[----:B------:R3:W-:Y:S01]  /*0a00*/  STL [R1+0x20], R3 ;  /* 0x0000200301007387 */ /* 0x0007e20000100800 */
[----:B--2---:R-:W-:Y:S02]  /*0a10*/  HADD2.F32 R2, -RZ, R15.H0_H0 ;  /* 0x2000000fff027230 */ /* 0x004fe40000004100 */
[----:B---3--:R-:W-:-:S03]  /*0a20*/  HADD2.F32 R3, -RZ, R16.H0_H0 ;  /* 0x20000010ff037230 */ /* 0x008fc60000004100 */
[----:B------:R2:W-:Y:S04]  /*0a30*/  STL [R1+0x10], R2 ;  /* 0x0000100201007387 */ /* 0x0005e80000100800 */
[----:B------:R3:W-:Y:S01]  /*0a40*/  STL [R1+0x40], R3 ;  /* 0x0000400301007387 */ /* 0x0007e20000100800 */
[----:B--2---:R-:W-:Y:S01]  /*0a50*/  HADD2.F32 R2, -RZ, R17.H0_H0 ;  /* 0x20000011ff027230 */ /* 0x004fe20000004100 */
[----:B------:R-:W-:Y:S01]  /*0a60*/  SHF.R.U64 R41, R12, 0x10, R13 ;  /* 0x000000100c297819 */ /* 0x000fe2000000120d */
[----:B---3--:R-:W-:-:S03]  /*0a70*/  HADD2.F32 R3, -RZ, R18.H0_H0 ;  /* 0x20000012ff037230 */ /* 0x008fc60000004100 */
[----:B------:R2:W-:Y:S01]  /*0a80*/  STL [R1+0x30], R2 ;  /* 0x0000300201007387 */ /* 0x0005e20000100800 */
[----:B------:R-:W-:-:S03]  /*0a90*/  SHF.R.U32.HI R0, RZ, 0x10, R13 ;  /* 0x00000010ff007819 */ /* 0x000fc6000001160d */
[----:B------:R3:W-:Y:S01]  /*0aa0*/  STL [R1+0x60], R3 ;  /* 0x0000600301007387 */ /* 0x0007e20000100800 */
[----:B--2---:R-:W-:Y:S01]  /*0ab0*/  HADD2.F32 R2, -RZ, R19.H0_H0 ;  /* 0x20000013ff027230 */ /* 0x004fe20000004100 */
[--C-:B------:R-:W-:Y:S01]  /*0ac0*/  SHF.R.U64 R45, R42, 0x10, R43.reuse ;  /* 0x000000102a2d7819 */ /* 0x100fe2000000122b */
[----:B------:R-:W-:Y:S02]  /*0ad0*/  HADD2.F32 R41, -RZ, R41.H0_H0 ;  /* 0x20000029ff297230 */ /* 0x000fe40000004100 */
[----:B---3--:R-:W-:Y:S01]  /*0ae0*/  HADD2.F32 R3, -RZ, R54.H0_H0 ;  /* 0x20000036ff037230 */ /* 0x008fe20000004100 */
        /* <DEDUP_REMOVED lines=10> */
[----:B------:R2:W-:Y:S01]  /*0b90*/  STL [R1+0x14], R41 ;  /* 0x0000142901007387 */ /* 0x0005e20000100800 */
[----:B------:R-:W-:-:S03]  /*0ba0*/  SHF.R.U32.HI R51, RZ, 0x10, R51 ;  /* 0x00000010ff337819 */ /* 0x000fc60000011633 */
[----:B------:R3:W-:Y:S01]  /*0bb0*/  STL [R1+0x4], R0 ;  /* 0x0000040001007387 */ /* 0x0007e20000100800 */
[----:B--2---:R-:W-:-:S03]  /*0bc0*/  HADD2.F32 R41, -RZ, R43.H0_H0 ;  /* 0x2000002bff297230 */ /* 0x004fc60000004100 */
[----:B------:R-:W-:Y:S01]  /*0bd0*/  STL [R1+0x34], R45 ;  /* 0x0000342d01007387 */ /* 0x000fe20000100800 */
[----:B---3--:R-:W-:-:S03]  /*0be0*/  HADD2.F32 R0, -RZ, R49.H0_H0 ;  /* 0x20000031ff007230 */ /* 0x008fc60000004100 */
[----:B------:R2:W-:Y:S01]  /*0bf0*/  STL [R1+0x24], R41 ;  /* 0x0000242901007387 */ /* 0x0005e20000100800 */
[----:B------:R-:W-:Y:S01]  /*0c00*/  HADD2.F32 R43, -RZ, R47.H0_H0 ;  /* 0x2000002fff2b7230 */ /* 0x000fe20000004100 */
[--C-:B------:R-:W-:Y:S02]  /*0c10*/  SHF.R.U64 R42, R14, 0x10, R15.reuse ;  /* 0x000000100e2a7819 */ /* 0x100fe4000000120f */
[----:B------:R3:W-:Y:S01]  /*0c20*/  STL [R1+0x54], R0 ;  /* 0x0000540001007387 */ /* 0x0007e20000100800 */
[----:B------:R-:W-:Y:S01]  /*0c30*/  SHF.R.U32.HI R40, RZ, 0x10, R15 ;  /* 0x00000010ff287819 */ /* 0x000fe2000001160f */
[----:B--2---:R-:W-:Y:S02]  /*0c40*/  HADD2.F32 R41, -RZ, R53.H0_H0 ;  /* 0x20000035ff297230 */ /* 0x004fe40000004100 */
[----:B------:R-:W-:Y:S01]  /*0c50*/  STL [R1+0x44], R43 ;  /* 0x0000442b01007387 */ /* 0x000fe20000100800 */
[----:B---3--:R-:W-:-:S03]  /*0c60*/  HADD2.F32 R0, -RZ, R51.H0_H0 ;  /* 0x20000033ff007230 */ /* 0x008fc60000004100 */
[----:B------:R2:W-:Y:S01]  /*0c70*/  STL [R1+0x74], R41 ;  /* 0x0000742901007387 */ /* 0x0005e20000100800 */
[--C-:B------:R-:W-:Y:S01]  /*0c80*/  SHF.R.U64 R46, R16, 0x10, R17.reuse ;  /* 0x00000010102e7819 */ /* 0x100fe20000001211 */
[----:B------:R-:W-:Y:S01]  /*0c90*/  HADD2.F32 R42, -RZ, R42.H0_H0 ;  /* 0x2000002aff2a7230 */ /* 0x000fe20000004100 */
[----:B------:R-:W-:Y:S01]  /*0ca0*/  SHF.R.U32.HI R44, RZ, 0x10, R17 ;  /* 0x00000010ff2c7819 */ /* 0x000fe20000011611 */
[----:B------:R3:W-:Y:S01]  /*0cb0*/  STL [R1+0x64], R0 ;  /* 0x0000640001007387 */ /* 0x0007e20000100800 */
[--C-:B------:R-:W-:Y:S02]  /*0cc0*/  SHF.R.U64 R50, R18, 0x10, R19.reuse ;  /* 0x0000001012327819 */ /* 0x100fe40000001213 */
[----:B------:R-:W-:Y:S01]  /*0cd0*/  SHF.R.U32.HI R48, RZ, 0x10, R19 ;  /* 0x00000010ff307819 */ /* 0x000fe20000011613 */
[----:B------:R-:W-:Y:S01]  /*0ce0*/  STL [R1+0x18], R42 ;  /* 0x0000182a01007387 */ /* 0x000fe20000100800 */
[----:B--2---:R-:W-:Y:S02]  /*0cf0*/  HADD2.F32 R41, -RZ, R46.H0_H0 ;  /* 0x2000002eff297230 */ /* 0x004fe40000004100 */
[----:B---3--:R-:W-:Y:S01]  /*0d00*/  HADD2.F32 R0, -RZ, R40.H0_H0 ;  /* 0x20000028ff007230 */ /* 0x008fe20000004100 */
[--C-:B------:R-:W-:Y:S01]  /*0d10*/  SHF.R.U64 R54, R54, 0x10, R55.reuse ;  /* 0x0000001036367819 */ /* 0x100fe20000001237 */
[----:B------:R-:W-:Y:S01]  /*0d20*/  HADD2.F32 R40, -RZ, R44.H0_H0 ;  /* 0x2000002cff287230 */ /* 0x000fe20000004100 */
[----:B------:R-:W-:-:S02]  /*0d30*/  SHF.R.U32.HI R52, RZ, 0x10, R55 ;  /* 0x00000010ff347819 */ /* 0x000fc40000011637 */
[----:B------:R2:W-:Y:S04]  /*0d40*/  STL [R1+0x8], R0 ;  /* 0x0000080001007387 */ /* 0x0005e80000100800 */
[----:B------:R3:W-:Y:S01]  /*0d50*/  STL [R1+0x38], R41 ;  /* 0x0000382901007387 */ /* 0x0007e20000100800 */
[----:B--2---:R-:W-:-:S03]  /*0d60*/  HADD2.F32 R0, -RZ, R50.H0_H0 ;  /* 0x20000032ff007230 */ /* 0x004fc60000004100 */
[----:B------:R2:W-:Y:S01]  /*0d70*/  STL [R1+0x28], R40 ;  /* 0x0000282801007387 */ /* 0x0005e20000100800 */
[----:B---3--:R-:W-:-:S03]  /*0d80*/  HADD2.F32 R41, -RZ, R48.H0_H0 ;  /* 0x20000030ff297230 */ /* 0x008fc60000004100 */
[----:B------:R3:W-:Y:S01]  /*0d90*/  STL [R1+0x58], R0 ;  /* 0x0000580001007387 */ /* 0x0007e20000100800 */
[----:B--2---:R-:W-:-:S03]  /*0da0*/  HADD2.F32 R40, -RZ, R54.H0_H0 ;  /* 0x20000036ff287230 */ /* 0x004fc60000004100 */
[----:B------:R2:W-:Y:S01]  /*0db0*/  STL [R1+0x48], R41 ;  /* 0x0000482901007387 */ /* 0x0005e20000100800 */
[----:B---3--:R-:W-:-:S03]  /*0dc0*/  HADD2.F32 R0, -RZ, R52.H0_H0 ;  /* 0x20000034ff007230 */ /* 0x008fc60000004100 */
[----:B------:R2:W-:Y:S04]  /*0dd0*/  STL [R1+0x78], R40 ;  /* 0x0000782801007387 */ /* 0x0005e80000100800 */
        /* <DEDUP_REMOVED lines=31> */
[----:B------:R-:W-:Y:S01]  /*0fd0*/  CS2R R2, SRZ ;  /* 0x0000000000027805 */ /* 0x000fe2000001ff00 */
        /* <DEDUP_REMOVED lines=12> */
.L_x_6040:
[----:B------:R-:W-:Y:S01]  /*10a0*/  UIMAD.WIDE UR6, UR4, 0x4, UR16 ;  /* 0x00000004040678a5 */ /* 0x000fe2000f8e0210 */
[----:B0-----:R-:W0:Y:S01]  /*10b0*/  LDC.64 R126, c[0x0][0x430] ;  /* 0x00010c00ff7e7b82 */ /* 0x001e220000000a00 */
[----:B------:R-:W-:Y:S01]  /*10c0*/  UIMAD UR5, UR4, UR21, URZ ;  /* 0x00000015040572a4 */ /* 0x000fe2000f8e02ff */
[----:B------:R-:W2:Y:S03]  /*10d0*/  LDL R180, [R1+0x7c] ;  /* 0x00007c0001b47983 */ /* 0x000ea60000100800 */
[----:B------:R-:W-:-:S03]  /*10e0*/  MOV R76, UR6 ;  /* 0x00000006004c7c02 */ /* 0x000fc60008000f00 */
[----:B------:R-:W1:Y:S01]  /*10f0*/  LDC.64 R124, c[0x0][0x3a8] ;  /* 0x0000ea00ff7c7b82 */ /* 0x000e620000000a00 */
[----:B------:R-:W-:Y:S01]  /*1100*/  USHF.R.S32.HI UR6, URZ, 0x1f, UR5 ;  /* 0x0000001fff067899 */ /* 0x000fe20008011405 */
[----:B------:R-:W-:Y:S01]  /*1110*/  MOV R77, UR7 ;  /* 0x00000007004d7c02 */ /* 0x000fe20008000f00 */
[----:B------:R-:W-:Y:S01]  /*1120*/  UIMAD.WIDE UR8, UR4, 0x4, UR18 ;  /* 0x00000004040878a5 */ /* 0x000fe2000f8e0212 */
[----:B------:R-:W3:Y:S04]  /*1130*/  LDL R181, [R1+0x80] ;  /* 0x0000800001b57983 */ /* 0x000ee80000100800 */
[----:B------:R-:W4:Y:S01]  /*1140*/  LDC.64 R130, c[0x0][0x428] ;  /* 0x00010a00ff827b82 */ /* 0x000f220000000a00 */
[----:B------:R-:W-:Y:S01]  /*1150*/  ULEA.HI UR6, UR6, UR5, URZ, 0x2 ;  /* 0x0000000506067291 */ /* 0x000fe2000f8f10ff */
[----:B------:R0:W2:Y:S04]  /*1160*/  LDG.E R0, desc[UR14][R76.64] ;  /* 0x0000000e4c007981 */ /* 0x0000a8000c1e1900 */
[----:B------:R-:W3:Y:S01]  /*1170*/  LDL R185, [R1+0x74] ;  /* 0x0000740001b97983 */ /* 0x000ee20000100800 */
[----:B------:R-:W-:-:S03]  /*1180*/  MOV R172, UR6 ;  /* 0x0000000600ac7c02 */ /* 0x000fc60008000f00 */
[----:B------:R-:W3:Y:S01]  /*1190*/  LDL R183, [R1+0x64] ;  /* 0x0000640001b77983 */ /* 0x000ee20000100800 */
[----:B------:R-:W-:Y:S02]  /*11a0*/  LEA.HI.SX32 R172, R172, R129, 0x1e ;  /* 0x00000081acac7211 */ /* 0x000fe400078ff2ff */
[----:B0-----:R-:W-:Y:S01]  /*11b0*/  MOV R76, UR8 ;  /* 0x00000008004c7c02 */ /* 0x001fe20008000f00 */
[----:B------:R-:W3:Y:S01]  /*11c0*/  LDL R184, [R1+0x78] ;  /* 0x0000780001b87983 */ /* 0x000ee20000100800 */
[----:B------:R-:W-:Y:S01]  /*11d0*/  MOV R77, UR9 ;  /* 0x00000009004d7c02 */ /* 0x000fe20008000f00 */
[C---:B------:R-:W-:Y:S02]  /*11e0*/  IMAD.WIDE.U32 R80, R172.reuse, 0x10, R126 ;  /* 0x00000010ac507825 */ /* 0x040fe400078e007e */
[----:B------:R-:W3:Y:S04]  /*11f0*/  LDL R179, [R1+0x6c] ;  /* 0x00006c0001b37983 */ /* 0x000ee80000100800 */
[----:B------:R1:W3:Y:S01]  /*1200*/  LDG.E R177, desc[UR14][R76.64] ;  /* 0x0000000e4cb17981 */ /* 0x0002e2000c1e1900 */
[----:B----4-:R-:W-:-:S03]  /*1210*/  IMAD.WIDE.U32 R84, R172, 0x10, R130 ;  /* 0x00000010ac547825 */ /* 0x010fc600078e0082 */
[----:B------:R-:W4:Y:S04]  /*1220*/  LDG.E.128 R80, desc[UR14][R80.64] ;  /* 0x0000000e50507981 */ /* 0x000f28000c1e1d00 */
[----:B------:R-:W4:Y:S01]  /*1230*/  LDG.E.128 R84, desc[UR14][R84.64] ;  /* 0x0000000e54547981 */ /* 0x000f22000c1e1d00 */
[----:B-1----:R-:W-:-:S03]  /*1240*/  IMAD.WIDE.U32 R76, R172, 0x10, R124 ;  /* 0x00000010ac4c7825 */ /* 0x002fc600078e007c */
[----:B------:R-:W4:Y:S04]  /*1250*/  LDL R182, [R1+0x70] ;  /* 0x0000700001b67983 */ /* 0x000f280000100800 */
[----:B------:R-:W4:Y:S01]  /*1260*/  LDG.E.128 R76, desc[UR14][R76.64] ;  /* 0x0000000e4c4c7981 */ /* 0x000f22000c1e1d00 */
[----:B------:R-:W-:-:S04]  /*1270*/  ISETP.NE.U32.AND P0, PT, RZ, UR22, PT ;  /* 0x00000016ff007c0c */ /* 0x000fc8000bf05070 */
[----:B------:R-:W-:Y:S02]  /*1280*/  ISETP.NE.AND.EX P0, PT, RZ, UR23, PT, P0 ;  /* 0x00000017ff007c0c */ /* 0x000fe4000bf05300 */
[----:B------:R-:W-:-:S11]  /*1290*/  ISETP.NE.AND P2, PT, RZ, UR20, PT ;  /* 0x00000014ff007c0c */ /* 0x000fd6000bf45270 */
[----:B------:R-:W0:Y:S01]  /*12a0*/  @P0 LDC.64 R174, c[0x0][0x438] ;  /* 0x00010e00ffae0b82 */ /* 0x000e220000000a00 */
[C---:B------:R-:W-:Y:S02]  /*12b0*/  IADD3 R178, PT, PT, R172.reuse, 0x300, RZ ;  /* 0x00000300acb27810 */ /* 0x040fe40007ffe0ff */
[----:B------:R-:W-:-:S05]  /*12c0*/  IADD3 R176, PT, PT, R172, 0x100, RZ ;  /* 0x00000100acb07810 */ /* 0x000fca0007ffe0ff */
[----:B------:R-:W-:-:S04]  /*12d0*/  IMAD.WIDE.U32 R92, R176, 0x10, R126 ;  /* 0x00000010b05c7825 */ /* 0x000fc800078e007e */
[----:B------:R-:W-:Y:S02]  /*12e0*/  IMAD.WIDE.U32 R96, R176, 0x10, R130 ;  /* 0x00000010b0607825 */ /* 0x000fe400078e0082 */
[----:B------:R-:W4:Y:S02]  /*12f0*/  LDG.E.128 R92, desc[UR14][R92.64] ;  /* 0x0000000e5c5c7981 */ /* 0x000f24000c1e1d00 */
[----:B0-----:R-:W-:Y:S02]  /*1300*/  @P0 IMAD.WIDE.U32 R174, R178, 0x10, R174 ;  /* 0x00000010b2ae0825 */ /* 0x001fe400078e00ae */
[----:B------:R-:W4:Y:S04]  /*1310*/  LDG.E.128 R96, desc[UR14][R96.64] ;  /* 0x0000000e60607981 */ /* 0x000f28000c1e1d00 */
[----:B-----5:R4:W5:Y:S01]  /*1320*/  @P0 LDG.E.128 R40, desc[UR14][R174.64] ;  /* 0x0000000eae280981 */ /* 0x020962000c1e1d00 */
[----:B------:R-:W-:-:S06]  /*1330*/  IMAD.WIDE.U32 R88, R176, 0x10, R124 ;  /* 0x00000010b0587825 */ /* 0x000fcc00078e007c */
[----:B------:R-:W4:Y:S01]  /*1340*/  LDG.E.128 R88, desc[UR14][R88.64] ;  /* 0x0000000e58587981 */ /* 0x000f22000c1e1d00 */
[----:B------:R-:W-:-:S04]  /*1350*/  IMAD.WIDE.U32 R112, R178, 0x10, R124 ;  /* 0x00000010b2707825 */ /* 0x000fc800078e007c */
[----:B------:R-:W-:Y:S01]  /*1360*/  IMAD.WIDE.U32 R116, R178, 0x10, R126 ;  /* 0x00000010b2747825 */ /* 0x000fe200078e007e */
[----:B------:R-:W-:Y:S01]  /*1370*/  IADD3 R173, PT, PT, R172, 0x200, RZ ;  /* 0x00000200acad7810 */ /* 0x000fe20007ffe0ff */
[----:B------:R-:W4:Y:S02]  /*1380*/  LDG.E.128 R112, desc[UR14][R112.64] ;  /* 0x0000000e70707981 */ /* 0x000f24000c1e1d00 */
[----:B------:R-:W-:Y:S02]  /*1390*/  IMAD.WIDE.U32 R120, R178, 0x10, R130 ;  /* 0x00000010b2787825 */ /* 0x000fe400078e0082 */
[----:B------:R-:W4:Y:S01]  /*13a0*/  LDG.E.128 R116, desc[UR14][R116.64] ;  /* 0x0000000e74747981 */ /* 0x000f22000c1e1d00 */
[----:B--2---:R-:W-:Y:S02]  /*13b0*/  FSEL R0, R0, RZ, !P2 ;  /* 0x000000ff00007208 */ /* 0x004fe40005000000 */
[----:B---3--:R-:W-:Y:S01]  /*13c0*/  R2UR UR9, R177 ;  /* 0x00000000b10972ca */ /* 0x008fe200000e0000 */
[----:B----4-:R-:W-:Y:S01]  /*13d0*/  FMUL.FTZ R174, R180, R80 ;  /* 0x00000050b4ae7220 */ /* 0x010fe20000410000 */
[----:B------:R-:W-:Y:S01]  /*13e0*/  R2UR UR5, R0 ;  /* 0x00000000000572ca */ /* 0x000fe200000e0000 */
[----:B------:R-:W-:Y:S01]  /*13f0*/  FADD.FTZ R211, R80, R211 ;  /* 0x000000d350d37221 */ /* 0x000fe20000010000 */
[----:B------:R-:W2:Y:S01]  /*1400*/  LDL R180, [R1+0x68] ;  /* 0x0000680001b47983 */ /* 0x000ea20000100800 */
[----:B------:R-:W-:-:S03]  /*1410*/  FFMA.FTZ R174, R181, R84, R174 ;  /* 0x00000054b5ae7223 */ /* 0x000fc600000100ae */
[----:B------:R-:W3:Y:S01]  /*1420*/  LDL R181, [R1+0x5c] ;  /* 0x00005c0001b57983 */ /* 0x000ee20000100800 */
[----:B------:R-:W-:Y:S01]  /*1430*/  FADD.FTZ R30, R84, R30 ;  /* 0x0000001e541e7221 */ /* 0x000fe20000010000 */
[----:B------:R-:W-:-:S04]  /*1440*/  IMAD.WIDE.U32 R100, R173, 0x10, R124 ;  /* 0x00000010ad647825 */ /* 0x000fc800078e007c */
[----:B------:R-:W-:Y:S01]  /*1450*/  FMUL.FTZ R183, R183, R83 ;  /* 0x00000053b7b77220 */ /* 0x000fe20000410000 */
[----:B------:R-:W-:Y:S01]  /*1460*/  FADD.FTZ R210, R81, R210 ;  /* 0x000000d251d27221 */ /* 0x000fe20000010000 */
[----:B------:R-:W-:Y:S01]  /*1470*/  FMUL.FTZ R179, R179, R82 ;  /* 0x00000052b3b37220 */ /* 0x000fe20000410000 */
[----:B------:R-:W-:-:S04]  /*1480*/  IMAD.WIDE.U32 R104, R173, 0x10, R126 ;  /* 0x00000010ad687825 */ /* 0x000fc800078e007e */
[----:B------:R-:W-:Y:S01]  /*1490*/  FADD.FTZ R0, R76, -UR5 ;  /* 0x800000054c007e21 */ /* 0x000fe20008010000 */
[----:B------:R-:W-:Y:S01]  /*14a0*/  FADD.FTZ R78, R78, -UR5 ;  /* 0x800000054e4e7e21 */ /* 0x000fe20008010000 */
[----:B------:R-:W4:Y:S02]  /*14b0*/  LDL R76, [R1+0x60] ;  /* 0x00006000014c7983 */ /* 0x000f240000100800 */
[----:B------:R-:W-:Y:S01]  /*14c0*/  FMUL.FTZ R0, R0, UR9 ;  /* 0x0000000900007c20 */ /* 0x000fe20008410000 */
[----:B------:R-:W-:Y:S01]  /*14d0*/  FADD.FTZ R77, R77, -UR5 ;  /* 0x800000054d4d7e21 */ /* 0x000fe20008010000 */
[----:B------:R-:W4:Y:S02]  /*14e0*/  LDG.E.128 R100, desc[UR14][R100.64] ;  /* 0x0000000e64647981 */ /* 0x000f24000c1e1d00 */
[-C--:B------:R-:W-:Y:S02]  /*14f0*/  FFMA.FTZ R2, R84, R0.reuse, R2 ;  /* 0x0000000054027223 */ /* 0x080fe40000010002 */
[----:B------:R-:W4:Y:S01]  /*1500*/  LDL R84, [R1+0x54] ;  /* 0x0000540001547983 */ /* 0x000f220000100800 */
[----:B------:R-:W-:-:S03]  /*1510*/  FFMA.FTZ R154, R80, R0, R154 ;  /* 0x00000000509a7223 */ /* 0x000fc6000001009a */
[----:B------:R-:W4:Y:S01]  /*1520*/  LDL R80, [R1+0x58] ;  /* 0x0000580001507983 */ /* 0x000f220000100800 */
[----:B------:R-:W-:-:S03]  /*1530*/  FMUL.FTZ R178, R78, UR9 ;  /* 0x000000094eb27c20 */ /* 0x000fc60008410000 */
[----:B------:R-:W4:Y:S01]  /*1540*/  LDL R78, [R1+0x4c] ;  /* 0x00004c00014e7983 */ /* 0x000f220000100800 */
[----:B------:R-:W-:-:S03]  /*1550*/  FMUL.FTZ R175, R77, UR9 ;  /* 0x000000094daf7c20 */ /* 0x000fc60008410000 */
[----:B------:R-:W4:Y:S01]  /*1560*/  LDL R77, [R1+0x50] ;  /* 0x00005000014d7983 */ /* 0x000f220000100800 */
[----:B------:R-:W-:-:S04]  /*1570*/  IMAD.WIDE.U32 R108, R173, 0x10, R130 ;  /* 0x00000010ad6c7825 */ /* 0x000fc800078e0082 */
[----:B------:R-:W-:Y:S01]  /*1580*/  FMUL.FTZ R177, R185, R81 ;  /* 0x00000051b9b17220 */ /* 0x000fe20000410000 */
[----:B------:R-:W4:Y:S01]  /*1590*/  LDG.E.128 R104, desc[UR14][R104.64] ;  /* 0x0000000e68687981 */ /* 0x000f22000c1e1d00 */
[----:B------:R-:W-:-:S03]  /*15a0*/  FFMA.FTZ R155, R81, R175, R155 ;  /* 0x000000af519b7223 */ /* 0x000fc6000001009b */
[----:B------:R-:W4:Y:S04]  /*15b0*/  LDG.E.128 R108, desc[UR14][R108.64] ;  /* 0x0000000e6c6c7981 */ /* 0x000f28000c1e1d00 */
[----:B------:R-:W4:Y:S01]  /*15c0*/  LDL R81, [R1+0x40] ;  /* 0x0000400001517983 */ /* 0x000f220000100800 */
[----:B------:R-:W-:Y:S01]  /*15d0*/  FFMA.FTZ R177, R184, R85, R177 ;  /* 0x00000055b8b17223 */ /* 0x000fe200000100b1 */
[----:B------:R-:W-:Y:S01]  /*15e0*/  FADD.FTZ R208, R83, R208 ;  /* 0x000000d053d07221 */ /* 0x000fe20000010000 */
[----:B------:R-:W-:Y:S01]  /*15f0*/  FADD.FTZ R209, R82, R209 ;  /* 0x000000d152d17221 */ /* 0x000fe20000010000 */
[----:B------:R-:W4:Y:S01]  /*1600*/  LDG.E.128 R120, desc[UR14][R120.64] ;  /* 0x0000000e78787981 */ /* 0x000f22000c1e1d00 */
[----:B------:R-:W-:Y:S01]  /*1610*/  FADD.FTZ R88, R88, -UR5 ;  /* 0x8000000558587e21 */ /* 0x000fe20008010000 */
[----:B------:R-:W-:-:S04]  /*1620*/  FADD.FTZ R89, R89, -UR5 ;  /* 0x8000000559597e21 */ /* 0x000fc80008010000 */
[----:B------:R-:W-:Y:S02]  /*1630*/  FMUL.FTZ R184, R89, UR9 ;  /* 0x0000000959b87c20 */ /* 0x000fe40008410000 */
[----:B------:R-:W4:Y:S01]  /*1640*/  LDL R89, [R1+0x28] ;  /* 0x0000280001597983 */ /* 0x000f220000100800 */
[----:B------:R-:W-:Y:S01]  /*1650*/  FADD.FTZ R79, R79, -UR5 ;  /* 0x800000054f4f7e21 */ /* 0x000fe20008010000 */
[----:B------:R-:W-:-:S03]  /*1660*/  FFMA.FTZ R179, R182, R86, R179 ;  /* 0x00000056b6b37223 */ /* 0x000fc600000100b3 */
[----:B------:R-:W-:Y:S02]  /*1670*/  FMUL.FTZ R182, R79, UR9 ;  /* 0x000000094fb67c20 */ /* 0x000fe40008410000 */
[----:B------:R-:W4:Y:S02]  /*1680*/  LDL R79, [R1+0x38] ;  /* 0x00003800014f7983 */ /* 0x000f240000100800 */
[----:B------:R-:W-:Y:S02]  /*1690*/  FFMA.FTZ R157, R83, R182, R157 ;  /* 0x000000b6539d7223 */ /* 0x000fe4000001009d */
[----:B------:R-:W4:Y:S01]  /*16a0*/  LDL R83, [R1+0x44] ;  /* 0x0000440001537983 */ /* 0x000f220000100800 */
[----:B------:R-:W-:-:S04]  /*16b0*/  FADD.FTZ R90, R90, -UR5 ;  /* 0x800000055a5a7e21 */ /* 0x000fc80008010000 */
[----:B------:R-:W-:Y:S02]  /*16c0*/  FMUL.FTZ R186, R90, UR9 ;  /* 0x000000095aba7c20 */ /* 0x000fe40008410000 */
[----:B------:R-:W4:Y:S01]  /*16d0*/  LDL R90, [R1+0x1c] ;  /* 0x00001c00015a7983 */ /* 0x000f220000100800 */
[----:B---3--:R-:W-:Y:S01]  /*16e0*/  FMUL.FTZ R181, R181, R92 ;  /* 0x0000005cb5b57220 */ /* 0x008fe20000410000 */
[----:B--2---:R-:W-:Y:S01]  /*16f0*/  FFMA.FTZ R183, R180, R87, R183 ;  /* 0x00000057b4b77223 */ /* 0x004fe200000100b7 */
[----:B------:R-:W-:Y:S02]  /*1700*/  FMUL.FTZ R180, R88, UR9 ;  /* 0x0000000958b47c20 */ /* 0x000fe40008410000 */
[----:B------:R-:W2:Y:S01]  /*1710*/  LDL R88, [R1+0x24] ;  /* 0x0000240001587983 */ /* 0x000ea20000100800 */
[----:B----4-:R-:W-:-:S03]  /*1720*/  FFMA.FTZ R181, R76, R96, R181 ;  /* 0x000000604cb57223 */ /* 0x010fc600000100b5 */
[----:B------:R-:W3:Y:S01]  /*1730*/  LDL R76, [R1+0x3c] ;  /* 0x00003c00014c7983 */ /* 0x000ee20000100800 */
[----:B------:R-:W-:-:S04]  /*1740*/  FMUL.FTZ R185, R84, R93 ;  /* 0x0000005d54b97220 */ /* 0x000fc80000410000 */
[----:B------:R-:W-:Y:S02]  /*1750*/  FFMA.FTZ R185, R80, R97, R185 ;  /* 0x0000006150b97223 */ /* 0x000fe400000100b9 */
[----:B------:R-:W4:Y:S01]  /*1760*/  LDL R80, [R1+0x34] ;  /* 0x0000340001507983 */ /* 0x000f220000100800 */
[----:B------:R-:W-:-:S03]  /*1770*/  FMUL.FTZ R187, R78, R94 ;  /* 0x0000005e4ebb7220 */ /* 0x000fc60000410000 */
[----:B------:R-:W4:Y:S01]  /*1780*/  LDL R78, [R1+0x2c] ;  /* 0x00002c00014e7983 */ /* 0x000f220000100800 */
[----:B------:R-:W-:-:S03]  /*1790*/  FFMA.FTZ R156, R82, R178, R156 ;  /* 0x000000b2529c7223 */ /* 0x000fc6000001009c */
[----:B------:R-:W4:Y:S01]  /*17a0*/  LDL R82, [R1+0x48] ;  /* 0x0000480001527983 */ /* 0x000f220000100800 */
[----:B------:R-:W-:-:S03]  /*17b0*/  FFMA.FTZ R187, R77, R98, R187 ;  /* 0x000000624dbb7223 */ /* 0x000fc600000100bb */
[----:B------:R-:W4:Y:S01]  /*17c0*/  LDL R77, [R1+0x30] ;  /* 0x00003000014d7983 */ /* 0x000f220000100800 */
[----:B------:R-:W-:Y:S01]  /*17d0*/  FADD.FTZ R100, R100, -UR5 ;  /* 0x8000000564647e21 */ /* 0x000fe20008010000 */
[----:B------:R-:W-:-:S03]  /*17e0*/  FADD.FTZ R101, R101, -UR5 ;  /* 0x8000000565657e21 */ /* 0x000fc60008010000 */
[----:B------:R-:W-:Y:S01]  /*17f0*/  FMUL.FTZ R188, R100, UR9 ;  /* 0x0000000964bc7c20 */ /* 0x000fe20008410000 */
[----:B------:R-:W-:Y:S01]  /*1800*/  FMUL.FTZ R101, R101, UR9 ;  /* 0x0000000965657c20 */ /* 0x000fe20008410000 */
[----:B------:R-:W-:Y:S01]  /*1810*/  FADD.FTZ R103, R103, -UR5 ;  /* 0x8000000567677e21 */ /* 0x000fe20008010000 */
[C---:B------:R-:W-:Y:S01]  /*1820*/  FADD.FTZ R38, R108.reuse, R38 ;  /* 0x000000266c267221 */ /* 0x040fe20000010000 */
[-C--:B------:R-:W-:Y:S01]  /*1830*/  FFMA.FTZ R10, R108, R188.reuse, R10 ;  /* 0x000000bc6c0a7223 */ /* 0x080fe2000001000a */
[C---:B------:R-:W-:Y:S01]  /*1840*/  FADD.FTZ R202, R105.reuse, R202 ;  /* 0x000000ca69ca7221 */ /* 0x040fe20000010000 */
[-C--:B------:R-:W-:Y:S01]  /*1850*/  FFMA.FTZ R163, R105, R101.reuse, R163 ;  /* 0x0000006569a37223 */ /* 0x080fe200000100a3 */
[----:B------:R-:W-:Y:S01]  /*1860*/  FADD.FTZ R137, R111, R137 ;  /* 0x000000896f897221 */ /* 0x000fe20000010000 */
[----:B------:R-:W-:Y:S01]  /*1870*/  FADD.FTZ R102, R102, -UR5 ;  /* 0x8000000566667e21 */ /* 0x000fe20008010000 */
[C---:B------:R-:W-:Y:S01]  /*1880*/  FADD.FTZ R203, R104.reuse, R203 ;  /* 0x000000cb68cb7221 */ /* 0x040fe20000010000 */
[----:B------:R-:W-:Y:S01]  /*1890*/  FFMA.FTZ R162, R104, R188, R162 ;  /* 0x000000bc68a27223 */ /* 0x000fe200000100a2 */
[----:B------:R-:W-:Y:S01]  /*18a0*/  FADD.FTZ R91, R91, -UR5 ;  /* 0x800000055b5b7e21 */ /* 0x000fe20008010000 */
[C---:B------:R-:W-:Y:S01]  /*18b0*/  FADD.FTZ R39, R109.reuse, R39 ;  /* 0x000000276d277221 */ /* 0x040fe20000010000 */
[----:B------:R-:W-:Y:S01]  /*18c0*/  FFMA.FTZ R11, R109, R101, R11 ;  /* 0x000000656d0b7223 */ /* 0x000fe2000001000b */
[----:B------:R-:W-:Y:S01]  /*18d0*/  FADD.FTZ R201, R106, R201 ;  /* 0x000000c96ac97221 */ /* 0x000fe20000010000 */
[----:B------:R-:W-:Y:S01]  /*18e0*/  IADD3 R171, PT, PT, R172, 0x400, RZ ;  /* 0x00000400acab7810 */ /* 0x000fe20007ffe0ff */
[----:B------:R-:W-:Y:S01]  /*18f0*/  FMUL.FTZ R189, R91, UR9 ;  /* 0x000000095bbd7c20 */ /* 0x000fe20008410000 */
[----:B------:R-:W-:Y:S01]  /*1900*/  FADD.FTZ R204, R95, R204 ;  /* 0x000000cc5fcc7221 */ /* 0x000fe20000010000 */
[C---:B------:R-:W-:Y:S01]  /*1910*/  FADD.FTZ R205, R94.reuse, R205 ;  /* 0x000000cd5ecd7221 */ /* 0x040fe20000010000 */
[----:B------:R-:W-:Y:S01]  /*1920*/  FFMA.FTZ R160, R94, R186, R160 ;  /* 0x000000ba5ea07223 */ /* 0x000fe200000100a0 */
[----:B------:R-:W-:-:S04]  /*1930*/  IMAD.WIDE.U32 R124, R171, 0x10, R124 ;  /* 0x00000010ab7c7825 */ /* 0x000fc800078e007c */
[----:B------:R-:W-:Y:S01]  /*1940*/  FFMA.FTZ R161, R95, R189, R161 ;  /* 0x000000bd5fa17223 */ /* 0x000fe200000100a1 */
[----:B------:R-:W4:Y:S01]  /*1950*/  LDL R94, [R1+0x10] ;  /* 0x00001000015e7983 */ /* 0x000f220000100800 */
[----:B------:R-:W-:-:S03]  /*1960*/  IMAD.WIDE.U32 R128, R171, 0x10, R126 ;  /* 0x00000010ab807825 */ /* 0x000fc600078e007e */
[----:B------:R-:W4:Y:S01]  /*1970*/  LDG.E.128 R124, desc[UR14][R124.64] ;  /* 0x0000000e7c7c7981 */ /* 0x000f22000c1e1d00 */
[----:B------:R-:W-:-:S03]  /*1980*/  IMAD.WIDE.U32 R132, R171, 0x10, R130 ;  /* 0x00000010ab847825 */ /* 0x000fc600078e0082 */
[----:B------:R-:W4:Y:S04]  /*1990*/  LDL R91, [R1+0x4] ;  /* 0x00000400015b7983 */ /* 0x000f280000100800 */
[----:B------:R-:W4:Y:S01]  /*19a0*/  LDG.E.128 R128, desc[UR14][R128.64] ;  /* 0x0000000e80807981 */ /* 0x000f22000c1e1d00 */
[----:B------:R-:W-:-:S03]  /*19b0*/  FMUL.FTZ R190, R83, R95 ;  /* 0x0000005f53be7220 */ /* 0x000fc60000410000 */
[----:B------:R-:W4:Y:S04]  /*19c0*/  LDG.E.128 R132, desc[UR14][R132.64] ;  /* 0x0000000e84847981 */ /* 0x000f28000c1e1d00 */
[----:B------:R-:W4:Y:S01]  /*19d0*/  LDL R95, [R1+0xc] ;  /* 0x00000c00015f7983 */ /* 0x000f220000100800 */
[C---:B------:R-:W-:Y:S01]  /*19e0*/  FADD.FTZ R36, R98.reuse, R36 ;  /* 0x0000002462247221 */ /* 0x040fe20000010000 */
[----:B------:R-:W-:Y:S01]  /*19f0*/  FFMA.FTZ R8, R98, R186, R8 ;  /* 0x000000ba62087223 */ /* 0x000fe20000010008 */
[C---:B------:R-:W-:Y:S01]  /*1a00*/  FADD.FTZ R37, R99.reuse, R37 ;  /* 0x0000002563257221 */ /* 0x040fe20000010000 */
[----:B------:R-:W-:Y:S01]  /*1a10*/  FFMA.FTZ R9, R99, R189, R9 ;  /* 0x000000bd63097223 */ /* 0x000fe20000010009 */
[----:B--2---:R-:W-:Y:S01]  /*1a20*/  FMUL.FTZ R88, R88, R107 ;  /* 0x0000006b58587220 */ /* 0x004fe20000410000 */
[----:B---3--:R-:W-:-:S04]  /*1a30*/  FMUL.FTZ R76, R76, R104 ;  /* 0x000000684c4c7220 */ /* 0x008fc80000410000 */
[----:B------:R-:W-:Y:S01]  /*1a40*/  FFMA.FTZ R108, R81, R108, R76 ;  /* 0x0000006c516c7223 */ /* 0x000fe2000001004c */
[----:B----4-:R-:W-:Y:S01]  /*1a50*/  FMUL.FTZ R76, R80, R105 ;  /* 0x00000069504c7220 */ /* 0x010fe20000410000 */
[----:B------:R-:W-:Y:S01]  /*1a60*/  FMUL.FTZ R105, R103, UR9 ;  /* 0x0000000967697c20 */ /* 0x000fe20008410000 */
[----:B------:R-:W-:Y:S01]  /*1a70*/  FMUL.FTZ R104, R102, UR9 ;  /* 0x0000000966687c20 */ /* 0x000fe20008410000 */
[----:B------:R-:W2:Y:S02]  /*1a80*/  LDL R103, [R1+0x14] ;  /* 0x0000140001677983 */ /* 0x000ea40000100800 */
[----:B------:R-:W-:Y:S01]  /*1a90*/  FFMA.FTZ R13, R111, R105, R13 ;  /* 0x000000696f0d7223 */ /* 0x000fe2000001000d */
[----:B------:R-:W-:Y:S01]  /*1aa0*/  FFMA.FTZ R111, R89, R111, R88 ;  /* 0x0000006f596f7223 */ /* 0x000fe20000010058 */
[----:B------:R-:W-:Y:S01]  /*1ab0*/  FFMA.FTZ R109, R79, R109, R76 ;  /* 0x0000006d4f6d7223 */ /* 0x000fe2000001004c */
[----:B------:R-:W0:Y:S01]  /*1ac0*/  @P0 LDC.64 R88, c[0x0][0x438] ;  /* 0x00010e00ff580b82 */ /* 0x000e220000000a00 */
[----:B------:R-:W-:Y:S01]  /*1ad0*/  FMUL.FTZ R76, R78, R106 ;  /* 0x0000006a4e4c7220 */ /* 0x000fe20000410000 */
[----:B------:R-:W-:Y:S01]  /*1ae0*/  FFMA.FTZ R164, R106, R104, R164 ;  /* 0x000000686aa47223 */ /* 0x000fe200000100a4 */
[----:B------:R-:W3:Y:S04]  /*1af0*/  LDL R102, [R1+0x18] ;  /* 0x0000180001667983 */ /* 0x000ee80000100800 */
[----:B------:R-:W4:Y:S01]  /*1b00*/  LDL R106, [R1+0x20] ;  /* 0x00002000016a7983 */ /* 0x000f220000100800 */
[----:B0-----:R-:W-:-:S05]  /*1b10*/  @P0 IMAD.WIDE.U32 R88, R172, 0x10, R88 ;  /* 0x00000010ac580825 */ /* 0x001fca00078e0058 */
[----:B------:R0:W5:Y:S02]  /*1b20*/  @P0 LDG.E.128 R44, desc[UR14][R88.64] ;  /* 0x0000000e582c0981 */ /* 0x000164000c1e1d00 */
[----:B0-----:R-:W-:Y:S02]  /*1b30*/  FMUL.FTZ R88, R90, R116 ;  /* 0x000000745a587220 */ /* 0x001fe40000410000 */
[----:B------:R-:W3:Y:S04]  /*1b40*/  LDL R89, [R1] ;  /* 0x0000000001597983 */ /* 0x000ee80000100800 */
[----:B------:R-:W3:Y:S01]  /*1b50*/  LDL R90, [R1+0x8] ;  /* 0x00000800015a7983 */ /* 0x000ee20000100800 */
[----:B------:R-:W-:Y:S02]  /*1b60*/  FFMA.FTZ R190, R82, R99, R190 ;  /* 0x0000006352be7223 */ /* 0x000fe400000100be */
[----:B------:R-:W0:Y:S01]  /*1b70*/  LDC.64 R98, c[0x0][0x3a8] ;  /* 0x0000ea00ff627b82 */ /* 0x000e220000000a00 */
[C---:B------:R-:W-:Y:S01]  /*1b80*/  FADD.FTZ R207, R92.reuse, R207 ;  /* 0x000000cf5ccf7221 */ /* 0x040fe20000010000 */
[----:B------:R-:W-:Y:S01]  /*1b90*/  FFMA.FTZ R158, R92, R180, R158 ;  /* 0x000000b45c9e7223 */ /* 0x000fe2000001009e */
[C---:B------:R-:W-:Y:S01]  /*1ba0*/  FADD.FTZ R206, R93.reuse, R206 ;  /* 0x000000ce5dce7221 */ /* 0x040fe20000010000 */
[----:B------:R-:W-:Y:S01]  /*1bb0*/  FFMA.FTZ R159, R93, R184, R159 ;  /* 0x000000b85d9f7223 */ /* 0x000fe2000001009f */
[C---:B------:R-:W-:Y:S01]  /*1bc0*/  FADD.FTZ R34, R96.reuse, R34 ;  /* 0x0000002260227221 */ /* 0x040fe20000010000 */
[----:B------:R-:W-:-:S02]  /*1bd0*/  FFMA.FTZ R6, R96, R180, R6 ;  /* 0x000000b460067223 */ /* 0x000fc40000010006 */
[----:B------:R-:W1:Y:S01]  /*1be0*/  LDC.64 R92, c[0x0][0x430] ;  /* 0x00010c00ff5c7b82 */ /* 0x000e620000000a00 */
[C---:B------:R-:W-:Y:S01]  /*1bf0*/  FADD.FTZ R35, R97.reuse, R35 ;  /* 0x0000002361237221 */ /* 0x040fe20000010000 */
[----:B------:R-:W-:-:S06]  /*1c00*/  FFMA.FTZ R7, R97, R184, R7 ;  /* 0x000000b861077223 */ /* 0x000fcc0000010007 */
[----:B------:R-:W1:Y:S01]  /*1c10*/  LDC.64 R96, c[0x0][0x428] ;  /* 0x00010a00ff607b82 */ /* 0x000e620000000a00 */
[----:B------:R-:W-:Y:S01]  /*1c20*/  IADD3 R100, PT, PT, R172, 0x500, RZ ;  /* 0x00000500ac647810 */ /* 0x000fe20007ffe0ff */
[C---:B------:R-:W-:Y:S01]  /*1c30*/  FADD.FTZ R136, R110.reuse, R136 ;  /* 0x000000886e887221 */ /* 0x040fe20000010000 */
[----:B------:R-:W-:Y:S01]  /*1c40*/  FFMA.FTZ R12, R110, R104, R12 ;  /* 0x000000686e0c7223 */ /* 0x000fe2000001000c */
[----:B------:R-:W-:Y:S02]  /*1c50*/  FFMA.FTZ R110, R77, R110, R76 ;  /* 0x0000006e4d6e7223 */ /* 0x000fe4000001004c */
[----:B0-----:R-:W-:-:S04]  /*1c60*/  IMAD.WIDE.U32 R76, R100, 0x10, R98 ;  /* 0x00000010644c7825 */ /* 0x001fc800078e0062 */
[C---:B------:R-:W-:Y:S01]  /*1c70*/  FADD.FTZ R31, R85.reuse, R31 ;  /* 0x0000001f551f7221 */ /* 0x040fe20000010000 */
[----:B------:R-:W-:Y:S01]  /*1c80*/  FFMA.FTZ R3, R85, R175, R3 ;  /* 0x000000af55037223 */ /* 0x000fe20000010003 */
[----:B------:R-:W3:Y:S01]  /*1c90*/  LDG.E.128 R76, desc[UR14][R76.64] ;  /* 0x0000000e4c4c7981 */ /* 0x000ee2000c1e1d00 */
[----:B-1----:R-:W-:-:S04]  /*1ca0*/  IMAD.WIDE.U32 R80, R100, 0x10, R92 ;  /* 0x0000001064507825 */ /* 0x002fc800078e005c */
[C---:B------:R-:W-:Y:S01]  /*1cb0*/  FADD.FTZ R32, R86.reuse, R32 ;  /* 0x0000002056207221 */ /* 0x040fe20000010000 */
[----:B------:R-:W-:Y:S01]  /*1cc0*/  FFMA.FTZ R4, R86, R178, R4 ;  /* 0x000000b256047223 */ /* 0x000fe20000010004 */
[C---:B------:R-:W-:Y:S01]  /*1cd0*/  FADD.FTZ R33, R87.reuse, R33 ;  /* 0x0000002157217221 */ /* 0x040fe20000010000 */
[----:B------:R-:W-:Y:S01]  /*1ce0*/  FFMA.FTZ R5, R87, R182, R5 ;  /* 0x000000b657057223 */ /* 0x000fe20000010005 */
[----:B------:R-:W3:Y:S01]  /*1cf0*/  LDG.E.128 R80, desc[UR14][R80.64] ;  /* 0x0000000e50507981 */ /* 0x000ee2000c1e1d00 */
[----:B------:R-:W-:-:S06]  /*1d00*/  IMAD.WIDE.U32 R84, R100, 0x10, R96 ;  /* 0x0000001064547825 */ /* 0x000fcc00078e0060 */
[----:B------:R-:W3:Y:S01]  /*1d10*/  LDG.E.128 R84, desc[UR14][R84.64] ;  /* 0x0000000e54547981 */ /* 0x000ee2000c1e1d00 */
[----:B------:R-:W-:Y:S01]  /*1d20*/  FADD.FTZ R112, R112, -UR5 ;  /* 0x8000000570707e21 */ /* 0x000fe20008010000 */
[C---:B------:R-:W-:Y:S01]  /*1d30*/  FADD.FTZ R200, R107.reuse, R200 ;  /* 0x000000c86bc87221 */ /* 0x040fe20000010000 */
[----:B------:R-:W-:Y:S02]  /*1d40*/  FFMA.FTZ R165, R107, R105, R165 ;  /* 0x000000696ba57223 */ /* 0x000fe400000100a5 */
[----:B------:R-:W-:Y:S01]  /*1d50*/  FMUL.FTZ R107, R112, UR9 ;  /* 0x00000009706b7c20 */ /* 0x000fe20008410000 */
[----:B------:R-:W-:Y:S01]  /*1d60*/  FADD.FTZ R112, R113, -UR5 ;  /* 0x8000000571707e21 */ /* 0x000fe20008010000 */
[C---:B------:R-:W-:Y:S02]  /*1d70*/  FADD.FTZ R138, R120.reuse, R138 ;  /* 0x0000008a788a7221 */ /* 0x040fe40000010000 */
[----:B------:R-:W-:Y:S01]  /*1d80*/  FFMA.FTZ R14, R120, R107, R14 ;  /* 0x0000006b780e7223 */ /* 0x000fe2000001000e */
[----:B------:R-:W-:Y:S01]  /*1d90*/  FMUL.FTZ R112, R112, UR9 ;  /* 0x0000000970707c20 */ /* 0x000fe20008410000 */
[----:B------:R-:W-:Y:S01]  /*1da0*/  FADD.FTZ R113, R114, -UR5 ;  /* 0x8000000572717e21 */ /* 0x000fe20008010000 */
[----:B------:R-:W-:-:S02]  /*1db0*/  FADD.FTZ R139, R121, R139 ;  /* 0x0000008b798b7221 */ /* 0x000fc40000010000 */
[----:B------:R-:W-:Y:S01]  /*1dc0*/  FFMA.FTZ R15, R121, R112, R15 ;  /* 0x00000070790f7223 */ /* 0x000fe2000001000f */
[----:B------:R-:W-:Y:S01]  /*1dd0*/  FMUL.FTZ R113, R113, UR9 ;  /* 0x0000000971717c20 */ /* 0x000fe20008410000 */
[----:B------:R-:W-:Y:S01]  /*1de0*/  FADD.FTZ R115, R115, -UR5 ;  /* 0x8000000573737e21 */ /* 0x000fe20008010000 */
[C---:B------:R-:W-:Y:S02]  /*1df0*/  FADD.FTZ R140, R122.reuse, R140 ;  /* 0x0000008c7a8c7221 */ /* 0x040fe40000010000 */
[----:B------:R-:W-:Y:S01]  /*1e00*/  FFMA.FTZ R16, R122, R113, R16 ;  /* 0x000000717a107223 */ /* 0x000fe20000010010 */
[----:B------:R-:W-:Y:S01]  /*1e10*/  FMUL.FTZ R115, R115, UR9 ;  /* 0x0000000973737c20 */ /* 0x000fe20008410000 */
[----:B------:R-:W-:Y:S01]  /*1e20*/  FADD.FTZ R114, R124, -UR5 ;  /* 0x800000057c727e21 */ /* 0x000fe20008010000 */
[C---:B------:R-:W-:Y:S02]  /*1e30*/  FADD.FTZ R141, R123.reuse, R141 ;  /* 0x0000008d7b8d7221 */ /* 0x040fe40000010000 */
[----:B------:R-:W-:Y:S01]  /*1e40*/  FFMA.FTZ R17, R123, R115, R17 ;  /* 0x000000737b117223 */ /* 0x000fe20000010011 */
[----:B------:R-:W-:Y:S01]  /*1e50*/  FMUL.FTZ R114, R114, UR9 ;  /* 0x0000000972727c20 */ /* 0x000fe20008410000 */
[----:B------:R-:W-:-:S03]  /*1e60*/  FADD.FTZ R142, R132, R142 ;  /* 0x0000008e848e7221 */ /* 0x000fc60000010000 */
[----:B------:R-:W-:Y:S01]  /*1e70*/  FFMA.FTZ R18, R132, R114, R18 ;  /* 0x0000007284127223 */ /* 0x000fe20000010012 */
[C---:B------:R-:W-:Y:S01]  /*1e80*/  FADD.FTZ R215, R116.reuse, R215 ;  /* 0x000000d774d77221 */ /* 0x040fe20000010000 */
[----:B------:R-:W-:Y:S01]  /*1e90*/  FFMA.FTZ R166, R116, R107, R166 ;  /* 0x0000006b74a67223 */ /* 0x000fe200000100a6 */
[----:B------:R-:W-:Y:S01]  /*1ea0*/  FADD.FTZ R116, R125, -UR5 ;  /* 0x800000057d747e21 */ /* 0x000fe20008010000 */
[C---:B------:R-:W-:Y:S01]  /*1eb0*/  FADD.FTZ R214, R117.reuse, R214 ;  /* 0x000000d675d67221 */ /* 0x040fe20000010000 */
[----:B------:R-:W-:Y:S02]  /*1ec0*/  FFMA.FTZ R167, R117, R112, R167 ;  /* 0x0000007075a77223 */ /* 0x000fe400000100a7 */
[----:B------:R-:W-:Y:S01]  /*1ed0*/  FMUL.FTZ R116, R116, UR9 ;  /* 0x0000000974747c20 */ /* 0x000fe20008410000 */
[----:B------:R-:W-:-:S03]  /*1ee0*/  FADD.FTZ R143, R133, R143 ;  /* 0x0000008f858f7221 */ /* 0x000fc60000010000 */
[----:B------:R-:W-:Y:S01]  /*1ef0*/  FFMA.FTZ R19, R133, R116, R19 ;  /* 0x0000007485137223 */ /* 0x000fe20000010013 */
[----:B------:R-:W-:Y:S01]  /*1f00*/  FADD.FTZ R144, R134, R144 ;  /* 0x0000009086907221 */ /* 0x000fe20000010000 */
[----:B----4-:R-:W-:Y:S01]  /*1f10*/  FFMA.FTZ R120, R106, R120, R88 ;  /* 0x000000786a787223 */ /* 0x010fe20000010058 */
[----:B--2---:R-:W-:-:S04]  /*1f20*/  FMUL.FTZ R88, R103, R117 ;  /* 0x0000007567587220 */ /* 0x004fc80000410000 */
[----:B---3--:R-:W-:Y:S01]  /*1f30*/  FFMA.FTZ R121, R102, R121, R88 ;  /* 0x0000007966797223 */ /* 0x008fe20000010058 */
[----:B------:R-:W-:Y:S01]  /*1f40*/  FMUL.FTZ R88, R95, R118 ;  /* 0x000000765f587220 */ /* 0x000fe20000410000 */
[----:B------:R-:W-:Y:S01]  /*1f50*/  IADD3 R106, PT, PT, R172, 0x600, RZ ;  /* 0x00000600ac6a7810 */ /* 0x000fe20007ffe0ff */
[----:B------:R-:W-:Y:S01]  /*1f60*/  FADD.FTZ R117, R126, -UR5 ;  /* 0x800000057e757e21 */ /* 0x000fe20008010000 */
[----:B------:R-:W0:Y:S01]  /*1f70*/  @P0 LDC.64 R102, c[0x0][0x438] ;  /* 0x00010e00ff660b82 */ /* 0x000e220000000a00 */
[----:B------:R-:W-:Y:S01]  /*1f80*/  FFMA.FTZ R122, R94, R122, R88 ;  /* 0x0000007a5e7a7223 */ /* 0x000fe20000010058 */
[----:B------:R-:W-:-:S04]  /*1f90*/  FMUL.FTZ R88, R91, R119 ;  /* 0x000000775b587220 */ /* 0x000fc80000410000 */
[----:B------:R-:W-:Y:S01]  /*1fa0*/  FFMA.FTZ R123, R90, R123, R88 ;  /* 0x0000007b5a7b7223 */ /* 0x000fe20000010058 */
[----:B------:R-:W-:-:S04]  /*1fb0*/  FMUL.FTZ R88, R252, R128 ;  /* 0x00000080fc587220 */ /* 0x000fc80000410000 */
[----:B------:R-:W-:Y:S01]  /*1fc0*/  FFMA.FTZ R132, R89, R132, R88 ;  /* 0x0000008459847223 */ /* 0x000fe20000010058 */
[----:B------:R-:W-:-:S04]  /*1fd0*/  IMAD.WIDE.U32 R88, R106, 0x10, R92 ;  /* 0x000000106a587825 */ /* 0x000fc800078e005c */
[----:B------:R-:W-:Y:S02]  /*1fe0*/  IMAD.WIDE.U32 R92, R106, 0x10, R96 ;  /* 0x000000106a5c7825 */ /* 0x000fe400078e0060 */
[----:B------:R-:W2:Y:S04]  /*1ff0*/  LDG.E.128 R88, desc[UR14][R88.64] ;  /* 0x0000000e58587981 */ /* 0x000ea8000c1e1d00 */
[----:B------:R-:W3:Y:S01]  /*2000*/  LDG.E.128 R92, desc[UR14][R92.64] ;  /* 0x0000000e5c5c7981 */ /* 0x000ee2000c1e1d00 */
[----:B------:R-:W-:Y:S01]  /*2010*/  FMUL.FTZ R96, R250, R129 ;  /* 0x00000081fa607220 */ /* 0x000fe20000410000 */
[----:B------:R-:W-:-:S03]  /*2020*/  FMUL.FTZ R117, R117, UR9 ;  /* 0x0000000975757c20 */ /* 0x000fc60008410000 */
[----:B------:R-:W-:Y:S01]  /*2030*/  FFMA.FTZ R133, R251, R133, R96 ;  /* 0x00000085fb857223 */ /* 0x000fe20000010060 */
[----:B------:R-:W-:-:S04]  /*2040*/  IMAD.WIDE.U32 R96, R106, 0x10, R98 ;  /* 0x000000106a607825 */ /* 0x000fc800078e0062 */
[----:B------:R-:W-:Y:S01]  /*2050*/  FMUL.FTZ R98, R248, R130 ;  /* 0x00000082f8627220 */ /* 0x000fe20000410000 */
[----:B------:R-:W-:-:S03]  /*2060*/  FFMA.FTZ R20, R134, R117, R20 ;  /* 0x0000007586147223 */ /* 0x000fc60000010014 */
[----:B------:R-:W-:Y:S02]  /*2070*/  FFMA.FTZ R134, R249, R134, R98 ;  /* 0x00000086f9867223 */ /* 0x000fe40000010062 */
[----:B------:R-:W4:Y:S01]  /*2080*/  LDG.E.128 R96, desc[UR14][R96.64] ;  /* 0x0000000e60607981 */ /* 0x000f22000c1e1d00 */
[----:B0-----:R-:W-:-:S05]  /*2090*/  @P0 IMAD.WIDE.U32 R102, R176, 0x10, R102 ;  /* 0x00000010b0660825 */ /* 0x001fca00078e0066 */
[----:B------:R0:W5:Y:S02]  /*20a0*/  @P0 LDG.E.128 R48, desc[UR14][R102.64] ;  /* 0x0000000e66300981 */ /* 0x000164000c1e1d00 */
[----:B0-----:R-:W0:Y:S02]  /*20b0*/  @P0 LDC.64 R102, c[0x0][0x438] ;  /* 0x00010e00ff660b82 */ /* 0x001e240000000a00 */
        /* <DEDUP_REMOVED lines=8> */
[----:B0-----:R-:W0:Y:S01]  /*2140*/  @P0 LDC.64 R102, c[0x0][0x438] ;  /* 0x00010e00ff660b82 */ /* 0x001e220000000a00 */
[----:B------:R-:W-:Y:S01]  /*2150*/  FADD.FTZ R76, R76, -UR5 ;  /* 0x800000054c4c7e21 */ /* 0x000fe20008010000 */
[----:B------:R-:W-:Y:S01]  /*2160*/  FADD.FTZ R145, R135, R145 ;  /* 0x0000009187917221 */ /* 0x000fe20000010000 */
[----:B------:R-:W-:Y:S01]  /*2170*/  FADD.FTZ R77, R77, -UR5 ;  /* 0x800000054d4d7e21 */ /* 0x000fe20008010000 */
[----:B------:R-:W-:Y:S01]  /*2180*/  FADD.FTZ R213, R118, R213 ;  /* 0x000000d576d57221 */ /* 0x000fe20000010000 */
[----:B0-----:R-:W-:-:S05]  /*2190*/  @P0 IMAD.WIDE.U32 R102, R106, 0x10, R102 ;  /* 0x000000106a660825 */ /* 0x001fca00078e0066 */
[----:B------:R0:W5:Y:S02]  /*21a0*/  @P0 LDG.E.128 R64, desc[UR14][R102.64] ;  /* 0x0000000e66400981 */ /* 0x000164000c1e1d00 */
[----:B0-----:R-:W-:Y:S01]  /*21b0*/  FADD.FTZ R103, R127, -UR5 ;  /* 0x800000057f677e21 */ /* 0x001fe20008010000 */
[----:B------:R-:W-:-:S03]  /*21c0*/  FMUL.FTZ R102, R246, R131 ;  /* 0x00000083f6667220 */ /* 0x000fc60000410000 */
[----:B------:R-:W-:-:S04]  /*21d0*/  FMUL.FTZ R103, R103, UR9 ;  /* 0x0000000967677c20 */ /* 0x000fc80008410000 */
[----:B------:R-:W-:Y:S01]  /*21e0*/  FFMA.FTZ R21, R135, R103, R21 ;  /* 0x0000006787157223 */ /* 0x000fe20000010015 */
[----:B------:R-:W-:Y:S01]  /*21f0*/  FFMA.FTZ R135, R247, R135, R102 ;  /* 0x00000087f7877223 */ /* 0x000fe20000010066 */
[----:B------:R-:W-:Y:S01]  /*2200*/  FMUL.FTZ R102, R76, UR9 ;  /* 0x000000094c667c20 */ /* 0x000fe20008410000 */
[----:B------:R-:W-:Y:S01]  /*2210*/  FMUL.FTZ R76, R244, R80 ;  /* 0x00000050f44c7220 */ /* 0x000fe20000410000 */
[----:B------:R-:W-:Y:S01]  /*2220*/  FFMA.FTZ R223, R118, R113, R223 ;  /* 0x0000007176df7223 */ /* 0x000fe200000100df */
[C---:B------:R-:W-:Y:S01]  /*2230*/  FADD.FTZ R146, R84.reuse, R146 ;  /* 0x0000009254927221 */ /* 0x040fe20000010000 */
[----:B------:R-:W-:Y:S01]  /*2240*/  FFMA.FTZ R22, R84, R102, R22 ;  /* 0x0000006654167223 */ /* 0x000fe20000010016 */
[----:B------:R-:W-:Y:S01]  /*2250*/  FFMA.FTZ R84, R245, R84, R76 ;  /* 0x00000054f5547223 */ /* 0x000fe2000001004c */
[----:B------:R-:W-:Y:S01]  /*2260*/  FMUL.FTZ R118, R77, UR9 ;  /* 0x000000094d767c20 */ /* 0x000fe20008410000 */
[----:B------:R-:W-:Y:S01]  /*2270*/  FMUL.FTZ R76, R242, R81 ;  /* 0x00000051f24c7220 */ /* 0x000fe20000410000 */
[----:B------:R-:W-:-:S02]  /*2280*/  FADD.FTZ R147, R85, R147 ;  /* 0x0000009355937221 */ /* 0x000fc40000010000 */
[----:B------:R-:W-:Y:S01]  /*2290*/  FFMA.FTZ R23, R85, R118, R23 ;  /* 0x0000007655177223 */ /* 0x000fe20000010017 */
[----:B------:R-:W-:Y:S01]  /*22a0*/  FFMA.FTZ R85, R243, R85, R76 ;  /* 0x00000055f3557223 */ /* 0x000fe2000001004c */
[----:B------:R-:W-:-:S04]  /*22b0*/  FADD.FTZ R76, RZ, R174 ;  /* 0x000000aeff4c7221 */ /* 0x000fc80000010000 */
[----:B------:R-:W-:-:S04]  /*22c0*/  FADD.FTZ R76, R177, R76 ;  /* 0x0000004cb14c7221 */ /* 0x000fc80000010000 */
[----:B------:R-:W-:-:S04]  /*22d0*/  FADD.FTZ R76, R179, R76 ;  /* 0x0000004cb34c7221 */ /* 0x000fc80000010000 */
[----:B------:R-:W-:-:S04]  /*22e0*/  FADD.FTZ R76, R183, R76 ;  /* 0x0000004cb74c7221 */ /* 0x000fc80000010000 */
[----:B------:R-:W-:Y:S01]  /*22f0*/  FADD.FTZ R76, R181, R76 ;  /* 0x0000004cb54c7221 */ /* 0x000fe20000010000 */
[----:B------:R-:W-:-:S03]  /*2300*/  FADD.FTZ R78, R78, -UR5 ;  /* 0x800000054e4e7e21 */ /* 0x000fc60008010000 */
[----:B------:R-:W-:Y:S01]  /*2310*/  FADD.FTZ R76, R185, R76 ;  /* 0x0000004cb94c7221 */ /* 0x000fe20000010000 */
[C---:B------:R-:W-:Y:S01]  /*2320*/  FADD.FTZ R212, R119.reuse, R212 ;  /* 0x000000d477d47221 */ /* 0x040fe20000010000 */
[----:B------:R-:W-:Y:S01]  /*2330*/  FFMA.FTZ R222, R119, R115, R222 ;  /* 0x0000007377de7223 */ /* 0x000fe200000100de */
[----:B------:R-:W-:Y:S01]  /*2340*/  FMUL.FTZ R119, R78, UR9 ;  /* 0x000000094e777c20 */ /* 0x000fe20008410000 */
        /* <DEDUP_REMOVED lines=28> */
[----:B------:R-:W-:Y:S02]  /*2510*/  FMUL.FTZ R126, R240, R82 ;  /* 0x00000052f07e7220 */ /* 0x000fe40000410000 */
[----:B------:R-:W-:Y:S01]  /*2520*/  FADD.FTZ R76, R84, R76 ;  /* 0x0000004c544c7221 */ /* 0x000fe20000010000 */
[----:B------:R-:W-:Y:S01]  /*2530*/  FFMA.FTZ R78, R113, R122, R78 ;  /* 0x0000007a714e7223 */ /* 0x000fe2000001004e */
[C---:B------:R-:W-:Y:S01]  /*2540*/  FADD.FTZ R199, R128.reuse, R199 ;  /* 0x000000c780c77221 */ /* 0x040fe20000010000 */
[----:B------:R-:W-:Y:S01]  /*2550*/  FFMA.FTZ R229, R128, R114, R229 ;  /* 0x0000007280e57223 */ /* 0x000fe200000100e5 */
[----:B------:R-:W-:Y:S01]  /*2560*/  FADD.FTZ R79, R79, -UR5 ;  /* 0x800000054f4f7e21 */ /* 0x000fe20008010000 */
[----:B------:R-:W-:Y:S01]  /*2570*/  FFMA.FTZ R126, R241, R86, R126 ;  /* 0x00000056f17e7223 */ /* 0x000fe2000001007e */
[----:B------:R-:W-:Y:S01]  /*2580*/  FMUL.FTZ R128, R238, R83 ;  /* 0x00000053ee807220 */ /* 0x000fe20000410000 */
[----:B------:R-:W-:Y:S01]  /*2590*/  FADD.FTZ R76, R85, R76 ;  /* 0x0000004c554c7221 */ /* 0x000fe20000010000 */
[----:B------:R-:W-:Y:S01]  /*25a0*/  FFMA.FTZ R78, R115, R123, R78 ;  /* 0x0000007b734e7223 */ /* 0x000fe2000001004e */
[C---:B------:R-:W-:Y:S01]  /*25b0*/  FADD.FTZ R148, R86.reuse, R148 ;  /* 0x0000009456947221 */ /* 0x040fe20000010000 */
[----:B------:R-:W-:Y:S01]  /*25c0*/  FFMA.FTZ R24, R86, R119, R24 ;  /* 0x0000007756187223 */ /* 0x000fe20000010018 */
[----:B------:R-:W-:Y:S01]  /*25d0*/  FMUL.FTZ R127, R79, UR9 ;  /* 0x000000094f7f7c20 */ /* 0x000fe20008410000 */
[----:B------:R-:W-:Y:S01]  /*25e0*/  FFMA.FTZ R128, R239, R87, R128 ;  /* 0x00000057ef807223 */ /* 0x000fe20000010080 */
[----:B--2---:R-:W-:Y:S01]  /*25f0*/  FMUL.FTZ R86, R236, R88 ;  /* 0x00000058ec567220 */ /* 0x004fe20000410000 */
[----:B------:R-:W-:Y:S01]  /*2600*/  FADD.FTZ R76, R126, R76 ;  /* 0x0000004c7e4c7221 */ /* 0x000fe20000010000 */
[----:B------:R-:W-:Y:S01]  /*2610*/  FFMA.FTZ R78, R114, R132, R78 ;  /* 0x00000084724e7223 */ /* 0x000fe2000001004e */
[C---:B------:R-:W-:Y:S01]  /*2620*/  FADD.FTZ R149, R87.reuse, R149 ;  /* 0x0000009557957221 */ /* 0x040fe20000010000 */
[----:B------:R-:W-:Y:S01]  /*2630*/  FFMA.FTZ R25, R87, R127, R25 ;  /* 0x0000007f57197223 */ /* 0x000fe20000010019 */
[----:B---3--:R-:W-:Y:S01]  /*2640*/  FFMA.FTZ R86, R237, R92, R86 ;  /* 0x0000005ced567223 */ /* 0x008fe20000010056 */
[----:B------:R-:W-:Y:S01]  /*2650*/  FADD.FTZ R76, R128, R76 ;  /* 0x0000004c804c7221 */ /* 0x000fe20000010000 */
[----:B------:R-:W-:Y:S01]  /*2660*/  FMUL.FTZ R87, R234, R89 ;  /* 0x00000059ea577220 */ /* 0x000fe20000410000 */
[----:B------:R-:W-:Y:S01]  /*2670*/  FFMA.FTZ R78, R116, R133, R78 ;  /* 0x00000085744e7223 */ /* 0x000fe2000001004e */
        /* <DEDUP_REMOVED lines=10> */
[----:B------:R-:W-:-:S03]  /*2720*/  FFMA.FTZ R78, R102, R84, R78 ;  /* 0x00000054664e7223 */ /* 0x000fc6000001004e */
[----:B------:R-:W-:Y:S01]  /*2730*/  FADD.FTZ R76, R76, R125 ;  /* 0x0000007d4c4c7221 */ /* 0x000fe20000010000 */
[----:B------:R-:W-:Y:S01]  /*2740*/  FFMA.FTZ R78, R118, R85, R78 ;  /* 0x00000055764e7223 */ /* 0x000fe2000001004e */
[----:B----4-:R-:W-:-:S03]  /*2750*/  FADD.FTZ R96, R96, -UR5 ;  /* 0x8000000560607e21 */ /* 0x010fc60008010000 */
[----:B------:R-:W-:Y:S01]  /*2760*/  FFMA.FTZ R78, R119, R126, R78 ;  /* 0x0000007e774e7223 */ /* 0x000fe2000001004e */
[----:B------:R-:W0:Y:S01]  /*2770*/  SHFL.DOWN PT, R77, R76, 0x10, 0x1f ;  /* 0x0a001f004c4d7f89 */ /* 0x000e2200000e0000 */
[----:B------:R-:W-:Y:S01]  /*2780*/  FADD.FTZ R97, R97, -UR5 ;  /* 0x8000000561617e21 */ /* 0x000fe20008010000 */
[----:B------:R-:W-:Y:S01]  /*2790*/  FMUL.FTZ R96, R96, UR9 ;  /* 0x0000000960607c20 */ /* 0x000fe20008410000 */
[----:B------:R-:W-:Y:S01]  /*27a0*/  FFMA.FTZ R78, R127, R128, R78 ;  /* 0x000000807f4e7223 */ /* 0x000fe2000001004e */
[----:B------:R-:W-:Y:S01]  /*27b0*/  FADD.FTZ R98, R98, -UR5 ;  /* 0x8000000562627e21 */ /* 0x000fe20008010000 */
[----:B------:R-:W-:Y:S02]  /*27c0*/  FMUL.FTZ R97, R97, UR9 ;  /* 0x0000000961617c20 */ /* 0x000fe40008410000 */
[----:B------:R-:W-:Y:S01]  /*27d0*/  FFMA.FTZ R78, R96, R86, R78 ;  /* 0x00000056604e7223 */ /* 0x000fe2000001004e */
[----:B------:R-:W-:Y:S01]  /*27e0*/  FADD.FTZ R99, R99, -UR5 ;  /* 0x8000000563637e21 */ /* 0x000fe20008010000 */
[----:B------:R-:W-:-:S02]  /*27f0*/  FMUL.FTZ R98, R98, UR9 ;  /* 0x0000000962627c20 */ /* 0x000fc40008410000 */
        /* <DEDUP_REMOVED lines=16> */
[C---:B------:R-:W-:Y:S01]  /*2900*/  FADD.FTZ R198, R129.reuse, R198 ;  /* 0x000000c681c67221 */ /* 0x040fe20000010000 */
[----:B------:R-:W-:-:S02]  /*2910*/  FFMA.FTZ R228, R129, R116, R228 ;  /* 0x0000007481e47223 */ /* 0x000fc400000100e4 */
        /* <DEDUP_REMOVED lines=9> */
[C---:B------:R-:W-:Y:S01]  /*29b0*/  FADD.FTZ R197, R130.reuse, R197 ;  /* 0x000000c582c57221 */ /* 0x040fe20000010000 */
[----:B------:R-:W-:Y:S01]  /*29c0*/  FFMA.FTZ R227, R130, R117, R227 ;  /* 0x0000007582e37223 */ /* 0x000fe200000100e3 */
        /* <DEDUP_REMOVED lines=20> */
.L_x_5983:
[----:B------:R-:W-:Y:S05]  /*2b10*/  BSYNC.RECONVERGENT B0 ;  /* 0x0000000000007941 */ /* 0x000fea0003800200 */
.L_x_5982:
[----:B------:R-:W1:Y:S08]  /*2b20*/  S2UR UR6, SR_CgaCtaId ;  /* 0x00000000000679c3 */ /* 0x000e700000008800 */
[----:B------:R-:W-:Y:S01]  /*2b30*/  BAR.SYNC.DEFER_BLOCKING 0x0 ;  /* 0x0000000000007b1d */ /* 0x000fe20000010000 */
[----:B------:R-:W-:Y:S01]  /*2b40*/  UISETP.NE.U32.AND UP0, UPT, UR22, URZ, UPT ;  /* 0x000000ff1600728c */ /* 0x000fe2000bf05070 */
[C---:B------:R-:W-:Y:S01]  /*2b50*/  FADD.FTZ R150, R92.reuse, R150 ;  /* 0x000000965c967221 */ /* 0x040fe20000010000 */
[----:B------:R-:W-:Y:S01]  /*2b60*/  UIADD3 UR4, UPT, UPT, UR4, UR24, URZ ;  /* 0x0000001804047290 */ /* 0x000fe2000fffe0ff */
[----:B------:R-:W-:Y:S01]  /*2b70*/  FFMA.FTZ R26, R92, R96, R26 ;  /* 0x000000605c1a7223 */ /* 0x000fe2000001001a */
[----:B------:R-:W-:Y:S01]  /*2b80*/  UISETP.NE.AND.EX UP0, UPT, UR23, URZ, UPT, UP0 ;  /* 0x000000ff1700728c */ /* 0x000fe2000bf05300 */
[C---:B------:R-:W-:Y:S01]  /*2b90*/  FADD.FTZ R151, R93.reuse, R151 ;  /* 0x000000975d977221 */ /* 0x040fe20000010000 */
[----:B------:R-:W-:Y:S01]  /*2ba0*/  UMOV UR5, 0x400 ;  /* 0x0000040000057882 */ /* 0x000fe20000000000 */
        /* <DEDUP_REMOVED lines=73> */
[----:B------:R-:W-:-:S04]  /*3040*/  FADD.FTZ R79, R183, -R0 ;  /* 0x80000000b74f7221 */ /* 0x000fc80000010000 */
[----:B------:R-:W-:Y:S01]  /*3050*/  FMUL.FTZ R79, R79, UR9 ;  /* 0x000000094f4f7c20 */ /* 0x000fe20008410000 */
[----:B------:R-:W-:Y:S06]  /*3060*/  BRA `(.L_x_5987) ;  /* 0x0000000800a87947 */ /* 0x000fec0003800000 */
.L_x_5986:
[----:B------:R-:W-:-:S05]  /*3070*/  MOV R68, UR27 ;  /* 0x0000001b00447c02 */ /* 0x000fca0008000f00 */
[----:B------:R-:W-:Y:S01]  /*3080*/  FFMA.FTZ R68, R0, R68, UR30 ;  /* 0x0000001e00447e23 */ /* 0x000fe20008010044 */
[----:B------:R-:W-:-:S03]  /*3090*/  MOV R0, UR27 ;  /* 0x0000001b00007c02 */ /* 0x000fc60008000f00 */
[----:B------:R-:W-:Y:S02]  /*30a0*/  FADD.FTZ R68, R174, -R68 ;  /* 0x80000044ae447221 */ /* 0x000fe40000010000 */
[----:B------:R-:W-:Y:S02]  /*30b0*/  FFMA.FTZ R0, R175, R0, UR30 ;  /* 0x0000001eaf007e23 */ /* 0x000fe40008010000 */
[----:B------:R-:W-:Y:S02]  /*30c0*/  FMUL.FTZ R76, R68, UR9 ;  /* 0x00000009444c7c20 */ /* 0x000fe40008410000 */
[----:B------:R-:W-:Y:S01]  /*30d0*/  FADD.FTZ R77, R177, -R0 ;  /* 0x80000000b14d7221 */ /* 0x000fe20000010000 */
[----:B------:R-:W-:Y:S02]  /*30e0*/  MOV R0, UR27 ;  /* 0x0000001b00007c02 */ /* 0x000fe40008000f00 */
[----:B------:R-:W-:Y:S01]  /*30f0*/  MOV R68, R76 ;  /* 0x0000004c00447202 */ /* 0x000fe20000000f00 */
[----:B------:R-:W-:-:S02]  /*3100*/  FMUL.FTZ R77, R77, UR9 ;  /* 0x000000094d4d7c20 */ /* 0x000fc40008410000 */
[----:B------:R-:W-:-:S03]  /*3110*/  FFMA.FTZ R0, R178, R0, UR30 ;  /* 0x0000001eb2007e23 */ /* 0x000fc60008010000 */
[----:B------:R-:W-:Y:S01]  /*3120*/  MOV R69, R77 ;  /* 0x0000004d00457202 */ /* 0x000fe20000000f00 */
[----:B------:R-:W-:Y:S01]  /*3130*/  FADD.FTZ R78, R179, -R0 ;  /* 0x80000000b34e7221 */ /* 0x000fe20000010000 */
[----:B------:R-:W-:-:S03]  /*3140*/  MOV R0, UR27 ;  /* 0x0000001b00007c02 */ /* 0x000fc60008000f00 */
[----:B------:R-:W-:Y:S02]  /*3150*/  FMUL.FTZ R78, R78, UR9 ;  /* 0x000000094e4e7c20 */ /* 0x000fe40008410000 */
[----:B------:R-:W-:-:S03]  /*3160*/  FFMA.FTZ R0, R182, R0, UR30 ;  /* 0x0000001eb6007e23 */ /* 0x000fc60008010000 */
[----:B------:R-:W-:Y:S01]  /*3170*/  MOV R70, R78 ;  /* 0x0000004e00467202 */ /* 0x000fe20000000f00 */
[----:B------:R-:W-:-:S04]  /*3180*/  FADD.FTZ R79, R183, -R0 ;  /* 0x80000000b74f7221 */ /* 0x000fc80000010000 */
[----:B------:R-:W-:-:S05]  /*3190*/  FMUL.FTZ R79, R79, UR9 ;  /* 0x000000094f4f7c20 */ /* 0x000fca0008410000 */
[----:B------:R-:W-:Y:S01]  /*31a0*/  MOV R71, R79 ;  /* 0x0000004f00477202 */ /* 0x000fe20000000f00 */
[----:B------:R-:W-:Y:S06]  /*31b0*/  BRA `(.L_x_5987) ;  /* 0x0000000800547947 */ /* 0x000fec0003800000 */
.L_x_5985:
        /* <DEDUP_REMOVED lines=26> */
.L_x_5988:
        /* <DEDUP_REMOVED lines=17> */
[-C--:B------:R-:W-:Y:S02]  /*3470*/  MOV R70, R78.reuse ;  /* 0x0000004e00467202 */ /* 0x080fe40000000f00 */
[----:B------:R-:W-:Y:S02]  /*3480*/  MOV R69, R77 ;  /* 0x0000004d00457202 */ /* 0x000fe40000000f00 */
[-C--:B------:R-:W-:Y:S02]  /*3490*/  MOV R71, R79.reuse ;  /* 0x0000004f00477202 */ /* 0x080fe40000000f00 */
[----:B------:R-:W-:Y:S02]  /*34a0*/  MOV R75, R79 ;  /* 0x0000004f004b7202 */ /* 0x000fe40000000f00 */
[----:B------:R-:W-:-:S02]  /*34b0*/  MOV R74, R78 ;  /* 0x0000004e004a7202 */ /* 0x000fc40000000f00 */
[----:B------:R-:W-:Y:S02]  /*34c0*/  MOV R73, R77 ;  /* 0x0000004d00497202 */ /* 0x000fe40000000f00 */
[----:B------:R-:W-:Y:S01]  /*34d0*/  MOV R72, R76 ;  /* 0x0000004c00487202 */ /* 0x000fe20000000f00 */
[----:B------:R-:W-:Y:S06]  /*34e0*/  BRA `(.L_x_5987) ;  /* 0x0000000400887947 */ /* 0x000fec0003800000 */
.L_x_5984:
        /* <DEDUP_REMOVED lines=24> */
[----:B------:R-:W-:-:S04]  /*3670*/  FADD.FTZ R79, R183, -R0 ;  /* 0x80000000b74f7221 */ /* 0x000fc80000010000 */
[----:B------:R-:W-:Y:S01]  /*3680*/  FFMA.FTZ R79, R79, UR9, R47 ;  /* 0x000000094f4f7c23 */ /* 0x000fe2000801002f */
[----:B------:R-:W-:Y:S06]  /*3690*/  BRA `(.L_x_5987) ;  /* 0x00000004001c7947 */ /* 0x000fec0003800000 */
.L_x_5990:
[----:B------:R-:W-:-:S05]  /*36a0*/  MOV R68, UR27 ;  /* 0x0000001b00447c02 */ /* 0x000fca0008000f00 */
[----:B------:R-:W-:Y:S01]  /*36b0*/  FFMA.FTZ R68, R0, R68, UR30 ;  /* 0x0000001e00447e23 */ /* 0x000fe20008010044 */
[----:B------:R-:W-:-:S03]  /*36c0*/  MOV R0, UR27 ;  /* 0x0000001b00007c02 */ /* 0x000fc60008000f00 */
[----:B------:R-:W-:Y:S02]  /*36d0*/  FADD.FTZ R68, R174, -R68 ;  /* 0x80000044ae447221 */ /* 0x000fe40000010000 */
[----:B------:R-:W-:Y:S02]  /*36e0*/  FFMA.FTZ R0, R175, R0, UR30 ;  /* 0x0000001eaf007e23 */ /* 0x000fe40008010000 */
[----:B-----5:R-:W-:Y:S02]  /*36f0*/  FFMA.FTZ R76, R68, UR9, R44 ;  /* 0x00000009444c7c23 */ /* 0x020fe4000801002c */
[----:B------:R-:W-:Y:S01]  /*3700*/  FADD.FTZ R77, R177, -R0 ;  /* 0x80000000b14d7221 */ /* 0x000fe20000010000 */
[----:B------:R-:W-:Y:S02]  /*3710*/  MOV R0, UR27 ;  /* 0x0000001b00007c02 */ /* 0x000fe40008000f00 */
[----:B------:R-:W-:Y:S01]  /*3720*/  MOV R68, R76 ;  /* 0x0000004c00447202 */ /* 0x000fe20000000f00 */
[----:B------:R-:W-:-:S02]  /*3730*/  FFMA.FTZ R77, R77, UR9, R45 ;  /* 0x000000094d4d7c23 */ /* 0x000fc4000801002d */
[----:B------:R-:W-:-:S03]  /*3740*/  FFMA.FTZ R0, R178, R0, UR30 ;  /* 0x0000001eb2007e23 */ /* 0x000fc60008010000 */
[----:B------:R-:W-:Y:S01]  /*3750*/  MOV R69, R77 ;  /* 0x0000004d00457202 */ /* 0x000fe20000000f00 */
[----:B------:R-:W-:Y:S01]  /*3760*/  FADD.FTZ R78, R179, -R0 ;  /* 0x80000000b34e7221 */ /* 0x000fe20000010000 */
[----:B------:R-:W-:-:S03]  /*3770*/  MOV R0, UR27 ;  /* 0x0000001b00007c02 */ /* 0x000fc60008000f00 */
[----:B------:R-:W-:Y:S02]  /*3780*/  FFMA.FTZ R78, R78, UR9, R46 ;  /* 0x000000094e4e7c23 */ /* 0x000fe4000801002e */
[----:B------:R-:W-:-:S03]  /*3790*/  FFMA.FTZ R0, R182, R0, UR30 ;  /* 0x0000001eb6007e23 */ /* 0x000fc60008010000 */
[----:B------:R-:W-:Y:S01]  /*37a0*/  MOV R70, R78 ;  /* 0x0000004e00467202 */ /* 0x000fe20000000f00 */
[----:B------:R-:W-:-:S04]  /*37b0*/  FADD.FTZ R79, R183, -R0 ;  /* 0x80000000b74f7221 */ /* 0x000fc80000010000 */
[----:B------:R-:W-:-:S05]  /*37c0*/  FFMA.FTZ R79, R79, UR9, R47 ;  /* 0x000000094f4f7c23 */ /* 0x000fca000801002f */
[----:B------:R-:W-:Y:S01]  /*37d0*/  MOV R71, R79 ;  /* 0x0000004f00477202 */ /* 0x000fe20000000f00 */
[----:B------:R-:W-:Y:S06]  /*37e0*/  BRA `(.L_x_5987) ;  /* 0x0000000000c87947 */ /* 0x000fec0003800000 */
.L_x_5989:
        /* <DEDUP_REMOVED lines=26> */
.L_x_5991:
        /* <DEDUP_REMOVED lines=17> */
[-C--:B------:R-:W-:Y:S02]  /*3aa0*/  MOV R70, R78.reuse ;  /* 0x0000004e00467202 */ /* 0x080fe40000000f00 */
[----:B------:R-:W-:Y:S02]  /*3ab0*/  MOV R69, R77 ;  /* 0x0000004d00457202 */ /* 0x000fe40000000f00 */
[-C--:B------:R-:W-:Y:S02]  /*3ac0*/  MOV R71, R79.reuse ;  /* 0x0000004f00477202 */ /* 0x080fe40000000f00 */
[----:B------:R-:W-:Y:S02]  /*3ad0*/  MOV R75, R79 ;  /* 0x0000004f004b7202 */ /* 0x000fe40000000f00 */
[----:B------:R-:W-:-:S02]  /*3ae0*/  MOV R74, R78 ;  /* 0x0000004e004a7202 */ /* 0x000fc40000000f00 */
[----:B------:R-:W-:Y:S02]  /*3af0*/  MOV R73, R77 ;  /* 0x0000004d00497202 */ /* 0x000fe40000000f00 */
[----:B------:R-:W-:-:S07]  /*3b00*/  MOV R72, R76 ;  /* 0x0000004c00487202 */ /* 0x000fce0000000f00 */
.L_x_5987:
[----:B------:R-:W-:Y:S01]  /*3b10*/  ISETP.NE.U32.AND P1, PT, RZ, UR5, PT ;  /* 0x00000005ff007c0c */ /* 0x000fe2000bf25070 */
[----:B------:R-:W-:Y:S01]  /*3b20*/  HFMA2 R83, -RZ, RZ, 0, 9.5367431640625e-07 ;  /* 0x00000010ff537431 */ /* 0x000fe200000001ff */
[----:B------:R-:W-:Y:S02]  /*3b30*/  ISETP.NE.U32.AND P2, PT, RZ, UR7, PT ;  /* 0x00000007ff007c0c */ /* 0x000fe4000bf45070 */
[----:B------:R-:W-:Y:S02]  /*3b40*/  ISETP.NE.AND.EX P1, PT, RZ, UR6, PT, P1 ;  /* 0x00000006ff007c0c */ /* 0x000fe4000bf25310 */
[----:B------:R-:W-:-:S11]  /*3b50*/  ISETP.NE.AND.EX P2, PT, RZ, UR8, PT, P2 ;  /* 0x00000008ff007c0c */ /* 0x000fd6000bf45320 */
[----:B------:R-:W0:Y:S02]  /*3b60*/  @P1 LDC.64 R80, c[0x0][0x478] ;  /* 0x00011e00ff501b82 */ /* 0x000e240000000a00 */
[----:B0-----:R-:W-:-:S05]  /*3b70*/  @P1 IMAD.WIDE.U32 R80, R172, 0x10, R80 ;  /* 0x00000010ac501825 */ /* 0x001fca00078e0050 */
[----:B------:R0:W-:Y:S02]  /*3b80*/  @P1 STG.E.128 desc[UR14][R80.64], R72 ;  /* 0x0000004850001986 */ /* 0x0001e4000c101d0e */
[----:B0-----:R-:W-:-:S05]  /*3b90*/  IMAD.WIDE.U32 R80, R172, R83, UR28 ;  /* 0x0000001cac507e25 */ /* 0x001fca000f8e0053 */
[----:B------:R0:W-:Y:S02]  /*3ba0*/  STG.E.128 desc[UR14][R80.64], R76 ;  /* 0x0000004c50007986 */ /* 0x0001e4000c101d0e */
[----:B0-----:R-:W0:Y:S02]  /*3bb0*/  @P2 LDC.64 R76, c[0x0][0x470] ;  /* 0x00011c00ff4c2b82 */ /* 0x001e240000000a00 */
[----:B0-----:R-:W-:-:S05]  /*3bc0*/  @P2 IMAD.WIDE.U32 R76, R172, 0x10, R76 ;  /* 0x00000010ac4c2825 */ /* 0x001fca00078e004c */
[----:B------:R0:W-:Y:S01]  /*3bd0*/  @P2 STG.E.128 desc[UR14][R76.64], R68 ;  /* 0x000000444c002986 */ /* 0x0001e2000c101d0e */
[----:B------:R-:W-:Y:S05]  /*3be0*/  @!P0 BRA `(.L_x_5992) ;  /* 0x0000000400548947 */ /* 0x000fea0003800000 */
[----:B------:R-:W-:Y:S05]  /*3bf0*/  @!P1 BRA `(.L_x_5993) ;  /* 0x0000000000b49947 */ /* 0x000fea0003800000 */
[----:B------:R-:W-:Y:S05]  /*3c00*/  @!P2 BRA `(.L_x_5994) ;  /* 0x00000000005ca947 */ /* 0x000fea0003800000 */
[----:B0-----:R-:W-:Y:S02]  /*3c10*/  MOV R69, UR27 ;  /* 0x0000001b00457c02 */ /* 0x001fe40008000f00 */
        /* <DEDUP_REMOVED lines=12> */
[----:B------:R-:W-:-:S02]  /*3ce0*/  FFMA.FTZ R79, R190, UR9, R51 ;  /* 0x00000009be4f7c23 */ /* 0x000fc40008010033 */
        /* <DEDUP_REMOVED lines=9> */
.L_x_5994:
[----:B------:R-:W-:Y:S02]  /*3d80*/  MOV R72, UR27 ;  /* 0x0000001b00487c02 */ /* 0x000fe40008000f00 */
[----:B------:R-:W-:-:S03]  /*3d90*/  MOV R0, UR27 ;  /* 0x0000001b00007c02 */ /* 0x000fc60008000f00 */
[----:B------:R-:W-:Y:S02]  /*3da0*/  FFMA.FTZ R72, R184, R72, UR30 ;  /* 0x0000001eb8487e23 */ /* 0x000fe40008010048 */
[----:B------:R-:W-:Y:S02]  /*3db0*/  FFMA.FTZ R0, R180, R0, UR30 ;  /* 0x0000001eb4007e23 */ /* 0x000fe40008010000 */
[----:B0-----:R-:W-:Y:S01]  /*3dc0*/  FADD.FTZ R77, R185, -R72 ;  /* 0x80000048b94d7221 */ /* 0x001fe20000010000 */
[----:B------:R-:W-:Y:S01]  /*3dd0*/  MOV R72, UR27 ;  /* 0x0000001b00487c02 */ /* 0x000fe20008000f00 */
[----:B------:R-:W-:Y:S02]  /*3de0*/  FADD.FTZ R0, R181, -R0 ;  /* 0x80000000b5007221 */ /* 0x000fe40000010000 */
[----:B-----5:R-:W-:Y:S02]  /*3df0*/  FFMA.FTZ R77, R77, UR9, R49 ;  /* 0x000000094d4d7c23 */ /* 0x020fe40008010031 */
[----:B------:R-:W-:Y:S01]  /*3e00*/  FFMA.FTZ R72, R186, R72, UR30 ;  /* 0x0000001eba487e23 */ /* 0x000fe20008010048 */
[----:B------:R-:W-:-:S02]  /*3e10*/  FFMA.FTZ R76, R0, UR9, R48 ;  /* 0x00000009004c7c23 */ /* 0x000fc40008010030 */
[----:B------:R-:W-:Y:S01]  /*3e20*/  MOV R73, R77 ;  /* 0x0000004d00497202 */ /* 0x000fe20000000f00 */
[----:B------:R-:W-:Y:S01]  /*3e30*/  FADD.FTZ R78, R187, -R72 ;  /* 0x80000048bb4e7221 */ /* 0x000fe20000010000 */
[----:B------:R-:W-:-:S03]  /*3e40*/  MOV R72, UR27 ;  /* 0x0000001b00487c02 */ /* 0x000fc60008000f00 */
[----:B------:R-:W-:Y:S02]  /*3e50*/  FFMA.FTZ R78, R78, UR9, R50 ;  /* 0x000000094e4e7c23 */ /* 0x000fe40008010032 */
[----:B------:R-:W-:Y:S01]  /*3e60*/  FFMA.FTZ R79, R189, R72, UR30 ;  /* 0x0000001ebd4f7e23 */ /* 0x000fe20008010048 */
[----:B------:R-:W-:Y:S02]  /*3e70*/  MOV R72, R76 ;  /* 0x0000004c00487202 */ /* 0x000fe40000000f00 */
[----:B------:R-:W-:Y:S01]  /*3e80*/  MOV R74, R78 ;  /* 0x0000004e004a7202 */ /* 0x000fe20000000f00 */
[----:B------:R-:W-:-:S04]  /*3e90*/  FADD.FTZ R79, R190, -R79 ;  /* 0x8000004fbe4f7221 */ /* 0x000fc80000010000 */
[----:B------:R-:W-:-:S05]  /*3ea0*/  FFMA.FTZ R79, R79, UR9, R51 ;  /* 0x000000094f4f7c23 */ /* 0x000fca0008010033 */
[----:B------:R-:W-:Y:S01]  /*3eb0*/  MOV R75, R79 ;  /* 0x0000004f004b7202 */ /* 0x000fe20000000f00 */
[----:B------:R-:W-:Y:S06]  /*3ec0*/  BRA `(.L_x_5995) ;  /* 0x0000000400ec7947 */ /* 0x000fec0003800000 */
.L_x_5993:
[----:B------:R-:W-:Y:S05]  /*3ed0*/  @!P2 BRA `(.L_x_5996) ;  /* 0x000000000054a947 */ /* 0x000fea0003800000 */
[----:B0-----:R-:W-:Y:S02]  /*3ee0*/  MOV R68, UR27 ;  /* 0x0000001b00447c02 */ /* 0x001fe40008000f00 */
        /* <DEDUP_REMOVED lines=20> */
.L_x_5996:
        /* <DEDUP_REMOVED lines=8> */
[----:B------:R-:W-:-:S04]  /*40b0*/  FFMA.FTZ R76, R186, R76, UR30 ;  /* 0x0000001eba4c7e23 */ /* 0x000fc8000801004c */
[----:B------:R-:W-:Y:S01]  /*40c0*/  FADD.FTZ R78, R187, -R76 ;  /* 0x8000004cbb4e7221 */ /* 0x000fe20000010000 */
[----:B------:R-:W-:-:S03]  /*40d0*/  MOV R76, UR27 ;  /* 0x0000001b004c7c02 */ /* 0x000fc60008000f00 */
[----:B------:R-:W-:Y:S02]  /*40e0*/  FFMA.FTZ R78, R78, UR9, R50 ;  /* 0x000000094e4e7c23 */ /* 0x000fe40008010032 */
[----:B------:R-:W-:-:S04]  /*40f0*/  FFMA.FTZ R76, R189, R76, UR30 ;  /* 0x0000001ebd4c7e23 */ /* 0x000fc8000801004c */
[----:B------:R-:W-:Y:S01]  /*4100*/  FADD.FTZ R79, R190, -R76 ;  /* 0x8000004cbe4f7221 */ /* 0x000fe20000010000 */
[----:B------:R-:W-:-:S03]  /*4110*/  FFMA.FTZ R76, R0, UR9, R48 ;  /* 0x00000009004c7c23 */ /* 0x000fc60008010030 */
[----:B------:R-:W-:Y:S01]  /*4120*/  FFMA.FTZ R79, R79, UR9, R51 ;  /* 0x000000094f4f7c23 */ /* 0x000fe20008010033 */
[----:B------:R-:W-:Y:S06]  /*4130*/  BRA `(.L_x_5995) ;  /* 0x0000000400507947 */ /* 0x000fec0003800000 */
.L_x_5992:
        /* <DEDUP_REMOVED lines=15> */
[----:B------:R-:W-:-:S02]  /*4230*/  FMUL.FTZ R79, R189, UR9 ;  /* 0x00000009bd4f7c20 */ /* 0x000fc40008410000 */
        /* <DEDUP_REMOVED lines=9> */
.L_x_5998:
[----:B------:R-:W-:Y:S02]  /*42d0*/  MOV R72, UR27 ;  /* 0x0000001b00487c02 */ /* 0x000fe40008000f00 */
[----:B------:R-:W-:-:S03]  /*42e0*/  MOV R0, UR27 ;  /* 0x0000001b00007c02 */ /* 0x000fc60008000f00 */
[----:B------:R-:W-:Y:S02]  /*42f0*/  FFMA.FTZ R72, R184, R72, UR30 ;  /* 0x0000001eb8487e23 */ /* 0x000fe40008010048 */
[----:B------:R-:W-:Y:S02]  /*4300*/  FFMA.FTZ R0, R180, R0, UR30 ;  /* 0x0000001eb4007e23 */ /* 0x000fe40008010000 */
[----:B0-----:R-:W-:Y:S01]  /*4310*/  FADD.FTZ R77, R185, -R72 ;  /* 0x80000048b94d7221 */ /* 0x001fe20000010000 */
[----:B------:R-:W-:Y:S01]  /*4320*/  MOV R72, UR27 ;  /* 0x0000001b00487c02 */ /* 0x000fe20008000f00 */
[----:B------:R-:W-:Y:S02]  /*4330*/  FADD.FTZ R0, R181, -R0 ;  /* 0x80000000b5007221 */ /* 0x000fe40000010000 */
[----:B------:R-:W-:Y:S02]  /*4340*/  FMUL.FTZ R77, R77, UR9 ;  /* 0x000000094d4d7c20 */ /* 0x000fe40008410000 */
[----:B------:R-:W-:Y:S01]  /*4350*/  FFMA.FTZ R72, R186, R72, UR30 ;  /* 0x0000001eba487e23 */ /* 0x000fe20008010048 */
[----:B------:R-:W-:-:S02]  /*4360*/  FMUL.FTZ R76, R0, UR9 ;  /* 0x00000009004c7c20 */ /* 0x000fc40008410000 */
[----:B------:R-:W-:Y:S01]  /*4370*/  MOV R73, R77 ;  /* 0x0000004d00497202 */ /* 0x000fe20000000f00 */
[----:B------:R-:W-:Y:S01]  /*4380*/  FADD.FTZ R78, R187, -R72 ;  /* 0x80000048bb4e7221 */ /* 0x000fe20000010000 */
[----:B------:R-:W-:-:S03]  /*4390*/  MOV R72, UR27 ;  /* 0x0000001b00487c02 */ /* 0x000fc60008000f00 */
[----:B------:R-:W-:Y:S02]  /*43a0*/  FMUL.FTZ R78, R78, UR9 ;  /* 0x000000094e4e7c20 */ /* 0x000fe40008410000 */
[----:B------:R-:W-:Y:S01]  /*43b0*/  FFMA.FTZ R79, R189, R72, UR30 ;  /* 0x0000001ebd4f7e23 */ /* 0x000fe20008010048 */
[----:B------:R-:W-:Y:S02]  /*43c0*/  MOV R72, R76 ;  /* 0x0000004c00487202 */ /* 0x000fe40000000f00 */
[----:B------:R-:W-:Y:S01]  /*43d0*/  MOV R74, R78 ;  /* 0x0000004e004a7202 */ /* 0x000fe20000000f00 */
[----:B------:R-:W-:-:S04]  /*43e0*/  FADD.FTZ R79, R190, -R79 ;  /* 0x8000004fbe4f7221 */ /* 0x000fc80000010000 */
[----:B------:R-:W-:-:S05]  /*43f0*/  FMUL.FTZ R79, R79, UR9 ;  /* 0x000000094f4f7c20 */ /* 0x000fca0008410000 */
[----:B------:R-:W-:Y:S01]  /*4400*/  MOV R75, R79 ;  /* 0x0000004f004b7202 */ /* 0x000fe20000000f00 */
[----:B------:R-:W-:Y:S06]  /*4410*/  BRA `(.L_x_5995) ;  /* 0x0000000000987947 */ /* 0x000fec0003800000 */
.L_x_5997:
        /* <DEDUP_REMOVED lines=22> */
.L_x_5999:
        /* <DEDUP_REMOVED lines=8> */
[----:B------:R-:W-:-:S04]  /*4600*/  FFMA.FTZ R76, R186, R76, UR30 ;  /* 0x0000001eba4c7e23 */ /* 0x000fc8000801004c */
[----:B------:R-:W-:Y:S01]  /*4610*/  FADD.FTZ R78, R187, -R76 ;  /* 0x8000004cbb4e7221 */ /* 0x000fe20000010000 */
[----:B------:R-:W-:-:S03]  /*4620*/  MOV R76, UR27 ;  /* 0x0000001b004c7c02 */ /* 0x000fc60008000f00 */
[----:B------:R-:W-:Y:S02]  /*4630*/  FMUL.FTZ R78, R78, UR9 ;  /* 0x000000094e4e7c20 */ /* 0x000fe40008410000 */
[----:B------:R-:W-:-:S04]  /*4640*/  FFMA.FTZ R76, R189, R76, UR30 ;  /* 0x0000001ebd4c7e23 */ /* 0x000fc8000801004c */
[----:B------:R-:W-:Y:S01]  /*4650*/  FADD.FTZ R79, R190, -R76 ;  /* 0x8000004cbe4f7221 */ /* 0x000fe20000010000 */
[----:B------:R-:W-:-:S03]  /*4660*/  FMUL.FTZ R76, R0, UR9 ;  /* 0x00000009004c7c20 */ /* 0x000fc60008410000 */
[----:B------:R-:W-:-:S07]  /*4670*/  FMUL.FTZ R79, R79, UR9 ;  /* 0x000000094f4f7c20 */ /* 0x000fce0008410000 */
.L_x_5995:
[----:B------:R-:W0:Y:S02]  /*4680*/  @P1 LDC.64 R80, c[0x0][0x478] ;  /* 0x00011e00ff501b82 */ /* 0x000e240000000a00 */
[----:B0-----:R-:W-:-:S05]  /*4690*/  @P1 IMAD.WIDE.U32 R80, R176, 0x10, R80 ;  /* 0x00000010b0501825 */ /* 0x001fca00078e0050 */
[----:B------:R0:W-:Y:S02]  /*46a0*/  @P1 STG.E.128 desc[UR14][R80.64], R72 ;  /* 0x0000004850001986 */ /* 0x0001e4000c101d0e */
[----:B0-----:R-:W-:-:S05]  /*46b0*/  HFMA2 R80, -RZ, RZ, 0, 9.5367431640625e-07 ;  /* 0x00000010ff507431 */ /* 0x001fca00000001ff */
[----:B------:R-:W-:-:S05]  /*46c0*/  IMAD.WIDE.U32 R80, R176, R80, UR28 ;  /* 0x0000001cb0507e25 */ /* 0x000fca000f8e0050 */
        /* <DEDUP_REMOVED lines=32> */
.L_x_6002:
        /* <DEDUP_REMOVED lines=11> */
[----:B0----5:R-:W-:Y:S01]  /*4980*/  FFMA.FTZ R76, R73, UR9, R52 ;  /* 0x00000009494c7c23 */ /* 0x021fe20008010034 */
        /* <DEDUP_REMOVED lines=9> */
.L_x_6001:
        /* <DEDUP_REMOVED lines=22> */
.L_x_6004:
        /* <DEDUP_REMOVED lines=12> */
[----:B-----5:R-:W-:Y:S01]  /*4c40*/  FFMA.FTZ R76, R77, UR9, R52 ;  /* 0x000000094d4c7c23 */ /* 0x020fe20008010034 */
[----:B------:R-:W-:Y:S01]  /*4c50*/  FFMA.FTZ R78, R79, UR9, R54 ;  /* 0x000000094f4e7c23 */ /* 0x000fe20008010036 */
[----:B------:R-:W-:Y:S01]  /*4c60*/  FFMA.FTZ R77, R0, UR9, R53 ;  /* 0x00000009004d7c23 */ /* 0x000fe20008010035 */
[----:B------:R-:W-:Y:S01]  /*4c70*/  FFMA.FTZ R79, R80, UR9, R55 ;  /* 0x00000009504f7c23 */ /* 0x000fe20008010037 */
[----:B------:R-:W-:Y:S06]  /*4c80*/  BRA `(.L_x_6003) ;  /* 0x0000000400587947 */ /* 0x000fec0003800000 */
.L_x_6000:
        /* <DEDUP_REMOVED lines=27> */
.L_x_6006:
        /* <DEDUP_REMOVED lines=11> */
[----:B0-----:R-:W-:Y:S01]  /*4ef0*/  FMUL.FTZ R76, R73, UR9 ;  /* 0x00000009494c7c20 */ /* 0x001fe20008410000 */
        /* <DEDUP_REMOVED lines=9> */
.L_x_6005:
        /* <DEDUP_REMOVED lines=22> */
.L_x_6007:
[----:B0-----:R-:W-:Y:S02]  /*50f0*/  MOV R77, UR27 ;  /* 0x0000001b004d7c02 */ /* 0x001fe40008000f00 */
[----:B------:R-:W-:Y:S02]  /*5100*/  MOV R0, UR27 ;  /* 0x0000001b00007c02 */ /* 0x000fe40008000f00 */
[----:B------:R-:W-:Y:S01]  /*5110*/  MOV R79, UR27 ;  /* 0x0000001b004f7c02 */ /* 0x000fe20008000f00 */
[----:B------:R-:W-:Y:S02]  /*5120*/  FFMA.FTZ R77, R188, R77, UR30 ;  /* 0x0000001ebc4d7e23 */ /* 0x000fe4000801004d */
[----:B------:R-:W-:Y:S02]  /*5130*/  FFMA.FTZ R0, R101, R0, UR30 ;  /* 0x0000001e65007e23 */ /* 0x000fe40008010000 */
[----:B------:R-:W-:Y:S01]  /*5140*/  FADD.FTZ R76, R108, -R77 ;  /* 0x8000004d6c4c7221 */ /* 0x000fe20000010000 */
[----:B------:R-:W-:Y:S01]  /*5150*/  FFMA.FTZ R79, R104, R79, UR30 ;  /* 0x0000001e684f7e23 */ /* 0x000fe2000801004f */
[----:B------:R-:W-:Y:S01]  /*5160*/  FADD.FTZ R77, R109, -R0 ;  /* 0x800000006d4d7221 */ /* 0x000fe20000010000 */
[----:B------:R-:W-:Y:S01]  /*5170*/  MOV R0, UR27 ;  /* 0x0000001b00007c02 */ /* 0x000fe20008000f00 */
[----:B------:R-:W-:Y:S01]  /*5180*/  FMUL.FTZ R76, R76, UR9 ;  /* 0x000000094c4c7c20 */ /* 0x000fe20008410000 */
[----:B------:R-:W-:Y:S01]  /*5190*/  FADD.FTZ R79, R110, -R79 ;  /* 0x8000004f6e4f7221 */ /* 0x000fe20000010000 */
[----:B------:R-:W-:-:S02]  /*51a0*/  FMUL.FTZ R77, R77, UR9 ;  /* 0x000000094d4d7c20 */ /* 0x000fc40008410000 */
[----:B------:R-:W-:Y:S01]  /*51b0*/  FFMA.FTZ R0, R105, R0, UR30 ;  /* 0x0000001e69007e23 */ /* 0x000fe20008010000 */
[----:B------:R-:W-:-:S03]  /*51c0*/  FMUL.FTZ R78, R79, UR9 ;  /* 0x000000094f4e7c20 */ /* 0x000fc60008410000 */
[----:B------:R-:W-:-:S04]  /*51d0*/  FADD.FTZ R0, R111, -R0 ;  /* 0x800000006f007221 */ /* 0x000fc80000010000 */
[----:B------:R-:W-:-:S07]  /*51e0*/  FMUL.FTZ R79, R0, UR9 ;  /* 0x00000009004f7c20 */ /* 0x000fce0008410000 */
.L_x_6003:
[----:B------:R-:W0:Y:S01]  /*51f0*/  @P1 LDC.64 R80, c[0x0][0x478] ;  /* 0x00011e00ff501b82 */ /* 0x000e220000000a00 */
[----:B------:R-:W-:Y:S02]  /*5200*/  HFMA2 R0, -RZ, RZ, 0, 9.5367431640625e-07 ;  /* 0x00000010ff007431 */ /* 0x000fe400000001ff */
        /* <DEDUP_REMOVED lines=10> */
[----:B------:R-:W-:Y:S02]  /*52b0*/  MOV R0, UR27 ;  /* 0x0000001b00007c02 */ /* 0x000fe40008000f00 */
[----:B0-----:R-:W-:Y:S02]  /*52c0*/  MOV R69, UR27 ;  /* 0x0000001b00457c02 */ /* 0x001fe40008000f00 */
        /* <DEDUP_REMOVED lines=22> */
.L_x_6010:
[----:B------:R-:W-:Y:S02]  /*5430*/  MOV R0, UR27 ;  /* 0x0000001b00007c02 */ /* 0x000fe40008000f00 */
        /* <DEDUP_REMOVED lines=10> */
[----:B0----5:R-:W-:Y:S01]  /*54e0*/  FFMA.FTZ R76, R107, UR9, R40 ;  /* 0x000000096b4c7c23 */ /* 0x021fe20008010028 */
[----:B------:R-:W-:Y:S01]  /*54f0*/  FFMA.FTZ R77, R112, UR9, R41 ;  /* 0x00000009704d7c23 */ /* 0x000fe20008010029 */
[----:B------:R-:W-:Y:S01]  /*5500*/  FFMA.FTZ R78, R113, UR9, R42 ;  /* 0x00000009714e7c23 */ /* 0x000fe2000801002a */
[----:B------:R-:W-:-:S02]  /*5510*/  FFMA.FTZ R79, R0, UR9, R43 ;  /* 0x00000009004f7c23 */ /* 0x000fc4000801002b */
[----:B------:R-:W-:Y:S02]  /*5520*/  MOV R72, R76 ;  /* 0x0000004c00487202 */ /* 0x000fe40000000f00 */
[----:B------:R-:W-:Y:S02]  /*5530*/  MOV R73, R77 ;  /* 0x0000004d00497202 */ /* 0x000fe40000000f00 */
[----:B------:R-:W-:Y:S02]  /*5540*/  MOV R74, R78 ;  /* 0x0000004e004a7202 */ /* 0x000fe40000000f00 */
[----:B------:R-:W-:Y:S01]  /*5550*/  MOV R75, R79 ;  /* 0x0000004f004b7202 */ /* 0x000fe20000000f00 */
[----:B------:R-:W-:Y:S06]  /*5560*/  BRA `(.L_x_6011) ;  /* 0x0000000400dc7947 */ /* 0x000fec0003800000 */
.L_x_6009:
        /* <DEDUP_REMOVED lines=21> */
.L_x_6012:
        /* <DEDUP_REMOVED lines=14> */
[----:B------:R-:W-:Y:S01]  /*57a0*/  FFMA.FTZ R79, R0, UR9, R43 ;  /* 0x00000009004f7c23 */ /* 0x000fe2000801002b */
[----:B------:R-:W-:Y:S06]  /*57b0*/  BRA `(.L_x_6011) ;  /* 0x0000000400487947 */ /* 0x000fec0003800000 */
.L_x_6008:
        /* <DEDUP_REMOVED lines=26> */
.L_x_6014:
        /* <DEDUP_REMOVED lines=11> */
[----:B0-----:R-:W-:Y:S01]  /*5a10*/  FMUL.FTZ R76, R107, UR9 ;  /* 0x000000096b4c7c20 */ /* 0x001fe20008410000 */
[----:B------:R-:W-:Y:S01]  /*5a20*/  FMUL.FTZ R77, R112, UR9 ;  /* 0x00000009704d7c20 */ /* 0x000fe20008410000 */
[----:B------:R-:W-:Y:S01]  /*5a30*/  FMUL.FTZ R78, R113, UR9 ;  /* 0x00000009714e7c20 */ /* 0x000fe20008410000 */
[----:B------:R-:W-:-:S02]  /*5a40*/  FMUL.FTZ R79, R0, UR9 ;  /* 0x00000009004f7c20 */ /* 0x000fc40008410000 */
[----:B------:R-:W-:Y:S02]  /*5a50*/  MOV R72, R76 ;  /* 0x0000004c00487202 */ /* 0x000fe40000000f00 */
[----:B------:R-:W-:Y:S02]  /*5a60*/  MOV R73, R77 ;  /* 0x0000004d00497202 */ /* 0x000fe40000000f00 */
[----:B------:R-:W-:Y:S02]  /*5a70*/  MOV R74, R78 ;  /* 0x0000004e004a7202 */ /* 0x000fe40000000f00 */
[----:B------:R-:W-:Y:S01]  /*5a80*/  MOV R75, R79 ;  /* 0x0000004f004b7202 */ /* 0x000fe20000000f00 */
[----:B------:R-:W-:Y:S06]  /*5a90*/  BRA `(.L_x_6011) ;  /* 0x0000000000907947 */ /* 0x000fec0003800000 */
.L_x_6013:
        /* <DEDUP_REMOVED lines=21> */
.L_x_6015:
        /* <DEDUP_REMOVED lines=14> */
[----:B------:R-:W-:-:S07]  /*5cd0*/  FMUL.FTZ R79, R0, UR9 ;  /* 0x00000009004f7c20 */ /* 0x000fce0008410000 */
.L_x_6011:
[----:B------:R-:W0:Y:S01]  /*5ce0*/  @P1 LDC.64 R80, c[0x0][0x478] ;  /* 0x00011e00ff501b82 */ /* 0x000e220000000a00 */
[----:B------:R-:W-:Y:S01]  /*5cf0*/  IADD3 R89, PT, PT, R172, 0x300, RZ ;  /* 0x00000300ac597810 */ /* 0x000fe20007ffe0ff */
[----:B------:R-:W-:-:S06]  /*5d00*/  HFMA2 R0, -RZ, RZ, 0, 9.5367431640625e-07 ;  /* 0x00000010ff007431 */ /* 0x000fcc00000001ff */
[----:B------:R-:W1:Y:S01]  /*5d10*/  @P2 LDC.64 R82, c[0x0][0x470] ;  /* 0x00011c00ff522b82 */ /* 0x000e620000000a00 */
[----:B0-----:R-:W-:-:S05]  /*5d20*/  @P1 IMAD.WIDE.U32 R80, R89, 0x10, R80 ;  /* 0x0000001059501825 */ /* 0x001fca00078e0050 */
[----:B------:R0:W-:Y:S01]  /*5d30*/  @P1 STG.E.128 desc[UR14][R80.64], R72 ;  /* 0x0000004850001986 */ /* 0x0001e2000c101d0e */
[----:B-1----:R-:W-:-:S04]  /*5d40*/  @P2 IMAD.WIDE.U32 R82, R89, 0x10, R82 ;  /* 0x0000001059522825 */ /* 0x002fc800078e0052 */
[----:B0-----:R-:W-:-:S05]  /*5d50*/  IMAD.WIDE.U32 R80, R89, R0, UR28 ;  /* 0x0000001c59507e25 */ /* 0x001fca000f8e0000 */
[----:B------:R0:W-:Y:S04]  /*5d60*/  STG.E.128 desc[UR14][R80.64], R76 ;  /* 0x0000004c50007986 */ /* 0x0001e8000c101d0e */
[----:B------:R0:W-:Y:S01]  /*5d70*/  @P2 STG.E.128 desc[UR14][R82.64], R68 ;  /* 0x0000004452002986 */ /* 0x0001e2000c101d0e */
[----:B------:R-:W-:Y:S05]  /*5d80*/  @!P0 BRA `(.L_x_6016) ;  /* 0x00000004005c8947 */ /* 0x000fea0003800000 */
[----:B------:R-:W-:Y:S05]  /*5d90*/  @!P1 BRA `(.L_x_6017) ;  /* 0x0000000000bc9947 */ /* 0x000fea0003800000 */
[----:B------:R-:W-:Y:S05]  /*5da0*/  @!P2 BRA `(.L_x_6018) ;  /* 0x000000000064a947 */ /* 0x000fea0003800000 */
[----:B------:R-:W-:Y:S02]  /*5db0*/  MOV R0, UR27 ;  /* 0x0000001b00007c02 */ /* 0x000fe40008000f00 */
        /* <DEDUP_REMOVED lines=18> */
[-C--:B------:R-:W-:Y:S02]  /*5ee0*/  MOV R71, R79.reuse ;  /* 0x0000004f00477202 */ /* 0x080fe40000000f00 */
[----:B------:R-:W-:Y:S02]  /*5ef0*/  MOV R75, R79 ;  /* 0x0000004f004b7202 */ /* 0x000fe40000000f00 */
[----:B------:R-:W-:-:S02]  /*5f00*/  MOV R74, R78 ;  /* 0x0000004e004a7202 */ /* 0x000fc40000000f00 */
[----:B------:R-:W-:Y:S02]  /*5f10*/  MOV R73, R77 ;  /* 0x0000004d00497202 */ /* 0x000fe40000000f00 */
[----:B------:R-:W-:Y:S01]  /*5f20*/  MOV R72, R76 ;  /* 0x0000004c00487202 */ /* 0x000fe20000000f00 */
[----:B------:R-:W-:Y:S06]  /*5f30*/  BRA `(.L_x_6019) ;  /* 0x0000000800487947 */ /* 0x000fec0003800000 */
.L_x_6018:
        /* <DEDUP_REMOVED lines=21> */
.L_x_6017:
        /* <DEDUP_REMOVED lines=22> */
.L_x_6020:
        /* <DEDUP_REMOVED lines=17> */
.L_x_6016:
        /* <DEDUP_REMOVED lines=27> */
.L_x_6022:
        /* <DEDUP_REMOVED lines=21> */
.L_x_6021:
        /* <DEDUP_REMOVED lines=22> */
.L_x_6023:
        /* <DEDUP_REMOVED lines=16> */
.L_x_6019:
[----:B------:R-:W0:Y:S01]  /*6860*/  @P1 LDC.64 R82, c[0x0][0x478] ;  /* 0x00011e00ff521b82 */ /* 0x000e220000000a00 */
[----:B------:R-:W-:-:S05]  /*6870*/  HFMA2 R88, -RZ, RZ, 0, 9.5367431640625e-07 ;  /* 0x00000010ff587431 */ /* 0x000fca00000001ff */
[C---:B------:R-:W-:Y:S02]  /*6880*/  IMAD.WIDE.U32 R88, R171.reuse, R88, UR28 ;  /* 0x0000001cab587e25 */ /* 0x040fe4000f8e0058 */
[----:B------:R-:W1:Y:S02]  /*6890*/  @P2 LDC.64 R80, c[0x0][0x470] ;  /* 0x00011c00ff502b82 */ /* 0x000e640000000a00 */
[----:B0-----:R-:W-:-:S05]  /*68a0*/  @P1 IMAD.WIDE.U32 R82, R171, 0x10, R82 ;  /* 0x00000010ab521825 */ /* 0x001fca00078e0052 */
[----:B------:R0:W-:Y:S01]  /*68b0*/  @P1 STG.E.128 desc[UR14][R82.64], R72 ;  /* 0x0000004852001986 */ /* 0x0001e2000c101d0e */
[----:B-1----:R-:W-:-:S03]  /*68c0*/  @P2 IMAD.WIDE.U32 R80, R171, 0x10, R80 ;  /* 0x00000010ab502825 */ /* 0x002fc600078e0050 */
[----:B------:R0:W-:Y:S04]  /*68d0*/  STG.E.128 desc[UR14][R88.64], R76 ;  /* 0x0000004c58007986 */ /* 0x0001e8000c101d0e */
        /* <DEDUP_REMOVED lines=29> */
.L_x_6026:
        /* <DEDUP_REMOVED lines=21> */
.L_x_6025:
        /* <DEDUP_REMOVED lines=22> */
.L_x_6028:
        /* <DEDUP_REMOVED lines=17> */
.L_x_6024:
        /* <DEDUP_REMOVED lines=27> */
.L_x_6030:
        /* <DEDUP_REMOVED lines=21> */
.L_x_6029:
        /* <DEDUP_REMOVED lines=22> */
.L_x_6031:
        /* <DEDUP_REMOVED lines=16> */
.L_x_6027:
        /* <DEDUP_REMOVED lines=37> */
.L_x_6034:
        /* <DEDUP_REMOVED lines=21> */
.L_x_6033:
        /* <DEDUP_REMOVED lines=22> */
.L_x_6036:
        /* <DEDUP_REMOVED lines=17> */
.L_x_6032:
        /* <DEDUP_REMOVED lines=27> */
.L_x_6038:
        /* <DEDUP_REMOVED lines=21> */
.L_x_6037:
        /* <DEDUP_REMOVED lines=22> */
.L_x_6039:
        /* <DEDUP_REMOVED lines=15> */
[----:B------:R-:W-:-:S07]  /*7f30*/  FMUL.FTZ R79, R125, UR9 ;  /* 0x000000097d4f7c20 */ /* 0x000fce0008410000 */
.L_x_6035:
[----:B------:R-:W0:Y:S01]  /*7f40*/  @P1 LDC.64 R82, c[0x0][0x478] ;  /* 0x00011e00ff521b82 */ /* 0x000e220000000a00 */
[----:B------:R-:W-:Y:S01]  /*7f50*/  HFMA2 R85, -RZ, RZ, 0, 9.5367431640625e-07 ;  /* 0x00000010ff557431 */ /* 0x000fe200000001ff */
[----:B------:R-:W-:-:S04]  /*7f60*/  UPLOP3.LUT UP1, UPT, UPT, UPT, UP1, 0x40, 0x4 ;  /* 0x000000000004789c */ /* 0x000fc80003f2e810 */
[C---:B------:R-:W-:Y:S02]  /*7f70*/  IMAD.WIDE.U32 R84, R106.reuse, R85, UR28 ;  /* 0x0000001c6a547e25 */ /* 0x040fe4000f8e0055 */
[----:B------:R-:W1:Y:S02]  /*7f80*/  @P2 LDC.64 R80, c[0x0][0x470] ;  /* 0x00011c00ff502b82 */ /* 0x000e640000000a00 */
[----:B0-----:R-:W-:-:S05]  /*7f90*/  @P1 IMAD.WIDE.U32 R82, R106, 0x10, R82 ;  /* 0x000000106a521825 */ /* 0x001fca00078e0052 */
[----:B------:R0:W-:Y:S01]  /*7fa0*/  @P1 STG.E.128 desc[UR14][R82.64], R72 ;  /* 0x0000004852001986 */ /* 0x0001e2000c101d0e */
[----:B-1----:R-:W-:-:S03]  /*7fb0*/  @P2 IMAD.WIDE.U32 R80, R106, 0x10, R80 ;  /* 0x000000106a502825 */ /* 0x002fc600078e0050 */
[----:B------:R0:W-:Y:S04]  /*7fc0*/  STG.E.128 desc[UR14][R84.64], R76 ;  /* 0x0000004c54007986 */ /* 0x0001e8000c101d0e */
[----:B------:R0:W-:Y:S01]  /*7fd0*/  @P2 STG.E.128 desc[UR14][R80.64], R68 ;  /* 0x0000004450002986 */ /* 0x0001e2000c101d0e */
[----:B------:R-:W-:Y:S05]  /*7fe0*/  BRA.U !UP2, `(.L_x_6040) ;  /* 0xffffff910a2c7547 */ /* 0x000fea000b83ffff */
        /* <DEDUP_REMOVED lines=30> */
[----:B0-----:R-:W-:Y:S02]  /*81d0*/  MOV R72, R154 ;  /* 0x0000009a00487202 */ /* 0x001fe40000000f00 */
        /* <DEDUP_REMOVED lines=80> */
[----:B------:R-:W-:-:S07]  /*86e0*/  MOV R115, R168 ;  /* 0x000000a800737202 */ /* 0x000fce0000000f00 */
.L_x_5981:
        /* <DEDUP_REMOVED lines=41> */
.L_x_6041:
        /* <DEDUP_REMOVED lines=16> */
.L_x_7309:


//--------------------- .text._ZN10layer_norm31ln_parallel_residual_bwd_kernelINS_13Kernel_traitsI6__halfffffjLj7168ELj1ELj1ELj8ELj16ENS_18Kernel_traits_baseILj7168ES2_ffffjLj256EEEEELb0ELb1ELb0EEEvNS_9BwdParamsE --------------------------
	.section	.text._ZN10layer_norm31ln_parallel_residual_bwd_kernelINS_13Kernel_traitsI6__halfffffjLj7168ELj1ELj1ELj8ELj16ENS_18Kernel_traits_baseILj7168ES2_ffffjLj256EEEEELb0ELb1ELb0EEEvNS_9BwdParamsE,"ax",@progbits
	.align	128
        .global         _ZN10layer_norm31ln_parallel_residual_bwd_kernelINS_13Kernel_traitsI6__halfffffjLj7168ELj1ELj1ELj8ELj16ENS_18Kernel_traits_baseILj7168ES2_ffffjLj256EEEEELb0ELb1ELb0EEEvNS_9BwdParamsE
        .type           _ZN10layer_norm31ln_parallel_residual_bwd_kernelINS_13Kernel_traitsI6__halfffffjLj7168ELj1ELj1ELj8ELj16ENS_18Kernel_traits_baseILj7168ES2_ffffjLj256EEEEELb0ELb1ELb0EEEvNS_9BwdParamsE,@function
        .size           _ZN10layer_norm31ln_parallel_residual_bwd_kernelINS_13Kernel_traitsI6__halfffffjLj7168ELj1ELj1ELj8ELj16ENS_18Kernel_traits_baseILj7168ES2_ffffjLj256EEEEELb0ELb1ELb0EEEvNS_9BwdParamsE,(.L_x_7310 - _ZN10layer_norm31ln_parallel_residual_bwd_kernelINS_13Kernel_traitsI6__halfffffjLj7168ELj1ELj1ELj8ELj16ENS_18Kernel_traits_baseILj7168ES2_ffffjLj256EEEEELb0ELb1ELb0EEEvNS_9BwdParamsE)
        .other          _ZN10layer_norm31ln_parallel_residual_bwd_kernelINS_13Kernel_traitsI6__halfffffjLj7168ELj1ELj1ELj8ELj16ENS_18Kernel_traits_baseILj7168ES2_ffffjLj256EEEEELb0ELb1ELb0EEEvNS_9BwdParamsE,@"STO_CUDA_ENTRY STV_DEFAULT"
_ZN10layer_norm31ln_parallel_residual_bwd_kernelINS_13Kernel_traitsI6__halfffffjLj7168ELj1ELj1ELj8ELj16ENS_18Kernel_traits_baseILj7168ES2_ffffjLj256EEEEELb0ELb1ELb0EEEvNS_9BwdParamsE:
.text._ZN10layer_norm31ln_parallel_residual_bwd_kernelINS_13Kernel_traitsI6__halfffffjLj7168ELj1ELj1ELj8ELj16ENS_18Kernel_traits_baseILj7168ES2_ffffjLj256EEEEELb0ELb1ELb0EEEvNS_9BwdParamsE:
        /* <DEDUP_REMOVED lines=20> */
[----:B------:R-:W-:Y:S02]  /*0140*/  P2R R114, PR, RZ, 0x10 ;  /* 0x00000010ff727803 */ /* 0x000fe40000000000 */
[----:B------:R-:W-:Y:S02]  /*0150*/  CS2R R76, SRZ ;  /* 0x00000000004c7805 */ /* 0x000fe4000001ff00 */
[----:B------:R-:W-:Y:S01]  /*0160*/  P2R R116, PR, RZ, 0x20 ;  /* 0x00000020ff747803 */ /* 0x000fe20000000000 */
[----:B------:R-:W1:Y:S08]  /*0170*/  @P5 LDC.64 R16, c[0x0][0x3d0] ;  /* 0x0000f400ff105b82 */ /* 0x000e700000000a00 */
[----:B------:R-:W4:Y:S01]  /*0180*/  @P0 LDC.64 R22, c[0x0][0x3d0] ;  /* 0x0000f400ff160b82 */ /* 0x000f220000000a00 */
[C---:B0-----:R-:W-:Y:S01]  /*0190*/  @P6 IMAD.WIDE.U32 R2, R31.reuse, 0x8, R2 ;  /* 0x000000081f026825 */ /* 0x041fe200078e0002 */
[----:B------:R-:W-:-:S06]  /*01a0*/  @P6 LOP3.LUT R31, R31, 0x100, RZ, 0xfc, !PT ;  /* 0x000001001f1f6812 */ /* 0x000fcc00078efcff */
[----:B------:R-:W0:Y:S01]  /*01b0*/  @P1 LDC.64 R24, c[0x0][0x3d0] ;  /* 0x0000f400ff181b82 */ /* 0x000e220000000a00 */
[----:B--2---:R2:W5:Y:S01]  /*01c0*/  @P6 LDG.E.64 R4, desc[UR12][R2.64] ;  /* 0x0000000c02046981 */ /* 0x004562000c1e1b00 */
[C---:B-1----:R-:W-:Y:S01]  /*01d0*/  @P5 IMAD.WIDE.U32 R20, R31.reuse, 0x8, R16 ;  /* 0x000000081f145825 */ /* 0x042fe200078e0010 */
[----:B------:R-:W-:-:S05]  /*01e0*/  @P5 IADD3 R31, PT, PT, R31, 0x100, RZ ;  /* 0x000001001f1f5810 */ /* 0x000fca0007ffe0ff */
[----:B------:R-:W1:Y:S01]  /*01f0*/  @P2 LDC.64 R26, c[0x0][0x3d0] ;  /* 0x0000f400ff1a2b82 */ /* 0x000e620000000a00 */
[----:B------:R-:W5:Y:S01]  /*0200*/  @P5 LDG.E.64 R6, desc[UR12][R20.64] ;  /* 0x0000000c14065981 */ /* 0x000f62000c1e1b00 */
[C---:B----4-:R-:W-:Y:S01]  /*0210*/  @P0 IMAD.WIDE.U32 R22, R31.reuse, 0x8, R22 ;  /* 0x000000081f160825 */ /* 0x050fe200078e0016 */
[----:B------:R-:W-:-:S05]  /*0220*/  @P0 IADD3 R31, PT, PT, R31, 0x100, RZ ;  /* 0x000001001f1f0810 */ /* 0x000fca0007ffe0ff */
[----:B------:R-:W4:Y:S01]  /*0230*/  @P3 LDC.64 R28, c[0x0][0x3d0] ;  /* 0x0000f400ff1c3b82 */ /* 0x000f220000000a00 */
[----:B------:R-:W5:Y:S07]  /*0240*/  @P0 LDG.E.64 R8, desc[UR12][R22.64] ;  /* 0x0000000c16080981 */ /* 0x000f6e000c1e1b00 */
[----:B------:R-:W3:Y:S01]  /*0250*/  @P4 LDC.64 R16, c[0x0][0x3d0] ;  /* 0x0000f400ff104b82 */ /* 0x000ee20000000a00 */
[C---:B0-----:R-:W-:Y:S01]  /*0260*/  @P1 IMAD.WIDE.U32 R24, R31.reuse, 0x8, R24 ;  /* 0x000000081f181825 */ /* 0x041fe200078e0018 */
[----:B------:R-:W-:-:S02]  /*0270*/  @P1 IADD3 R31, PT, PT, R31, 0x100, RZ ;  /* 0x000001001f1f1810 */ /* 0x000fc40007ffe0ff */
[----:B------:R-:W-:Y:S02]  /*0280*/  CS2R R78, SRZ ;  /* 0x00000000004e7805 */ /* 0x000fe4000001ff00 */
[----:B------:R-:W-:Y:S02]  /*0290*/  CS2R R72, SRZ ;  /* 0x0000000000487805 */ /* 0x000fe4000001ff00 */
[----:B------:R-:W-:Y:S01]  /*02a0*/  CS2R R74, SRZ ;  /* 0x00000000004a7805 */ /* 0x000fe2000001ff00 */
[----:B------:R-:W5:Y:S01]  /*02b0*/  @P1 LDG.E.64 R10, desc[UR12][R24.64] ;  /* 0x0000000c180a1981 */ /* 0x000f62000c1e1b00 */
[----:B------:R-:W2:Y:S01]  /*02c0*/  S2UR UR4, SR_CTAID.X ;  /* 0x00000000000479c3 */ /* 0x000ea20000002500 */
[C---:B-1----:R-:W-:Y:S01]  /*02d0*/  @P2 IMAD.WIDE.U32 R26, R31.reuse, 0x8, R26 ;  /* 0x000000081f1a2825 */ /* 0x042fe200078e001a */
[----:B------:R-:W-:Y:S02]  /*02e0*/  @P2 IADD3 R31, PT, PT, R31, 0x100, RZ ;  /* 0x000001001f1f2810 */ /* 0x000fe40007ffe0ff */
[----:B------:R-:W-:-:S02]  /*02f0*/  CS2R R68, SRZ ;  /* 0x0000000000447805 */ /* 0x000fc4000001ff00 */
[----:B------:R-:W-:Y:S02]  /*0300*/  CS2R R70, SRZ ;  /* 0x0000000000467805 */ /* 0x000fe4000001ff00 */
[----:B------:R-:W-:Y:S01]  /*0310*/  CS2R R64, SRZ ;  /* 0x0000000000407805 */ /* 0x000fe2000001ff00 */
[----:B------:R-:W5:Y:S01]  /*0320*/  @P2 LDG.E.64 R12, desc[UR12][R26.64] ;  /* 0x0000000c1a0c2981 */ /* 0x000f62000c1e1b00 */
[C---:B----4-:R-:W-:Y:S01]  /*0330*/  @P3 IMAD.WIDE.U32 R28, R31.reuse, 0x8, R28 ;  /* 0x000000081f1c3825 */ /* 0x050fe200078e001c */
[----:B------:R-:W-:Y:S02]  /*0340*/  @P3 IADD3 R31, PT, PT, R31, 0x100, RZ ;  /* 0x000001001f1f3810 */ /* 0x000fe40007ffe0ff */
[----:B------:R-:W-:Y:S02]  /*0350*/  CS2R R66, SRZ ;  /* 0x0000000000427805 */ /* 0x000fe4000001ff00 */
[----:B------:R-:W-:Y:S02]  /*0360*/  CS2R R60, SRZ ;  /* 0x00000000003c7805 */ /* 0x000fe4000001ff00 */
[----:B------:R-:W-:Y:S01]  /*0370*/  CS2R R62, SRZ ;  /* 0x00000000003e7805 */ /* 0x000fe2000001ff00 */
[----:B------:R0:W5:Y:S01]  /*0380*/  @P3 LDG.E.64 R14, desc[UR12][R28.64] ;  /* 0x0000000c1c0e3981 */ /* 0x000162000c1e1b00 */
[----:B---3--:R-:W-:-:S05]  /*0390*/  @P4 IMAD.WIDE.U32 R16, R31, 0x8, R16 ;  /* 0x000000081f104825 */ /* 0x008fca00078e0010 */
[----:B------:R1:W5:Y:S01]  /*03a0*/  @P4 LDG.E.64 R18, desc[UR12][R16.64] ;  /* 0x0000000c10124981 */ /* 0x000362000c1e1b00 */
[----:B--2---:R-:W-:-:S04]  /*03b0*/  MOV R2, UR4 ;  /* 0x0000000400027c02 */ /* 0x004fc80008000f00 */
        /* <DEDUP_REMOVED lines=15> */
[----:B0-----:R-:W-:Y:S02]  /*04b0*/  CS2R R28, SRZ ;  /* 0x00000000001c7805 */ /* 0x001fe4000001ff00 */
[----:B------:R-:W-:Y:S02]  /*04c0*/  CS2R R30, SRZ ;  /* 0x00000000001e7805 */ /* 0x000fe4000001ff00 */
[----:B------:R-:W-:-:S02]  /*04d0*/  CS2R R24, SRZ ;  /* 0x0000000000187805 */ /* 0x000fc4000001ff00 */
[----:B------:R-:W-:Y:S01]  /*04e0*/  CS2R R26, SRZ ;  /* 0x00000000001a7805 */ /* 0x000fe2000001ff00 */
[----:B-1----:R-:W-:Y:S06]  /*04f0*/  @P4 BRA `(.L_x_6042) ;  /* 0x0000006c00344947 */ /* 0x002fec0003800000 */
        /* <DEDUP_REMOVED lines=57> */
[----:B------:R-:W-:Y:S02]  /*0890*/  PLOP3.LUT P0, PT, PT, PT, UP0, 0x80, 0x8 ;  /* 0x000000000008781c */ /* 0x000fe40003f0f008 */
[----:B------:R-:W-:Y:S02]  /*08a0*/  CS2R R26, SRZ ;  /* 0x00000000001a7805 */ /* 0x000fe4000001ff00 */
[----:B------:R-:W-:Y:S01]  /*08b0*/  PRMT R118, R0, 0x5410, R118 ;  /* 0x0000541000767816 */ /* 0x000fe20000000076 */
[----:B------:R-:W-:Y:S01]  /*08c0*/  UPLOP3.LUT UP1, UPT, UPT, UPT, UPT, 0x40, 0x4 ;  /* 0x000000000004789c */ /* 0x000fe20003f2e870 */
[----:B------:R-:W-:Y:S01]  /*08d0*/  PRMT R117, R3, 0x5410, R117 ;  /* 0x0000541003757816 */ /* 0x000fe20000000075 */
[----:B------:R-:W0:Y:S01]  /*08e0*/  LDCU UR11, c[0x0][0x400] ;  /* 0x00008000ff0b77ac */ /* 0x000e220008000800 */
[----:B------:R-:W-:-:S02]  /*08f0*/  PRMT R173, R173, 0x5410, R4 ;  /* 0x00005410adad7816 */ /* 0x000fc40000000004 */
[----:B------:R-:W-:Y:S01]  /*0900*/  PRMT R175, R175, 0x5410, R5 ;  /* 0x00005410afaf7816 */ /* 0x000fe20000000005 */
[----:B------:R-:W1:Y:S01]  /*0910*/  LDCU.64 UR6, c[0x0][0x470] ;  /* 0x00008e00ff0677ac */ /* 0x000e620008000a00 */
[----:B------:R-:W-:Y:S02]  /*0920*/  PRMT R177, R177, 0x5410, R6 ;  /* 0x00005410b1b17816 */ /* 0x000fe40000000006 */
[----:B------:R-:W-:Y:S01]  /*0930*/  PRMT R178, R178, 0x5410, R7 ;  /* 0x00005410b2b27816 */ /* 0x000fe20000000007 */
[----:B------:R-:W2:Y:S01]  /*0940*/  LDCU.64 UR14, c[0x0][0x438] ;  /* 0x00008700ff0e77ac */ /* 0x000ea20008000a00 */
[----:B------:R-:W-:Y:S02]  /*0950*/  PRMT R179, R179, 0x5410, R8 ;  /* 0x00005410b3b37816 */ /* 0x000fe40000000008 */
[----:B------:R-:W-:Y:S01]  /*0960*/  PRMT R180, R180, 0x5410, R9 ;  /* 0x00005410b4b47816 */ /* 0x000fe20000000009 */
[----:B------:R-:W3:Y:S01]  /*0970*/  LDCU.64 UR8, c[0x0][0x478] ;  /* 0x00008f00ff0877ac */ /* 0x000ee20008000a00 */
[----:B------:R-:W-:-:S02]  /*0980*/  PRMT R181, R181, 0x5410, R10 ;  /* 0x00005410b5b57816 */ /* 0x000fc4000000000a */
[----:B------:R-:W-:Y:S02]  /*0990*/  PRMT R182, R182, 0x5410, R11 ;  /* 0x00005410b6b67816 */ /* 0x000fe4000000000b */
[----:B------:R-:W-:Y:S02]  /*09a0*/  PRMT R183, R183, 0x5410, R12 ;  /* 0x00005410b7b77816 */ /* 0x000fe4000000000c */
[----:B------:R-:W-:Y:S02]  /*09b0*/  PRMT R184, R184, 0x5410, R13 ;  /* 0x00005410b8b87816 */ /* 0x000fe4000000000d */
[----:B------:R-:W-:Y:S02]  /*09c0*/  PRMT R185, R185, 0x5410, R14 ;  /* 0x00005410b9b97816 */ /* 0x000fe4000000000e */
[----:B------:R-:W-:Y:S02]  /*09d0*/  PRMT R186, R186, 0x5410, R15 ;  /* 0x00005410baba7816 */ /* 0x000fe4000000000f */
[----:B01----:R-:W-:-:S07]  /*09e0*/  P2R R104, PR, RZ, 0x1 ;  /* 0x00000001ff687803 */ /* 0x003fce0000000000 */
.L_x_6129:
[----:B0-234-:R-:W0:Y:S01]  /*09f0*/  LDC.64 R96, c[0x0][0x3c0] ;  /* 0x0000f000ff607b82 */ /* 0x01de220000000a00 */
[----:B------:R-:W-:Y:S02]  /*0a00*/  ISETP.NE.AND P4, PT, R105, RZ, PT ;  /* 0x000000ff6900720c */ /* 0x000fe40003f85270 */
[----:B------:R-:W-:-:S05]  /*0a10*/  ISETP.NE.AND P6, PT, R104, RZ, PT ;  /* 0x000000ff6800720c */ /* 0x000fca0003fc5270 */
[----:B------:R-:W1:Y:S01]  /*0a20*/  LDC R115, c[0x0][0x388] ;  /* 0x0000e200ff737b82 */ /* 0x000e620000000800 */
[----:B0-----:R-:W-:-:S07]  /*0a30*/  IMAD.WIDE R98, R2, 0x4, R96 ;  /* 0x0000000402627825 */ /* 0x001fce00078e0260 */
[----:B------:R-:W0:Y:S01]  /*0a40*/  LDC.64 R96, c[0x0][0x3c8] ;  /* 0x0000f200ff607b82 */ /* 0x000e220000000a00 */
[----:B------:R-:W4:Y:S01]  /*0a50*/  LDG.E R98, desc[UR12][R98.64] ;  /* 0x0000000c62627981 */ /* 0x000f22000c1e1900 */
[----:B------:R-:W-:Y:S01]  /*0a60*/  ISETP.GE.U32.AND P5, PT, R112, 0x200, PT ;  /* 0x000002007000780c */ /* 0x000fe20003fa6070 */
[----:B-1----:R-:W-:Y:S01]  /*0a70*/  IMAD R0, R2, R115, RZ ;  /* 0x0000007302007224 */ /* 0x002fe200078e02ff */
[----:B------:R-:W-:Y:S01]  /*0a80*/  BSSY.RECONVERGENT B0, `(.L_x_6043) ;  /* 0x000003e000007945 */ /* 0x000fe20003800200 */
[----:B------:R-:W-:Y:S01]  /*0a90*/  HFMA2 R105, -RZ, RZ, 0, 0 ;  /* 0x00000000ff697431 */ /* 0x000fe200000001ff */
[C---:B------:R-:W-:Y:S02]  /*0aa0*/  ISETP.GE.U32.AND P0, PT, R112.reuse, 0x300, PT ;  /* 0x000003007000780c */ /* 0x040fe40003f06070 */
[----:B------:R-:W-:Y:S02]  /*0ab0*/  SHF.R.S32.HI R101, RZ, 0x1f, R0 ;  /* 0x0000001fff657819 */ /* 0x000fe40000011400 */
[----:B------:R-:W-:-:S02]  /*0ac0*/  ISETP.GE.U32.AND P1, PT, R112, 0x400, PT ;  /* 0x000004007000780c */ /* 0x000fc40003f26070 */
[----:B------:R-:W-:Y:S02]  /*0ad0*/  LEA.HI R101, R101, R0, RZ, 0x2 ;  /* 0x0000000065657211 */ /* 0x000fe400078f10ff */
[C---:B------:R-:W-:Y:S02]  /*0ae0*/  ISETP.GE.U32.AND P2, PT, R112.reuse, 0x500, PT ;  /* 0x000005007000780c */ /* 0x040fe40003f46070 */
[----:B------:R-:W-:Y:S02]  /*0af0*/  LEA.HI.SX32 R0, R101, R176, 0x1e ;  /* 0x000000b065007211 */ /* 0x000fe400078ff2ff */
[----:B------:R-:W-:Y:S02]  /*0b00*/  P2R R116, PR, RZ, 0x20 ;  /* 0x00000020ff747803 */ /* 0x000fe40000000000 */
[----:B------:R-:W-:Y:S01]  /*0b10*/  ISETP.GE.U32.AND P3, PT, R112, 0x600, PT ;  /* 0x000006007000780c */ /* 0x000fe20003f66070 */
[----:B0-----:R-:W-:-:S05]  /*0b20*/  IMAD.WIDE R96, R2, 0x4, R96 ;  /* 0x0000000402607825 */ /* 0x001fca00078e0260 */
[----:B-----5:R0:W5:Y:S01]  /*0b30*/  LDG.E R113, desc[UR12][R96.64] ;  /* 0x0000000c60717981 */ /* 0x020162000c1e1900 */
[----:B------:R-:W-:Y:S02]  /*0b40*/  MOV R108, RZ ;  /* 0x000000ff006c7202 */ /* 0x000fe40000000f00 */
[----:B------:R-:W-:Y:S02]  /*0b50*/  MOV R109, R0 ;  /* 0x00000000006d7202 */ /* 0x000fe40000000f00 */
[----:B----4-:R-:W-:Y:S02]  /*0b60*/  FSEL R104, R98, RZ, !P6 ;  /* 0x000000ff62687208 */ /* 0x010fe40007000000 */
[----:B------:R-:W-:-:S04]  /*0b70*/  ISETP.GE.U32.AND P6, PT, R112, 0x700, PT ;  /* 0x000007007000780c */ /* 0x000fc80003fc6070 */
[----:B------:R-:W-:Y:S01]  /*0b80*/  P2R R114, PR, RZ, 0x40 ;  /* 0x00000040ff727803 */ /* 0x000fe20000000000 */
[----:B0-----:R-:W-:Y:S08]  /*0b90*/  @!P4 BRA `(.L_x_6044) ;  /* 0x0000000000b0c947 */ /* 0x001ff00003800000 */
[----:B------:R-:W0:Y:S01]  /*0ba0*/  LDC.64 R98, c[0x0][0x3a8] ;  /* 0x0000ea00ff627b82 */ /* 0x000e220000000a00 */
[----:B--2---:R-:W-:-:S04]  /*0bb0*/  ISETP.NE.U32.AND P4, PT, RZ, UR14, PT ;  /* 0x0000000eff007c0c */ /* 0x004fc8000bf85070 */
[----:B------:R-:W-:-:S03]  /*0bc0*/  ISETP.NE.AND.EX P4, PT, RZ, UR15, PT, P4 ;  /* 0x0000000fff007c0c */ /* 0x000fc6000bf85340 */
[----:B------:R-:W1:Y:S10]  /*0bd0*/  LDC.64 R96, c[0x0][0x428] ;  /* 0x00010a00ff607b82 */ /* 0x000e740000000a00 */
[----:B------:R-:W2:Y:S01]  /*0be0*/  @P4 LDC.64 R106, c[0x0][0x438] ;  /* 0x00010e00ff6a4b82 */ /* 0x000ea20000000a00 */
[----:B0-----:R-:W-:-:S06]  /*0bf0*/  IMAD.WIDE.U32 R100, R0, 0x10, R98 ;  /* 0x0000001000647825 */ /* 0x001fcc00078e0062 */
[----:B------:R-:W4:Y:S01]  /*0c00*/  LDG.E.128 R100, desc[UR12][R100.64] ;  /* 0x0000000c64647981 */ /* 0x000f22000c1e1d00 */
[----:B-1----:R-:W-:-:S06]  /*0c10*/  IMAD.WIDE.U32 R96, R0, 0x10, R96 ;  /* 0x0000001000607825 */ /* 0x002fcc00078e0060 */
[----:B------:R-:W3:Y:S01]  /*0c20*/  LDG.E.128 R96, desc[UR12][R96.64] ;  /* 0x0000000c60607981 */ /* 0x000ee2000c1e1d00 */
[----:B--2---:R-:W-:-:S05]  /*0c30*/  @P4 IMAD.WIDE.U32 R106, R0, 0x10, R106 ;  /* 0x00000010006a4825 */ /* 0x004fca00078e006a */
[----:B------:R0:W5:Y:S01]  /*0c40*/  @P4 LDG.E.128 R20, desc[UR12][R106.64] ;  /* 0x0000000c6a144981 */ /* 0x000162000c1e1d00 */
[--C-:B------:R-:W-:Y:S01]  /*0c50*/  HADD2.F32 R105, -RZ, R118.reuse.H1_H1 ;  /* 0x30000076ff697230 */ /* 0x100fe20000004100 */
[----:B------:R-:W-:Y:S01]  /*0c60*/  IADD3 R109, PT, PT, R0, 0x100, RZ ;  /* 0x00000100006d7810 */ /* 0x000fe20007ffe0ff */
[C---:B----4-:R-:W-:Y:S01]  /*0c70*/  FADD.FTZ R108, -R104.reuse, R100 ;  /* 0x00000064686c7221 */ /* 0x050fe20000010100 */
[C---:B------:R-:W-:Y:S01]  /*0c80*/  FADD.FTZ R146, -R104.reuse, R101 ;  /* 0x0000006568927221 */ /* 0x040fe20000010100 */
[----:B------:R-:W-:Y:S02]  /*0c90*/  HADD2.F32 R100, -RZ, R118.H0_H0 ;  /* 0x20000076ff647230 */ /* 0x000fe40000004100 */
[----:B------:R-:W-:Y:S01]  /*0ca0*/  FADD.FTZ R102, -R104, R102 ;  /* 0x0000006668667221 */ /* 0x000fe20000010100 */
[C---:B-----5:R-:W-:Y:S01]  /*0cb0*/  FMUL.FTZ R3, R113.reuse, R108 ;  /* 0x0000006c71037220 */ /* 0x060fe20000410000 */
[----:B------:R-:W-:Y:S01]  /*0cc0*/  FMUL.FTZ R146, R113, R146 ;  /* 0x0000009271927220 */ /* 0x000fe20000410000 */
[----:B------:R-:W-:-:S02]  /*0cd0*/  HADD2.F32 R101, -RZ, R117.H1_H1 ;  /* 0x30000075ff657230 */ /* 0x000fc40000004100 */
[----:B------:R-:W-:Y:S01]  /*0ce0*/  FMUL.FTZ R157, R113, R102 ;  /* 0x00000066719d7220 */ /* 0x000fe20000410000 */
[----:B---3--:R-:W-:Y:S01]  /*0cf0*/  FMUL.FTZ R128, R96, R105 ;  /* 0x0000006960807220 */ /* 0x008fe20000410000 */
[----:B------:R-:W-:Y:S01]  /*0d00*/  FADD.FTZ R48, R48, R96 ;  /* 0x0000006030307221 */ /* 0x000fe20000010000 */
[----:B------:R-:W-:Y:S01]  /*0d10*/  FFMA.FTZ R76, R96, R3, R76 ;  /* 0x00000003604c7223 */ /* 0x000fe2000001004c */
[----:B------:R-:W-:Y:S01]  /*0d20*/  FMUL.FTZ R143, R97, R100 ;  /* 0x00000064618f7220 */ /* 0x000fe20000410000 */
[----:B------:R-:W-:Y:S01]  /*0d30*/  FADD.FTZ R49, R49, R97 ;  /* 0x0000006131317221 */ /* 0x000fe20000010000 */
[----:B------:R-:W-:Y:S01]  /*0d40*/  FFMA.FTZ R77, R97, R146, R77 ;  /* 0x00000092614d7223 */ /* 0x000fe2000001004d */
[----:B------:R-:W-:Y:S01]  /*0d50*/  FADD.FTZ R96, RZ, R128 ;  /* 0x00000080ff607221 */ /* 0x000fe20000010000 */
[----:B------:R-:W-:Y:S01]  /*0d60*/  FFMA.FTZ R97, R3, R128, RZ ;  /* 0x0000008003617223 */ /* 0x000fe200000100ff */
[----:B------:R-:W-:Y:S01]  /*0d70*/  FMUL.FTZ R160, R98, R101 ;  /* 0x0000006562a07220 */ /* 0x000fe20000410000 */
[----:B------:R-:W-:-:S02]  /*0d80*/  HADD2.F32 R100, -RZ, R117.H0_H0 ;  /* 0x20000075ff647230 */ /* 0x000fc40000004100 */
        /* <DEDUP_REMOVED lines=12> */
[----:B0-----:R-:W-:-:S07]  /*0e50*/  FFMA.FTZ R108, R162, R159, R97 ;  /* 0x0000009fa26c7223 */ /* 0x001fce0000010061 */
.L_x_6044:
[----:B--23--:R-:W-:Y:S05]  /*0e60*/  BSYNC.RECONVERGENT B0 ;  /* 0x0000000000007941 */ /* 0x00cfea0003800200 */
.L_x_6043:
[----:B------:R-:W-:Y:S04]  /*0e70*/  BSSY.RECONVERGENT B0, `(.L_x_6045) ;  /* 0x000002e000007945 */ /* 0x000fe80003800200 */
[----:B------:R-:W-:Y:S05]  /*0e80*/  @!P5 BRA `(.L_x_6046) ;  /* 0x0000000000b0d947 */ /* 0x000fea0003800000 */
[----:B------:R-:W0:Y:S01]  /*0e90*/  LDC.64 R98, c[0x0][0x3a8] ;  /* 0x0000ea00ff627b82 */ /* 0x000e220000000a00 */
[----:B------:R-:W-:-:S04]  /*0ea0*/  ISETP.NE.U32.AND P4, PT, RZ, UR14, PT ;  /* 0x0000000eff007c0c */ /* 0x000fc8000bf85070 */
[----:B------:R-:W-:-:S03]  /*0eb0*/  ISETP.NE.AND.EX P4, PT, RZ, UR15, PT, P4 ;  /* 0x0000000fff007c0c */ /* 0x000fc6000bf85340 */
[----:B------:R-:W1:Y:S10]  /*0ec0*/  LDC.64 R96, c[0x0][0x428] ;  /* 0x00010a00ff607b82 */ /* 0x000e740000000a00 */
[----:B------:R-:W2:Y:S01]  /*0ed0*/  @P4 LDC.64 R106, c[0x0][0x438] ;  /* 0x00010e00ff6a4b82 */ /* 0x000ea20000000a00 */
[----:B0-----:R-:W-:-:S06]  /*0ee0*/  IMAD.WIDE.U32 R100, R109, 0x10, R98 ;  /* 0x000000106d647825 */ /* 0x001fcc00078e0062 */
[----:B------:R-:W3:Y:S01]  /*0ef0*/  LDG.E.128 R100, desc[UR12][R100.64] ;  /* 0x0000000c64647981 */ /* 0x000ee2000c1e1d00 */
[----:B-1----:R-:W-:-:S06]  /*0f00*/  IMAD.WIDE.U32 R96, R109, 0x10, R96 ;  /* 0x000000106d607825 */ /* 0x002fcc00078e0060 */
[----:B------:R-:W4:Y:S01]  /*0f10*/  LDG.E.128 R96, desc[UR12][R96.64] ;  /* 0x0000000c60607981 */ /* 0x000f22000c1e1d00 */
[----:B--2---:R-:W-:-:S05]  /*0f20*/  @P4 IMAD.WIDE.U32 R106, R109, 0x10, R106 ;  /* 0x000000106d6a4825 */ /* 0x004fca00078e006a */
[----:B------:R0:W5:Y:S01]  /*0f30*/  @P4 LDG.E.128 R16, desc[UR12][R106.64] ;  /* 0x0000000c6a104981 */ /* 0x000162000c1e1d00 */
[--C-:B------:R-:W-:Y:S01]  /*0f40*/  HADD2.F32 R111, -RZ, R173.reuse.H0_H0 ;  /* 0x200000adff6f7230 */ /* 0x100fe20000004100 */
[----:B------:R-:W-:Y:S01]  /*0f50*/  IADD3 R109, PT, PT, R109, 0x100, RZ ;  /* 0x000001006d6d7810 */ /* 0x000fe20007ffe0ff */
[C---:B---3--:R-:W-:Y:S01]  /*0f60*/  FADD.FTZ R110, -R104.reuse, R100 ;  /* 0x00000064686e7221 */ /* 0x048fe20000010100 */
[C---:B------:R-:W-:Y:S01]  /*0f70*/  FADD.FTZ R144, -R104.reuse, R101 ;  /* 0x0000006568907221 */ /* 0x040fe20000010100 */
[----:B------:R-:W-:Y:S02]  /*0f80*/  HADD2.F32 R100, -RZ, R173.H1_H1 ;  /* 0x300000adff647230 */ /* 0x000fe40000004100 */
[----:B------:R-:W-:Y:S01]  /*0f90*/  FADD.FTZ R102, -R104, R102 ;  /* 0x0000006668667221 */ /* 0x000fe20000010100 */
[C---:B-----5:R-:W-:Y:S01]  /*0fa0*/  FMUL.FTZ R129, R113.reuse, R110 ;  /* 0x0000006e71817220 */ /* 0x060fe20000410000 */
[----:B------:R-:W-:Y:S01]  /*0fb0*/  FMUL.FTZ R144, R113, R144 ;  /* 0x0000009071907220 */ /* 0x000fe20000410000 */
[----:B------:R-:W-:-:S02]  /*0fc0*/  HADD2.F32 R101, -RZ, R175.H0_H0 ;  /* 0x200000afff657230 */ /* 0x000fc40000004100 */
[----:B------:R-:W-:Y:S01]  /*0fd0*/  FMUL.FTZ R155, R113, R102 ;  /* 0x00000066719b7220 */ /* 0x000fe20000410000 */
[----:B----4-:R-:W-:Y:S01]  /*0fe0*/  FMUL.FTZ R126, R96, R111 ;  /* 0x0000006f607e7220 */ /* 0x010fe20000410000 */
[----:B------:R-:W-:Y:S01]  /*0ff0*/  FADD.FTZ R44, R44, R96 ;  /* 0x000000602c2c7221 */ /* 0x000fe20000010000 */
[----:B------:R-:W-:Y:S01]  /*1000*/  FFMA.FTZ R72, R96, R129, R72 ;  /* 0x0000008160487223 */ /* 0x000fe20000010048 */
[----:B------:R-:W-:Y:S01]  /*1010*/  FMUL.FTZ R141, R97, R100 ;  /* 0x00000064618d7220 */ /* 0x000fe20000410000 */
[----:B------:R-:W-:Y:S01]  /*1020*/  FADD.FTZ R45, R45, R97 ;  /* 0x000000612d2d7221 */ /* 0x000fe20000010000 */
[----:B------:R-:W-:Y:S01]  /*1030*/  FFMA.FTZ R73, R97, R144, R73 ;  /* 0x0000009061497223 */ /* 0x000fe20000010049 */
[----:B------:R-:W-:Y:S01]  /*1040*/  FADD.FTZ R96, R105, R126 ;  /* 0x0000007e69607221 */ /* 0x000fe20000010000 */
[----:B------:R-:W-:Y:S01]  /*1050*/  FFMA.FTZ R97, R129, R126, R108 ;  /* 0x0000007e81617223 */ /* 0x000fe2000001006c */
[----:B------:R-:W-:Y:S01]  /*1060*/  FMUL.FTZ R158, R98, R101 ;  /* 0x00000065629e7220 */ /* 0x000fe20000410000 */
[----:B------:R-:W-:-:S02]  /*1070*/  HADD2.F32 R100, -RZ, R175.H1_H1 ;  /* 0x300000afff647230 */ /* 0x000fc40000004100 */
        /* <DEDUP_REMOVED lines=13> */
.L_x_6046:
[----:B------:R-:W-:Y:S05]  /*1150*/  BSYNC.RECONVERGENT B0 ;  /* 0x0000000000007941 */ /* 0x000fea0003800200 */
.L_x_6045:
        /* <DEDUP_REMOVED lines=46> */
.L_x_6048:
[----:B------:R-:W-:Y:S05]  /*1440*/  BSYNC.RECONVERGENT B0 ;  /* 0x0000000000007941 */ /* 0x000fea0003800200 */
.L_x_6047:
        /* <DEDUP_REMOVED lines=46> */
.L_x_6050:
[----:B------:R-:W-:Y:S05]  /*1730*/  BSYNC.RECONVERGENT B0 ;  /* 0x0000000000007941 */ /* 0x000fea0003800200 */
.L_x_6049:
        /* <DEDUP_REMOVED lines=46> */
.L_x_6052:
[----:B------:R-:W-:Y:S05]  /*1a20*/  BSYNC.RECONVERGENT B0 ;  /* 0x0000000000007941 */ /* 0x000fea0003800200 */
.L_x_6051:
        /* <DEDUP_REMOVED lines=46> */
.L_x_6054:
[----:B------:R-:W-:Y:S05]  /*1d10*/  BSYNC.RECONVERGENT B0 ;  /* 0x0000000000007941 */ /* 0x000fea0003800200 */
.L_x_6053:
        /* <DEDUP_REMOVED lines=14> */
[--C-:B------:R-:W-:Y:S02]  /*1e00*/  HADD2.F32 R109, -RZ, R185.reuse.H0_H0 ;  /* 0x200000b9ff6d7230 */ /* 0x100fe40000004100 */
[----:B------:R-:W-:Y:S02]  /*1e10*/  HADD2.F32 R132, -RZ, R185.H1_H1 ;  /* 0x300000b9ff847230 */ /* 0x000fe40000004100 */
[C---:B---3--:R-:W-:Y:S01]  /*1e20*/  FADD.FTZ R134, -R104.reuse, R101 ;  /* 0x0000006568867221 */ /* 0x048fe20000010100 */
[C---:B------:R-:W-:Y:S01]  /*1e30*/  FADD.FTZ R110, -R104.reuse, R100 ;  /* 0x00000064686e7221 */ /* 0x040fe20000010100 */
[----:B------:R-:W-:Y:S01]  /*1e40*/  FADD.FTZ R102, -R104, R102 ;  /* 0x0000006668667221 */ /* 0x000fe20000010100 */
[--C-:B------:R-:W-:Y:S02]  /*1e50*/  HADD2.F32 R101, -RZ, R186.reuse.H0_H0 ;  /* 0x200000baff657230 */ /* 0x100fe40000004100 */
[C---:B-----5:R-:W-:Y:S01]  /*1e60*/  FMUL.FTZ R134, R113.reuse, R134 ;  /* 0x0000008671867220 */ /* 0x060fe20000410000 */
[----:B------:R-:W-:Y:S01]  /*1e70*/  FMUL.FTZ R131, R113, R110 ;  /* 0x0000006e71837220 */ /* 0x000fe20000410000 */
[----:B------:R-:W-:-:S02]  /*1e80*/  HADD2.F32 R100, -RZ, R186.H1_H1 ;  /* 0x300000baff647230 */ /* 0x000fc40000004100 */
[----:B------:R-:W-:Y:S01]  /*1e90*/  FMUL.FTZ R145, R113, R102 ;  /* 0x0000006671917220 */ /* 0x000fe20000410000 */
[----:B----4-:R-:W-:Y:S01]  /*1ea0*/  FMUL.FTZ R130, R96, R109 ;  /* 0x0000006d60827220 */ /* 0x010fe20000410000 */
[----:B------:R-:W-:Y:S01]  /*1eb0*/  FMUL.FTZ R132, R97, R132 ;  /* 0x0000008461847220 */ /* 0x000fe20000410000 */
[----:B------:R-:W-:Y:S01]  /*1ec0*/  FADD.FTZ R25, R25, R97 ;  /* 0x0000006119197221 */ /* 0x000fe20000010000 */
[----:B------:R-:W-:Y:S01]  /*1ed0*/  FFMA.FTZ R53, R97, R134, R53 ;  /* 0x0000008661357223 */ /* 0x000fe20000010035 */
[----:B------:R-:W-:Y:S01]  /*1ee0*/  FADD.FTZ R105, R105, R130 ;  /* 0x0000008269697221 */ /* 0x000fe20000010000 */
[----:B------:R-:W-:Y:S01]  /*1ef0*/  FFMA.FTZ R97, R131, R130, R108 ;  /* 0x0000008283617223 */ /* 0x000fe2000001006c */
[----:B------:R-:W-:Y:S01]  /*1f00*/  FADD.FTZ R24, R24, R96 ;  /* 0x0000006018187221 */ /* 0x000fe20000010000 */
[----:B------:R-:W-:Y:S01]  /*1f10*/  FFMA.FTZ R52, R96, R131, R52 ;  /* 0x0000008360347223 */ /* 0x000fe20000010034 */
        /* <DEDUP_REMOVED lines=14> */
.L_x_6056:
[----:B------:R-:W-:Y:S05]  /*2000*/  BSYNC.RECONVERGENT B0 ;  /* 0x0000000000007941 */ /* 0x000fea0003800200 */
.L_x_6055:
        /* <DEDUP_REMOVED lines=32> */
.L_x_6058:
[----:B------:R-:W-:Y:S05]  /*2210*/  BSYNC.RECONVERGENT B0 ;  /* 0x0000000000007941 */ /* 0x000fea0003800200 */
.L_x_6057:
        /* <DEDUP_REMOVED lines=68> */
[----:B------:R-:W-:Y:S01]  /*2660*/  FMUL.FTZ R99, R113, R102 ;  /* 0x0000006671637220 */ /* 0x000fe20000410000 */
[----:B------:R-:W-:Y:S06]  /*2670*/  BRA `(.L_x_6064) ;  /* 0x0000000800207947 */ /* 0x000fec0003800000 */
.L_x_6063:
        /* <DEDUP_REMOVED lines=11> */
[----:B------:R-:W-:-:S02]  /*2730*/  FMUL.FTZ R99, R113, R90 ;  /* 0x0000005a71637220 */ /* 0x000fc40000410000 */
[----:B------:R-:W-:Y:S02]  /*2740*/  MOV R88, R96 ;  /* 0x0000006000587202 */ /* 0x000fe40000000f00 */
[----:B------:R-:W-:Y:S02]  /*2750*/  MOV R89, R97 ;  /* 0x0000006100597202 */ /* 0x000fe40000000f00 */
[----:B------:R-:W-:Y:S02]  /*2760*/  MOV R90, R98 ;  /* 0x00000062005a7202 */ /* 0x000fe40000000f00 */
[----:B------:R-:W-:Y:S01]  /*2770*/  MOV R91, R99 ;  /* 0x00000063005b7202 */ /* 0x000fe20000000f00 */
[----:B------:R-:W-:Y:S06]  /*2780*/  BRA `(.L_x_6064) ;  /* 0x0000000400dc7947 */ /* 0x000fec0003800000 */
.L_x_6062:
        /* <DEDUP_REMOVED lines=20> */
.L_x_6065:
        /* <DEDUP_REMOVED lines=21> */
.L_x_6061:
        /* <DEDUP_REMOVED lines=20> */
[----:B------:R-:W-:Y:S06]  /*2b60*/  BRA `(.L_x_6064) ;  /* 0x0000000000e47947 */ /* 0x000fec0003800000 */
.L_x_6067:
        /* <DEDUP_REMOVED lines=11> */
[----:B------:R-:W-:-:S02]  /*2c20*/  FFMA.FTZ R99, R113, R90, R23 ;  /* 0x0000005a71637223 */ /* 0x000fc40000010017 */
[----:B------:R-:W-:Y:S02]  /*2c30*/  MOV R88, R96 ;  /* 0x0000006000587202 */ /* 0x000fe40000000f00 */
[----:B------:R-:W-:Y:S02]  /*2c40*/  MOV R89, R97 ;  /* 0x0000006100597202 */ /* 0x000fe40000000f00 */
[----:B------:R-:W-:Y:S02]  /*2c50*/  MOV R90, R98 ;  /* 0x00000062005a7202 */ /* 0x000fe40000000f00 */
[----:B------:R-:W-:Y:S01]  /*2c60*/  MOV R91, R99 ;  /* 0x00000063005b7202 */ /* 0x000fe20000000f00 */
[----:B------:R-:W-:Y:S06]  /*2c70*/  BRA `(.L_x_6064) ;  /* 0x0000000000a07947 */ /* 0x000fec0003800000 */
.L_x_6066:
        /* <DEDUP_REMOVED lines=20> */
.L_x_6068:
        /* <DEDUP_REMOVED lines=20> */
.L_x_6064:
[----:B------:R-:W-:Y:S01]  /*2f00*/  ISETP.NE.U32.AND P4, PT, RZ, UR4, PT ;  /* 0x00000004ff007c0c */ /* 0x000fe2000bf85070 */
[----:B------:R-:W0:Y:S03]  /*2f10*/  LDC.64 R102, c[0x0][0x468] ;  /* 0x00011a00ff667b82 */ /* 0x000e260000000a00 */
[----:B------:R-:W-:-:S13]  /*2f20*/  ISETP.NE.AND.EX P4, PT, RZ, UR5, PT, P4 ;  /* 0x00000005ff007c0c */ /* 0x000fda000bf85340 */
[----:B------:R-:W1:Y:S01]  /*2f30*/  @P4 LDC.64 R100, c[0x0][0x478] ;  /* 0x00011e00ff644b82 */ /* 0x000e620000000a00 */
[----:B0-----:R-:W-:-:S04]  /*2f40*/  IMAD.WIDE.U32 R102, R0, 0x10, R102 ;  /* 0x0000001000667825 */ /* 0x001fc800078e0066 */
[----:B-1----:R-:W-:-:S05]  /*2f50*/  @P4 IMAD.WIDE.U32 R110, R0, 0x10, R100 ;  /* 0x00000010006e4825 */ /* 0x002fca00078e0064 */
[----:B------:R0:W-:Y:S01]  /*2f60*/  @P4 STG.E.128 desc[UR12][R110.64], R92 ;  /* 0x0000005c6e004986 */ /* 0x0001e2000c101d0c */
[----:B------:R-:W-:-:S03]  /*2f70*/  ISETP.NE.U32.AND P4, PT, RZ, UR6, PT ;  /* 0x00000006ff007c0c */ /* 0x000fc6000bf85070 */
[----:B------:R0:W-:Y:S01]  /*2f80*/  STG.E.128 desc[UR12][R102.64], R96 ;  /* 0x0000006066007986 */ /* 0x0001e2000c101d0c */
[----:B------:R-:W-:-:S13]  /*2f90*/  ISETP.NE.AND.EX P4, PT, RZ, UR7, PT, P4 ;  /* 0x00000007ff007c0c */ /* 0x000fda000bf85340 */
[----:B------:R-:W1:Y:S02]  /*2fa0*/  @P4 LDC.64 R100, c[0x0][0x470] ;  /* 0x00011c00ff644b82 */ /* 0x000e640000000a00 */
[C---:B-1----:R-:W-:Y:S01]  /*2fb0*/  @P4 IMAD.WIDE.U32 R100, R0.reuse, 0x10, R100 ;  /* 0x0000001000644825 */ /* 0x042fe200078e0064 */
[----:B------:R-:W-:-:S04]  /*2fc0*/  IADD3 R0, PT, PT, R0, 0x100, RZ ;  /* 0x0000010000007810 */ /* 0x000fc80007ffe0ff */
[----:B------:R0:W-:Y:S03]  /*2fd0*/  @P4 STG.E.128 desc[UR12][R100.64], R88 ;  /* 0x0000005864004986 */ /* 0x0001e6000c101d0c */
.L_x_6060:
[----:B------:R-:W-:Y:S05]  /*2fe0*/  BSYNC.RECONVERGENT B0 ;  /* 0x0000000000007941 */ /* 0x000fea0003800200 */
.L_x_6059:
        /* <DEDUP_REMOVED lines=14> */
[-CC-:B0-----:R-:W-:Y:S01]  /*30d0*/  FFMA.FTZ R89, R129, R107.reuse, R108.reuse ;  /* 0x0000006b81597223 */ /* 0x181fe2000001006c */
        /* <DEDUP_REMOVED lines=20> */
.L_x_6073:
        /* <DEDUP_REMOVED lines=17> */
.L_x_6072:
[----:B0-----:R-:W0:Y:S02]  /*3330*/  LDC.64 R96, c[0x0][0x470] ;  /* 0x00011c00ff607b82 */ /* 0x001e240000000a00 */
[----:B0-----:R-:W-:-:S04]  /*3340*/  ISETP.NE.U32.AND P5, PT, R96, RZ, PT ;  /* 0x000000ff6000720c */ /* 0x001fc80003fa5070 */
[----:B------:R-:W-:-:S13]  /*3350*/  ISETP.NE.AND.EX P5, PT, R97, RZ, PT, P5 ;  /* 0x000000ff6100720c */ /* 0x000fda0003fa5350 */
        /* <DEDUP_REMOVED lines=18> */
.L_x_6075:
        /* <DEDUP_REMOVED lines=13> */
.L_x_6071:
        /* <DEDUP_REMOVED lines=29> */
.L_x_6077:
        /* <DEDUP_REMOVED lines=17> */
.L_x_6076:
        /* <DEDUP_REMOVED lines=21> */
.L_x_6078:
        /* <DEDUP_REMOVED lines=11> */
[----:B------:R-:W-:-:S07]  /*3a30*/  FMUL.FTZ R99, R113, R102 ;  /* 0x0000006671637220 */ /* 0x000fce0000410000 */
.L_x_6074:
[----:B------:R-:W0:Y:S08]  /*3a40*/  @P4 LDC.64 R100, c[0x0][0x478] ;  /* 0x00011e00ff644b82 */ /* 0x000e300000000a00 */
[----:B------:R-:W1:Y:S01]  /*3a50*/  LDC.64 R102, c[0x0][0x468] ;  /* 0x00011a00ff667b82 */ /* 0x000e620000000a00 */
[----:B0-----:R-:W-:-:S07]  /*3a60*/  @P4 IMAD.WIDE.U32 R110, R0, 0x10, R100 ;  /* 0x00000010006e4825 */ /* 0x001fce00078e0064 */
[----:B------:R-:W0:Y:S01]  /*3a70*/  @P5 LDC.64 R100, c[0x0][0x470] ;  /* 0x00011c00ff645b82 */ /* 0x000e220000000a00 */
[----:B------:R2:W-:Y:S01]  /*3a80*/  @P4 STG.E.128 desc[UR12][R110.64], R92 ;  /* 0x0000005c6e004986 */ /* 0x0005e2000c101d0c */
[----:B-1----:R-:W-:-:S05]  /*3a90*/  IMAD.WIDE.U32 R102, R0, 0x10, R102 ;  /* 0x0000001000667825 */ /* 0x002fca00078e0066 */
[----:B------:R2:W-:Y:S01]  /*3aa0*/  STG.E.128 desc[UR12][R102.64], R96 ;  /* 0x0000006066007986 */ /* 0x0005e2000c101d0c */
[C---:B0-----:R-:W-:Y:S01]  /*3ab0*/  @P5 IMAD.WIDE.U32 R100, R0.reuse, 0x10, R100 ;  /* 0x0000001000645825 */ /* 0x041fe200078e0064 */
[----:B------:R-:W-:-:S04]  /*3ac0*/  IADD3 R0, PT, PT, R0, 0x100, RZ ;  /* 0x0000010000007810 */ /* 0x000fc80007ffe0ff */
[----:B------:R2:W-:Y:S03]  /*3ad0*/  @P5 STG.E.128 desc[UR12][R100.64], R88 ;  /* 0x0000005864005986 */ /* 0x0005e6000c101d0c */
.L_x_6070:
[----:B------:R-:W-:Y:S05]  /*3ae0*/  BSYNC.RECONVERGENT B0 ;  /* 0x0000000000007941 */ /* 0x000fea0003800200 */
.L_x_6069:
        /* <DEDUP_REMOVED lines=34> */
.L_x_6083:
        /* <DEDUP_REMOVED lines=17> */
.L_x_6082:
[----:B0-2---:R-:W0:Y:S02]  /*3e20*/  LDC.64 R96, c[0x0][0x470] ;  /* 0x00011c00ff607b82 */ /* 0x005e240000000a00 */
        /* <DEDUP_REMOVED lines=20> */
.L_x_6085:
        /* <DEDUP_REMOVED lines=13> */
.L_x_6081:
[----:B0-2---:R-:W0:Y:S02]  /*4040*/  LDC.64 R96, c[0x0][0x478] ;  /* 0x00011e00ff607b82 */ /* 0x005e240000000a00 */
        /* <DEDUP_REMOVED lines=28> */
.L_x_6087:
        /* <DEDUP_REMOVED lines=17> */
.L_x_6086:
        /* <DEDUP_REMOVED lines=21> */
.L_x_6088:
        /* <DEDUP_REMOVED lines=12> */
.L_x_6084:
        /* <DEDUP_REMOVED lines=10> */
.L_x_6080:
[----:B------:R-:W-:Y:S05]  /*45d0*/  BSYNC.RECONVERGENT B0 ;  /* 0x0000000000007941 */ /* 0x000fea0003800200 */
.L_x_6079:
        /* <DEDUP_REMOVED lines=13> */
[-CC-:B0-23--:R-:W-:Y:S01]  /*46b0*/  FFMA.FTZ R89, R125, R107.reuse, R108.reuse ;  /* 0x0000006b7d597223 */ /* 0x18dfe2000001006c */
        /* <DEDUP_REMOVED lines=20> */
.L_x_6093:
        /* <DEDUP_REMOVED lines=17> */
.L_x_6092:
[----:B0-23--:R-:W0:Y:S02]  /*4910*/  LDC.64 R96, c[0x0][0x470] ;  /* 0x00011c00ff607b82 */ /* 0x00de240000000a00 */
        /* <DEDUP_REMOVED lines=20> */
.L_x_6095:
        /* <DEDUP_REMOVED lines=13> */
.L_x_6091:
[----:B0-23--:R-:W0:Y:S02]  /*4b30*/  LDC.64 R96, c[0x0][0x478] ;  /* 0x00011e00ff607b82 */ /* 0x00de240000000a00 */
        /* <DEDUP_REMOVED lines=28> */
.L_x_6097:
        /* <DEDUP_REMOVED lines=17> */
.L_x_6096:
        /* <DEDUP_REMOVED lines=21> */
.L_x_6098:
        /* <DEDUP_REMOVED lines=12> */
.L_x_6094:
        /* <DEDUP_REMOVED lines=10> */
.L_x_6090:
[----:B------:R-:W-:Y:S05]  /*50c0*/  BSYNC.RECONVERGENT B0 ;  /* 0x0000000000007941 */ /* 0x000fea0003800200 */
.L_x_6089:
        /* <DEDUP_REMOVED lines=13> */
[-CC-:B0-234-:R-:W-:Y:S01]  /*51a0*/  FFMA.FTZ R89, R123, R107.reuse, R108.reuse ;  /* 0x0000006b7b597223 */ /* 0x19dfe2000001006c */
        /* <DEDUP_REMOVED lines=20> */
.L_x_6103:
        /* <DEDUP_REMOVED lines=17> */
.L_x_6102:
[----:B0-234-:R-:W0:Y:S02]  /*5400*/  LDC.64 R96, c[0x0][0x470] ;  /* 0x00011c00ff607b82 */ /* 0x01de240000000a00 */
        /* <DEDUP_REMOVED lines=20> */
.L_x_6105:
        /* <DEDUP_REMOVED lines=13> */
.L_x_6101:
[----:B0-234-:R-:W0:Y:S02]  /*5620*/  LDC.64 R96, c[0x0][0x478] ;  /* 0x00011e00ff607b82 */ /* 0x01de240000000a00 */
        /* <DEDUP_REMOVED lines=28> */
.L_x_6107:
        /* <DEDUP_REMOVED lines=17> */
.L_x_6106:
        /* <DEDUP_REMOVED lines=21> */
.L_x_6108:
        /* <DEDUP_REMOVED lines=12> */
.L_x_6104:
        /* <DEDUP_REMOVED lines=10> */
.L_x_6100:
[----:B------:R-:W-:Y:S05]  /*5bb0*/  BSYNC.RECONVERGENT B0 ;  /* 0x0000000000007941 */ /* 0x000fea0003800200 */
.L_x_6099:
        /* <DEDUP_REMOVED lines=34> */
.L_x_6113:
        /* <DEDUP_REMOVED lines=17> */
.L_x_6112:
        /* <DEDUP_REMOVED lines=21> */
.L_x_6115:
        /* <DEDUP_REMOVED lines=13> */
.L_x_6111:
        /* <DEDUP_REMOVED lines=29> */
.L_x_6117:
        /* <DEDUP_REMOVED lines=17> */
.L_x_6116:
        /* <DEDUP_REMOVED lines=21> */
.L_x_6118:
        /* <DEDUP_REMOVED lines=12> */
.L_x_6114:
        /* <DEDUP_REMOVED lines=10> */
.L_x_6110:
[----:B------:R-:W-:Y:S05]  /*66a0*/  BSYNC.RECONVERGENT B0 ;  /* 0x0000000000007941 */ /* 0x000fea0003800200 */
.L_x_6109:
        /* <DEDUP_REMOVED lines=35> */
.L_x_6123:
        /* <DEDUP_REMOVED lines=17> */
.L_x_6122:
        /* <DEDUP_REMOVED lines=21> */
.L_x_6125:
        /* <DEDUP_REMOVED lines=13> */
.L_x_6121:
        /* <DEDUP_REMOVED lines=29> */
.L_x_6127:
        /* <DEDUP_REMOVED lines=17> */
.L_x_6126:
        /* <DEDUP_REMOVED lines=21> */
.L_x_6128:
        /* <DEDUP_REMOVED lines=12> */
.L_x_6124:
[----:B------:R-:W0:Y:S08]  /*7100*/  @P4 LDC.64 R100, c[0x0][0x478] ;  /* 0x00011e00ff644b82 */ /* 0x000e300000000a00 */
[----:B------:R-:W1:Y:S01]  /*7110*/  LDC.64 R102, c[0x0][0x468] ;  /* 0x00011a00ff667b82 */ /* 0x000e620000000a00 */
[----:B0-----:R-:W-:-:S07]  /*7120*/  @P4 IMAD.WIDE.U32 R108, R0, 0x10, R100 ;  /* 0x00000010006c4825 */ /* 0x001fce00078e0064 */
[----:B------:R-:W0:Y:S01]  /*7130*/  @P5 LDC.64 R100, c[0x0][0x470] ;  /* 0x00011c00ff645b82 */ /* 0x000e220000000a00 */
[----:B------:R2:W-:Y:S01]  /*7140*/  @P4 STG.E.128 desc[UR12][R108.64], R92 ;  /* 0x0000005c6c004986 */ /* 0x0005e2000c101d0c */
[----:B-1----:R-:W-:-:S05]  /*7150*/  IMAD.WIDE.U32 R102, R0, 0x10, R102 ;  /* 0x0000001000667825 */ /* 0x002fca00078e0066 */
[----:B------:R2:W-:Y:S01]  /*7160*/  STG.E.128 desc[UR12][R102.64], R96 ;  /* 0x0000006066007986 */ /* 0x0005e2000c101d0c */
[----:B0-----:R-:W-:-:S05]  /*7170*/  @P5 IMAD.WIDE.U32 R100, R0, 0x10, R100 ;  /* 0x0000001000645825 */ /* 0x001fca00078e0064 */
[----:B------:R2:W-:Y:S02]  /*7180*/  @P5 STG.E.128 desc[UR12][R100.64], R88 ;  /* 0x0000005864005986 */ /* 0x0005e4000c101d0c */
.L_x_6120:
[----:B------:R-:W-:Y:S05]  /*7190*/  BSYNC.RECONVERGENT B0 ;  /* 0x0000000000007941 */ /* 0x000fea0003800200 */
.L_x_6119:
[----:B------:R-:W-:Y:S01]  /*71a0*/  ISETP.NE.AND P4, PT, R106, RZ, PT ;  /* 0x000000ff6a00720c */ /* 0x000fe20003f85270 */
[----:B------:R-:W-:-:S12]  /*71b0*/  UPLOP3.LUT UP1, UPT, UPT, UPT, UP1, 0x40, 0x4 ;  /* 0x000000000004789c */ /* 0x000fd80003f2e810 */
[----:B------:R-:W-:Y:S05]  /*71c0*/  @!P4 BRA `(.L_x_6129) ;  /* 0xffffff980008c947 */ /* 0x000fea000383ffff */
.L_x_6042:
[----:B------:R-:W1:Y:S01]  /*71d0*/  S2UR UR4, SR_CTAID.X ;  /* 0x00000000000479c3 */ /* 0x000e620000002500 */
[----:B------:R-:W-:Y:S02]  /*71e0*/  ISETP.NE.AND P6, PT, R105, RZ, PT ;  /* 0x000000ff6900720c */ /* 0x000fe40003fc5270 */
[----:B------:R-:W-:Y:S02]  /*71f0*/  ISETP.NE.AND P5, PT, R116, RZ, PT ;  /* 0x000000ff7400720c */ /* 0x000fe40003fa5270 */
[----:B------:R-:W-:-:S03]  /*7200*/  ISETP.NE.AND P4, PT, R114, RZ, PT ;  /* 0x000000ff7200720c */ /* 0x000fc60003f85270 */
[----:B------:R-:W0:Y:S08]  /*7210*/  LDC.64 R2, c[0x0][0x440] ;  /* 0x00011000ff027b82 */ /* 0x000e300000000a00 */
[----:B-----5:R-:W2:Y:S08]  /*7220*/  LDC.64 R4, c[0x0][0x448] ;  /* 0x00011200ff047b82 */ /* 0x020eb00000000a00 */
[----:B------:R-:W3:Y:S01]  /*7230*/  LDC.64 R6, c[0x0][0x440] ;  /* 0x00011000ff067b82 */ /* 0x000ee20000000a00 */
[----:B-1----:R-:W-:-:S05]  /*7240*/  IMAD R115, R115, UR4, RZ ;  /* 0x0000000473737c24 */ /* 0x002fca000f8e02ff */
[----:B------:R-:W-:Y:S02]  /*7250*/  LEA.HI R115, R115, R176, RZ, 0x1e ;  /* 0x000000b073737211 */ /* 0x000fe400078ff0ff */
[----:B------:R-:W1:Y:S03]  /*7260*/  LDC.64 R8, c[0x0][0x448] ;  /* 0x00011200ff087b82 */ /* 0x000e660000000a00 */
[----:B0-----:R-:W-:-:S05]  /*7270*/  @P6 IMAD.WIDE.U32 R2, R115, 0x10, R2 ;  /* 0x0000001073026825 */ /* 0x001fca00078e0002 */
[----:B------:R-:W0:Y:S01]  /*7280*/  LDC.64 R10, c[0x0][0x440] ;  /* 0x00011000ff0a7b82 */ /* 0x000e220000000a00 */
        /* <DEDUP_REMOVED lines=8> */
[C---:B-1----:R-:W-:Y:S01]  /*7310*/  @P5 IMAD.WIDE.U32 R8, R115.reuse, 0x10, R8 ;  /* 0x0000001073085825 */ /* 0x042fe200078e0008 */
[----:B------:R-:W-:-:S04]  /*7320*/  @P5 IADD3 R115, PT, PT, R115, 0x100, RZ ;  /* 0x0000010073735810 */ /* 0x000fc80007ffe0ff */
[----:B------:R2:W-:Y:S02]  /*7330*/  @P5 STG.E.128 desc[UR12][R8.64], R72 ;  /* 0x0000004808005986 */ /* 0x0005e4000c101d0c */
[----:B------:R-:W1:Y:S01]  /*7340*/  LDC.64 R16, c[0x0][0x448] ;  /* 0x00011200ff107b82 */ /* 0x000e620000000a00 */
[----:B0-----:R-:W-:-:S05]  /*7350*/  @P0 IMAD.WIDE.U32 R10, R115, 0x10, R10 ;  /* 0x00000010730a0825 */ /* 0x001fca00078e000a */
[----:B------:R2:W-:Y:S02]  /*7360*/  @P0 STG.E.128 desc[UR12][R10.64], R40 ;  /* 0x000000280a000986 */ /* 0x0005e4000c101d0c */
[----:B------:R-:W0:Y:S01]  /*7370*/  LDC.64 R18, c[0x0][0x440] ;  /* 0x00011000ff127b82 */ /* 0x000e220000000a00 */
[C---:B----4-:R-:W-:Y:S01]  /*7380*/  @P0 IMAD.WIDE.U32 R12, R115.reuse, 0x10, R12 ;  /* 0x00000010730c0825 */ /* 0x050fe200078e000c */
[----:B------:R-:W-:-:S04]  /*7390*/  @P0 IADD3 R115, PT, PT, R115, 0x100, RZ ;  /* 0x0000010073730810 */ /* 0x000fc80007ffe0ff */
[----:B------:R2:W-:Y:S02]  /*73a0*/  @P0 STG.E.128 desc[UR12][R12.64], R68 ;  /* 0x000000440c000986 */ /* 0x0005e4000c101d0c */
        /* <DEDUP_REMOVED lines=9> */
[----:B------:R2:W-:Y:S01]  /*7440*/  @P2 STG.E.128 desc[UR12][R18.64], R32 ;  /* 0x0000002012002986 */ /* 0x0005e2000c101d0c */
[C---:B----4-:R-:W-:Y:S01]  /*7450*/  @P2 IMAD.WIDE.U32 R20, R115.reuse, 0x10, R20 ;  /* 0x0000001073142825 */ /* 0x050fe200078e0014 */
[----:B------:R-:W-:-:S04]  /*7460*/  @P2 IADD3 R115, PT, PT, R115, 0x100, RZ ;  /* 0x0000010073732810 */ /* 0x000fc80007ffe0ff */
[----:B------:R2:W-:Y:S01]  /*7470*/  @P2 STG.E.128 desc[UR12][R20.64], R60 ;  /* 0x0000003c14002986 */ /* 0x0005e2000c101d0c */
[----:B---3--:R-:W-:-:S05]  /*7480*/  @P3 IMAD.WIDE.U32 R22, R115, 0x10, R22 ;  /* 0x0000001073163825 */ /* 0x008fca00078e0016 */
[----:B------:R2:W-:Y:S01]  /*7490*/  @P3 STG.E.128 desc[UR12][R22.64], R28 ;  /* 0x0000001c16003986 */ /* 0x0005e2000c101d0c */
[----:B-1----:R-:W-:-:S05]  /*74a0*/  @P3 IMAD.WIDE.U32 R80, R115, 0x10, R80 ;  /* 0x0000001073503825 */ /* 0x002fca00078e0050 */
        /* <DEDUP_REMOVED lines=10> */
.L_x_6130:
        /* <DEDUP_REMOVED lines=11> */
.L_x_7310:


//--------------------- .text._ZN10layer_norm31ln_parallel_residual_bwd_kernelINS_13Kernel_traitsI6__halfffffjLj7168ELj1ELj1ELj8ELj16ENS_18Kernel_traits_baseILj7168ES2_ffffjLj256EEEEELb0ELb1ELb1EEEvNS_9BwdParamsE --------------------------
	.section	.text._ZN10layer_norm31ln_parallel_residual_bwd_kernelINS_13Kernel_traitsI6__halfffffjLj7168ELj1ELj1ELj8ELj16ENS_18Kernel_traits_baseILj7168ES2_ffffjLj256EEEEELb0ELb1ELb1EEEvNS_9BwdParamsE,"ax",@progbits
	.align	128
        .global         _ZN10layer_norm31ln_parallel_residual_bwd_kernelINS_13Kernel_traitsI6__halfffffjLj7168ELj1ELj1ELj8ELj16ENS_18Kernel_traits_baseILj7168ES2_ffffjLj256EEEEELb0ELb1ELb1EEEvNS_9BwdParamsE
        .type           _ZN10layer_norm31ln_parallel_residual_bwd_kernelINS_13Kernel_traitsI6__halfffffjLj7168ELj1ELj1ELj8ELj16ENS_18Kernel_traits_baseILj7168ES2_ffffjLj256EEEEELb0ELb1ELb1EEEvNS_9BwdParamsE,@function
        .size           _ZN10layer_norm31ln_parallel_residual_bwd_kernelINS_13Kernel_traitsI6__halfffffjLj7168ELj1ELj1ELj8ELj16ENS_18Kernel_traits_baseILj7168ES2_ffffjLj256EEEEELb0ELb1ELb1EEEvNS_9BwdParamsE,(.L_x_7311 - _ZN10layer_norm31ln_parallel_residual_bwd_kernelINS_13Kernel_traitsI6__halfffffjLj7168ELj1ELj1ELj8ELj16ENS_18Kernel_traits_baseILj7168ES2_ffffjLj256EEEEELb0ELb1ELb1EEEvNS_9BwdParamsE)
        .other          _ZN10layer_norm31ln_parallel_residual_bwd_kernelINS_13Kernel_traitsI6__halfffffjLj7168ELj1ELj1ELj8ELj16ENS_18Kernel_traits_baseILj7168ES2_ffffjLj256EEEEELb0ELb1ELb1EEEvNS_9BwdParamsE,@"STO_CUDA_ENTRY STV_DEFAULT"
_ZN10layer_norm31ln_parallel_residual_bwd_kernelINS_13Kernel_traitsI6__halfffffjLj7168ELj1ELj1ELj8ELj16ENS_18Kernel_traits_baseILj7168ES2_ffffjLj256EEEEELb0ELb1ELb1EEEvNS_9BwdParamsE:
.text._ZN10layer_norm31ln_parallel_residual_bwd_kernelINS_13Kernel_traitsI6__halfffffjLj7168ELj1ELj1ELj8ELj16ENS_18Kernel_traits_baseILj7168ES2_ffffjLj256EEEEELb0ELb1ELb1EEEvNS_9BwdParamsE:
        /* <DEDUP_REMOVED lines=37> */
[----:B------:R-:W-:Y:S01]  /*0250*/  UPLOP3.LUT UP1, UPT, UPT, UPT, UPT, 0x40, 0x4 ;  /* 0x000000000004789c */ /* 0x000fe20003f2e870 */
[----:B------:R-:W-:Y:S01]  /*0260*/  HFMA2 R6, -RZ, RZ, 0, 0 ;  /* 0x00000000ff067431 */ /* 0x000fe200000001ff */
[----:B------:R-:W2:Y:S01]  /*0270*/  LDCU UR16, c[0x0][0x388] ;  /* 0x00007100ff1077ac */ /* 0x000ea20008000800 */
[----:B------:R-:W-:Y:S02]  /*0280*/  HFMA2 R10, -RZ, RZ, 0, 0 ;  /* 0x00000000ff0a7431 */ /* 0x000fe400000001ff */
[----:B------:R-:W-:Y:S01]  /*0290*/  HFMA2 R14, -RZ, RZ, 0, 0 ;  /* 0x00000000ff0e7431 */ /* 0x000fe200000001ff */
[----:B------:R-:W3:Y:S01]  /*02a0*/  LDCU.U8 UR11, c[0x0][0x410] ;  /* 0x00008200ff0b77ac */ /* 0x000ee20008000000 */
[----:B------:R-:W-:Y:S02]  /*02b0*/  HFMA2 R18, -RZ, RZ, 0, 0 ;  /* 0x00000000ff127431 */ /* 0x000fe400000001ff */
[----:B------:R-:W-:Y:S01]  /*02c0*/  HFMA2 R22, -RZ, RZ, 0, 0 ;  /* 0x00000000ff167431 */ /* 0x000fe200000001ff */
[----:B------:R-:W4:Y:S01]  /*02d0*/  LDCU UR17, c[0x0][0x400] ;  /* 0x00008000ff1177ac */ /* 0x000f220008000800 */
[----:B------:R-:W-:Y:S01]  /*02e0*/  HFMA2 R26, -RZ, RZ, 0, 0 ;  /* 0x00000000ff1a7431 */ /* 0x000fe200000001ff */
[----:B------:R-:W-:-:S02]  /*02f0*/  MOV R0, UR4 ;  /* 0x0000000400007c02 */ /* 0x000fc40008000f00 */
[----:B------:R-:W-:Y:S02]  /*0300*/  CS2R R30, SRZ ;  /* 0x00000000001e7805 */ /* 0x000fe4000001ff00 */
[----:B------:R-:W-:Y:S02]  /*0310*/  MOV R4, RZ ;  /* 0x000000ff00047202 */ /* 0x000fe40000000f00 */
[----:B------:R-:W-:Y:S02]  /*0320*/  CS2R R32, SRZ ;  /* 0x0000000000207805 */ /* 0x000fe4000001ff00 */
[----:B------:R-:W-:Y:S02]  /*0330*/  CS2R R34, SRZ ;  /* 0x0000000000227805 */ /* 0x000fe4000001ff00 */
[----:B------:R-:W-:Y:S02]  /*0340*/  MOV R8, RZ ;  /* 0x000000ff00087202 */ /* 0x000fe40000000f00 */
[----:B------:R-:W-:-:S02]  /*0350*/  CS2R R36, SRZ ;  /* 0x0000000000247805 */ /* 0x000fc4000001ff00 */
[----:B------:R-:W-:Y:S02]  /*0360*/  CS2R R38, SRZ ;  /* 0x0000000000267805 */ /* 0x000fe4000001ff00 */
[----:B------:R-:W-:Y:S02]  /*0370*/  CS2R R40, SRZ ;  /* 0x0000000000287805 */ /* 0x000fe4000001ff00 */
[----:B------:R-:W-:Y:S01]  /*0380*/  CS2R R42, SRZ ;  /* 0x00000000002a7805 */ /* 0x000fe2000001ff00 */
[----:B-1----:R-:W-:Y:S01]  /*0390*/  IMAD.WIDE.U32 R12, R128, 0x8, R12 ;  /* 0x00000008800c7825 */ /* 0x002fe200078e000c */
[----:B------:R-:W-:Y:S02]  /*03a0*/  MOV R16, RZ ;  /* 0x000000ff00107202 */ /* 0x000fe40000000f00 */
[----:B------:R-:W-:Y:S02]  /*03b0*/  CS2R R44, SRZ ;  /* 0x00000000002c7805 */ /* 0x000fe4000001ff00 */
[----:B------:R-:W-:-:S02]  /*03c0*/  CS2R R46, SRZ ;  /* 0x00000000002e7805 */ /* 0x000fc4000001ff00 */
[----:B------:R-:W-:Y:S01]  /*03d0*/  MOV R20, RZ ;  /* 0x000000ff00147202 */ /* 0x000fe20000000f00 */
[----:B0-----:R-:W5:Y:S01]  /*03e0*/  LDG.E.64 R150, desc[UR12][R12.64+0x3000] ;  /* 0x0030000c0c967981 */ /* 0x001f62000c1e1b00 */
[----:B------:R-:W-:Y:S02]  /*03f0*/  CS2R R48, SRZ ;  /* 0x0000000000307805 */ /* 0x000fe4000001ff00 */
[----:B------:R-:W-:Y:S02]  /*0400*/  CS2R R50, SRZ ;  /* 0x0000000000327805 */ /* 0x000fe4000001ff00 */
[----:B------:R-:W-:Y:S01]  /*0410*/  MOV R24, RZ ;  /* 0x000000ff00187202 */ /* 0x000fe20000000f00 */
[----:B------:R-:W2:Y:S01]  /*0420*/  LDG.E.64 R154, desc[UR12][R12.64+0x2800] ;  /* 0x0028000c0c9a7981 */ /* 0x000ea2000c1e1b00 */
[----:B------:R-:W-:Y:S02]  /*0430*/  CS2R R52, SRZ ;  /* 0x0000000000347805 */ /* 0x000fe4000001ff00 */
[----:B------:R-:W-:-:S02]  /*0440*/  CS2R R54, SRZ ;  /* 0x0000000000367805 */ /* 0x000fc4000001ff00 */
[----:B------:R-:W-:Y:S01]  /*0450*/  MOV R28, RZ ;  /* 0x000000ff001c7202 */ /* 0x000fe20000000f00 */
[----:B------:R-:W3:Y:S01]  /*0460*/  LDG.E.64 R158, desc[UR12][R12.64+0x2000] ;  /* 0x0020000c0c9e7981 */ /* 0x000ee2000c1e1b00 */
[----:B------:R-:W-:Y:S02]  /*0470*/  CS2R R148, SRZ ;  /* 0x0000000000947805 */ /* 0x000fe4000001ff00 */
[----:B------:R-:W-:Y:S01]  /*0480*/  MOV R153, RZ ;  /* 0x000000ff00997202 */ /* 0x000fe20000000f00 */
[----:B------:R-:W0:Y:S01]  /*0490*/  LDCU.64 UR6, c[0x0][0x470] ;  /* 0x00008e00ff0677ac */ /* 0x000e220008000a00 */
[----:B------:R-:W4:Y:S01]  /*04a0*/  LDG.E.64 R162, desc[UR12][R12.64+0x1800] ;  /* 0x0018000c0ca27981 */ /* 0x000f22000c1e1b00 */
[----:B------:R-:W-:Y:S02]  /*04b0*/  MOV R157, RZ ;  /* 0x000000ff009d7202 */ /* 0x000fe40000000f00 */
[----:B------:R-:W-:Y:S01]  /*04c0*/  MOV R161, RZ ;  /* 0x000000ff00a17202 */ /* 0x000fe20000000f00 */
[----:B------:R-:W4:Y:S01]  /*04d0*/  LDG.E.64 R166, desc[UR12][R12.64+0x1000] ;  /* 0x0010000c0ca67981 */ /* 0x000f22000c1e1b00 */
[----:B------:R-:W-:Y:S01]  /*04e0*/  MOV R165, RZ ;  /* 0x000000ff00a57202 */ /* 0x000fe20000000f00 */
[----:B------:R-:W1:Y:S02]  /*04f0*/  LDCU.64 UR8, c[0x0][0x478] ;  /* 0x00008f00ff0877ac */ /* 0x000e640008000a00 */
[----:B------:R-:W4:Y:S01]  /*0500*/  LDG.E.64 R170, desc[UR12][R12.64+0x800] ;  /* 0x0008000c0caa7981 */ /* 0x000f22000c1e1b00 */
[----:B------:R-:W-:Y:S01]  /*0510*/  MOV R169, RZ ;  /* 0x000000ff00a97202 */ /* 0x000fe20000000f00 */
[----:B------:R-:W0:Y:S02]  /*0520*/  LDCU.64 UR14, c[0x0][0x438] ;  /* 0x00008700ff0e77ac */ /* 0x000e240008000a00 */
[----:B------:R1:W4:Y:S01]  /*0530*/  LDG.E.64 R174, desc[UR12][R12.64] ;  /* 0x0000000c0cae7981 */ /* 0x000322000c1e1b00 */
[----:B------:R-:W-:-:S02]  /*0540*/  MOV R173, RZ ;  /* 0x000000ff00ad7202 */ /* 0x000fc40000000f00 */
[----:B------:R-:W-:Y:S02]  /*0550*/  MOV R177, RZ ;  /* 0x000000ff00b17202 */ /* 0x000fe40000000f00 */
[----:B-1----:R-:W-:Y:S01]  /*0560*/  MOV R12, RZ ;  /* 0x000000ff000c7202 */ /* 0x002fe20000000f00 */
[----:B-----5:R-:W-:Y:S01]  /*0570*/  HADD2.F32 R3, -RZ, R150.H0_H0 ;  /* 0x20000096ff037230 */ /* 0x020fe20000004100 */
[--C-:B------:R-:W-:Y:S01]  /*0580*/  SHF.R.U64 R150, R150, 0x10, R151.reuse ;  /* 0x0000001096967819 */ /* 0x100fe20000001297 */
[----:B------:R-:W-:Y:S01]  /*0590*/  HADD2.F32 R5, -RZ, R151.H0_H0 ;  /* 0x20000097ff057230 */ /* 0x000fe20000004100 */
[----:B------:R-:W-:Y:S01]  /*05a0*/  SHF.R.U32.HI R152, RZ, 0x10, R151 ;  /* 0x00000010ff987819 */ /* 0x000fe20000011697 */
        /* <DEDUP_REMOVED lines=24> */
[----:B------:R-:W-:-:S02]  /*0730*/  HFMA2 R151, -RZ, RZ, 0, 0 ;  /* 0x00000000ff977431 */ /* 0x000fc400000001ff */
[----:B------:R-:W-:Y:S02]  /*0740*/  HADD2.F32 R150, -RZ, R150.H0_H0 ;  /* 0x20000096ff967230 */ /* 0x000fe40000004100 */
[----:B------:R-:W-:Y:S02]  /*0750*/  HFMA2 R155, -RZ, RZ, 0, 0 ;  /* 0x00000000ff9b7431 */ /* 0x000fe400000001ff */
[----:B------:R-:W-:Y:S02]  /*0760*/  HADD2.F32 R152, -RZ, R152.H0_H0 ;  /* 0x20000098ff987230 */ /* 0x000fe40000004100 */
[----:B------:R-:W-:Y:S02]  /*0770*/  HFMA2 R159, -RZ, RZ, 0, 0 ;  /* 0x00000000ff9f7431 */ /* 0x000fe400000001ff */
[----:B------:R-:W-:Y:S02]  /*0780*/  HADD2.F32 R154, -RZ, R154.H0_H0 ;  /* 0x2000009aff9a7230 */ /* 0x000fe40000004100 */
        /* <DEDUP_REMOVED lines=8> */
[----:B------:R-:W-:Y:S02]  /*0810*/  HADD2.F32 R164, -RZ, R164.H0_H0 ;  /* 0x200000a4ffa47230 */ /* 0x000fe40000004100 */
[----:B------:R-:W-:Y:S02]  /*0820*/  HADD2.F32 R166, -RZ, R166.H0_H0 ;  /* 0x200000a6ffa67230 */ /* 0x000fe40000004100 */
[----:B------:R-:W-:Y:S02]  /*0830*/  HADD2.F32 R168, -RZ, R168.H0_H0 ;  /* 0x200000a8ffa87230 */ /* 0x000fe40000004100 */
[----:B------:R-:W-:Y:S02]  /*0840*/  HADD2.F32 R170, -RZ, R170.H0_H0 ;  /* 0x200000aaffaa7230 */ /* 0x000fe40000004100 */
[----:B------:R-:W-:-:S02]  /*0850*/  HADD2.F32 R172, -RZ, R172.H0_H0 ;  /* 0x200000acffac7230 */ /* 0x000fc40000004100 */
[----:B------:R-:W-:Y:S02]  /*0860*/  HADD2.F32 R174, -RZ, R174.H0_H0 ;  /* 0x200000aeffae7230 */ /* 0x000fe40000004100 */
[----:B0-----:R-:W-:-:S07]  /*0870*/  HADD2.F32 R176, -RZ, R176.H0_H0 ;  /* 0x200000b0ffb07230 */ /* 0x001fce0000004100 */
.L_x_6190:
[----:B0-----:R-:W0:Y:S01]  /*0880*/  LDC.64 R56, c[0x0][0x3c0] ;  /* 0x0000f000ff387b82 */ /* 0x001e220000000a00 */
[----:B------:R-:W-:-:S05]  /*0890*/  IMAD R58, R0, UR16, RZ ;  /* 0x00000010003a7c24 */ /* 0x000fca000f8e02ff */
[----:B------:R-:W-:Y:S02]  /*08a0*/  SHF.R.S32.HI R59, RZ, 0x1f, R58 ;  /* 0x0000001fff3b7819 */ /* 0x000fe4000001143a */
[----:B------:R-:W1:Y:S02]  /*08b0*/  LDC.64 R144, c[0x0][0x3a8] ;  /* 0x0000ea00ff907b82 */ /* 0x000e640000000a00 */
[----:B------:R-:W-:-:S04]  /*08c0*/  LEA.HI R59, R59, R58, RZ, 0x2 ;  /* 0x0000003a3b3b7211 */ /* 0x000fc800078f10ff */
[----:B------:R-:W-:Y:S02]  /*08d0*/  LEA.HI.SX32 R197, R59, R128, 0x1e ;  /* 0x000000803bc57211 */ /* 0x000fe400078ff2ff */
[----:B------:R-:W2:Y:S08]  /*08e0*/  LDC.64 R80, c[0x0][0x428] ;  /* 0x00010a00ff507b82 */ /* 0x000eb00000000a00 */
[----:B------:R-:W3:Y:S01]  /*08f0*/  LDC.64 R82, c[0x0][0x3c8] ;  /* 0x0000f200ff527b82 */ /* 0x000ee20000000a00 */
[----:B0-----:R-:W-:Y:S01]  /*0900*/  IMAD.WIDE R56, R0, 0x4, R56 ;  /* 0x0000000400387825 */ /* 0x001fe200078e0238 */
[----:B------:R-:W-:-:S02]  /*0910*/  IADD3 R184, PT, PT, R197, 0x100, RZ ;  /* 0x00000100c5b87810 */ /* 0x000fc40007ffe0ff */
[C---:B------:R-:W-:Y:S02]  /*0920*/  IADD3 R183, PT, PT, R197.reuse, 0x200, RZ ;  /* 0x00000200c5b77810 */ /* 0x040fe40007ffe0ff */
[C---:B------:R-:W-:Y:S01]  /*0930*/  IADD3 R182, PT, PT, R197.reuse, 0x300, RZ ;  /* 0x00000300c5b67810 */ /* 0x040fe20007ffe0ff */
[----:B------:R2:W4:Y:S01]  /*0940*/  LDG.E R185, desc[UR12][R56.64] ;  /* 0x0000000c38b97981 */ /* 0x000522000c1e1900 */
[C-C-:B-1----:R-:W-:Y:S01]  /*0950*/  IMAD.WIDE.U32 R120, R197.reuse, 0x10, R144.reuse ;  /* 0x00000010c5787825 */ /* 0x142fe200078e0090 */
[C---:B------:R-:W-:Y:S02]  /*0960*/  IADD3 R181, PT, PT, R197.reuse, 0x400, RZ ;  /* 0x00000400c5b57810 */ /* 0x040fe40007ffe0ff */
[C---:B------:R-:W-:Y:S01]  /*0970*/  IADD3 R180, PT, PT, R197.reuse, 0x500, RZ ;  /* 0x00000500c5b47810 */ /* 0x040fe20007ffe0ff */
[--C-:B------:R-:W-:Y:S01]  /*0980*/  IMAD.WIDE.U32 R124, R184, 0x10, R144.reuse ;  /* 0x00000010b87c7825 */ /* 0x100fe200078e0090 */
[----:B------:R-:W-:Y:S01]  /*0990*/  IADD3 R178, PT, PT, R197, 0x600, RZ ;  /* 0x00000600c5b27810 */ /* 0x000fe20007ffe0ff */
[----:B------:R-:W4:Y:S02]  /*09a0*/  LDG.E.128 R120, desc[UR12][R120.64] ;  /* 0x0000000c78787981 */ /* 0x000f24000c1e1d00 */
[----:B------:R-:W-:-:S02]  /*09b0*/  IMAD.WIDE.U32 R128, R183, 0x10, R144 ;  /* 0x00000010b7807825 */ /* 0x000fc400078e0090 */
[----:B------:R-:W4:Y:S02]  /*09c0*/  LDG.E.128 R124, desc[UR12][R124.64] ;  /* 0x0000000c7c7c7981 */ /* 0x000f24000c1e1d00 */
[----:B--2---:R-:W-:Y:S02]  /*09d0*/  IMAD.WIDE.U32 R56, R197, 0x10, R80 ;  /* 0x00000010c5387825 */ /* 0x004fe400078e0050 */
[----:B------:R-:W2:Y:S02]  /*09e0*/  LDG.E.128 R128, desc[UR12][R128.64] ;  /* 0x0000000c80807981 */ /* 0x000ea4000c1e1d00 */
[--C-:B------:R-:W-:Y:S02]  /*09f0*/  IMAD.WIDE.U32 R132, R182, 0x10, R144.reuse ;  /* 0x00000010b6847825 */ /* 0x100fe400078e0090 */
[----:B------:R-:W2:Y:S02]  /*0a00*/  LDG.E.128 R56, desc[UR12][R56.64] ;  /* 0x0000000c38387981 */ /* 0x000ea4000c1e1d00 */
[----:B------:R-:W-:-:S02]  /*0a10*/  IMAD.WIDE.U32 R136, R181, 0x10, R144 ;  /* 0x00000010b5887825 */ /* 0x000fc400078e0090 */
[----:B------:R-:W2:Y:S02]  /*0a20*/  LDG.E.128 R132, desc[UR12][R132.64] ;  /* 0x0000000c84847981 */ /* 0x000ea4000c1e1d00 */
[----:B------:R-:W-:Y:S02]  /*0a30*/  IMAD.WIDE.U32 R140, R180, 0x10, R144 ;  /* 0x00000010b48c7825 */ /* 0x000fe400078e0090 */
[----:B------:R-:W2:Y:S02]  /*0a40*/  LDG.E.128 R136, desc[UR12][R136.64] ;  /* 0x0000000c88887981 */ /* 0x000ea4000c1e1d00 */
[----:B---3--:R-:W-:Y:S02]  /*0a50*/  IMAD.WIDE R82, R0, 0x4, R82 ;  /* 0x0000000400527825 */ /* 0x008fe400078e0252 */
[----:B------:R-:W3:Y:S02]  /*0a60*/  LDG.E.128 R140, desc[UR12][R140.64] ;  /* 0x0000000c8c8c7981 */ /* 0x000ee4000c1e1d00 */
[----:B------:R-:W-:-:S02]  /*0a70*/  IMAD.WIDE.U32 R144, R178, 0x10, R144 ;  /* 0x00000010b2907825 */ /* 0x000fc400078e0090 */
[----:B------:R-:W3:Y:S04]  /*0a80*/  LDG.E R179, desc[UR12][R82.64] ;  /* 0x0000000c52b37981 */ /* 0x000ee8000c1e1900 */
[----:B------:R-:W3:Y:S01]  /*0a90*/  LDG.E.128 R144, desc[UR12][R144.64] ;  /* 0x0000000c90907981 */ /* 0x000ee2000c1e1d00 */
[----:B------:R-:W-:-:S06]  /*0aa0*/  IMAD.WIDE.U32 R60, R184, 0x10, R80 ;  /* 0x00000010b83c7825 */ /* 0x000fcc00078e0050 */
        /* <DEDUP_REMOVED lines=11> */
[----:B------:R-:W-:-:S04]  /*0b60*/  ISETP.NE.U32.AND P1, PT, RZ, UR14, PT ;  /* 0x0000000eff007c0c */ /* 0x000fc8000bf25070 */
[----:B------:R-:W-:-:S13]  /*0b70*/  ISETP.NE.AND.EX P1, PT, RZ, UR15, PT, P1 ;  /* 0x0000000fff007c0c */ /* 0x000fda000bf25310 */
[----:B------:R-:W0:Y:S08]  /*0b80*/  @P1 LDC.64 R200, c[0x0][0x438] ;  /* 0x00010e00ffc81b82 */ /* 0x000e300000000a00 */
[----:B------:R-:W1:Y:S08]  /*0b90*/  @P1 LDC.64 R198, c[0x0][0x438] ;  /* 0x00010e00ffc61b82 */ /* 0x000e700000000a00 */
[----:B------:R-:W1:Y:S01]  /*0ba0*/  @P1 LDC.64 R194, c[0x0][0x438] ;  /* 0x00010e00ffc21b82 */ /* 0x000e620000000a00 */
[----:B------:R-:W-:Y:S01]  /*0bb0*/  ISETP.NE.AND P2, PT, RZ, UR11, PT ;  /* 0x0000000bff007c0c */ /* 0x000fe2000bf45270 */
[----:B0-----:R-:W-:-:S06]  /*0bc0*/  @P1 IMAD.WIDE.U32 R200, R197, 0x10, R200 ;  /* 0x00000010c5c81825 */ /* 0x001fcc00078e00c8 */
[----:B------:R-:W0:Y:S01]  /*0bd0*/  @P1 LDC.64 R192, c[0x0][0x438] ;  /* 0x00010e00ffc01b82 */ /* 0x000e220000000a00 */
[----:B-----5:R4:W5:Y:S01]  /*0be0*/  @P1 LDG.E.128 R84, desc[UR12][R200.64] ;  /* 0x0000000cc8541981 */ /* 0x020962000c1e1d00 */
[----:B-1----:R-:W-:-:S06]  /*0bf0*/  @P1 IMAD.WIDE.U32 R198, R184, 0x10, R198 ;  /* 0x00000010b8c61825 */ /* 0x002fcc00078e00c6 */
[----:B------:R-:W1:Y:S01]  /*0c00*/  @P1 LDC.64 R188, c[0x0][0x438] ;  /* 0x00010e00ffbc1b82 */ /* 0x000e620000000a00 */
[----:B------:R-:W5:Y:S01]  /*0c10*/  @P1 LDG.E.128 R88, desc[UR12][R198.64] ;  /* 0x0000000cc6581981 */ /* 0x000f62000c1e1d00 */
[----:B------:R-:W-:-:S06]  /*0c20*/  @P1 IMAD.WIDE.U32 R194, R183, 0x10, R194 ;  /* 0x00000010b7c21825 */ /* 0x000fcc00078e00c2 */
[----:B------:R-:W1:Y:S01]  /*0c30*/  @P1 LDC.64 R190, c[0x0][0x438] ;  /* 0x00010e00ffbe1b82 */ /* 0x000e620000000a00 */
[----:B------:R2:W5:Y:S01]  /*0c40*/  @P1 LDG.E.128 R92, desc[UR12][R194.64] ;  /* 0x0000000cc25c1981 */ /* 0x000562000c1e1d00 */
[----:B0-----:R-:W-:-:S06]  /*0c50*/  @P1 IMAD.WIDE.U32 R192, R182, 0x10, R192 ;  /* 0x00000010b6c01825 */ /* 0x001fcc00078e00c0 */
[----:B------:R-:W0:Y:S01]  /*0c60*/  @P1 LDC.64 R186, c[0x0][0x438] ;  /* 0x00010e00ffba1b82 */ /* 0x000e220000000a00 */
[----:B------:R3:W5:Y:S01]  /*0c70*/  @P1 LDG.E.128 R96, desc[UR12][R192.64] ;  /* 0x0000000cc0601981 */ /* 0x000762000c1e1d00 */
[----:B-1----:R-:W-:-:S05]  /*0c80*/  @P1 IMAD.WIDE.U32 R188, R180, 0x10, R188 ;  /* 0x00000010b4bc1825 */ /* 0x002fca00078e00bc */
[----:B------:R1:W5:Y:S01]  /*0c90*/  @P1 LDG.E.128 R104, desc[UR12][R188.64] ;  /* 0x0000000cbc681981 */ /* 0x000362000c1e1d00 */
[----:B------:R-:W-:-:S05]  /*0ca0*/  @P1 IMAD.WIDE.U32 R190, R181, 0x10, R190 ;  /* 0x00000010b5be1825 */ /* 0x000fca00078e00be */
[----:B------:R1:W5:Y:S01]  /*0cb0*/  @P1 LDG.E.128 R100, desc[UR12][R190.64] ;  /* 0x0000000cbe641981 */ /* 0x000362000c1e1d00 */
[----:B0-----:R-:W-:-:S05]  /*0cc0*/  @P1 IMAD.WIDE.U32 R186, R178, 0x10, R186 ;  /* 0x00000010b2ba1825 */ /* 0x001fca00078e00ba */
[----:B------:R0:W5:Y:S01]  /*0cd0*/  @P1 LDG.E.128 R108, desc[UR12][R186.64] ;  /* 0x0000000cba6c1981 */ /* 0x000162000c1e1d00 */
[----:B----4-:R-:W-:-:S05]  /*0ce0*/  FSEL R185, R185, RZ, !P2 ;  /* 0x000000ffb9b97208 */ /* 0x010fca0005000000 */
[C---:B------:R-:W-:Y:S01]  /*0cf0*/  FADD.FTZ R200, -R185.reuse, R120 ;  /* 0x00000078b9c87221 */ /* 0x040fe20000010100 */
[C---:B------:R-:W-:Y:S01]  /*0d00*/  FADD.FTZ R220, -R185.reuse, R121 ;  /* 0x00000079b9dc7221 */ /* 0x040fe20000010100 */
[C---:B------:R-:W-:Y:S01]  /*0d10*/  FADD.FTZ R222, -R185.reuse, R122 ;  /* 0x0000007ab9de7221 */ /* 0x040fe20000010100 */
[C---:B------:R-:W-:Y:S01]  /*0d20*/  FADD.FTZ R224, -R185.reuse, R123 ;  /* 0x0000007bb9e07221 */ /* 0x040fe20000010100 */
[----:B--2---:R-:W-:Y:S01]  /*0d30*/  FADD.FTZ R194, -R185, R130 ;  /* 0x00000082b9c27221 */ /* 0x004fe20000010100 */
[----:B------:R-:W-:Y:S01]  /*0d40*/  FMUL.FTZ R216, R27, R56 ;  /* 0x000000381bd87220 */ /* 0x000fe20000410000 */
[----:B------:R-:W-:Y:S01]  /*0d50*/  FMUL.FTZ R217, R174, R57 ;  /* 0x00000039aed97220 */ /* 0x000fe20000410000 */
[----:B------:R-:W-:Y:S01]  /*0d60*/  FMUL.FTZ R218, R29, R58 ;  /* 0x0000003a1dda7220 */ /* 0x000fe20000410000 */
[----:B------:R-:W-:Y:S01]  /*0d70*/  FMUL.FTZ R219, R176, R59 ;  /* 0x0000003bb0db7220 */ /* 0x000fe20000410000 */
[----:B------:R-:W-:Y:S01]  /*0d80*/  FADD.FTZ R124, -R185, R124 ;  /* 0x0000007cb97c7221 */ /* 0x000fe20000010100 */
[C---:B---3--:R-:W-:Y:S01]  /*0d90*/  FMUL.FTZ R199, R179.reuse, R200 ;  /* 0x000000c8b3c77220 */ /* 0x048fe20000410000 */
[----:B------:R-:W-:Y:S01]  /*0da0*/  FMUL.FTZ R220, R179, R220 ;  /* 0x000000dcb3dc7220 */ /* 0x000fe20000410000 */
[----:B------:R-:W-:Y:S01]  /*0db0*/  FADD.FTZ R130, -R185, R144 ;  /* 0x00000090b9827221 */ /* 0x000fe20000010100 */
[----:B------:R-:W-:Y:S01]  /*0dc0*/  FADD.FTZ R144, RZ, R216 ;  /* 0x000000d8ff907221 */ /* 0x000fe20000010000 */
[----:B------:R-:W-:Y:S01]  /*0dd0*/  FFMA.FTZ R121, R199, R216, RZ ;  /* 0x000000d8c7797223 */ /* 0x000fe200000100ff */
[----:B------:R-:W-:-:S02]  /*0de0*/  FMUL.FTZ R222, R179, R222 ;  /* 0x000000deb3de7220 */ /* 0x000fc40000410000 */
[----:B------:R-:W-:Y:S01]  /*0df0*/  FADD.FTZ R123, R217, R144 ;  /* 0x00000090d97b7221 */ /* 0x000fe20000010000 */
[----:B------:R-:W-:Y:S01]  /*0e00*/  FFMA.FTZ R121, R220, R217, R121 ;  /* 0x000000d9dc797223 */ /* 0x000fe20000010079 */
[----:B------:R-:W-:Y:S02]  /*0e10*/  FMUL.FTZ R224, R179, R224 ;  /* 0x000000e0b3e07220 */ /* 0x000fe40000410000 */
[----:B------:R-:W-:Y:S01]  /*0e20*/  FADD.FTZ R144, R218, R123 ;  /* 0x0000007bda907221 */ /* 0x000fe20000010000 */
[----:B------:R-:W-:Y:S01]  /*0e30*/  FFMA.FTZ R121, R222, R218, R121 ;  /* 0x000000dade797223 */ /* 0x000fe20000010079 */
[----:B------:R-:W-:Y:S01]  /*0e40*/  FMUL.FTZ R215, R23, R60 ;  /* 0x0000003c17d77220 */ /* 0x000fe20000410000 */
[----:B------:R-:W-:Y:S01]  /*0e50*/  FADD.FTZ R212, -R185, R125 ;  /* 0x0000007db9d47221 */ /* 0x000fe20000010100 */
[----:B------:R-:W-:Y:S01]  /*0e60*/  FADD.FTZ R144, R219, R144 ;  /* 0x00000090db907221 */ /* 0x000fe20000010000 */
[----:B------:R-:W-:Y:S01]  /*0e70*/  FMUL.FTZ R214, R179, R124 ;  /* 0x0000007cb3d67220 */ /* 0x000fe20000410000 */
[----:B------:R-:W-:Y:S01]  /*0e80*/  FFMA.FTZ R121, R224, R219, R121 ;  /* 0x000000dbe0797223 */ /* 0x000fe20000010079 */
[----:B------:R-:W-:Y:S01]  /*0e90*/  FMUL.FTZ R213, R170, R61 ;  /* 0x0000003daad57220 */ /* 0x000fe20000410000 */
[----:B------:R-:W-:Y:S01]  /*0ea0*/  FADD.FTZ R144, R215, R144 ;  /* 0x00000090d7907221 */ /* 0x000fe20000010000 */
[----:B------:R-:W-:Y:S01]  /*0eb0*/  FADD.FTZ R126, -R185, R126 ;  /* 0x0000007eb97e7221 */ /* 0x000fe20000010100 */
        /* <DEDUP_REMOVED lines=31> */
[----:B-1----:R-:W-:Y:S01]  /*10b0*/  FMUL.FTZ R189, R15, R68 ;  /* 0x000000440fbd7220 */ /* 0x002fe20000410000 */
        /* <DEDUP_REMOVED lines=19> */
[C---:B------:R-:W-:Y:S01]  /*11f0*/  FADD.FTZ R132, -R185.reuse, R145 ;  /* 0x00000091b9847221 */ /* 0x040fe20000010100 */
[----:B------:R-:W-:Y:S01]  /*1200*/  FADD.FTZ R134, -R185, R146 ;  /* 0x00000092b9867221 */ /* 0x000fe20000010100 */
[----:B------:R-:W-:Y:S01]  /*1210*/  FMUL.FTZ R145, R11, R72 ;  /* 0x000000480b917220 */ /* 0x000fe20000410000 */
[----:B------:R-:W-:Y:S01]  /*1220*/  FADD.FTZ R126, R195, R126 ;  /* 0x0000007ec37e7221 */ /* 0x000fe20000010000 */
[----:B0-----:R-:W-:Y:S01]  /*1230*/  FADD.FTZ R186, -R185, R137 ;  /* 0x00000089b9ba7221 */ /* 0x001fe20000010100 */
[----:B------:R-:W-:Y:S01]  /*1240*/  FMUL.FTZ R146, R179, R122 ;  /* 0x0000007ab3927220 */ /* 0x000fe20000410000 */
[----:B------:R-:W-:Y:S01]  /*1250*/  FFMA.FTZ R121, R198, R195, R121 ;  /* 0x000000c3c6797223 */ /* 0x000fe20000010079 */
[----:B------:R-:W-:Y:S01]  /*1260*/  FADD.FTZ R136, -R185, R147 ;  /* 0x00000093b9887221 */ /* 0x000fe20000010100 */
[----:B------:R-:W-:Y:S01]  /*1270*/  FMUL.FTZ R147, R158, R73 ;  /* 0x000000499e937220 */ /* 0x000fe20000410000 */
[----:B------:R-:W-:Y:S01]  /*1280*/  FADD.FTZ R126, R145, R126 ;  /* 0x0000007e917e7221 */ /* 0x000fe20000010000 */
[----:B------:R-:W-:Y:S01]  /*1290*/  FADD.FTZ R188, -R185, R138 ;  /* 0x0000008ab9bc7221 */ /* 0x000fe20000010100 */
[----:B------:R-:W-:Y:S01]  /*12a0*/  FMUL.FTZ R186, R179, R186 ;  /* 0x000000bab3ba7220 */ /* 0x000fe20000410000 */
[----:B------:R-:W-:Y:S01]  /*12b0*/  FFMA.FTZ R121, R146, R145, R121 ;  /* 0x0000009192797223 */ /* 0x000fe20000010079 */
[C---:B------:R-:W-:Y:S01]  /*12c0*/  FADD.FTZ R138, -R185.reuse, R140 ;  /* 0x0000008cb98a7221 */ /* 0x040fe20000010100 */
[C---:B------:R-:W-:Y:S01]  /*12d0*/  FADD.FTZ R190, -R185.reuse, R139 ;  /* 0x0000008bb9be7221 */ /* 0x040fe20000010100 */
[C---:B------:R-:W-:Y:S01]  /*12e0*/  FADD.FTZ R140, -R185.reuse, R141 ;  /* 0x0000008db98c7221 */ /* 0x040fe20000010100 */
[C---:B------:R-:W-:Y:S01]  /*12f0*/  FADD.FTZ R142, -R185.reuse, R142 ;  /* 0x0000008eb98e7221 */ /* 0x040fe20000010100 */
[----:B------:R-:W-:Y:S01]  /*1300*/  FADD.FTZ R120, -R185, R143 ;  /* 0x0000008fb9787221 */ /* 0x000fe20000010100 */
        /* <DEDUP_REMOVED lines=39> */
[----:B------:R-:W-:-:S02]  /*1580*/  FFMA.FTZ R121, R134, R133, R121 ;  /* 0x0000008586797223 */ /* 0x000fc40000010079 */
[----:B------:R-:W-:Y:S02]  /*1590*/  FADD.FTZ R126, R126, R135 ;  /* 0x000000877e7e7221 */ /* 0x000fe40000010000 */
[----:B------:R-:W-:-:S03]  /*15a0*/  FFMA.FTZ R121, R136, R135, R121 ;  /* 0x0000008788797223 */ /* 0x000fc60000010079 */
        /* <DEDUP_REMOVED lines=32> */
.L_x_6133:
[----:B------:R-:W-:Y:S05]  /*17b0*/  BSYNC.RECONVERGENT B0 ;  /* 0x0000000000007941 */ /* 0x000fea0003800200 */
.L_x_6132:
[----:B------:R-:W1:Y:S08]  /*17c0*/  S2UR UR5, SR_CgaCtaId ;  /* 0x00000000000579c3 */ /* 0x000e700000008800 */
[----:B------:R-:W-:Y:S01]  /*17d0*/  BAR.SYNC.DEFER_BLOCKING 0x0 ;  /* 0x0000000000007b1d */ /* 0x000fe20000010000 */
[C---:B------:R-:W-:Y:S01]  /*17e0*/  FADD.FTZ R149, R56.reuse, R149 ;  /* 0x0000009538957221 */ /* 0x040fe20000010000 */
[----:B------:R-:W-:Y:S01]  /*17f0*/  FFMA.FTZ R177, R56, R199, R177 ;  /* 0x000000c738b17223 */ /* 0x000fe200000100b1 */
[C---:B------:R-:W-:Y:S01]  /*1800*/  FADD.FTZ R28, R57.reuse, R28 ;  /* 0x0000001c391c7221 */ /* 0x040fe20000010000 */
[----:B------:R-:W-:Y:S01]  /*1810*/  FFMA.FTZ R148, R57, R220, R148 ;  /* 0x000000dc39947223 */ /* 0x000fe20000010094 */
[----:B------:R-:W-:Y:S01]  /*1820*/  FADD.FTZ R55, R58, R55 ;  /* 0x000000373a377221 */ /* 0x000fe20000010000 */
[----:B------:R-:W-:-:S02]  /*1830*/  UMOV UR4, 0x400 ;  /* 0x0000040000047882 */ /* 0x000fc40000000000 */
[----:B0-----:R-:W0:Y:S01]  /*1840*/  LDC.64 R120, c[0x0][0x380] ;  /* 0x0000e000ff787b82 */ /* 0x001e220000000a00 */
        /* <DEDUP_REMOVED lines=15> */
[----:B-1----:R-:W-:Y:S01]  /*1940*/  ULEA UR4, UR5, UR4, 0x18 ;  /* 0x0000000405047291 */ /* 0x002fe2000f8ec0ff */
[C---:B------:R-:W-:Y:S01]  /*1950*/  FADD.FTZ R16, R69.reuse, R16 ;  /* 0x0000001045107221 */ /* 0x040fe20000010000 */
[----:B------:R-:W-:Y:S01]  /*1960*/  UISETP.NE.U32.AND UP0, UPT, UR14, URZ, UPT ;  /* 0x000000ff0e00728c */ /* 0x000fe2000bf05070 */
[----:B------:R-:W-:Y:S01]  /*1970*/  FFMA.FTZ R44, R69, R194, R44 ;  /* 0x000000c2452c7223 */ /* 0x000fe2000001002c */
[----:B------:R-:W-:Y:S01]  /*1980*/  UIADD3 UR5, UPT, UPT, UR4, 0x7040, URZ ;  /* 0x0000704004057890 */ /* 0x000fe2000fffe0ff */
[C---:B------:R-:W-:Y:S01]  /*1990*/  FADD.FTZ R14, R71.reuse, R14 ;  /* 0x0000000e470e7221 */ /* 0x040fe20000010000 */
[----:B------:R-:W-:Y:S01]  /*19a0*/  @!UP1 UIADD3 UR5, UPT, UPT, UR4, 0x7000, URZ ;  /* 0x0000700004059890 */ /* 0x000fe2000fffe0ff */
[----:B------:R-:W-:Y:S01]  /*19b0*/  FFMA.FTZ R42, R71, R198, R42 ;  /* 0x000000c6472a7223 */ /* 0x000fe2000001002a */
[----:B0-----:R-:W-:Y:S01]  /*19c0*/  IADD3 R0, PT, PT, R0, R120, RZ ;  /* 0x0000007800007210 */ /* 0x001fe20007ffe0ff */
[----:B------:R-:W-:Y:S01]  /*19d0*/  UIADD3 UR10, UPT, UPT, UR4, 0x7050, URZ ;  /* 0x00007050040a7890 */ /* 0x000fe2000fffe0ff */
[----:B------:R-:W-:Y:S01]  /*19e0*/  FADD.FTZ R47, R66, R47 ;  /* 0x0000002f422f7221 */ /* 0x000fe20000010000 */
[----:B------:R-:W-:Y:S01]  /*19f0*/  @!UP1 UIADD3 UR10, UPT, UPT, UR4, 0x7010, URZ ;  /* 0x00007010040a9890 */ /* 0x000fe2000fffe0ff */
[----:B------:R-:W-:Y:S01]  /*1a00*/  ISETP.GE.AND P3, PT, R0, R121, PT ;  /* 0x000000790000720c */ /* 0x000fe20003f66270 */
[----:B------:R-:W-:Y:S01]  /*1a10*/  UISETP.NE.AND.EX UP0, UPT, UR15, URZ, UPT, UP0 ;  /* 0x000000ff0f00728c */ /* 0x000fe2000bf05300 */
[----:B------:R-:W-:Y:S01]  /*1a20*/  FFMA.FTZ R167, R66, R205, R167 ;  /* 0x000000cd42a77223 */ /* 0x000fe200000100a7 */
[----:B------:R-:W0:Y:S01]  /*1a30*/  LDS.128 R120, [UR5] ;  /* 0x00000005ff787984 */ /* 0x000e220008000c00 */
[----:B------:R-:W-:Y:S01]  /*1a40*/  UIADD3 UR5, UPT, UPT, UR4, 0x7060, URZ ;  /* 0x0000706004057890 */ /* 0x000fe2000fffe0ff */
[C---:B------:R-:W-:Y:S01]  /*1a50*/  FADD.FTZ R18, R67.reuse, R18 ;  /* 0x0000001243127221 */ /* 0x040fe20000010000 */
[----:B------:R-:W-:Y:S01]  /*1a60*/  @!UP1 UIADD3 UR5, UPT, UPT, UR4, 0x7020, URZ ;  /* 0x0000702004059890 */ /* 0x000fe2000fffe0ff */
[----:B------:R-:W-:Y:S01]  /*1a70*/  FFMA.FTZ R46, R67, R207, R46 ;  /* 0x000000cf432e7223 */ /* 0x000fe2000001002e */
[----:B------:R-:W1:Y:S01]  /*1a80*/  LDS.128 R56, [UR10] ;  /* 0x0000000aff387984 */ /* 0x000e620008000c00 */
[----:B------:R-:W-:Y:S01]  /*1a90*/  UIADD3 UR10, UPT, UPT, UR4, 0x7070, URZ ;  /* 0x00007070040a7890 */ /* 0x000fe2000fffe0ff */
[C---:B------:R-:W-:Y:S01]  /*1aa0*/  FADD.FTZ R45, R68.reuse, R45 ;  /* 0x0000002d442d7221 */ /* 0x040fe20000010000 */
[----:B------:R-:W-:Y:S01]  /*1ab0*/  @!UP1 UIADD3 UR10, UPT, UPT, UR4, 0x7030, URZ ;  /* 0x00007030040a9890 */ /* 0x000fe2000fffe0ff */
[----:B------:R-:W-:Y:S01]  /*1ac0*/  FFMA.FTZ R165, R68, R192, R165 ;  /* 0x000000c044a57223 */ /* 0x000fe200000100a5 */
[C---:B------:R-:W-:Y:S01]  /*1ad0*/  FADD.FTZ R43, R70.reuse, R43 ;  /* 0x0000002b462b7221 */ /* 0x040fe20000010000 */
[----:B------:R-:W-:Y:S01]  /*1ae0*/  FFMA.FTZ R163, R70, R196, R163 ;  /* 0x000000c446a37223 */ /* 0x000fe200000100a3 */
[----:B------:R-:W2:Y:S01]  /*1af0*/  LDS.128 R60, [UR5] ;  /* 0x00000005ff3c7984 */ /* 0x000ea20008000c00 */
[C---:B------:R-:W-:Y:S01]  /*1b00*/  FADD.FTZ R41, R72.reuse, R41 ;  /* 0x0000002948297221 */ /* 0x040fe20000010000 */
[----:B------:R-:W-:Y:S01]  /*1b10*/  FFMA.FTZ R161, R72, R146, R161 ;  /* 0x0000009248a17223 */ /* 0x000fe200000100a1 */
[C---:B------:R-:W-:Y:S01]  /*1b20*/  FADD.FTZ R12, R73.reuse, R12 ;  /* 0x0000000c490c7221 */ /* 0x040fe20000010000 */
[----:B------:R-:W-:Y:S01]  /*1b30*/  FFMA.FTZ R40, R73, R186, R40 ;  /* 0x000000ba49287223 */ /* 0x000fe20000010028 */
[----:B------:R-:W3:Y:S01]  /*1b40*/  LDS.128 R124, [UR10] ;  /* 0x0000000aff7c7984 */ /* 0x000ee20008000c00 */
        /* <DEDUP_REMOVED lines=60> */
[----:B------:R-:W-:Y:S06]  /*1f10*/  BRA `(.L_x_6137) ;  /* 0x0000000800207947 */ /* 0x000fec0003800000 */
.L_x_6136:
        /* <DEDUP_REMOVED lines=17> */
.L_x_6135:
        /* <DEDUP_REMOVED lines=20> */
.L_x_6138:
        /* <DEDUP_REMOVED lines=21> */
.L_x_6134:
        /* <DEDUP_REMOVED lines=21> */
.L_x_6140:
        /* <DEDUP_REMOVED lines=17> */
.L_x_6139:
        /* <DEDUP_REMOVED lines=20> */
.L_x_6141:
        /* <DEDUP_REMOVED lines=15> */
[-C--:B------:R-:W-:Y:S02]  /*2750*/  MOV R115, R59.reuse ;  /* 0x0000003b00737202 */ /* 0x080fe40000000f00 */
[----:B------:R-:W-:Y:S02]  /*2760*/  MOV R119, R59 ;  /* 0x0000003b00777202 */ /* 0x000fe40000000f00 */
[----:B------:R-:W-:-:S02]  /*2770*/  MOV R118, R58 ;  /* 0x0000003a00767202 */ /* 0x000fc40000000f00 */
[----:B------:R-:W-:Y:S02]  /*2780*/  MOV R117, R57 ;  /* 0x0000003900757202 */ /* 0x000fe40000000f00 */
[----:B------:R-:W-:-:S07]  /*2790*/  MOV R116, R56 ;  /* 0x0000003800747202 */ /* 0x000fce0000000f00 */
.L_x_6137:
[----:B------:R-:W-:Y:S01]  /*27a0*/  ISETP.NE.U32.AND P0, PT, RZ, UR4, PT ;  /* 0x00000004ff007c0c */ /* 0x000fe2000bf05070 */
[----:B------:R-:W0:Y:S01]  /*27b0*/  LDC.64 R60, c[0x0][0x468] ;  /* 0x00011a00ff3c7b82 */ /* 0x000e220000000a00 */
[----:B------:R-:W-:Y:S02]  /*27c0*/  ISETP.NE.U32.AND P2, PT, RZ, UR6, PT ;  /* 0x00000006ff007c0c */ /* 0x000fe4000bf45070 */
[----:B------:R-:W-:Y:S02]  /*27d0*/  ISETP.NE.AND.EX P0, PT, RZ, UR5, PT, P0 ;  /* 0x00000005ff007c0c */ /* 0x000fe4000bf05300 */
[----:B------:R-:W-:-:S11]  /*27e0*/  ISETP.NE.AND.EX P2, PT, RZ, UR7, PT, P2 ;  /* 0x00000007ff007c0c */ /* 0x000fd6000bf45320 */
[----:B------:R-:W1:Y:S08]  /*27f0*/  @P0 LDC.64 R64, c[0x0][0x478] ;  /* 0x00011e00ff400b82 */ /* 0x000e700000000a00 */
[----:B------:R-:W2:Y:S01]  /*2800*/  @P2 LDC.64 R66, c[0x0][0x470] ;  /* 0x00011c00ff422b82 */ /* 0x000ea20000000a00 */
[----:B0-----:R-:W-:-:S04]  /*2810*/  IMAD.WIDE.U32 R62, R197, 0x10, R60 ;  /* 0x00000010c53e7825 */ /* 0x001fc800078e003c */
[----:B-1----:R-:W-:-:S05]  /*2820*/  @P0 IMAD.WIDE.U32 R64, R197, 0x10, R64 ;  /* 0x00000010c5400825 */ /* 0x002fca00078e0040 */
[----:B------:R0:W-:Y:S01]  /*2830*/  @P0 STG.E.128 desc[UR12][R64.64], R116 ;  /* 0x0000007440000986 */ /* 0x0001e2000c101d0c */
[----:B--2---:R-:W-:-:S03]  /*2840*/  @P2 IMAD.WIDE.U32 R66, R197, 0x10, R66 ;  /* 0x00000010c5422825 */ /* 0x004fc600078e0042 */
[----:B------:R0:W-:Y:S04]  /*2850*/  STG.E.128 desc[UR12][R62.64], R56 ;  /* 0x000000383e007986 */ /* 0x0001e8000c101d0c */
[----:B------:R0:W-:Y:S01]  /*2860*/  @P2 STG.E.128 desc[UR12][R66.64], R112 ;  /* 0x0000007042002986 */ /* 0x0001e2000c101d0c */
        /* <DEDUP_REMOVED lines=24> */
.L_x_6144:
        /* <DEDUP_REMOVED lines=17> */
.L_x_6143:
        /* <DEDUP_REMOVED lines=18> */
.L_x_6146:
        /* <DEDUP_REMOVED lines=11> */
[----:B------:R-:W-:Y:S01]  /*2cd0*/  FFMA.FTZ R59, R179, R208, R91 ;  /* 0x000000d0b33b7223 */ /* 0x000fe2000001005b */
[----:B------:R-:W-:Y:S06]  /*2ce0*/  BRA `(.L_x_6145) ;  /* 0x0000000400187947 */ /* 0x000fec0003800000 */
.L_x_6142:
        /* <DEDUP_REMOVED lines=23> */
.L_x_6148:
        /* <DEDUP_REMOVED lines=17> */
.L_x_6147:
        /* <DEDUP_REMOVED lines=18> */
.L_x_6149:
        /* <DEDUP_REMOVED lines=11> */
[----:B------:R-:W-:-:S07]  /*3140*/  FMUL.FTZ R59, R179, R208 ;  /* 0x000000d0b33b7220 */ /* 0x000fce0000410000 */
.L_x_6145:
[----:B------:R-:W0:Y:S01]  /*3150*/  @P0 LDC.64 R64, c[0x0][0x478] ;  /* 0x00011e00ff400b82 */ /* 0x000e220000000a00 */
[----:B------:R-:W-:-:S07]  /*3160*/  IMAD.WIDE.U32 R66, R184, 0x10, R60 ;  /* 0x00000010b8427825 */ /* 0x000fce00078e003c */
[----:B------:R-:W1:Y:S01]  /*3170*/  @P2 LDC.64 R62, c[0x0][0x470] ;  /* 0x00011c00ff3e2b82 */ /* 0x000e620000000a00 */
        /* <DEDUP_REMOVED lines=29> */
.L_x_6152:
        /* <DEDUP_REMOVED lines=17> */
.L_x_6151:
        /* <DEDUP_REMOVED lines=18> */
.L_x_6154:
        /* <DEDUP_REMOVED lines=13> */
.L_x_6150:
[----:B------:R-:W-:Y:S05]  /*3650*/  @!P0 BRA `(.L_x_6155) ;  /* 0x00000000009c8947 */ /* 0x000fea0003800000 */
[----:B------:R-:W-:Y:S05]  /*3660*/  @!P2 BRA `(.L_x_6156) ;  /* 0x000000000054a947 */ /* 0x000fea0003800000 */
        /* <DEDUP_REMOVED lines=21> */
.L_x_6156:
        /* <DEDUP_REMOVED lines=17> */
.L_x_6155:
        /* <DEDUP_REMOVED lines=18> */
.L_x_6157:
        /* <DEDUP_REMOVED lines=11> */
[----:B------:R-:W-:-:S07]  /*3aa0*/  FMUL.FTZ R59, R179, R206 ;  /* 0x000000ceb33b7220 */ /* 0x000fce0000410000 */
.L_x_6153:
        /* <DEDUP_REMOVED lines=32> */
.L_x_6160:
        /* <DEDUP_REMOVED lines=17> */
.L_x_6159:
        /* <DEDUP_REMOVED lines=18> */
.L_x_6162:
        /* <DEDUP_REMOVED lines=13> */
.L_x_6158:
        /* <DEDUP_REMOVED lines=23> */
.L_x_6164:
        /* <DEDUP_REMOVED lines=17> */
.L_x_6163:
        /* <DEDUP_REMOVED lines=18> */
.L_x_6165:
        /* <DEDUP_REMOVED lines=12> */
.L_x_6161:
        /* <DEDUP_REMOVED lines=32> */
.L_x_6168:
        /* <DEDUP_REMOVED lines=17> */
.L_x_6167:
        /* <DEDUP_REMOVED lines=18> */
.L_x_6170:
        /* <DEDUP_REMOVED lines=13> */
.L_x_6166:
        /* <DEDUP_REMOVED lines=23> */
.L_x_6172:
        /* <DEDUP_REMOVED lines=17> */
.L_x_6171:
        /* <DEDUP_REMOVED lines=18> */
.L_x_6173:
        /* <DEDUP_REMOVED lines=12> */
.L_x_6169:
        /* <DEDUP_REMOVED lines=32> */
.L_x_6176:
        /* <DEDUP_REMOVED lines=17> */
.L_x_6175:
        /* <DEDUP_REMOVED lines=18> */
.L_x_6178:
        /* <DEDUP_REMOVED lines=13> */
.L_x_6174:
        /* <DEDUP_REMOVED lines=23> */
.L_x_6180:
        /* <DEDUP_REMOVED lines=17> */
.L_x_6179:
        /* <DEDUP_REMOVED lines=18> */
.L_x_6181:
        /* <DEDUP_REMOVED lines=12> */
.L_x_6177:
        /* <DEDUP_REMOVED lines=32> */
.L_x_6184:
        /* <DEDUP_REMOVED lines=17> */
.L_x_6183:
        /* <DEDUP_REMOVED lines=18> */
.L_x_6186:
        /* <DEDUP_REMOVED lines=13> */
.L_x_6182:
        /* <DEDUP_REMOVED lines=23> */
.L_x_6188:
        /* <DEDUP_REMOVED lines=17> */
.L_x_6187:
        /* <DEDUP_REMOVED lines=18> */
.L_x_6189:
        /* <DEDUP_REMOVED lines=12> */
.L_x_6185:
[----:B------:R-:W0:Y:S01]  /*6030*/  @P0 LDC.64 R62, c[0x0][0x478] ;  /* 0x00011e00ff3e0b82 */ /* 0x000e220000000a00 */
[----:B------:R-:W-:Y:S01]  /*6040*/  IMAD.WIDE.U32 R60, R178, 0x10, R60 ;  /* 0x00000010b23c7825 */ /* 0x000fe200078e003c */
[----:B------:R-:W-:-:S06]  /*6050*/  UPLOP3.LUT UP1, UPT, UPT, UPT, UP1, 0x40, 0x4 ;  /* 0x000000000004789c */ /* 0x000fcc0003f2e810 */
[----:B------:R-:W1:Y:S01]  /*6060*/  @P2 LDC.64 R64, c[0x0][0x470] ;  /* 0x00011c00ff402b82 */ /* 0x000e620000000a00 */
[----:B0-----:R-:W-:-:S05]  /*6070*/  @P0 IMAD.WIDE.U32 R62, R178, 0x10, R62 ;  /* 0x00000010b23e0825 */ /* 0x001fca00078e003e */
[----:B------:R0:W-:Y:S01]  /*6080*/  @P0 STG.E.128 desc[UR12][R62.64], R116 ;  /* 0x000000743e000986 */ /* 0x0001e2000c101d0c */
[----:B-1----:R-:W-:-:S03]  /*6090*/  @P2 IMAD.WIDE.U32 R178, R178, 0x10, R64 ;  /* 0x00000010b2b22825 */ /* 0x002fc600078e0040 */
[----:B------:R0:W-:Y:S04]  /*60a0*/  STG.E.128 desc[UR12][R60.64], R56 ;  /* 0x000000383c007986 */ /* 0x0001e8000c101d0c */
[----:B------:R0:W-:Y:S01]  /*60b0*/  @P2 STG.E.128 desc[UR12][R178.64], R112 ;  /* 0x00000070b2002986 */ /* 0x0001e2000c101d0c */
[----:B------:R-:W-:Y:S05]  /*60c0*/  @!P3 BRA `(.L_x_6190) ;  /* 0xffffffa400ecb947 */ /* 0x000fea000383ffff */
        /* <DEDUP_REMOVED lines=56> */
.L_x_6131:
[----:B------:R-:W1:Y:S08]  /*6450*/  S2UR UR4, SR_CTAID.X ;  /* 0x00000000000479c3 */ /* 0x000e700000002500 */
[----:B------:R-:W1:Y:S08]  /*6460*/  LDC R7, c[0x0][0x388] ;  /* 0x0000e200ff077b82 */ /* 0x000e700000000800 */
[----:B------:R-:W2:Y:S08]  /*6470*/  LDC.64 R2, c[0x0][0x440] ;  /* 0x00011000ff027b82 */ /* 0x000eb00000000a00 */
[----:B------:R-:W3:Y:S01]  /*6480*/  LDC.64 R4, c[0x0][0x448] ;  /* 0x00011200ff047b82 */ /* 0x000ee20000000a00 */
[----:B-1----:R-:W-:-:S05]  /*6490*/  IMAD R7, R7, UR4, RZ ;  /* 0x0000000407077c24 */ /* 0x002fca000f8e02ff */
[----:B------:R-:W-:-:S05]  /*64a0*/  LEA.HI R7, R7, R128, RZ, 0x1e ;  /* 0x0000008007077211 */ /* 0x000fca00078ff0ff */
[----:B--2---:R-:W-:-:S05]  /*64b0*/  IMAD.WIDE.U32 R2, R7, 0x10, R2 ;  /* 0x0000001007027825 */ /* 0x004fca00078e0002 */
        /* <DEDUP_REMOVED lines=16> */
.L_x_6191:
        /* <DEDUP_REMOVED lines=12> */
.L_x_7311:


//--------------------- .text._ZN10layer_norm31ln_parallel_residual_bwd_kernelINS_13Kernel_traitsI6__halfffffjLj7168ELj1ELj1ELj8ELj16ENS_18Kernel_traits_baseILj7168ES2_ffffjLj256EEEEELb1ELb0ELb0EEEvNS_9BwdParamsE --------------------------
	.section	.text._ZN10layer_norm31ln_parallel_residual_bwd_kernelINS_13Kernel_traitsI6__halfffffjLj7168ELj1ELj1ELj8ELj16ENS_18Kernel_traits_baseILj7168ES2_ffffjLj256EEEEELb1ELb0ELb0EEEvNS_9BwdParamsE,"ax",@progbits
	.align	128
        .global         _ZN10layer_norm31ln_parallel_residual_bwd_kernelINS_13Kernel_traitsI6__halfffffjLj7168ELj1ELj1ELj8ELj16ENS_18Kernel_traits_baseILj7168ES2_ffffjLj256EEEEELb1ELb0ELb0EEEvNS_9BwdParamsE
        .type           _ZN10layer_norm31ln_parallel_residual_bwd_kernelINS_13Kernel_traitsI6__halfffffjLj7168ELj1ELj1ELj8ELj16ENS_18Kernel_traits_baseILj7168ES2_ffffjLj256EEEEELb1ELb0ELb0EEEvNS_9BwdParamsE,@function
        .size           _ZN10layer_norm31ln_parallel_residual_bwd_kernelINS_13Kernel_traitsI6__halfffffjLj7168ELj1ELj1ELj8ELj16ENS_18Kernel_traits_baseILj7168ES2_ffffjLj256EEEEELb1ELb0ELb0EEEvNS_9BwdParamsE,(.L_x_7312 - _ZN10layer_norm31ln_parallel_residual_bwd_kernelINS_13Kernel_traitsI6__halfffffjLj7168ELj1ELj1ELj8ELj16ENS_18Kernel_traits_baseILj7168ES2_ffffjLj256EEEEELb1ELb0ELb0EEEvNS_9BwdParamsE)
        .other          _ZN10layer_norm31ln_parallel_residual_bwd_kernelINS_13Kernel_traitsI6__halfffffjLj7168ELj1ELj1ELj8ELj16ENS_18Kernel_traits_baseILj7168ES2_ffffjLj256EEEEELb1ELb0ELb0EEEvNS_9BwdParamsE,@"STO_CUDA_ENTRY STV_DEFAULT"
_ZN10layer_norm31ln_parallel_residual_bwd_kernelINS_13Kernel_traitsI6__halfffffjLj7168ELj1ELj1ELj8ELj16ENS_18Kernel_traits_baseILj7168ES2_ffffjLj256EEEEELb1ELb0ELb0EEEvNS_9BwdParamsE:
.text._ZN10layer_norm31ln_parallel_residual_bwd_kernelINS_13Kernel_traitsI6__halfffffjLj7168ELj1ELj1ELj8ELj16ENS_18Kernel_traits_baseILj7168ES2_ffffjLj256EEEEELb1ELb0ELb0EEEvNS_9BwdParamsE:
        /* <DEDUP_REMOVED lines=50> */
[----:B------:R-:W5:Y:S04]  /*0320*/  @P1 LDG.E.64 R32, desc[UR10][R38.64] ;  /* 0x0000000a26201981 */ /* 0x000f68000c1e1b00 */
[C---:B---3--:R-:W-:Y:S01]  /*0330*/  @P3 IMAD.WIDE.U32 R46, R59.reuse, 0x8, R46 ;  /* 0x000000083b2e3825 */ /* 0x048fe200078e002e */
[----:B------:R-:W5:Y:S03]  /*0340*/  @P1 LDG.E.64 R8, desc[UR10][R40.64] ;  /* 0x0000000a28081981 */ /* 0x000f66000c1e1b00 */
[C---:B----4-:R-:W-:Y:S01]  /*0350*/  @P3 IMAD.WIDE.U32 R48, R59.reuse, 0x8, R48 ;  /* 0x000000083b303825 */ /* 0x050fe200078e0030 */
[----:B------:R-:W-:Y:S01]  /*0360*/  @P3 IADD3 R59, PT, PT, R59, 0x100, RZ ;  /* 0x000001003b3b3810 */ /* 0x000fe20007ffe0ff */
[----:B------:R-:W5:Y:S04]  /*0370*/  @P2 LDG.E.64 R12, desc[UR10][R42.64] ;  /* 0x0000000a2a0c2981 */ /* 0x000f68000c1e1b00 */
[C---:B0-----:R-:W-:Y:S01]  /*0380*/  @P4 IMAD.WIDE.U32 R50, R59.reuse, 0x8, R50 ;  /* 0x000000083b324825 */ /* 0x041fe200078e0032 */
[----:B------:R-:W5:Y:S03]  /*0390*/  @P2 LDG.E.64 R18, desc[UR10][R44.64] ;  /* 0x0000000a2c122981 */ /* 0x000f66000c1e1b00 */
[C---:B--2---:R-:W-:Y:S01]  /*03a0*/  @P4 IMAD.WIDE.U32 R52, R59.reuse, 0x8, R52 ;  /* 0x000000083b344825 */ /* 0x044fe200078e0034 */
[----:B------:R-:W-:Y:S01]  /*03b0*/  @P4 IADD3 R59, PT, PT, R59, 0x100, RZ ;  /* 0x000001003b3b4810 */ /* 0x000fe20007ffe0ff */
[----:B------:R-:W5:Y:S04]  /*03c0*/  @P3 LDG.E.64 R6, desc[UR10][R46.64] ;  /* 0x0000000a2e063981 */ /* 0x000f68000c1e1b00 */
[C---:B-1----:R-:W-:Y:S01]  /*03d0*/  @P5 IMAD.WIDE.U32 R20, R59.reuse, 0x8, R54 ;  /* 0x000000083b145825 */ /* 0x042fe200078e0036 */
[----:B------:R-:W5:Y:S03]  /*03e0*/  @P3 LDG.E.64 R14, desc[UR10][R48.64] ;  /* 0x0000000a300e3981 */ /* 0x000f66000c1e1b00 */
[----:B------:R-:W-:Y:S01]  /*03f0*/  @P5 IMAD.WIDE.U32 R24, R59, 0x8, R56 ;  /* 0x000000083b185825 */ /* 0x000fe200078e0038 */
[----:B------:R-:W5:Y:S04]  /*0400*/  @P4 LDG.E.64 R2, desc[UR10][R50.64] ;  /* 0x0000000a32024981 */ /* 0x000f68000c1e1b00 */
[----:B------:R-:W5:Y:S04]  /*0410*/  @P5 LDG.E.64 R4, desc[UR10][R20.64] ;  /* 0x0000000a14045981 */ /* 0x000f68000c1e1b00 */
[----:B------:R-:W5:Y:S01]  /*0420*/  @P5 LDG.E.64 R16, desc[UR10][R24.64] ;  /* 0x0000000a18105981 */ /* 0x000f62000c1e1b00 */
[----:B------:R-:W0:Y:S01]  /*0430*/  S2UR UR9, SR_CTAID.X ;  /* 0x00000000000979c3 */ /* 0x000e220000002500 */
        /* <DEDUP_REMOVED lines=64> */
[----:B------:R-:W-:Y:S01]  /*0840*/  MOV R24, R23 ;  /* 0x0000001700187202 */ /* 0x000fe20000000f00 */
[----:B------:R1:W-:Y:S01]  /*0850*/  STL.S16 [R1+0x2e], R0 ;  /* 0x00002e0001007387 */ /* 0x0003e20000100600 */
[----:B------:R-:W-:Y:S02]  /*0860*/  SHF.R.U32.HI R25, RZ, 0x10, R23 ;  /* 0x00000010ff197819 */ /* 0x000fe40000011617 */
[----:B------:R-:W-:-:S02]  /*0870*/  CS2R R234, SRZ ;  /* 0x0000000000ea7805 */ /* 0x000fc4000001ff00 */
[----:B------:R-:W-:Y:S01]  /*0880*/  MOV R20, R26 ;  /* 0x0000001a00147202 */ /* 0x000fe20000000f00 */
[----:B------:R1:W-:Y:S01]  /*0890*/  STL.S16 [R1+0x2a], R21 ;  /* 0x00002a1501007387 */ /* 0x0003e20000100600 */
        /* <DEDUP_REMOVED lines=87> */
[----:B------:R1:W-:Y:S01]  /*0e10*/  STL.S16 [R1], R9 ;  /* 0x0000000901007387 */ /* 0x0003e20000100600 */
        /* <DEDUP_REMOVED lines=66> */
.L_x_6279:
[----:B-1----:R-:W-:Y:S01]  /*1240*/  UIMAD.WIDE UR6, UR9, 0x4, UR12 ;  /* 0x00000004090678a5 */ /* 0x002fe2000f8e020c */
[----:B------:R-:W-:-:S05]  /*1250*/  ISETP.NE.AND P5, PT, R114, RZ, PT ;  /* 0x000000ff7200720c */ /* 0x000fca0003fa5270 */
[----:B0-234-:R-:W-:Y:S02]  /*1260*/  MOV R108, UR6 ;  /* 0x00000006006c7c02 */ /* 0x01dfe40008000f00 */
[----:B------:R-:W-:Y:S01]  /*1270*/  MOV R109, UR7 ;  /* 0x00000007006d7c02 */ /* 0x000fe20008000f00 */
        /* <DEDUP_REMOVED lines=15> */
[----:B-----5:R-:W-:Y:S02]  /*1370*/  FSEL R10, R10, RZ, P0 ;  /* 0x000000ff0a0a7208 */ /* 0x020fe40000000000 */
[----:B------:R-:W-:Y:S02]  /*1380*/  ISETP.GE.U32.AND P0, PT, R191, 0x200, PT ;  /* 0x00000200bf00780c */ /* 0x000fe40003f06070 */
[----:B------:R-:W-:Y:S02]  /*1390*/  R2UR UR25, R10 ;  /* 0x000000000a1972ca */ /* 0x000fe400000e0000 */
[----:B------:R-:W-:-:S04]  /*13a0*/  MOV R10, UR7 ;  /* 0x00000007000a7c02 */ /* 0x000fc80008000f00 */
[----:B------:R-:W-:-:S04]  /*13b0*/  LEA.HI.SX32 R10, R10, R115, 0x1e ;  /* 0x000000730a0a7211 */ /* 0x000fc800078ff2ff */
[----:B------:R-:W-:Y:S02]  /*13c0*/  MOV R190, R10 ;  /* 0x0000000a00be7202 */ /* 0x000fe40000000f00 */
[----:B--2---:R-:W-:Y:S01]  /*13d0*/  R2UR UR24, R108 ;  /* 0x000000006c1872ca */ /* 0x004fe200000e0000 */
[----:B------:R-:W-:-:S14]  /*13e0*/  @!P5 BRA `(.L_x_6194) ;  /* 0x00000004003cd947 */ /* 0x000fdc0003800000 */
[----:B------:R-:W-:Y:S01]  /*13f0*/  ISETP.NE.U32.AND P5, PT, RZ, UR18, PT ;  /* 0x00000012ff007c0c */ /* 0x000fe2000bfa5070 */
[----:B------:R-:W0:Y:S01]  /*1400*/  LDC.64 R108, c[0x0][0x430] ;  /* 0x00010c00ff6c7b82 */ /* 0x000e220000000a00 */
[----:B------:R-:W2:Y:S02]  /*1410*/  LDL.S16 R25, [R1+0x2c] ;  /* 0x00002c0001197983 */ /* 0x000ea40000100600 */
[----:B------:R-:W-:Y:S02]  /*1420*/  ISETP.NE.AND.EX P5, PT, RZ, UR19, PT, P5 ;  /* 0x00000013ff007c0c */ /* 0x000fe4000bfa5350 */
[----:B------:R-:W-:Y:S01]  /*1430*/  ISETP.NE.U32.AND P6, PT, RZ, UR16, PT ;  /* 0x00000010ff007c0c */ /* 0x000fe2000bfc5070 */
[----:B------:R-:W3:Y:S02]  /*1440*/  LDL.S16 R189, [R1+0x2e] ;  /* 0x00002e0001bd7983 */ /* 0x000ee40000100600 */
[----:B------:R-:W1:Y:S02]  /*1450*/  LDC.64 R112, c[0x0][0x428] ;  /* 0x00010a00ff707b82 */ /* 0x000e640000000a00 */
[----:B------:R-:W4:Y:S04]  /*1460*/  LDL.S16 R190, [R1+0x28] ;  /* 0x0000280001be7983 */ /* 0x000f280000100600 */
[----:B------:R-:W4:Y:S02]  /*1470*/  LDL.S16 R236, [R1+0x2a] ;  /* 0x00002a0001ec7983 */ /* 0x000f240000100600 */
[----:B------:R-:W1:Y:S01]  /*1480*/  @P5 LDC.64 R40, c[0x0][0x3b8] ;  /* 0x0000ee00ff285b82 */ /* 0x000e620000000a00 */
[----:B------:R-:W-:Y:S01]  /*1490*/  ISETP.NE.AND.EX P6, PT, RZ, UR17, PT, P6 ;  /* 0x00000011ff007c0c */ /* 0x000fe2000bfc5360 */
[----:B------:R-:W4:Y:S04]  /*14a0*/  LDL.S16 R119, [R1+0x24] ;  /* 0x0000240001777983 */ /* 0x000f280000100600 */
[----:B------:R-:W4:Y:S02]  /*14b0*/  LDL.S16 R118, [R1+0x26] ;  /* 0x0000260001767983 */ /* 0x000f240000100600 */
[----:B------:R-:W1:Y:S01]  /*14c0*/  LDC.64 R44, c[0x0][0x3a8] ;  /* 0x0000ea00ff2c7b82 */ /* 0x000e620000000a00 */
[----:B0-----:R-:W-:-:S06]  /*14d0*/  IMAD.WIDE.U32 R108, R10, 0x10, R108 ;  /* 0x000000100a6c7825 */ /* 0x001fcc00078e006c */
[----:B------:R-:W4:Y:S01]  /*14e0*/  LDG.E.128 R108, desc[UR10][R108.64] ;  /* 0x0000000a6c6c7981 */ /* 0x000f22000c1e1d00 */
[----:B------:R-:W0:Y:S01]  /*14f0*/  LDC.64 R116, c[0x0][0x3b0] ;  /* 0x0000ec00ff747b82 */ /* 0x000e220000000a00 */
[----:B-1----:R-:W-:-:S06]  /*1500*/  IMAD.WIDE.U32 R112, R10, 0x10, R112 ;  /* 0x000000100a707825 */ /* 0x002fcc00078e0070 */
[----:B------:R-:W4:Y:S01]  /*1510*/  LDG.E.128 R112, desc[UR10][R112.64] ;  /* 0x0000000a70707981 */ /* 0x000f22000c1e1d00 */
[----:B------:R-:W-:-:S05]  /*1520*/  @P5 IMAD.WIDE.U32 R40, R10, 0x4, R40 ;  /* 0x000000040a285825 */ /* 0x000fca00078e0028 */
[----:B------:R1:W5:Y:S01]  /*1530*/  @P5 LDG.E R9, desc[UR10][R40.64] ;  /* 0x0000000a28095981 */ /* 0x000362000c1e1900 */
[----:B------:R-:W-:-:S06]  /*1540*/  IMAD.WIDE.U32 R44, R10, 0x10, R44 ;  /* 0x000000100a2c7825 */ /* 0x000fcc00078e002c */
[----:B------:R-:W4:Y:S01]  /*1550*/  LDG.E.128 R44, desc[UR10][R44.64] ;  /* 0x0000000a2c2c7981 */ /* 0x000f22000c1e1d00 */
[----:B-1----:R-:W1:Y:S02]  /*1560*/  @P6 LDC.64 R40, c[0x0][0x438] ;  /* 0x00010e00ff286b82 */ /* 0x002e640000000a00 */
[----:B-1----:R-:W-:-:S05]  /*1570*/  @P6 IMAD.WIDE.U32 R40, R10, 0x10, R40 ;  /* 0x000000100a286825 */ /* 0x002fca00078e0028 */
[----:B------:R0:W5:Y:S02]  /*1580*/  @P6 LDG.E.128 R80, desc[UR10][R40.64] ;  /* 0x0000000a28506981 */ /* 0x000164000c1e1d00 */
[----:B0-----:R-:W-:Y:S02]  /*1590*/  IMAD.WIDE.U32 R40, R10, 0x4, R116 ;  /* 0x000000040a287825 */ /* 0x001fe400078e0074 */
[----:B------:R-:W4:Y:S04]  /*15a0*/  LDL.S16 R117, [R1+0x20] ;  /* 0x0000200001757983 */ /* 0x000f280000100600 */
[----:B------:R-:W4:Y:S04]  /*15b0*/  LDL.S16 R116, [R1+0x22] ;  /* 0x0000220001747983 */ /* 0x000f280000100600 */
[----:B------:R3:W5:Y:S01]  /*15c0*/  LDG.E R8, desc[UR10][R40.64] ;  /* 0x0000000a28087981 */ /* 0x000762000c1e1900 */
[----:B--2---:R-:W-:-:S02]  /*15d0*/  HADD2.F32 R25, -RZ, R25.H0_H0 ;  /* 0x20000019ff197230 */ /* 0x004fc40000004100 */
[----:B---3--:R-:W-:-:S03]  /*15e0*/  HADD2.F32 R40, -RZ, R189.H0_H0 ;  /* 0x200000bdff287230 */ /* 0x008fc60000004100 */
[----:B----4-:R-:W-:-:S04]  /*15f0*/  FMUL.FTZ R25, R108, R25 ;  /* 0x000000196c197220 */ /* 0x010fc80000410000 */
[----:B------:R-:W-:Y:S01]  /*1600*/  FFMA.FTZ R25, R112, R40, R25 ;  /* 0x0000002870197223 */ /* 0x000fe20000010019 */
[----:B------:R-:W-:-:S05]  /*1610*/  HADD2.F32 R40, -RZ, R190.H0_H0 ;  /* 0x200000beff287230 */ /* 0x000fca0000004100 */
[----:B------:R-:W-:Y:S01]  /*1620*/  FMUL.FTZ R40, R109, R40 ;  /* 0x000000286d287220 */ /* 0x000fe20000410000 */
[----:B------:R-:W-:Y:S01]  /*1630*/  FADD.FTZ R0, R44, -UR25 ;  /* 0x800000192c007e21 */ /* 0x000fe20008010000 */
[----:B------:R-:W-:Y:S02]  /*1640*/  HADD2.F32 R44, -RZ, R236.H0_H0 ;  /* 0x200000ecff2c7230 */ /* 0x000fe40000004100 */
[----:B------:R-:W-:Y:S01]  /*1650*/  FADD.FTZ R41, R45, -UR25 ;  /* 0x800000192d297e21 */ /* 0x000fe20008010000 */
[----:B------:R-:W-:Y:S02]  /*1660*/  HADD2.F32 R45, -RZ, R119.H0_H0 ;  /* 0x20000077ff2d7230 */ /* 0x000fe40000004100 */
[----:B------:R-:W-:Y:S01]  /*1670*/  FMUL.FTZ R0, R0, UR24 ;  /* 0x0000001800007c20 */ /* 0x000fe20008410000 */
[----:B------:R-:W-:Y:S01]  /*1680*/  FFMA.FTZ R40, R113, R44, R40 ;  /* 0x0000002c71287223 */ /* 0x000fe20000010028 */
[----:B------:R-:W-:Y:S01]  /*1690*/  FADD.FTZ R44, R46, -UR25 ;  /* 0x800000192e2c7e21 */ /* 0x000fe20008010000 */
[----:B------:R-:W-:-:S02]  /*16a0*/  HADD2.F32 R46, -RZ, R118.H0_H0 ;  /* 0x20000076ff2e7230 */ /* 0x000fc40000004100 */
[----:B------:R-:W-:Y:S01]  /*16b0*/  FADD.FTZ R144, R144, R108 ;  /* 0x0000006c90907221 */ /* 0x000fe20000010000 */
[----:B------:R-:W-:Y:S01]  /*16c0*/  FFMA.FTZ R172, R108, R0, R172 ;  /* 0x000000006cac7223 */ /* 0x000fe200000100ac */
[----:B------:R-:W-:Y:S01]  /*16d0*/  FMUL.FTZ R45, R110, R45 ;  /* 0x0000002d6e2d7220 */ /* 0x000fe20000410000 */
[----:B------:R-:W-:Y:S01]  /*16e0*/  FMUL.FTZ R41, R41, UR24 ;  /* 0x0000001829297c20 */ /* 0x000fe20008410000 */
[----:B------:R-:W-:Y:S01]  /*16f0*/  FADD.FTZ R188, RZ, R25 ;  /* 0x00000019ffbc7221 */ /* 0x000fe20000010000 */
[----:B------:R-:W-:Y:S01]  /*1700*/  FFMA.FTZ R189, R0, R25, RZ ;  /* 0x0000001900bd7223 */ /* 0x000fe200000100ff */
[----:B------:R-:W-:Y:S01]  /*1710*/  FFMA.FTZ R45, R114, R46, R45 ;  /* 0x0000002e722d7223 */ /* 0x000fe2000001002d */
[----:B------:R-:W-:Y:S01]  /*1720*/  FADD.FTZ R46, R47, -UR25 ;  /* 0x800000192f2e7e21 */ /* 0x000fe20008010000 */
[----:B------:R-:W-:Y:S01]  /*1730*/  FMUL.FTZ R44, R44, UR24 ;  /* 0x000000182c2c7c20 */ /* 0x000fe20008410000 */
[----:B------:R-:W-:Y:S01]  /*1740*/  FADD.FTZ R188, R188, R40 ;  /* 0x00000028bcbc7221 */ /* 0x000fe20000010000 */
[----:B------:R-:W-:Y:S01]  /*1750*/  FFMA.FTZ R189, R41, R40, R189 ;  /* 0x0000002829bd7223 */ /* 0x000fe200000100bd */
[----:B------:R-:W-:-:S02]  /*1760*/  FMUL.FTZ R46, R46, UR24 ;  /* 0x000000182e2e7c20 */ /* 0x000fc40008410000 */
[----:B------:R-:W-:Y:S01]  /*1770*/  FADD.FTZ R188, R188, R45 ;  /* 0x0000002dbcbc7221 */ /* 0x000fe20000010000 */
[----:B------:R-:W-:Y:S01]  /*1780*/  FFMA.FTZ R189, R44, R45, R189 ;  /* 0x0000002d2cbd7223 */ /* 0x000fe200000100bd */
[----:B------:R-:W-:Y:S01]  /*1790*/  FADD.FTZ R204, R204, R112 ;  /* 0x00000070cccc7221 */ /* 0x000fe20000010000 */
[----:B------:R-:W-:Y:S01]  /*17a0*/  FFMA.FTZ R232, R112, R0, R232 ;  /* 0x0000000070e87223 */ /* 0x000fe200000100e8 */
[----:B------:R-:W-:Y:S01]  /*17b0*/  FADD.FTZ R205, R205, R113 ;  /* 0x00000071cdcd7221 */ /* 0x000fe20000010000 */
[----:B------:R-:W-:Y:S01]  /*17c0*/  FFMA.FTZ R233, R113, R41, R233 ;  /* 0x0000002971e97223 */ /* 0x000fe200000100e9 */
[----:B------:R-:W-:-:S05]  /*17d0*/  HADD2.F32 R108, -RZ, R117.H0_H0 ;  /* 0x20000075ff6c7230 */ /* 0x000fca0000004100 */
[----:B------:R-:W-:Y:S01]  /*17e0*/  FMUL.FTZ R47, R111, R108 ;  /* 0x0000006c6f2f7220 */ /* 0x000fe20000410000 */
[----:B------:R-:W-:Y:S02]  /*17f0*/  HADD2.F32 R108, -RZ, R116.H0_H0 ;  /* 0x20000074ff6c7230 */ /* 0x000fe40000004100 */
[----:B------:R-:W-:-:S03]  /*1800*/  FADD.FTZ R145, R145, R109 ;  /* 0x0000006d91917221 */ /* 0x000fc60000010000 */
[----:B------:R-:W-:Y:S01]  /*1810*/  FFMA.FTZ R47, R115, R108, R47 ;  /* 0x0000006c732f7223 */ /* 0x000fe2000001002f */
        /* <DEDUP_REMOVED lines=10> */
[----:B------:R-:W-:Y:S01]  /*18c0*/  FFMA.FTZ R189, R46, R47, R189 ;  /* 0x0000002f2ebd7223 */ /* 0x000fe200000100bd */
[----:B------:R-:W-:-:S07]  /*18d0*/  IADD3 R190, PT, PT, R10, 0x100, RZ ;  /* 0x000001000abe7810 */ /* 0x000fce0007ffe0ff */
.L_x_6194:
[----:B----4-:R-:W-:Y:S05]  /*18e0*/  BSYNC.RECONVERGENT B0 ;  /* 0x0000000000007941 */ /* 0x010fea0003800200 */
.L_x_6193:
[----:B------:R-:W-:Y:S04]  /*18f0*/  BSSY.RECONVERGENT B0, `(.L_x_6195) ;  /* 0x0000051000007945 */ /* 0x000fe80003800200 */
[----:B------:R-:W-:Y:S05]  /*1900*/  @!P0 BRA `(.L_x_6196) ;  /* 0x00000004003c8947 */ /* 0x000fea0003800000 */
[----:B------:R-:W0:Y:S01]  /*1910*/  LDC.64 R108, c[0x0][0x3a8] ;  /* 0x0000ea00ff6c7b82 */ /* 0x000e220000000a00 */
[----:B------:R-:W2:Y:S04]  /*1920*/  LDL.S16 R132, [R1+0x1c] ;  /* 0x00001c0001847983 */ /* 0x000ea80000100600 */
[----:B------:R-:W3:Y:S03]  /*1930*/  LDL.S16 R133, [R1+0x1e] ;  /* 0x00001e0001857983 */ /* 0x000ee60000100600 */
[----:B------:R-:W1:Y:S01]  /*1940*/  LDC.64 R112, c[0x0][0x430] ;  /* 0x00010c00ff707b82 */ /* 0x000e620000000a00 */
[----:B------:R-:W4:Y:S01]  /*1950*/  LDL.S16 R236, [R1+0x18] ;  /* 0x0000180001ec7983 */ /* 0x000f220000100600 */
[----:B------:R-:W-:-:S04]  /*1960*/  ISETP.NE.U32.AND P5, PT, RZ, UR18, PT ;  /* 0x00000012ff007c0c */ /* 0x000fc8000bfa5070 */
[----:B------:R-:W-:Y:S02]  /*1970*/  ISETP.NE.AND.EX P5, PT, RZ, UR19, PT, P5 ;  /* 0x00000013ff007c0c */ /* 0x000fe4000bfa5350 */
[----:B------:R-:W1:Y:S01]  /*1980*/  LDC.64 R116, c[0x0][0x428] ;  /* 0x00010a00ff747b82 */ /* 0x000e620000000a00 */
[----:B0-----:R-:W-:Y:S01]  /*1990*/  IMAD.WIDE.U32 R108, R190, 0x10, R108 ;  /* 0x00000010be6c7825 */ /* 0x001fe200078e006c */
[----:B------:R-:W-:-:S06]  /*19a0*/  ISETP.NE.U32.AND P6, PT, RZ, UR16, PT ;  /* 0x00000010ff007c0c */ /* 0x000fcc000bfc5070 */
[----:B------:R-:W0:Y:S01]  /*19b0*/  LDC.64 R120, c[0x0][0x3b0] ;  /* 0x0000ec00ff787b82 */ /* 0x000e220000000a00 */
[----:B------:R-:W4:Y:S01]  /*19c0*/  LDG.E.128 R108, desc[UR10][R108.64] ;  /* 0x0000000a6c6c7981 */ /* 0x000f22000c1e1d00 */
[----:B-1----:R-:W-:-:S06]  /*19d0*/  IMAD.WIDE.U32 R112, R190, 0x10, R112 ;  /* 0x00000010be707825 */ /* 0x002fcc00078e0070 */
[----:B------:R-:W1:Y:S01]  /*19e0*/  @P5 LDC.64 R38, c[0x0][0x3b8] ;  /* 0x0000ee00ff265b82 */ /* 0x000e620000000a00 */
[----:B------:R-:W4:Y:S01]  /*19f0*/  LDG.E.128 R112, desc[UR10][R112.64] ;  /* 0x0000000a70707981 */ /* 0x000f22000c1e1d00 */
[----:B------:R-:W-:-:S06]  /*1a00*/  IMAD.WIDE.U32 R116, R190, 0x10, R116 ;  /* 0x00000010be747825 */ /* 0x000fcc00078e0074 */
[----:B------:R-:W4:Y:S01]  /*1a10*/  LDG.E.128 R116, desc[UR10][R116.64] ;  /* 0x0000000a74747981 */ /* 0x000f22000c1e1d00 */
[----:B------:R-:W-:Y:S01]  /*1a20*/  ISETP.NE.AND.EX P6, PT, RZ, UR17, PT, P6 ;  /* 0x00000011ff007c0c */ /* 0x000fe2000bfc5360 */
[----:B-1----:R-:W-:-:S05]  /*1a30*/  @P5 IMAD.WIDE.U32 R38, R190, 0x4, R38 ;  /* 0x00000004be265825 */ /* 0x002fca00078e0026 */
[----:B------:R1:W5:Y:S07]  /*1a40*/  @P5 LDG.E R7, desc[UR10][R38.64] ;  /* 0x0000000a26075981 */ /* 0x00036e000c1e1900 */
[----:B-1----:R-:W1:Y:S02]  /*1a50*/  @P6 LDC.64 R38, c[0x0][0x438] ;  /* 0x00010e00ff266b82 */ /* 0x002e640000000a00 */
[----:B-1----:R-:W-:-:S05]  /*1a60*/  @P6 IMAD.WIDE.U32 R38, R190, 0x10, R38 ;  /* 0x00000010be266825 */ /* 0x002fca00078e0026 */
[----:B------:R0:W5:Y:S02]  /*1a70*/  @P6 LDG.E.128 R48, desc[UR10][R38.64] ;  /* 0x0000000a26306981 */ /* 0x000164000c1e1d00 */
[----:B0-----:R-:W-:Y:S02]  /*1a80*/  IMAD.WIDE.U32 R38, R190, 0x4, R120 ;  /* 0x00000004be267825 */ /* 0x001fe400078e0078 */
[----:B------:R-:W4:Y:S04]  /*1a90*/  LDL.S16 R121, [R1+0x14] ;  /* 0x0000140001797983 */ /* 0x000f280000100600 */
[----:B------:R3:W5:Y:S04]  /*1aa0*/  LDG.E R6, desc[UR10][R38.64] ;  /* 0x0000000a26067981 */ /* 0x000768000c1e1900 */
[----:B------:R-:W4:Y:S01]  /*1ab0*/  LDL.S16 R120, [R1+0x16] ;  /* 0x0000160001787983 */ /* 0x000f220000100600 */
[----:B--2---:R-:W-:-:S03]  /*1ac0*/  HADD2.F32 R23, -RZ, R132.H0_H0 ;  /* 0x20000084ff177230 */ /* 0x004fc60000004100 */
[----:B------:R-:W2:Y:S01]  /*1ad0*/  LDL.S16 R132, [R1+0x1a] ;  /* 0x00001a0001847983 */ /* 0x000ea20000100600 */
[----:B---3--:R-:W-:Y:S02]  /*1ae0*/  HADD2.F32 R38, -RZ, R133.H0_H0 ;  /* 0x20000085ff267230 */ /* 0x008fe40000004100 */
[----:B----4-:R-:W-:-:S04]  /*1af0*/  FADD.FTZ R24, R108, -UR25 ;  /* 0x800000196c187e21 */ /* 0x010fc80008010000 */
[----:B------:R-:W-:Y:S01]  /*1b00*/  FMUL.FTZ R24, R24, UR24 ;  /* 0x0000001818187c20 */ /* 0x000fe20008410000 */
[----:B------:R-:W-:Y:S01]  /*1b10*/  FMUL.FTZ R23, R112, R23 ;  /* 0x0000001770177220 */ /* 0x000fe20000410000 */
[----:B------:R-:W-:Y:S02]  /*1b20*/  FADD.FTZ R52, R52, R112 ;  /* 0x0000007034347221 */ /* 0x000fe40000010000 */
[----:B------:R-:W-:Y:S02]  /*1b30*/  FFMA.FTZ R168, R112, R24, R168 ;  /* 0x0000001870a87223 */ /* 0x000fe400000100a8 */
[----:B------:R-:W3:Y:S01]  /*1b40*/  LDL.S16 R112, [R1+0x12] ;  /* 0x0000120001707983 */ /* 0x000ee20000100600 */
[----:B------:R-:W-:Y:S01]  /*1b50*/  FFMA.FTZ R23, R116, R38, R23 ;  /* 0x0000002674177223 */ /* 0x000fe20000010017 */
[----:B------:R-:W-:Y:S01]  /*1b60*/  FADD.FTZ R200, R200, R116 ;  /* 0x00000074c8c87221 */ /* 0x000fe20000010000 */
[----:B------:R-:W-:Y:S02]  /*1b70*/  FFMA.FTZ R228, R116, R24, R228 ;  /* 0x0000001874e47223 */ /* 0x000fe400000100e4 */
[----:B------:R-:W4:Y:S01]  /*1b80*/  LDL.S16 R116, [R1+0x10] ;  /* 0x0000100001747983 */ /* 0x000f220000100600 */
[----:B------:R-:W-:-:S02]  /*1b90*/  HADD2.F32 R38, -RZ, R236.H0_H0 ;  /* 0x200000ecff267230 */ /* 0x000fc40000004100 */
[----:B------:R-:W-:-:S03]  /*1ba0*/  FADD.FTZ R39, R109, -UR25 ;  /* 0x800000196d277e21 */ /* 0x000fc60008010000 */
[----:B------:R-:W-:Y:S01]  /*1bb0*/  FMUL.FTZ R38, R113, R38 ;  /* 0x0000002671267220 */ /* 0x000fe20000410000 */
[----:B------:R-:W-:Y:S01]  /*1bc0*/  FMUL.FTZ R39, R39, UR24 ;  /* 0x0000001827277c20 */ /* 0x000fe20008410000 */
[----:B------:R-:W-:Y:S01]  /*1bd0*/  FADD.FTZ R110, R110, -UR25 ;  /* 0x800000196e6e7e21 */ /* 0x000fe20008010000 */
[----:B------:R-:W-:Y:S01]  /*1be0*/  FADD.FTZ R188, R188, R23 ;  /* 0x00000017bcbc7221 */ /* 0x000fe20000010000 */
[----:B------:R-:W-:Y:S01]  /*1bf0*/  FFMA.FTZ R189, R24, R23, R189 ;  /* 0x0000001718bd7223 */ /* 0x000fe200000100bd */
[----:B------:R-:W-:Y:S01]  /*1c00*/  FADD.FTZ R111, R111, -UR25 ;  /* 0x800000196f6f7e21 */ /* 0x000fe20008010000 */
[----:B------:R-:W-:Y:S01]  /*1c10*/  FADD.FTZ R201, R201, R117 ;  /* 0x00000075c9c97221 */ /* 0x000fe20000010000 */
[-C--:B------:R-:W-:Y:S01]  /*1c20*/  FFMA.FTZ R229, R117, R39.reuse, R229 ;  /* 0x0000002775e57223 */ /* 0x080fe200000100e5 */
[----:B------:R-:W-:Y:S01]  /*1c30*/  FADD.FTZ R53, R53, R113 ;  /* 0x0000007135357221 */ /* 0x000fe20000010000 */
[----:B------:R-:W-:Y:S01]  /*1c40*/  FFMA.FTZ R169, R113, R39, R169 ;  /* 0x0000002771a97223 */ /* 0x000fe200000100a9 */
[----:B------:R-:W-:Y:S01]  /*1c50*/  FADD.FTZ R202, R202, R118 ;  /* 0x00000076caca7221 */ /* 0x000fe20000010000 */
[----:B------:R-:W-:Y:S01]  /*1c60*/  FADD.FTZ R54, R54, R114 ;  /* 0x0000007236367221 */ /* 0x000fe20000010000 */
[----:B------:R-:W-:Y:S01]  /*1c70*/  FADD.FTZ R203, R203, R119 ;  /* 0x00000077cbcb7221 */ /* 0x000fe20000010000 */
[----:B------:R-:W-:Y:S01]  /*1c80*/  FADD.FTZ R55, R55, R115 ;  /* 0x0000007337377221 */ /* 0x000fe20000010000 */
[----:B------:R-:W-:Y:S01]  /*1c90*/  IADD3 R190, PT, PT, R190, 0x100, RZ ;  /* 0x00000100bebe7810 */ /* 0x000fe20007ffe0ff */
[----:B------:R-:W-:-:S05]  /*1ca0*/  HADD2.F32 R121, -RZ, R121.H0_H0 ;  /* 0x20000079ff797230 */ /* 0x000fca0000004100 */
[----:B------:R-:W-:Y:S01]  /*1cb0*/  FMUL.FTZ R121, R114, R121 ;  /* 0x0000007972797220 */ /* 0x000fe20000410000 */
[----:B--2---:R-:W-:-:S05]  /*1cc0*/  HADD2.F32 R108, -RZ, R132.H0_H0 ;  /* 0x20000084ff6c7230 */ /* 0x004fca0000004100 */
[----:B------:R-:W-:Y:S01]  /*1cd0*/  FFMA.FTZ R38, R117, R108, R38 ;  /* 0x0000006c75267223 */ /* 0x000fe20000010026 */
[----:B------:R-:W-:Y:S02]  /*1ce0*/  HADD2.F32 R108, -RZ, R120.H0_H0 ;  /* 0x20000078ff6c7230 */ /* 0x000fe40000004100 */
[----:B------:R-:W-:Y:S01]  /*1cf0*/  FMUL.FTZ R120, R110, UR24 ;  /* 0x000000186e787c20 */ /* 0x000fe20008410000 */
[----:B------:R-:W-:Y:S02]  /*1d00*/  FADD.FTZ R188, R188, R38 ;  /* 0x00000026bcbc7221 */ /* 0x000fe40000010000 */
[----:B------:R-:W-:Y:S01]  /*1d10*/  FFMA.FTZ R121, R118, R108, R121 ;  /* 0x0000006c76797223 */ /* 0x000fe20000010079 */
[----:B------:R-:W-:Y:S01]  /*1d20*/  FFMA.FTZ R189, R39, R38, R189 ;  /* 0x0000002627bd7223 */ /* 0x000fe200000100bd */
[----:B------:R-:W-:Y:S02]  /*1d30*/  FMUL.FTZ R132, R111, UR24 ;  /* 0x000000186f847c20 */ /* 0x000fe40008410000 */
[----:B------:R-:W-:Y:S01]  /*1d40*/  FADD.FTZ R188, R188, R121 ;  /* 0x00000079bcbc7221 */ /* 0x000fe20000010000 */
[----:B------:R-:W-:Y:S01]  /*1d50*/  FFMA.FTZ R189, R120, R121, R189 ;  /* 0x0000007978bd7223 */ /* 0x000fe200000100bd */
[-C--:B------:R-:W-:Y:S01]  /*1d60*/  FFMA.FTZ R230, R118, R120.reuse, R230 ;  /* 0x0000007876e67223 */ /* 0x080fe200000100e6 */
[----:B------:R-:W-:Y:S01]  /*1d70*/  FFMA.FTZ R170, R114, R120, R170 ;  /* 0x0000007872aa7223 */ /* 0x000fe200000100aa */
[-C--:B------:R-:W-:Y:S01]  /*1d80*/  FFMA.FTZ R231, R119, R132.reuse, R231 ;  /* 0x0000008477e77223 */ /* 0x080fe200000100e7 */
[----:B------:R-:W-:Y:S01]  /*1d90*/  FFMA.FTZ R171, R115, R132, R171 ;  /* 0x0000008473ab7223 */ /* 0x000fe200000100ab */
[----:B---3--:R-:W-:-:S02]  /*1da0*/  HADD2.F32 R108, -RZ, R112.H0_H0 ;  /* 0x20000070ff6c7230 */ /* 0x008fc40000004100 */
[----:B----4-:R-:W-:-:S05]  /*1db0*/  HADD2.F32 R133, -RZ, R116.H0_H0 ;  /* 0x20000074ff857230 */ /* 0x010fca0000004100 */
[----:B------:R-:W-:-:S04]  /*1dc0*/  FMUL.FTZ R133, R115, R133 ;  /* 0x0000008573857220 */ /* 0x000fc80000410000 */
[----:B------:R-:W-:-:S04]  /*1dd0*/  FFMA.FTZ R133, R119, R108, R133 ;  /* 0x0000006c77857223 */ /* 0x000fc80000010085 */
[----:B------:R-:W-:Y:S01]  /*1de0*/  FADD.FTZ R188, R188, R133 ;  /* 0x00000085bcbc7221 */ /* 0x000fe20000010000 */
[----:B------:R-:W-:-:S07]  /*1df0*/  FFMA.FTZ R189, R132, R133, R189 ;  /* 0x0000008584bd7223 */ /* 0x000fce00000100bd */
.L_x_6196:
[----:B------:R-:W-:Y:S05]  /*1e00*/  BSYNC.RECONVERGENT B0 ;  /* 0x0000000000007941 */ /* 0x000fea0003800200 */
.L_x_6195:
        /* <DEDUP_REMOVED lines=41> */
[----:B------:R-:W4:Y:S01]  /*20a0*/  LDL.S16 R116, [R1] ;  /* 0x0000000001747983 */ /* 0x000f220000100600 */
        /* <DEDUP_REMOVED lines=39> */
.L_x_6198:
[----:B------:R-:W-:Y:S05]  /*2320*/  BSYNC.RECONVERGENT B0 ;  /* 0x0000000000007941 */ /* 0x000fea0003800200 */
.L_x_6197:
        /* <DEDUP_REMOVED lines=9> */
[----:B------:R-:W3:Y:S01]  /*23c0*/  LDG.E.128 R112, desc[UR10][R112.64] ;  /* 0x0000000a70707981 */ /* 0x000ee2000c1e1d00 */
[----:B-1----:R-:W-:Y:S01]  /*23d0*/  IMAD.WIDE.U32 R116, R190, 0x10, R116 ;  /* 0x00000010be747825 */ /* 0x002fe200078e0074 */
[----:B------:R-:W-:-:S05]  /*23e0*/  ISETP.NE.U32.AND P6, PT, RZ, UR16, PT ;  /* 0x00000010ff007c0c */ /* 0x000fca000bfc5070 */
[----:B------:R-:W1:Y:S01]  /*23f0*/  LDC.64 R124, c[0x0][0x3b0] ;  /* 0x0000ec00ff7c7b82 */ /* 0x000e620000000a00 */
[----:B------:R-:W4:Y:S01]  /*2400*/  LDG.E.128 R116, desc[UR10][R116.64] ;  /* 0x0000000a74747981 */ /* 0x000f22000c1e1d00 */
[----:B--2---:R-:W-:-:S06]  /*2410*/  IMAD.WIDE.U32 R108, R190, 0x10, R108 ;  /* 0x00000010be6c7825 */ /* 0x004fcc00078e006c */
[----:B------:R-:W2:Y:S01]  /*2420*/  LDG.E.128 R108, desc[UR10][R108.64] ;  /* 0x0000000a6c6c7981 */ /* 0x000ea2000c1e1d00 */
[----:B------:R-:W-:Y:S01]  /*2430*/  ISETP.NE.AND.EX P6, PT, RZ, UR17, PT, P6 ;  /* 0x00000011ff007c0c */ /* 0x000fe2000bfc5360 */
[----:B0-----:R-:W-:-:S05]  /*2440*/  @P5 IMAD.WIDE.U32 R34, R190, 0x4, R34 ;  /* 0x00000004be225825 */ /* 0x001fca00078e0022 */
[----:B------:R0:W5:Y:S07]  /*2450*/  @P5 LDG.E R3, desc[UR10][R34.64] ;  /* 0x0000000a22035981 */ /* 0x00016e000c1e1900 */
[----:B0-----:R-:W0:Y:S01]  /*2460*/  @P6 LDC.64 R34, c[0x0][0x438] ;  /* 0x00010e00ff226b82 */ /* 0x001e220000000a00 */
[----:B------:R-:W-:Y:S02]  /*2470*/  HADD2.F32 R19, -RZ, R252.H0_H0 ;  /* 0x200000fcff137230 */ /* 0x000fe40000004100 */
[----:B0-----:R-:W-:-:S05]  /*2480*/  @P6 IMAD.WIDE.U32 R34, R190, 0x10, R34 ;  /* 0x00000010be226825 */ /* 0x001fca00078e0022 */
[----:B------:R1:W5:Y:S02]  /*2490*/  @P6 LDG.E.128 R88, desc[UR10][R34.64] ;  /* 0x0000000a22586981 */ /* 0x000364000c1e1d00 */
[----:B-1----:R-:W-:-:S05]  /*24a0*/  IMAD.WIDE.U32 R34, R190, 0x4, R124 ;  /* 0x00000004be227825 */ /* 0x002fca00078e007c */
[----:B------:R0:W5:Y:S02]  /*24b0*/  LDG.E R2, desc[UR10][R34.64] ;  /* 0x0000000a22027981 */ /* 0x000164000c1e1900 */
[----:B0-----:R-:W-:Y:S02]  /*24c0*/  HADD2.F32 R34, -RZ, R252.H1_H1 ;  /* 0x300000fcff227230 */ /* 0x001fe40000004100 */
[----:B------:R-:W-:Y:S02]  /*24d0*/  HADD2.F32 R125, -RZ, R250.H0_H0 ;  /* 0x200000faff7d7230 */ /* 0x000fe40000004100 */
[----:B------:R-:W-:Y:S01]  /*24e0*/  HADD2.F32 R137, -RZ, R249.H0_H0 ;  /* 0x200000f9ff897230 */ /* 0x000fe20000004100 */
[----:B------:R-:W-:Y:S01]  /*24f0*/  IADD3 R190, PT, PT, R190, 0x100, RZ ;  /* 0x00000100bebe7810 */ /* 0x000fe20007ffe0ff */
[----:B---3--:R-:W-:-:S04]  /*2500*/  FMUL.FTZ R19, R112, R19 ;  /* 0x0000001370137220 */ /* 0x008fc80000410000 */
[----:B----4-:R-:W-:Y:S01]  /*2510*/  FFMA.FTZ R19, R116, R34, R19 ;  /* 0x0000002274137223 */ /* 0x010fe20000010013 */
[----:B------:R-:W-:-:S05]  /*2520*/  HADD2.F32 R34, -RZ, R251.H0_H0 ;  /* 0x200000fbff227230 */ /* 0x000fca0000004100 */
[----:B------:R-:W-:Y:S01]  /*2530*/  FMUL.FTZ R34, R113, R34 ;  /* 0x0000002271227220 */ /* 0x000fe20000410000 */
[----:B--2---:R-:W-:Y:S01]  /*2540*/  FADD.FTZ R20, R108, -UR25 ;  /* 0x800000196c147e21 */ /* 0x004fe20008010000 */
[----:B------:R-:W-:Y:S02]  /*2550*/  HADD2.F32 R108, -RZ, R251.H1_H1 ;  /* 0x300000fbff6c7230 */ /* 0x000fe40000004100 */
[----:B------:R-:W-:Y:S01]  /*2560*/  FADD.FTZ R35, R109, -UR25 ;  /* 0x800000196d237e21 */ /* 0x000fe20008010000 */
[----:B------:R-:W-:Y:S02]  /*2570*/  FMUL.FTZ R20, R20, UR24 ;  /* 0x0000001814147c20 */ /* 0x000fe40008410000 */
[----:B------:R-:W-:Y:S01]  /*2580*/  FFMA.FTZ R34, R117, R108, R34 ;  /* 0x0000006c75227223 */ /* 0x000fe20000010022 */
[----:B------:R-:W-:Y:S02]  /*2590*/  HADD2.F32 R108, -RZ, R250.H1_H1 ;  /* 0x300000faff6c7230 */ /* 0x000fe40000004100 */
[----:B------:R-:W-:Y:S01]  /*25a0*/  FMUL.FTZ R125, R114, R125 ;  /* 0x0000007d727d7220 */ /* 0x000fe20000410000 */
[----:B------:R-:W-:Y:S01]  /*25b0*/  FMUL.FTZ R35, R35, UR24 ;  /* 0x0000001823237c20 */ /* 0x000fe20008410000 */
[----:B------:R-:W-:Y:S01]  /*25c0*/  FADD.FTZ R110, R110, -UR25 ;  /* 0x800000196e6e7e21 */ /* 0x000fe20008010000 */
        /* <DEDUP_REMOVED lines=31> */
.L_x_6200:
[----:B------:R-:W-:Y:S05]  /*27c0*/  BSYNC.RECONVERGENT B0 ;  /* 0x0000000000007941 */ /* 0x000fea0003800200 */
.L_x_6199:
        /* <DEDUP_REMOVED lines=73> */
.L_x_6202:
[----:B------:R-:W-:Y:S05]  /*2c60*/  BSYNC.RECONVERGENT B0 ;  /* 0x0000000000007941 */ /* 0x000fea0003800200 */
.L_x_6201:
        /* <DEDUP_REMOVED lines=19> */
[----:B0-----:R-:W0:Y:S02]  /*2da0*/  @P6 LDC.64 R26, c[0x0][0x438] ;  /* 0x00010e00ff1a6b82 */ /* 0x001e240000000a00 */
[----:B0-----:R-:W-:-:S05]  /*2db0*/  @P6 IMAD.WIDE.U32 R26, R190, 0x10, R26 ;  /* 0x00000010be1a6825 */ /* 0x001fca00078e001a */
[----:B------:R1:W5:Y:S02]  /*2dc0*/  @P6 LDG.E.128 R96, desc[UR10][R26.64] ;  /* 0x0000000a1a606981 */ /* 0x000364000c1e1d00 */
[----:B-1----:R-:W-:-:S05]  /*2dd0*/  IMAD.WIDE.U32 R26, R190, 0x4, R30 ;  /* 0x00000004be1a7825 */ /* 0x002fca00078e001e */
[----:B------:R0:W5:Y:S01]  /*2de0*/  LDG.E R14, desc[UR10][R26.64] ;  /* 0x0000000a1a0e7981 */ /* 0x000162000c1e1900 */
[--C-:B------:R-:W-:Y:S02]  /*2df0*/  HADD2.F32 R30, -RZ, R244.reuse.H1_H1 ;  /* 0x300000f4ff1e7230 */ /* 0x100fe40000004100 */
[----:B0-----:R-:W-:Y:S02]  /*2e00*/  HADD2.F32 R27, -RZ, R244.H0_H0 ;  /* 0x200000f4ff1b7230 */ /* 0x001fe40000004100 */
        /* <DEDUP_REMOVED lines=47> */
.L_x_6204:
[----:B------:R-:W-:Y:S05]  /*3100*/  BSYNC.RECONVERGENT B0 ;  /* 0x0000000000007941 */ /* 0x000fea0003800200 */
.L_x_6203:
[----:B------:R-:W-:Y:S01]  /*3110*/  ISETP.GE.U32.AND P5, PT, R191, 0x700, PT ;  /* 0x00000700bf00780c */ /* 0x000fe20003fa6070 */
[----:B------:R-:W-:Y:S03]  /*3120*/  BSSY.RECONVERGENT B0, `(.L_x_6205) ;  /* 0x0000049000007945 */ /* 0x000fe60003800200 */
[----:B------:R-:W-:-:S09]  /*3130*/  P2R R236, PR, RZ, 0x20 ;  /* 0x00000020ffec7803 */ /* 0x000fd20000000000 */
        /* <DEDUP_REMOVED lines=15> */
[----:B------:R-:W-:-:S04]  /*3230*/  ISETP.NE.U32.AND P5, PT, RZ, UR18, PT ;  /* 0x00000012ff007c0c */ /* 0x000fc8000bfa5070 */
[----:B------:R-:W-:Y:S01]  /*3240*/  ISETP.NE.AND.EX P5, PT, RZ, UR19, PT, P5 ;  /* 0x00000013ff007c0c */ /* 0x000fe2000bfa5350 */
[----:B0-----:R-:W0:-:S12]  /*3250*/  LDC.64 R28, c[0x0][0x3b0] ;  /* 0x0000ec00ff1c7b82 */ /* 0x001e180000000a00 */
[----:B------:R-:W1:Y:S01]  /*3260*/  @P5 LDC.64 R42, c[0x0][0x3b8] ;  /* 0x0000ee00ff2a5b82 */ /* 0x000e620000000a00 */
[----:B------:R-:W-:Y:S02]  /*3270*/  HADD2.F32 R131, -RZ, R238.H0_H0 ;  /* 0x200000eeff837230 */ /* 0x000fe40000004100 */
[----:B0-----:R-:W-:-:S05]  /*3280*/  IMAD.WIDE.U32 R28, R190, 0x4, R28 ;  /* 0x00000004be1c7825 */ /* 0x001fca00078e001c */
[----:B------:R0:W5:Y:S01]  /*3290*/  LDG.E R16, desc[UR10][R28.64] ;  /* 0x0000000a1c107981 */ /* 0x000162000c1e1900 */
[----:B-1----:R-:W-:-:S05]  /*32a0*/  @P5 IMAD.WIDE.U32 R42, R190, 0x4, R42 ;  /* 0x00000004be2a5825 */ /* 0x002fca00078e002a */
[----:B------:R1:W5:Y:S01]  /*32b0*/  @P5 LDG.E R15, desc[UR10][R42.64] ;  /* 0x0000000a2a0f5981 */ /* 0x000362000c1e1900 */
[--C-:B0-----:R-:W-:Y:S02]  /*32c0*/  HADD2.F32 R29, -RZ, R240.reuse.H0_H0 ;  /* 0x200000f0ff1d7230 */ /* 0x101fe40000004100 */
[----:B-1----:R-:W-:Y:S02]  /*32d0*/  HADD2.F32 R43, -RZ, R239.H0_H0 ;  /* 0x200000efff2b7230 */ /* 0x002fe40000004100 */
[----:B------:R-:W-:Y:S02]  /*32e0*/  HADD2.F32 R42, -RZ, R240.H1_H1 ;  /* 0x300000f0ff2a7230 */ /* 0x000fe40000004100 */
[----:B------:R-:W-:Y:S02]  /*32f0*/  HADD2.F32 R143, -RZ, R237.H0_H0 ;  /* 0x200000edff8f7230 */ /* 0x000fe40000004100 */
[----:B---3--:R-:W-:Y:S01]  /*3300*/  FADD.FTZ R28, R108, -UR25 ;  /* 0x800000196c1c7e21 */ /* 0x008fe20008010000 */
[----:B------:R-:W-:-:S02]  /*3310*/  HADD2.F32 R108, -RZ, R239.H1_H1 ;  /* 0x300000efff6c7230 */ /* 0x000fc40000004100 */
[----:B----4-:R-:W-:Y:S01]  /*3320*/  FMUL.FTZ R29, R112, R29 ;  /* 0x0000001d701d7220 */ /* 0x010fe20000410000 */
[----:B------:R-:W-:Y:S01]  /*3330*/  FMUL.FTZ R43, R113, R43 ;  /* 0x0000002b712b7220 */ /* 0x000fe20000410000 */
[----:B------:R-:W-:Y:S01]  /*3340*/  FMUL.FTZ R28, R28, UR24 ;  /* 0x000000181c1c7c20 */ /* 0x000fe20008410000 */
[----:B------:R-:W-:Y:S01]  /*3350*/  FMUL.FTZ R131, R114, R131 ;  /* 0x0000008372837220 */ /* 0x000fe20000410000 */
[----:B--2---:R-:W-:Y:S01]  /*3360*/  FFMA.FTZ R29, R116, R42, R29 ;  /* 0x0000002a741d7223 */ /* 0x004fe2000001001d */
[----:B------:R-:W-:Y:S01]  /*3370*/  FADD.FTZ R42, R109, -UR25 ;  /* 0x800000196d2a7e21 */ /* 0x000fe20008010000 */
[----:B------:R-:W-:Y:S01]  /*3380*/  FFMA.FTZ R43, R117, R108, R43 ;  /* 0x0000006c752b7223 */ /* 0x000fe2000001002b */
[----:B------:R-:W-:Y:S02]  /*3390*/  HADD2.F32 R108, -RZ, R238.H1_H1 ;  /* 0x300000eeff6c7230 */ /* 0x000fe40000004100 */
[----:B------:R-:W-:Y:S01]  /*33a0*/  FADD.FTZ R110, R110, -UR25 ;  /* 0x800000196e6e7e21 */ /* 0x000fe20008010000 */
[----:B------:R-:W-:Y:S01]  /*33b0*/  FMUL.FTZ R42, R42, UR24 ;  /* 0x000000182a2a7c20 */ /* 0x000fe20008410000 */
        /* <DEDUP_REMOVED lines=31> */
.L_x_6206:
[----:B------:R-:W-:Y:S05]  /*35b0*/  BSYNC.RECONVERGENT B0 ;  /* 0x0000000000007941 */ /* 0x000fea0003800200 */
.L_x_6205:
        /* <DEDUP_REMOVED lines=32> */
.L_x_6208:
[----:B------:R-:W-:Y:S05]  /*37c0*/  BSYNC.RECONVERGENT B0 ;  /* 0x0000000000007941 */ /* 0x000fea0003800200 */
.L_x_6207:
        /* <DEDUP_REMOVED lines=9> */
[----:B------:R-:W-:Y:S01]  /*3860*/  P2R R114, PR, RZ, 0x40 ;  /* 0x00000040ff727803 */ /* 0x000fe20000000000 */
        /* <DEDUP_REMOVED lines=50> */
[----:B-----5:R-:W-:Y:S01]  /*3b90*/  LOP3.LUT P5, RZ, R8, 0xff, RZ, 0xc0, !PT ;  /* 0x000000ff08ff7812 */ /* 0x020fe200078ac0ff */
[----:B------:R-:W-:Y:S01]  /*3ba0*/  FADD.FTZ R108, R25, -R108 ;  /* 0x8000006c196c7221 */ /* 0x000fe20000010000 */
[----:B------:R-:W-:Y:S01]  /*3bb0*/  FFMA.FTZ R110, R44, R110, UR7 ;  /* 0x000000072c6e7e23 */ /* 0x000fe2000801006e */
        /* <DEDUP_REMOVED lines=10> */
[----:B------:R-:W-:Y:S01]  /*3c60*/  SEL R108, R108, RZ, P5 ;  /* 0x000000ff6c6c7207 */ /* 0x000fe20002800000 */
[----:B------:R-:W-:Y:S01]  /*3c70*/  FMUL.FTZ R110, R110, UR23 ;  /* 0x000000176e6e7c20 */ /* 0x000fe20008410000 */
[----:B------:R-:W-:Y:S01]  /*3c80*/  LOP3.LUT P5, RZ, R8, 0xff00, RZ, 0xc0, !PT ;  /* 0x0000ff0008ff7812 */ /* 0x000fe200078ac0ff */
[----:B------:R-:W-:-:S03]  /*3c90*/  FMUL.FTZ R111, R111, UR23 ;  /* 0x000000176f6f7c20 */ /* 0x000fc60008410000 */
[----:B------:R-:W-:Y:S02]  /*3ca0*/  SEL R109, R109, RZ, P5 ;  /* 0x000000ff6d6d7207 */ /* 0x000fe40002800000 */
[----:B------:R-:W-:-:S04]  /*3cb0*/  LOP3.LUT P5, RZ, R8, 0xff0000, RZ, 0xc0, !PT ;  /* 0x00ff000008ff7812 */ /* 0x000fc800078ac0ff */
[----:B------:R-:W-:Y:S02]  /*3cc0*/  SEL R110, R110, RZ, P5 ;  /* 0x000000ff6e6e7207 */ /* 0x000fe40002800000 */
[----:B------:R-:W-:-:S04]  /*3cd0*/  ISETP.GE.U32.AND P5, PT, R8, 0x1000000, PT ;  /* 0x010000000800780c */ /* 0x000fc80003fa6070 */
[----:B------:R-:W-:Y:S01]  /*3ce0*/  SEL R111, R111, RZ, P5 ;  /* 0x000000ff6f6f7207 */ /* 0x000fe20002800000 */
[----:B------:R-:W-:Y:S08]  /*3cf0*/  BRA `(.L_x_6214) ;  /* 0x0000000c00d87947 */ /* 0x000ff00003800000 */
.L_x_6213:
        /* <DEDUP_REMOVED lines=29> */
.L_x_6212:
        /* <DEDUP_REMOVED lines=20> */
[----:B------:R-:W-:Y:S01]  /*4010*/  FMUL.FTZ R109, R109, UR23 ;  /* 0x000000176d6d7c20 */ /* 0x000fe20008410000 */
[----:B------:R-:W-:-:S02]  /*4020*/  FFMA.FTZ R111, R111, UR24, R83 ;  /* 0x000000186f6f7c23 */ /* 0x000fc40008010053 */
        /* <DEDUP_REMOVED lines=10> */
.L_x_6215:
        /* <DEDUP_REMOVED lines=29> */
.L_x_6211:
        /* <DEDUP_REMOVED lines=8> */
[----:B-----5:R-:W-:Y:S01]  /*4320*/  LOP3.LUT P5, RZ, R8, 0xff, RZ, 0xc0, !PT ;  /* 0x000000ff08ff7812 */ /* 0x020fe200078ac0ff */
[----:B------:R-:W-:Y:S01]  /*4330*/  FFMA.FTZ R56, R0, R56, UR7 ;  /* 0x0000000700387e23 */ /* 0x000fe20008010038 */
[----:B------:R-:W-:Y:S01]  /*4340*/  MOV R58, UR6 ;  /* 0x00000006003a7c02 */ /* 0x000fe20008000f00 */
[----:B------:R-:W-:Y:S01]  /*4350*/  FFMA.FTZ R57, R41, R57, UR7 ;  /* 0x0000000729397e23 */ /* 0x000fe20008010039 */
[----:B------:R-:W-:Y:S01]  /*4360*/  MOV R59, UR6 ;  /* 0x00000006003b7c02 */ /* 0x000fe20008000f00 */
[----:B------:R-:W-:Y:S02]  /*4370*/  FADD.FTZ R56, R25, -R56 ;  /* 0x8000003819387221 */ /* 0x000fe40000010000 */
[----:B------:R-:W-:Y:S01]  /*4380*/  FADD.FTZ R57, R40, -R57 ;  /* 0x8000003928397221 */ /* 0x000fe20000010000 */
[----:B------:R-:W-:Y:S01]  /*4390*/  FFMA.FTZ R58, R44, R58, UR7 ;  /* 0x000000072c3a7e23 */ /* 0x000fe2000801003a */
[----:B------:R-:W-:Y:S01]  /*43a0*/  FMUL.FTZ R56, R56, UR24 ;  /* 0x0000001838387c20 */ /* 0x000fe20008410000 */
[----:B------:R-:W-:Y:S01]  /*43b0*/  FFMA.FTZ R59, R46, R59, UR7 ;  /* 0x000000072e3b7e23 */ /* 0x000fe2000801003b */
[----:B------:R-:W-:Y:S01]  /*43c0*/  FMUL.FTZ R57, R57, UR24 ;  /* 0x0000001839397c20 */ /* 0x000fe20008410000 */
[----:B------:R-:W-:Y:S01]  /*43d0*/  FADD.FTZ R58, R45, -R58 ;  /* 0x8000003a2d3a7221 */ /* 0x000fe20000010000 */
[----:B------:R-:W-:Y:S01]  /*43e0*/  FMUL.FTZ R56, R56, UR23 ;  /* 0x0000001738387c20 */ /* 0x000fe20008410000 */
[----:B------:R-:W-:Y:S01]  /*43f0*/  FADD.FTZ R59, R47, -R59 ;  /* 0x8000003b2f3b7221 */ /* 0x000fe20000010000 */
[----:B------:R-:W-:Y:S01]  /*4400*/  FMUL.FTZ R57, R57, UR23 ;  /* 0x0000001739397c20 */ /* 0x000fe20008410000 */
[----:B------:R-:W-:-:S02]  /*4410*/  FMUL.FTZ R58, R58, UR24 ;  /* 0x000000183a3a7c20 */ /* 0x000fc40008410000 */
[----:B------:R-:W-:Y:S01]  /*4420*/  SEL R108, R56, RZ, P5 ;  /* 0x000000ff386c7207 */ /* 0x000fe20002800000 */
[----:B------:R-:W-:Y:S01]  /*4430*/  FMUL.FTZ R59, R59, UR24 ;  /* 0x000000183b3b7c20 */ /* 0x000fe20008410000 */
[----:B------:R-:W-:Y:S01]  /*4440*/  LOP3.LUT P5, RZ, R9, 0xff, RZ, 0xc0, !PT ;  /* 0x000000ff09ff7812 */ /* 0x000fe200078ac0ff */
[----:B------:R-:W-:Y:S02]  /*4450*/  FMUL.FTZ R58, R58, UR23 ;  /* 0x000000173a3a7c20 */ /* 0x000fe40008410000 */
[----:B------:R-:W-:Y:S01]  /*4460*/  FMUL.FTZ R59, R59, UR23 ;  /* 0x000000173b3b7c20 */ /* 0x000fe20008410000 */
[----:B------:R-:W-:Y:S02]  /*4470*/  SEL R56, R56, RZ, P5 ;  /* 0x000000ff38387207 */ /* 0x000fe40002800000 */
[----:B------:R-:W-:-:S04]  /*4480*/  LOP3.LUT P5, RZ, R8, 0xff00, RZ, 0xc0, !PT ;  /* 0x0000ff0008ff7812 */ /* 0x000fc800078ac0ff */
[----:B------:R-:W-:Y:S02]  /*4490*/  SEL R109, R57, RZ, P5 ;  /* 0x000000ff396d7207 */ /* 0x000fe40002800000 */
[----:B------:R-:W-:-:S04]  /*44a0*/  LOP3.LUT P5, RZ, R9, 0xff00, RZ, 0xc0, !PT ;  /* 0x0000ff0009ff7812 */ /* 0x000fc800078ac0ff */
[----:B------:R-:W-:Y:S02]  /*44b0*/  SEL R57, R57, RZ, P5 ;  /* 0x000000ff39397207 */ /* 0x000fe40002800000 */
[----:B------:R-:W-:-:S04]  /*44c0*/  LOP3.LUT P5, RZ, R8, 0xff0000, RZ, 0xc0, !PT ;  /* 0x00ff000008ff7812 */ /* 0x000fc800078ac0ff */
[----:B------:R-:W-:Y:S02]  /*44d0*/  SEL R110, R58, RZ, P5 ;  /* 0x000000ff3a6e7207 */ /* 0x000fe40002800000 */
[----:B------:R-:W-:-:S04]  /*44e0*/  LOP3.LUT P5, RZ, R9, 0xff0000, RZ, 0xc0, !PT ;  /* 0x00ff000009ff7812 */ /* 0x000fc800078ac0ff */
[----:B------:R-:W-:Y:S02]  /*44f0*/  SEL R58, R58, RZ, P5 ;  /* 0x000000ff3a3a7207 */ /* 0x000fe40002800000 */
[----:B------:R-:W-:-:S04]  /*4500*/  ISETP.GE.U32.AND P5, PT, R8, 0x1000000, PT ;  /* 0x010000000800780c */ /* 0x000fc80003fa6070 */
[----:B------:R-:W-:Y:S02]  /*4510*/  SEL R111, R59, RZ, P5 ;  /* 0x000000ff3b6f7207 */ /* 0x000fe40002800000 */
[----:B------:R-:W-:-:S04]  /*4520*/  ISETP.GE.U32.AND P5, PT, R9, 0x1000000, PT ;  /* 0x010000000900780c */ /* 0x000fc80003fa6070 */
[----:B------:R-:W-:Y:S01]  /*4530*/  SEL R59, R59, RZ, P5 ;  /* 0x000000ff3b3b7207 */ /* 0x000fe20002800000 */
[----:B------:R-:W-:Y:S08]  /*4540*/  BRA `(.L_x_6214) ;  /* 0x0000000400c47947 */ /* 0x000ff00003800000 */
.L_x_6217:
        /* <DEDUP_REMOVED lines=37> */
.L_x_6216:
        /* <DEDUP_REMOVED lines=13> */
[----:B------:R-:W-:Y:S01]  /*4870*/  FFMA.FTZ R56, R56, UR24, R80 ;  /* 0x0000001838387c23 */ /* 0x000fe20008010050 */
[----:B------:R-:W-:Y:S01]  /*4880*/  FFMA.FTZ R59, R46, R59, UR7 ;  /* 0x000000072e3b7e23 */ /* 0x000fe2000801003b */
[----:B------:R-:W-:Y:S01]  /*4890*/  FFMA.FTZ R57, R57, UR24, R81 ;  /* 0x0000001839397c23 */ /* 0x000fe20008010051 */
[----:B------:R-:W-:Y:S01]  /*48a0*/  FADD.FTZ R58, R45, -R58 ;  /* 0x8000003a2d3a7221 */ /* 0x000fe20000010000 */
[----:B------:R-:W-:Y:S01]  /*48b0*/  FMUL.FTZ R56, R56, UR23 ;  /* 0x0000001738387c20 */ /* 0x000fe20008410000 */
[----:B------:R-:W-:Y:S01]  /*48c0*/  FADD.FTZ R59, R47, -R59 ;  /* 0x8000003b2f3b7221 */ /* 0x000fe20000010000 */
[----:B------:R-:W-:Y:S01]  /*48d0*/  FMUL.FTZ R57, R57, UR23 ;  /* 0x0000001739397c20 */ /* 0x000fe20008410000 */
[----:B------:R-:W-:-:S02]  /*48e0*/  FFMA.FTZ R58, R58, UR24, R82 ;  /* 0x000000183a3a7c23 */ /* 0x000fc40008010052 */
[----:B------:R-:W-:Y:S01]  /*48f0*/  SEL R108, R56, RZ, P5 ;  /* 0x000000ff386c7207 */ /* 0x000fe20002800000 */
[----:B------:R-:W-:Y:S01]  /*4900*/  FFMA.FTZ R59, R59, UR24, R83 ;  /* 0x000000183b3b7c23 */ /* 0x000fe20008010053 */
        /* <DEDUP_REMOVED lines=17> */
.L_x_6218:
        /* <DEDUP_REMOVED lines=35> */
[----:B------:R-:W-:-:S09]  /*4c50*/  SEL R59, R59, RZ, P5 ;  /* 0x000000ff3b3b7207 */ /* 0x000fd20002800000 */
.L_x_6214:
[----:B------:R-:W-:-:S04]  /*4c60*/  ISETP.NE.U32.AND P5, PT, RZ, UR4, PT ;  /* 0x00000004ff007c0c */ /* 0x000fc8000bfa5070 */
[----:B------:R-:W-:-:S13]  /*4c70*/  ISETP.NE.AND.EX P5, PT, RZ, UR5, PT, P5 ;  /* 0x00000005ff007c0c */ /* 0x000fda000bfa5350 */
[----:B------:R-:W0:Y:S02]  /*4c80*/  @P5 LDC.64 R112, c[0x0][0x478] ;  /* 0x00011e00ff705b82 */ /* 0x000e240000000a00 */
[----:B0-----:R-:W-:-:S05]  /*4c90*/  @P5 IMAD.WIDE.U32 R112, R10, 0x10, R112 ;  /* 0x000000100a705825 */ /* 0x001fca00078e0070 */
[----:B------:R0:W-:Y:S01]  /*4ca0*/  @P5 STG.E.128 desc[UR10][R112.64], R104 ;  /* 0x0000006870005986 */ /* 0x0001e2000c101d0a */
[----:B------:R-:W-:-:S04]  /*4cb0*/  ISETP.NE.U32.AND P5, PT, RZ, UR18, PT ;  /* 0x00000012ff007c0c */ /* 0x000fc8000bfa5070 */
[----:B------:R-:W-:Y:S01]  /*4cc0*/  ISETP.NE.AND.EX P5, PT, RZ, UR19, PT, P5 ;  /* 0x00000013ff007c0c */ /* 0x000fe2000bfa5350 */
[----:B0-----:R-:W0:Y:S02]  /*4cd0*/  LDC.64 R112, c[0x0][0x468] ;  /* 0x00011a00ff707b82 */ /* 0x001e240000000a00 */
[----:B0-----:R-:W-:-:S05]  /*4ce0*/  IMAD.WIDE.U32 R112, R10, 0x10, R112 ;  /* 0x000000100a707825 */ /* 0x001fca00078e0070 */
[----:B------:R0:W-:Y:S05]  /*4cf0*/  STG.E.128 desc[UR10][R112.64], R108 ;  /* 0x0000006c70007986 */ /* 0x0001ea000c101d0a */
[----:B0-----:R-:W0:Y:S02]  /*4d00*/  @P5 LDC.64 R108, c[0x0][0x470] ;  /* 0x00011c00ff6c5b82 */ /* 0x001e240000000a00 */
[C---:B0-----:R-:W-:Y:S01]  /*4d10*/  @P5 IMAD.WIDE.U32 R108, R10.reuse, 0x10, R108 ;  /* 0x000000100a6c5825 */ /* 0x041fe200078e006c */
[----:B------:R-:W-:-:S04]  /*4d20*/  IADD3 R10, PT, PT, R10, 0x100, RZ ;  /* 0x000001000a0a7810 */ /* 0x000fc80007ffe0ff */
[----:B------:R0:W-:Y:S03]  /*4d30*/  @P5 STG.E.128 desc[UR10][R108.64], R56 ;  /* 0x000000386c005986 */ /* 0x0001e6000c101d0a */
.L_x_6210:
[----:B------:R-:W-:Y:S05]  /*4d40*/  BSYNC.RECONVERGENT B0 ;  /* 0x0000000000007941 */ /* 0x000fea0003800200 */
.L_x_6209:
[----:B------:R-:W-:Y:S04]  /*4d50*/  BSSY.RECONVERGENT B0, `(.L_x_6219) ;  /* 0x000012b000007945 */ /* 0x000fe80003800200 */
[----:B------:R-:W-:Y:S05]  /*4d60*/  @!P0 BRA `(.L_x_6220) ;  /* 0x0000001000a48947 */ /* 0x000fea0003800000 */
[----:B------:R-:W-:-:S04]  /*4d70*/  ISETP.NE.U32.AND P5, PT, RZ, UR18, PT ;  /* 0x00000012ff007c0c */ /* 0x000fc8000bfa5070 */
[----:B------:R-:W-:-:S13]  /*4d80*/  ISETP.NE.AND.EX P5, PT, RZ, UR19, PT, P5 ;  /* 0x00000013ff007c0c */ /* 0x000fda000bfa5350 */
[----:B------:R-:W-:Y:S05]  /*4d90*/  @!P5 BRA `(.L_x_6221) ;  /* 0x000000080074d947 */ /* 0x000fea0003800000 */
[----:B------:R-:W-:-:S04]  /*4da0*/  UISETP.NE.U32.AND UP0, UPT, UR16, URZ, UPT ;  /* 0x000000ff1000728c */ /* 0x000fc8000bf05070 */
[----:B------:R-:W-:-:S09]  /*4db0*/  UISETP.NE.AND.EX UP0, UPT, UR17, URZ, UPT, UP0 ;  /* 0x000000ff1100728c */ /* 0x000fd2000bf05300 */
[----:B------:R-:W-:Y:S05]  /*4dc0*/  BRA.U !UP0, `(.L_x_6222) ;  /* 0x0000000508347547 */ /* 0x000fea000b800000 */
[----:B------:R-:W-:-:S04]  /*4dd0*/  UISETP.NE.U32.AND UP0, UPT, UR4, URZ, UPT ;  /* 0x000000ff0400728c */ /* 0x000fc8000bf05070 */
[----:B------:R-:W-:-:S09]  /*4de0*/  UISETP.NE.AND.EX UP0, UPT, UR5, URZ, UPT, UP0 ;  /* 0x000000ff0500728c */ /* 0x000fd2000bf05300 */
[----:B------:R-:W-:Y:S05]  /*4df0*/  BRA.U !UP0, `(.L_x_6223) ;  /* 0x0000000108947547 */ /* 0x000fea000b800000 */
[----:B0-----:R-:W-:Y:S02]  /*4e00*/  MOV R56, UR6 ;  /* 0x0000000600387c02 */ /* 0x001fe40008000f00 */
        /* <DEDUP_REMOVED lines=36> */
.L_x_6223:
        /* <DEDUP_REMOVED lines=37> */
.L_x_6222:
        /* <DEDUP_REMOVED lines=40> */
.L_x_6225:
        /* <DEDUP_REMOVED lines=37> */
.L_x_6221:
        /* <DEDUP_REMOVED lines=21> */
[----:B0-----:R-:W-:Y:S01]  /*58c0*/  FMUL.FTZ R108, R104, UR23 ;  /* 0x00000017686c7c20 */ /* 0x001fe20008410000 */
        /* <DEDUP_REMOVED lines=13> */
.L_x_6227:
[----:B0-----:R-:W-:Y:S02]  /*59a0*/  MOV R108, UR6 ;  /* 0x00000006006c7c02 */ /* 0x001fe40008000f00 */
        /* <DEDUP_REMOVED lines=28> */
.L_x_6226:
        /* <DEDUP_REMOVED lines=18> */
[----:B0-----:R-:W-:Y:S01]  /*5c90*/  FMUL.FTZ R108, R104, UR23 ;  /* 0x00000017686c7c20 */ /* 0x001fe20008410000 */
        /* <DEDUP_REMOVED lines=13> */
.L_x_6228:
        /* <DEDUP_REMOVED lines=27> */
[----:B------:R-:W-:-:S09]  /*5f20*/  SEL R111, R111, RZ, P6 ;  /* 0x000000ff6f6f7207 */ /* 0x000fd20003000000 */
.L_x_6224:
[----:B------:R-:W0:Y:S01]  /*5f30*/  @UP0 LDCU.64 UR28, c[0x0][0x478] ;  /* 0x00008f00ff1c07ac */ /* 0x000e220008000a00 */
[----:B------:R-:W-:Y:S01]  /*5f40*/  PLOP3.LUT P6, PT, PT, PT, UP0, 0x80, 0x8 ;  /* 0x000000000008781c */ /* 0x000fe20003fcf008 */
[----:B------:R-:W-:-:S12]  /*5f50*/  HFMA2 R112, -RZ, RZ, 0, 9.5367431640625e-07 ;  /* 0x00000010ff707431 */ /* 0x000fd800000001ff */
[----:B0-----:R-:W-:Y:S01]  /*5f60*/  @P6 IMAD.WIDE.U32 R112, R10, R112, UR28 ;  /* 0x0000001c0a706e25 */ /* 0x001fe2000f8e0070 */
[----:B------:R-:W-:-:S13]  /*5f70*/  PLOP3.LUT P6, PT, PT, PT, UP0, 0x80, 0x8 ;  /* 0x000000000008781c */ /* 0x000fda0003fcf008 */
[----:B------:R0:W-:Y:S02]  /*5f80*/  @P6 STG.E.128 desc[UR10][R112.64], R104 ;  /* 0x0000006870006986 */ /* 0x0001e4000c101d0a */
[----:B0-----:R-:W0:Y:S02]  /*5f90*/  LDC.64 R112, c[0x0][0x468] ;  /* 0x00011a00ff707b82 */ /* 0x001e240000000a00 */
[----:B0-----:R-:W-:-:S05]  /*5fa0*/  IMAD.WIDE.U32 R112, R10, 0x10, R112 ;  /* 0x000000100a707825 */ /* 0x001fca00078e0070 */
[----:B------:R0:W-:Y:S02]  /*5fb0*/  STG.E.128 desc[UR10][R112.64], R108 ;  /* 0x0000006c70007986 */ /* 0x0001e4000c101d0a */
[----:B0-----:R-:W0:Y:S02]  /*5fc0*/  @P5 LDC.64 R108, c[0x0][0x470] ;  /* 0x00011c00ff6c5b82 */ /* 0x001e240000000a00 */
[C---:B0-----:R-:W-:Y:S01]  /*5fd0*/  @P5 IMAD.WIDE.U32 R108, R10.reuse, 0x10, R108 ;  /* 0x000000100a6c5825 */ /* 0x041fe200078e006c */
[----:B------:R-:W-:-:S04]  /*5fe0*/  IADD3 R10, PT, PT, R10, 0x100, RZ ;  /* 0x000001000a0a7810 */ /* 0x000fc80007ffe0ff */
[----:B------:R1:W-:Y:S03]  /*5ff0*/  @P5 STG.E.128 desc[UR10][R108.64], R56 ;  /* 0x000000386c005986 */ /* 0x0003e6000c101d0a */
.L_x_6220:
[----:B------:R-:W-:Y:S05]  /*6000*/  BSYNC.RECONVERGENT B0 ;  /* 0x0000000000007941 */ /* 0x000fea0003800200 */
.L_x_6219:
        /* <DEDUP_REMOVED lines=48> */
.L_x_6233:
        /* <DEDUP_REMOVED lines=37> */
.L_x_6232:
        /* <DEDUP_REMOVED lines=40> */
.L_x_6235:
        /* <DEDUP_REMOVED lines=37> */
.L_x_6231:
        /* <DEDUP_REMOVED lines=21> */
[----:B01----:R-:W-:Y:S01]  /*6b80*/  FMUL.FTZ R108, R104, UR23 ;  /* 0x00000017686c7c20 */ /* 0x003fe20008410000 */
        /* <DEDUP_REMOVED lines=13> */
.L_x_6237:
[----:B01----:R-:W-:Y:S02]  /*6c60*/  MOV R108, UR6 ;  /* 0x00000006006c7c02 */ /* 0x003fe40008000f00 */
        /* <DEDUP_REMOVED lines=28> */
.L_x_6236:
        /* <DEDUP_REMOVED lines=18> */
[----:B01----:R-:W-:Y:S01]  /*6f50*/  FMUL.FTZ R108, R104, UR23 ;  /* 0x00000017686c7c20 */ /* 0x003fe20008410000 */
        /* <DEDUP_REMOVED lines=13> */
.L_x_6238:
        /* <DEDUP_REMOVED lines=28> */
.L_x_6234:
[----:B------:R-:W0:Y:S01]  /*71f0*/  @UP0 LDCU.64 UR28, c[0x0][0x478] ;  /* 0x00008f00ff1c07ac */ /* 0x000e220008000a00 */
[----:B------:R-:W-:Y:S02]  /*7200*/  PLOP3.LUT P6, PT, PT, PT, UP0, 0x80, 0x8 ;  /* 0x000000000008781c */ /* 0x000fe40003fcf008 */
[----:B------:R-:W-:-:S11]  /*7210*/  MOV R112, 0x10 ;  /* 0x0000001000707802 */ /* 0x000fd60000000f00 */
        /* <DEDUP_REMOVED lines=10> */
.L_x_6230:
[----:B------:R-:W-:Y:S05]  /*72c0*/  BSYNC.RECONVERGENT B0 ;  /* 0x0000000000007941 */ /* 0x000fea0003800200 */
.L_x_6229:
        /* <DEDUP_REMOVED lines=48> */
.L_x_6243:
        /* <DEDUP_REMOVED lines=37> */
.L_x_6242:
        /* <DEDUP_REMOVED lines=40> */
.L_x_6245:
        /* <DEDUP_REMOVED lines=37> */
.L_x_6241:
        /* <DEDUP_REMOVED lines=21> */
[----:B012---:R-:W-:Y:S01]  /*7e40*/  FMUL.FTZ R108, R104, UR23 ;  /* 0x00000017686c7c20 */ /* 0x007fe20008410000 */
        /* <DEDUP_REMOVED lines=13> */
.L_x_6247:
[----:B012---:R-:W-:Y:S02]  /*7f20*/  MOV R108, UR6 ;  /* 0x00000006006c7c02 */ /* 0x007fe40008000f00 */
        /* <DEDUP_REMOVED lines=28> */
.L_x_6246:
        /* <DEDUP_REMOVED lines=18> */
[----:B012---:R-:W-:Y:S01]  /*8210*/  FMUL.FTZ R108, R104, UR23 ;  /* 0x00000017686c7c20 */ /* 0x007fe20008410000 */
        /* <DEDUP_REMOVED lines=13> */
.L_x_6248:
        /* <DEDUP_REMOVED lines=28> */
.L_x_6244:
        /* <DEDUP_REMOVED lines=13> */
.L_x_6240:
[----:B------:R-:W-:Y:S05]  /*8580*/  BSYNC.RECONVERGENT B0 ;  /* 0x0000000000007941 */ /* 0x000fea0003800200 */
.L_x_6239:
        /* <DEDUP_REMOVED lines=11> */
[----:B0123--:R-:W-:Y:S02]  /*8640*/  MOV R56, UR6 ;  /* 0x0000000600387c02 */ /* 0x00ffe40008000f00 */
        /* <DEDUP_REMOVED lines=36> */
.L_x_6253:
        /* <DEDUP_REMOVED lines=37> */
.L_x_6252:
        /* <DEDUP_REMOVED lines=40> */
.L_x_6255:
        /* <DEDUP_REMOVED lines=37> */
.L_x_6251:
        /* <DEDUP_REMOVED lines=21> */
[----:B0123--:R-:W-:Y:S01]  /*9100*/  FMUL.FTZ R108, R104, UR23 ;  /* 0x00000017686c7c20 */ /* 0x00ffe20008410000 */
        /* <DEDUP_REMOVED lines=13> */
.L_x_6257:
[----:B0123--:R-:W-:Y:S02]  /*91e0*/  MOV R108, UR6 ;  /* 0x00000006006c7c02 */ /* 0x00ffe40008000f00 */
        /* <DEDUP_REMOVED lines=28> */
.L_x_6256:
        /* <DEDUP_REMOVED lines=18> */
[----:B0123--:R-:W-:Y:S01]  /*94d0*/  FMUL.FTZ R108, R104, UR23 ;  /* 0x00000017686c7c20 */ /* 0x00ffe20008410000 */
        /* <DEDUP_REMOVED lines=13> */
.L_x_6258:
        /* <DEDUP_REMOVED lines=28> */
.L_x_6254:
        /* <DEDUP_REMOVED lines=13> */
.L_x_6250:
[----:B------:R-:W-:Y:S05]  /*9840*/  BSYNC.RECONVERGENT B0 ;  /* 0x0000000000007941 */ /* 0x000fea0003800200 */
.L_x_6249:
        /* <DEDUP_REMOVED lines=11> */
[----:B01234-:R-:W-:Y:S02]  /*9900*/  MOV R56, UR6 ;  /* 0x0000000600387c02 */ /* 0x01ffe40008000f00 */
        /* <DEDUP_REMOVED lines=36> */
.L_x_6263:
        /* <DEDUP_REMOVED lines=37> */
.L_x_6262:
        /* <DEDUP_REMOVED lines=40> */
.L_x_6265:
        /* <DEDUP_REMOVED lines=37> */
.L_x_6261:
        /* <DEDUP_REMOVED lines=21> */
[----:B01234-:R-:W-:Y:S01]  /*a3c0*/  FMUL.FTZ R108, R104, UR23 ;  /* 0x00000017686c7c20 */ /* 0x01ffe20008410000 */
        /* <DEDUP_REMOVED lines=13> */
.L_x_6267:
[----:B01234-:R-:W-:Y:S02]  /*a4a0*/  MOV R108, UR6 ;  /* 0x00000006006c7c02 */ /* 0x01ffe40008000f00 */
        /* <DEDUP_REMOVED lines=28> */
.L_x_6266:
        /* <DEDUP_REMOVED lines=18> */
[----:B01234-:R-:W-:Y:S01]  /*a790*/  FMUL.FTZ R108, R104, UR23 ;  /* 0x00000017686c7c20 */ /* 0x01ffe20008410000 */
        /* <DEDUP_REMOVED lines=13> */
.L_x_6268:
        /* <DEDUP_REMOVED lines=28> */
.L_x_6264:
        /* <DEDUP_REMOVED lines=13> */
.L_x_6260:
[----:B------:R-:W-:Y:S05]  /*ab00*/  BSYNC.RECONVERGENT B0 ;  /* 0x0000000000007941 */ /* 0x000fea0003800200 */
.L_x_6259:
[----:B------:R-:W-:Y:S01]  /*ab10*/  ISETP.NE.AND P5, PT, R236, RZ, PT ;  /* 0x000000ffec00720c */ /* 0x000fe20003fa5270 */
[----:B------:R-:W-:-:S12]  /*ab20*/  BSSY.RECONVERGENT B0, `(.L_x_6269) ;  /* 0x000012a000007945 */ /* 0x000fd80003800200 */
        /* <DEDUP_REMOVED lines=47> */
.L_x_6273:
        /* <DEDUP_REMOVED lines=37> */
.L_x_6272:
        /* <DEDUP_REMOVED lines=40> */
.L_x_6275:
        /* <DEDUP_REMOVED lines=37> */
.L_x_6271:
        /* <DEDUP_REMOVED lines=35> */
.L_x_6277:
        /* <DEDUP_REMOVED lines=29> */
.L_x_6276:
        /* <DEDUP_REMOVED lines=32> */
.L_x_6278:
        /* <DEDUP_REMOVED lines=28> */
.L_x_6274:
        /* <DEDUP_REMOVED lines=10> */
[----:B0-----:R-:W-:-:S05]  /*bda0*/  @P5 IMAD.WIDE.U32 R108, R10, 0x10, R108 ;  /* 0x000000100a6c5825 */ /* 0x001fca00078e006c */
[----:B------:R0:W-:Y:S02]  /*bdb0*/  @P5 STG.E.128 desc[UR10][R108.64], R56 ;  /* 0x000000386c005986 */ /* 0x0001e4000c101d0a */
.L_x_6270:
[----:B------:R-:W-:Y:S05]  /*bdc0*/  BSYNC.RECONVERGENT B0 ;  /* 0x0000000000007941 */ /* 0x000fea0003800200 */
.L_x_6269:
[----:B------:R-:W-:Y:S01]  /*bdd0*/  UPLOP3.LUT UP1, UPT, UPT, UPT, UP1, 0x40, 0x4 ;  /* 0x000000000004789c */ /* 0x000fe20003f2e810 */
[----:B------:R-:W-:Y:S10]  /*bde0*/  BRA.U !UP3, `(.L_x_6279) ;  /* 0xffffff550b147547 */ /* 0x000ff4000b83ffff */
.L_x_6192:
        /* <DEDUP_REMOVED lines=20> */
.L_x_6281:
[----:B------:R-:W-:Y:S05]  /*bf30*/  BSYNC.RECONVERGENT B0 ;  /* 0x0000000000007941 */ /* 0x000fea0003800200 */
.L_x_6280:
        /* <DEDUP_REMOVED lines=15> */
.L_x_6283:
[----:B------:R-:W-:Y:S05]  /*c030*/  BSYNC.RECONVERGENT B0 ;  /* 0x0000000000007941 */ /* 0x000fea0003800200 */
.L_x_6282:
        /* <DEDUP_REMOVED lines=15> */
.L_x_6285:
[----:B------:R-:W-:Y:S05]  /*c130*/  BSYNC.RECONVERGENT B0 ;  /* 0x0000000000007941 */ /* 0x000fea0003800200 */
.L_x_6284:
        /* <DEDUP_REMOVED lines=15> */
.L_x_6287:
[----:B------:R-:W-:Y:S05]  /*c230*/  BSYNC.RECONVERGENT B0 ;  /* 0x0000000000007941 */ /* 0x000fea0003800200 */
.L_x_6286:
        /* <DEDUP_REMOVED lines=15> */
.L_x_6289:
[----:B------:R-:W-:Y:S05]  /*c330*/  BSYNC.RECONVERGENT B0 ;  /* 0x0000000000007941 */ /* 0x000fea0003800200 */
.L_x_6288:
        /* <DEDUP_REMOVED lines=15> */
.L_x_6291:
[----:B------:R-:W-:Y:S05]  /*c430*/  BSYNC.RECONVERGENT B0 ;  /* 0x0000000000007941 */ /* 0x000fea0003800200 */
.L_x_6290:
        /* <DEDUP_REMOVED lines=15> */
.L_x_6292:
        /* <DEDUP_REMOVED lines=13> */
.L_x_7312:


//--------------------- .text._ZN10layer_norm31ln_parallel_residual_bwd_kernelINS_13Kernel_traitsI6__halfffffjLj7168ELj1ELj1ELj8ELj16ENS_18Kernel_traits_baseILj7168ES2_ffffjLj256EEEEELb1ELb0ELb1EEEvNS_9BwdParamsE --------------------------
	.section	.text._ZN10layer_norm31ln_parallel_residual_bwd_kernelINS_13Kernel_traitsI6__halfffffjLj7168ELj1ELj1ELj8ELj16ENS_18Kernel_traits_baseILj7168ES2_ffffjLj256EEEEELb1ELb0ELb1EEEvNS_9BwdParamsE,"ax",@progbits
	.align	128
        .global         _ZN10layer_norm31ln_parallel_residual_bwd_kernelINS_13Kernel_traitsI6__halfffffjLj7168ELj1ELj1ELj8ELj16ENS_18Kernel_traits_baseILj7168ES2_ffffjLj256EEEEELb1ELb0ELb1EEEvNS_9BwdParamsE
        .type           _ZN10layer_norm31ln_parallel_residual_bwd_kernelINS_13Kernel_traitsI6__halfffffjLj7168ELj1ELj1ELj8ELj16ENS_18Kernel_traits_baseILj7168ES2_ffffjLj256EEEEELb1ELb0ELb1EEEvNS_9BwdParamsE,@function
        .size           _ZN10layer_norm31ln_parallel_residual_bwd_kernelINS_13Kernel_traitsI6__halfffffjLj7168ELj1ELj1ELj8ELj16ENS_18Kernel_traits_baseILj7168ES2_ffffjLj256EEEEELb1ELb0ELb1EEEvNS_9BwdParamsE,(.L_x_7313 - _ZN10layer_norm31ln_parallel_residual_bwd_kernelINS_13Kernel_traitsI6__halfffffjLj7168ELj1ELj1ELj8ELj16ENS_18Kernel_traits_baseILj7168ES2_ffffjLj256EEEEELb1ELb0ELb1EEEvNS_9BwdParamsE)
        .other          _ZN10layer_norm31ln_parallel_residual_bwd_kernelINS_13Kernel_traitsI6__halfffffjLj7168ELj1ELj1ELj8ELj16ENS_18Kernel_traits_baseILj7168ES2_ffffjLj256EEEEELb1ELb0ELb1EEEvNS_9BwdParamsE,@"STO_CUDA_ENTRY STV_DEFAULT"
_ZN10layer_norm31ln_parallel_residual_bwd_kernelINS_13Kernel_traitsI6__halfffffjLj7168ELj1ELj1ELj8ELj16ENS_18Kernel_traits_baseILj7168ES2_ffffjLj256EEEEELb1ELb0ELb1EEEvNS_9BwdParamsE:
.text._ZN10layer_norm31ln_parallel_residual_bwd_kernelINS_13Kernel_traitsI6__halfffffjLj7168ELj1ELj1ELj8ELj16ENS_18Kernel_traits_baseILj7168ES2_ffffjLj256EEEEELb1ELb0ELb1EEEvNS_9BwdParamsE:
        /* <DEDUP_REMOVED lines=123> */
[----:B------:R-:W-:Y:S01]  /*07b0*/  CS2R R150, SRZ ;  /* 0x0000000000967805 */ /* 0x000fe2000001ff00 */
[----:B------:R-:W-:Y:S02]  /*07c0*/  UPLOP3.LUT UP1, UPT, UPT, UPT, UPT, 0x40, 0x4 ;  /* 0x000000000004789c */ /* 0x000fe40003f2e870 */
[----:B------:R-:W2:Y:S01]  /*07d0*/  LDG.E.64 R18, desc[UR10][R2.64+0x800] ;  /* 0x0008000a02127981 */ /* 0x000ea2000c1e1b00 */
[----:B------:R-:W0:Y:S03]  /*07e0*/  LDCU UR7, c[0x0][0x408] ;  /* 0x00008100ff0777ac */ /* 0x000e260008000800 */
[----:B------:R-:W2:Y:S01]  /*07f0*/  LDG.E.64 R20, desc[UR10][R2.64] ;  /* 0x0000000a02147981 */ /* 0x000ea2000c1e1b00 */
[----:B------:R-:W1:Y:S03]  /*0800*/  LDCU UR21, c[0x0][0x388] ;  /* 0x00007100ff1577ac */ /* 0x000e660008000800 */
[----:B------:R0:W2:Y:S01]  /*0810*/  LDG.E.64 R244, desc[UR10][R4.64+0x3000] ;  /* 0x0030000a04f47981 */ /* 0x0000a2000c1e1b00 */
[----:B------:R-:W1:Y:S03]  /*0820*/  LDCU.U8 UR20, c[0x0][0x410] ;  /* 0x00008200ff1477ac */ /* 0x000e660008000000 */
[----:B------:R4:W2:Y:S01]  /*0830*/  LDG.E.64 R6, desc[UR10][R2.64+0x3000] ;  /* 0x0030000a02067981 */ /* 0x0008a2000c1e1b00 */
[----:B------:R-:W1:Y:S01]  /*0840*/  LDCU UR28, c[0x0][0x400] ;  /* 0x00008000ff1c77ac */ /* 0x000e620008000800 */
[----:B------:R-:W1:Y:S01]  /*0850*/  LDCU.64 UR30, c[0x0][0x468] ;  /* 0x00008d00ff1e77ac */ /* 0x000e620008000a00 */
[----:B0-----:R-:W-:Y:S01]  /*0860*/  CS2R R4, SRZ ;  /* 0x0000000000047805 */ /* 0x001fe2000001ff00 */
[----:B------:R-:W0:Y:S01]  /*0870*/  LDCU.64 UR8, c[0x0][0x478] ;  /* 0x00008f00ff0877ac */ /* 0x000e220008000a00 */
[----:B------:R-:W0:Y:S01]  /*0880*/  LDCU.128 UR12, c[0x0][0x3c0] ;  /* 0x00007800ff0c77ac */ /* 0x000e220008000c00 */
[----:B------:R-:W0:Y:S01]  /*0890*/  LDCU.64 UR22, c[0x0][0x438] ;  /* 0x00008700ff1677ac */ /* 0x000e220008000a00 */
        /* <DEDUP_REMOVED lines=11> */
[----:B----4-:R-:W-:-:S03]  /*0950*/  HADD2.F32 R2, -RZ, R54.H0_H0 ;  /* 0x20000036ff027230 */ /* 0x010fc60000004100 */
[----:B------:R3:W-:Y:S04]  /*0960*/  STL [R1+0x34], R0 ;  /* 0x0000340001007387 */ /* 0x0007e80000100800 */
[----:B------:R4:W-:Y:S01]  /*0970*/  STL [R1+0x64], R2 ;  /* 0x0000640201007387 */ /* 0x0009e20000100800 */
[----:B---3--:R-:W-:Y:S02]  /*0980*/  HADD2.F32 R0, -RZ, R55.H0_H0 ;  /* 0x20000037ff007230 */ /* 0x008fe40000004100 */
[----:B----4-:R-:W-:-:S03]  /*0990*/  HADD2.F32 R2, -RZ, R58.H0_H0 ;  /* 0x2000003aff027230 */ /* 0x010fc60000004100 */
        /* <DEDUP_REMOVED lines=12> */
[----:B--2---:R-:W-:Y:S02]  /*0a60*/  HADD2.F32 R2, -RZ, R13.H0_H0 ;  /* 0x2000000dff027230 */ /* 0x004fe40000004100 */
[----:B---3--:R-:W-:-:S03]  /*0a70*/  HADD2.F32 R3, -RZ, R14.H0_H0 ;  /* 0x2000000eff037230 */ /* 0x008fc60000004100 */
[----:B------:R2:W-:Y:S04]  /*0a80*/  STL [R1+0x18], R2 ;  /* 0x0000180201007387 */ /* 0x0005e80000100800 */
        /* <DEDUP_REMOVED lines=12> */
[----:B------:R-:W-:Y:S01]  /*0b50*/  SHF.R.U32.HI R48, RZ, 0x10, R51 ;  /* 0x00000010ff307819 */ /* 0x000fe20000011633 */
[----:B--2---:R-:W-:Y:S02]  /*0b60*/  HADD2.F32 R2, -RZ, R19.H0_H0 ;  /* 0x20000013ff027230 */ /* 0x004fe40000004100 */
        /* <DEDUP_REMOVED lines=8> */
[----:B------:R-:W-:-:S02]  /*0bf0*/  HADD2.F32 R44, -RZ, R48.H0_H0 ;  /* 0x20000030ff2c7230 */ /* 0x000fc40000004100 */
[----:B--2---:R-:W-:Y:S01]  /*0c00*/  HADD2.F32 R2, -RZ, R21.H0_H0 ;  /* 0x20000015ff027230 */ /* 0x004fe20000004100 */
[----:B------:R-:W-:Y:S01]  /*0c10*/  SHF.R.U64 R58, R58, 0x10, R59 ;  /* 0x000000103a3a7819 */ /* 0x000fe2000000123b */
[----:B------:R-:W-:-:S03]  /*0c20*/  HADD2.F32 R48, -RZ, R54.H0_H0 ;  /* 0x20000036ff307230 */ /* 0x000fc60000004100 */
[----:B------:R-:W-:Y:S01]  /*0c30*/  STL [R1+0x98], R2 ;  /* 0x0000980201007387 */ /* 0x000fe20000100800 */
[----:B------:R-:W-:-:S03]  /*0c40*/  SHF.R.U32.HI R56, RZ, 0x10, R59 ;  /* 0x00000010ff387819 */ /* 0x000fc6000001163b */
        /* <DEDUP_REMOVED lines=13> */
[----:B------:R-:W-:Y:S01]  /*0d20*/  SHF.R.U64 R47, R12, 0x10, R13 ;  /* 0x000000100c2f7819 */ /* 0x000fe2000000120d */
[----:B---3--:R-:W-:-:S03]  /*0d30*/  HADD2.F32 R46, -RZ, R62.H0_H0 ;  /* 0x2000003eff2e7230 */ /* 0x008fc60000004100 */
[----:B------:R-:W-:Y:S01]  /*0d40*/  STL [R1+0x6c], R48 ;  /* 0x00006c3001007387 */ /* 0x000fe20000100800 */
[----:B----4-:R-:W-:-:S03]  /*0d50*/  HADD2.F32 R44, -RZ, R60.H0_H0 ;  /* 0x2000003cff2c7230 */ /* 0x010fc60000004100 */
[----:B------:R-:W-:Y:S01]  /*0d60*/  STL [R1+0x9c], R46 ;  /* 0x00009c2e01007387 */ /* 0x000fe20000100800 */
[----:B------:R-:W-:-:S03]  /*0d70*/  SHF.R.U32.HI R45, RZ, 0x10, R13 ;  /* 0x00000010ff2d7819 */ /* 0x000fc6000001160d */
[----:B------:R2:W-:Y:S01]  /*0d80*/  STL [R1+0x8c], R44 ;  /* 0x00008c2c01007387 */ /* 0x0005e20000100800 */
[--C-:B------:R-:W-:Y:S02]  /*0d90*/  SHF.R.U64 R51, R14, 0x10, R15.reuse ;  /* 0x000000100e337819 */ /* 0x100fe4000000120f */
[----:B------:R-:W-:Y:S01]  /*0da0*/  SHF.R.U32.HI R49, RZ, 0x10, R15 ;  /* 0x00000010ff317819 */ /* 0x000fe2000001160f */
[----:B------:R-:W-:Y:S02]  /*0db0*/  HADD2.F32 R45, -RZ, R45.H0_H0 ;  /* 0x2000002dff2d7230 */ /* 0x000fe40000004100 */
[----:B--2---:R-:W-:Y:S02]  /*0dc0*/  HADD2.F32 R44, -RZ, R0.H0_H0 ;  /* 0x20000000ff2c7230 */ /* 0x004fe40000004100 */
[----:B------:R-:W-:Y:S01]  /*0dd0*/  HADD2.F32 R0, -RZ, R47.H0_H0 ;  /* 0x2000002fff007230 */ /* 0x000fe20000004100 */
[--C-:B------:R-:W-:Y:S02]  /*0de0*/  SHF.R.U64 R55, R16, 0x10, R17.reuse ;  /* 0x0000001010377819 */ /* 0x100fe40000001211 */
[----:B------:R2:W-:Y:S01]  /*0df0*/  STL [R1], R44 ;  /* 0x0000002c01007387 */ /* 0x0005e20000100800 */
[----:B------:R-:W-:-:S03]  /*0e00*/  SHF.R.U32.HI R53, RZ, 0x10, R17 ;  /* 0x00000010ff357819 */ /* 0x000fc60000011611 */
[----:B------:R3:W-:Y:S01]  /*0e10*/  STL [R1+0x20], R0 ;  /* 0x0000200001007387 */ /* 0x0007e20000100800 */
[----:B------:R-:W-:Y:S01]  /*0e20*/  SHF.R.U64 R59, R18, 0x10, R19 ;  /* 0x00000010123b7819 */ /* 0x000fe20000001213 */
[----:B--2---:R-:W-:Y:S02]  /*0e30*/  HADD2.F32 R44, -RZ, R51.H0_H0 ;  /* 0x20000033ff2c7230 */ /* 0x004fe40000004100 */
[----:B------:R2:W-:Y:S01]  /*0e40*/  STL [R1+0x10], R45 ;  /* 0x0000102d01007387 */ /* 0x0005e20000100800 */
[----:B---3--:R-:W-:-:S03]  /*0e50*/  HADD2.F32 R0, -RZ, R49.H0_H0 ;  /* 0x20000031ff007230 */ /* 0x008fc60000004100 */
[----:B------:R3:W-:Y:S01]  /*0e60*/  STL [R1+0x40], R44 ;  /* 0x0000402c01007387 */ /* 0x0007e20000100800 */
[----:B------:R-:W-:Y:S02]  /*0e70*/  SHF.R.U32.HI R57, RZ, 0x10, R19 ;  /* 0x00000010ff397819 */ /* 0x000fe40000011613 */
[--C-:B------:R-:W-:Y:S01]  /*0e80*/  SHF.R.U64 R63, R20, 0x10, R21.reuse ;  /* 0x00000010143f7819 */ /* 0x100fe20000001215 */
[----:B------:R4:W-:Y:S01]  /*0e90*/  STL [R1+0x30], R0 ;  /* 0x0000300001007387 */ /* 0x0009e20000100800 */
[----:B--2---:R-:W-:Y:S01]  /*0ea0*/  HADD2.F32 R45, -RZ, R55.H0_H0 ;  /* 0x20000037ff2d7230 */ /* 0x004fe20000004100 */
[----:B------:R-:W-:Y:S01]  /*0eb0*/  SHF.R.U32.HI R61, RZ, 0x10, R21 ;  /* 0x00000010ff3d7819 */ /* 0x000fe20000011615 */
        /* <DEDUP_REMOVED lines=11> */
[----:B------:R-:W-:Y:S01]  /*0f70*/  HADD2.F32 R246, -RZ, R244.H0_H0 ;  /* 0x200000f4fff67230 */ /* 0x000fe20000004100 */
[--C-:B------:R-:W-:Y:S01]  /*0f80*/  SHF.R.U64 R244, R244, 0x10, R245.reuse ;  /* 0x00000010f4f47819 */ /* 0x100fe200000012f5 */
[----:B------:R-:W-:Y:S01]  /*0f90*/  HADD2.F32 R242, -RZ, R245.H0_H0 ;  /* 0x200000f5fff27230 */ /* 0x000fe20000004100 */
[----:B------:R-:W-:Y:S02]  /*0fa0*/  SHF.R.U32.HI R240, RZ, 0x10, R245 ;  /* 0x00000010fff07819 */ /* 0x000fe400000116f5 */
[----:B------:R-:W-:-:S02]  /*0fb0*/  SHF.R.U64 R252, R8, 0x10, R9 ;  /* 0x0000001008fc7819 */ /* 0x000fc40000001209 */
[----:B------:R-:W-:Y:S02]  /*0fc0*/  SHF.R.U32.HI R248, RZ, 0x10, R9 ;  /* 0x00000010fff87819 */ /* 0x000fe40000011609 */
[--C-:B------:R-:W-:Y:S02]  /*0fd0*/  SHF.R.U64 R245, R6, 0x10, R7.reuse ;  /* 0x0000001006f57819 */ /* 0x100fe40000001207 */
[----:B------:R-:W-:Y:S02]  /*0fe0*/  SHF.R.U32.HI R241, RZ, 0x10, R7 ;  /* 0x00000010fff17819 */ /* 0x000fe40000011607 */
        /* <DEDUP_REMOVED lines=12> */
[----:B------:R-:W-:Y:S02]  /*10b0*/  CS2R R18, SRZ ;  /* 0x0000000000127805 */ /* 0x000fe4000001ff00 */
[----:B------:R-:W-:Y:S01]  /*10c0*/  CS2R R20, SRZ ;  /* 0x0000000000147805 */ /* 0x000fe2000001ff00 */
[----:B------:R-:W-:Y:S02]  /*10d0*/  HADD2.F32 R244, -RZ, R244.H0_H0 ;  /* 0x200000f4fff47230 */ /* 0x000fe40000004100 */
[----:B------:R-:W-:-:S02]  /*10e0*/  HADD2.F32 R240, -RZ, R240.H0_H0 ;  /* 0x200000f0fff07230 */ /* 0x000fc40000004100 */
[----:B------:R-:W-:Y:S02]  /*10f0*/  HADD2.F32 R252, -RZ, R252.H0_H0 ;  /* 0x200000fcfffc7230 */ /* 0x000fe40000004100 */
[----:B------:R-:W-:Y:S02]  /*1100*/  HADD2.F32 R248, -RZ, R248.H0_H0 ;  /* 0x200000f8fff87230 */ /* 0x000fe40000004100 */
[----:B------:R-:W-:Y:S02]  /*1110*/  HADD2.F32 R245, -RZ, R245.H0_H0 ;  /* 0x200000f5fff57230 */ /* 0x000fe40000004100 */
[----:B------:R-:W-:Y:S02]  /*1120*/  HADD2.F32 R241, -RZ, R241.H0_H0 ;  /* 0x200000f1fff17230 */ /* 0x000fe40000004100 */
[----:B012---:R-:W-:-:S07]  /*1130*/  HADD2.F32 R249, -RZ, R249.H0_H0 ;  /* 0x200000f9fff97230 */ /* 0x007fce0000004100 */
.L_x_6352:
[----:B------:R-:W-:Y:S01]  /*1140*/  UIMAD UR5, UR4, UR21, URZ ;  /* 0x00000015040572a4 */ /* 0x000fe2000f8e02ff */
[----:B------:R-:W-:Y:S01]  /*1150*/  ISETP.NE.U32.AND P0, PT, RZ, UR26, PT ;  /* 0x0000001aff007c0c */ /* 0x000fe2000bf05070 */
[----:B0-----:R-:W0:Y:S01]  /*1160*/  LDC.64 R190, c[0x0][0x3a8] ;  /* 0x0000ea00ffbe7b82 */ /* 0x001e220000000a00 */
[----:B------:R-:W-:Y:S01]  /*1170*/  UIMAD.WIDE UR18, UR4, 0x4, UR14 ;  /* 0x00000004041278a5 */ /* 0x000fe2000f8e020e */
[----:B------:R-:W2:Y:S01]  /*1180*/  LDL R167, [R1+0xa4] ;  /* 0x0000a40001a77983 */ /* 0x000ea20000100800 */
[----:B------:R-:W-:Y:S01]  /*1190*/  USHF.R.S32.HI UR6, URZ, 0x1f, UR5 ;  /* 0x0000001fff067899 */ /* 0x000fe20008011405 */
[----:B------:R-:W-:Y:S02]  /*11a0*/  ISETP.NE.AND.EX P0, PT, RZ, UR27, PT, P0 ;  /* 0x0000001bff007c0c */ /* 0x000fe4000bf05300 */
[----:B------:R-:W3:Y:S01]  /*11b0*/  LDL R168, [R1+0x9c] ;  /* 0x00009c0001a87983 */ /* 0x000ee20000100800 */
[----:B------:R-:W-:Y:S01]  /*11c0*/  ULEA.HI UR6, UR6, UR5, URZ, 0x2 ;  /* 0x0000000506067291 */ /* 0x000fe2000f8f10ff */
[----:B------:R-:W1:Y:S01]  /*11d0*/  LDC.64 R188, c[0x0][0x430] ;  /* 0x00010c00ffbc7b82 */ /* 0x000e620000000a00 */
[----:B------:R-:W-:Y:S01]  /*11e0*/  UIMAD.WIDE UR16, UR4, 0x4, UR12 ;  /* 0x00000004041078a5 */ /* 0x000fe2000f8e020c */
[----:B------:R-:W4:Y:S03]  /*11f0*/  LDL R163, [R1+0xa0] ;  /* 0x0000a00001a37983 */ /* 0x000f260000100800 */
[----:B------:R-:W-:Y:S01]  /*1200*/  MOV R162, UR6 ;  /* 0x0000000600a27c02 */ /* 0x000fe20008000f00 */
[----:B------:R-:W4:Y:S02]  /*1210*/  LDL R166, [R1+0xa8] ;  /* 0x0000a80001a67983 */ /* 0x000f240000100800 */
[----:B------:R-:W1:Y:S01]  /*1220*/  LDC.64 R186, c[0x0][0x428] ;  /* 0x00010a00ffba7b82 */ /* 0x000e620000000a00 */
[----:B------:R-:W-:Y:S01]  /*1230*/  LEA.HI.SX32 R162, R162, R131, 0x1e ;  /* 0x00000083a2a27211 */ /* 0x000fe200078ff2ff */
[----:B------:R-:W4:Y:S01]  /*1240*/  LDL R171, [R1+0x8c] ;  /* 0x00008c0001ab7983 */ /* 0x000f220000100800 */
[----:B------:R-:W-:-:S02]  /*1250*/  ISETP.NE.U32.AND P1, PT, RZ, UR22, PT ;  /* 0x00000016ff007c0c */ /* 0x000fc4000bf25070 */
[----:B------:R-:W-:Y:S01]  /*1260*/  ISETP.NE.AND P3, PT, RZ, UR20, PT ;  /* 0x00000014ff007c0c */ /* 0x000fe2000bf65270 */
[----:B------:R-:W4:Y:S02]  /*1270*/  LDL R170, [R1+0x94] ;  /* 0x0000940001aa7983 */ /* 0x000f240000100800 */
[----:B------:R-:W1:Y:S01]  /*1280*/  @P0 LDC.64 R130, c[0x0][0x3b8] ;  /* 0x0000ee00ff820b82 */ /* 0x000e620000000a00 */
[C---:B------:R-:W-:Y:S01]  /*1290*/  IADD3 R161, PT, PT, R162.reuse, 0x100, RZ ;  /* 0x00000100a2a17810 */ /* 0x040fe20007ffe0ff */
[----:B------:R-:W4:Y:S01]  /*12a0*/  LDL R193, [R1+0x4c] ;  /* 0x00004c0001c17983 */ /* 0x000f220000100800 */
[----:B------:R-:W-:Y:S02]  /*12b0*/  MOV R80, UR18 ;  /* 0x0000001200507c02 */ /* 0x000fe40008000f00 */
[----:B------:R-:W-:Y:S01]  /*12c0*/  MOV R81, UR19 ;  /* 0x0000001300517c02 */ /* 0x000fe20008000f00 */
[----:B------:R-:W4:Y:S02]  /*12d0*/  LDL R172, [R1+0x98] ;  /* 0x0000980001ac7983 */ /* 0x000f240000100800 */
[----:B------:R-:W1:Y:S02]  /*12e0*/  @P0 LDC.64 R128, c[0x0][0x3b8] ;  /* 0x0000ee00ff800b82 */ /* 0x000e640000000a00 */
[----:B------:R1:W2:Y:S01]  /*12f0*/  LDG.E R0, desc[UR10][R80.64] ;  /* 0x0000000a50007981 */ /* 0x0002a2000c1e1900 */
[----:B0-----:R-:W-:-:S04]  /*1300*/  IMAD.WIDE.U32 R104, R162, 0x10, R190 ;  /* 0x00000010a2687825 */ /* 0x001fc800078e00be */
[----:B-1----:R-:W-:Y:S01]  /*1310*/  IMAD.WIDE.U32 R108, R162, 0x10, R188 ;  /* 0x00000010a26c7825 */ /* 0x002fe200078e00bc */
[----:B------:R-:W0:Y:S01]  /*1320*/  @P0 LDC.64 R164, c[0x0][0x3b8] ;  /* 0x0000ee00ffa40b82 */ /* 0x000e220000000a00 */
[----:B------:R-:W4:Y:S02]  /*1330*/  LDG.E.128 R104, desc[UR10][R104.64] ;  /* 0x0000000a68687981 */ /* 0x000f24000c1e1d00 */
[----:B------:R-:W-:Y:S01]  /*1340*/  @P0 IMAD.WIDE.U32 R130, R161, 0x4, R130 ;  /* 0x00000004a1820825 */ /* 0x000fe200078e0082 */
[----:B------:R-:W-:Y:S01]  /*1350*/  MOV R80, UR16 ;  /* 0x0000001000507c02 */ /* 0x000fe20008000f00 */
[----:B------:R-:W3:Y:S01]  /*1360*/  LDG.E.128 R108, desc[UR10][R108.64] ;  /* 0x0000000a6c6c7981 */ /* 0x000ee2000c1e1d00 */
[----:B------:R-:W-:-:S03]  /*1370*/  MOV R81, UR17 ;  /* 0x0000001100517c02 */ /* 0x000fc60008000f00 */
[----:B------:R1:W5:Y:S04]  /*1380*/  @P0 LDG.E R153, desc[UR10][R130.64] ;  /* 0x0000000a82990981 */ /* 0x000368000c1e1900 */
[----:B------:R-:W4:Y:S01]  /*1390*/  LDG.E R177, desc[UR10][R80.64] ;  /* 0x0000000a50b17981 */ /* 0x000f22000c1e1900 */
[----:B-1----:R-:W1:Y:S01]  /*13a0*/  @P0 LDC.64 R130, c[0x0][0x3b8] ;  /* 0x0000ee00ff820b82 */ /* 0x002e620000000a00 */
[C---:B------:R-:W-:Y:S01]  /*13b0*/  IMAD.WIDE.U32 R112, R162.reuse, 0x10, R186 ;  /* 0x00000010a2707825 */ /* 0x040fe200078e00ba */
[----:B------:R-:W-:-:S05]  /*13c0*/  IADD3 R159, PT, PT, R162, 0x300, RZ ;  /* 0x00000300a29f7810 */ /* 0x000fca0007ffe0ff */
[----:B------:R-:W4:Y:S01]  /*13d0*/  LDG.E.128 R112, desc[UR10][R112.64] ;  /* 0x0000000a70707981 */ /* 0x000f22000c1e1d00 */
[----:B------:R-:W-:-:S06]  /*13e0*/  IMAD.WIDE.U32 R120, R161, 0x10, R188 ;  /* 0x00000010a1787825 */ /* 0x000fcc00078e00bc */
[----:B------:R-:W4:Y:S01]  /*13f0*/  LDG.E.128 R120, desc[UR10][R120.64] ;  /* 0x0000000a78787981 */ /* 0x000f22000c1e1d00 */
[----:B-1----:R-:W-:-:S05]  /*1400*/  @P0 IMAD.WIDE.U32 R130, R159, 0x4, R130 ;  /* 0x000000049f820825 */ /* 0x002fca00078e0082 */
[----:B------:R-:W5:Y:S04]  /*1410*/  @P0 LDG.E R155, desc[UR10][R130.64] ;  /* 0x0000000a829b0981 */ /* 0x000f68000c1e1900 */
[----:B------:R-:W4:Y:S01]  /*1420*/  LDL R130, [R1+0x74] ;  /* 0x0000740001827983 */ /* 0x000f220000100800 */
[----:B------:R-:W-:Y:S02]  /*1430*/  ISETP.NE.AND.EX P1, PT, RZ, UR23, PT, P1 ;  /* 0x00000017ff007c0c */ /* 0x000fe4000bf25310 */
[----:B------:R-:W-:Y:S01]  /*1440*/  IADD3 R160, PT, PT, R162, 0x200, RZ ;  /* 0x00000200a2a07810 */ /* 0x000fe20007ffe0ff */
[----:B------:R-:W-:Y:S01]  /*1450*/  IMAD.WIDE.U32 R124, R161, 0x10, R186 ;  /* 0x00000010a17c7825 */ /* 0x000fe200078e00ba */
[----:B------:R-:W4:Y:S03]  /*1460*/  LDL R131, [R1+0x64] ;  /* 0x0000640001837983 */ /* 0x000f260000100800 */
[----:B------:R-:W-:-:S02]  /*1470*/  @P0 IMAD.WIDE.U32 R128, R160, 0x4, R128 ;  /* 0x00000004a0800825 */ /* 0x000fc400078e0080 */
[----:B------:R-:W4:Y:S04]  /*1480*/  LDG.E.128 R124, desc[UR10][R124.64] ;  /* 0x0000000a7c7c7981 */ /* 0x000f28000c1e1d00 */
[----:B------:R1:W5:Y:S02]  /*1490*/  @P0 LDG.E R154, desc[UR10][R128.64] ;  /* 0x0000000a809a0981 */ /* 0x000364000c1e1900 */
[----:B-1----:R-:W1:Y:S01]  /*14a0*/  @P1 LDC.64 R128, c[0x0][0x438] ;  /* 0x00010e00ff801b82 */ /* 0x002e620000000a00 */
[----:B------:R-:W-:-:S06]  /*14b0*/  IMAD.WIDE.U32 R116, R161, 0x10, R190 ;  /* 0x00000010a1747825 */ /* 0x000fcc00078e00be */
[----:B------:R-:W4:Y:S01]  /*14c0*/  LDG.E.128 R116, desc[UR10][R116.64] ;  /* 0x0000000a74747981 */ /* 0x000f22000c1e1d00 */
[----:B-1----:R-:W-:-:S05]  /*14d0*/  @P1 IMAD.WIDE.U32 R128, R162, 0x10, R128 ;  /* 0x00000010a2801825 */ /* 0x002fca00078e0080 */
[----:B------:R-:W5:Y:S04]  /*14e0*/  @P1 LDG.E.128 R44, desc[UR10][R128.64] ;  /* 0x0000000a802c1981 */ /* 0x000f68000c1e1d00 */
[----:B------:R-:W4:Y:S04]  /*14f0*/  LDL R129, [R1+0x78] ;  /* 0x0000780001817983 */ /* 0x000f280000100800 */
[----:B------:R-:W4:Y:S01]  /*1500*/  LDL R128, [R1+0x6c] ;  /* 0x00006c0001807983 */ /* 0x000f220000100800 */
[----:B0-----:R-:W-:-:S05]  /*1510*/  @P0 IMAD.WIDE.U32 R164, R162, 0x4, R164 ;  /* 0x00000004a2a40825 */ /* 0x001fca00078e00a4 */
[----:B------:R3:W5:Y:S01]  /*1520*/  @P0 LDG.E R152, desc[UR10][R164.64] ;  /* 0x0000000aa4980981 */ /* 0x000762000c1e1900 */
[----:B------:R-:W-:-:S04]  /*1530*/  IMAD.WIDE.U32 R84, R160, 0x10, R188 ;  /* 0x00000010a0547825 */ /* 0x000fc800078e00bc */
[----:B------:R-:W-:Y:S02]  /*1540*/  IMAD.WIDE.U32 R88, R160, 0x10, R186 ;  /* 0x00000010a0587825 */ /* 0x000fe400078e00ba */
[----:B------:R-:W4:Y:S04]  /*1550*/  LDG.E.128 R84, desc[UR10][R84.64] ;  /* 0x0000000a54547981 */ /* 0x000f28000c1e1d00 */
[----:B------:R-:W4:Y:S04]  /*1560*/  LDL R164, [R1+0x84] ;  /* 0x0000840001a47983 */ /* 0x000f280000100800 */
[----:B------:R-:W4:Y:S01]  /*1570*/  LDG.E.128 R88, desc[UR10][R88.64] ;  /* 0x0000000a58587981 */ /* 0x000f22000c1e1d00 */
[----:B--2---:R-:W-:Y:S01]  /*1580*/  R2UR UR16, R0 ;  /* 0x00000000001072ca */ /* 0x004fe200000e0000 */
[----:B---3--:R-:W-:Y:S01]  /*1590*/  FMUL.FTZ R165, R167, R108 ;  /* 0x0000006ca7a57220 */ /* 0x008fe20000410000 */
[----:B----4-:R-:W-:Y:S01]  /*15a0*/  FSEL R177, R177, RZ, !P3 ;  /* 0x000000ffb1b17208 */ /* 0x010fe20005800000 */
[----:B------:R-:W-:-:S04]  /*15b0*/  FMUL.FTZ R168, R168, R109 ;  /* 0x0000006da8a87220 */ /* 0x000fc80000410000 */
[C---:B------:R-:W-:Y:S01]  /*15c0*/  FADD.FTZ R105, -R177.reuse, R105 ;  /* 0x00000069b1697221 */ /* 0x040fe20000010100 */
[----:B------:R-:W-:-:S05]  /*15d0*/  FADD.FTZ R0, -R177, R104 ;  /* 0x00000068b1007221 */ /* 0x000fca0000010100 */
[----:B------:R-:W-:Y:S01]  /*15e0*/  FMUL.FTZ R167, R105, UR16 ;  /* 0x0000001069a77c20 */ /* 0x000fe20008410000 */
[----:B------:R-:W-:Y:S01]  /*15f0*/  FMUL.FTZ R0, R0, UR16 ;  /* 0x0000001000007c20 */ /* 0x000fe20008410000 */
[----:B------:R-:W-:Y:S01]  /*1600*/  FADD.FTZ R35, R113, R35 ;  /* 0x0000002371237221 */ /* 0x000fe20000010000 */
[----:B------:R-:W-:Y:S01]  /*1610*/  FFMA.FTZ R168, R163, R113, R168 ;  /* 0x00000071a3a87223 */ /* 0x000fe200000100a8 */
[----:B------:R-:W-:Y:S01]  /*1620*/  FFMA.FTZ R150, R113, R167, R150 ;  /* 0x000000a771967223 */ /* 0x000fe20000010096 */
[----:B------:R-:W2:Y:S01]  /*1630*/  LDL R163, [R1+0x88] ;  /* 0x0000880001a37983 */ /* 0x000ea20000100800 */
[----:B------:R-:W-:Y:S01]  /*1640*/  FADD.FTZ R36, R112, R36 ;  /* 0x0000002470247221 */ /* 0x000fe20000010000 */
[----:B------:R-:W-:Y:S01]  /*1650*/  FFMA.FTZ R165, R166, R112, R165 ;  /* 0x00000070a6a57223 */ /* 0x000fe200000100a5 */
[----:B------:R-:W-:Y:S01]  /*1660*/  FMUL.FTZ R183, R130, R122 ;  /* 0x0000007a82b77220 */ /* 0x000fe20000410000 */
[----:B------:R-:W3:Y:S01]  /*1670*/  LDL R113, [R1+0x7c] ;  /* 0x00007c0001717983 */ /* 0x000ee20000100800 */
[----:B------:R-:W-:Y:S01]  /*1680*/  FFMA.FTZ R151, R112, R0, R151 ;  /* 0x0000000070977223 */ /* 0x000fe20000010097 */
[----:B------:R-:W-:-:S04]  /*1690*/  IMAD.WIDE.U32 R80, R160, 0x10, R190 ;  /* 0x00000010a0507825 */ /* 0x000fc800078e00be */
[----:B------:R-:W-:Y:S01]  /*16a0*/  FMUL.FTZ R174, R171, R111 ;  /* 0x0000006fabae7220 */ /* 0x000fe20000410000 */
[----:B------:R-:W4:Y:S01]  /*16b0*/  LDL R112, [R1+0x80] ;  /* 0x0000800001707983 */ /* 0x000f220000100800 */
[----:B------:R-:W-:Y:S01]  /*16c0*/  FADD.FTZ R207, R108, R207 ;  /* 0x000000cf6ccf7221 */ /* 0x000fe20000010000 */
[----:B------:R-:W-:-:S04]  /*16d0*/  IMAD.WIDE.U32 R100, R159, 0x10, R186 ;  /* 0x000000109f647825 */ /* 0x000fc800078e00ba */
[----:B------:R-:W-:Y:S01]  /*16e0*/  FADD.FTZ R206, R109, R206 ;  /* 0x000000ce6dce7221 */ /* 0x000fe20000010000 */
[----:B------:R-:W4:Y:S01]  /*16f0*/  LDL R130, [R1+0x68] ;  /* 0x0000680001827983 */ /* 0x000f220000100800 */
[----:B------:R-:W-:Y:S01]  /*1700*/  FADD.FTZ R32, R124, R32 ;  /* 0x000000207c207221 */ /* 0x000fe20000010000 */
[----:B------:R-:W-:Y:S01]  /*1710*/  FADD.FTZ R31, R125, R31 ;  /* 0x0000001f7d1f7221 */ /* 0x000fe20000010000 */
[----:B------:R-:W0:Y:S01]  /*1720*/  @P1 LDC.64 R104, c[0x0][0x438] ;  /* 0x00010e00ff681b82 */ /* 0x000e220000000a00 */
[----:B------:R-:W4:Y:S04]  /*1730*/  LDG.E.128 R80, desc[UR10][R80.64] ;  /* 0x0000000a50507981 */ /* 0x000f28000c1e1d00 */
[----:B------:R-:W4:Y:S01]  /*1740*/  LDL R166, [R1+0x90] ;  /* 0x0000900001a67983 */ /* 0x000f220000100800 */
[----:B------:R-:W-:Y:S01]  /*1750*/  FADD.FTZ R116, -R177, R116 ;  /* 0x00000074b1747221 */ /* 0x000fe20000010100 */
[----:B------:R-:W-:Y:S01]  /*1760*/  FMUL.FTZ R185, R128, R123 ;  /* 0x0000007b80b97220 */ /* 0x000fe20000410000 */
[----:B------:R-:W-:Y:S01]  /*1770*/  FFMA.FTZ R183, R129, R126, R183 ;  /* 0x0000007e81b77223 */ /* 0x000fe200000100b7 */
[----:B------:R-:W4:Y:S04]  /*1780*/  LDL R128, [R1+0x60] ;  /* 0x0000600001807983 */ /* 0x000f280000100800 */
[----:B------:R-:W4:Y:S01]  /*1790*/  LDL R129, [R1+0x5c] ;  /* 0x00005c0001817983 */ /* 0x000f220000100800 */
[----:B------:R-:W-:-:S03]  /*17a0*/  FMUL.FTZ R171, R116, UR16 ;  /* 0x0000001074ab7c20 */ /* 0x000fc60008410000 */
[----:B------:R-:W4:Y:S01]  /*17b0*/  LDL R116, [R1+0x70] ;  /* 0x0000700001747983 */ /* 0x000f220000100800 */
[----:B------:R-:W-:Y:S01]  /*17c0*/  FADD.FTZ R117, -R177, R117 ;  /* 0x00000075b1757221 */ /* 0x000fe20000010100 */
[----:B------:R-:W-:-:S03]  /*17d0*/  FMUL.FTZ R173, R164, R120 ;  /* 0x00000078a4ad7220 */ /* 0x000fc60000410000 */
[----:B------:R-:W-:Y:S01]  /*17e0*/  FMUL.FTZ R175, R117, UR16 ;  /* 0x0000001075af7c20 */ /* 0x000fe20008410000 */
[----:B------:R-:W-:Y:S01]  /*17f0*/  IADD3 R164, PT, PT, R162, 0x500, RZ ;  /* 0x00000500a2a47810 */ /* 0x000fe20007ffe0ff */
[----:B------:R-:W-:Y:S01]  /*1800*/  FFMA.FTZ R147, R124, R171, R147 ;  /* 0x000000ab7c937223 */ /* 0x000fe20000010093 */
[----:B------:R-:W-:Y:S01]  /*1810*/  FFMA.FTZ R8, R108, R0, R8 ;  /* 0x000000006c087223 */ /* 0x000fe20000010008 */
[----:B------:R-:W-:Y:S01]  /*1820*/  FFMA.FTZ R146, R125, R175, R146 ;  /* 0x000000af7d927223 */ /* 0x000fe20000010092 */
[----:B------:R-:W-:Y:S01]  /*1830*/  FFMA.FTZ R7, R109, R167, R7 ;  /* 0x000000a76d077223 */ /* 0x000fe20000010007 */
[C---:B------:R-:W-:Y:S01]  /*1840*/  FADD.FTZ R203, R120.reuse, R203 ;  /* 0x000000cb78cb7221 */ /* 0x040fe20000010000 */
[----:B------:R-:W1:Y:S01]  /*1850*/  @P1 LDC.64 R108, c[0x0][0x438] ;  /* 0x00010e00ff6c1b82 */ /* 0x000e620000000a00 */
[----:B------:R-:W-:Y:S01]  /*1860*/  FFMA.FTZ R4, R120, R171, R4 ;  /* 0x000000ab78047223 */ /* 0x000fe20000010004 */
[C---:B------:R-:W-:Y:S01]  /*1870*/  FADD.FTZ R202, R121.reuse, R202 ;  /* 0x000000ca79ca7221 */ /* 0x040fe20000010000 */
[----:B------:R-:W-:Y:S01]  /*1880*/  FFMA.FTZ R3, R121, R175, R3 ;  /* 0x000000af79037223 */ /* 0x000fe20000010003 */
[----:B------:R-:W-:-:S04]  /*1890*/  IMAD.WIDE.U32 R96, R159, 0x10, R188 ;  /* 0x000000109f607825 */ /* 0x000fc800078e00bc */
[----:B------:R-:W-:-:S04]  /*18a0*/  IMAD.WIDE.U32 R92, R159, 0x10, R190 ;  /* 0x000000109f5c7825 */ /* 0x000fc800078e00be */
[----:B------:R-:W-:Y:S01]  /*18b0*/  FADD.FTZ R27, R89, R27 ;  /* 0x0000001b591b7221 */ /* 0x000fe20000010000 */
[----:B------:R-:W4:Y:S04]  /*18c0*/  LDG.E.128 R96, desc[UR10][R96.64] ;  /* 0x0000000a60607981 */ /* 0x000f28000c1e1d00 */
[----:B------:R-:W4:Y:S01]  /*18d0*/  LDG.E.128 R92, desc[UR10][R92.64] ;  /* 0x0000000a5c5c7981 */ /* 0x000f22000c1e1d00 */
[----:B------:R-:W-:-:S03]  /*18e0*/  FADD.FTZ R28, R88, R28 ;  /* 0x0000001c581c7221 */ /* 0x000fc60000010000 */
[----:B------:R-:W4:Y:S01]  /*18f0*/  LDG.E.128 R100, desc[UR10][R100.64] ;  /* 0x0000000a64647981 */ /* 0x000f22000c1e1d00 */
[----:B-1----:R-:W-:-:S05]  /*1900*/  @P1 IMAD.WIDE.U32 R108, R161, 0x10, R108 ;  /* 0x00000010a16c1825 */ /* 0x002fca00078e006c */
[----:B------:R0:W5:Y:S02]  /*1910*/  @P1 LDG.E.128 R48, desc[UR10][R108.64] ;  /* 0x0000000a6c301981 */ /* 0x000164000c1e1d00 */
[----:B0-----:R-:W-:-:S05]  /*1920*/  @P1 IMAD.WIDE.U32 R108, R159, 0x10, R104 ;  /* 0x000000109f6c1825 */ /* 0x001fca00078e0068 */
[----:B------:R0:W5:Y:S01]  /*1930*/  @P1 LDG.E.128 R56, desc[UR10][R108.64] ;  /* 0x0000000a6c381981 */ /* 0x000162000c1e1d00 */
[----:B--2---:R-:W-:Y:S01]  /*1940*/  FFMA.FTZ R173, R163, R124, R173 ;  /* 0x0000007ca3ad7223 */ /* 0x004fe200000100ad */
[----:B------:R-:W-:Y:S01]  /*1950*/  IADD3 R163, PT, PT, R162, 0x400, RZ ;  /* 0x00000400a2a37810 */ /* 0x000fe20007ffe0ff */
[----:B---3--:R-:W-:-:S04]  /*1960*/  FMUL.FTZ R176, R113, R121 ;  /* 0x0000007971b07220 */ /* 0x008fc80000410000 */
[----:B----4-:R-:W-:Y:S01]  /*1970*/  FFMA.FTZ R176, R112, R125, R176 ;  /* 0x0000007d70b07223 */ /* 0x010fe200000100b0 */
[----:B------:R-:W-:-:S04]  /*1980*/  IMAD.WIDE.U32 R112, R163, 0x10, R186 ;  /* 0x00000010a3707825 */ /* 0x000fc800078e00ba */
[----:B------:R-:W-:-:S04]  /*1990*/  IMAD.WIDE.U32 R124, R164, 0x10, R186 ;  /* 0x00000010a47c7825 */ /* 0x000fc800078e00ba */
[----:B------:R-:W-:Y:S02]  /*19a0*/  FMUL.FTZ R187, R131, R84 ;  /* 0x0000005483bb7220 */ /* 0x000fe40000410000 */
[----:B------:R-:W2:Y:S02]  /*19b0*/  LDL R131, [R1+0x54] ;  /* 0x0000540001837983 */ /* 0x000ea40000100800 */
[----:B------:R-:W-:Y:S02]  /*19c0*/  FFMA.FTZ R187, R130, R88, R187 ;  /* 0x0000005882bb7223 */ /* 0x000fe400000100bb */
[----:B------:R-:W3:Y:S01]  /*19d0*/  LDL R130, [R1+0x58] ;  /* 0x0000580001827983 */ /* 0x000ee20000100800 */
[C---:B------:R-:W-:Y:S01]  /*19e0*/  FADD.FTZ R80, -R177.reuse, R80 ;  /* 0x00000050b1507221 */ /* 0x040fe20000010100 */
[----:B------:R-:W-:Y:S01]  /*19f0*/  FADD.FTZ R81, -R177, R81 ;  /* 0x00000051b1517221 */ /* 0x000fe20000010100 */
[----:B0-----:R-:W-:-:S04]  /*1a00*/  IMAD.WIDE.U32 R108, R163, 0x10, R188 ;  /* 0x00000010a36c7825 */ /* 0x001fc800078e00bc */
[----:B------:R-:W-:Y:S01]  /*1a10*/  FMUL.FTZ R186, R80, UR16 ;  /* 0x0000001050ba7c20 */ /* 0x000fe20008410000 */
[----:B------:R-:W-:-:S04]  /*1a20*/  IMAD.WIDE.U32 R120, R164, 0x10, R188 ;  /* 0x00000010a4787825 */ /* 0x000fc800078e00bc */
[----:B------:R-:W-:Y:S02]  /*1a30*/  FMUL.FTZ R188, R81, UR16 ;  /* 0x0000001051bc7c20 */ /* 0x000fe40008410000 */
[----:B------:R-:W0:Y:S02]  /*1a40*/  @P1 LDC.64 R80, c[0x0][0x438] ;  /* 0x00010e00ff501b82 */ /* 0x000e240000000a00 */
[----:B0-----:R-:W-:-:S05]  /*1a50*/  @P1 IMAD.WIDE.U32 R80, R163, 0x10, R80 ;  /* 0x00000010a3501825 */ /* 0x001fca00078e0050 */
[----:B------:R0:W5:Y:S02]  /*1a60*/  @P1 LDG.E.128 R60, desc[UR10][R80.64] ;  /* 0x0000000a503c1981 */ /* 0x000164000c1e1d00 */
[----:B0-----:R-:W0:Y:S01]  /*1a70*/  @P0 LDC.64 R80, c[0x0][0x3b8] ;  /* 0x0000ee00ff500b82 */ /* 0x001e220000000a00 */
[----:B------:R-:W-:Y:S01]  /*1a80*/  FFMA.FTZ R142, R89, R188, R142 ;  /* 0x000000bc598e7223 */ /* 0x000fe2000001008e */
[----:B------:R-:W-:-:S04]  /*1a90*/  FMUL.FTZ R189, R129, R85 ;  /* 0x0000005581bd7220 */ /* 0x000fc80000410000 */
[----:B------:R-:W-:Y:S02]  /*1aa0*/  FFMA.FTZ R189, R128, R89, R189 ;  /* 0x0000005980bd7223 */ /* 0x000fe400000100bd */
[----:B------:R-:W4:Y:S01]  /*1ab0*/  LDL R89, [R1+0x44] ;  /* 0x0000440001597983 */ /* 0x000f220000100800 */
[----:B0-----:R-:W-:-:S05]  /*1ac0*/  @P0 IMAD.WIDE.U32 R80, R163, 0x4, R80 ;  /* 0x00000004a3500825 */ /* 0x001fca00078e0050 */
[----:B------:R0:W5:Y:S01]  /*1ad0*/  @P0 LDG.E R156, desc[UR10][R80.64] ;  /* 0x0000000a509c0981 */ /* 0x000162000c1e1900 */
[----:B------:R-:W-:-:S03]  /*1ae0*/  FFMA.FTZ R143, R88, R186, R143 ;  /* 0x000000ba588f7223 */ /* 0x000fc6000001008f */
[----:B------:R-:W4:Y:S01]  /*1af0*/  LDL R88, [R1+0x48] ;  /* 0x0000480001587983 */ /* 0x000f220000100800 */
[----:B0-----:R-:W0:Y:S01]  /*1b00*/  @P1 LDC.64 R80, c[0x0][0x438] ;  /* 0x00010e00ff501b82 */ /* 0x001e220000000a00 */
[----:B------:R-:W-:Y:S01]  /*1b10*/  FFMA.FTZ R174, R166, R115, R174 ;  /* 0x00000073a6ae7223 */ /* 0x000fe200000100ae */
[----:B------:R-:W-:Y:S01]  /*1b20*/  IADD3 R166, PT, PT, R162, 0x600, RZ ;  /* 0x00000600a2a67810 */ /* 0x000fe20007ffe0ff */
[C---:B------:R-:W-:Y:S01]  /*1b30*/  FADD.FTZ R218, R85.reuse, R218 ;  /* 0x000000da55da7221 */ /* 0x040fe20000010000 */
[----:B------:R-:W-:Y:S01]  /*1b40*/  FFMA.FTZ R181, R85, R188, R181 ;  /* 0x000000bc55b57223 */ /* 0x000fe200000100b5 */
[----:B------:R-:W-:Y:S01]  /*1b50*/  FADD.FTZ R82, -R177, R82 ;  /* 0x00000052b1527221 */ /* 0x000fe20000010100 */
[----:B------:R-:W4:Y:S01]  /*1b60*/  LDL R85, [R1+0x3c] ;  /* 0x00003c0001557983 */ /* 0x000f220000100800 */
[----:B------:R-:W-:Y:S01]  /*1b70*/  FFMA.FTZ R185, R116, R127, R185 ;  /* 0x0000007f74b97223 */ /* 0x000fe200000100b9 */
[----:B------:R-:W-:-:S04]  /*1b80*/  IMAD.WIDE.U32 R104, R163, 0x10, R190 ;  /* 0x00000010a3687825 */ /* 0x000fc800078e00be */
[C---:B------:R-:W-:Y:S01]  /*1b90*/  FADD.FTZ R219, R84.reuse, R219 ;  /* 0x000000db54db7221 */ /* 0x040fe20000010000 */
[----:B------:R-:W-:Y:S01]  /*1ba0*/  FFMA.FTZ R180, R84, R186, R180 ;  /* 0x000000ba54b47223 */ /* 0x000fe200000100b4 */
[--C-:B------:R-:W-:Y:S01]  /*1bb0*/  IMAD.WIDE.U32 R116, R164, 0x10, R190.reuse ;  /* 0x00000010a4747825 */ /* 0x100fe200078e00be */
[----:B------:R-:W4:Y:S03]  /*1bc0*/  LDL R84, [R1+0x40] ;  /* 0x0000400001547983 */ /* 0x000f260000100800 */
[----:B------:R-:W-:-:S04]  /*1bd0*/  IMAD.WIDE.U32 R128, R166, 0x10, R190 ;  /* 0x00000010a6807825 */ /* 0x000fc800078e00be */
[----:B------:R-:W-:Y:S02]  /*1be0*/  FMUL.FTZ R190, R82, UR16 ;  /* 0x0000001052be7c20 */ /* 0x000fe40008410000 */
[----:B------:R-:W4:Y:S01]  /*1bf0*/  LDL R82, [R1+0x34] ;  /* 0x0000340001527983 */ /* 0x000f220000100800 */
[----:B0-----:R-:W-:-:S05]  /*1c00*/  @P1 IMAD.WIDE.U32 R80, R164, 0x10, R80 ;  /* 0x00000010a4501825 */ /* 0x001fca00078e0050 */
[----:B------:R4:W5:Y:S04]  /*1c10*/  @P1 LDG.E.128 R64, desc[UR10][R80.64] ;  /* 0x0000000a50401981 */ /* 0x000968000c1e1d00 */
[----:B------:R-:W4:Y:S01]  /*1c20*/  LDL R81, [R1+0x38] ;  /* 0x0000380001517983 */ /* 0x000f220000100800 */
[C---:B------:R-:W-:Y:S01]  /*1c30*/  FADD.FTZ R26, R90.reuse, R26 ;  /* 0x0000001a5a1a7221 */ /* 0x040fe20000010000 */
[----:B------:R-:W-:Y:S01]  /*1c40*/  FFMA.FTZ R141, R90, R190, R141 ;  /* 0x000000be5a8d7223 */ /* 0x000fe2000001008d */
[----:B--2---:R-:W-:-:S04]  /*1c50*/  FMUL.FTZ R191, R131, R86 ;  /* 0x0000005683bf7220 */ /* 0x004fc80000410000 */
[----:B---3--:R-:W-:Y:S02]  /*1c60*/  FFMA.FTZ R191, R130, R90, R191 ;  /* 0x0000005a82bf7223 */ /* 0x008fe400000100bf */
[----:B------:R-:W2:Y:S01]  /*1c70*/  LDL R90, [R1+0x50] ;  /* 0x00005000015a7983 */ /* 0x000ea20000100800 */
[C---:B------:R-:W-:Y:S01]  /*1c80*/  FADD.FTZ R92, -R177.reuse, R92 ;  /* 0x0000005cb15c7221 */ /* 0x040fe20000010100 */
[----:B------:R-:W-:Y:S01]  /*1c90*/  FADD.FTZ R139, R100, R139 ;  /* 0x0000008b648b7221 */ /* 0x000fe20000010000 */
[C---:B------:R-:W-:Y:S01]  /*1ca0*/  FADD.FTZ R93, -R177.reuse, R93 ;  /* 0x0000005db15d7221 */ /* 0x040fe20000010100 */
[----:B------:R-:W-:Y:S01]  /*1cb0*/  FADD.FTZ R94, -R177, R94 ;  /* 0x0000005eb15e7221 */ /* 0x000fe20000010100 */
[----:B------:R-:W-:Y:S01]  /*1cc0*/  FMUL.FTZ R92, R92, UR16 ;  /* 0x000000105c5c7c20 */ /* 0x000fe20008410000 */
[----:B------:R-:W-:Y:S01]  /*1cd0*/  FADD.FTZ R138, R101, R138 ;  /* 0x0000008a658a7221 */ /* 0x000fe20000010000 */
[----:B------:R-:W-:Y:S01]  /*1ce0*/  FADD.FTZ R137, R102, R137 ;  /* 0x0000008966897221 */ /* 0x000fe20000010000 */
[----:B------:R-:W-:Y:S01]  /*1cf0*/  FADD.FTZ R83, -R177, R83 ;  /* 0x00000053b1537221 */ /* 0x000fe20000010100 */
[----:B------:R-:W-:Y:S01]  /*1d00*/  FFMA.FTZ R24, R100, R92, R24 ;  /* 0x0000005c64187223 */ /* 0x000fe20000010018 */
[----:B------:R-:W-:Y:S01]  /*1d10*/  FMUL.FTZ R93, R93, UR16 ;  /* 0x000000105d5d7c20 */ /* 0x000fe20008410000 */
[----:B------:R-:W-:Y:S01]  /*1d20*/  FMUL.FTZ R94, R94, UR16 ;  /* 0x000000105e5e7c20 */ /* 0x000fe20008410000 */
[----:B------:R-:W-:Y:S01]  /*1d30*/  FMUL.FTZ R170, R170, R110 ;  /* 0x0000006eaaaa7220 */ /* 0x000fe20000410000 */
[----:B------:R-:W-:Y:S01]  /*1d40*/  FMUL.FTZ R193, R193, R87 ;  /* 0x00000057c1c17220 */ /* 0x000fe20000410000 */
[----:B------:R-:W-:Y:S01]  /*1d50*/  FFMA.FTZ R23, R101, R93, R23 ;  /* 0x0000005d65177223 */ /* 0x000fe20000010017 */
[----:B------:R-:W-:Y:S01]  /*1d60*/  FFMA.FTZ R22, R102, R94, R22 ;  /* 0x0000005e66167223 */ /* 0x000fe20000010016 */
[----:B----4-:R-:W-:Y:S01]  /*1d70*/  FMUL.FTZ R80, R89, R96 ;  /* 0x0000006059507220 */ /* 0x010fe20000410000 */
[----:B------:R-:W-:Y:S01]  /*1d80*/  FADD.FTZ R140, R91, R140 ;  /* 0x0000008c5b8c7221 */ /* 0x000fe20000010000 */
[----:B------:R-:W-:Y:S01]  /*1d90*/  FADD.FTZ R106, -R177, R106 ;  /* 0x0000006ab16a7221 */ /* 0x000fe20000010100 */
[----:B------:R-:W-:Y:S01]  /*1da0*/  FADD.FTZ R205, R110, R205 ;  /* 0x000000cd6ecd7221 */ /* 0x000fe20000010000 */
[----:B------:R-:W-:Y:S01]  /*1db0*/  FADD.FTZ R204, R111, R204 ;  /* 0x000000cc6fcc7221 */ /* 0x000fe20000010000 */
[----:B------:R-:W-:Y:S01]  /*1dc0*/  FADD.FTZ R34, R114, R34 ;  /* 0x0000002272227221 */ /* 0x000fe20000010000 */
[----:B------:R-:W-:Y:S01]  /*1dd0*/  FADD.FTZ R33, R115, R33 ;  /* 0x0000002173217221 */ /* 0x000fe20000010000 */
[----:B------:R-:W-:Y:S01]  /*1de0*/  FADD.FTZ R230, R97, R230 ;  /* 0x000000e661e67221 */ /* 0x000fe20000010000 */
[----:B------:R-:W-:Y:S01]  /*1df0*/  FADD.FTZ R95, -R177, R95 ;  /* 0x0000005fb15f7221 */ /* 0x000fe20000010100 */
[----:B------:R-:W-:Y:S01]  /*1e00*/  FADD.FTZ R231, R96, R231 ;  /* 0x000000e760e77221 */ /* 0x000fe20000010000 */
[----:B------:R-:W-:Y:S01]  /*1e10*/  FADD.FTZ R136, R103, R136 ;  /* 0x0000008867887221 */ /* 0x000fe20000010000 */
[C---:B------:R-:W-:Y:S01]  /*1e20*/  FADD.FTZ R118, -R177.reuse, R118 ;  /* 0x00000076b1767221 */ /* 0x040fe20000010100 */
[----:B------:R-:W-:Y:S01]  /*1e30*/  FADD.FTZ R119, -R177, R119 ;  /* 0x00000077b1777221 */ /* 0x000fe20000010100 */
[----:B------:R-:W-:Y:S01]  /*1e40*/  FADD.FTZ R228, R99, R228 ;  /* 0x000000e463e47221 */ /* 0x000fe20000010000 */
[----:B------:R-:W-:Y:S01]  /*1e50*/  FADD.FTZ R201, R122, R201 ;  /* 0x000000c97ac97221 */ /* 0x000fe20000010000 */
[----:B------:R-:W-:Y:S01]  /*1e60*/  FADD.FTZ R200, R123, R200 ;  /* 0x000000c87bc87221 */ /* 0x000fe20000010000 */
[----:B------:R-:W-:Y:S01]  /*1e70*/  FADD.FTZ R30, R126, R30 ;  /* 0x0000001e7e1e7221 */ /* 0x000fe20000010000 */
[----:B------:R-:W-:Y:S01]  /*1e80*/  FADD.FTZ R29, R127, R29 ;  /* 0x0000001d7f1d7221 */ /* 0x000fe20000010000 */
[----:B------:R-:W3:Y:S01]  /*1e90*/  LDG.E.128 R128, desc[UR10][R128.64] ;  /* 0x0000000a80807981 */ /* 0x000ee2000c1e1d00 */
[----:B------:R-:W-:-:S02]  /*1ea0*/  FFMA.FTZ R100, R88, R100, R80 ;  /* 0x0000006458647223 */ /* 0x000fc40000010050 */
[----:B------:R-:W0:Y:S01]  /*1eb0*/  LDC.64 R88, c[0x0][0x430] ;  /* 0x00010c00ff587b82 */ /* 0x000e220000000a00 */
[----:B------:R-:W-:-:S04]  /*1ec0*/  FMUL.FTZ R80, R85, R97 ;  /* 0x0000006155507220 */ /* 0x000fc80000410000 */
[----:B------:R-:W-:Y:S01]  /*1ed0*/  FFMA.FTZ R101, R84, R101, R80 ;  /* 0x0000006554657223 */ /* 0x000fe20000010050 */
[----:B------:R-:W-:Y:S01]  /*1ee0*/  FMUL.FTZ R192, R83, UR16 ;  /* 0x0000001053c07c20 */ /* 0x000fe20008410000 */
[----:B------:R-:W-:Y:S01]  /*1ef0*/  FFMA.FTZ R170, R172, R114, R170 ;  /* 0x00000072acaa7223 */ /* 0x000fe200000100aa */
[----:B------:R-:W-:Y:S01]  /*1f00*/  FMUL.FTZ R169, R106, UR16 ;  /* 0x000000106aa97c20 */ /* 0x000fe20008410000 */
[----:B--2---:R-:W-:Y:S01]  /*1f10*/  FFMA.FTZ R193, R90, R91, R193 ;  /* 0x0000005b5ac17223 */ /* 0x004fe200000100c1 */
[----:B------:R-:W-:Y:S01]  /*1f20*/  FMUL.FTZ R80, R82, R98 ;  /* 0x0000006252507220 */ /* 0x000fe20000410000 */
[----:B------:R-:W-:Y:S01]  /*1f30*/  FFMA.FTZ R25, R91, R192, R25 ;  /* 0x000000c05b197223 */ /* 0x000fe20000010019 */
[----:B------:R-:W-:Y:S01]  /*1f40*/  FADD.FTZ R172, -R177, R107 ;  /* 0x0000006bb1ac7221 */ /* 0x000fe20000010100 */
[----:B------:R-:W2:Y:S01]  /*1f50*/  LDL R91, [R1+0x2c] ;  /* 0x00002c00015b7983 */ /* 0x000ea20000100800 */
[----:B------:R-:W-:Y:S01]  /*1f60*/  FFMA.FTZ R102, R81, R102, R80 ;  /* 0x0000006651667223 */ /* 0x000fe20000010050 */
[----:B0-----:R-:W-:-:S04]  /*1f70*/  IMAD.WIDE.U32 R80, R166, 0x10, R88 ;  /* 0x00000010a6507825 */ /* 0x001fc800078e0058 */
[-C--:B------:R-:W-:Y:S01]  /*1f80*/  FFMA.FTZ R6, R110, R169.reuse, R6 ;  /* 0x000000a96e067223 */ /* 0x080fe20000010006 */
[----:B------:R-:W0:Y:S01]  /*1f90*/  @P0 LDC.64 R88, c[0x0][0x3b8] ;  /* 0x0000ee00ff580b82 */ /* 0x000e220000000a00 */
[----:B------:R-:W-:Y:S01]  /*1fa0*/  FMUL.FTZ R172, R172, UR16 ;  /* 0x00000010acac7c20 */ /* 0x000fe20008410000 */
[----:B------:R-:W4:Y:S01]  /*1fb0*/  LDL R90, [R1+0x30] ;  /* 0x00003000015a7983 */ /* 0x000f220000100800 */
[----:B------:R-:W-:Y:S01]  /*1fc0*/  FFMA.FTZ R149, R114, R169, R149 ;  /* 0x000000a972957223 */ /* 0x000fe20000010095 */
[----:B------:R-:W-:Y:S01]  /*1fd0*/  FFMA.FTZ R197, R97, R93, R197 ;  /* 0x0000005d61c57223 */ /* 0x000fe200000100c5 */
[----:B------:R-:W-:Y:S01]  /*1fe0*/  FFMA.FTZ R196, R96, R92, R196 ;  /* 0x0000005c60c47223 */ /* 0x000fe200000100c4 */
[----:B------:R-:W-:Y:S01]  /*1ff0*/  FMUL.FTZ R182, R118, UR16 ;  /* 0x0000001076b67c20 */ /* 0x000fe20008410000 */
[----:B------:R-:W-:Y:S01]  /*2000*/  FMUL.FTZ R184, R119, UR16 ;  /* 0x0000001077b87c20 */ /* 0x000fe20008410000 */
[----:B------:R-:W1:Y:S01]  /*2010*/  @P1 LDC.64 R106, c[0x0][0x438] ;  /* 0x00010e00ff6a1b82 */ /* 0x000e620000000a00 */
[----:B------:R-:W3:Y:S07]  /*2020*/  LDG.E.128 R80, desc[UR10][R80.64] ;  /* 0x0000000a50507981 */ /* 0x000eee000c1e1d00 */
[----:B------:R-:W4:Y:S01]  /*2030*/  LDC.64 R84, c[0x0][0x428] ;  /* 0x00010a00ff547b82 */ /* 0x000f220000000a00 */
[----:B0-----:R-:W-:-:S04]  /*2040*/  @P0 IMAD.WIDE.U32 R88, R164, 0x4, R88 ;  /* 0x00000004a4580825 */ /* 0x001fc800078e0058 */
[-C--:B------:R-:W-:Y:S01]  /*2050*/  FFMA.FTZ R5, R111, R172.reuse, R5 ;  /* 0x000000ac6f057223 */ /* 0x080fe20000010005 */
[----:B------:R-:W-:Y:S01]  /*2060*/  FFMA.FTZ R148, R115, R172, R148 ;  /* 0x000000ac73947223 */ /* 0x000fe20000010094 */
[----:B------:R-:W3:Y:S04]  /*2070*/  LDG.E.128 R108, desc[UR10][R108.64] ;  /* 0x0000000a6c6c7981 */ /* 0x000ee8000c1e1d00 */
[----:B------:R0:W5:Y:S01]  /*2080*/  @P0 LDG.E R157, desc[UR10][R88.64] ;  /* 0x0000000a589d0981 */ /* 0x000162000c1e1900 */
[----:B-1----:R-:W-:-:S03]  /*2090*/  @P1 IMAD.WIDE.U32 R106, R160, 0x10, R106 ;  /* 0x00000010a06a1825 */ /* 0x002fc600078e006a */
[----:B------:R-:W3:Y:S04]  /*20a0*/  LDG.E.128 R112, desc[UR10][R112.64] ;  /* 0x0000000a70707981 */ /* 0x000ee8000c1e1d00 */
[----:B------:R-:W5:Y:S01]  /*20b0*/  @P1 LDG.E.128 R52, desc[UR10][R106.64] ;  /* 0x0000000a6a341981 */ /* 0x000f62000c1e1d00 */
[----:B0-----:R-:W0:Y:S03]  /*20c0*/  @P1 LDC.64 R88, c[0x0][0x438] ;  /* 0x00010e00ff581b82 */ /* 0x001e260000000a00 */
[----:B------:R-:W3:Y:S01]  /*20d0*/  LDL R97, [R1+0x28] ;  /* 0x0000280001617983 */ /* 0x000ee20000100800 */
[----:B------:R-:W-:-:S03]  /*20e0*/  FMUL.FTZ R96, R95, UR16 ;  /* 0x000000105f607c20 */ /* 0x000fc60008410000 */
[----:B------:R-:W3:Y:S04]  /*20f0*/  LDG.E.128 R116, desc[UR10][R116.64] ;  /* 0x0000000a74747981 */ /* 0x000ee8000c1e1d00 */
[----:B------:R-:W3:Y:S01]  /*2100*/  LDG.E.128 R104, desc[UR10][R104.64] ;  /* 0x0000000a68687981 */ /* 0x000ee2000c1e1d00 */
[----:B0-----:R-:W-:-:S05]  /*2110*/  @P1 IMAD.WIDE.U32 R88, R166, 0x10, R88 ;  /* 0x00000010a6581825 */ /* 0x001fca00078e0058 */
[----:B------:R0:W5:Y:S02]  /*2120*/  @P1 LDG.E.128 R68, desc[UR10][R88.64] ;  /* 0x0000000a58441981 */ /* 0x000164000c1e1d00 */
[----:B0-----:R-:W0:Y:S02]  /*2130*/  @P0 LDC.64 R88, c[0x0][0x3b8] ;  /* 0x0000ee00ff580b82 */ /* 0x001e240000000a00 */
[----:B0-----:R-:W-:-:S05]  /*2140*/  @P0 IMAD.WIDE.U32 R88, R166, 0x4, R88 ;  /* 0x00000004a6580825 */ /* 0x001fca00078e0058 */
[----:B------:R2:W5:Y:S04]  /*2150*/  @P0 LDG.E R158, desc[UR10][R88.64] ;  /* 0x0000000a589e0981 */ /* 0x000568000c1e1900 */
[----:B------:R-:W3:Y:S01]  /*2160*/  LDL R89, [R1+0x24] ;  /* 0x0000240001597983 */ /* 0x000ee20000100800 */
[----:B------:R-:W-:Y:S01]  /*2170*/  FFMA.FTZ R21, R103, R96, R21 ;  /* 0x0000006067157223 */ /* 0x000fe20000010015 */
[----:B--2---:R-:W-:Y:S02]  /*2180*/  FMUL.FTZ R88, R91, R99 ;  /* 0x000000635b587220 */ /* 0x004fe40000410000 */
[----:B------:R-:W2:Y:S02]  /*2190*/  LDL R91, [R1+0x1c] ;  /* 0x00001c00015b7983 */ /* 0x000ea40000100800 */
[----:B----4-:R-:W-:-:S02]  /*21a0*/  FFMA.FTZ R103, R90, R103, R88 ;  /* 0x000000675a677223 */ /* 0x010fc40000010058 */
[----:B------:R-:W4:Y:S01]  /*21b0*/  LDL R90, [R1+0x20] ;  /* 0x00002000015a7983 */ /* 0x000f220000100800 */
[----:B---3--:R-:W-:-:S03]  /*21c0*/  FMUL.FTZ R88, R89, R108 ;  /* 0x0000006c59587220 */ /* 0x008fc60000410000 */
[----:B------:R-:W3:Y:S01]  /*21d0*/  LDL R89, [R1+0x14] ;  /* 0x0000140001597983 */ /* 0x000ee20000100800 */
[----:B------:R-:W-:-:S03]  /*21e0*/  FADD.FTZ R95, -R177, R104 ;  /* 0x00000068b15f7221 */ /* 0x000fc60000010100 */
[----:B------:R-:W3:Y:S01]  /*21f0*/  LDL R104, [R1+0x18] ;  /* 0x0000180001687983 */ /* 0x000ee20000100800 */
[----:B------:R-:W-:Y:S01]  /*2200*/  FMUL.FTZ R95, R95, UR16 ;  /* 0x000000105f5f7c20 */ /* 0x000fe20008410000 */
[----:B------:R-:W-:-:S03]  /*2210*/  FADD.FTZ R135, R112, R135 ;  /* 0x0000008770877221 */ /* 0x000fc60000010000 */
[----:B------:R-:W-:Y:S01]  /*2220*/  FFMA.FTZ R20, R112, R95, R20 ;  /* 0x0000005f70147223 */ /* 0x000fe20000010014 */
[----:B------:R-:W-:Y:S01]  /*2230*/  FFMA.FTZ R112, R97, R112, R88 ;  /* 0x0000007061707223 */ /* 0x000fe20000010058 */
[----:B------:R-:W-:Y:S02]  /*2240*/  FADD.FTZ R97, -R177, R105 ;  /* 0x00000069b1617221 */ /* 0x000fe40000010100 */
[----:B------:R-:W3:Y:S01]  /*2250*/  LDL R105, [R1+0xc] ;  /* 0x00000c0001697983 */ /* 0x000ee20000100800 */
[----:B------:R-:W-:-:S03]  /*2260*/  FFMA.FTZ R199, R99, R96, R199 ;  /* 0x0000006063c77223 */ /* 0x000fc600000100c7 */
[----:B------:R-:W3:Y:S01]  /*2270*/  LDL R99, [R1+0x10] ;  /* 0x0000100001637983 */ /* 0x000ee20000100800 */
[----:B------:R-:W-:Y:S01]  /*2280*/  FMUL.FTZ R97, R97, UR16 ;  /* 0x0000001061617c20 */ /* 0x000fe20008410000 */
[----:B------:R-:W-:Y:S01]  /*2290*/  FFMA.FTZ R178, R122, R182, R178 ;  /* 0x000000b67ab27223 */ /* 0x000fe200000100b2 */
[----:B------:R-:W-:Y:S02]  /*22a0*/  FFMA.FTZ R179, R123, R184, R179 ;  /* 0x000000b87bb37223 */ /* 0x000fe400000100b3 */
[----:B------:R-:W3:Y:S01]  /*22b0*/  LDG.E.128 R120, desc[UR10][R120.64] ;  /* 0x0000000a78787981 */ /* 0x000ee2000c1e1d00 */
[----:B------:R-:W-:Y:S01]  /*22c0*/  FFMA.FTZ R145, R126, R182, R145 ;  /* 0x000000b67e917223 */ /* 0x000fe20000010091 */
[----:B------:R-:W-:Y:S01]  /*22d0*/  FFMA.FTZ R144, R127, R184, R144 ;  /* 0x000000b87f907223 */ /* 0x000fe20000010090 */
[C---:B------:R-:W-:Y:S01]  /*22e0*/  FADD.FTZ R134, R113.reuse, R134 ;  /* 0x0000008671867221 */ /* 0x040fe20000010000 */
[----:B------:R-:W-:Y:S01]  /*22f0*/  FFMA.FTZ R19, R113, R97, R19 ;  /* 0x0000006171137223 */ /* 0x000fe20000010013 */
[----:B------:R-:W3:Y:S01]  /*2300*/  LDG.E.128 R124, desc[UR10][R124.64] ;  /* 0x0000000a7c7c7981 */ /* 0x000ee2000c1e1d00 */
[----:B------:R-:W-:-:S04]  /*2310*/  IMAD.WIDE.U32 R84, R166, 0x10, R84 ;  /* 0x00000010a6547825 */ /* 0x000fc800078e0054 */
[C---:B------:R-:W-:Y:S01]  /*2320*/  FADD.FTZ R217, R86.reuse, R217 ;  /* 0x000000d956d97221 */ /* 0x040fe20000010000 */
[----:B------:R-:W-:Y:S01]  /*2330*/  FFMA.FTZ R194, R86, R190, R194 ;  /* 0x000000be56c27223 */ /* 0x000fe200000100c2 */
[C---:B------:R-:W-:Y:S01]  /*2340*/  FADD.FTZ R216, R87.reuse, R216 ;  /* 0x000000d857d87221 */ /* 0x040fe20000010000 */
[----:B------:R-:W-:Y:S02]  /*2350*/  FFMA.FTZ R195, R87, R192, R195 ;  /* 0x000000c057c37223 */ /* 0x000fe400000100c3 */
[----:B------:R-:W3:Y:S01]  /*2360*/  LDG.E.128 R84, desc[UR10][R84.64] ;  /* 0x0000000a54547981 */ /* 0x000ee2000c1e1d00 */
[----:B--2---:R-:W-:-:S03]  /*2370*/  FMUL.FTZ R88, R91, R109 ;  /* 0x0000006d5b587220 */ /* 0x004fc60000410000 */
[----:B------:R-:W2:Y:S01]  /*2380*/  LDL R91, [R1+0x4] ;  /* 0x00000400015b7983 */ /* 0x000ea20000100800 */
[----:B----4-:R-:W-:-:S03]  /*2390*/  FFMA.FTZ R113, R90, R113, R88 ;  /* 0x000000715a717223 */ /* 0x010fc60000010058 */
[----:B------:R-:W4:Y:S01]  /*23a0*/  LDL R90, [R1+0x8] ;  /* 0x00000800015a7983 */ /* 0x000f220000100800 */
[----:B---3--:R-:W-:-:S03]  /*23b0*/  FMUL.FTZ R88, R89, R110 ;  /* 0x0000006e59587220 */ /* 0x008fc60000410000 */
[----:B------:R-:W3:Y:S01]  /*23c0*/  LDL R89, [R1] ;  /* 0x0000000001597983 */ /* 0x000ee20000100800 */
[C---:B------:R-:W-:Y:S01]  /*23d0*/  FADD.FTZ R229, R98.reuse, R229 ;  /* 0x000000e562e57221 */ /* 0x040fe20000010000 */
[----:B------:R-:W-:Y:S01]  /*23e0*/  FFMA.FTZ R198, R98, R94, R198 ;  /* 0x0000005e62c67223 */ /* 0x000fe200000100c6 */
[----:B------:R-:W-:-:S04]  /*23f0*/  FADD.FTZ R98, -R177, R106 ;  /* 0x0000006ab1627221 */ /* 0x000fc80000010100 */
[----:B------:R-:W-:Y:S01]  /*2400*/  FMUL.FTZ R98, R98, UR16 ;  /* 0x0000001062627c20 */ /* 0x000fe20008410000 */
[----:B------:R-:W-:-:S03]  /*2410*/  FADD.FTZ R133, R114, R133 ;  /* 0x0000008572857221 */ /* 0x000fc60000010000 */
[----:B------:R-:W-:Y:S01]  /*2420*/  FFMA.FTZ R18, R114, R98, R18 ;  /* 0x0000006272127223 */ /* 0x000fe20000010012 */
[----:B------:R-:W-:Y:S01]  /*2430*/  FFMA.FTZ R114, R104, R114, R88 ;  /* 0x0000007268727223 */ /* 0x000fe20000010058 */
[----:B------:R-:W-:Y:S01]  /*2440*/  FADD.FTZ R104, -R177, R107 ;  /* 0x0000006bb1687221 */ /* 0x000fe20000010100 */
[----:B------:R-:W-:-:S03]  /*2450*/  FMUL.FTZ R88, R105, R111 ;  /* 0x0000006f69587220 */ /* 0x000fc60000410000 */
[----:B------:R-:W-:Y:S01]  /*2460*/  FMUL.FTZ R104, R104, UR16 ;  /* 0x0000001068687c20 */ /* 0x000fe20008410000 */
[C---:B------:R-:W-:Y:S01]  /*2470*/  FADD.FTZ R132, R115.reuse, R132 ;  /* 0x0000008473847221 */ /* 0x040fe20000010000 */
[C---:B------:R-:W-:Y:S02]  /*2480*/  FADD.FTZ R226, R110.reuse, R226 ;  /* 0x000000e26ee27221 */ /* 0x040fe40000010000 */
[----:B------:R-:W-:Y:S01]  /*2490*/  FFMA.FTZ R17, R115, R104, R17 ;  /* 0x0000006873117223 */ /* 0x000fe20000010011 */
[----:B------:R-:W-:Y:S01]  /*24a0*/  FFMA.FTZ R115, R99, R115, R88 ;  /* 0x0000007363737223 */ /* 0x000fe20000010058 */
[----:B------:R-:W-:Y:S01]  /*24b0*/  FFMA.FTZ R210, R110, R98, R210 ;  /* 0x000000626ed27223 */ /* 0x000fe200000100d2 */
[----:B------:R-:W-:Y:S01]  /*24c0*/  FADD.FTZ R99, -R177, R116 ;  /* 0x00000074b1637221 */ /* 0x000fe20000010100 */
[C---:B------:R-:W-:Y:S01]  /*24d0*/  FADD.FTZ R225, R111.reuse, R225 ;  /* 0x000000e16fe17221 */ /* 0x040fe20000010000 */
[----:B------:R-:W-:Y:S02]  /*24e0*/  FFMA.FTZ R211, R111, R104, R211 ;  /* 0x000000686fd37223 */ /* 0x000fe400000100d3 */
[----:B------:R-:W0:Y:S01]  /*24f0*/  LDC.64 R110, c[0x0][0x3b0] ;  /* 0x0000ec00ff6e7b82 */ /* 0x000e220000000a00 */
[----:B------:R-:W-:Y:S01]  /*2500*/  FMUL.FTZ R99, R99, UR16 ;  /* 0x0000001063637c20 */ /* 0x000fe20008410000 */
[----:B------:R-:W-:Y:S01]  /*2510*/  FADD.FTZ R105, -R177, R117 ;  /* 0x00000075b1697221 */ /* 0x000fe20000010100 */
[----:B------:R-:W-:-:S02]  /*2520*/  FADD.FTZ R43, R124, R43 ;  /* 0x0000002b7c2b7221 */ /* 0x000fc40000010000 */
[----:B------:R-:W-:Y:S01]  /*2530*/  FFMA.FTZ R16, R124, R99, R16 ;  /* 0x000000637c107223 */ /* 0x000fe20000010010 */
[----:B------:R-:W-:Y:S01]  /*2540*/  FMUL.FTZ R105, R105, UR16 ;  /* 0x0000001069697c20 */ /* 0x000fe20008410000 */
[----:B------:R-:W-:Y:S01]  /*2550*/  FADD.FTZ R106, -R177, R118 ;  /* 0x00000076b16a7221 */ /* 0x000fe20000010100 */
[C---:B------:R-:W-:Y:S02]  /*2560*/  FADD.FTZ R42, R125.reuse, R42 ;  /* 0x0000002a7d2a7221 */ /* 0x040fe40000010000 */
[----:B------:R-:W-:Y:S01]  /*2570*/  FFMA.FTZ R15, R125, R105, R15 ;  /* 0x000000697d0f7223 */ /* 0x000fe2000001000f */
[----:B------:R-:W-:Y:S01]  /*2580*/  FMUL.FTZ R106, R106, UR16 ;  /* 0x000000106a6a7c20 */ /* 0x000fe20008410000 */
[----:B------:R-:W-:Y:S01]  /*2590*/  FADD.FTZ R107, -R177, R119 ;  /* 0x00000077b16b7221 */ /* 0x000fe20000010100 */
[C---:B------:R-:W-:Y:S02]  /*25a0*/  FADD.FTZ R41, R126.reuse, R41 ;  /* 0x000000297e297221 */ /* 0x040fe40000010000 */
[----:B------:R-:W-:Y:S01]  /*25b0*/  FFMA.FTZ R14, R126, R106, R14 ;  /* 0x0000006a7e0e7223 */ /* 0x000fe2000001000e */
[----:B------:R-:W-:Y:S01]  /*25c0*/  FMUL.FTZ R107, R107, UR16 ;  /* 0x000000106b6b7c20 */ /* 0x000fe20008410000 */
[----:B------:R-:W-:-:S03]  /*25d0*/  FADD.FTZ R40, R127, R40 ;  /* 0x000000287f287221 */ /* 0x000fc60000010000 */
[----:B------:R-:W-:Y:S01]  /*25e0*/  FFMA.FTZ R13, R127, R107, R13 ;  /* 0x0000006b7f0d7223 */ /* 0x000fe2000001000d */
[C---:B------:R-:W-:Y:S01]  /*25f0*/  FADD.FTZ R119, -R177.reuse, R130 ;  /* 0x00000082b1777221 */ /* 0x040fe20000010100 */
[C---:B------:R-:W-:Y:S01]  /*2600*/  FADD.FTZ R118, -R177.reuse, R129 ;  /* 0x00000081b1767221 */ /* 0x040fe20000010100 */
[C---:B------:R-:W-:Y:S01]  /*2610*/  FADD.FTZ R232, R108.reuse, R232 ;  /* 0x000000e86ce87221 */ /* 0x040fe20000010000 */
[----:B------:R-:W-:Y:S01]  /*2620*/  FFMA.FTZ R208, R108, R95, R208 ;  /* 0x0000005f6cd07223 */ /* 0x000fe200000100d0 */
[----:B------:R-:W-:Y:S01]  /*2630*/  FADD.FTZ R108, -R177, R128 ;  /* 0x00000080b16c7221 */ /* 0x000fe20000010100 */
[C---:B------:R-:W-:Y:S01]  /*2640*/  FADD.FTZ R221, R123.reuse, R221 ;  /* 0x000000dd7bdd7221 */ /* 0x040fe20000010000 */
[----:B------:R-:W-:Y:S01]  /*2650*/  FFMA.FTZ R237, R123, R107, R237 ;  /* 0x0000006b7bed7223 */ /* 0x000fe200000100ed */
[C---:B------:R-:W-:Y:S01]  /*2660*/  FADD.FTZ R222, R122.reuse, R222 ;  /* 0x000000de7ade7221 */ /* 0x040fe20000010000 */
[----:B------:R-:W-:Y:S01]  /*2670*/  FFMA.FTZ R238, R122, R106, R238 ;  /* 0x0000006a7aee7223 */ /* 0x000fe200000100ee */
[C---:B------:R-:W-:Y:S01]  /*2680*/  FADD.FTZ R223, R121.reuse, R223 ;  /* 0x000000df79df7221 */ /* 0x040fe20000010000 */
[----:B------:R-:W-:Y:S01]  /*2690*/  FFMA.FTZ R239, R121, R105, R239 ;  /* 0x0000006979ef7223 */ /* 0x000fe200000100ef */
[----:B--2---:R-:W-:-:S04]  /*26a0*/  FMUL.FTZ R88, R91, R120 ;  /* 0x000000785b587220 */ /* 0x004fc80000410000 */
[----:B----4-:R-:W-:Y:S01]  /*26b0*/  FFMA.FTZ R124, R90, R124, R88 ;  /* 0x0000007c5a7c7223 */ /* 0x010fe20000010058 */
[----:B------:R-:W-:Y:S01]  /*26c0*/  FMUL.FTZ R88, R252, R121 ;  /* 0x00000079fc587220 */ /* 0x000fe20000410000 */
[----:B------:R-:W-:-:S04]  /*26d0*/  FADD.FTZ R90, RZ, R165 ;  /* 0x000000a5ff5a7221 */ /* 0x000fc80000010000 */
[----:B------:R-:W-:-:S04]  /*26e0*/  FADD.FTZ R90, R168, R90 ;  /* 0x0000005aa85a7221 */ /* 0x000fc80000010000 */
[----:B------:R-:W-:-:S04]  /*26f0*/  FADD.FTZ R90, R170, R90 ;  /* 0x0000005aaa5a7221 */ /* 0x000fc80000010000 */
[----:B------:R-:W-:-:S04]  /*2700*/  FADD.FTZ R90, R174, R90 ;  /* 0x0000005aae5a7221 */ /* 0x000fc80000010000 */
[----:B------:R-:W-:Y:S01]  /*2710*/  FADD.FTZ R90, R173, R90 ;  /* 0x0000005aad5a7221 */ /* 0x000fe20000010000 */
[----:B---3--:R-:W-:Y:S01]  /*2720*/  FFMA.FTZ R125, R89, R125, R88 ;  /* 0x0000007d597d7223 */ /* 0x008fe20000010058 */
[----:B------:R-:W-:-:S04]  /*2730*/  FMUL.FTZ R88, R250, R122 ;  /* 0x0000007afa587220 */ /* 0x000fc80000410000 */
[----:B------:R-:W-:Y:S01]  /*2740*/  FFMA.FTZ R126, R251, R126, R88 ;  /* 0x0000007efb7e7223 */ /* 0x000fe20000010058 */
        /* <DEDUP_REMOVED lines=16> */
[----:B0-----:R-:W-:Y:S01]  /*2850*/  FADD.FTZ R88, R176, R90 ;  /* 0x0000005ab0587221 */ /* 0x001fe20000010000 */
        /* <DEDUP_REMOVED lines=32> */
[----:B------:R-:W-:Y:S01]  /*2a60*/  FMUL.FTZ R116, R246, R80 ;  /* 0x00000050f6747220 */ /* 0x000fe20000410000 */
[----:B------:R-:W-:Y:S02]  /*2a70*/  FFMA.FTZ R89, R95, R112, R89 ;  /* 0x000000705f597223 */ /* 0x000fe40000010059 */
[----:B------:R-:W-:Y:S01]  /*2a80*/  FADD.FTZ R88, R126, R88 ;  /* 0x000000587e587221 */ /* 0x000fe20000010000 */
[----:B------:R-:W-:Y:S01]  /*2a90*/  FFMA.FTZ R116, R247, R84, R116 ;  /* 0x00000054f7747223 */ /* 0x000fe20000010074 */
[----:B------:R-:W-:Y:S01]  /*2aa0*/  FMUL.FTZ R111, R244, R81 ;  /* 0x00000051f46f7220 */ /* 0x000fe20000410000 */
[----:B------:R-:W-:Y:S01]  /*2ab0*/  FFMA.FTZ R89, R97, R113, R89 ;  /* 0x0000007161597223 */ /* 0x000fe20000010059 */
[----:B------:R-:W-:Y:S01]  /*2ac0*/  FADD.FTZ R88, R127, R88 ;  /* 0x000000587f587221 */ /* 0x000fe20000010000 */
[----:B------:R-:W-:Y:S01]  /*2ad0*/  FMUL.FTZ R110, R242, R82 ;  /* 0x00000052f26e7220 */ /* 0x000fe20000410000 */
[----:B------:R-:W-:Y:S01]  /*2ae0*/  FFMA.FTZ R111, R245, R85, R111 ;  /* 0x00000055f56f7223 */ /* 0x000fe2000001006f */
[----:B------:R-:W-:Y:S01]  /*2af0*/  FFMA.FTZ R89, R98, R114, R89 ;  /* 0x0000007262597223 */ /* 0x000fe20000010059 */
[----:B------:R-:W-:Y:S01]  /*2b00*/  FADD.FTZ R88, R116, R88 ;  /* 0x0000005874587221 */ /* 0x000fe20000010000 */
[C---:B------:R-:W-:Y:S01]  /*2b10*/  FADD.FTZ R227, R109.reuse, R227 ;  /* 0x000000e36de37221 */ /* 0x040fe20000010000 */
        /* <DEDUP_REMOVED lines=11> */
[C---:B------:R-:W-:Y:S01]  /*2bd0*/  FADD.FTZ R39, R84.reuse, R39 ;  /* 0x0000002754277221 */ /* 0x040fe20000010000 */
[----:B------:R-:W-:Y:S02]  /*2be0*/  FFMA.FTZ R12, R84, R108, R12 ;  /* 0x0000006c540c7223 */ /* 0x000fe4000001000c */
[----:B------:R-:W-:Y:S01]  /*2bf0*/  FFMA.FTZ R89, R106, R126, R89 ;  /* 0x0000007e6a597223 */ /* 0x000fe20000010059 */
[----:B------:R-:W0:Y:S03]  /*2c00*/  SHFL.DOWN PT, R84, R88, 0x10, 0x1f ;  /* 0x0a001f0058547f89 */ /* 0x000e2600000e0000 */
[----:B------:R-:W-:Y:S01]  /*2c10*/  FFMA.FTZ R89, R107, R127, R89 ;  /* 0x0000007f6b597223 */ /* 0x000fe20000010059 */
[----:B------:R-:W-:-:S03]  /*2c20*/  FMUL.FTZ R118, R118, UR16 ;  /* 0x0000001076767c20 */ /* 0x000fc60008410000 */
[----:B------:R-:W-:Y:S01]  /*2c30*/  FFMA.FTZ R89, R108, R116, R89 ;  /* 0x000000746c597223 */ /* 0x000fe20000010059 */
[C---:B------:R-:W-:Y:S01]  /*2c40*/  FADD.FTZ R224, R120.reuse, R224 ;  /* 0x000000e078e07221 */ /* 0x040fe20000010000 */
[----:B------:R-:W-:Y:S01]  /*2c50*/  FFMA.FTZ R212, R120, R99, R212 ;  /* 0x0000006378d47223 */ /* 0x000fe200000100d4 */
        /* <DEDUP_REMOVED lines=39> */
.L_x_6295:
[----:B------:R-:W-:Y:S05]  /*2ed0*/  BSYNC.RECONVERGENT B0 ;  /* 0x0000000000007941 */ /* 0x000fea0003800200 */
.L_x_6294:
[----:B------:R-:W1:Y:S08]  /*2ee0*/  S2UR UR6, SR_CgaCtaId ;  /* 0x00000000000679c3 */ /* 0x000e700000008800 */
[----:B------:R-:W-:Y:S01]  /*2ef0*/  BAR.SYNC.DEFER_BLOCKING 0x0 ;  /* 0x0000000000007b1d */ /* 0x000fe20000010000 */
[C---:B------:R-:W-:Y:S01]  /*2f00*/  FADD.FTZ R10, R86.reuse, R10 ;  /* 0x0000000a560a7221 */ /* 0x040fe20000010000 */
[-C--:B------:R-:W-:Y:S01]  /*2f10*/  FFMA.FTZ R38, R86, R119.reuse, R38 ;  /* 0x0000007756267223 */ /* 0x080fe20000010026 */
[C---:B------:R-:W-:Y:S01]  /*2f20*/  FADD.FTZ R9, R87.reuse, R9 ;  /* 0x0000000957097221 */ /* 0x040fe20000010000 */
[----:B------:R-:W-:Y:S01]  /*2f30*/  FFMA.FTZ R37, R87, R120, R37 ;  /* 0x0000007857257223 */ /* 0x000fe20000010025 */
[C---:B------:R-:W-:Y:S01]  /*2f40*/  FADD.FTZ R220, R80.reuse, R220 ;  /* 0x000000dc50dc7221 */ /* 0x040fe20000010000 */
[----:B------:R-:W-:Y:S01]  /*2f50*/  UMOV UR5, 0x400 ;  /* 0x0000040000057882 */ /* 0x000fe20000000000 */
[----:B------:R-:W-:Y:S01]  /*2f60*/  FFMA.FTZ R236, R80, R108, R236 ;  /* 0x0000006c50ec7223 */ /* 0x000fe200000100ec */
[----:B------:R-:W-:Y:S01]  /*2f70*/  UISETP.NE.U32.AND UP0, UPT, UR26, URZ, UPT ;  /* 0x000000ff1a00728c */ /* 0x000fe2000bf05070 */
[C---:B------:R-:W-:Y:S01]  /*2f80*/  FADD.FTZ R215, R81.reuse, R215 ;  /* 0x000000d751d77221 */ /* 0x040fe20000010000 */
[----:B------:R-:W-:Y:S01]  /*2f90*/  UIADD3 UR4, UPT, UPT, UR4, UR24, URZ ;  /* 0x0000001804047290 */ /* 0x000fe2000fffe0ff */
[----:B------:R-:W-:Y:S01]  /*2fa0*/  FFMA.FTZ R235, R81, R118, R235 ;  /* 0x0000007651eb7223 */ /* 0x000fe200000100eb */
[----:B------:R-:W-:Y:S01]  /*2fb0*/  UISETP.NE.AND.EX UP0, UPT, UR27, URZ, UPT, UP0 ;  /* 0x000000ff1b00728c */ /* 0x000fe2000bf05300 */
        /* <DEDUP_REMOVED lines=10> */
[----:B------:R-:W-:-:S09]  /*3060*/  @!UP1 UIADD3 UR6, UPT, UPT, UR5, 0x7010, URZ ;  /* 0x0000701005069890 */ /* 0x000fd2000fffe0ff */
[----:B------:R-:W1:Y:S01]  /*3070*/  LDS.128 R84, [UR6] ;  /* 0x00000006ff547984 */ /* 0x000e620008000c00 */
[----:B------:R-:W-:Y:S02]  /*3080*/  UIADD3 UR6, UPT, UPT, UR5, 0x7060, URZ ;  /* 0x0000706005067890 */ /* 0x000fe4000fffe0ff */
[----:B------:R-:W-:Y:S01]  /*3090*/  @!UP1 UIADD3 UR6, UPT, UPT, UR5, 0x7020, URZ ;  /* 0x0000702005069890 */ /* 0x000fe2000fffe0ff */
[----:B0-----:R-:W-:Y:S01]  /*30a0*/  FADD.FTZ R89, RZ, R89 ;  /* 0x00000059ff597221 */ /* 0x001fe20000010000 */
[----:B------:R-:W-:-:S03]  /*30b0*/  FADD.FTZ R88, RZ, R88 ;  /* 0x00000058ff587221 */ /* 0x000fc60000010000 */
[----:B------:R-:W-:Y:S01]  /*30c0*/  FADD.FTZ R91, R91, R89 ;  /* 0x000000595b5b7221 */ /* 0x000fe20000010000 */
[----:B------:R-:W-:-:S03]  /*30d0*/  FADD.FTZ R90, R90, R88 ;  /* 0x000000585a5a7221 */ /* 0x000fc60000010000 */
[----:B-1----:R-:W-:Y:S01]  /*30e0*/  FADD.FTZ R85, R91, R85 ;  /* 0x000000555b557221 */ /* 0x002fe20000010000 */
        /* <DEDUP_REMOVED lines=51> */
[----:B------:R-:W-:-:S02]  /*3420*/  LOP3.LUT P4, RZ, R130, 0xff0000, RZ, 0xc0, !PT ;  /* 0x00ff000082ff7812 */ /* 0x000fc4000788c0ff */
[----:B------:R-:W-:Y:S02]  /*3430*/  ISETP.GE.U32.AND P5, PT, R130, 0x1000000, PT ;  /* 0x010000008200780c */ /* 0x000fe40003fa6070 */
[----:B------:R-:W-:Y:S02]  /*3440*/  SEL R80, R80, RZ, P2 ;  /* 0x000000ff50507207 */ /* 0x000fe40001000000 */
[----:B------:R-:W-:Y:S02]  /*3450*/  SEL R81, R0, RZ, P3 ;  /* 0x000000ff00517207 */ /* 0x000fe40001800000 */
[----:B------:R-:W-:Y:S02]  /*3460*/  SEL R82, R82, RZ, P4 ;  /* 0x000000ff52527207 */ /* 0x000fe40002000000 */
[----:B------:R-:W-:Y:S01]  /*3470*/  SEL R83, R174, RZ, P5 ;  /* 0x000000ffae537207 */ /* 0x000fe20002800000 */
[----:B------:R-:W-:Y:S06]  /*3480*/  BRA `(.L_x_6299) ;  /* 0x0000000c00e87947 */ /* 0x000fec0003800000 */
.L_x_6298:
[----:B------:R-:W-:Y:S02]  /*3490*/  MOV R72, UR17 ;  /* 0x0000001100487c02 */ /* 0x000fe40008000f00 */
[C---:B-----5:R-:W-:Y:S02]  /*34a0*/  LOP3.LUT P2, RZ, R130.reuse, 0xff, RZ, 0xc0, !PT ;  /* 0x000000ff82ff7812 */ /* 0x060fe4000784c0ff */
[----:B------:R-:W-:Y:S01]  /*34b0*/  LOP3.LUT P3, RZ, R130, 0xff00, RZ, 0xc0, !PT ;  /* 0x0000ff0082ff7812 */ /* 0x000fe2000786c0ff */
[----:B------:R-:W-:Y:S01]  /*34c0*/  FFMA.FTZ R72, R0, R72, UR18 ;  /* 0x0000001200487e23 */ /* 0x000fe20008010048 */
[----:B------:R-:W-:Y:S02]  /*34d0*/  MOV R0, UR17 ;  /* 0x0000001100007c02 */ /* 0x000fe40008000f00 */
[C---:B------:R-:W-:Y:S01]  /*34e0*/  LOP3.LUT P4, RZ, R130.reuse, 0xff0000, RZ, 0xc0, !PT ;  /* 0x00ff000082ff7812 */ /* 0x040fe2000788c0ff */
[----:B------:R-:W-:Y:S01]  /*34f0*/  FADD.FTZ R72, R165, -R72 ;  /* 0x80000048a5487221 */ /* 0x000fe20000010000 */
[----:B------:R-:W-:Y:S01]  /*3500*/  ISETP.GE.U32.AND P5, PT, R130, 0x1000000, PT ;  /* 0x010000008200780c */ /* 0x000fe20003fa6070 */
[----:B------:R-:W-:-:S02]  /*3510*/  FFMA.FTZ R0, R167, R0, UR18 ;  /* 0x00000012a7007e23 */ /* 0x000fc40008010000 */
[----:B------:R-:W-:Y:S02]  /*3520*/  FMUL.FTZ R72, R72, UR16 ;  /* 0x0000001048487c20 */ /* 0x000fe40008410000 */
[----:B------:R-:W-:Y:S01]  /*3530*/  FADD.FTZ R73, R168, -R0 ;  /* 0x80000000a8497221 */ /* 0x000fe20000010000 */
[----:B------:R-:W-:Y:S01]  /*3540*/  MOV R0, UR17 ;  /* 0x0000001100007c02 */ /* 0x000fe20008000f00 */
[----:B------:R-:W-:Y:S02]  /*3550*/  FMUL.FTZ R80, R72, UR7 ;  /* 0x0000000748507c20 */ /* 0x000fe40008410000 */
[----:B------:R-:W-:Y:S02]  /*3560*/  FMUL.FTZ R73, R73, UR16 ;  /* 0x0000001049497c20 */ /* 0x000fe40008410000 */
[----:B------:R-:W-:Y:S01]  /*3570*/  FFMA.FTZ R0, R169, R0, UR18 ;  /* 0x00000012a9007e23 */ /* 0x000fe20008010000 */
[----:B------:R-:W-:Y:S01]  /*3580*/  SEL R80, R80, RZ, P2 ;  /* 0x000000ff50507207 */ /* 0x000fe20001000000 */
[----:B------:R-:W-:-:S02]  /*3590*/  FMUL.FTZ R81, R73, UR7 ;  /* 0x0000000749517c20 */ /* 0x000fc40008410000 */
[----:B------:R-:W-:Y:S01]  /*35a0*/  FADD.FTZ R74, R170, -R0 ;  /* 0x80000000aa4a7221 */ /* 0x000fe20000010000 */
[----:B------:R-:W-:Y:S02]  /*35b0*/  MOV R0, UR17 ;  /* 0x0000001100007c02 */ /* 0x000fe40008000f00 */
[----:B------:R-:W-:Y:S01]  /*35c0*/  SEL R81, R81, RZ, P3 ;  /* 0x000000ff51517207 */ /* 0x000fe20001800000 */
[----:B------:R-:W-:Y:S02]  /*35d0*/  FMUL.FTZ R74, R74, UR16 ;  /* 0x000000104a4a7c20 */ /* 0x000fe40008410000 */
[----:B------:R-:W-:Y:S02]  /*35e0*/  FFMA.FTZ R0, R172, R0, UR18 ;  /* 0x00000012ac007e23 */ /* 0x000fe40008010000 */
[----:B------:R-:W-:Y:S02]  /*35f0*/  FMUL.FTZ R82, R74, UR7 ;  /* 0x000000074a527c20 */ /* 0x000fe40008410000 */
[----:B------:R-:W-:-:S03]  /*3600*/  FADD.FTZ R75, R174, -R0 ;  /* 0x80000000ae4b7221 */ /* 0x000fc60000010000 */
[----:B------:R-:W-:Y:S01]  /*3610*/  SEL R82, R82, RZ, P4 ;  /* 0x000000ff52527207 */ /* 0x000fe20002000000 */
[----:B------:R-:W-:-:S04]  /*3620*/  FMUL.FTZ R75, R75, UR16 ;  /* 0x000000104b4b7c20 */ /* 0x000fc80008410000 */
[----:B------:R-:W-:-:S05]  /*3630*/  FMUL.FTZ R83, R75, UR7 ;  /* 0x000000074b537c20 */ /* 0x000fca0008410000 */
[----:B------:R-:W-:Y:S01]  /*3640*/  SEL R83, R83, RZ, P5 ;  /* 0x000000ff53537207 */ /* 0x000fe20002800000 */
[----:B------:R-:W-:Y:S06]  /*3650*/  BRA `(.L_x_6299) ;  /* 0x0000000c00747947 */ /* 0x000fec0003800000 */
.L_x_6297:
        /* <DEDUP_REMOVED lines=34> */
.L_x_6300:
        /* <DEDUP_REMOVED lines=9> */
[----:B------:R-:W-:Y:S02]  /*3910*/  FFMA.FTZ R72, R72, UR16, R44 ;  /* 0x0000001048487c23 */ /* 0x000fe4000801002c */
[----:B------:R-:W-:Y:S01]  /*3920*/  FADD.FTZ R73, R168, -R0 ;  /* 0x80000000a8497221 */ /* 0x000fe20000010000 */
[----:B------:R-:W-:Y:S01]  /*3930*/  MOV R0, UR17 ;  /* 0x0000001100007c02 */ /* 0x000fe20008000f00 */
[----:B------:R-:W-:Y:S02]  /*3940*/  FMUL.FTZ R80, R72, UR7 ;  /* 0x0000000748507c20 */ /* 0x000fe40008410000 */
[----:B------:R-:W-:Y:S02]  /*3950*/  FFMA.FTZ R73, R73, UR16, R45 ;  /* 0x0000001049497c23 */ /* 0x000fe4000801002d */
[----:B------:R-:W-:Y:S01]  /*3960*/  FFMA.FTZ R0, R169, R0, UR18 ;  /* 0x00000012a9007e23 */ /* 0x000fe20008010000 */
[----:B------:R-:W-:Y:S01]  /*3970*/  SEL R80, R80, RZ, P2 ;  /* 0x000000ff50507207 */ /* 0x000fe20001000000 */
[----:B------:R-:W-:-:S02]  /*3980*/  FMUL.FTZ R81, R73, UR7 ;  /* 0x0000000749517c20 */ /* 0x000fc40008410000 */
[----:B------:R-:W-:Y:S01]  /*3990*/  FADD.FTZ R74, R170, -R0 ;  /* 0x80000000aa4a7221 */ /* 0x000fe20000010000 */
[----:B------:R-:W-:Y:S02]  /*39a0*/  MOV R0, UR17 ;  /* 0x0000001100007c02 */ /* 0x000fe40008000f00 */
[----:B------:R-:W-:Y:S01]  /*39b0*/  SEL R81, R81, RZ, P3 ;  /* 0x000000ff51517207 */ /* 0x000fe20001800000 */
[----:B------:R-:W-:Y:S02]  /*39c0*/  FFMA.FTZ R74, R74, UR16, R46 ;  /* 0x000000104a4a7c23 */ /* 0x000fe4000801002e */
[----:B------:R-:W-:Y:S02]  /*39d0*/  FFMA.FTZ R0, R172, R0, UR18 ;  /* 0x00000012ac007e23 */ /* 0x000fe40008010000 */
[----:B------:R-:W-:Y:S02]  /*39e0*/  FMUL.FTZ R82, R74, UR7 ;  /* 0x000000074a527c20 */ /* 0x000fe40008410000 */
[----:B------:R-:W-:-:S03]  /*39f0*/  FADD.FTZ R75, R174, -R0 ;  /* 0x80000000ae4b7221 */ /* 0x000fc60000010000 */
[----:B------:R-:W-:Y:S01]  /*3a00*/  SEL R82, R82, RZ, P4 ;  /* 0x000000ff52527207 */ /* 0x000fe20002000000 */
[----:B------:R-:W-:-:S04]  /*3a10*/  FFMA.FTZ R75, R75, UR16, R47 ;  /* 0x000000104b4b7c23 */ /* 0x000fc8000801002f */
[----:B------:R-:W-:-:S05]  /*3a20*/  FMUL.FTZ R83, R75, UR7 ;  /* 0x000000074b537c20 */ /* 0x000fca0008410000 */
[----:B------:R-:W-:Y:S01]  /*3a30*/  SEL R83, R83, RZ, P5 ;  /* 0x000000ff53537207 */ /* 0x000fe20002800000 */
[----:B------:R-:W-:Y:S06]  /*3a40*/  BRA `(.L_x_6299) ;  /* 0x0000000800787947 */ /* 0x000fec0003800000 */
.L_x_6296:
        /* <DEDUP_REMOVED lines=10> */
[C---:B-----5:R-:W-:Y:S01]  /*3af0*/  LOP3.LUT P5, RZ, R130.reuse, 0xff, RZ, 0xc0, !PT ;  /* 0x000000ff82ff7812 */ /* 0x060fe200078ac0ff */
[----:B------:R-:W-:Y:S01]  /*3b00*/  FFMA.FTZ R77, R169, R77, UR18 ;  /* 0x00000012a94d7e23 */ /* 0x000fe2000801004d */
[----:B------:R-:W-:Y:S01]  /*3b10*/  LOP3.LUT P3, RZ, R130, 0xff00, RZ, 0xc0, !PT ;  /* 0x0000ff0082ff7812 */ /* 0x000fe2000786c0ff */
[----:B------:R-:W-:Y:S01]  /*3b20*/  FFMA.FTZ R76, R167, R76, UR18 ;  /* 0x00000012a74c7e23 */ /* 0x000fe2000801004c */
[----:B------:R-:W-:Y:S01]  /*3b30*/  LOP3.LUT P6, RZ, R152, 0xff, RZ, 0xc0, !PT ;  /* 0x000000ff98ff7812 */ /* 0x000fe200078cc0ff */
[----:B------:R-:W-:Y:S01]  /*3b40*/  FADD.FTZ R170, R170, -R77 ;  /* 0x8000004daaaa7221 */ /* 0x000fe20000010000 */
[----:B------:R-:W-:Y:S01]  /*3b50*/  MOV R77, UR17 ;  /* 0x00000011004d7c02 */ /* 0x000fe20008000f00 */
[----:B------:R-:W-:Y:S01]  /*3b60*/  FADD.FTZ R76, R168, -R76 ;  /* 0x8000004ca84c7221 */ /* 0x000fe20000010000 */
[----:B------:R-:W-:Y:S01]  /*3b70*/  LOP3.LUT P4, RZ, R130, 0xff0000, RZ, 0xc0, !PT ;  /* 0x00ff000082ff7812 */ /* 0x000fe2000788c0ff */
[----:B------:R-:W-:Y:S01]  /*3b80*/  FMUL.FTZ R78, R170, UR16 ;  /* 0x00000010aa4e7c20 */ /* 0x000fe20008410000 */
[----:B------:R-:W-:Y:S01]  /*3b90*/  ISETP.GE.U32.AND P2, PT, R130, 0x1000000, PT ;  /* 0x010000008200780c */ /* 0x000fe20003f46070 */
[----:B------:R-:W-:Y:S01]  /*3ba0*/  FFMA.FTZ R77, R172, R77, UR18 ;  /* 0x00000012ac4d7e23 */ /* 0x000fe2000801004d */
[----:B------:R-:W-:Y:S01]  /*3bb0*/  FMUL.FTZ R76, R76, UR16 ;  /* 0x000000104c4c7c20 */ /* 0x000fe20008410000 */
        /* <DEDUP_REMOVED lines=9> */
[----:B------:R-:W-:Y:S01]  /*3c50*/  FMUL.FTZ R0, R77, UR16 ;  /* 0x000000104d007c20 */ /* 0x000fe20008410000 */
[----:B------:R-:W-:-:S03]  /*3c60*/  FMUL.FTZ R77, R76, UR7 ;  /* 0x000000074c4d7c20 */ /* 0x000fc60008410000 */
[----:B------:R-:W-:Y:S02]  /*3c70*/  FMUL.FTZ R0, R0, UR7 ;  /* 0x0000000700007c20 */ /* 0x000fe40008410000 */
[----:B------:R-:W-:Y:S02]  /*3c80*/  SEL R81, R77, RZ, P3 ;  /* 0x000000ff4d517207 */ /* 0x000fe40001800000 */
[----:B------:R-:W-:Y:S02]  /*3c90*/  ISETP.GE.U32.AND P3, PT, R152, 0x1000000, PT ;  /* 0x010000009800780c */ /* 0x000fe40003f66070 */
[C---:B------:R-:W-:Y:S02]  /*3ca0*/  SEL R80, R0.reuse, RZ, P5 ;  /* 0x000000ff00507207 */ /* 0x040fe40002800000 */
[----:B------:R-:W-:Y:S02]  /*3cb0*/  SEL R76, R0, RZ, P6 ;  /* 0x000000ff004c7207 */ /* 0x000fe40003000000 */
[----:B------:R-:W-:-:S02]  /*3cc0*/  LOP3.LUT P5, RZ, R152, 0xff00, RZ, 0xc0, !PT ;  /* 0x0000ff0098ff7812 */ /* 0x000fc400078ac0ff */
[----:B------:R-:W-:Y:S02]  /*3cd0*/  LOP3.LUT P6, RZ, R152, 0xff0000, RZ, 0xc0, !PT ;  /* 0x00ff000098ff7812 */ /* 0x000fe400078cc0ff */
[----:B------:R-:W-:Y:S02]  /*3ce0*/  SEL R77, R77, RZ, P5 ;  /* 0x000000ff4d4d7207 */ /* 0x000fe40002800000 */
[----:B------:R-:W-:Y:S02]  /*3cf0*/  SEL R78, R78, RZ, P6 ;  /* 0x000000ff4e4e7207 */ /* 0x000fe40003000000 */
[----:B------:R-:W-:Y:S01]  /*3d00*/  SEL R79, R79, RZ, P3 ;  /* 0x000000ff4f4f7207 */ /* 0x000fe20001800000 */
[----:B------:R-:W-:Y:S06]  /*3d10*/  BRA `(.L_x_6299) ;  /* 0x0000000400c47947 */ /* 0x000fec0003800000 */
.L_x_6302:
        /* <DEDUP_REMOVED lines=10> */
[C---:B------:R-:W-:Y:S01]  /*3dc0*/  LOP3.LUT P4, RZ, R130.reuse, 0xff0000, RZ, 0xc0, !PT ;  /* 0x00ff000082ff7812 */ /* 0x040fe2000788c0ff */
[----:B------:R-:W-:Y:S01]  /*3dd0*/  FMUL.FTZ R73, R73, UR16 ;  /* 0x0000001049497c20 */ /* 0x000fe20008410000 */
[----:B------:R-:W-:Y:S01]  /*3de0*/  ISETP.GE.U32.AND P3, PT, R130, 0x1000000, PT ;  /* 0x010000008200780c */ /* 0x000fe20003f66070 */
[-C--:B------:R-:W-:Y:S01]  /*3df0*/  FFMA.FTZ R172, R172, R72.reuse, UR18 ;  /* 0x00000012acac7e23 */ /* 0x080fe20008010048 */
[----:B------:R-:W-:Y:S01]  /*3e00*/  FFMA.FTZ R72, R0, R72, UR18 ;  /* 0x0000001200487e23 */ /* 0x000fe20008010048 */
[----:B------:R-:W-:Y:S01]  /*3e10*/  FMUL.FTZ R77, R73, UR7 ;  /* 0x00000007494d7c20 */ /* 0x000fe20008410000 */
[----:B------:R-:W-:Y:S01]  /*3e20*/  FMUL.FTZ R74, R74, UR16 ;  /* 0x000000104a4a7c20 */ /* 0x000fe20008410000 */
[----:B------:R-:W-:Y:S01]  /*3e30*/  FADD.FTZ R172, R174, -R172 ;  /* 0x800000acaeac7221 */ /* 0x000fe20000010000 */
[----:B------:R-:W-:-:S02]  /*3e40*/  FADD.FTZ R72, R165, -R72 ;  /* 0x80000048a5487221 */ /* 0x000fc40000010000 */
[----:B------:R-:W-:Y:S01]  /*3e50*/  FMUL.FTZ R78, R74, UR7 ;  /* 0x000000074a4e7c20 */ /* 0x000fe20008410000 */
[----:B------:R-:W-:Y:S01]  /*3e60*/  FMUL.FTZ R75, R172, UR16 ;  /* 0x00000010ac4b7c20 */ /* 0x000fe20008410000 */
[----:B------:R-:W-:Y:S01]  /*3e70*/  FMUL.FTZ R72, R72, UR16 ;  /* 0x0000001048487c20 */ /* 0x000fe20008410000 */
[----:B------:R-:W-:Y:S02]  /*3e80*/  SEL R81, R77, RZ, P5 ;  /* 0x000000ff4d517207 */ /* 0x000fe40002800000 */
[----:B------:R-:W-:Y:S01]  /*3e90*/  FMUL.FTZ R79, R75, UR7 ;  /* 0x000000074b4f7c20 */ /* 0x000fe20008410000 */
[----:B------:R-:W-:Y:S01]  /*3ea0*/  FMUL.FTZ R76, R72, UR7 ;  /* 0x00000007484c7c20 */ /* 0x000fe20008410000 */
[----:B------:R-:W-:Y:S02]  /*3eb0*/  ISETP.GE.U32.AND P5, PT, R152, 0x1000000, PT ;  /* 0x010000009800780c */ /* 0x000fe40003fa6070 */
[----:B------:R-:W-:Y:S02]  /*3ec0*/  SEL R82, R78, RZ, P4 ;  /* 0x000000ff4e527207 */ /* 0x000fe40002000000 */
[----:B------:R-:W-:-:S02]  /*3ed0*/  SEL R80, R76, RZ, P2 ;  /* 0x000000ff4c507207 */ /* 0x000fc40001000000 */
[----:B------:R-:W-:Y:S02]  /*3ee0*/  SEL R76, R76, RZ, P6 ;  /* 0x000000ff4c4c7207 */ /* 0x000fe40003000000 */
[C---:B------:R-:W-:Y:S02]  /*3ef0*/  LOP3.LUT P2, RZ, R152.reuse, 0xff00, RZ, 0xc0, !PT ;  /* 0x0000ff0098ff7812 */ /* 0x040fe4000784c0ff */
[----:B------:R-:W-:Y:S02]  /*3f00*/  LOP3.LUT P6, RZ, R152, 0xff0000, RZ, 0xc0, !PT ;  /* 0x00ff000098ff7812 */ /* 0x000fe400078cc0ff */
[----:B------:R-:W-:Y:S02]  /*3f10*/  SEL R83, R79, RZ, P3 ;  /* 0x000000ff4f537207 */ /* 0x000fe40001800000 */
[----:B------:R-:W-:Y:S02]  /*3f20*/  SEL R77, R77, RZ, P2 ;  /* 0x000000ff4d4d7207 */ /* 0x000fe40001000000 */
[----:B------:R-:W-:-:S02]  /*3f30*/  SEL R78, R78, RZ, P6 ;  /* 0x000000ff4e4e7207 */ /* 0x000fc40003000000 */
[----:B------:R-:W-:Y:S01]  /*3f40*/  SEL R79, R79, RZ, P5 ;  /* 0x000000ff4f4f7207 */ /* 0x000fe20002800000 */
[----:B------:R-:W-:Y:S06]  /*3f50*/  BRA `(.L_x_6299) ;  /* 0x0000000400347947 */ /* 0x000fec0003800000 */
.L_x_6301:
        /* <DEDUP_REMOVED lines=16> */
[----:B------:R-:W-:Y:S01]  /*4060*/  FFMA.FTZ R78, R170, UR16, R46 ;  /* 0x00000010aa4e7c23 */ /* 0x000fe2000801002e */
[----:B------:R-:W-:Y:S01]  /*4070*/  ISETP.GE.U32.AND P3, PT, R130, 0x1000000, PT ;  /* 0x010000008200780c */ /* 0x000fe20003f66070 */
[----:B------:R-:W-:Y:S01]  /*4080*/  FFMA.FTZ R77, R172, R77, UR18 ;  /* 0x00000012ac4d7e23 */ /* 0x000fe2000801004d */
[----:B------:R-:W-:Y:S01]  /*4090*/  FFMA.FTZ R76, R76, UR16, R45 ;  /* 0x000000104c4c7c23 */ /* 0x000fe2000801002d */
        /* <DEDUP_REMOVED lines=9> */
[----:B------:R-:W-:Y:S01]  /*4130*/  FFMA.FTZ R0, R77, UR16, R44 ;  /* 0x000000104d007c23 */ /* 0x000fe2000801002c */
        /* <DEDUP_REMOVED lines=12> */
.L_x_6303:
        /* <DEDUP_REMOVED lines=11> */
[----:B------:R-:W-:Y:S01]  /*42b0*/  FFMA.FTZ R73, R73, UR16, R45 ;  /* 0x0000001049497c23 */ /* 0x000fe2000801002d */
[----:B------:R-:W-:Y:S01]  /*42c0*/  ISETP.GE.U32.AND P3, PT, R130, 0x1000000, PT ;  /* 0x010000008200780c */ /* 0x000fe20003f66070 */
[-C--:B------:R-:W-:Y:S01]  /*42d0*/  FFMA.FTZ R172, R172, R72.reuse, UR18 ;  /* 0x00000012acac7e23 */ /* 0x080fe20008010048 */
[----:B------:R-:W-:Y:S01]  /*42e0*/  FFMA.FTZ R72, R0, R72, UR18 ;  /* 0x0000001200487e23 */ /* 0x000fe20008010048 */
[----:B------:R-:W-:Y:S01]  /*42f0*/  FMUL.FTZ R77, R73, UR7 ;  /* 0x00000007494d7c20 */ /* 0x000fe20008410000 */
[----:B------:R-:W-:Y:S01]  /*4300*/  FFMA.FTZ R74, R74, UR16, R46 ;  /* 0x000000104a4a7c23 */ /* 0x000fe2000801002e */
[----:B------:R-:W-:Y:S01]  /*4310*/  FADD.FTZ R172, R174, -R172 ;  /* 0x800000acaeac7221 */ /* 0x000fe20000010000 */
[----:B------:R-:W-:-:S02]  /*4320*/  FADD.FTZ R72, R165, -R72 ;  /* 0x80000048a5487221 */ /* 0x000fc40000010000 */
[----:B------:R-:W-:Y:S01]  /*4330*/  FMUL.FTZ R78, R74, UR7 ;  /* 0x000000074a4e7c20 */ /* 0x000fe20008410000 */
[----:B------:R-:W-:Y:S01]  /*4340*/  FFMA.FTZ R75, R172, UR16, R47 ;  /* 0x00000010ac4b7c23 */ /* 0x000fe2000801002f */
[----:B------:R-:W-:Y:S01]  /*4350*/  FFMA.FTZ R72, R72, UR16, R44 ;  /* 0x0000001048487c23 */ /* 0x000fe2000801002c */
        /* <DEDUP_REMOVED lines=12> */
[----:B------:R-:W-:-:S07]  /*4420*/  SEL R79, R79, RZ, P5 ;  /* 0x000000ff4f4f7207 */ /* 0x000fce0002800000 */
.L_x_6299:
[----:B------:R-:W-:Y:S01]  /*4430*/  ISETP.NE.U32.AND P2, PT, RZ, UR5, PT ;  /* 0x00000005ff007c0c */ /* 0x000fe2000bf45070 */
[----:B------:R-:W-:-:S03]  /*4440*/  HFMA2 R87, -RZ, RZ, 0, 9.5367431640625e-07 ;  /* 0x00000010ff577431 */ /* 0x000fc600000001ff */
[----:B------:R-:W-:-:S13]  /*4450*/  ISETP.NE.AND.EX P2, PT, RZ, UR6, PT, P2 ;  /* 0x00000006ff007c0c */ /* 0x000fda000bf45320 */
        /* <DEDUP_REMOVED lines=12> */
[----:B------:R-:W-:Y:S02]  /*4520*/  MOV R72, UR17 ;  /* 0x0000001100487c02 */ /* 0x000fe40008000f00 */
[----:B------:R-:W-:Y:S01]  /*4530*/  LOP3.LUT P5, RZ, R129, 0xff, RZ, 0xc0, !PT ;  /* 0x000000ff81ff7812 */ /* 0x000fe200078ac0ff */
[----:B------:R-:W-:Y:S01]  /*4540*/  FFMA.FTZ R0, R175, R0, UR18 ;  /* 0x00000012af007e23 */ /* 0x000fe20008010000 */
[----:B------:R-:W-:Y:S01]  /*4550*/  LOP3.LUT P6, RZ, R129, 0xff00, RZ, 0xc0, !PT ;  /* 0x0000ff0081ff7812 */ /* 0x000fe200078cc0ff */
[----:B------:R-:W-:Y:S01]  /*4560*/  FFMA.FTZ R72, R171, R72, UR18 ;  /* 0x00000012ab487e23 */ /* 0x000fe20008010048 */
[----:B------:R-:W-:Y:S01]  /*4570*/  LOP3.LUT P3, RZ, R129, 0xff0000, RZ, 0xc0, !PT ;  /* 0x00ff000081ff7812 */ /* 0x000fe2000786c0ff */
[----:B------:R-:W-:Y:S01]  /*4580*/  FADD.FTZ R73, R176, -R0 ;  /* 0x80000000b0497221 */ /* 0x000fe20000010000 */
[----:B------:R-:W-:Y:S01]  /*4590*/  MOV R0, UR17 ;  /* 0x0000001100007c02 */ /* 0x000fe20008000f00 */
[----:B------:R-:W-:Y:S01]  /*45a0*/  FADD.FTZ R72, R173, -R72 ;  /* 0x80000048ad487221 */ /* 0x000fe20000010000 */
[----:B------:R-:W-:Y:S01]  /*45b0*/  ISETP.GE.U32.AND P4, PT, R129, 0x1000000, PT ;  /* 0x010000008100780c */ /* 0x000fe20003f86070 */
[----:B------:R-:W-:-:S02]  /*45c0*/  FFMA.FTZ R73, R73, UR16, R49 ;  /* 0x0000001049497c23 */ /* 0x000fc40008010031 */
[----:B------:R-:W-:Y:S01]  /*45d0*/  FFMA.FTZ R0, R182, R0, UR18 ;  /* 0x00000012b6007e23 */ /* 0x000fe20008010000 */
[----:B------:R-:W-:Y:S01]  /*45e0*/  FFMA.FTZ R72, R72, UR16, R48 ;  /* 0x0000001048487c23 */ /* 0x000fe20008010030 */
[----:B0-----:R-:W-:Y:S02]  /*45f0*/  FMUL.FTZ R77, R73, UR7 ;  /* 0x00000007494d7c20 */ /* 0x001fe40008410000 */
[----:B------:R-:W-:Y:S01]  /*4600*/  FADD.FTZ R74, R183, -R0 ;  /* 0x80000000b74a7221 */ /* 0x000fe20000010000 */
[----:B------:R-:W-:Y:S01]  /*4610*/  MOV R0, UR17 ;  /* 0x0000001100007c02 */ /* 0x000fe20008000f00 */
[----:B------:R-:W-:Y:S01]  /*4620*/  FMUL.FTZ R76, R72, UR7 ;  /* 0x00000007484c7c20 */ /* 0x000fe20008410000 */
[----:B------:R-:W-:Y:S01]  /*4630*/  SEL R81, R77, RZ, P6 ;  /* 0x000000ff4d517207 */ /* 0x000fe20003000000 */
[----:B------:R-:W-:Y:S01]  /*4640*/  FFMA.FTZ R74, R74, UR16, R50 ;  /* 0x000000104a4a7c23 */ /* 0x000fe20008010032 */
[C---:B------:R-:W-:Y:S01]  /*4650*/  LOP3.LUT P6, RZ, R153.reuse, 0xff0000, RZ, 0xc0, !PT ;  /* 0x00ff000099ff7812 */ /* 0x040fe200078cc0ff */
[----:B------:R-:W-:Y:S01]  /*4660*/  FFMA.FTZ R0, R184, R0, UR18 ;  /* 0x00000012b8007e23 */ /* 0x000fe20008010000 */
[----:B------:R-:W-:Y:S01]  /*4670*/  SEL R80, R76, RZ, P5 ;  /* 0x000000ff4c507207 */ /* 0x000fe20002800000 */
[----:B------:R-:W-:Y:S01]  /*4680*/  FMUL.FTZ R78, R74, UR7 ;  /* 0x000000074a4e7c20 */ /* 0x000fe20008410000 */
[----:B------:R-:W-:Y:S01]  /*4690*/  LOP3.LUT P5, RZ, R153, 0xff, RZ, 0xc0, !PT ;  /* 0x000000ff99ff7812 */ /* 0x000fe200078ac0ff */
[----:B------:R-:W-:-:S03]  /*46a0*/  FADD.FTZ R75, R185, -R0 ;  /* 0x80000000b94b7221 */ /* 0x000fc60000010000 */
[----:B------:R-:W-:Y:S01]  /*46b0*/  SEL R76, R76, RZ, P5 ;  /* 0x000000ff4c4c7207 */ /* 0x000fe20002800000 */
[----:B------:R-:W-:Y:S01]  /*46c0*/  FFMA.FTZ R75, R75, UR16, R51 ;  /* 0x000000104b4b7c23 */ /* 0x000fe20008010033 */
[----:B------:R-:W-:Y:S02]  /*46d0*/  LOP3.LUT P5, RZ, R153, 0xff00, RZ, 0xc0, !PT ;  /* 0x0000ff0099ff7812 */ /* 0x000fe400078ac0ff */
[----:B------:R-:W-:Y:S01]  /*46e0*/  SEL R82, R78, RZ, P3 ;  /* 0x000000ff4e527207 */ /* 0x000fe20001800000 */
[----:B------:R-:W-:Y:S01]  /*46f0*/  FMUL.FTZ R79, R75, UR7 ;  /* 0x000000074b4f7c20 */ /* 0x000fe20008410000 */
[----:B------:R-:W-:Y:S02]  /*4700*/  SEL R77, R77, RZ, P5 ;  /* 0x000000ff4d4d7207 */ /* 0x000fe40002800000 */
[----:B------:R-:W-:Y:S02]  /*4710*/  ISETP.GE.U32.AND P5, PT, R153, 0x1000000, PT ;  /* 0x010000009900780c */ /* 0x000fe40003fa6070 */
[----:B------:R-:W-:-:S02]  /*4720*/  SEL R83, R79, RZ, P4 ;  /* 0x000000ff4f537207 */ /* 0x000fc40002000000 */
[----:B------:R-:W-:Y:S02]  /*4730*/  SEL R78, R78, RZ, P6 ;  /* 0x000000ff4e4e7207 */ /* 0x000fe40003000000 */
[----:B------:R-:W-:Y:S01]  /*4740*/  SEL R79, R79, RZ, P5 ;  /* 0x000000ff4f4f7207 */ /* 0x000fe20002800000 */
[----:B------:R-:W-:Y:S06]  /*4750*/  BRA `(.L_x_6307) ;  /* 0x0000000c00987947 */ /* 0x000fec0003800000 */
.L_x_6306:
[----:B------:R-:W-:Y:S02]  /*4760*/  MOV R0, UR17 ;  /* 0x0000001100007c02 */ /* 0x000fe40008000f00 */
[C---:B------:R-:W-:Y:S02]  /*4770*/  LOP3.LUT P5, RZ, R129.reuse, 0xff, RZ, 0xc0, !PT ;  /* 0x000000ff81ff7812 */ /* 0x040fe400078ac0ff */
[----:B------:R-:W-:Y:S01]  /*4780*/  LOP3.LUT P6, RZ, R129, 0xff00, RZ, 0xc0, !PT ;  /* 0x0000ff0081ff7812 */ /* 0x000fe200078cc0ff */
[----:B------:R-:W-:Y:S01]  /*4790*/  FFMA.FTZ R0, R175, R0, UR18 ;  /* 0x00000012af007e23 */ /* 0x000fe20008010000 */
[C---:B------:R-:W-:Y:S02]  /*47a0*/  LOP3.LUT P3, RZ, R129.reuse, 0xff0000, RZ, 0xc0, !PT ;  /* 0x00ff000081ff7812 */ /* 0x040fe4000786c0ff */
[----:B------:R-:W-:Y:S01]  /*47b0*/  ISETP.GE.U32.AND P4, PT, R129, 0x1000000, PT ;  /* 0x010000008100780c */ /* 0x000fe20003f86070 */
[----:B------:R-:W-:Y:S01]  /*47c0*/  FADD.FTZ R176, R176, -R0 ;  /* 0x80000000b0b07221 */ /* 0x000fe20000010000 */
[----:B------:R-:W-:-:S03]  /*47d0*/  MOV R0, UR17 ;  /* 0x0000001100007c02 */ /* 0x000fc60008000f00 */
[----:B0-----:R-:W-:Y:S02]  /*47e0*/  FFMA.FTZ R77, R176, UR16, R49 ;  /* 0x00000010b04d7c23 */ /* 0x001fe40008010031 */
[----:B------:R-:W-:Y:S02]  /*47f0*/  FFMA.FTZ R0, R182, R0, UR18 ;  /* 0x00000012b6007e23 */ /* 0x000fe40008010000 */
[----:B------:R-:W-:Y:S02]  /*4800*/  FMUL.FTZ R77, R77, UR7 ;  /* 0x000000074d4d7c20 */ /* 0x000fe40008410000 */
[----:B------:R-:W-:Y:S01]  /*4810*/  FADD.FTZ R183, R183, -R0 ;  /* 0x80000000b7b77221 */ /* 0x000fe20000010000 */
[----:B------:R-:W-:Y:S02]  /*4820*/  MOV R0, UR17 ;  /* 0x0000001100007c02 */ /* 0x000fe40008000f00 */
[----:B------:R-:W-:Y:S01]  /*4830*/  SEL R81, R77, RZ, P6 ;  /* 0x000000ff4d517207 */ /* 0x000fe20003000000 */
[----:B------:R-:W-:Y:S01]  /*4840*/  FFMA.FTZ R78, R183, UR16, R50 ;  /* 0x00000010b74e7c23 */ /* 0x000fe20008010032 */
[----:B------:R-:W-:Y:S01]  /*4850*/  LOP3.LUT P6, RZ, R153, 0xff0000, RZ, 0xc0, !PT ;  /* 0x00ff000099ff7812 */ /* 0x000fe200078cc0ff */
[----:B------:R-:W-:-:S02]  /*4860*/  FFMA.FTZ R0, R184, R0, UR18 ;  /* 0x00000012b8007e23 */ /* 0x000fc40008010000 */
[----:B------:R-:W-:Y:S02]  /*4870*/  FMUL.FTZ R78, R78, UR7 ;  /* 0x000000074e4e7c20 */ /* 0x000fe40008410000 */
[----:B------:R-:W-:Y:S01]  /*4880*/  FADD.FTZ R185, R185, -R0 ;  /* 0x80000000b9b97221 */ /* 0x000fe20000010000 */
[----:B------:R-:W-:Y:S02]  /*4890*/  MOV R0, UR17 ;  /* 0x0000001100007c02 */ /* 0x000fe40008000f00 */
[C---:B------:R-:W-:Y:S01]  /*48a0*/  SEL R82, R78.reuse, RZ, P3 ;  /* 0x000000ff4e527207 */ /* 0x040fe20001800000 */
[----:B------:R-:W-:Y:S01]  /*48b0*/  FFMA.FTZ R79, R185, UR16, R51 ;  /* 0x00000010b94f7c23 */ /* 0x000fe20008010033 */
[----:B------:R-:W-:Y:S01]  /*48c0*/  SEL R78, R78, RZ, P6 ;  /* 0x000000ff4e4e7207 */ /* 0x000fe20003000000 */
[----:B------:R-:W-:Y:S02]  /*48d0*/  FFMA.FTZ R0, R171, R0, UR18 ;  /* 0x00000012ab007e23 */ /* 0x000fe40008010000 */
[----:B------:R-:W-:-:S02]  /*48e0*/  FMUL.FTZ R79, R79, UR7 ;  /* 0x000000074f4f7c20 */ /* 0x000fc40008410000 */
[----:B------:R-:W-:-:S03]  /*48f0*/  FADD.FTZ R0, R173, -R0 ;  /* 0x80000000ad007221 */ /* 0x000fc60000010000 */
[----:B------:R-:W-:Y:S01]  /*4900*/  SEL R83, R79, RZ, P4 ;  /* 0x000000ff4f537207 */ /* 0x000fe20002000000 */
[----:B------:R-:W-:-:S04]  /*4910*/  FFMA.FTZ R0, R0, UR16, R48 ;  /* 0x0000001000007c23 */ /* 0x000fc80008010030 */
[----:B------:R-:W-:-:S05]  /*4920*/  FMUL.FTZ R76, R0, UR7 ;  /* 0x00000007004c7c20 */ /* 0x000fca0008410000 */
[----:B------:R-:W-:Y:S02]  /*4930*/  SEL R80, R76, RZ, P5 ;  /* 0x000000ff4c507207 */ /* 0x000fe40002800000 */
[----:B------:R-:W-:-:S04]  /*4940*/  LOP3.LUT P5, RZ, R153, 0xff, RZ, 0xc0, !PT ;  /* 0x000000ff99ff7812 */ /* 0x000fc800078ac0ff */
[----:B------:R-:W-:Y:S02]  /*4950*/  SEL R76, R76, RZ, P5 ;  /* 0x000000ff4c4c7207 */ /* 0x000fe40002800000 */
[----:B------:R-:W-:-:S04]  /*4960*/  LOP3.LUT P5, RZ, R153, 0xff00, RZ, 0xc0, !PT ;  /* 0x0000ff0099ff7812 */ /* 0x000fc800078ac0ff */
[----:B------:R-:W-:Y:S02]  /*4970*/  SEL R77, R77, RZ, P5 ;  /* 0x000000ff4d4d7207 */ /* 0x000fe40002800000 */
[----:B------:R-:W-:-:S04]  /*4980*/  ISETP.GE.U32.AND P5, PT, R153, 0x1000000, PT ;  /* 0x010000009900780c */ /* 0x000fc80003fa6070 */
[----:B------:R-:W-:Y:S01]  /*4990*/  SEL R79, R79, RZ, P5 ;  /* 0x000000ff4f4f7207 */ /* 0x000fe20002800000 */
[----:B------:R-:W-:Y:S08]  /*49a0*/  BRA `(.L_x_6307) ;  /* 0x0000000c00047947 */ /* 0x000ff00003800000 */
.L_x_6305:
        /* <DEDUP_REMOVED lines=12> */
[----:B------:R-:W-:-:S02]  /*4a70*/  FMUL.FTZ R73, R73, UR16 ;  /* 0x0000001049497c20 */ /* 0x000fc40008410000 */
[----:B------:R-:W-:Y:S01]  /*4a80*/  FFMA.FTZ R0, R182, R0, UR18 ;  /* 0x00000012b6007e23 */ /* 0x000fe20008010000 */
[----:B------:R-:W-:Y:S01]  /*4a90*/  FMUL.FTZ R72, R72, UR16 ;  /* 0x0000001048487c20 */ /* 0x000fe20008410000 */
[----:B0-----:R-:W-:Y:S02]  /*4aa0*/  FMUL.FTZ R77, R73, UR7 ;  /* 0x00000007494d7c20 */ /* 0x001fe40008410000 */
[----:B------:R-:W-:Y:S01]  /*4ab0*/  FADD.FTZ R74, R183, -R0 ;  /* 0x80000000b74a7221 */ /* 0x000fe20000010000 */
[----:B------:R-:W-:Y:S01]  /*4ac0*/  MOV R0, UR17 ;  /* 0x0000001100007c02 */ /* 0x000fe20008000f00 */
[----:B------:R-:W-:Y:S01]  /*4ad0*/  FMUL.FTZ R76, R72, UR7 ;  /* 0x00000007484c7c20 */ /* 0x000fe20008410000 */
[----:B------:R-:W-:Y:S01]  /*4ae0*/  SEL R81, R77, RZ, P6 ;  /* 0x000000ff4d517207 */ /* 0x000fe20003000000 */
[----:B------:R-:W-:Y:S01]  /*4af0*/  FMUL.FTZ R74, R74, UR16 ;  /* 0x000000104a4a7c20 */ /* 0x000fe20008410000 */
[C---:B------:R-:W-:Y:S01]  /*4b00*/  LOP3.LUT P6, RZ, R153.reuse, 0xff0000, RZ, 0xc0, !PT ;  /* 0x00ff000099ff7812 */ /* 0x040fe200078cc0ff */
[----:B------:R-:W-:Y:S01]  /*4b10*/  FFMA.FTZ R0, R184, R0, UR18 ;  /* 0x00000012b8007e23 */ /* 0x000fe20008010000 */
[----:B------:R-:W-:Y:S01]  /*4b20*/  SEL R80, R76, RZ, P5 ;  /* 0x000000ff4c507207 */ /* 0x000fe20002800000 */
[----:B------:R-:W-:Y:S01]  /*4b30*/  FMUL.FTZ R78, R74, UR7 ;  /* 0x000000074a4e7c20 */ /* 0x000fe20008410000 */
[----:B------:R-:W-:Y:S01]  /*4b40*/  LOP3.LUT P5, RZ, R153, 0xff, RZ, 0xc0, !PT ;  /* 0x000000ff99ff7812 */ /* 0x000fe200078ac0ff */
[----:B------:R-:W-:-:S03]  /*4b50*/  FADD.FTZ R75, R185, -R0 ;  /* 0x80000000b94b7221 */ /* 0x000fc60000010000 */
[----:B------:R-:W-:Y:S01]  /*4b60*/  SEL R76, R76, RZ, P5 ;  /* 0x000000ff4c4c7207 */ /* 0x000fe20002800000 */
[----:B------:R-:W-:Y:S01]  /*4b70*/  FMUL.FTZ R75, R75, UR16 ;  /* 0x000000104b4b7c20 */ /* 0x000fe20008410000 */
        /* <DEDUP_REMOVED lines=9> */
.L_x_6308:
        /* <DEDUP_REMOVED lines=8> */
[----:B0-----:R-:W-:Y:S02]  /*4c90*/  FMUL.FTZ R77, R176, UR16 ;  /* 0x00000010b04d7c20 */ /* 0x001fe40008410000 */
[----:B------:R-:W-:Y:S02]  /*4ca0*/  FFMA.FTZ R0, R182, R0, UR18 ;  /* 0x00000012b6007e23 */ /* 0x000fe40008010000 */
[----:B------:R-:W-:Y:S02]  /*4cb0*/  FMUL.FTZ R77, R77, UR7 ;  /* 0x000000074d4d7c20 */ /* 0x000fe40008410000 */
[----:B------:R-:W-:Y:S01]  /*4cc0*/  FADD.FTZ R183, R183, -R0 ;  /* 0x80000000b7b77221 */ /* 0x000fe20000010000 */
[----:B------:R-:W-:Y:S02]  /*4cd0*/  MOV R0, UR17 ;  /* 0x0000001100007c02 */ /* 0x000fe40008000f00 */
[----:B------:R-:W-:Y:S01]  /*4ce0*/  SEL R81, R77, RZ, P6 ;  /* 0x000000ff4d517207 */ /* 0x000fe20003000000 */
[----:B------:R-:W-:Y:S01]  /*4cf0*/  FMUL.FTZ R78, R183, UR16 ;  /* 0x00000010b74e7c20 */ /* 0x000fe20008410000 */
[----:B------:R-:W-:Y:S01]  /*4d00*/  LOP3.LUT P6, RZ, R153, 0xff0000, RZ, 0xc0, !PT ;  /* 0x00ff000099ff7812 */ /* 0x000fe200078cc0ff */
[----:B------:R-:W-:-:S02]  /*4d10*/  FFMA.FTZ R0, R184, R0, UR18 ;  /* 0x00000012b8007e23 */ /* 0x000fc40008010000 */
[----:B------:R-:W-:Y:S02]  /*4d20*/  FMUL.FTZ R78, R78, UR7 ;  /* 0x000000074e4e7c20 */ /* 0x000fe40008410000 */
[----:B------:R-:W-:Y:S01]  /*4d30*/  FADD.FTZ R185, R185, -R0 ;  /* 0x80000000b9b97221 */ /* 0x000fe20000010000 */
[----:B------:R-:W-:Y:S02]  /*4d40*/  MOV R0, UR17 ;  /* 0x0000001100007c02 */ /* 0x000fe40008000f00 */
[C---:B------:R-:W-:Y:S01]  /*4d50*/  SEL R82, R78.reuse, RZ, P3 ;  /* 0x000000ff4e527207 */ /* 0x040fe20001800000 */
[----:B------:R-:W-:Y:S01]  /*4d60*/  FMUL.FTZ R79, R185, UR16 ;  /* 0x00000010b94f7c20 */ /* 0x000fe20008410000 */
[----:B------:R-:W-:Y:S01]  /*4d70*/  SEL R78, R78, RZ, P6 ;  /* 0x000000ff4e4e7207 */ /* 0x000fe20003000000 */
[----:B------:R-:W-:Y:S02]  /*4d80*/  FFMA.FTZ R0, R171, R0, UR18 ;  /* 0x00000012ab007e23 */ /* 0x000fe40008010000 */
[----:B------:R-:W-:-:S02]  /*4d90*/  FMUL.FTZ R79, R79, UR7 ;  /* 0x000000074f4f7c20 */ /* 0x000fc40008410000 */
[----:B------:R-:W-:-:S03]  /*4da0*/  FADD.FTZ R0, R173, -R0 ;  /* 0x80000000ad007221 */ /* 0x000fc60000010000 */
[----:B------:R-:W-:Y:S01]  /*4db0*/  SEL R83, R79, RZ, P4 ;  /* 0x000000ff4f537207 */ /* 0x000fe20002000000 */
[----:B------:R-:W-:-:S04]  /*4dc0*/  FMUL.FTZ R0, R0, UR16 ;  /* 0x0000001000007c20 */ /* 0x000fc80008410000 */
        /* <DEDUP_REMOVED lines=9> */
.L_x_6304:
        /* <DEDUP_REMOVED lines=14> */
[----:B------:R-:W-:Y:S02]  /*4f40*/  FFMA.FTZ R72, R182, R72, UR18 ;  /* 0x00000012b6487e23 */ /* 0x000fe40008010048 */
[----:B0-----:R-:W-:Y:S02]  /*4f50*/  FMUL.FTZ R81, R73, UR7 ;  /* 0x0000000749517c20 */ /* 0x001fe40008410000 */
[----:B------:R-:W-:Y:S01]  /*4f60*/  FADD.FTZ R74, R183, -R72 ;  /* 0x80000048b74a7221 */ /* 0x000fe20000010000 */
[----:B------:R-:W-:Y:S02]  /*4f70*/  MOV R72, UR17 ;  /* 0x0000001100487c02 */ /* 0x000fe40008000f00 */
[----:B------:R-:W-:Y:S01]  /*4f80*/  SEL R81, R81, RZ, P4 ;  /* 0x000000ff51517207 */ /* 0x000fe20002000000 */
[----:B------:R-:W-:Y:S02]  /*4f90*/  FFMA.FTZ R74, R74, UR16, R50 ;  /* 0x000000104a4a7c23 */ /* 0x000fe40008010032 */
[----:B------:R-:W-:-:S02]  /*4fa0*/  FFMA.FTZ R72, R184, R72, UR18 ;  /* 0x00000012b8487e23 */ /* 0x000fc40008010048 */
[----:B------:R-:W-:Y:S02]  /*4fb0*/  FMUL.FTZ R82, R74, UR7 ;  /* 0x000000074a527c20 */ /* 0x000fe40008410000 */
[----:B------:R-:W-:Y:S01]  /*4fc0*/  FADD.FTZ R75, R185, -R72 ;  /* 0x80000048b94b7221 */ /* 0x000fe20000010000 */
[----:B------:R-:W-:Y:S02]  /*4fd0*/  FFMA.FTZ R72, R0, UR16, R48 ;  /* 0x0000001000487c23 */ /* 0x000fe40008010030 */
[----:B------:R-:W-:Y:S01]  /*4fe0*/  SEL R82, R82, RZ, P5 ;  /* 0x000000ff52527207 */ /* 0x000fe20002800000 */
[----:B------:R-:W-:Y:S01]  /*4ff0*/  FFMA.FTZ R75, R75, UR16, R51 ;  /* 0x000000104b4b7c23 */ /* 0x000fe20008010033 */
[----:B------:R-:W-:-:S03]  /*5000*/  FMUL.FTZ R80, R72, UR7 ;  /* 0x0000000748507c20 */ /* 0x000fc60008410000 */
[----:B------:R-:W-:Y:S02]  /*5010*/  FMUL.FTZ R83, R75, UR7 ;  /* 0x000000074b537c20 */ /* 0x000fe40008410000 */
[----:B------:R-:W-:-:S03]  /*5020*/  SEL R80, R80, RZ, P3 ;  /* 0x000000ff50507207 */ /* 0x000fc60001800000 */
[----:B------:R-:W-:Y:S01]  /*5030*/  SEL R83, R83, RZ, P6 ;  /* 0x000000ff53537207 */ /* 0x000fe20003000000 */
[----:B------:R-:W-:Y:S06]  /*5040*/  BRA `(.L_x_6307) ;  /* 0x00000004005c7947 */ /* 0x000fec0003800000 */
.L_x_6310:
[----:B0-----:R-:W-:Y:S02]  /*5050*/  MOV R80, UR17 ;  /* 0x0000001100507c02 */ /* 0x001fe40008000f00 */
[----:B------:R-:W-:Y:S02]  /*5060*/  MOV R81, UR17 ;  /* 0x0000001100517c02 */ /* 0x000fe40008000f00 */
[----:B------:R-:W-:Y:S01]  /*5070*/  MOV R0, UR17 ;  /* 0x0000001100007c02 */ /* 0x000fe20008000f00 */
[----:B------:R-:W-:Y:S01]  /*5080*/  FFMA.FTZ R80, R175, R80, UR18 ;  /* 0x00000012af507e23 */ /* 0x000fe20008010050 */
[----:B------:R-:W-:Y:S01]  /*5090*/  MOV R82, UR17 ;  /* 0x0000001100527c02 */ /* 0x000fe20008000f00 */
[----:B------:R-:W-:Y:S01]  /*50a0*/  FFMA.FTZ R81, R182, R81, UR18 ;  /* 0x00000012b6517e23 */ /* 0x000fe20008010051 */
[----:B------:R-:W-:Y:S01]  /*50b0*/  LOP3.LUT P4, RZ, R129, 0xff00, RZ, 0xc0, !PT ;  /* 0x0000ff0081ff7812 */ /* 0x000fe2000788c0ff */
        /* <DEDUP_REMOVED lines=12> */
[----:B------:R-:W-:Y:S01]  /*5180*/  LOP3.LUT P5, RZ, R129, 0xff0000, RZ, 0xc0, !PT ;  /* 0x00ff000081ff7812 */ /* 0x000fe200078ac0ff */
[----:B------:R-:W-:Y:S01]  /*5190*/  FMUL.FTZ R0, R0, UR7 ;  /* 0x0000000700007c20 */ /* 0x000fe20008410000 */
        /* <DEDUP_REMOVED lines=8> */
.L_x_6309:
        /* <DEDUP_REMOVED lines=13> */
[----:B------:R-:W-:Y:S02]  /*52f0*/  FFMA.FTZ R72, R182, R72, UR18 ;  /* 0x00000012b6487e23 */ /* 0x000fe40008010048 */
[----:B0-----:R-:W-:Y:S02]  /*5300*/  FMUL.FTZ R81, R73, UR7 ;  /* 0x0000000749517c20 */ /* 0x001fe40008410000 */
[----:B------:R-:W-:Y:S01]  /*5310*/  FADD.FTZ R74, R183, -R72 ;  /* 0x80000048b74a7221 */ /* 0x000fe20000010000 */
[----:B------:R-:W-:Y:S02]  /*5320*/  MOV R72, UR17 ;  /* 0x0000001100487c02 */ /* 0x000fe40008000f00 */
[----:B------:R-:W-:Y:S01]  /*5330*/  SEL R81, R81, RZ, P4 ;  /* 0x000000ff51517207 */ /* 0x000fe20002000000 */
[----:B------:R-:W-:Y:S02]  /*5340*/  FMUL.FTZ R74, R74, UR16 ;  /* 0x000000104a4a7c20 */ /* 0x000fe40008410000 */
[----:B------:R-:W-:-:S02]  /*5350*/  FFMA.FTZ R72, R184, R72, UR18 ;  /* 0x00000012b8487e23 */ /* 0x000fc40008010048 */
[----:B------:R-:W-:Y:S02]  /*5360*/  FMUL.FTZ R82, R74, UR7 ;  /* 0x000000074a527c20 */ /* 0x000fe40008410000 */
[----:B------:R-:W-:Y:S01]  /*5370*/  FADD.FTZ R75, R185, -R72 ;  /* 0x80000048b94b7221 */ /* 0x000fe20000010000 */
[----:B------:R-:W-:Y:S02]  /*5380*/  FMUL.FTZ R72, R0, UR16 ;  /* 0x0000001000487c20 */ /* 0x000fe40008410000 */
[----:B------:R-:W-:Y:S01]  /*5390*/  SEL R82, R82, RZ, P5 ;  /* 0x000000ff52527207 */ /* 0x000fe20002800000 */
[----:B------:R-:W-:Y:S01]  /*53a0*/  FMUL.FTZ R75, R75, UR16 ;  /* 0x000000104b4b7c20 */ /* 0x000fe20008410000 */
[----:B------:R-:W-:-:S03]  /*53b0*/  FMUL.FTZ R80, R72, UR7 ;  /* 0x0000000748507c20 */ /* 0x000fc60008410000 */
[----:B------:R-:W-:Y:S02]  /*53c0*/  FMUL.FTZ R83, R75, UR7 ;  /* 0x000000074b537c20 */ /* 0x000fe40008410000 */
[----:B------:R-:W-:-:S03]  /*53d0*/  SEL R80, R80, RZ, P3 ;  /* 0x000000ff50507207 */ /* 0x000fc60001800000 */
[----:B------:R-:W-:Y:S01]  /*53e0*/  SEL R83, R83, RZ, P6 ;  /* 0x000000ff53537207 */ /* 0x000fe20003000000 */
[----:B------:R-:W-:Y:S06]  /*53f0*/  BRA `(.L_x_6307) ;  /* 0x0000000000707947 */ /* 0x000fec0003800000 */
.L_x_6311:
        /* <DEDUP_REMOVED lines=27> */
[----:B------:R-:W-:-:S07]  /*55b0*/  SEL R83, R185, RZ, P6 ;  /* 0x000000ffb9537207 */ /* 0x000fce0003000000 */
.L_x_6307:
[----:B------:R-:W0:Y:S02]  /*55c0*/  @P2 LDC.64 R84, c[0x0][0x478] ;  /* 0x00011e00ff542b82 */ /* 0x000e240000000a00 */
[----:B0-----:R-:W-:-:S05]  /*55d0*/  @P2 IMAD.WIDE.U32 R84, R161, 0x10, R84 ;  /* 0x00000010a1542825 */ /* 0x001fca00078e0054 */
[----:B------:R0:W-:Y:S02]  /*55e0*/  @P2 STG.E.128 desc[UR10][R84.64], R72 ;  /* 0x0000004854002986 */ /* 0x0001e4000c101d0a */
[----:B0-----:R-:W-:-:S05]  /*55f0*/  MOV R84, 0x10 ;  /* 0x0000001000547802 */ /* 0x001fca0000000f00 */
        /* <DEDUP_REMOVED lines=10> */
[----:B------:R-:W-:Y:S01]  /*56a0*/  MOV R75, UR17 ;  /* 0x00000011004b7c02 */ /* 0x000fe20008000f00 */
[----:B------:R-:W-:Y:S01]  /*56b0*/  FFMA.FTZ R72, R186, R72, UR18 ;  /* 0x00000012ba487e23 */ /* 0x000fe20008010048 */
[----:B------:R-:W-:Y:S01]  /*56c0*/  LOP3.LUT P5, RZ, R128, 0xff, RZ, 0xc0, !PT ;  /* 0x000000ff80ff7812 */ /* 0x000fe200078ac0ff */
[----:B------:R-:W-:Y:S01]  /*56d0*/  FFMA.FTZ R0, R188, R0, UR18 ;  /* 0x00000012bc007e23 */ /* 0x000fe20008010000 */
[----:B------:R-:W-:Y:S01]  /*56e0*/  LOP3.LUT P6, RZ, R128, 0xff00, RZ, 0xc0, !PT ;  /* 0x0000ff0080ff7812 */ /* 0x000fe200078cc0ff */
[----:B------:R-:W-:Y:S01]  /*56f0*/  FADD.FTZ R187, R187, -R72 ;  /* 0x80000048bbbb7221 */ /* 0x000fe20000010000 */
[----:B------:R-:W-:Y:S01]  /*5700*/  FFMA.FTZ R192, R192, R75, UR18 ;  /* 0x00000012c0c07e23 */ /* 0x000fe2000801004b */
[----:B------:R-:W-:Y:S01]  /*5710*/  FADD.FTZ R73, R189, -R0 ;  /* 0x80000000bd497221 */ /* 0x000fe20000010000 */
[----:B------:R-:W-:Y:S01]  /*5720*/  MOV R0, UR17 ;  /* 0x0000001100007c02 */ /* 0x000fe20008000f00 */
[----:B------:R-:W-:Y:S01]  /*5730*/  FFMA.FTZ R72, R187, UR16, R52 ;  /* 0x00000010bb487c23 */ /* 0x000fe20008010034 */
[----:B------:R-:W-:Y:S01]  /*5740*/  FADD.FTZ R75, R193, -R192 ;  /* 0x800000c0c14b7221 */ /* 0x000fe20000010000 */
[----:B------:R-:W-:Y:S01]  /*5750*/  FFMA.FTZ R73, R73, UR16, R53 ;  /* 0x0000001049497c23 */ /* 0x000fe20008010035 */
[----:B------:R-:W-:Y:S01]  /*5760*/  LOP3.LUT P3, RZ, R128, 0xff0000, RZ, 0xc0, !PT ;  /* 0x00ff000080ff7812 */ /* 0x000fe2000786c0ff */
[----:B0-----:R-:W-:Y:S01]  /*5770*/  FMUL.FTZ R76, R72, UR7 ;  /* 0x00000007484c7c20 */ /* 0x001fe20008410000 */
[----:B------:R-:W-:Y:S01]  /*5780*/  FFMA.FTZ R0, R190, R0, UR18 ;  /* 0x00000012be007e23 */ /* 0x000fe20008010000 */
[----:B------:R-:W-:Y:S01]  /*5790*/  FMUL.FTZ R77, R73, UR7 ;  /* 0x00000007494d7c20 */ /* 0x000fe20008410000 */
[----:B------:R-:W-:Y:S01]  /*57a0*/  FFMA.FTZ R75, R75, UR16, R55 ;  /* 0x000000104b4b7c23 */ /* 0x000fe20008010037 */
[----:B------:R-:W-:Y:S01]  /*57b0*/  ISETP.GE.U32.AND P4, PT, R128, 0x1000000, PT ;  /* 0x010000008000780c */ /* 0x000fe20003f86070 */
[----:B------:R-:W-:Y:S01]  /*57c0*/  FADD.FTZ R74, R191, -R0 ;  /* 0x80000000bf4a7221 */ /* 0x000fe20000010000 */
[----:B------:R-:W-:Y:S01]  /*57d0*/  SEL R80, R76, RZ, P5 ;  /* 0x000000ff4c507207 */ /* 0x000fe20002800000 */
[----:B------:R-:W-:Y:S01]  /*57e0*/  FMUL.FTZ R79, R75, UR7 ;  /* 0x000000074b4f7c20 */ /* 0x000fe20008410000 */
[----:B------:R-:W-:Y:S01]  /*57f0*/  LOP3.LUT P5, RZ, R154, 0xff, RZ, 0xc0, !PT ;  /* 0x000000ff9aff7812 */ /* 0x000fe200078ac0ff */
[----:B------:R-:W-:Y:S01]  /*5800*/  FFMA.FTZ R74, R74, UR16, R54 ;  /* 0x000000104a4a7c23 */ /* 0x000fe20008010036 */
[----:B------:R-:W-:-:S02]  /*5810*/  SEL R81, R77, RZ, P6 ;  /* 0x000000ff4d517207 */ /* 0x000fc40003000000 */
[----:B------:R-:W-:Y:S01]  /*5820*/  SEL R76, R76, RZ, P5 ;  /* 0x000000ff4c4c7207 */ /* 0x000fe20002800000 */
[----:B------:R-:W-:Y:S01]  /*5830*/  FMUL.FTZ R78, R74, UR7 ;  /* 0x000000074a4e7c20 */ /* 0x000fe20008410000 */
[C---:B------:R-:W-:Y:S02]  /*5840*/  LOP3.LUT P5, RZ, R154.reuse, 0xff00, RZ, 0xc0, !PT ;  /* 0x0000ff009aff7812 */ /* 0x040fe400078ac0ff */
[C---:B------:R-:W-:Y:S02]  /*5850*/  LOP3.LUT P6, RZ, R154.reuse, 0xff0000, RZ, 0xc0, !PT ;  /* 0x00ff00009aff7812 */ /* 0x040fe400078cc0ff */
[----:B------:R-:W-:Y:S02]  /*5860*/  SEL R77, R77, RZ, P5 ;  /* 0x000000ff4d4d7207 */ /* 0x000fe40002800000 */
[----:B------:R-:W-:Y:S02]  /*5870*/  ISETP.GE.U32.AND P5, PT, R154, 0x1000000, PT ;  /* 0x010000009a00780c */ /* 0x000fe40003fa6070 */
[----:B------:R-:W-:-:S02]  /*5880*/  SEL R82, R78, RZ, P3 ;  /* 0x000000ff4e527207 */ /* 0x000fc40001800000 */
[C---:B------:R-:W-:Y:S02]  /*5890*/  SEL R83, R79.reuse, RZ, P4 ;  /* 0x000000ff4f537207 */ /* 0x040fe40002000000 */
[----:B------:R-:W-:Y:S02]  /*58a0*/  SEL R78, R78, RZ, P6 ;  /* 0x000000ff4e4e7207 */ /* 0x000fe40003000000 */
[----:B------:R-:W-:Y:S01]  /*58b0*/  SEL R79, R79, RZ, P5 ;  /* 0x000000ff4f4f7207 */ /* 0x000fe20002800000 */
[----:B------:R-:W-:Y:S06]  /*58c0*/  BRA `(.L_x_6315) ;  /* 0x0000000c00987947 */ /* 0x000fec0003800000 */
.L_x_6314:
        /* <DEDUP_REMOVED lines=37> */
.L_x_6313:
        /* <DEDUP_REMOVED lines=15> */
[----:B------:R-:W-:Y:S01]  /*5c10*/  LOP3.LUT P3, RZ, R128, 0xff0000, RZ, 0xc0, !PT ;  /* 0x00ff000080ff7812 */ /* 0x000fe2000786c0ff */
[----:B0-----:R-:W-:Y:S01]  /*5c20*/  FMUL.FTZ R76, R72, UR7 ;  /* 0x00000007484c7c20 */ /* 0x001fe20008410000 */
[----:B------:R-:W-:Y:S01]  /*5c30*/  FFMA.FTZ R0, R190, R0, UR18 ;  /* 0x00000012be007e23 */ /* 0x000fe20008010000 */
[----:B------:R-:W-:Y:S01]  /*5c40*/  FMUL.FTZ R77, R73, UR7 ;  /* 0x00000007494d7c20 */ /* 0x000fe20008410000 */
[----:B------:R-:W-:Y:S01]  /*5c50*/  FMUL.FTZ R75, R75, UR16 ;  /* 0x000000104b4b7c20 */ /* 0x000fe20008410000 */
[----:B------:R-:W-:Y:S01]  /*5c60*/  ISETP.GE.U32.AND P4, PT, R128, 0x1000000, PT ;  /* 0x010000008000780c */ /* 0x000fe20003f86070 */
[----:B------:R-:W-:Y:S01]  /*5c70*/  FADD.FTZ R74, R191, -R0 ;  /* 0x80000000bf4a7221 */ /* 0x000fe20000010000 */
[----:B------:R-:W-:Y:S01]  /*5c80*/  SEL R80, R76, RZ, P5 ;  /* 0x000000ff4c507207 */ /* 0x000fe20002800000 */
[----:B------:R-:W-:Y:S01]  /*5c90*/  FMUL.FTZ R79, R75, UR7 ;  /* 0x000000074b4f7c20 */ /* 0x000fe20008410000 */
[----:B------:R-:W-:Y:S01]  /*5ca0*/  LOP3.LUT P5, RZ, R154, 0xff, RZ, 0xc0, !PT ;  /* 0x000000ff9aff7812 */ /* 0x000fe200078ac0ff */
[----:B------:R-:W-:Y:S01]  /*5cb0*/  FMUL.FTZ R74, R74, UR16 ;  /* 0x000000104a4a7c20 */ /* 0x000fe20008410000 */
        /* <DEDUP_REMOVED lines=12> */
.L_x_6316:
        /* <DEDUP_REMOVED lines=37> */
.L_x_6312:
        /* <DEDUP_REMOVED lines=8> */
[C---:B------:R-:W-:Y:S01]  /*6050*/  LOP3.LUT P5, RZ, R128.reuse, 0xff0000, RZ, 0xc0, !PT ;  /* 0x00ff000080ff7812 */ /* 0x040fe200078ac0ff */
        /* <DEDUP_REMOVED lines=22> */
.L_x_6318:
        /* <DEDUP_REMOVED lines=29> */
.L_x_6317:
        /* <DEDUP_REMOVED lines=30> */
.L_x_6319:
        /* <DEDUP_REMOVED lines=28> */
.L_x_6315:
        /* <DEDUP_REMOVED lines=16> */
[----:B0-----:R-:W-:Y:S01]  /*6830*/  MOV R77, UR17 ;  /* 0x00000011004d7c02 */ /* 0x001fe20008000f00 */
[----:B------:R-:W-:Y:S01]  /*6840*/  FFMA.FTZ R0, R93, R0, UR18 ;  /* 0x000000125d007e23 */ /* 0x000fe20008010000 */
[----:B------:R-:W-:Y:S01]  /*6850*/  LOP3.LUT P5, RZ, R123, 0xff, RZ, 0xc0, !PT ;  /* 0x000000ff7bff7812 */ /* 0x000fe200078ac0ff */
        /* <DEDUP_REMOVED lines=11> */
[----:B------:R-:W-:Y:S01]  /*6910*/  LOP3.LUT P6, RZ, R123, 0xff00, RZ, 0xc0, !PT ;  /* 0x0000ff007bff7812 */ /* 0x000fe200078cc0ff */
[----:B------:R-:W-:Y:S01]  /*6920*/  FFMA.FTZ R75, R96, UR16, R59 ;  /* 0x00000010604b7c23 */ /* 0x000fe2000801003b */
[----:B------:R-:W-:Y:S01]  /*6930*/  SEL R80, R76, RZ, P5 ;  /* 0x000000ff4c507207 */ /* 0x000fe20002800000 */
[----:B------:R-:W-:Y:S01]  /*6940*/  FMUL.FTZ R78, R74, UR7 ;  /* 0x000000074a4e7c20 */ /* 0x000fe20008410000 */
[----:B------:R-:W-:Y:S01]  /*6950*/  LOP3.LUT P5, RZ, R155, 0xff, RZ, 0xc0, !PT ;  /* 0x000000ff9bff7812 */ /* 0x000fe200078ac0ff */
[----:B------:R-:W-:Y:S01]  /*6960*/  FMUL.FTZ R79, R75, UR7 ;  /* 0x000000074b4f7c20 */ /* 0x000fe20008410000 */
[----:B------:R-:W-:-:S02]  /*6970*/  SEL R81, R77, RZ, P6 ;  /* 0x000000ff4d517207 */ /* 0x000fc40003000000 */
[----:B------:R-:W-:Y:S02]  /*6980*/  SEL R76, R76, RZ, P5 ;  /* 0x000000ff4c4c7207 */ /* 0x000fe40002800000 */
[----:B------:R-:W-:Y:S02]  /*6990*/  LOP3.LUT P5, RZ, R155, 0xff00, RZ, 0xc0, !PT ;  /* 0x0000ff009bff7812 */ /* 0x000fe400078ac0ff */
[C---:B------:R-:W-:Y:S02]  /*69a0*/  LOP3.LUT P3, RZ, R123.reuse, 0xff0000, RZ, 0xc0, !PT ;  /* 0x00ff00007bff7812 */ /* 0x040fe4000786c0ff */
[----:B------:R-:W-:Y:S02]  /*69b0*/  ISETP.GE.U32.AND P4, PT, R123, 0x1000000, PT ;  /* 0x010000007b00780c */ /* 0x000fe40003f86070 */
[----:B------:R-:W-:Y:S02]  /*69c0*/  SEL R77, R77, RZ, P5 ;  /* 0x000000ff4d4d7207 */ /* 0x000fe40002800000 */
[----:B------:R-:W-:-:S02]  /*69d0*/  LOP3.LUT P6, RZ, R155, 0xff0000, RZ, 0xc0, !PT ;  /* 0x00ff00009bff7812 */ /* 0x000fc400078cc0ff */
[----:B------:R-:W-:Y:S02]  /*69e0*/  ISETP.GE.U32.AND P5, PT, R155, 0x1000000, PT ;  /* 0x010000009b00780c */ /* 0x000fe40003fa6070 */
[C---:B------:R-:W-:Y:S02]  /*69f0*/  SEL R82, R78.reuse, RZ, P3 ;  /* 0x000000ff4e527207 */ /* 0x040fe40001800000 */
[C---:B------:R-:W-:Y:S02]  /*6a00*/  SEL R83, R79.reuse, RZ, P4 ;  /* 0x000000ff4f537207 */ /* 0x040fe40002000000 */
[----:B------:R-:W-:Y:S02]  /*6a10*/  SEL R78, R78, RZ, P6 ;  /* 0x000000ff4e4e7207 */ /* 0x000fe40003000000 */
[----:B------:R-:W-:Y:S01]  /*6a20*/  SEL R79, R79, RZ, P5 ;  /* 0x000000ff4f4f7207 */ /* 0x000fe20002800000 */
[----:B------:R-:W-:Y:S06]  /*6a30*/  BRA `(.L_x_6323) ;  /* 0x0000000c00907947 */ /* 0x000fec0003800000 */
.L_x_6322:
[----:B0-----:R-:W-:Y:S02]  /*6a40*/  MOV R77, UR17 ;  /* 0x00000011004d7c02 */ /* 0x001fe40008000f00 */
[----:B------:R-:W-:Y:S02]  /*6a50*/  MOV R81, UR17 ;  /* 0x0000001100517c02 */ /* 0x000fe40008000f00 */
[----:B------:R-:W-:Y:S01]  /*6a60*/  MOV R0, UR17 ;  /* 0x0000001100007c02 */ /* 0x000fe20008000f00 */
[----:B------:R-:W-:Y:S01]  /*6a70*/  FFMA.FTZ R77, R92, R77, UR18 ;  /* 0x000000125c4d7e23 */ /* 0x000fe2000801004d */
[C---:B------:R-:W-:Y:S01]  /*6a80*/  LOP3.LUT P5, RZ, R123.reuse, 0xff, RZ, 0xc0, !PT ;  /* 0x000000ff7bff7812 */ /* 0x040fe200078ac0ff */
        /* <DEDUP_REMOVED lines=10> */
[----:B------:R-:W-:Y:S01]  /*6b30*/  FMUL.FTZ R79, R79, UR7 ;  /* 0x000000074f4f7c20 */ /* 0x000fe20008410000 */
[----:B------:R-:W-:Y:S01]  /*6b40*/  FFMA.FTZ R96, R96, R81, UR18 ;  /* 0x0000001260607e23 */ /* 0x000fe20008010051 */
[----:B------:R-:W-:Y:S01]  /*6b50*/  FFMA.FTZ R0, R0, UR16, R57 ;  /* 0x0000001000007c23 */ /* 0x000fe20008010039 */
[----:B------:R-:W-:Y:S01]  /*6b60*/  FMUL.FTZ R78, R77, UR7 ;  /* 0x000000074d4e7c20 */ /* 0x000fe20008410000 */
        /* <DEDUP_REMOVED lines=10> */
[C---:B------:R-:W-:Y:S02]  /*6c10*/  SEL R81, R0.reuse, RZ, P6 ;  /* 0x000000ff00517207 */ /* 0x040fe40003000000 */
[----:B------:R-:W-:Y:S02]  /*6c20*/  SEL R77, R0, RZ, P5 ;  /* 0x000000ff004d7207 */ /* 0x000fe40002800000 */
[C---:B------:R-:W-:Y:S02]  /*6c30*/  LOP3.LUT P6, RZ, R155.reuse, 0xff0000, RZ, 0xc0, !PT ;  /* 0x00ff00009bff7812 */ /* 0x040fe400078cc0ff */
[----:B------:R-:W-:-:S02]  /*6c40*/  ISETP.GE.U32.AND P5, PT, R155, 0x1000000, PT ;  /* 0x010000009b00780c */ /* 0x000fc40003fa6070 */
[----:B------:R-:W-:Y:S02]  /*6c50*/  SEL R78, R78, RZ, P6 ;  /* 0x000000ff4e4e7207 */ /* 0x000fe40003000000 */
[C---:B------:R-:W-:Y:S02]  /*6c60*/  SEL R83, R96.reuse, RZ, P4 ;  /* 0x000000ff60537207 */ /* 0x040fe40002000000 */
[----:B------:R-:W-:Y:S01]  /*6c70*/  SEL R79, R96, RZ, P5 ;  /* 0x000000ff604f7207 */ /* 0x000fe20002800000 */
[----:B------:R-:W-:Y:S06]  /*6c80*/  BRA `(.L_x_6323) ;  /* 0x0000000800fc7947 */ /* 0x000fec0003800000 */
.L_x_6321:
        /* <DEDUP_REMOVED lines=19> */
[----:B------:R-:W-:Y:S01]  /*6dc0*/  LOP3.LUT P6, RZ, R123, 0xff00, RZ, 0xc0, !PT ;  /* 0x0000ff007bff7812 */ /* 0x000fe200078cc0ff */
[----:B------:R-:W-:Y:S01]  /*6dd0*/  FMUL.FTZ R75, R96, UR16 ;  /* 0x00000010604b7c20 */ /* 0x000fe20008410000 */
        /* <DEDUP_REMOVED lines=17> */
.L_x_6324:
        /* <DEDUP_REMOVED lines=15> */
[----:B------:R-:W-:Y:S01]  /*6fe0*/  FMUL.FTZ R77, R77, UR7 ;  /* 0x000000074d4d7c20 */ /* 0x000fe20008410000 */
        /* <DEDUP_REMOVED lines=12> */
[----:B------:R-:W-:Y:S02]  /*70b0*/  LOP3.LUT P5, RZ, R155, 0xff00, RZ, 0xc0, !PT ;  /* 0x0000ff009bff7812 */ /* 0x000fe400078ac0ff */
        /* <DEDUP_REMOVED lines=8> */
.L_x_6320:
        /* <DEDUP_REMOVED lines=31> */
.L_x_6326:
[----:B------:R-:W-:Y:S02]  /*7330*/  MOV R0, UR17 ;  /* 0x0000001100007c02 */ /* 0x000fe40008000f00 */
[----:B------:R-:W-:Y:S02]  /*7340*/  MOV R83, UR17 ;  /* 0x0000001100537c02 */ /* 0x000fe40008000f00 */
[----:B------:R-:W-:Y:S01]  /*7350*/  MOV R85, UR17 ;  /* 0x0000001100557c02 */ /* 0x000fe20008000f00 */
[-C--:B0-----:R-:W-:Y:S01]  /*7360*/  FFMA.FTZ R81, R92, R0.reuse, UR18 ;  /* 0x000000125c517e23 */ /* 0x081fe20008010000 */
        /* <DEDUP_REMOVED lines=24> */
.L_x_6325:
        /* <DEDUP_REMOVED lines=30> */
.L_x_6327:
[----:B------:R-:W-:Y:S02]  /*76d0*/  MOV R0, UR17 ;  /* 0x0000001100007c02 */ /* 0x000fe40008000f00 */
[C---:B------:R-:W-:Y:S02]  /*76e0*/  LOP3.LUT P3, RZ, R123.reuse, 0xff, RZ, 0xc0, !PT ;  /* 0x000000ff7bff7812 */ /* 0x040fe4000786c0ff */
[----:B------:R-:W-:Y:S01]  /*76f0*/  LOP3.LUT P4, RZ, R123, 0xff00, RZ, 0xc0, !PT ;  /* 0x0000ff007bff7812 */ /* 0x000fe2000788c0ff */
[-C--:B0-----:R-:W-:Y:S01]  /*7700*/  FFMA.FTZ R81, R92, R0.reuse, UR18 ;  /* 0x000000125c517e23 */ /* 0x081fe20008010000 */
[----:B------:R-:W-:Y:S01]  /*7710*/  FFMA.FTZ R0, R93, R0, UR18 ;  /* 0x000000125d007e23 */ /* 0x000fe20008010000 */
[----:B------:R-:W-:Y:S02]  /*7720*/  LOP3.LUT P5, RZ, R123, 0xff0000, RZ, 0xc0, !PT ;  /* 0x00ff00007bff7812 */ /* 0x000fe400078ac0ff */
[----:B------:R-:W-:Y:S01]  /*7730*/  FADD.FTZ R100, R100, -R81 ;  /* 0x8000005164647221 */ /* 0x000fe20000010000 */
[----:B------:R-:W-:Y:S01]  /*7740*/  MOV R81, UR17 ;  /* 0x0000001100517c02 */ /* 0x000fe20008000f00 */
[----:B------:R-:W-:Y:S01]  /*7750*/  FADD.FTZ R101, R101, -R0 ;  /* 0x8000000065657221 */ /* 0x000fe20000010000 */
[----:B------:R-:W-:Y:S01]  /*7760*/  ISETP.GE.U32.AND P6, PT, R123, 0x1000000, PT ;  /* 0x010000007b00780c */ /* 0x000fe20003fc6070 */
[----:B------:R-:W-:-:S02]  /*7770*/  FMUL.FTZ R100, R100, UR16 ;  /* 0x0000001064647c20 */ /* 0x000fc40008410000 */
[----:B------:R-:W-:Y:S01]  /*7780*/  FFMA.FTZ R81, R94, R81, UR18 ;  /* 0x000000125e517e23 */ /* 0x000fe20008010051 */
[----:B------:R-:W-:Y:S01]  /*7790*/  FMUL.FTZ R101, R101, UR16 ;  /* 0x0000001065657c20 */ /* 0x000fe20008410000 */
[----:B------:R-:W-:Y:S02]  /*77a0*/  FMUL.FTZ R100, R100, UR7 ;  /* 0x0000000764647c20 */ /* 0x000fe40008410000 */
[----:B------:R-:W-:Y:S01]  /*77b0*/  FADD.FTZ R102, R102, -R81 ;  /* 0x8000005166667221 */ /* 0x000fe20000010000 */
[----:B------:R-:W-:Y:S01]  /*77c0*/  MOV R81, UR17 ;  /* 0x0000001100517c02 */ /* 0x000fe20008000f00 */
[----:B------:R-:W-:Y:S01]  /*77d0*/  FMUL.FTZ R101, R101, UR7 ;  /* 0x0000000765657c20 */ /* 0x000fe20008410000 */
[----:B------:R-:W-:Y:S01]  /*77e0*/  SEL R80, R100, RZ, P3 ;  /* 0x000000ff64507207 */ /* 0x000fe20001800000 */
[----:B------:R-:W-:Y:S02]  /*77f0*/  FMUL.FTZ R102, R102, UR16 ;  /* 0x0000001066667c20 */ /* 0x000fe40008410000 */
[----:B------:R-:W-:Y:S01]  /*7800*/  FFMA.FTZ R96, R96, R81, UR18 ;  /* 0x0000001260607e23 */ /* 0x000fe20008010051 */
[----:B------:R-:W-:Y:S01]  /*7810*/  SEL R81, R101, RZ, P4 ;  /* 0x000000ff65517207 */ /* 0x000fe20002000000 */
[----:B------:R-:W-:-:S02]  /*7820*/  FMUL.FTZ R102, R102, UR7 ;  /* 0x0000000766667c20 */ /* 0x000fc40008410000 */
[----:B------:R-:W-:-:S03]  /*7830*/  FADD.FTZ R96, R103, -R96 ;  /* 0x8000006067607221 */ /* 0x000fc60000010000 */
[----:B------:R-:W-:Y:S01]  /*7840*/  SEL R82, R102, RZ, P5 ;  /* 0x000000ff66527207 */ /* 0x000fe20002800000 */
[----:B------:R-:W-:-:S04]  /*7850*/  FMUL.FTZ R96, R96, UR16 ;  /* 0x0000001060607c20 */ /* 0x000fc80008410000 */
[----:B------:R-:W-:-:S05]  /*7860*/  FMUL.FTZ R96, R96, UR7 ;  /* 0x0000000760607c20 */ /* 0x000fca0008410000 */
[----:B------:R-:W-:-:S07]  /*7870*/  SEL R83, R96, RZ, P6 ;  /* 0x000000ff60537207 */ /* 0x000fce0003000000 */
.L_x_6323:
[----:B------:R-:W0:Y:S01]  /*7880*/  @P2 LDC.64 R84, c[0x0][0x478] ;  /* 0x00011e00ff542b82 */ /* 0x000e220000000a00 */
[----:B------:R-:W-:Y:S01]  /*7890*/  MOV R0, 0x10 ;  /* 0x0000001000007802 */ /* 0x000fe20000000f00 */
        /* <DEDUP_REMOVED lines=13> */
[-C--:B------:R-:W-:Y:S01]  /*7970*/  FFMA.FTZ R95, R95, R0.reuse, UR18 ;  /* 0x000000125f5f7e23 */ /* 0x080fe20008010000 */
        /* <DEDUP_REMOVED lines=10> */
[----:B------:R-:W-:Y:S01]  /*7a20*/  FFMA.FTZ R74, R75, UR16, R62 ;  /* 0x000000104b4a7c23 */ /* 0x000fe2000801003e */
[----:B0-----:R-:W-:Y:S01]  /*7a30*/  FMUL.FTZ R76, R72, UR7 ;  /* 0x00000007484c7c20 */ /* 0x001fe20008410000 */
[----:B------:R-:W-:Y:S01]  /*7a40*/  FMUL.FTZ R77, R73, UR7 ;  /* 0x00000007494d7c20 */ /* 0x000fe20008410000 */
[----:B------:R-:W-:Y:S01]  /*7a50*/  LOP3.LUT P6, RZ, R122, 0xff00, RZ, 0xc0, !PT ;  /* 0x0000ff007aff7812 */ /* 0x000fe200078cc0ff */
[----:B------:R-:W-:Y:S01]  /*7a60*/  FFMA.FTZ R75, R104, UR16, R63 ;  /* 0x00000010684b7c23 */ /* 0x000fe2000801003f */
[----:B------:R-:W-:Y:S01]  /*7a70*/  FMUL.FTZ R78, R74, UR7 ;  /* 0x000000074a4e7c20 */ /* 0x000fe20008410000 */
[----:B------:R-:W-:-:S02]  /*7a80*/  SEL R80, R76, RZ, P5 ;  /* 0x000000ff4c507207 */ /* 0x000fc40002800000 */
[----:B------:R-:W-:Y:S01]  /*7a90*/  LOP3.LUT P5, RZ, R156, 0xff, RZ, 0xc0, !PT ;  /* 0x000000ff9cff7812 */ /* 0x000fe200078ac0ff */
[----:B------:R-:W-:Y:S01]  /*7aa0*/  FMUL.FTZ R79, R75, UR7 ;  /* 0x000000074b4f7c20 */ /* 0x000fe20008410000 */
[----:B------:R-:W-:Y:S02]  /*7ab0*/  SEL R81, R77, RZ, P6 ;  /* 0x000000ff4d517207 */ /* 0x000fe40003000000 */
[----:B------:R-:W-:Y:S02]  /*7ac0*/  SEL R76, R76, RZ, P5 ;  /* 0x000000ff4c4c7207 */ /* 0x000fe40002800000 */
[----:B------:R-:W-:Y:S02]  /*7ad0*/  LOP3.LUT P5, RZ, R156, 0xff00, RZ, 0xc0, !PT ;  /* 0x0000ff009cff7812 */ /* 0x000fe400078ac0ff */
[C---:B------:R-:W-:Y:S02]  /*7ae0*/  LOP3.LUT P3, RZ, R122.reuse, 0xff0000, RZ, 0xc0, !PT ;  /* 0x00ff00007aff7812 */ /* 0x040fe4000786c0ff */
[----:B------:R-:W-:-:S02]  /*7af0*/  ISETP.GE.U32.AND P4, PT, R122, 0x1000000, PT ;  /* 0x010000007a00780c */ /* 0x000fc40003f86070 */
[----:B------:R-:W-:Y:S02]  /*7b00*/  SEL R77, R77, RZ, P5 ;  /* 0x000000ff4d4d7207 */ /* 0x000fe40002800000 */
[C---:B------:R-:W-:Y:S02]  /*7b10*/  LOP3.LUT P6, RZ, R156.reuse, 0xff0000, RZ, 0xc0, !PT ;  /* 0x00ff00009cff7812 */ /* 0x040fe400078cc0ff */
[----:B------:R-:W-:Y:S02]  /*7b20*/  ISETP.GE.U32.AND P5, PT, R156, 0x1000000, PT ;  /* 0x010000009c00780c */ /* 0x000fe40003fa6070 */
[C---:B------:R-:W-:Y:S02]  /*7b30*/  SEL R82, R78.reuse, RZ, P3 ;  /* 0x000000ff4e527207 */ /* 0x040fe40001800000 */
[----:B------:R-:W-:Y:S02]  /*7b40*/  SEL R83, R79, RZ, P4 ;  /* 0x000000ff4f537207 */ /* 0x000fe40002000000 */
[----:B------:R-:W-:-:S02]  /*7b50*/  SEL R78, R78, RZ, P6 ;  /* 0x000000ff4e4e7207 */ /* 0x000fc40003000000 */
[----:B------:R-:W-:Y:S01]  /*7b60*/  SEL R79, R79, RZ, P5 ;  /* 0x000000ff4f4f7207 */ /* 0x000fe20002800000 */
[----:B------:R-:W-:Y:S06]  /*7b70*/  BRA `(.L_x_6331) ;  /* 0x0000000c00947947 */ /* 0x000fec0003800000 */
.L_x_6330:
[----:B0-----:R-:W-:Y:S02]  /*7b80*/  MOV R76, UR17 ;  /* 0x00000011004c7c02 */ /* 0x001fe40008000f00 */
[----:B------:R-:W-:Y:S02]  /*7b90*/  MOV R0, UR17 ;  /* 0x0000001100007c02 */ /* 0x000fe40008000f00 */
[----:B------:R-:W-:Y:S01]  /*7ba0*/  MOV R77, UR17 ;  /* 0x00000011004d7c02 */ /* 0x000fe20008000f00 */
[----:B------:R-:W-:Y:S01]  /*7bb0*/  FFMA.FTZ R95, R95, R76, UR18 ;  /* 0x000000125f5f7e23 */ /* 0x000fe2000801004c */
[----:B------:R-:W-:Y:S01]  /*7bc0*/  MOV R79, UR17 ;  /* 0x00000011004f7c02 */ /* 0x000fe20008000f00 */
        /* <DEDUP_REMOVED lines=19> */
[----:B------:R-:W-:-:S02]  /*7d00*/  LOP3.LUT P3, RZ, R122, 0xff0000, RZ, 0xc0, !PT ;  /* 0x00ff00007aff7812 */ /* 0x000fc4000786c0ff */
[----:B------:R-:W-:Y:S02]  /*7d10*/  SEL R76, R95, RZ, P5 ;  /* 0x000000ff5f4c7207 */ /* 0x000fe40002800000 */
[----:B------:R-:W-:Y:S02]  /*7d20*/  LOP3.LUT P5, RZ, R156, 0xff00, RZ, 0xc0, !PT ;  /* 0x0000ff009cff7812 */ /* 0x000fe400078ac0ff */
[C---:B------:R-:W-:Y:S02]  /*7d30*/  SEL R81, R0.reuse, RZ, P6 ;  /* 0x000000ff00517207 */ /* 0x040fe40003000000 */
[----:B------:R-:W-:Y:S02]  /*7d40*/  SEL R77, R0, RZ, P5 ;  /* 0x000000ff004d7207 */ /* 0x000fe40002800000 */
[----:B------:R-:W-:Y:S02]  /*7d50*/  ISETP.GE.U32.AND P4, PT, R122, 0x1000000, PT ;  /* 0x010000007a00780c */ /* 0x000fe40003f86070 */
[----:B------:R-:W-:-:S02]  /*7d60*/  LOP3.LUT P6, RZ, R156, 0xff0000, RZ, 0xc0, !PT ;  /* 0x00ff00009cff7812 */ /* 0x000fc400078cc0ff */
[----:B------:R-:W-:Y:S02]  /*7d70*/  ISETP.GE.U32.AND P5, PT, R156, 0x1000000, PT ;  /* 0x010000009c00780c */ /* 0x000fe40003fa6070 */
[C---:B------:R-:W-:Y:S02]  /*7d80*/  SEL R82, R78.reuse, RZ, P3 ;  /* 0x000000ff4e527207 */ /* 0x040fe40001800000 */
[----:B------:R-:W-:Y:S02]  /*7d90*/  SEL R78, R78, RZ, P6 ;  /* 0x000000ff4e4e7207 */ /* 0x000fe40003000000 */
[C---:B------:R-:W-:Y:S02]  /*7da0*/  SEL R83, R104.reuse, RZ, P4 ;  /* 0x000000ff68537207 */ /* 0x040fe40002000000 */
[----:B------:R-:W-:Y:S01]  /*7db0*/  SEL R79, R104, RZ, P5 ;  /* 0x000000ff684f7207 */ /* 0x000fe20002800000 */
[----:B------:R-:W-:Y:S06]  /*7dc0*/  BRA `(.L_x_6331) ;  /* 0x0000000c00007947 */ /* 0x000fec0003800000 */
.L_x_6329:
        /* <DEDUP_REMOVED lines=16> */
[----:B0-----:R-:W-:Y:S01]  /*7ed0*/  FMUL.FTZ R76, R72, UR7 ;  /* 0x00000007484c7c20 */ /* 0x001fe20008410000 */
[----:B------:R-:W-:Y:S01]  /*7ee0*/  FMUL.FTZ R77, R73, UR7 ;  /* 0x00000007494d7c20 */ /* 0x000fe20008410000 */
[----:B------:R-:W-:Y:S01]  /*7ef0*/  LOP3.LUT P6, RZ, R122, 0xff00, RZ, 0xc0, !PT ;  /* 0x0000ff007aff7812 */ /* 0x000fe200078cc0ff */
[----:B------:R-:W-:Y:S01]  /*7f00*/  FMUL.FTZ R75, R104, UR16 ;  /* 0x00000010684b7c20 */ /* 0x000fe20008410000 */
        /* <DEDUP_REMOVED lines=17> */
.L_x_6332:
        /* <DEDUP_REMOVED lines=37> */
.L_x_6328:
[----:B------:R-:W-:Y:S05]  /*8270*/  @!P1 BRA `(.L_x_6333) ;  /* 0x0000000000ec9947 */ /* 0x000fea0003800000 */
[----:B------:R-:W-:Y:S05]  /*8280*/  @!P2 BRA `(.L_x_6334) ;  /* 0x000000000074a947 */ /* 0x000fea0003800000 */
[----:B------:R-:W-:Y:S02]  /*8290*/  MOV R0, UR17 ;  /* 0x0000001100007c02 */ /* 0x000fe40008000f00 */
        /* <DEDUP_REMOVED lines=15> */
[----:B0-----:R-:W-:Y:S01]  /*8390*/  FMUL.FTZ R80, R72, UR7 ;  /* 0x0000000748507c20 */ /* 0x001fe20008410000 */
[----:B------:R-:W-:Y:S01]  /*83a0*/  FFMA.FTZ R75, R104, UR16, R63 ;  /* 0x00000010684b7c23 */ /* 0x000fe2000801003f */
[----:B------:R-:W-:Y:S01]  /*83b0*/  FMUL.FTZ R82, R74, UR7 ;  /* 0x000000074a527c20 */ /* 0x000fe20008410000 */
[----:B------:R-:W-:Y:S01]  /*83c0*/  FMUL.FTZ R81, R73, UR7 ;  /* 0x0000000749517c20 */ /* 0x000fe20008410000 */
[C---:B------:R-:W-:Y:S01]  /*83d0*/  LOP3.LUT P4, RZ, R122.reuse, 0xff00, RZ, 0xc0, !PT ;  /* 0x0000ff007aff7812 */ /* 0x040fe2000788c0ff */
        /* <DEDUP_REMOVED lines=8> */
.L_x_6334:
[----:B------:R-:W-:Y:S02]  /*8460*/  MOV R0, UR17 ;  /* 0x0000001100007c02 */ /* 0x000fe40008000f00 */
[----:B0-----:R-:W-:Y:S02]  /*8470*/  MOV R80, UR17 ;  /* 0x0000001100507c02 */ /* 0x001fe40008000f00 */
        /* <DEDUP_REMOVED lines=27> */
.L_x_6333:
        /* <DEDUP_REMOVED lines=17> */
[----:B0-----:R-:W-:Y:S01]  /*8740*/  FMUL.FTZ R80, R72, UR7 ;  /* 0x0000000748507c20 */ /* 0x001fe20008410000 */
[----:B------:R-:W-:Y:S01]  /*8750*/  FMUL.FTZ R75, R104, UR16 ;  /* 0x00000010684b7c20 */ /* 0x000fe20008410000 */
        /* <DEDUP_REMOVED lines=11> */
.L_x_6335:
        /* <DEDUP_REMOVED lines=27> */
[----:B------:R-:W-:-:S07]  /*89c0*/  SEL R83, R104, RZ, P6 ;  /* 0x000000ff68537207 */ /* 0x000fce0003000000 */
.L_x_6331:
[----:B------:R-:W0:Y:S01]  /*89d0*/  @P2 LDC.64 R86, c[0x0][0x478] ;  /* 0x00011e00ff562b82 */ /* 0x000e220000000a00 */
[----:B------:R-:W-:-:S07]  /*89e0*/  HFMA2 R0, -RZ, RZ, 0, 9.5367431640625e-07 ;  /* 0x00000010ff007431 */ /* 0x000fce00000001ff */
        /* <DEDUP_REMOVED lines=47> */
.L_x_6338:
[----:B------:R-:W-:Y:S02]  /*8ce0*/  MOV R0, UR17 ;  /* 0x0000001100007c02 */ /* 0x000fe40008000f00 */
[----:B0-----:R-:W-:Y:S02]  /*8cf0*/  MOV R76, UR17 ;  /* 0x00000011004c7c02 */ /* 0x001fe40008000f00 */
[----:B------:R-:W-:Y:S01]  /*8d00*/  MOV R77, UR17 ;  /* 0x00000011004d7c02 */ /* 0x000fe20008000f00 */
        /* <DEDUP_REMOVED lines=17> */
[----:B------:R-:W-:Y:S01]  /*8e20*/  SEL R80, R99, RZ, P5 ;  /* 0x000000ff63507207 */ /* 0x000fe20002800000 */
[----:B------:R-:W-:Y:S01]  /*8e30*/  FMUL.FTZ R78, R77, UR7 ;  /* 0x000000074d4e7c20 */ /* 0x000fe20008410000 */
[----:B------:R-:W-:-:S02]  /*8e40*/  LOP3.LUT P5, RZ, R157, 0xff, RZ, 0xc0, !PT ;  /* 0x000000ff9dff7812 */ /* 0x000fc400078ac0ff */
[----:B------:R-:W-:Y:S02]  /*8e50*/  LOP3.LUT P3, RZ, R121, 0xff0000, RZ, 0xc0, !PT ;  /* 0x00ff000079ff7812 */ /* 0x000fe4000786c0ff */
[----:B------:R-:W-:Y:S02]  /*8e60*/  SEL R76, R99, RZ, P5 ;  /* 0x000000ff634c7207 */ /* 0x000fe40002800000 */
[----:B------:R-:W-:Y:S02]  /*8e70*/  LOP3.LUT P5, RZ, R157, 0xff00, RZ, 0xc0, !PT ;  /* 0x0000ff009dff7812 */ /* 0x000fe400078ac0ff */
[----:B------:R-:W-:Y:S02]  /*8e80*/  ISETP.GE.U32.AND P4, PT, R121, 0x1000000, PT ;  /* 0x010000007900780c */ /* 0x000fe40003f86070 */
[C---:B------:R-:W-:Y:S02]  /*8e90*/  SEL R81, R0.reuse, RZ, P6 ;  /* 0x000000ff00517207 */ /* 0x040fe40003000000 */
[----:B------:R-:W-:-:S02]  /*8ea0*/  SEL R77, R0, RZ, P5 ;  /* 0x000000ff004d7207 */ /* 0x000fc40002800000 */
[C---:B------:R-:W-:Y:S02]  /*8eb0*/  LOP3.LUT P6, RZ, R157.reuse, 0xff0000, RZ, 0xc0, !PT ;  /* 0x00ff00009dff7812 */ /* 0x040fe400078cc0ff */
[----:B------:R-:W-:Y:S02]  /*8ec0*/  ISETP.GE.U32.AND P5, PT, R157, 0x1000000, PT ;  /* 0x010000009d00780c */ /* 0x000fe40003fa6070 */
[C---:B------:R-:W-:Y:S02]  /*8ed0*/  SEL R82, R78.reuse, RZ, P3 ;  /* 0x000000ff4e527207 */ /* 0x040fe40001800000 */
[C---:B------:R-:W-:Y:S02]  /*8ee0*/  SEL R83, R79.reuse, RZ, P4 ;  /* 0x000000ff4f537207 */ /* 0x040fe40002000000 */
[----:B------:R-:W-:Y:S02]  /*8ef0*/  SEL R78, R78, RZ, P6 ;  /* 0x000000ff4e4e7207 */ /* 0x000fe40003000000 */
[----:B------:R-:W-:Y:S01]  /*8f00*/  SEL R79, R79, RZ, P5 ;  /* 0x000000ff4f4f7207 */ /* 0x000fe20002800000 */
[----:B------:R-:W-:Y:S06]  /*8f10*/  BRA `(.L_x_6339) ;  /* 0x0000000800f87947 */ /* 0x000fec0003800000 */
.L_x_6337:
        /* <DEDUP_REMOVED lines=38> */
.L_x_6340:
        /* <DEDUP_REMOVED lines=21> */
[----:B------:R-:W-:Y:S01]  /*92d0*/  SEL R80, R99, RZ, P5 ;  /* 0x000000ff63507207 */ /* 0x000fe20002800000 */
[----:B------:R-:W-:Y:S01]  /*92e0*/  FMUL.FTZ R127, R127, UR7 ;  /* 0x000000077f7f7c20 */ /* 0x000fe20008410000 */
[----:B------:R-:W-:-:S02]  /*92f0*/  LOP3.LUT P5, RZ, R157, 0xff, RZ, 0xc0, !PT ;  /* 0x000000ff9dff7812 */ /* 0x000fc400078ac0ff */
[C---:B------:R-:W-:Y:S02]  /*9300*/  SEL R81, R0.reuse, RZ, P6 ;  /* 0x000000ff00517207 */ /* 0x040fe40003000000 */
[----:B------:R-:W-:Y:S02]  /*9310*/  SEL R76, R99, RZ, P5 ;  /* 0x000000ff634c7207 */ /* 0x000fe40002800000 */
[----:B------:R-:W-:Y:S02]  /*9320*/  LOP3.LUT P5, RZ, R157, 0xff00, RZ, 0xc0, !PT ;  /* 0x0000ff009dff7812 */ /* 0x000fe400078ac0ff */
[----:B------:R-:W-:Y:S02]  /*9330*/  ISETP.GE.U32.AND P4, PT, R121, 0x1000000, PT ;  /* 0x010000007900780c */ /* 0x000fe40003f86070 */
[----:B------:R-:W-:Y:S02]  /*9340*/  SEL R77, R0, RZ, P5 ;  /* 0x000000ff004d7207 */ /* 0x000fe40002800000 */
[----:B------:R-:W-:-:S02]  /*9350*/  LOP3.LUT P6, RZ, R157, 0xff0000, RZ, 0xc0, !PT ;  /* 0x00ff00009dff7812 */ /* 0x000fc400078cc0ff */
[----:B------:R-:W-:Y:S02]  /*9360*/  ISETP.GE.U32.AND P5, PT, R157, 0x1000000, PT ;  /* 0x010000009d00780c */ /* 0x000fe40003fa6070 */
[C---:B------:R-:W-:Y:S02]  /*9370*/  SEL R82, R78.reuse, RZ, P3 ;  /* 0x000000ff4e527207 */ /* 0x040fe40001800000 */
[----:B------:R-:W-:Y:S02]  /*9380*/  SEL R78, R78, RZ, P6 ;  /* 0x000000ff4e4e7207 */ /* 0x000fe40003000000 */
[C---:B------:R-:W-:Y:S02]  /*9390*/  SEL R83, R127.reuse, RZ, P4 ;  /* 0x000000ff7f537207 */ /* 0x040fe40002000000 */
[----:B------:R-:W-:Y:S01]  /*93a0*/  SEL R79, R127, RZ, P5 ;  /* 0x000000ff7f4f7207 */ /* 0x000fe20002800000 */
[----:B------:R-:W-:Y:S06]  /*93b0*/  BRA `(.L_x_6339) ;  /* 0x0000000400d07947 */ /* 0x000fec0003800000 */
.L_x_6336:
        /* <DEDUP_REMOVED lines=14> */
[----:B------:R-:W-:Y:S01]  /*94a0*/  LOP3.LUT P4, RZ, R121, 0xff00, RZ, 0xc0, !PT ;  /* 0x0000ff0079ff7812 */ /* 0x000fe2000788c0ff */
[----:B0-----:R-:W-:Y:S01]  /*94b0*/  FADD.FTZ R80, R127, -R72 ;  /* 0x800000487f507221 */ /* 0x001fe20000010000 */
        /* <DEDUP_REMOVED lines=15> */
.L_x_6342:
[----:B------:R-:W-:Y:S02]  /*95b0*/  MOV R0, UR17 ;  /* 0x0000001100007c02 */ /* 0x000fe40008000f00 */
[----:B0-----:R-:W-:Y:S02]  /*95c0*/  MOV R81, UR17 ;  /* 0x0000001100517c02 */ /* 0x001fe40008000f00 */
[----:B------:R-:W-:Y:S01]  /*95d0*/  MOV R80, UR17 ;  /* 0x0000001100507c02 */ /* 0x000fe20008000f00 */
[-C--:B------:R-:W-:Y:S01]  /*95e0*/  FFMA.FTZ R99, R99, R0.reuse, UR18 ;  /* 0x0000001263637e23 */ /* 0x080fe20008010000 */
        /* <DEDUP_REMOVED lines=19> */
[----:B------:R-:W-:Y:S02]  /*9720*/  SEL R80, R99, RZ, P3 ;  /* 0x000000ff63507207 */ /* 0x000fe40001800000 */
[----:B------:R-:W-:Y:S02]  /*9730*/  SEL R81, R0, RZ, P4 ;  /* 0x000000ff00517207 */ /* 0x000fe40002000000 */
[----:B------:R-:W-:Y:S02]  /*9740*/  SEL R82, R82, RZ, P5 ;  /* 0x000000ff52527207 */ /* 0x000fe40002800000 */
[----:B------:R-:W-:Y:S01]  /*9750*/  SEL R83, R83, RZ, P6 ;  /* 0x000000ff53537207 */ /* 0x000fe20003000000 */
[----:B------:R-:W-:Y:S06]  /*9760*/  BRA `(.L_x_6339) ;  /* 0x0000000000e47947 */ /* 0x000fec0003800000 */
.L_x_6341:
        /* <DEDUP_REMOVED lines=14> */
[----:B------:R-:W-:Y:S01]  /*9850*/  FADD.FTZ R75, R127, -R72 ;  /* 0x800000487f4b7221 */ /* 0x000fe20000010000 */
[----:B------:R-:W-:Y:S01]  /*9860*/  FMUL.FTZ R72, R99, UR16 ;  /* 0x0000001063487c20 */ /* 0x000fe20008410000 */
[----:B------:R-:W-:Y:S01]  /*9870*/  FMUL.FTZ R73, R0, UR16 ;  /* 0x0000001000497c20 */ /* 0x000fe20008410000 */
[----:B------:R-:W-:Y:S01]  /*9880*/  FMUL.FTZ R74, R74, UR16 ;  /* 0x000000104a4a7c20 */ /* 0x000fe20008410000 */
[----:B------:R-:W-:Y:S01]  /*9890*/  FMUL.FTZ R75, R75, UR16 ;  /* 0x000000104b4b7c20 */ /* 0x000fe20008410000 */
[----:B0-----:R-:W-:Y:S01]  /*98a0*/  FMUL.FTZ R80, R72, UR7 ;  /* 0x0000000748507c20 */ /* 0x001fe20008410000 */
        /* <DEDUP_REMOVED lines=10> */
.L_x_6343:
        /* <DEDUP_REMOVED lines=26> */
[----:B------:R-:W-:-:S07]  /*9af0*/  SEL R83, R83, RZ, P6 ;  /* 0x000000ff53537207 */ /* 0x000fce0003000000 */
.L_x_6339:
[----:B------:R-:W0:Y:S01]  /*9b00*/  @P2 LDC.64 R86, c[0x0][0x478] ;  /* 0x00011e00ff562b82 */ /* 0x000e220000000a00 */
[----:B------:R-:W-:-:S05]  /*9b10*/  MOV R89, 0x10 ;  /* 0x0000001000597802 */ /* 0x000fca0000000f00 */
        /* <DEDUP_REMOVED lines=19> */
[----:B------:R-:W-:Y:S01]  /*9c50*/  FFMA.FTZ R120, R120, R77, UR18 ;  /* 0x0000001278787e23 */ /* 0x000fe2000801004d */
[----:B------:R-:W-:Y:S01]  /*9c60*/  FADD.FTZ R118, R111, -R118 ;  /* 0x800000766f767221 */ /* 0x000fe20000010000 */
[----:B------:R-:W-:Y:S01]  /*9c70*/  FFMA.FTZ R72, R73, UR16, R68 ;  /* 0x0000001049487c23 */ /* 0x000fe20008010044 */
[----:B------:R-:W-:Y:S01]  /*9c80*/  FADD.FTZ R119, R110, -R119 ;  /* 0x800000776e777221 */ /* 0x000fe20000010000 */
        /* <DEDUP_REMOVED lines=8> */
[----:B------:R-:W-:Y:S01]  /*9d10*/  LOP3.LUT P6, RZ, R158, 0xff, RZ, 0xc0, !PT ;  /* 0x000000ff9eff7812 */ /* 0x000fe200078cc0ff */
[----:B------:R-:W-:Y:S01]  /*9d20*/  FMUL.FTZ R79, R75, UR7 ;  /* 0x000000074b4f7c20 */ /* 0x000fe20008410000 */
[----:B------:R-:W-:-:S02]  /*9d30*/  SEL R80, R76, RZ, P1 ;  /* 0x000000ff4c507207 */ /* 0x000fc40000800000 */
[C---:B------:R-:W-:Y:S02]  /*9d40*/  LOP3.LUT P4, RZ, R117.reuse, 0xff0000, RZ, 0xc0, !PT ;  /* 0x00ff000075ff7812 */ /* 0x040fe4000788c0ff */
[----:B------:R-:W-:Y:S02]  /*9d50*/  ISETP.GE.U32.AND P3, PT, R117, 0x1000000, PT ;  /* 0x010000007500780c */ /* 0x000fe40003f66070 */
[----:B------:R-:W-:Y:S02]  /*9d60*/  SEL R76, R76, RZ, P6 ;  /* 0x000000ff4c4c7207 */ /* 0x000fe40003000000 */
[----:B------:R-:W-:Y:S02]  /*9d70*/  SEL R81, R77, RZ, P5 ;  /* 0x000000ff4d517207 */ /* 0x000fe40002800000 */
[C---:B------:R-:W-:Y:S02]  /*9d80*/  LOP3.LUT P1, RZ, R158.reuse, 0xff00, RZ, 0xc0, !PT ;  /* 0x0000ff009eff7812 */ /* 0x040fe4000782c0ff */
[----:B------:R-:W-:-:S02]  /*9d90*/  LOP3.LUT P6, RZ, R158, 0xff0000, RZ, 0xc0, !PT ;  /* 0x00ff00009eff7812 */ /* 0x000fc400078cc0ff */
[----:B------:R-:W-:Y:S02]  /*9da0*/  ISETP.GE.U32.AND P5, PT, R158, 0x1000000, PT ;  /* 0x010000009e00780c */ /* 0x000fe40003fa6070 */
[C---:B------:R-:W-:Y:S02]  /*9db0*/  SEL R82, R78.reuse, RZ, P4 ;  /* 0x000000ff4e527207 */ /* 0x040fe40002000000 */
[----:B------:R-:W-:Y:S02]  /*9dc0*/  SEL R83, R79, RZ, P3 ;  /* 0x000000ff4f537207 */ /* 0x000fe40001800000 */
[----:B------:R-:W-:Y:S02]  /*9dd0*/  SEL R77, R77, RZ, P1 ;  /* 0x000000ff4d4d7207 */ /* 0x000fe40000800000 */
[----:B------:R-:W-:Y:S02]  /*9de0*/  SEL R78, R78, RZ, P6 ;  /* 0x000000ff4e4e7207 */ /* 0x000fe40003000000 */
[----:B------:R-:W-:Y:S01]  /*9df0*/  SEL R79, R79, RZ, P5 ;  /* 0x000000ff4f4f7207 */ /* 0x000fe20002800000 */
[----:B------:R-:W-:Y:S06]  /*9e00*/  BRA `(.L_x_6347) ;  /* 0x0000000c00987947 */ /* 0x000fec0003800000 */
.L_x_6346:
        /* <DEDUP_REMOVED lines=16> */
[----:B------:R-:W-:Y:S01]  /*9f10*/  LOP3.LUT P5, RZ, R117, 0xff00, RZ, 0xc0, !PT ;  /* 0x0000ff0075ff7812 */ /* 0x000fe200078ac0ff */
[----:B------:R-:W-:Y:S01]  /*9f20*/  FMUL.FTZ R118, R118, UR7 ;  /* 0x0000000776767c20 */ /* 0x000fe20008410000 */
[----:B------:R-:W-:Y:S01]  /*9f30*/  LOP3.LUT P6, RZ, R158, 0xff, RZ, 0xc0, !PT ;  /* 0x000000ff9eff7812 */ /* 0x000fe200078cc0ff */
[----:B------:R-:W-:Y:S01]  /*9f40*/  FFMA.FTZ R119, R119, UR16, R70 ;  /* 0x0000001077777c23 */ /* 0x000fe20008010046 */
[----:B------:R-:W-:Y:S01]  /*9f50*/  FFMA.FTZ R120, R120, UR16, R71 ;  /* 0x0000001078787c23 */ /* 0x000fe20008010047 */
[----:B------:R-:W-:-:S02]  /*9f60*/  SEL R80, R77, RZ, P1 ;  /* 0x000000ff4d507207 */ /* 0x000fc40000800000 */
[----:B------:R-:W-:Y:S01]  /*9f70*/  SEL R76, R77, RZ, P6 ;  /* 0x000000ff4d4c7207 */ /* 0x000fe20003000000 */
[----:B------:R-:W-:Y:S01]  /*9f80*/  FMUL.FTZ R119, R119, UR7 ;  /* 0x0000000777777c20 */ /* 0x000fe20008410000 */
[----:B------:R-:W-:Y:S01]  /*9f90*/  SEL R81, R118, RZ, P5 ;  /* 0x000000ff76517207 */ /* 0x000fe20002800000 */
[----:B------:R-:W-:Y:S01]  /*9fa0*/  FMUL.FTZ R120, R120, UR7 ;  /* 0x0000000778787c20 */ /* 0x000fe20008410000 */
[C---:B------:R-:W-:Y:S02]  /*9fb0*/  LOP3.LUT P4, RZ, R117.reuse, 0xff0000, RZ, 0xc0, !PT ;  /* 0x00ff000075ff7812 */ /* 0x040fe4000788c0ff */
[----:B------:R-:W-:Y:S02]  /*9fc0*/  ISETP.GE.U32.AND P3, PT, R117, 0x1000000, PT ;  /* 0x010000007500780c */ /* 0x000fe40003f66070 */
[C---:B------:R-:W-:Y:S02]  /*9fd0*/  LOP3.LUT P1, RZ, R158.reuse, 0xff00, RZ, 0xc0, !PT ;  /* 0x0000ff009eff7812 */ /* 0x040fe4000782c0ff */
[----:B------:R-:W-:-:S02]  /*9fe0*/  LOP3.LUT P6, RZ, R158, 0xff0000, RZ, 0xc0, !PT ;  /* 0x00ff00009eff7812 */ /* 0x000fc400078cc0ff */
[----:B------:R-:W-:Y:S02]  /*9ff0*/  ISETP.GE.U32.AND P5, PT, R158, 0x1000000, PT ;  /* 0x010000009e00780c */ /* 0x000fe40003fa6070 */
[----:B------:R-:W-:Y:S02]  /*a000*/  SEL R77, R118, RZ, P1 ;  /* 0x000000ff764d7207 */ /* 0x000fe40000800000 */
[C---:B------:R-:W-:Y:S02]  /*a010*/  SEL R82, R119.reuse, RZ, P4 ;  /* 0x000000ff77527207 */ /* 0x040fe40002000000 */
[----:B------:R-:W-:Y:S02]  /*a020*/  SEL R78, R119, RZ, P6 ;  /* 0x000000ff774e7207 */ /* 0x000fe40003000000 */
[C---:B------:R-:W-:Y:S02]  /*a030*/  SEL R83, R120.reuse, RZ, P3 ;  /* 0x000000ff78537207 */ /* 0x040fe40001800000 */
[----:B------:R-:W-:Y:S01]  /*a040*/  SEL R79, R120, RZ, P5 ;  /* 0x000000ff784f7207 */ /* 0x000fe20002800000 */
[----:B------:R-:W-:Y:S06]  /*a050*/  BRA `(.L_x_6347) ;  /* 0x0000000c00047947 */ /* 0x000fec0003800000 */
.L_x_6345:
        /* <DEDUP_REMOVED lines=12> */
[----:B------:R-:W-:Y:S01]  /*a120*/  FMUL.FTZ R72, R73, UR16 ;  /* 0x0000001049487c20 */ /* 0x000fe20008410000 */
[----:B------:R-:W-:Y:S01]  /*a130*/  FADD.FTZ R119, R110, -R119 ;  /* 0x800000776e777221 */ /* 0x000fe20000010000 */
        /* <DEDUP_REMOVED lines=24> */
.L_x_6348:
        /* <DEDUP_REMOVED lines=16> */
[----:B------:R-:W-:Y:S01]  /*a3c0*/  LOP3.LUT P5, RZ, R117, 0xff00, RZ, 0xc0, !PT ;  /* 0x0000ff0075ff7812 */ /* 0x000fe200078ac0ff */
[----:B------:R-:W-:Y:S01]  /*a3d0*/  FMUL.FTZ R118, R118, UR7 ;  /* 0x0000000776767c20 */ /* 0x000fe20008410000 */
[----:B------:R-:W-:Y:S01]  /*a3e0*/  LOP3.LUT P6, RZ, R158, 0xff, RZ, 0xc0, !PT ;  /* 0x000000ff9eff7812 */ /* 0x000fe200078cc0ff */
[----:B------:R-:W-:Y:S01]  /*a3f0*/  FMUL.FTZ R119, R119, UR16 ;  /* 0x0000001077777c20 */ /* 0x000fe20008410000 */
[----:B------:R-:W-:Y:S01]  /*a400*/  FMUL.FTZ R120, R120, UR16 ;  /* 0x0000001078787c20 */ /* 0x000fe20008410000 */
        /* <DEDUP_REMOVED lines=16> */
.L_x_6344:
        /* <DEDUP_REMOVED lines=31> */
.L_x_6350:
        /* <DEDUP_REMOVED lines=29> */
.L_x_6349:
        /* <DEDUP_REMOVED lines=30> */
.L_x_6351:
        /* <DEDUP_REMOVED lines=27> */
[----:B------:R-:W-:-:S07]  /*ac60*/  SEL R83, R120, RZ, P5 ;  /* 0x000000ff78537207 */ /* 0x000fce0002800000 */
.L_x_6347:
        /* <DEDUP_REMOVED lines=103> */
[----:B------:R-:W-:-:S07]  /*b2e0*/  MOV R223, R213 ;  /* 0x000000d500df7202 */ /* 0x000fce0000000f00 */
.L_x_6293:
        /* <DEDUP_REMOVED lines=41> */
.L_x_6353:
        /* <DEDUP_REMOVED lines=16> */
.L_x_7313:


//--------------------- .text._ZN10layer_norm22ln_bwd_finalize_kernelINS_22Kernel_traits_finalizeILj7168E6__halfffffjLb0ELj1024ELj4ENS_18Kernel_traits_baseILj7168ES2_ffffjLj1024EEEEELb0ELb0EEEvNS_9BwdParamsE --------------------------
	.section	.text._ZN10layer_norm22ln_bwd_finalize_kernelINS_22Kernel_traits_finalizeILj7168E6__halfffffjLb0ELj1024ELj4ENS_18Kernel_traits_baseILj7168ES2_ffffjLj1024EEEEELb0ELb0EEEvNS_9BwdParamsE,"ax",@progbits
	.align	128
        .global         _ZN10layer_norm22ln_bwd_finalize_kernelINS_22Kernel_traits_finalizeILj7168E6__halfffffjLb0ELj1024ELj4ENS_18Kernel_traits_baseILj7168ES2_ffffjLj1024EEEEELb0ELb0EEEvNS_9BwdParamsE
        .type           _ZN10layer_norm22ln_bwd_finalize_kernelINS_22Kernel_traits_finalizeILj7168E6__halfffffjLb0ELj1024ELj4ENS_18Kernel_traits_baseILj7168ES2_ffffjLj1024EEEEELb0ELb0EEEvNS_9BwdParamsE,@function
        .size           _ZN10layer_norm22ln_bwd_finalize_kernelINS_22Kernel_traits_finalizeILj7168E6__halfffffjLb0ELj1024ELj4ENS_18Kernel_traits_baseILj7168ES2_ffffjLj1024EEEEELb0ELb0EEEvNS_9BwdParamsE,(.L_x_7314 - _ZN10layer_norm22ln_bwd_finalize_kernelINS_22Kernel_traits_finalizeILj7168E6__halfffffjLb0ELj1024ELj4ENS_18Kernel_traits_baseILj7168ES2_ffffjLj1024EEEEELb0ELb0EEEvNS_9BwdParamsE)
        .other          _ZN10layer_norm22ln_bwd_finalize_kernelINS_22Kernel_traits_finalizeILj7168E6__halfffffjLb0ELj1024ELj4ENS_18Kernel_traits_baseILj7168ES2_ffffjLj1024EEEEELb0ELb0EEEvNS_9BwdParamsE,@"STO_CUDA_ENTRY STV_DEFAULT"
_ZN10layer_norm22ln_bwd_finalize_kernelINS_22Kernel_traits_finalizeILj7168E6__halfffffjLb0ELj1024ELj4ENS_18Kernel_traits_baseILj7168ES2_ffffjLj1024EEEEELb0ELb0EEEvNS_9BwdParamsE:
.text._ZN10layer_norm22ln_bwd_finalize_kernelINS_22Kernel_traits_finalizeILj7168E6__halfffffjLb0ELj1024ELj4ENS_18Kernel_traits_baseILj7168ES2_ffffjLj1024EEEEELb0ELb0EEEvNS_9BwdParamsE:
        /* <DEDUP_REMOVED lines=82> */
.L_x_6358:
        /* <DEDUP_REMOVED lines=118> */
.L_x_6357:
[----:B------:R-:W-:Y:S05]  /*0c80*/  BSYNC.RECONVERGENT B1 ;  /* 0x0000000000017941 */ /* 0x000fea0003800200 */
.L_x_6356:
        /* <DEDUP_REMOVED lines=75> */
.L_x_6360:
[----:B------:R-:W-:Y:S05]  /*1140*/  BSYNC.RECONVERGENT B1 ;  /* 0x0000000000017941 */ /* 0x000fea0003800200 */
.L_x_6359:
        /* <DEDUP_REMOVED lines=37> */
.L_x_6362:
[----:B------:R-:W-:Y:S05]  /*13a0*/  BSYNC.RECONVERGENT B1 ;  /* 0x0000000000017941 */ /* 0x000fea0003800200 */
.L_x_6361:
[----:B------:R-:W-:Y:S05]  /*13b0*/  @!P1 BRA `(.L_x_6355) ;  /* 0x0000000000409947 */ /* 0x000fea0003800000 */
[----:B------:R-:W0:Y:S01]  /*13c0*/  LDC.64 R10, c[0x0][0x440] ;  /* 0x00011000ff0a7b82 */ /* 0x000e220000000a00 */
[----:B------:R-:W-:Y:S01]  /*13d0*/  IMAD R59, R0, R56, R59 ;  /* 0x00000038003b7224 */ /* 0x000fe200078e023b */
[----:B------:R-:W-:Y:S02]  /*13e0*/  LOP3.LUT R8, R8, 0x1f, RZ, 0xc0, !PT ;  /* 0x0000001f08087812 */ /* 0x000fe400078ec0ff */
[----:B------:R-:W-:Y:S02]  /*13f0*/  IADD3 R9, PT, PT, -R9, RZ, RZ ;  /* 0x000000ff09097210 */ /* 0x000fe40007ffe1ff */
[----:B------:R-:W-:Y:S02]  /*1400*/  IADD3 R59, PT, PT, R8, R59, RZ ;  /* 0x0000003b083b7210 */ /* 0x000fe40007ffe0ff */
[----:B------:R-:W1:Y:S05]  /*1410*/  LDC.64 R12, c[0x0][0x448] ;  /* 0x00011200ff0c7b82 */ /* 0x000e6a0000000a00 */
.L_x_6363:
        /* <DEDUP_REMOVED lines=10> */
.L_x_6355:
[----:B------:R-:W-:Y:S05]  /*14c0*/  BSYNC.RECONVERGENT B0 ;  /* 0x0000000000007941 */ /* 0x000fea0003800200 */
.L_x_6354:
        /* <DEDUP_REMOVED lines=59> */
.L_x_6364:
        /* <DEDUP_REMOVED lines=16> */
.L_x_7314:


//--------------------- .text._ZN10layer_norm40ln_parallel_residual_bwd_finalize_kernelINS_22Kernel_traits_finalizeILj7168E6__halfffffjLb0ELj1024ELj4ENS_18Kernel_traits_baseILj7168ES2_ffffjLj1024EEEEELb0EEEvNS_9BwdParamsE --------------------------
	.section	.text._ZN10layer_norm40ln_parallel_residual_bwd_finalize_kernelINS_22Kernel_traits_finalizeILj7168E6__halfffffjLb0ELj1024ELj4ENS_18Kernel_traits_baseILj7168ES2_ffffjLj1024EEEEELb0EEEvNS_9BwdParamsE,"ax",@progbits
	.align	128
        .global         _ZN10layer_norm40ln_parallel_residual_bwd_finalize_kernelINS_22Kernel_traits_finalizeILj7168E6__halfffffjLb0ELj1024ELj4ENS_18Kernel_traits_baseILj7168ES2_ffffjLj1024EEEEELb0EEEvNS_9BwdParamsE
        .type           _ZN10layer_norm40ln_parallel_residual_bwd_finalize_kernelINS_22Kernel_traits_finalizeILj7168E6__halfffffjLb0ELj1024ELj4ENS_18Kernel_traits_baseILj7168ES2_ffffjLj1024EEEEELb0EEEvNS_9BwdParamsE,@function
        .size           _ZN10layer_norm40ln_parallel_residual_bwd_finalize_kernelINS_22Kernel_traits_finalizeILj7168E6__halfffffjLb0ELj1024ELj4ENS_18Kernel_traits_baseILj7168ES2_ffffjLj1024EEEEELb0EEEvNS_9BwdParamsE,(.L_x_7315 - _ZN10layer_norm40ln_parallel_residual_bwd_finalize_kernelINS_22Kernel_traits_finalizeILj7168E6__halfffffjLb0ELj1024ELj4ENS_18Kernel_traits_baseILj7168ES2_ffffjLj1024EEEEELb0EEEvNS_9BwdParamsE)
        .other          _ZN10layer_norm40ln_parallel_residual_bwd_finalize_kernelINS_22Kernel_traits_finalizeILj7168E6__halfffffjLb0ELj1024ELj4ENS_18Kernel_traits_baseILj7168ES2_ffffjLj1024EEEEELb0EEEvNS_9BwdParamsE,@"STO_CUDA_ENTRY STV_DEFAULT"
_ZN10layer_norm40ln_parallel_residual_bwd_finalize_kernelINS_22Kernel_traits_finalizeILj7168E6__halfffffjLb0ELj1024ELj4ENS_18Kernel_traits_baseILj7168ES2_ffffjLj1024EEEEELb0EEEvNS_9BwdParamsE:
.text._ZN10layer_norm40ln_parallel_residual_bwd_finalize_kernelINS_22Kernel_traits_finalizeILj7168E6__halfffffjLb0ELj1024ELj4ENS_18Kernel_traits_baseILj7168ES2_ffffjLj1024EEEEELb0EEEvNS_9BwdParamsE:
        /* <DEDUP_REMOVED lines=60> */
.L_x_6369:
        /* <DEDUP_REMOVED lines=112> */
.L_x_6368:
[----:B------:R-:W-:Y:S05]  /*0ac0*/  BSYNC.RECONVERGENT B1 ;  /* 0x0000000000017941 */ /* 0x000fea0003800200 */
.L_x_6367:
        /* <DEDUP_REMOVED lines=65> */
.L_x_6371:
[----:B------:R-:W-:Y:S05]  /*0ee0*/  BSYNC.RECONVERGENT B1 ;  /* 0x0000000000017941 */ /* 0x000fea0003800200 */
.L_x_6370:
        /* <DEDUP_REMOVED lines=36> */
.L_x_6373:
[----:B------:R-:W-:Y:S05]  /*1130*/  BSYNC.RECONVERGENT B1 ;  /* 0x0000000000017941 */ /* 0x000fea0003800200 */
.L_x_6372:
        /* <DEDUP_REMOVED lines=18> */
.L_x_6366:
[----:B------:R-:W-:Y:S05]  /*1260*/  BSYNC.RECONVERGENT B0 ;  /* 0x0000000000007941 */ /* 0x000fea0003800200 */
.L_x_6365:
        /* <DEDUP_REMOVED lines=94> */
.L_x_6374:
        /* <DEDUP_REMOVED lines=11> */
.L_x_7315:


//--------------------- .text._ZN10layer_norm31ln_parallel_residual_bwd_kernelINS_13Kernel_traitsI6__halfffffjLj7168ELj1ELj1ELj8ELj16ENS_18Kernel_traits_baseILj7168ES2_ffffjLj256EEEEELb1ELb1ELb0EEEvNS_9BwdParamsE --------------------------
	.section	.text._ZN10layer_norm31ln_parallel_residual_bwd_kernelINS_13Kernel_traitsI6__halfffffjLj7168ELj1ELj1ELj8ELj16ENS_18Kernel_traits_baseILj7168ES2_ffffjLj256EEEEELb1ELb1ELb0EEEvNS_9BwdParamsE,"ax",@progbits
	.align	128
        .global         _ZN10layer_norm31ln_parallel_residual_bwd_kernelINS_13Kernel_traitsI6__halfffffjLj7168ELj1ELj1ELj8ELj16ENS_18Kernel_traits_baseILj7168ES2_ffffjLj256EEEEELb1ELb1ELb0EEEvNS_9BwdParamsE
        .type           _ZN10layer_norm31ln_parallel_residual_bwd_kernelINS_13Kernel_traitsI6__halfffffjLj7168ELj1ELj1ELj8ELj16ENS_18Kernel_traits_baseILj7168ES2_ffffjLj256EEEEELb1ELb1ELb0EEEvNS_9BwdParamsE,@function
        .size           _ZN10layer_norm31ln_parallel_residual_bwd_kernelINS_13Kernel_traitsI6__halfffffjLj7168ELj1ELj1ELj8ELj16ENS_18Kernel_traits_baseILj7168ES2_ffffjLj256EEEEELb1ELb1ELb0EEEvNS_9BwdParamsE,(.L_x_7316 - _ZN10layer_norm31ln_parallel_residual_bwd_kernelINS_13Kernel_traitsI6__halfffffjLj7168ELj1ELj1ELj8ELj16ENS_18Kernel_traits_baseILj7168ES2_ffffjLj256EEEEELb1ELb1ELb0EEEvNS_9BwdParamsE)
        .other          _ZN10layer_norm31ln_parallel_residual_bwd_kernelINS_13Kernel_traitsI6__halfffffjLj7168ELj1ELj1ELj8ELj16ENS_18Kernel_traits_baseILj7168ES2_ffffjLj256EEEEELb1ELb1ELb0EEEvNS_9BwdParamsE,@"STO_CUDA_ENTRY STV_DEFAULT"
_ZN10layer_norm31ln_parallel_residual_bwd_kernelINS_13Kernel_traitsI6__halfffffjLj7168ELj1ELj1ELj8ELj16ENS_18Kernel_traits_baseILj7168ES2_ffffjLj256EEEEELb1ELb1ELb0EEEvNS_9BwdParamsE:
.text._ZN10layer_norm31ln_parallel_residual_bwd_kernelINS_13Kernel_traitsI6__halfffffjLj7168ELj1ELj1ELj8ELj16ENS_18Kernel_traits_baseILj7168ES2_ffffjLj256EEEEELb1ELb1ELb0EEEvNS_9BwdParamsE:
        /* <DEDUP_REMOVED lines=145> */
[----:B------:R-:W1:Y:S01]  /*0910*/  LDCU UR9, c[0x0][0x400] ;  /* 0x00008000ff0977ac */ /* 0x000e620008000800 */
[----:B------:R-:W-:Y:S02]  /*0920*/  PRMT R192, R192, 0x5410, R5 ;  /* 0x00005410c0c07816 */ /* 0x000fe40000000005 */
[----:B------:R-:W-:Y:S01]  /*0930*/  PRMT R193, R193, 0x5410, R8 ;  /* 0x00005410c1c17816 */ /* 0x000fe20000000008 */
[----:B------:R-:W2:Y:S01]  /*0940*/  LDCU.64 UR6, c[0x0][0x478] ;  /* 0x00008f00ff0677ac */ /* 0x000ea20008000a00 */
[----:B------:R-:W-:Y:S02]  /*0950*/  PRMT R194, R194, 0x5410, R9 ;  /* 0x00005410c2c27816 */ /* 0x000fe40000000009 */
[----:B------:R-:W-:Y:S01]  /*0960*/  PRMT R195, R195, 0x5410, R10 ;  /* 0x00005410c3c37816 */ /* 0x000fe2000000000a */
[----:B------:R-:W3:Y:S01]  /*0970*/  LDCU.64 UR16, c[0x0][0x438] ;  /* 0x00008700ff1077ac */ /* 0x000ee20008000a00 */
[----:B------:R-:W-:-:S02]  /*0980*/  PRMT R196, R196, 0x5410, R11 ;  /* 0x00005410c4c47816 */ /* 0x000fc4000000000b */
[----:B------:R-:W-:Y:S01]  /*0990*/  PRMT R197, R197, 0x5410, R12 ;  /* 0x00005410c5c57816 */ /* 0x000fe2000000000c */
[----:B------:R-:W4:Y:S01]  /*09a0*/  LDCU.64 UR12, c[0x0][0x470] ;  /* 0x00008e00ff0c77ac */ /* 0x000f220008000a00 */
[----:B------:R-:W-:Y:S02]  /*09b0*/  PRMT R198, R198, 0x5410, R13 ;  /* 0x00005410c6c67816 */ /* 0x000fe4000000000d */
[----:B------:R-:W-:Y:S02]  /*09c0*/  PRMT R199, R199, 0x5410, R14 ;  /* 0x00005410c7c77816 */ /* 0x000fe4000000000e */
[----:B------:R-:W-:Y:S02]  /*09d0*/  PRMT R200, R200, 0x5410, R15 ;  /* 0x00005410c8c87816 */ /* 0x000fe4000000000f */
[----:B------:R-:W-:Y:S02]  /*09e0*/  PRMT R201, R201, 0x5410, R16 ;  /* 0x00005410c9c97816 */ /* 0x000fe40000000010 */
[----:B01----:R-:W-:-:S07]  /*09f0*/  P2R R140, PR, RZ, 0x1 ;  /* 0x00000001ff8c7803 */ /* 0x003fce0000000000 */
.L_x_6462:
[----:B0----5:R-:W0:Y:S01]  /*0a00*/  LDC.64 R4, c[0x0][0x3c0] ;  /* 0x0000f000ff047b82 */ /* 0x021e220000000a00 */
[----:B------:R-:W-:Y:S02]  /*0a10*/  ISETP.NE.AND P4, PT, R143, RZ, PT ;  /* 0x000000ff8f00720c */ /* 0x000fe40003f85270 */
[----:B------:R-:W-:-:S05]  /*0a20*/  ISETP.NE.AND P5, PT, R140, RZ, PT ;  /* 0x000000ff8c00720c */ /* 0x000fca0003fa5270 */
[----:B--234-:R-:W1:Y:S08]  /*0a30*/  LDC.64 R132, c[0x0][0x3c8] ;  /* 0x0000f200ff847b82 */ /* 0x01ce700000000a00 */
[----:B------:R-:W2:Y:S01]  /*0a40*/  LDC R9, c[0x0][0x388] ;  /* 0x0000e200ff097b82 */ /* 0x000ea20000000800 */
[----:B0-----:R-:W-:-:S05]  /*0a50*/  IMAD.WIDE R4, R6, 0x4, R4 ;  /* 0x0000000406047825 */ /* 0x001fca00078e0204 */
[----:B------:R0:W3:Y:S01]  /*0a60*/  LDG.E R142, desc[UR10][R4.64] ;  /* 0x0000000a048e7981 */ /* 0x0000e2000c1e1900 */
[C---:B------:R-:W-:Y:S01]  /*0a70*/  ISETP.GE.U32.AND P2, PT, R7.reuse, 0x200, PT ;  /* 0x000002000700780c */ /* 0x040fe20003f46070 */
[C---:B-1----:R-:W-:Y:S01]  /*0a80*/  IMAD.WIDE R132, R6.reuse, 0x4, R132 ;  /* 0x0000000406847825 */ /* 0x042fe200078e0284 */
        /* <DEDUP_REMOVED lines=8> */
[----:B------:R-:W-:Y:S02]  /*0b10*/  P2R R8, PR, RZ, 0x4 ;  /* 0x00000004ff087803 */ /* 0x000fe40000000000 */
[----:B0-----:R-:W-:Y:S01]  /*0b20*/  LEA.HI.SX32 R5, R134, R185, 0x1e ;  /* 0x000000b986057211 */ /* 0x001fe200078ff2ff */
[----:B------:R-:W-:Y:S01]  /*0b30*/  HFMA2 R185, -RZ, RZ, 0, 0 ;  /* 0x00000000ffb97431 */ /* 0x000fe200000001ff */
[----:B------:R-:W-:Y:S02]  /*0b40*/  ISETP.GE.U32.AND P2, PT, R7, 0x500, PT ;  /* 0x000005000700780c */ /* 0x000fe40003f46070 */
[----:B------:R-:W-:Y:S02]  /*0b50*/  MOV R188, RZ ;  /* 0x000000ff00bc7202 */ /* 0x000fe40000000f00 */
[----:B------:R-:W-:-:S02]  /*0b60*/  MOV R143, R5 ;  /* 0x00000005008f7202 */ /* 0x000fc40000000f00 */
[----:B---3--:R-:W-:Y:S01]  /*0b70*/  FSEL R142, R142, RZ, !P5 ;  /* 0x000000ff8e8e7208 */ /* 0x008fe20006800000 */
[----:B-1----:R-:W-:Y:S06]  /*0b80*/  @!P4 BRA `(.L_x_6377) ;  /* 0x0000000000d0c947 */ /* 0x002fec0003800000 */
[----:B------:R-:W0:Y:S01]  /*0b90*/  LDC.64 R134, c[0x0][0x3a8] ;  /* 0x0000ea00ff867b82 */ /* 0x000e220000000a00 */
[----:B----4-:R-:W-:Y:S02]  /*0ba0*/  ISETP.NE.U32.AND P4, PT, RZ, UR12, PT ;  /* 0x0000000cff007c0c */ /* 0x010fe4000bf85070 */
[----:B------:R-:W-:Y:S02]  /*0bb0*/  ISETP.NE.U32.AND P5, PT, RZ, UR16, PT ;  /* 0x00000010ff007c0c */ /* 0x000fe4000bfa5070 */
[----:B------:R-:W-:Y:S02]  /*0bc0*/  ISETP.NE.AND.EX P4, PT, RZ, UR13, PT, P4 ;  /* 0x0000000dff007c0c */ /* 0x000fe4000bf85340 */
[----:B------:R-:W-:Y:S01]  /*0bd0*/  ISETP.NE.AND.EX P5, PT, RZ, UR17, PT, P5 ;  /* 0x00000011ff007c0c */ /* 0x000fe2000bfa5350 */
[----:B------:R-:W1:Y:S08]  /*0be0*/  LDC.64 R132, c[0x0][0x428] ;  /* 0x00010a00ff847b82 */ /* 0x000e700000000a00 */
[----:B------:R-:W2:Y:S01]  /*0bf0*/  LDC.64 R146, c[0x0][0x3b0] ;  /* 0x0000ec00ff927b82 */ /* 0x000ea20000000a00 */
[----:B0-----:R-:W-:-:S07]  /*0c00*/  IMAD.WIDE.U32 R136, R5, 0x10, R134 ;  /* 0x0000001005887825 */ /* 0x001fce00078e0086 */
[----:B------:R-:W0:Y:S01]  /*0c10*/  @P4 LDC.64 R144, c[0x0][0x3b8] ;  /* 0x0000ee00ff904b82 */ /* 0x000e220000000a00 */
[----:B------:R-:W3:Y:S01]  /*0c20*/  LDG.E.128 R136, desc[UR10][R136.64] ;  /* 0x0000000a88887981 */ /* 0x000ee2000c1e1d00 */
        /* <DEDUP_REMOVED lines=9> */
[--C-:B------:R-:W-:Y:S02]  /*0cc0*/  HADD2.F32 R143, -RZ, R187.reuse.H0_H0 ;  /* 0x200000bbff8f7230 */ /* 0x100fe40000004100 */
[C---:B---3--:R-:W-:Y:S01]  /*0cd0*/  FADD.FTZ R3, -R142.reuse, R136 ;  /* 0x000000888e037221 */ /* 0x048fe20000010100 */
[----:B------:R-:W-:Y:S01]  /*0ce0*/  FADD.FTZ R137, -R142, R137 ;  /* 0x000000898e897221 */ /* 0x000fe20000010100 */
[----:B------:R-:W-:Y:S02]  /*0cf0*/  HADD2.F32 R136, -RZ, R187.H1_H1 ;  /* 0x300000bbff887230 */ /* 0x000fe40000004100 */
[C---:B-----5:R-:W-:Y:S01]  /*0d00*/  FMUL.FTZ R3, R4.reuse, R3 ;  /* 0x0000000304037220 */ /* 0x060fe20000410000 */
[----:B------:R-:W-:Y:S01]  /*0d10*/  FMUL.FTZ R158, R4, R137 ;  /* 0x00000089049e7220 */ /* 0x000fe20000410000 */
[--C-:B------:R-:W-:Y:S02]  /*0d20*/  HADD2.F32 R137, -RZ, R189.reuse.H0_H0 ;  /* 0x200000bdff897230 */ /* 0x100fe40000004100 */
[----:B----4-:R-:W-:Y:S01]  /*0d30*/  FMUL.FTZ R150, R132, R143 ;  /* 0x0000008f84967220 */ /* 0x010fe20000410000 */
[----:B------:R-:W-:Y:S01]  /*0d40*/  FADD.FTZ R88, R88, R132 ;  /* 0x0000008458587221 */ /* 0x000fe20000010000 */
[----:B------:R-:W-:Y:S01]  /*0d50*/  FFMA.FTZ R116, R132, R3, R116 ;  /* 0x0000000384747223 */ /* 0x000fe20000010074 */
[----:B------:R-:W-:Y:S01]  /*0d60*/  FADD.FTZ R167, -R142, R138 ;  /* 0x0000008a8ea77221 */ /* 0x000fe20000010100 */
[----:B------:R-:W-:Y:S01]  /*0d70*/  FMUL.FTZ R153, R133, R136 ;  /* 0x0000008885997220 */ /* 0x000fe20000410000 */
[----:B------:R-:W-:Y:S01]  /*0d80*/  FADD.FTZ R89, R89, R133 ;  /* 0x0000008559597221 */ /* 0x000fe20000010000 */
[----:B------:R-:W-:Y:S01]  /*0d90*/  FFMA.FTZ R117, R133, R158, R117 ;  /* 0x0000009e85757223 */ /* 0x000fe20000010075 */
[----:B------:R-:W-:Y:S01]  /*0da0*/  FADD.FTZ R132, RZ, R150 ;  /* 0x00000096ff847221 */ /* 0x000fe20000010000 */
[----:B------:R-:W-:Y:S01]  /*0db0*/  FFMA.FTZ R133, R3, R150, RZ ;  /* 0x0000009603857223 */ /* 0x000fe200000100ff */
[----:B------:R-:W-:Y:S01]  /*0dc0*/  FMUL.FTZ R172, R134, R137 ;  /* 0x0000008986ac7220 */ /* 0x000fe20000410000 */
[----:B------:R-:W-:-:S02]  /*0dd0*/  HADD2.F32 R136, -RZ, R189.H1_H1 ;  /* 0x300000bdff887230 */ /* 0x000fc40000004100 */
[----:B------:R-:W-:Y:S01]  /*0de0*/  FMUL.FTZ R167, R4, R167 ;  /* 0x000000a704a77220 */ /* 0x000fe20000410000 */
        /* <DEDUP_REMOVED lines=13> */
[----:B--2---:R-:W-:-:S07]  /*0ec0*/  FFMA.FTZ R188, R186, R181, R133 ;  /* 0x000000b5babc7223 */ /* 0x004fce0000010085 */
.L_x_6377:
[----:B----4-:R-:W-:Y:S05]  /*0ed0*/  BSYNC.RECONVERGENT B0 ;  /* 0x0000000000007941 */ /* 0x010fea0003800200 */
.L_x_6376:
[----:B------:R-:W-:Y:S01]  /*0ee0*/  ISETP.NE.AND P4, PT, R8, RZ, PT ;  /* 0x000000ff0800720c */ /* 0x000fe20003f85270 */
[----:B------:R-:W-:-:S12]  /*0ef0*/  BSSY.RECONVERGENT B0, `(.L_x_6378) ;  /* 0x0000036000007945 */ /* 0x000fd80003800200 */
[----:B------:R-:W-:Y:S05]  /*0f00*/  @!P4 BRA `(.L_x_6379) ;  /* 0x0000000000d0c947 */ /* 0x000fea0003800000 */
[----:B------:R-:W0:Y:S01]  /*0f10*/  LDC.64 R132, c[0x0][0x3a8] ;  /* 0x0000ea00ff847b82 */ /* 0x000e220000000a00 */
[----:B------:R-:W-:Y:S02]  /*0f20*/  ISETP.NE.U32.AND P4, PT, RZ, UR12, PT ;  /* 0x0000000cff007c0c */ /* 0x000fe4000bf85070 */
        /* <DEDUP_REMOVED lines=10> */
[----:B------:R3:W4:Y:S01]  /*0fd0*/  LDG.E.128 R132, desc[UR10][R30.64] ;  /* 0x0000000a1e847981 */ /* 0x000722000c1e1d00 */
[----:B--2---:R-:W-:-:S05]  /*0fe0*/  IMAD.WIDE.U32 R146, R143, 0x4, R146 ;  /* 0x000000048f927825 */ /* 0x004fca00078e0092 */
[----:B------:R2:W5:Y:S01]  /*0ff0*/  LDG.E R11, desc[UR10][R146.64] ;  /* 0x0000000a920b7981 */ /* 0x000562000c1e1900 */
[----:B0-----:R-:W-:-:S05]  /*1000*/  @P4 IMAD.WIDE.U32 R144, R143, 0x4, R144 ;  /* 0x000000048f904825 */ /* 0x001fca00078e0090 */
[----:B------:R2:W5:Y:S01]  /*1010*/  @P4 LDG.E R10, desc[UR10][R144.64] ;  /* 0x0000000a900a4981 */ /* 0x000562000c1e1900 */
[----:B-1----:R-:W-:-:S05]  /*1020*/  @P5 IMAD.WIDE.U32 R140, R143, 0x10, R140 ;  /* 0x000000108f8c5825 */ /* 0x002fca00078e008c */
[----:B------:R2:W5:Y:S01]  /*1030*/  @P5 LDG.E.128 R56, desc[UR10][R140.64] ;  /* 0x0000000a8c385981 */ /* 0x000562000c1e1d00 */
[--C-:B------:R-:W-:Y:S01]  /*1040*/  HADD2.F32 R151, -RZ, R190.reuse.H0_H0 ;  /* 0x200000beff977230 */ /* 0x100fe20000004100 */
[----:B------:R-:W-:Y:S01]  /*1050*/  IADD3 R143, PT, PT, R143, 0x100, RZ ;  /* 0x000001008f8f7810 */ /* 0x000fe20007ffe0ff */
[C---:B---3--:R-:W-:Y:S01]  /*1060*/  FADD.FTZ R31, -R142.reuse, R136 ;  /* 0x000000888e1f7221 */ /* 0x048fe20000010100 */
[----:B------:R-:W-:Y:S01]  /*1070*/  FADD.FTZ R137, -R142, R137 ;  /* 0x000000898e897221 */ /* 0x000fe20000010100 */
[----:B------:R-:W-:Y:S02]  /*1080*/  HADD2.F32 R136, -RZ, R190.H1_H1 ;  /* 0x300000beff887230 */ /* 0x000fe40000004100 */
[C---:B-----5:R-:W-:Y:S01]  /*1090*/  FMUL.FTZ R31, R4.reuse, R31 ;  /* 0x0000001f041f7220 */ /* 0x060fe20000410000 */
[----:B------:R-:W-:Y:S01]  /*10a0*/  FMUL.FTZ R156, R4, R137 ;  /* 0x00000089049c7220 */ /* 0x000fe20000410000 */
[----:B----4-:R-:W-:Y:S01]  /*10b0*/  FMUL.FTZ R30, R132, R151 ;  /* 0x00000097841e7220 */ /* 0x010fe20000410000 */
[----:B------:R-:W-:-:S02]  /*10c0*/  HADD2.F32 R137, -RZ, R191.H0_H0 ;  /* 0x200000bfff897230 */ /* 0x000fc40000004100 */
        /* <DEDUP_REMOVED lines=9> */
[----:B------:R-:W-:Y:S02]  /*1160*/  HADD2.F32 R136, -RZ, R191.H1_H1 ;  /* 0x300000bfff887230 */ /* 0x000fe40000004100 */
        /* <DEDUP_REMOVED lines=13> */
[----:B--2---:R-:W-:-:S07]  /*1240*/  FFMA.FTZ R188, R184, R179, R133 ;  /* 0x000000b3b8bc7223 */ /* 0x004fce0000010085 */
.L_x_6379:
[----:B------:R-:W-:Y:S05]  /*1250*/  BSYNC.RECONVERGENT B0 ;  /* 0x0000000000007941 */ /* 0x000fea0003800200 */
.L_x_6378:
[----:B------:R-:W-:Y:S04]  /*1260*/  BSSY.RECONVERGENT B0, `(.L_x_6380) ;  /* 0x0000036000007945 */ /* 0x000fe80003800200 */
        /* <DEDUP_REMOVED lines=53> */
.L_x_6381:
[----:B------:R-:W-:Y:S05]  /*15c0*/  BSYNC.RECONVERGENT B0 ;  /* 0x0000000000007941 */ /* 0x000fea0003800200 */
.L_x_6380:
        /* <DEDUP_REMOVED lines=54> */
.L_x_6383:
[----:B------:R-:W-:Y:S05]  /*1930*/  BSYNC.RECONVERGENT B0 ;  /* 0x0000000000007941 */ /* 0x000fea0003800200 */
.L_x_6382:
        /* <DEDUP_REMOVED lines=54> */
.L_x_6385:
[----:B------:R-:W-:Y:S05]  /*1ca0*/  BSYNC.RECONVERGENT B0 ;  /* 0x0000000000007941 */ /* 0x000fea0003800200 */
.L_x_6384:
        /* <DEDUP_REMOVED lines=8> */
[----:B------:R-:W2:Y:S02]  /*1d30*/  @P4 LDC.64 R146, c[0x0][0x438] ;  /* 0x00010e00ff924b82 */ /* 0x000ea40000000a00 */
[----:B--2---:R-:W-:-:S05]  /*1d40*/  @P4 IMAD.WIDE.U32 R146, R143, 0x10, R146 ;  /* 0x000000108f924825 */ /* 0x004fca00078e0092 */
[----:B------:R2:W5:Y:S01]  /*1d50*/  @P4 LDG.E.128 R40, desc[UR10][R146.64] ;  /* 0x0000000a92284981 */ /* 0x000562000c1e1d00 */
[----:B------:R-:W-:Y:S01]  /*1d60*/  ISETP.NE.U32.AND P4, PT, RZ, UR12, PT ;  /* 0x0000000cff007c0c */ /* 0x000fe2000bf85070 */
[----:B0-----:R-:W-:-:S03]  /*1d70*/  IMAD.WIDE.U32 R136, R143, 0x10, R132 ;  /* 0x000000108f887825 */ /* 0x001fc600078e0084 */
[----:B------:R-:W-:Y:S01]  /*1d80*/  ISETP.NE.AND.EX P4, PT, RZ, UR13, PT, P4 ;  /* 0x0000000dff007c0c */ /* 0x000fe2000bf85340 */
[C---:B-1----:R-:W-:Y:S02]  /*1d90*/  IMAD.WIDE.U32 R132, R143.reuse, 0x10, R22 ;  /* 0x000000108f847825 */ /* 0x042fe400078e0016 */
[----:B------:R-:W0:Y:S01]  /*1da0*/  LDC.64 R22, c[0x0][0x3b0] ;  /* 0x0000ec00ff167b82 */ /* 0x000e220000000a00 */
[----:B------:R-:W3:Y:S04]  /*1db0*/  LDG.E.128 R136, desc[UR10][R136.64] ;  /* 0x0000000a88887981 */ /* 0x000ee8000c1e1d00 */
[----:B------:R-:W4:Y:S05]  /*1dc0*/  LDG.E.128 R132, desc[UR10][R132.64] ;  /* 0x0000000a84847981 */ /* 0x000f2a000c1e1d00 */
[----:B------:R-:W1:Y:S01]  /*1dd0*/  @P4 LDC.64 R140, c[0x0][0x3b8] ;  /* 0x0000ee00ff8c4b82 */ /* 0x000e620000000a00 */
[----:B0-----:R-:W-:-:S05]  /*1de0*/  IMAD.WIDE.U32 R144, R143, 0x4, R22 ;  /* 0x000000048f907825 */ /* 0x001fca00078e0016 */
[----:B------:R2:W5:Y:S01]  /*1df0*/  LDG.E R19, desc[UR10][R144.64] ;  /* 0x0000000a90137981 */ /* 0x000562000c1e1900 */
[----:B-1----:R-:W-:-:S05]  /*1e00*/  @P4 IMAD.WIDE.U32 R140, R143, 0x4, R140 ;  /* 0x000000048f8c4825 */ /* 0x002fca00078e008c */
[----:B------:R2:W5:Y:S01]  /*1e10*/  @P4 LDG.E R18, desc[UR10][R140.64] ;  /* 0x0000000a8c124981 */ /* 0x000562000c1e1900 */
[--C-:B------:R-:W-:Y:S01]  /*1e20*/  HADD2.F32 R35, -RZ, R198.reuse.H0_H0 ;  /* 0x200000c6ff237230 */ /* 0x100fe20000004100 */
[----:B------:R-:W-:Y:S01]  /*1e30*/  IADD3 R143, PT, PT, R143, 0x100, RZ ;  /* 0x000001008f8f7810 */ /* 0x000fe20007ffe0ff */
[C---:B---3--:R-:W-:Y:S01]  /*1e40*/  FADD.FTZ R23, -R142.reuse, R136 ;  /* 0x000000888e177221 */ /* 0x048fe20000010100 */
[----:B------:R-:W-:Y:S01]  /*1e50*/  FADD.FTZ R137, -R142, R137 ;  /* 0x000000898e897221 */ /* 0x000fe20000010100 */
[----:B------:R-:W-:Y:S02]  /*1e60*/  HADD2.F32 R136, -RZ, R198.H1_H1 ;  /* 0x300000c6ff887230 */ /* 0x000fe40000004100 */
[----:B-----5:R-:W-:Y:S01]  /*1e70*/  FMUL.FTZ R23, R4, R23 ;  /* 0x0000001704177220 */ /* 0x020fe20000410000 */
[----:B----4-:R-:W-:Y:S01]  /*1e80*/  FMUL.FTZ R22, R132, R35 ;  /* 0x0000002384167220 */ /* 0x010fe20000410000 */
        /* <DEDUP_REMOVED lines=26> */
.L_x_6387:
[----:B------:R-:W-:Y:S05]  /*2030*/  BSYNC.RECONVERGENT B0 ;  /* 0x0000000000007941 */ /* 0x000fea0003800200 */
.L_x_6386:
[----:B------:R-:W-:Y:S04]  /*2040*/  BSSY.RECONVERGENT B0, `(.L_x_6388) ;  /* 0x0000035000007945 */ /* 0x000fe80003800200 */
[----:B------:R-:W-:Y:S05]  /*2050*/  @!P5 BRA `(.L_x_6389) ;  /* 0x0000000000ccd947 */ /* 0x000fea0003800000 */
[----:B------:R-:W-:Y:S01]  /*2060*/  ISETP.NE.U32.AND P4, PT, RZ, UR16, PT ;  /* 0x00000010ff007c0c */ /* 0x000fe2000bf85070 */
[----:B------:R-:W0:Y:S03]  /*2070*/  LDC.64 R134, c[0x0][0x3a8] ;  /* 0x0000ea00ff867b82 */ /* 0x000e260000000a00 */
[----:B------:R-:W-:-:S05]  /*2080*/  ISETP.NE.AND.EX P4, PT, RZ, UR17, PT, P4 ;  /* 0x00000011ff007c0c */ /* 0x000fca000bf85340 */
[----:B------:R-:W1:Y:S08]  /*2090*/  LDC.64 R32, c[0x0][0x428] ;  /* 0x00010a00ff207b82 */ /* 0x000e700000000a00 */
[----:B------:R-:W2:Y:S08]  /*20a0*/  @P4 LDC.64 R132, c[0x0][0x438] ;  /* 0x00010e00ff844b82 */ /* 0x000eb00000000a00 */
[----:B------:R-:W3:Y:S01]  /*20b0*/  LDC.64 R140, c[0x0][0x3b0] ;  /* 0x0000ec00ff8c7b82 */ /* 0x000ee20000000a00 */
[----:B--2---:R-:W-:-:S05]  /*20c0*/  @P4 IMAD.WIDE.U32 R146, R143, 0x10, R132 ;  /* 0x000000108f924825 */ /* 0x004fca00078e0084 */
[----:B------:R2:W5:Y:S01]  /*20d0*/  @P4 LDG.E.128 R120, desc[UR10][R146.64] ;  /* 0x0000000a92784981 */ /* 0x000562000c1e1d00 */
[----:B------:R-:W-:Y:S01]  /*20e0*/  ISETP.NE.U32.AND P4, PT, RZ, UR12, PT ;  /* 0x0000000cff007c0c */ /* 0x000fe2000bf85070 */
[----:B0-----:R-:W-:-:S03]  /*20f0*/  IMAD.WIDE.U32 R136, R143, 0x10, R134 ;  /* 0x000000108f887825 */ /* 0x001fc600078e0086 */
[----:B------:R-:W-:Y:S01]  /*2100*/  ISETP.NE.AND.EX P4, PT, RZ, UR13, PT, P4 ;  /* 0x0000000dff007c0c */ /* 0x000fe2000bf85340 */
[C---:B-1----:R-:W-:Y:S02]  /*2110*/  IMAD.WIDE.U32 R132, R143.reuse, 0x10, R32 ;  /* 0x000000108f847825 */ /* 0x042fe400078e0020 */
[----:B------:R-:W4:Y:S04]  /*2120*/  LDG.E.128 R136, desc[UR10][R136.64] ;  /* 0x0000000a88887981 */ /* 0x000f28000c1e1d00 */
[----:B------:R-:W2:Y:S01]  /*2130*/  LDG.E.128 R132, desc[UR10][R132.64] ;  /* 0x0000000a84847981 */ /* 0x000ea2000c1e1d00 */
[----:B---3--:R-:W-:-:S05]  /*2140*/  IMAD.WIDE.U32 R140, R143, 0x4, R140 ;  /* 0x000000048f8c7825 */ /* 0x008fca00078e008c */
[----:B------:R-:W0:Y:S01]  /*2150*/  @P4 LDC.64 R32, c[0x0][0x3b8] ;  /* 0x0000ee00ff204b82 */ /* 0x000e220000000a00 */
[----:B------:R1:W5:Y:S01]  /*2160*/  LDG.E R20, desc[UR10][R140.64] ;  /* 0x0000000a8c147981 */ /* 0x000362000c1e1900 */
[----:B0-----:R-:W-:-:S05]  /*2170*/  @P4 IMAD.WIDE.U32 R144, R143, 0x4, R32 ;  /* 0x000000048f904825 */ /* 0x001fca00078e0020 */
[----:B------:R1:W5:Y:S01]  /*2180*/  @P4 LDG.E R21, desc[UR10][R144.64] ;  /* 0x0000000a90154981 */ /* 0x000362000c1e1900 */
[--C-:B------:R-:W-:Y:S02]  /*2190*/  HADD2.F32 R143, -RZ, R200.reuse.H0_H0 ;  /* 0x200000c8ff8f7230 */ /* 0x100fe40000004100 */
[----:B------:R-:W-:Y:S02]  /*21a0*/  HADD2.F32 R34, -RZ, R200.H1_H1 ;  /* 0x300000c8ff227230 */ /* 0x000fe40000004100 */
[C---:B----4-:R-:W-:Y:S01]  /*21b0*/  FADD.FTZ R137, -R142.reuse, R137 ;  /* 0x000000898e897221 */ /* 0x050fe20000010100 */
[----:B------:R-:W-:-:S03]  /*21c0*/  FADD.FTZ R33, -R142, R136 ;  /* 0x000000888e217221 */ /* 0x000fc60000010100 */
[C---:B-----5:R-:W-:Y:S01]  /*21d0*/  FMUL.FTZ R36, R4.reuse, R137 ;  /* 0x0000008904247220 */ /* 0x060fe20000410000 */
[----:B------:R-:W-:Y:S01]  /*21e0*/  FMUL.FTZ R33, R4, R33 ;  /* 0x0000002104217220 */ /* 0x000fe20000410000 */
[----:B--2---:R-:W-:Y:S01]  /*21f0*/  FMUL.FTZ R32, R132, R143 ;  /* 0x0000008f84207220 */ /* 0x004fe20000410000 */
[----:B------:R-:W-:Y:S01]  /*2200*/  FADD.FTZ R155, -R142, R138 ;  /* 0x0000008a8e9b7221 */ /* 0x000fe20000010100 */
[--C-:B------:R-:W-:Y:S02]  /*2210*/  HADD2.F32 R137, -RZ, R201.reuse.H0_H0 ;  /* 0x200000c9ff897230 */ /* 0x100fe40000004100 */
[----:B------:R-:W-:Y:S01]  /*2220*/  FMUL.FTZ R34, R133, R34 ;  /* 0x0000002285227220 */ /* 0x000fe20000410000 */
[----:B------:R-:W-:Y:S01]  /*2230*/  FADD.FTZ R65, R65, R133 ;  /* 0x0000008541417221 */ /* 0x000fe20000010000 */
[----:B------:R-:W-:Y:S01]  /*2240*/  FFMA.FTZ R93, R133, R36, R93 ;  /* 0x00000024855d7223 */ /* 0x000fe2000001005d */
[----:B------:R-:W-:Y:S01]  /*2250*/  FADD.FTZ R185, R185, R32 ;  /* 0x00000020b9b97221 */ /* 0x000fe20000010000 */
[----:B------:R-:W-:Y:S01]  /*2260*/  FFMA.FTZ R133, R33, R32, R188 ;  /* 0x0000002021857223 */ /* 0x000fe200000100bc */
[----:B------:R-:W-:Y:S01]  /*2270*/  FADD.FTZ R64, R64, R132 ;  /* 0x0000008440407221 */ /* 0x000fe20000010000 */
[----:B------:R-:W-:Y:S01]  /*2280*/  FFMA.FTZ R92, R132, R33, R92 ;  /* 0x00000021845c7223 */ /* 0x000fe2000001005c */
[----:B------:R-:W-:-:S02]  /*2290*/  HADD2.F32 R136, -RZ, R201.H1_H1 ;  /* 0x300000c9ff887230 */ /* 0x000fc40000004100 */
        /* <DEDUP_REMOVED lines=14> */
[----:B-1----:R-:W-:-:S07]  /*2380*/  FFMA.FTZ R188, R176, R173, R133 ;  /* 0x000000adb0bc7223 */ /* 0x002fce0000010085 */
.L_x_6389:
[----:B------:R-:W-:Y:S05]  /*2390*/  BSYNC.RECONVERGENT B0 ;  /* 0x0000000000007941 */ /* 0x000fea0003800200 */
.L_x_6388:
[----:B------:R-:W0:Y:S01]  /*23a0*/  SHFL.DOWN PT, R132, R185, 0x10, 0x1f ;  /* 0x0a001f00b9847f89 */ /* 0x000e2200000e0000 */
[----:B------:R-:W-:Y:S03]  /*23b0*/  BSSY.RECONVERGENT B0, `(.L_x_6390) ;  /* 0x000001f000007945 */ /* 0x000fe60003800200 */
[----:B------:R-:W1:Y:S01]  /*23c0*/  SHFL.DOWN PT, R133, R188, 0x10, 0x1f ;  /* 0x0a001f00bc857f89 */ /* 0x000e6200000e0000 */
[----:B0-----:R-:W-:Y:S02]  /*23d0*/  FADD.FTZ R132, R132, R185 ;  /* 0x000000b984847221 */ /* 0x001fe40000010000 */
[----:B------:R-:W0:Y:S01]  /*23e0*/  S2R R185, SR_TID.X ;  /* 0x0000000000b97919 */ /* 0x000e220000002100 */
[----:B-1----:R-:W-:Y:S02]  /*23f0*/  FADD.FTZ R133, R133, R188 ;  /* 0x000000bc85857221 */ /* 0x002fe40000010000 */
[----:B------:R-:W1:Y:S04]  /*2400*/  SHFL.DOWN PT, R135, R132, 0x8, 0x1f ;  /* 0x09001f0084877f89 */ /* 0x000e6800000e0000 */
[----:B------:R-:W2:Y:S01]  /*2410*/  SHFL.DOWN PT, R134, R133, 0x8, 0x1f ;  /* 0x09001f0085867f89 */ /* 0x000ea200000e0000 */
[----:B-1----:R-:W-:Y:S01]  /*2420*/  FADD.FTZ R135, R132, R135 ;  /* 0x0000008784877221 */ /* 0x002fe20000010000 */
[----:B--2---:R-:W-:-:S04]  /*2430*/  FADD.FTZ R134, R133, R134 ;  /* 0x0000008685867221 */ /* 0x004fc80000010000 */
[----:B------:R-:W1:Y:S01]  /*2440*/  SHFL.DOWN PT, R136, R135, 0x4, 0x1f ;  /* 0x08801f0087887f89 */ /* 0x000e6200000e0000 */
[----:B0-----:R-:W-:-:S03]  /*2450*/  LOP3.LUT P4, RZ, R185, 0x1f, RZ, 0xc0, !PT ;  /* 0x0000001fb9ff7812 */ /* 0x001fc6000788c0ff */
[----:B------:R-:W0:Y:S01]  /*2460*/  SHFL.DOWN PT, R137, R134, 0x4, 0x1f ;  /* 0x08801f0086897f89 */ /* 0x000e2200000e0000 */
[----:B-1----:R-:W-:Y:S01]  /*2470*/  FADD.FTZ R136, R135, R136 ;  /* 0x0000008887887221 */ /* 0x002fe20000010000 */
[----:B0-----:R-:W-:-:S04]  /*2480*/  FADD.FTZ R137, R134, R137 ;  /* 0x0000008986897221 */ /* 0x001fc80000010000 */
        /* <DEDUP_REMOVED lines=17> */
.L_x_6391:
[----:B------:R-:W-:Y:S05]  /*25a0*/  BSYNC.RECONVERGENT B0 ;  /* 0x0000000000007941 */ /* 0x000fea0003800200 */
.L_x_6390:
        /* <DEDUP_REMOVED lines=68> */
[----:B------:R-:W-:Y:S01]  /*29f0*/  SEL R132, R133, RZ, P4 ;  /* 0x000000ff85847207 */ /* 0x000fe20002000000 */
[----:B------:R-:W-:Y:S01]  /*2a00*/  FADD.FTZ R133, R153, -R134 ;  /* 0x8000008699857221 */ /* 0x000fe20000010000 */
[----:B------:R-:W-:-:S03]  /*2a10*/  LOP3.LUT P4, RZ, R0, 0xff00, RZ, 0xc0, !PT ;  /* 0x0000ff0000ff7812 */ /* 0x000fc6000788c0ff */
[----:B------:R-:W-:-:S04]  /*2a20*/  FMUL.FTZ R133, R4, R133 ;  /* 0x0000008504857220 */ /* 0x000fc80000410000 */
[----:B------:R-:W-:-:S05]  /*2a30*/  FMUL.FTZ R133, R133, UR14 ;  /* 0x0000000e85857c20 */ /* 0x000fca0008410000 */
[----:B------:R-:W-:Y:S02]  /*2a40*/  SEL R133, R133, RZ, P4 ;  /* 0x000000ff85857207 */ /* 0x000fe40002000000 */
[----:B------:R-:W-:-:S04]  /*2a50*/  LOP3.LUT P4, RZ, R0, 0xff0000, RZ, 0xc0, !PT ;  /* 0x00ff000000ff7812 */ /* 0x000fc8000788c0ff */
[----:B------:R-:W-:Y:S01]  /*2a60*/  SEL R134, R135, RZ, P4 ;  /* 0x000000ff87867207 */ /* 0x000fe20002000000 */
[----:B------:R-:W-:Y:S01]  /*2a70*/  FADD.FTZ R135, R181, -R136 ;  /* 0x80000088b5877221 */ /* 0x000fe20000010000 */
[----:B------:R-:W-:-:S03]  /*2a80*/  ISETP.GE.U32.AND P4, PT, R0, 0x1000000, PT ;  /* 0x010000000000780c */ /* 0x000fc60003f86070 */
[----:B------:R-:W-:-:S04]  /*2a90*/  FMUL.FTZ R135, R4, R135 ;  /* 0x0000008704877220 */ /* 0x000fc80000410000 */
[----:B------:R-:W-:-:S05]  /*2aa0*/  FMUL.FTZ R135, R135, UR14 ;  /* 0x0000000e87877c20 */ /* 0x000fca0008410000 */
[----:B------:R-:W-:Y:S01]  /*2ab0*/  SEL R135, R135, RZ, P4 ;  /* 0x000000ff87877207 */ /* 0x000fe20002000000 */
[----:B------:R-:W-:Y:S06]  /*2ac0*/  BRA `(.L_x_6397) ;  /* 0x0000000c00807947 */ /* 0x000fec0003800000 */
.L_x_6396:
[-CC-:B------:R-:W-:Y:S01]  /*2ad0*/  FFMA.FTZ R125, R3, R141.reuse, R142.reuse ;  /* 0x0000008d037d7223 */ /* 0x180fe2000001008e */
[-CC-:B------:R-:W-:Y:S01]  /*2ae0*/  FFMA.FTZ R126, R158, R141.reuse, R142.reuse ;  /* 0x0000008d9e7e7223 */ /* 0x180fe2000001008e */
[-CC-:B------:R-:W-:Y:S01]  /*2af0*/  FFMA.FTZ R127, R167, R141.reuse, R142.reuse ;  /* 0x0000008da77f7223 */ /* 0x180fe2000001008e */
[----:B------:R-:W-:Y:S01]  /*2b00*/  LOP3.LUT P4, RZ, R0, 0xff, RZ, 0xc0, !PT ;  /* 0x000000ff00ff7812 */ /* 0x000fe2000788c0ff */
[----:B------:R-:W-:Y:S01]  /*2b10*/  FADD.FTZ R125, R150, -R125 ;  /* 0x8000007d967d7221 */ /* 0x000fe20000010000 */
[----:B------:R-:W-:Y:S01]  /*2b20*/  FFMA.FTZ R136, R186, R141, R142 ;  /* 0x0000008dba887223 */ /* 0x000fe2000001008e */
[----:B------:R-:W-:Y:S02]  /*2b30*/  FADD.FTZ R127, R172, -R127 ;  /* 0x8000007fac7f7221 */ /* 0x000fe40000010000 */
[C---:B-----5:R-:W-:Y:S01]  /*2b40*/  FMUL.FTZ R124, R4.reuse, R125 ;  /* 0x0000007d047c7220 */ /* 0x060fe20000410000 */
[----:B------:R-:W-:Y:S01]  /*2b50*/  FADD.FTZ R125, R153, -R126 ;  /* 0x8000007e997d7221 */ /* 0x000fe20000010000 */
[----:B------:R-:W-:Y:S01]  /*2b60*/  FMUL.FTZ R126, R4, R127 ;  /* 0x0000007f047e7220 */ /* 0x000fe20000410000 */
[----:B------:R-:W-:Y:S01]  /*2b70*/  FADD.FTZ R127, R181, -R136 ;  /* 0x80000088b57f7221 */ /* 0x000fe20000010000 */
[----:B------:R-:W-:Y:S01]  /*2b80*/  FMUL.FTZ R132, R124, UR14 ;  /* 0x0000000e7c847c20 */ /* 0x000fe20008410000 */
[----:B------:R-:W-:Y:S01]  /*2b90*/  FMUL.FTZ R125, R4, R125 ;  /* 0x0000007d047d7220 */ /* 0x000fe20000410000 */
[----:B------:R-:W-:Y:S01]  /*2ba0*/  FMUL.FTZ R134, R126, UR14 ;  /* 0x0000000e7e867c20 */ /* 0x000fe20008410000 */
[----:B------:R-:W-:-:S02]  /*2bb0*/  FMUL.FTZ R127, R4, R127 ;  /* 0x0000007f047f7220 */ /* 0x000fc40000410000 */
        /* <DEDUP_REMOVED lines=10> */
.L_x_6395:
        /* <DEDUP_REMOVED lines=30> */
.L_x_6398:
        /* <DEDUP_REMOVED lines=16> */
[----:B------:R-:W-:Y:S02]  /*2f40*/  SEL R132, R132, RZ, P4 ;  /* 0x000000ff84847207 */ /* 0x000fe40002000000 */
        /* <DEDUP_REMOVED lines=8> */
.L_x_6394:
        /* <DEDUP_REMOVED lines=19> */
[----:B------:R-:W-:Y:S02]  /*3100*/  SEL R132, R129, RZ, P4 ;  /* 0x000000ff81847207 */ /* 0x000fe40002000000 */
[----:B------:R-:W-:-:S04]  /*3110*/  LOP3.LUT P4, RZ, R2, 0xff, RZ, 0xc0, !PT ;  /* 0x000000ff02ff7812 */ /* 0x000fc8000788c0ff */
[----:B------:R-:W-:Y:S01]  /*3120*/  SEL R128, R129, RZ, P4 ;  /* 0x000000ff81807207 */ /* 0x000fe20002000000 */
[----:B------:R-:W-:Y:S01]  /*3130*/  FADD.FTZ R129, R153, -R130 ;  /* 0x8000008299817221 */ /* 0x000fe20000010000 */
[----:B------:R-:W-:-:S03]  /*3140*/  LOP3.LUT P4, RZ, R0, 0xff00, RZ, 0xc0, !PT ;  /* 0x0000ff0000ff7812 */ /* 0x000fc6000788c0ff */
[----:B------:R-:W-:-:S04]  /*3150*/  FMUL.FTZ R129, R4, R129 ;  /* 0x0000008104817220 */ /* 0x000fc80000410000 */
[----:B------:R-:W-:-:S05]  /*3160*/  FMUL.FTZ R129, R129, UR14 ;  /* 0x0000000e81817c20 */ /* 0x000fca0008410000 */
[----:B------:R-:W-:Y:S02]  /*3170*/  SEL R133, R129, RZ, P4 ;  /* 0x000000ff81857207 */ /* 0x000fe40002000000 */
[----:B------:R-:W-:-:S04]  /*3180*/  LOP3.LUT P4, RZ, R2, 0xff00, RZ, 0xc0, !PT ;  /* 0x0000ff0002ff7812 */ /* 0x000fc8000788c0ff */
[----:B------:R-:W-:Y:S02]  /*3190*/  SEL R129, R129, RZ, P4 ;  /* 0x000000ff81817207 */ /* 0x000fe40002000000 */
[----:B------:R-:W-:-:S04]  /*31a0*/  LOP3.LUT P4, RZ, R0, 0xff0000, RZ, 0xc0, !PT ;  /* 0x00ff000000ff7812 */ /* 0x000fc8000788c0ff */
[----:B------:R-:W-:Y:S02]  /*31b0*/  SEL R134, R131, RZ, P4 ;  /* 0x000000ff83867207 */ /* 0x000fe40002000000 */
[----:B------:R-:W-:-:S04]  /*31c0*/  LOP3.LUT P4, RZ, R2, 0xff0000, RZ, 0xc0, !PT ;  /* 0x00ff000002ff7812 */ /* 0x000fc8000788c0ff */
[----:B------:R-:W-:Y:S01]  /*31d0*/  SEL R130, R131, RZ, P4 ;  /* 0x000000ff83827207 */ /* 0x000fe20002000000 */
[----:B------:R-:W-:Y:S01]  /*31e0*/  FADD.FTZ R131, R181, -R136 ;  /* 0x80000088b5837221 */ /* 0x000fe20000010000 */
[----:B------:R-:W-:-:S03]  /*31f0*/  ISETP.GE.U32.AND P4, PT, R0, 0x1000000, PT ;  /* 0x010000000000780c */ /* 0x000fc60003f86070 */
[----:B------:R-:W-:-:S04]  /*3200*/  FMUL.FTZ R131, R4, R131 ;  /* 0x0000008304837220 */ /* 0x000fc80000410000 */
[----:B------:R-:W-:-:S05]  /*3210*/  FMUL.FTZ R131, R131, UR14 ;  /* 0x0000000e83837c20 */ /* 0x000fca0008410000 */
[----:B------:R-:W-:Y:S02]  /*3220*/  SEL R135, R131, RZ, P4 ;  /* 0x000000ff83877207 */ /* 0x000fe40002000000 */
[----:B------:R-:W-:-:S04]  /*3230*/  ISETP.GE.U32.AND P4, PT, R2, 0x1000000, PT ;  /* 0x010000000200780c */ /* 0x000fc80003f86070 */
[----:B------:R-:W-:Y:S01]  /*3240*/  SEL R131, R131, RZ, P4 ;  /* 0x000000ff83837207 */ /* 0x000fe20002000000 */
[----:B------:R-:W-:Y:S08]  /*3250*/  BRA `(.L_x_6397) ;  /* 0x00000004009c7947 */ /* 0x000ff00003800000 */
.L_x_6400:
[-CC-:B------:R-:W-:Y:S01]  /*3260*/  FFMA.FTZ R125, R3, R141.reuse, R142.reuse ;  /* 0x0000008d037d7223 */ /* 0x180fe2000001008e */
[-CC-:B------:R-:W-:Y:S01]  /*3270*/  FFMA.FTZ R126, R158, R141.reuse, R142.reuse ;  /* 0x0000008d9e7e7223 */ /* 0x180fe2000001008e */
[----:B------:R-:W-:Y:S01]  /*3280*/  LOP3.LUT P4, RZ, R0, 0xff, RZ, 0xc0, !PT ;  /* 0x000000ff00ff7812 */ /* 0x000fe2000788c0ff */
[-CC-:B------:R-:W-:Y:S01]  /*3290*/  FFMA.FTZ R127, R167, R141.reuse, R142.reuse ;  /* 0x0000008da77f7223 */ /* 0x180fe2000001008e */
[----:B------:R-:W-:Y:S01]  /*32a0*/  FADD.FTZ R125, R150, -R125 ;  /* 0x8000007d967d7221 */ /* 0x000fe20000010000 */
[----:B------:R-:W-:Y:S02]  /*32b0*/  FFMA.FTZ R136, R186, R141, R142 ;  /* 0x0000008dba887223 */ /* 0x000fe4000001008e */
[----:B------:R-:W-:Y:S01]  /*32c0*/  FADD.FTZ R127, R172, -R127 ;  /* 0x8000007fac7f7221 */ /* 0x000fe20000010000 */
[C---:B-----5:R-:W-:Y:S01]  /*32d0*/  FMUL.FTZ R124, R4.reuse, R125 ;  /* 0x0000007d047c7220 */ /* 0x060fe20000410000 */
[----:B------:R-:W-:Y:S02]  /*32e0*/  FADD.FTZ R125, R153, -R126 ;  /* 0x8000007e997d7221 */ /* 0x000fe40000010000 */
[----:B------:R-:W-:Y:S01]  /*32f0*/  FMUL.FTZ R126, R4, R127 ;  /* 0x0000007f047e7220 */ /* 0x000fe20000410000 */
[----:B------:R-:W-:Y:S01]  /*3300*/  FMUL.FTZ R128, R124, UR14 ;  /* 0x0000000e7c807c20 */ /* 0x000fe20008410000 */
[----:B------:R-:W-:Y:S01]  /*3310*/  FMUL.FTZ R125, R4, R125 ;  /* 0x0000007d047d7220 */ /* 0x000fe20000410000 */
[----:B------:R-:W-:Y:S01]  /*3320*/  FADD.FTZ R127, R181, -R136 ;  /* 0x80000088b57f7221 */ /* 0x000fe20000010000 */
[----:B------:R-:W-:-:S02]  /*3330*/  FMUL.FTZ R130, R126, UR14 ;  /* 0x0000000e7e827c20 */ /* 0x000fc40008410000 */
[----:B------:R-:W-:Y:S01]  /*3340*/  SEL R132, R128, RZ, P4 ;  /* 0x000000ff80847207 */ /* 0x000fe20002000000 */
[----:B------:R-:W-:Y:S01]  /*3350*/  FMUL.FTZ R129, R125, UR14 ;  /* 0x0000000e7d817c20 */ /* 0x000fe20008410000 */
[----:B------:R-:W-:Y:S01]  /*3360*/  LOP3.LUT P4, RZ, R2, 0xff, RZ, 0xc0, !PT ;  /* 0x000000ff02ff7812 */ /* 0x000fe2000788c0ff */
[----:B------:R-:W-:-:S03]  /*3370*/  FMUL.FTZ R127, R4, R127 ;  /* 0x0000007f047f7220 */ /* 0x000fc60000410000 */
[----:B------:R-:W-:Y:S01]  /*3380*/  SEL R128, R128, RZ, P4 ;  /* 0x000000ff80807207 */ /* 0x000fe20002000000 */
[----:B------:R-:W-:Y:S01]  /*3390*/  FMUL.FTZ R131, R127, UR14 ;  /* 0x0000000e7f837c20 */ /* 0x000fe20008410000 */
        /* <DEDUP_REMOVED lines=13> */
.L_x_6399:
        /* <DEDUP_REMOVED lines=14> */
[C---:B------:R-:W-:Y:S01]  /*3550*/  FFMA.FTZ R130, R4.reuse, R130, R61 ;  /* 0x0000008204827223 */ /* 0x040fe2000001003d */
[----:B------:R-:W-:Y:S01]  /*3560*/  FADD.FTZ R136, R181, -R136 ;  /* 0x80000088b5887221 */ /* 0x000fe20000010000 */
[----:B------:R-:W-:Y:S01]  /*3570*/  FFMA.FTZ R131, R4, R131, R62 ;  /* 0x0000008304837223 */ /* 0x000fe2000001003e */
[----:B------:R-:W-:Y:S01]  /*3580*/  FMUL.FTZ R129, R129, UR14 ;  /* 0x0000000e81817c20 */ /* 0x000fe20008410000 */
[----:B------:R-:W-:Y:S01]  /*3590*/  FMUL.FTZ R130, R130, UR14 ;  /* 0x0000000e82827c20 */ /* 0x000fe20008410000 */
[----:B------:R-:W-:Y:S01]  /*35a0*/  FFMA.FTZ R136, R4, R136, R63 ;  /* 0x0000008804887223 */ /* 0x000fe2000001003f */
[----:B------:R-:W-:-:S02]  /*35b0*/  FMUL.FTZ R131, R131, UR14 ;  /* 0x0000000e83837c20 */ /* 0x000fc40008410000 */
        /* <DEDUP_REMOVED lines=17> */
.L_x_6401:
        /* <DEDUP_REMOVED lines=32> */
.L_x_6397:
        /* <DEDUP_REMOVED lines=14> */
.L_x_6393:
[----:B------:R-:W-:Y:S05]  /*39b0*/  BSYNC.RECONVERGENT B0 ;  /* 0x0000000000007941 */ /* 0x000fea0003800200 */
.L_x_6392:
        /* <DEDUP_REMOVED lines=13> */
[-CC-:B0-----:R-:W-:Y:S01]  /*3a90*/  FFMA.FTZ R125, R31, R141.reuse, R142.reuse ;  /* 0x0000008d1f7d7223 */ /* 0x181fe2000001008e */
        /* <DEDUP_REMOVED lines=32> */
.L_x_6406:
        /* <DEDUP_REMOVED lines=33> */
.L_x_6405:
[----:B0-----:R-:W0:Y:S02]  /*3eb0*/  LDC.64 R128, c[0x0][0x478] ;  /* 0x00011e00ff807b82 */ /* 0x001e240000000a00 */
[----:B0-----:R-:W-:-:S04]  /*3ec0*/  ISETP.NE.U32.AND P5, PT, R128, RZ, PT ;  /* 0x000000ff8000720c */ /* 0x001fc80003fa5070 */
[----:B------:R-:W-:-:S13]  /*3ed0*/  ISETP.NE.AND.EX P5, PT, R129, RZ, PT, P5 ;  /* 0x000000ff8100720c */ /* 0x000fda0003fa5350 */
[----:B------:R-:W-:Y:S05]  /*3ee0*/  @!P5 BRA `(.L_x_6408) ;  /* 0x000000000084d947 */ /* 0x000fea0003800000 */
        /* <DEDUP_REMOVED lines=33> */
.L_x_6408:
        /* <DEDUP_REMOVED lines=33> */
.L_x_6404:
[----:B------:R-:W-:-:S04]  /*4310*/  UISETP.NE.U32.AND UP0, UPT, UR16, URZ, UPT ;  /* 0x000000ff1000728c */ /* 0x000fc8000bf05070 */
[----:B------:R-:W-:-:S09]  /*4320*/  UISETP.NE.AND.EX UP0, UPT, UR17, URZ, UPT, UP0 ;  /* 0x000000ff1100728c */ /* 0x000fd2000bf05300 */
[----:B------:R-:W-:Y:S05]  /*4330*/  BRA.U !UP0, `(.L_x_6409) ;  /* 0x0000000108d87547 */ /* 0x000fea000b800000 */
[----:B0-----:R-:W0:Y:S02]  /*4340*/  LDC.64 R132, c[0x0][0x478] ;  /* 0x00011e00ff847b82 */ /* 0x001e240000000a00 */
[----:B0-----:R-:W-:-:S04]  /*4350*/  ISETP.NE.U32.AND P5, PT, R132, RZ, PT ;  /* 0x000000ff8400720c */ /* 0x001fc80003fa5070 */
[----:B------:R-:W-:-:S13]  /*4360*/  ISETP.NE.AND.EX P5, PT, R133, RZ, PT, P5 ;  /* 0x000000ff8500720c */ /* 0x000fda0003fa5350 */
[----:B------:R-:W-:Y:S05]  /*4370*/  @!P5 BRA `(.L_x_6410) ;  /* 0x000000000064d947 */ /* 0x000fea0003800000 */
        /* <DEDUP_REMOVED lines=25> */
.L_x_6410:
        /* <DEDUP_REMOVED lines=25> */
.L_x_6409:
[----:B0-----:R-:W0:Y:S02]  /*46a0*/  LDC.64 R132, c[0x0][0x478] ;  /* 0x00011e00ff847b82 */ /* 0x001e240000000a00 */
[----:B0-----:R-:W-:-:S04]  /*46b0*/  ISETP.NE.U32.AND P5, PT, R132, RZ, PT ;  /* 0x000000ff8400720c */ /* 0x001fc80003fa5070 */
[----:B------:R-:W-:-:S13]  /*46c0*/  ISETP.NE.AND.EX P5, PT, R133, RZ, PT, P5 ;  /* 0x000000ff8500720c */ /* 0x000fda0003fa5350 */
[----:B------:R-:W-:Y:S05]  /*46d0*/  @!P5 BRA `(.L_x_6411) ;  /* 0x000000000064d947 */ /* 0x000fea0003800000 */
        /* <DEDUP_REMOVED lines=25> */
.L_x_6411:
        /* <DEDUP_REMOVED lines=23> */
[----:B------:R-:W-:-:S07]  /*49e0*/  SEL R135, R135, RZ, P6 ;  /* 0x000000ff87877207 */ /* 0x000fce0003000000 */
.L_x_6407:
[----:B------:R-:W0:Y:S08]  /*49f0*/  @P5 LDC.64 R146, c[0x0][0x478] ;  /* 0x00011e00ff925b82 */ /* 0x000e300000000a00 */
[----:B------:R-:W1:Y:S08]  /*4a00*/  LDC.64 R138, c[0x0][0x468] ;  /* 0x00011a00ff8a7b82 */ /* 0x000e700000000a00 */
[----:B------:R-:W2:Y:S01]  /*4a10*/  @P4 LDC.64 R136, c[0x0][0x470] ;  /* 0x00011c00ff884b82 */ /* 0x000ea20000000a00 */
[----:B0-----:R-:W-:-:S05]  /*4a20*/  @P5 IMAD.WIDE.U32 R146, R5, 0x10, R146 ;  /* 0x0000001005925825 */ /* 0x001fca00078e0092 */
[----:B------:R3:W-:Y:S01]  /*4a30*/  @P5 STG.E.128 desc[UR10][R146.64], R124 ;  /* 0x0000007c92005986 */ /* 0x0007e2000c101d0a */
[----:B-1----:R-:W-:-:S05]  /*4a40*/  IMAD.WIDE.U32 R138, R5, 0x10, R138 ;  /* 0x00000010058a7825 */ /* 0x002fca00078e008a */
[----:B------:R3:W-:Y:S01]  /*4a50*/  STG.E.128 desc[UR10][R138.64], R132 ;  /* 0x000000848a007986 */ /* 0x0007e2000c101d0a */
[C---:B--2---:R-:W-:Y:S01]  /*4a60*/  @P4 IMAD.WIDE.U32 R136, R5.reuse, 0x10, R136 ;  /* 0x0000001005884825 */ /* 0x044fe200078e0088 */
[----:B------:R-:W-:-:S04]  /*4a70*/  IADD3 R5, PT, PT, R5, 0x100, RZ ;  /* 0x0000010005057810 */ /* 0x000fc80007ffe0ff */
[----:B------:R3:W-:Y:S03]  /*4a80*/  @P4 STG.E.128 desc[UR10][R136.64], R128 ;  /* 0x0000008088004986 */ /* 0x0007e6000c101d0a */
.L_x_6403:
[----:B------:R-:W-:Y:S05]  /*4a90*/  BSYNC.RECONVERGENT B0 ;  /* 0x0000000000007941 */ /* 0x000fea0003800200 */
.L_x_6402:
        /* <DEDUP_REMOVED lines=12> */
[-CC-:B0--3--:R-:W-:Y:S01]  /*4b60*/  FFMA.FTZ R125, R29, R141.reuse, R142.reuse ;  /* 0x0000008d1d7d7223 */ /* 0x189fe2000001008e */
        /* <DEDUP_REMOVED lines=32> */
.L_x_6416:
        /* <DEDUP_REMOVED lines=33> */
.L_x_6415:
[----:B0--3--:R-:W0:Y:S02]  /*4f80*/  LDC.64 R128, c[0x0][0x478] ;  /* 0x00011e00ff807b82 */ /* 0x009e240000000a00 */
        /* <DEDUP_REMOVED lines=36> */
.L_x_6418:
        /* <DEDUP_REMOVED lines=33> */
.L_x_6414:
[----:B------:R-:W-:-:S04]  /*53e0*/  UISETP.NE.U32.AND UP0, UPT, UR16, URZ, UPT ;  /* 0x000000ff1000728c */ /* 0x000fc8000bf05070 */
[----:B------:R-:W-:-:S09]  /*53f0*/  UISETP.NE.AND.EX UP0, UPT, UR17, URZ, UPT, UP0 ;  /* 0x000000ff1100728c */ /* 0x000fd2000bf05300 */
[----:B------:R-:W-:Y:S05]  /*5400*/  BRA.U !UP0, `(.L_x_6419) ;  /* 0x0000000108d87547 */ /* 0x000fea000b800000 */
[----:B0--3--:R-:W0:Y:S02]  /*5410*/  LDC.64 R132, c[0x0][0x478] ;  /* 0x00011e00ff847b82 */ /* 0x009e240000000a00 */
        /* <DEDUP_REMOVED lines=28> */
.L_x_6420:
        /* <DEDUP_REMOVED lines=25> */
.L_x_6419:
[----:B0--3--:R-:W0:Y:S02]  /*5770*/  LDC.64 R132, c[0x0][0x478] ;  /* 0x00011e00ff847b82 */ /* 0x009e240000000a00 */
        /* <DEDUP_REMOVED lines=28> */
.L_x_6421:
        /* <DEDUP_REMOVED lines=24> */
.L_x_6417:
        /* <DEDUP_REMOVED lines=10> */
.L_x_6413:
[----:B------:R-:W-:Y:S05]  /*5b60*/  BSYNC.RECONVERGENT B0 ;  /* 0x0000000000007941 */ /* 0x000fea0003800200 */
.L_x_6412:
        /* <DEDUP_REMOVED lines=12> */
[-CC-:B0--34-:R-:W-:Y:S01]  /*5c30*/  FFMA.FTZ R125, R27, R141.reuse, R142.reuse ;  /* 0x0000008d1b7d7223 */ /* 0x199fe2000001008e */
        /* <DEDUP_REMOVED lines=32> */
.L_x_6426:
        /* <DEDUP_REMOVED lines=33> */
.L_x_6425:
[----:B0--34-:R-:W0:Y:S02]  /*6050*/  LDC.64 R128, c[0x0][0x478] ;  /* 0x00011e00ff807b82 */ /* 0x019e240000000a00 */
        /* <DEDUP_REMOVED lines=36> */
.L_x_6428:
        /* <DEDUP_REMOVED lines=33> */
.L_x_6424:
[----:B------:R-:W-:-:S04]  /*64b0*/  UISETP.NE.U32.AND UP0, UPT, UR16, URZ, UPT ;  /* 0x000000ff1000728c */ /* 0x000fc8000bf05070 */
[----:B------:R-:W-:-:S09]  /*64c0*/  UISETP.NE.AND.EX UP0, UPT, UR17, URZ, UPT, UP0 ;  /* 0x000000ff1100728c */ /* 0x000fd2000bf05300 */
[----:B------:R-:W-:Y:S05]  /*64d0*/  BRA.U !UP0, `(.L_x_6429) ;  /* 0x0000000108d87547 */ /* 0x000fea000b800000 */
[----:B0--34-:R-:W0:Y:S02]  /*64e0*/  LDC.64 R132, c[0x0][0x478] ;  /* 0x00011e00ff847b82 */ /* 0x019e240000000a00 */
        /* <DEDUP_REMOVED lines=28> */
.L_x_6430:
        /* <DEDUP_REMOVED lines=25> */
.L_x_6429:
[----:B0--34-:R-:W0:Y:S02]  /*6840*/  LDC.64 R132, c[0x0][0x478] ;  /* 0x00011e00ff847b82 */ /* 0x019e240000000a00 */
        /* <DEDUP_REMOVED lines=28> */
.L_x_6431:
        /* <DEDUP_REMOVED lines=24> */
.L_x_6427:
        /* <DEDUP_REMOVED lines=10> */
.L_x_6423:
[----:B------:R-:W-:Y:S05]  /*6c30*/  BSYNC.RECONVERGENT B0 ;  /* 0x0000000000007941 */ /* 0x000fea0003800200 */
.L_x_6422:
        /* <DEDUP_REMOVED lines=45> */
.L_x_6436:
        /* <DEDUP_REMOVED lines=33> */
.L_x_6435:
        /* <DEDUP_REMOVED lines=37> */
.L_x_6438:
        /* <DEDUP_REMOVED lines=33> */
.L_x_6434:
        /* <DEDUP_REMOVED lines=32> */
.L_x_6440:
        /* <DEDUP_REMOVED lines=25> */
.L_x_6439:
        /* <DEDUP_REMOVED lines=29> */
.L_x_6441:
        /* <DEDUP_REMOVED lines=24> */
.L_x_6437:
        /* <DEDUP_REMOVED lines=10> */
.L_x_6433:
[----:B------:R-:W-:Y:S05]  /*7d00*/  BSYNC.RECONVERGENT B0 ;  /* 0x0000000000007941 */ /* 0x000fea0003800200 */
.L_x_6432:
        /* <DEDUP_REMOVED lines=45> */
.L_x_6446:
        /* <DEDUP_REMOVED lines=33> */
.L_x_6445:
        /* <DEDUP_REMOVED lines=37> */
.L_x_6448:
        /* <DEDUP_REMOVED lines=33> */
.L_x_6444:
        /* <DEDUP_REMOVED lines=32> */
.L_x_6450:
        /* <DEDUP_REMOVED lines=25> */
.L_x_6449:
        /* <DEDUP_REMOVED lines=29> */
.L_x_6451:
        /* <DEDUP_REMOVED lines=24> */
.L_x_6447:
        /* <DEDUP_REMOVED lines=10> */
.L_x_6443:
[----:B------:R-:W-:Y:S05]  /*8dd0*/  BSYNC.RECONVERGENT B0 ;  /* 0x0000000000007941 */ /* 0x000fea0003800200 */
.L_x_6442:
        /* <DEDUP_REMOVED lines=14> */
[----:B------:R-:W-:Y:S01]  /*8ec0*/  LOP3.LUT P6, RZ, R20, 0xff, RZ, 0xc0, !PT ;  /* 0x000000ff14ff7812 */ /* 0x000fe200078cc0ff */
[----:B------:R-:W-:Y:S02]  /*8ed0*/  FFMA.FTZ R127, R155, R141, R142 ;  /* 0x0000008d9b7f7223 */ /* 0x000fe4000001008e */
[----:B------:R-:W-:Y:S02]  /*8ee0*/  FADD.FTZ R125, R32, -R125 ;  /* 0x8000007d207d7221 */ /* 0x000fe40000010000 */
[----:B------:R-:W-:Y:S02]  /*8ef0*/  FADD.FTZ R127, R160, -R127 ;  /* 0x8000007fa07f7221 */ /* 0x000fe40000010000 */
[----:B-----5:R-:W-:Y:S01]  /*8f00*/  FFMA.FTZ R124, R4, R125, R120 ;  /* 0x0000007d047c7223 */ /* 0x020fe20000010078 */
[----:B------:R-:W-:Y:S01]  /*8f10*/  FFMA.FTZ R125, R36, R141, R142 ;  /* 0x0000008d247d7223 */ /* 0x000fe2000001008e */
[----:B------:R-:W-:Y:S01]  /*8f20*/  FFMA.FTZ R126, R4, R127, R122 ;  /* 0x0000007f047e7223 */ /* 0x000fe2000001007a */
[----:B------:R-:W-:Y:S01]  /*8f30*/  FFMA.FTZ R142, R176, R141, R142 ;  /* 0x0000008db08e7223 */ /* 0x000fe2000001008e */
[----:B------:R-:W-:Y:S01]  /*8f40*/  FMUL.FTZ R128, R124, UR14 ;  /* 0x0000000e7c807c20 */ /* 0x000fe20008410000 */
[----:B------:R-:W-:Y:S01]  /*8f50*/  FADD.FTZ R125, R34, -R125 ;  /* 0x8000007d227d7221 */ /* 0x000fe20000010000 */
[----:B------:R-:W-:Y:S01]  /*8f60*/  FMUL.FTZ R130, R126, UR14 ;  /* 0x0000000e7e827c20 */ /* 0x000fe20008410000 */
[----:B------:R-:W-:-:S02]  /*8f70*/  FADD.FTZ R142, R173, -R142 ;  /* 0x8000008ead8e7221 */ /* 0x000fc40000010000 */
[----:B------:R-:W-:Y:S01]  /*8f80*/  SEL R132, R128, RZ, P6 ;  /* 0x000000ff80847207 */ /* 0x000fe20003000000 */
[C---:B------:R-:W-:Y:S01]  /*8f90*/  FFMA.FTZ R125, R4.reuse, R125, R121 ;  /* 0x0000007d047d7223 */ /* 0x040fe20000010079 */
[----:B------:R-:W-:Y:S01]  /*8fa0*/  LOP3.LUT P6, RZ, R21, 0xff, RZ, 0xc0, !PT ;  /* 0x000000ff15ff7812 */ /* 0x000fe200078cc0ff */
[----:B------:R-:W-:Y:S02]  /*8fb0*/  FFMA.FTZ R127, R4, R142, R123 ;  /* 0x0000008e047f7223 */ /* 0x000fe4000001007b */
[----:B------:R-:W-:Y:S01]  /*8fc0*/  FMUL.FTZ R129, R125, UR14 ;  /* 0x0000000e7d817c20 */ /* 0x000fe20008410000 */
        /* <DEDUP_REMOVED lines=15> */
.L_x_6456:
[-CC-:B0--34-:R-:W-:Y:S01]  /*90c0*/  FFMA.FTZ R129, R33, R141.reuse, R142.reuse ;  /* 0x0000008d21817223 */ /* 0x199fe2000001008e */
        /* <DEDUP_REMOVED lines=8> */
[----:B------:R-:W-:Y:S02]  /*9150*/  SEL R132, R129, RZ, P6 ;  /* 0x000000ff81847207 */ /* 0x000fe40003000000 */
[----:B------:R-:W-:-:S04]  /*9160*/  LOP3.LUT P6, RZ, R21, 0xff, RZ, 0xc0, !PT ;  /* 0x000000ff15ff7812 */ /* 0x000fc800078cc0ff */
[----:B------:R-:W-:Y:S01]  /*9170*/  SEL R128, R129, RZ, P6 ;  /* 0x000000ff81807207 */ /* 0x000fe20003000000 */
[-CC-:B------:R-:W-:Y:S01]  /*9180*/  FFMA.FTZ R129, R36, R141.reuse, R142.reuse ;  /* 0x0000008d24817223 */ /* 0x180fe2000001008e */
[----:B------:R-:W-:Y:S01]  /*9190*/  LOP3.LUT P6, RZ, R20, 0xff00, RZ, 0xc0, !PT ;  /* 0x0000ff0014ff7812 */ /* 0x000fe200078cc0ff */
[----:B------:R-:W-:Y:S02]  /*91a0*/  FFMA.FTZ R142, R176, R141, R142 ;  /* 0x0000008db08e7223 */ /* 0x000fe4000001008e */
[----:B------:R-:W-:Y:S02]  /*91b0*/  FADD.FTZ R129, R34, -R129 ;  /* 0x8000008122817221 */ /* 0x000fe40000010000 */
[----:B------:R-:W-:Y:S02]  /*91c0*/  FADD.FTZ R142, R173, -R142 ;  /* 0x8000008ead8e7221 */ /* 0x000fe40000010000 */
[C---:B------:R-:W-:Y:S02]  /*91d0*/  FFMA.FTZ R129, R4.reuse, R129, R121 ;  /* 0x0000008104817223 */ /* 0x040fe40000010079 */
[----:B------:R-:W-:-:S02]  /*91e0*/  FFMA.FTZ R142, R4, R142, R123 ;  /* 0x0000008e048e7223 */ /* 0x000fc4000001007b */
[----:B------:R-:W-:Y:S02]  /*91f0*/  FMUL.FTZ R129, R129, UR14 ;  /* 0x0000000e81817c20 */ /* 0x000fe40008410000 */
[----:B------:R-:W-:-:S03]  /*9200*/  FMUL.FTZ R142, R142, UR14 ;  /* 0x0000000e8e8e7c20 */ /* 0x000fc60008410000 */
        /* <DEDUP_REMOVED lines=12> */
.L_x_6455:
[----:B0--34-:R-:W0:Y:S02]  /*92d0*/  LDC.64 R128, c[0x0][0x478] ;  /* 0x00011e00ff807b82 */ /* 0x019e240000000a00 */
[----:B0-----:R-:W-:-:S04]  /*92e0*/  ISETP.NE.U32.AND P5, PT, R128, RZ, PT ;  /* 0x000000ff8000720c */ /* 0x001fc80003fa5070 */
[----:B------:R-:W-:-:S13]  /*92f0*/  ISETP.NE.AND.EX P5, PT, R129, RZ, PT, P5 ;  /* 0x000000ff8100720c */ /* 0x000fda0003fa5350 */
[----:B------:R-:W-:Y:S05]  /*9300*/  @!P5 BRA `(.L_x_6458) ;  /* 0x000000000084d947 */ /* 0x000fea0003800000 */
[-CC-:B------:R-:W-:Y:S01]  /*9310*/  FFMA.FTZ R125, R33, R141.reuse, R142.reuse ;  /* 0x0000008d217d7223 */ /* 0x180fe2000001008e */
[----:B------:R-:W-:Y:S01]  /*9320*/  LOP3.LUT P6, RZ, R20, 0xff, RZ, 0xc0, !PT ;  /* 0x000000ff14ff7812 */ /* 0x000fe200078cc0ff */
[--C-:B------:R-:W-:Y:S02]  /*9330*/  FFMA.FTZ R127, R155, R141, R142.reuse ;  /* 0x0000008d9b7f7223 */ /* 0x100fe4000001008e */
[----:B------:R-:W-:Y:S02]  /*9340*/  FADD.FTZ R125, R32, -R125 ;  /* 0x8000007d207d7221 */ /* 0x000fe40000010000 */
[----:B------:R-:W-:Y:S02]  /*9350*/  FADD.FTZ R127, R160, -R127 ;  /* 0x8000007fa07f7221 */ /* 0x000fe40000010000 */
[----:B-----5:R-:W-:Y:S01]  /*9360*/  FMUL.FTZ R124, R4, R125 ;  /* 0x0000007d047c7220 */ /* 0x020fe20000410000 */
[--C-:B------:R-:W-:Y:S01]  /*9370*/  FFMA.FTZ R125, R36, R141, R142.reuse ;  /* 0x0000008d247d7223 */ /* 0x100fe2000001008e */
[----:B------:R-:W-:Y:S01]  /*9380*/  FMUL.FTZ R126, R4, R127 ;  /* 0x0000007f047e7220 */ /* 0x000fe20000410000 */
[----:B------:R-:W-:Y:S01]  /*9390*/  FFMA.FTZ R142, R176, R141, R142 ;  /* 0x0000008db08e7223 */ /* 0x000fe2000001008e */
[----:B------:R-:W-:Y:S01]  /*93a0*/  FMUL.FTZ R128, R124, UR14 ;  /* 0x0000000e7c807c20 */ /* 0x000fe20008410000 */
[----:B------:R-:W-:Y:S01]  /*93b0*/  FADD.FTZ R125, R34, -R125 ;  /* 0x8000007d227d7221 */ /* 0x000fe20000010000 */
[----:B------:R-:W-:Y:S01]  /*93c0*/  FMUL.FTZ R130, R126, UR14 ;  /* 0x0000000e7e827c20 */ /* 0x000fe20008410000 */
[----:B------:R-:W-:-:S02]  /*93d0*/  FADD.FTZ R127, R173, -R142 ;  /* 0x8000008ead7f7221 */ /* 0x000fc40000010000 */
[----:B------:R-:W-:Y:S01]  /*93e0*/  SEL R132, R128, RZ, P6 ;  /* 0x000000ff80847207 */ /* 0x000fe20003000000 */
[C---:B------:R-:W-:Y:S01]  /*93f0*/  FMUL.FTZ R125, R4.reuse, R125 ;  /* 0x0000007d047d7220 */ /* 0x040fe20000410000 */
[----:B------:R-:W-:Y:S01]  /*9400*/  LOP3.LUT P6, RZ, R21, 0xff, RZ, 0xc0, !PT ;  /* 0x000000ff15ff7812 */ /* 0x000fe200078cc0ff */
[----:B------:R-:W-:Y:S02]  /*9410*/  FMUL.FTZ R127, R4, R127 ;  /* 0x0000007f047f7220 */ /* 0x000fe40000410000 */
        /* <DEDUP_REMOVED lines=16> */
.L_x_6458:
        /* <DEDUP_REMOVED lines=15> */
[----:B------:R-:W-:-:S04]  /*9610*/  FADD.FTZ R129, R34, -R129 ;  /* 0x8000008122817221 */ /* 0x000fc80000010000 */
        /* <DEDUP_REMOVED lines=17> */
.L_x_6454:
        /* <DEDUP_REMOVED lines=8> */
[----:B------:R-:W-:Y:S01]  /*97b0*/  FFMA.FTZ R127, R155, R141, R142 ;  /* 0x0000008d9b7f7223 */ /* 0x000fe2000001008e */
[----:B------:R-:W-:Y:S02]  /*97c0*/  LOP3.LUT P6, RZ, R20, 0xff, RZ, 0xc0, !PT ;  /* 0x000000ff14ff7812 */ /* 0x000fe400078cc0ff */
[----:B------:R-:W-:Y:S01]  /*97d0*/  FADD.FTZ R125, R32, -R125 ;  /* 0x8000007d207d7221 */ /* 0x000fe20000010000 */
[----:B------:R-:W-:-:S03]  /*97e0*/  FADD.FTZ R127, R160, -R127 ;  /* 0x8000007fa07f7221 */ /* 0x000fc60000010000 */
[----:B-----5:R-:W-:Y:S01]  /*97f0*/  FFMA.FTZ R124, R4, R125, R120 ;  /* 0x0000007d047c7223 */ /* 0x020fe20000010078 */
[-CC-:B------:R-:W-:Y:S01]  /*9800*/  FFMA.FTZ R125, R36, R141.reuse, R142.reuse ;  /* 0x0000008d247d7223 */ /* 0x180fe2000001008e */
[----:B------:R-:W-:Y:S01]  /*9810*/  FFMA.FTZ R142, R176, R141, R142 ;  /* 0x0000008db08e7223 */ /* 0x000fe2000001008e */
[----:B------:R-:W-:Y:S01]  /*9820*/  FFMA.FTZ R126, R4, R127, R122 ;  /* 0x0000007f047e7223 */ /* 0x000fe2000001007a */
[----:B------:R-:W-:Y:S01]  /*9830*/  FMUL.FTZ R132, R124, UR14 ;  /* 0x0000000e7c847c20 */ /* 0x000fe20008410000 */
[----:B------:R-:W-:Y:S01]  /*9840*/  FADD.FTZ R125, R34, -R125 ;  /* 0x8000007d227d7221 */ /* 0x000fe20000010000 */
[----:B------:R-:W-:Y:S01]  /*9850*/  FADD.FTZ R142, R173, -R142 ;  /* 0x8000008ead8e7221 */ /* 0x000fe20000010000 */
[----:B------:R-:W-:Y:S02]  /*9860*/  FMUL.FTZ R134, R126, UR14 ;  /* 0x0000000e7e867c20 */ /* 0x000fe40008410000 */
[----:B------:R-:W-:Y:S01]  /*9870*/  FFMA.FTZ R125, R4, R125, R121 ;  /* 0x0000007d047d7223 */ /* 0x000fe20000010079 */
[----:B------:R-:W-:Y:S01]  /*9880*/  SEL R132, R132, RZ, P6 ;  /* 0x000000ff84847207 */ /* 0x000fe20003000000 */
[----:B------:R-:W-:Y:S01]  /*9890*/  FFMA.FTZ R127, R4, R142, R123 ;  /* 0x0000008e047f7223 */ /* 0x000fe2000001007b */
[----:B------:R-:W-:Y:S01]  /*98a0*/  LOP3.LUT P6, RZ, R20, 0xff00, RZ, 0xc0, !PT ;  /* 0x0000ff0014ff7812 */ /* 0x000fe200078cc0ff */
[----:B------:R-:W-:-:S02]  /*98b0*/  FMUL.FTZ R133, R125, UR14 ;  /* 0x0000000e7d857c20 */ /* 0x000fc40008410000 */
[----:B------:R-:W-:-:S03]  /*98c0*/  FMUL.FTZ R135, R127, UR14 ;  /* 0x0000000e7f877c20 */ /* 0x000fc60008410000 */
[----:B------:R-:W-:Y:S02]  /*98d0*/  SEL R133, R133, RZ, P6 ;  /* 0x000000ff85857207 */ /* 0x000fe40003000000 */
[----:B------:R-:W-:-:S04]  /*98e0*/  LOP3.LUT P6, RZ, R20, 0xff0000, RZ, 0xc0, !PT ;  /* 0x00ff000014ff7812 */ /* 0x000fc800078cc0ff */
[----:B------:R-:W-:Y:S02]  /*98f0*/  SEL R134, R134, RZ, P6 ;  /* 0x000000ff86867207 */ /* 0x000fe40003000000 */
[----:B------:R-:W-:-:S04]  /*9900*/  ISETP.GE.U32.AND P6, PT, R20, 0x1000000, PT ;  /* 0x010000001400780c */ /* 0x000fc80003fc6070 */
[----:B------:R-:W-:Y:S01]  /*9910*/  SEL R135, R135, RZ, P6 ;  /* 0x000000ff87877207 */ /* 0x000fe20003000000 */
[----:B------:R-:W-:Y:S08]  /*9920*/  BRA `(.L_x_6457) ;  /* 0x0000000400387947 */ /* 0x000ff00003800000 */
.L_x_6460:
[-CC-:B------:R-:W-:Y:S01]  /*9930*/  FFMA.FTZ R132, R176, R141.reuse, R142.reuse ;  /* 0x0000008db0847223 */ /* 0x180fe2000001008e */
[----:B------:R-:W-:Y:S01]  /*9940*/  FFMA.FTZ R133, R33, R141, R142 ;  /* 0x0000008d21857223 */ /* 0x000fe2000001008e */
[----:B------:R-:W-:Y:S02]  /*9950*/  ISETP.GE.U32.AND P6, PT, R20, 0x1000000, PT ;  /* 0x010000001400780c */ /* 0x000fe40003fc6070 */
[----:B------:R-:W-:Y:S01]  /*9960*/  FADD.FTZ R132, R173, -R132 ;  /* 0x80000084ad847221 */ /* 0x000fe20000010000 */
[----:B------:R-:W-:-:S03]  /*9970*/  FADD.FTZ R133, R32, -R133 ;  /* 0x8000008520857221 */ /* 0x000fc60000010000 */
[C---:B-----5:R-:W-:Y:S01]  /*9980*/  FFMA.FTZ R132, R4.reuse, R132, R123 ;  /* 0x0000008404847223 */ /* 0x060fe2000001007b */
[----:B------:R-:W-:-:S03]  /*9990*/  FFMA.FTZ R133, R4, R133, R120 ;  /* 0x0000008504857223 */ /* 0x000fc60000010078 */
[----:B------:R-:W-:Y:S01]  /*99a0*/  FMUL.FTZ R132, R132, UR14 ;  /* 0x0000000e84847c20 */ /* 0x000fe20008410000 */
[----:B------:R-:W-:-:S04]  /*99b0*/  FMUL.FTZ R133, R133, UR14 ;  /* 0x0000000e85857c20 */ /* 0x000fc80008410000 */
[----:B------:R-:W-:Y:S02]  /*99c0*/  SEL R135, R132, RZ, P6 ;  /* 0x000000ff84877207 */ /* 0x000fe40003000000 */
[----:B------:R-:W-:-:S04]  /*99d0*/  LOP3.LUT P6, RZ, R20, 0xff, RZ, 0xc0, !PT ;  /* 0x000000ff14ff7812 */ /* 0x000fc800078cc0ff */
[----:B------:R-:W-:Y:S01]  /*99e0*/  SEL R132, R133, RZ, P6 ;  /* 0x000000ff85847207 */ /* 0x000fe20003000000 */
[-CC-:B------:R-:W-:Y:S01]  /*99f0*/  FFMA.FTZ R133, R36, R141.reuse, R142.reuse ;  /* 0x0000008d24857223 */ /* 0x180fe2000001008e */
[----:B------:R-:W-:Y:S01]  /*9a00*/  FFMA.FTZ R141, R155, R141, R142 ;  /* 0x0000008d9b8d7223 */ /* 0x000fe2000001008e */
[----:B------:R-:W-:Y:S02]  /*9a10*/  LOP3.LUT P6, RZ, R20, 0xff00, RZ, 0xc0, !PT ;  /* 0x0000ff0014ff7812 */ /* 0x000fe400078cc0ff */
[----:B------:R-:W-:Y:S01]  /*9a20*/  FADD.FTZ R133, R34, -R133 ;  /* 0x8000008522857221 */ /* 0x000fe20000010000 */
[----:B------:R-:W-:-:S03]  /*9a30*/  FADD.FTZ R141, R160, -R141 ;  /* 0x8000008da08d7221 */ /* 0x000fc60000010000 */
[C---:B------:R-:W-:Y:S01]  /*9a40*/  FFMA.FTZ R133, R4.reuse, R133, R121 ;  /* 0x0000008504857223 */ /* 0x040fe20000010079 */
[----:B------:R-:W-:-:S03]  /*9a50*/  FFMA.FTZ R141, R4, R141, R122 ;  /* 0x0000008d048d7223 */ /* 0x000fc6000001007a */
[----:B------:R-:W-:Y:S01]  /*9a60*/  FMUL.FTZ R133, R133, UR14 ;  /* 0x0000000e85857c20 */ /* 0x000fe20008410000 */
[----:B------:R-:W-:-:S04]  /*9a70*/  FMUL.FTZ R141, R141, UR14 ;  /* 0x0000000e8d8d7c20 */ /* 0x000fc80008410000 */
[----:B------:R-:W-:Y:S02]  /*9a80*/  SEL R133, R133, RZ, P6 ;  /* 0x000000ff85857207 */ /* 0x000fe40003000000 */
[----:B------:R-:W-:-:S04]  /*9a90*/  LOP3.LUT P6, RZ, R20, 0xff0000, RZ, 0xc0, !PT ;  /* 0x00ff000014ff7812 */ /* 0x000fc800078cc0ff */
[----:B------:R-:W-:Y:S01]  /*9aa0*/  SEL R134, R141, RZ, P6 ;  /* 0x000000ff8d867207 */ /* 0x000fe20003000000 */
[----:B------:R-:W-:Y:S08]  /*9ab0*/  BRA `(.L_x_6457) ;  /* 0x0000000000d47947 */ /* 0x000ff00003800000 */
.L_x_6459:
        /* <DEDUP_REMOVED lines=9> */
[----:B-----5:R-:W-:Y:S01]  /*9b50*/  FMUL.FTZ R124, R4, R125 ;  /* 0x0000007d047c7220 */ /* 0x020fe20000410000 */
[-CC-:B------:R-:W-:Y:S01]  /*9b60*/  FFMA.FTZ R125, R36, R141.reuse, R142.reuse ;  /* 0x0000008d247d7223 */ /* 0x180fe2000001008e */
[----:B------:R-:W-:Y:S01]  /*9b70*/  FFMA.FTZ R142, R176, R141, R142 ;  /* 0x0000008db08e7223 */ /* 0x000fe2000001008e */
[----:B------:R-:W-:Y:S01]  /*9b80*/  FMUL.FTZ R126, R4, R127 ;  /* 0x0000007f047e7220 */ /* 0x000fe20000410000 */
[----:B------:R-:W-:Y:S01]  /*9b90*/  FMUL.FTZ R132, R124, UR14 ;  /* 0x0000000e7c847c20 */ /* 0x000fe20008410000 */
[----:B------:R-:W-:Y:S01]  /*9ba0*/  FADD.FTZ R125, R34, -R125 ;  /* 0x8000007d227d7221 */ /* 0x000fe20000010000 */
[----:B------:R-:W-:Y:S01]  /*9bb0*/  FADD.FTZ R127, R173, -R142 ;  /* 0x8000008ead7f7221 */ /* 0x000fe20000010000 */
[----:B------:R-:W-:Y:S02]  /*9bc0*/  FMUL.FTZ R134, R126, UR14 ;  /* 0x0000000e7e867c20 */ /* 0x000fe40008410000 */
[----:B------:R-:W-:Y:S01]  /*9bd0*/  FMUL.FTZ R125, R4, R125 ;  /* 0x0000007d047d7220 */ /* 0x000fe20000410000 */
[----:B------:R-:W-:Y:S01]  /*9be0*/  SEL R132, R132, RZ, P6 ;  /* 0x000000ff84847207 */ /* 0x000fe20003000000 */
[----:B------:R-:W-:Y:S01]  /*9bf0*/  FMUL.FTZ R127, R4, R127 ;  /* 0x0000007f047f7220 */ /* 0x000fe20000410000 */
        /* <DEDUP_REMOVED lines=9> */
.L_x_6461:
[----:B------:R-:W-:Y:S01]  /*9c90*/  FFMA.FTZ R132, R176, R141, R142 ;  /* 0x0000008db0847223 */ /* 0x000fe2000001008e */
[----:B------:R-:W-:-:S03]  /*9ca0*/  ISETP.GE.U32.AND P6, PT, R20, 0x1000000, PT ;  /* 0x010000001400780c */ /* 0x000fc60003fc6070 */
[----:B------:R-:W-:-:S04]  /*9cb0*/  FADD.FTZ R133, R173, -R132 ;  /* 0x80000084ad857221 */ /* 0x000fc80000010000 */
[----:B-----5:R-:W-:-:S04]  /*9cc0*/  FMUL.FTZ R133, R4, R133 ;  /* 0x0000008504857220 */ /* 0x020fc80000410000 */
[----:B------:R-:W-:-:S05]  /*9cd0*/  FMUL.FTZ R133, R133, UR14 ;  /* 0x0000000e85857c20 */ /* 0x000fca0008410000 */
[----:B------:R-:W-:Y:S01]  /*9ce0*/  SEL R135, R133, RZ, P6 ;  /* 0x000000ff85877207 */ /* 0x000fe20003000000 */
[----:B------:R-:W-:Y:S01]  /*9cf0*/  FFMA.FTZ R133, R33, R141, R142 ;  /* 0x0000008d21857223 */ /* 0x000fe2000001008e */
[----:B------:R-:W-:-:S03]  /*9d00*/  LOP3.LUT P6, RZ, R20, 0xff, RZ, 0xc0, !PT ;  /* 0x000000ff14ff7812 */ /* 0x000fc600078cc0ff */
[----:B------:R-:W-:-:S04]  /*9d10*/  FADD.FTZ R133, R32, -R133 ;  /* 0x8000008520857221 */ /* 0x000fc80000010000 */
[----:B------:R-:W-:-:S04]  /*9d20*/  FMUL.FTZ R133, R4, R133 ;  /* 0x0000008504857220 */ /* 0x000fc80000410000 */
[----:B------:R-:W-:-:S05]  /*9d30*/  FMUL.FTZ R133, R133, UR14 ;  /* 0x0000000e85857c20 */ /* 0x000fca0008410000 */
[----:B------:R-:W-:Y:S01]  /*9d40*/  SEL R132, R133, RZ, P6 ;  /* 0x000000ff85847207 */ /* 0x000fe20003000000 */
[-CC-:B------:R-:W-:Y:S01]  /*9d50*/  FFMA.FTZ R133, R36, R141.reuse, R142.reuse ;  /* 0x0000008d24857223 */ /* 0x180fe2000001008e */
[----:B------:R-:W-:Y:S01]  /*9d60*/  FFMA.FTZ R141, R155, R141, R142 ;  /* 0x0000008d9b8d7223 */ /* 0x000fe2000001008e */
[----:B------:R-:W-:Y:S02]  /*9d70*/  LOP3.LUT P6, RZ, R20, 0xff00, RZ, 0xc0, !PT ;  /* 0x0000ff0014ff7812 */ /* 0x000fe400078cc0ff */
[----:B------:R-:W-:Y:S01]  /*9d80*/  FADD.FTZ R133, R34, -R133 ;  /* 0x8000008522857221 */ /* 0x000fe20000010000 */
[----:B------:R-:W-:-:S03]  /*9d90*/  FADD.FTZ R141, R160, -R141 ;  /* 0x8000008da08d7221 */ /* 0x000fc60000010000 */
[C---:B------:R-:W-:Y:S01]  /*9da0*/  FMUL.FTZ R133, R4.reuse, R133 ;  /* 0x0000008504857220 */ /* 0x040fe20000410000 */
[----:B------:R-:W-:-:S03]  /*9db0*/  FMUL.FTZ R141, R4, R141 ;  /* 0x0000008d048d7220 */ /* 0x000fc60000410000 */
[----:B------:R-:W-:Y:S01]  /*9dc0*/  FMUL.FTZ R133, R133, UR14 ;  /* 0x0000000e85857c20 */ /* 0x000fe20008410000 */
[----:B------:R-:W-:-:S04]  /*9dd0*/  FMUL.FTZ R141, R141, UR14 ;  /* 0x0000000e8d8d7c20 */ /* 0x000fc80008410000 */
[----:B------:R-:W-:Y:S02]  /*9de0*/  SEL R133, R133, RZ, P6 ;  /* 0x000000ff85857207 */ /* 0x000fe40003000000 */
[----:B------:R-:W-:-:S04]  /*9df0*/  LOP3.LUT P6, RZ, R20, 0xff0000, RZ, 0xc0, !PT ;  /* 0x00ff000014ff7812 */ /* 0x000fc800078cc0ff */
[----:B------:R-:W-:-:S09]  /*9e00*/  SEL R134, R141, RZ, P6 ;  /* 0x000000ff8d867207 */ /* 0x000fd20003000000 */
.L_x_6457:
        /* <DEDUP_REMOVED lines=9> */
.L_x_6453:
[----:B------:R-:W-:Y:S05]  /*9ea0*/  BSYNC.RECONVERGENT B0 ;  /* 0x0000000000007941 */ /* 0x000fea0003800200 */
.L_x_6452:
[----:B------:R-:W-:Y:S01]  /*9eb0*/  ISETP.NE.AND P4, PT, R144, RZ, PT ;  /* 0x000000ff9000720c */ /* 0x000fe20003f85270 */
[----:B------:R-:W-:-:S12]  /*9ec0*/  UPLOP3.LUT UP1, UPT, UPT, UPT, UP1, 0x40, 0x4 ;  /* 0x000000000004789c */ /* 0x000fd80003f2e810 */
[----:B------:R-:W-:Y:S05]  /*9ed0*/  @!P4 BRA `(.L_x_6462) ;  /* 0xffffff6800c8c947 */ /* 0x000fea000383ffff */
.L_x_6375:
        /* <DEDUP_REMOVED lines=56> */
.L_x_6463:
        /* <DEDUP_REMOVED lines=10> */
.L_x_7316:


//--------------------- .text._ZN10layer_norm22ln_bwd_finalize_kernelINS_22Kernel_traits_finalizeILj7168E6__halfffffjLb0ELj1024ELj4ENS_18Kernel_traits_baseILj7168ES2_ffffjLj1024EEEEELb0ELb1EEEvNS_9BwdParamsE --------------------------
	.section	.text._ZN10layer_norm22ln_bwd_finalize_kernelINS_22Kernel_traits_finalizeILj7168E6__halfffffjLb0ELj1024ELj4ENS_18Kernel_traits_baseILj7168ES2_ffffjLj1024EEEEELb0ELb1EEEvNS_9BwdParamsE,"ax",@progbits
	.align	128
        .global         _ZN10layer_norm22ln_bwd_finalize_kernelINS_22Kernel_traits_finalizeILj7168E6__halfffffjLb0ELj1024ELj4ENS_18Kernel_traits_baseILj7168ES2_ffffjLj1024EEEEELb0ELb1EEEvNS_9BwdParamsE
        .type           _ZN10layer_norm22ln_bwd_finalize_kernelINS_22Kernel_traits_finalizeILj7168E6__halfffffjLb0ELj1024ELj4ENS_18Kernel_traits_baseILj7168ES2_ffffjLj1024EEEEELb0ELb1EEEvNS_9BwdParamsE,@function
        .size           _ZN10layer_norm22ln_bwd_finalize_kernelINS_22Kernel_traits_finalizeILj7168E6__halfffffjLb0ELj1024ELj4ENS_18Kernel_traits_baseILj7168ES2_ffffjLj1024EEEEELb0ELb1EEEvNS_9BwdParamsE,(.L_x_7317 - _ZN10layer_norm22ln_bwd_finalize_kernelINS_22Kernel_traits_finalizeILj7168E6__halfffffjLb0ELj1024ELj4ENS_18Kernel_traits_baseILj7168ES2_ffffjLj1024EEEEELb0ELb1EEEvNS_9BwdParamsE)
        .other          _ZN10layer_norm22ln_bwd_finalize_kernelINS_22Kernel_traits_finalizeILj7168E6__halfffffjLb0ELj1024ELj4ENS_18Kernel_traits_baseILj7168ES2_ffffjLj1024EEEEELb0ELb1EEEvNS_9BwdParamsE,@"STO_CUDA_ENTRY STV_DEFAULT"
_ZN10layer_norm22ln_bwd_finalize_kernelINS_22Kernel_traits_finalizeILj7168E6__halfffffjLb0ELj1024ELj4ENS_18Kernel_traits_baseILj7168ES2_ffffjLj1024EEEEELb0ELb1EEEvNS_9BwdParamsE:
.text._ZN10layer_norm22ln_bwd_finalize_kernelINS_22Kernel_traits_finalizeILj7168E6__halfffffjLb0ELj1024ELj4ENS_18Kernel_traits_baseILj7168ES2_ffffjLj1024EEEEELb0ELb1EEEvNS_9BwdParamsE:
        /* <DEDUP_REMOVED lines=81> */
.L_x_6468:
        /* <DEDUP_REMOVED lines=118> */
.L_x_6467:
[----:B------:R-:W-:Y:S05]  /*0c70*/  BSYNC.RECONVERGENT B1 ;  /* 0x0000000000017941 */ /* 0x000fea0003800200 */
.L_x_6466:
        /* <DEDUP_REMOVED lines=77> */
.L_x_6470:
[----:B------:R-:W-:Y:S05]  /*1150*/  BSYNC.RECONVERGENT B1 ;  /* 0x0000000000017941 */ /* 0x000fea0003800200 */
.L_x_6469:
        /* <DEDUP_REMOVED lines=38> */
.L_x_6472:
[----:B------:R-:W-:Y:S05]  /*13c0*/  BSYNC.RECONVERGENT B1 ;  /* 0x0000000000017941 */ /* 0x000fea0003800200 */
.L_x_6471:
        /* <DEDUP_REMOVED lines=8> */
.L_x_6473:
        /* <DEDUP_REMOVED lines=10> */
.L_x_6465:
[----:B------:R-:W-:Y:S05]  /*14f0*/  BSYNC.RECONVERGENT B0 ;  /* 0x0000000000007941 */ /* 0x000fea0003800200 */
.L_x_6464:
        /* <DEDUP_REMOVED lines=57> */
.L_x_6474:
        /* <DEDUP_REMOVED lines=15> */
.L_x_7317:


//--------------------- .text._ZN10layer_norm40ln_parallel_residual_bwd_finalize_kernelINS_22Kernel_traits_finalizeILj7168E6__halfffffjLb0ELj1024ELj4ENS_18Kernel_traits_baseILj7168ES2_ffffjLj1024EEEEELb1EEEvNS_9BwdParamsE --------------------------
	.section	.text._ZN10layer_norm40ln_parallel_residual_bwd_finalize_kernelINS_22Kernel_traits_finalizeILj7168E6__halfffffjLb0ELj1024ELj4ENS_18Kernel_traits_baseILj7168ES2_ffffjLj1024EEEEELb1EEEvNS_9BwdParamsE,"ax",@progbits
	.align	128
        .global         _ZN10layer_norm40ln_parallel_residual_bwd_finalize_kernelINS_22Kernel_traits_finalizeILj7168E6__halfffffjLb0ELj1024ELj4ENS_18Kernel_traits_baseILj7168ES2_ffffjLj1024EEEEELb1EEEvNS_9BwdParamsE
        .type           _ZN10layer_norm40ln_parallel_residual_bwd_finalize_kernelINS_22Kernel_traits_finalizeILj7168E6__halfffffjLb0ELj1024ELj4ENS_18Kernel_traits_baseILj7168ES2_ffffjLj1024EEEEELb1EEEvNS_9BwdParamsE,@function
        .size           _ZN10layer_norm40ln_parallel_residual_bwd_finalize_kernelINS_22Kernel_traits_finalizeILj7168E6__halfffffjLb0ELj1024ELj4ENS_18Kernel_traits_baseILj7168ES2_ffffjLj1024EEEEELb1EEEvNS_9BwdParamsE,(.L_x_7318 - _ZN10layer_norm40ln_parallel_residual_bwd_finalize_kernelINS_22Kernel_traits_finalizeILj7168E6__halfffffjLb0ELj1024ELj4ENS_18Kernel_traits_baseILj7168ES2_ffffjLj1024EEEEELb1EEEvNS_9BwdParamsE)
        .other          _ZN10layer_norm40ln_parallel_residual_bwd_finalize_kernelINS_22Kernel_traits_finalizeILj7168E6__halfffffjLb0ELj1024ELj4ENS_18Kernel_traits_baseILj7168ES2_ffffjLj1024EEEEELb1EEEvNS_9BwdParamsE,@"STO_CUDA_ENTRY STV_DEFAULT"
_ZN10layer_norm40ln_parallel_residual_bwd_finalize_kernelINS_22Kernel_traits_finalizeILj7168E6__halfffffjLb0ELj1024ELj4ENS_18Kernel_traits_baseILj7168ES2_ffffjLj1024EEEEELb1EEEvNS_9BwdParamsE:
.text._ZN10layer_norm40ln_parallel_residual_bwd_finalize_kernelINS_22Kernel_traits_finalizeILj7168E6__halfffffjLb0ELj1024ELj4ENS_18Kernel_traits_baseILj7168ES2_ffffjLj1024EEEEELb1EEEvNS_9BwdParamsE:
        /* <DEDUP_REMOVED lines=60> */
.L_x_6479:
        /* <DEDUP_REMOVED lines=112> */
.L_x_6478:
[----:B------:R-:W-:Y:S05]  /*0ac0*/  BSYNC.RECONVERGENT B1 ;  /* 0x0000000000017941 */ /* 0x000fea0003800200 */
.L_x_6477:
        /* <DEDUP_REMOVED lines=66> */
.L_x_6481:
[----:B------:R-:W-:Y:S05]  /*0ef0*/  BSYNC.RECONVERGENT B1 ;  /* 0x0000000000017941 */ /* 0x000fea0003800200 */
.L_x_6480:
        /* <DEDUP_REMOVED lines=37> */
.L_x_6483:
[----:B------:R-:W-:Y:S05]  /*1150*/  BSYNC.RECONVERGENT B1 ;  /* 0x0000000000017941 */ /* 0x000fea0003800200 */
.L_x_6482:
        /* <DEDUP_REMOVED lines=19> */
.L_x_6476:
[----:B------:R-:W-:Y:S05]  /*1290*/  BSYNC.RECONVERGENT B0 ;  /* 0x0000000000007941 */ /* 0x000fea0003800200 */
.L_x_6475:
        /* <DEDUP_REMOVED lines=92> */
.L_x_6484:
        /* <DEDUP_REMOVED lines=10> */
.L_x_7318:


//--------------------- .text._ZN10layer_norm31ln_parallel_residual_bwd_kernelINS_13Kernel_traitsI6__halfffffjLj7168ELj1ELj1ELj8ELj16ENS_18Kernel_traits_baseILj7168ES2_ffffjLj256EEEEELb1ELb1ELb1EEEvNS_9BwdParamsE --------------------------
	.section	.text._ZN10layer_norm31ln_parallel_residual_bwd_kernelINS_13Kernel_traitsI6__halfffffjLj7168ELj1ELj1ELj8ELj16ENS_18Kernel_traits_baseILj7168ES2_ffffjLj256EEEEELb1ELb1ELb1EEEvNS_9BwdParamsE,"ax",@progbits
	.align	128
        .global         _ZN10layer_norm31ln_parallel_residual_bwd_kernelINS_13Kernel_traitsI6__halfffffjLj7168ELj1ELj1ELj8ELj16ENS_18Kernel_traits_baseILj7168ES2_ffffjLj256EEEEELb1ELb1ELb1EEEvNS_9BwdParamsE
        .type           _ZN10layer_norm31ln_parallel_residual_bwd_kernelINS_13Kernel_traitsI6__halfffffjLj7168ELj1ELj1ELj8ELj16ENS_18Kernel_traits_baseILj7168ES2_ffffjLj256EEEEELb1ELb1ELb1EEEvNS_9BwdParamsE,@function
        .size           _ZN10layer_norm31ln_parallel_residual_bwd_kernelINS_13Kernel_traitsI6__halfffffjLj7168ELj1ELj1ELj8ELj16ENS_18Kernel_traits_baseILj7168ES2_ffffjLj256EEEEELb1ELb1ELb1EEEvNS_9BwdParamsE,(.L_x_7319 - _ZN10layer_norm31ln_parallel_residual_bwd_kernelINS_13Kernel_traitsI6__halfffffjLj7168ELj1ELj1ELj8ELj16ENS_18Kernel_traits_baseILj7168ES2_ffffjLj256EEEEELb1ELb1ELb1EEEvNS_9BwdParamsE)
        .other          _ZN10layer_norm31ln_parallel_residual_bwd_kernelINS_13Kernel_traitsI6__halfffffjLj7168ELj1ELj1ELj8ELj16ENS_18Kernel_traits_baseILj7168ES2_ffffjLj256EEEEELb1ELb1ELb1EEEvNS_9BwdParamsE,@"STO_CUDA_ENTRY STV_DEFAULT"
_ZN10layer_norm31ln_parallel_residual_bwd_kernelINS_13Kernel_traitsI6__halfffffjLj7168ELj1ELj1ELj8ELj16ENS_18Kernel_traits_baseILj7168ES2_ffffjLj256EEEEELb1ELb1ELb1EEEvNS_9BwdParamsE:
.text._ZN10layer_norm31ln_parallel_residual_bwd_kernelINS_13Kernel_traitsI6__halfffffjLj7168ELj1ELj1ELj8ELj16ENS_18Kernel_traits_baseILj7168ES2_ffffjLj256EEEEELb1ELb1ELb1EEEvNS_9BwdParamsE:
        /* <DEDUP_REMOVED lines=42> */
[----:B------:R-:W3:Y:S01]  /*02a0*/  LDCU UR13, c[0x0][0x388] ;  /* 0x00007100ff0d77ac */ /* 0x000ee20008000800 */
[----:B------:R-:W-:Y:S02]  /*02b0*/  HFMA2 R166, -RZ, RZ, 0, 0 ;  /* 0x00000000ffa67431 */ /* 0x000fe400000001ff */
[----:B------:R-:W-:Y:S01]  /*02c0*/  HFMA2 R162, -RZ, RZ, 0, 0 ;  /* 0x00000000ffa27431 */ /* 0x000fe200000001ff */
[----:B------:R-:W4:Y:S01]  /*02d0*/  LDCU.U8 UR12, c[0x0][0x410] ;  /* 0x00008200ff0c77ac */ /* 0x000f220008000000 */
        /* <DEDUP_REMOVED lines=9> */
[----:B------:R-:W-:Y:S02]  /*0370*/  MOV R172, RZ ;  /* 0x000000ff00ac7202 */ /* 0x000fe40000000f00 */
[----:B------:R-:W-:Y:S01]  /*0380*/  CS2R R52, SRZ ;  /* 0x0000000000347805 */ /* 0x000fe2000001ff00 */
[----:B-1----:R-:W-:Y:S01]  /*0390*/  IMAD.WIDE.U32 R2, R128, 0x8, R2 ;  /* 0x0000000880027825 */ /* 0x002fe200078e0002 */
[----:B------:R-:W-:Y:S02]  /*03a0*/  CS2R R50, SRZ ;  /* 0x0000000000327805 */ /* 0x000fe4000001ff00 */
[----:B------:R-:W-:Y:S02]  /*03b0*/  MOV R168, RZ ;  /* 0x000000ff00a87202 */ /* 0x000fe40000000f00 */
[----:B------:R-:W-:-:S02]  /*03c0*/  CS2R R48, SRZ ;  /* 0x0000000000307805 */ /* 0x000fc4000001ff00 */
[----:B------:R-:W-:Y:S01]  /*03d0*/  CS2R R46, SRZ ;  /* 0x00000000002e7805 */ /* 0x000fe2000001ff00 */
[----:B0-----:R-:W5:Y:S01]  /*03e0*/  LDG.E.64 R34, desc[UR10][R2.64+0x3000] ;  /* 0x0030000a02227981 */ /* 0x001f62000c1e1b00 */
[----:B------:R-:W-:Y:S02]  /*03f0*/  MOV R164, RZ ;  /* 0x000000ff00a47202 */ /* 0x000fe40000000f00 */
[----:B------:R-:W-:Y:S02]  /*0400*/  CS2R R44, SRZ ;  /* 0x00000000002c7805 */ /* 0x000fe4000001ff00 */
[----:B------:R-:W-:Y:S01]  /*0410*/  CS2R R42, SRZ ;  /* 0x00000000002a7805 */ /* 0x000fe2000001ff00 */
[----:B------:R-:W2:Y:S01]  /*0420*/  LDG.E.64 R30, desc[UR10][R2.64+0x2800] ;  /* 0x0028000a021e7981 */ /* 0x000ea2000c1e1b00 */
[----:B------:R-:W-:Y:S02]  /*0430*/  MOV R160, RZ ;  /* 0x000000ff00a07202 */ /* 0x000fe40000000f00 */
[----:B------:R-:W-:-:S02]  /*0440*/  CS2R R40, SRZ ;  /* 0x0000000000287805 */ /* 0x000fc4000001ff00 */
[----:B------:R-:W-:Y:S01]  /*0450*/  CS2R R38, SRZ ;  /* 0x0000000000267805 */ /* 0x000fe2000001ff00 */
[----:B------:R-:W3:Y:S01]  /*0460*/  LDG.E.64 R26, desc[UR10][R2.64+0x2000] ;  /* 0x0020000a021a7981 */ /* 0x000ee2000c1e1b00 */
[----:B------:R-:W-:Y:S02]  /*0470*/  MOV R156, RZ ;  /* 0x000000ff009c7202 */ /* 0x000fe40000000f00 */
[----:B------:R-:W-:Y:S02]  /*0480*/  CS2R R36, SRZ ;  /* 0x0000000000247805 */ /* 0x000fe4000001ff00 */
[----:B------:R-:W-:Y:S01]  /*0490*/  MOV R33, RZ ;  /* 0x000000ff00217202 */ /* 0x000fe20000000f00 */
[----:B------:R-:W4:Y:S01]  /*04a0*/  LDG.E.64 R22, desc[UR10][R2.64+0x1800] ;  /* 0x0018000a02167981 */ /* 0x000f22000c1e1b00 */
[----:B------:R-:W-:Y:S01]  /*04b0*/  MOV R29, RZ ;  /* 0x000000ff001d7202 */ /* 0x000fe20000000f00 */
[----:B------:R-:W0:Y:S02]  /*04c0*/  LDCU UR18, c[0x0][0x400] ;  /* 0x00008000ff1277ac */ /* 0x000e240008000800 */
[----:B------:R-:W4:Y:S01]  /*04d0*/  LDG.E.64 R18, desc[UR10][R2.64+0x1000] ;  /* 0x0010000a02127981 */ /* 0x000f22000c1e1b00 */
[----:B------:R-:W-:Y:S01]  /*04e0*/  MOV R25, RZ ;  /* 0x000000ff00197202 */ /* 0x000fe20000000f00 */
[----:B------:R-:W1:Y:S02]  /*04f0*/  LDCU.64 UR8, c[0x0][0x478] ;  /* 0x00008f00ff0877ac */ /* 0x000e640008000a00 */
[----:B------:R-:W4:Y:S01]  /*0500*/  LDG.E.64 R14, desc[UR10][R2.64+0x800] ;  /* 0x0008000a020e7981 */ /* 0x000f22000c1e1b00 */
[----:B------:R-:W-:Y:S01]  /*0510*/  MOV R21, RZ ;  /* 0x000000ff00157202 */ /* 0x000fe20000000f00 */
[----:B------:R-:W0:Y:S02]  /*0520*/  LDCU.64 UR14, c[0x0][0x438] ;  /* 0x00008700ff0e77ac */ /* 0x000e240008000a00 */
[----:B------:R-:W4:Y:S01]  /*0530*/  LDG.E.64 R10, desc[UR10][R2.64] ;  /* 0x0000000a020a7981 */ /* 0x000f22000c1e1b00 */
[----:B------:R-:W-:Y:S01]  /*0540*/  MOV R17, RZ ;  /* 0x000000ff00117202 */ /* 0x000fe20000000f00 */
[----:B------:R-:W0:Y:S01]  /*0550*/  LDCU.64 UR16, c[0x0][0x470] ;  /* 0x00008e00ff1077ac */ /* 0x000e220008000a00 */
[----:B------:R-:W-:-:S02]  /*0560*/  MOV R13, RZ ;  /* 0x000000ff000d7202 */ /* 0x000fc40000000f00 */
[----:B------:R-:W-:Y:S01]  /*0570*/  MOV R9, RZ ;  /* 0x000000ff00097202 */ /* 0x000fe20000000f00 */
        /* <DEDUP_REMOVED lines=49> */
.L_x_6544:
        /* <DEDUP_REMOVED lines=12> */
[----:B------:R-:W4:Y:S01]  /*0950*/  LDG.E R230, desc[UR10][R230.64] ;  /* 0x0000000ae6e67981 */ /* 0x000f22000c1e1900 */
[C-C-:B-1----:R-:W-:Y:S01]  /*0960*/  IMAD.WIDE.U32 R120, R199.reuse, 0x10, R144.reuse ;  /* 0x00000010c7787825 */ /* 0x142fe200078e0090 */
[C---:B------:R-:W-:Y:S01]  /*0970*/  IADD3 R191, PT, PT, R199.reuse, 0x400, RZ ;  /* 0x00000400c7bf7810 */ /* 0x040fe20007ffe0ff */
[----:B------:R-:W0:Y:S01]  /*0980*/  LDC.64 R216, c[0x0][0x3b0] ;  /* 0x0000ec00ffd87b82 */ /* 0x000e220000000a00 */
[----:B------:R-:W-:Y:S01]  /*0990*/  IADD3 R189, PT, PT, R199, 0x500, RZ ;  /* 0x00000500c7bd7810 */ /* 0x000fe20007ffe0ff */
[----:B------:R-:W-:Y:S01]  /*09a0*/  IMAD.WIDE.U32 R124, R197, 0x10, R144 ;  /* 0x00000010c57c7825 */ /* 0x000fe200078e0090 */
[C---:B------:R-:W-:Y:S01]  /*09b0*/  IADD3 R7, PT, PT, R199.reuse, 0x600, RZ ;  /* 0x00000600c7077810 */ /* 0x040fe20007ffe0ff */
[----:B------:R-:W4:Y:S02]  /*09c0*/  LDG.E.128 R120, desc[UR10][R120.64] ;  /* 0x0000000a78787981 */ /* 0x000f24000c1e1d00 */
[----:B--2---:R-:W-:-:S02]  /*09d0*/  IMAD.WIDE.U32 R56, R199, 0x10, R80 ;  /* 0x00000010c7387825 */ /* 0x004fc400078e0050 */
[----:B------:R-:W2:Y:S02]  /*09e0*/  LDG.E.128 R124, desc[UR10][R124.64] ;  /* 0x0000000a7c7c7981 */ /* 0x000ea4000c1e1d00 */
[--C-:B------:R-:W-:Y:S02]  /*09f0*/  IMAD.WIDE.U32 R128, R195, 0x10, R144.reuse ;  /* 0x00000010c3807825 */ /* 0x100fe400078e0090 */
        /* <DEDUP_REMOVED lines=26> */
[----:B------:R-:W1:Y:S08]  /*0ba0*/  @P0 LDC.64 R210, c[0x0][0x3b8] ;  /* 0x0000ee00ffd20b82 */ /* 0x000e700000000a00 */
[----:B------:R-:W0:Y:S01]  /*0bb0*/  @P0 LDC.64 R218, c[0x0][0x3b8] ;  /* 0x0000ee00ffda0b82 */ /* 0x000e220000000a00 */
[----:B------:R-:W-:-:S07]  /*0bc0*/  ISETP.NE.U32.AND P1, PT, RZ, UR14, PT ;  /* 0x0000000eff007c0c */ /* 0x000fce000bf25070 */
[----:B------:R-:W0:Y:S01]  /*0bd0*/  @P0 LDC.64 R220, c[0x0][0x3b8] ;  /* 0x0000ee00ffdc0b82 */ /* 0x000e220000000a00 */
[----:B------:R-:W-:-:S07]  /*0be0*/  ISETP.NE.AND P4, PT, RZ, UR12, PT ;  /* 0x0000000cff007c0c */ /* 0x000fce000bf85270 */
[----:B------:R-:W0:Y:S01]  /*0bf0*/  @P0 LDC.64 R224, c[0x0][0x3b8] ;  /* 0x0000ee00ffe00b82 */ /* 0x000e220000000a00 */
[----:B-1----:R-:W-:-:S07]  /*0c00*/  @P0 IMAD.WIDE.U32 R210, R7, 0x4, R210 ;  /* 0x0000000407d20825 */ /* 0x002fce00078e00d2 */
[----:B------:R-:W1:Y:S01]  /*0c10*/  @P0 LDC.64 R222, c[0x0][0x3b8] ;  /* 0x0000ee00ffde0b82 */ /* 0x000e620000000a00 */
[----:B------:R-:W-:Y:S01]  /*0c20*/  ISETP.NE.AND.EX P1, PT, RZ, UR15, PT, P1 ;  /* 0x0000000fff007c0c */ /* 0x000fe2000bf25310 */
[----:B0-----:R-:W-:Y:S01]  /*0c30*/  @P0 IMAD.WIDE.U32 R218, R189, 0x4, R218 ;  /* 0x00000004bdda0825 */ /* 0x001fe200078e00da */
[----:B------:R-:W5:Y:S04]  /*0c40*/  @P0 LDG.E R184, desc[UR10][R210.64] ;  /* 0x0000000ad2b80981 */ /* 0x000f68000c1e1900 */
[----:B------:R0:W5:Y:S01]  /*0c50*/  @P0 LDG.E R0, desc[UR10][R218.64] ;  /* 0x0000000ada000981 */ /* 0x000162000c1e1900 */
[----:B------:R-:W1:Y:S01]  /*0c60*/  @P0 LDC.64 R202, c[0x0][0x3b8] ;  /* 0x0000ee00ffca0b82 */ /* 0x000e620000000a00 */
[----:B------:R-:W-:-:S04]  /*0c70*/  @P0 IMAD.WIDE.U32 R220, R191, 0x4, R220 ;  /* 0x00000004bfdc0825 */ /* 0x000fc800078e00dc */
[--C-:B------:R-:W-:Y:S01]  /*0c80*/  IMAD.WIDE.U32 R228, R199, 0x4, R216.reuse ;  /* 0x00000004c7e47825 */ /* 0x100fe200078e00d8 */
[----:B------:R1:W5:Y:S02]  /*0c90*/  @P0 LDG.E R2, desc[UR10][R220.64] ;  /* 0x0000000adc020981 */ /* 0x000364000c1e1900 */
[----:B------:R-:W1:Y:S01]  /*0ca0*/  @P0 LDC.64 R200, c[0x0][0x3b8] ;  /* 0x0000ee00ffc80b82 */ /* 0x000e620000000a00 */
[----:B0-----:R-:W-:Y:S01]  /*0cb0*/  IMAD.WIDE.U32 R218, R189, 0x4, R216 ;  /* 0x00000004bdda7825 */ /* 0x001fe200078e00d8 */
[----:B------:R-:W5:Y:S04]  /*0cc0*/  LDG.E R198, desc[UR10][R228.64] ;  /* 0x0000000ae4c67981 */ /* 0x000f68000c1e1900 */
[----:B------:R-:W5:Y:S02]  /*0cd0*/  LDG.E R188, desc[UR10][R218.64] ;  /* 0x0000000adabc7981 */ /* 0x000f64000c1e1900 */
[----:B------:R-:W0:Y:S01]  /*0ce0*/  @P1 LDC.64 R212, c[0x0][0x438] ;  /* 0x00010e00ffd41b82 */ /* 0x000e220000000a00 */
[----:B------:R-:W-:-:S04]  /*0cf0*/  @P0 IMAD.WIDE.U32 R224, R195, 0x4, R224 ;  /* 0x00000004c3e00825 */ /* 0x000fc800078e00e0 */
[----:B-1----:R-:W-:Y:S01]  /*0d00*/  @P0 IMAD.WIDE.U32 R222, R193, 0x4, R222 ;  /* 0x00000004c1de0825 */ /* 0x002fe200078e00de */
[----:B------:R1:W5:Y:S02]  /*0d10*/  @P0 LDG.E R4, desc[UR10][R224.64] ;  /* 0x0000000ae0040981 */ /* 0x000364000c1e1900 */
[----:B------:R-:W0:Y:S01]  /*0d20*/  @P1 LDC.64 R214, c[0x0][0x438] ;  /* 0x00010e00ffd61b82 */ /* 0x000e220000000a00 */
[--C-:B------:R-:W-:Y:S01]  /*0d30*/  IMAD.WIDE.U32 R220, R191, 0x4, R216.reuse ;  /* 0x00000004bfdc7825 */ /* 0x100fe200078e00d8 */
[----:B------:R1:W5:Y:S04]  /*0d40*/  @P0 LDG.E R3, desc[UR10][R222.64] ;  /* 0x0000000ade030981 */ /* 0x000368000c1e1900 */
[----:B------:R-:W5:Y:S01]  /*0d50*/  LDG.E R190, desc[UR10][R220.64] ;  /* 0x0000000adcbe7981 */ /* 0x000f62000c1e1900 */
[--C-:B-1----:R-:W-:Y:S01]  /*0d60*/  IMAD.WIDE.U32 R224, R195, 0x4, R216.reuse ;  /* 0x00000004c3e07825 */ /* 0x102fe200078e00d8 */
[----:B------:R-:W1:Y:S03]  /*0d70*/  @P1 LDC.64 R206, c[0x0][0x438] ;  /* 0x00010e00ffce1b82 */ /* 0x000e660000000a00 */
[--C-:B------:R-:W-:Y:S01]  /*0d80*/  IMAD.WIDE.U32 R222, R193, 0x4, R216.reuse ;  /* 0x00000004c1de7825 */ /* 0x100fe200078e00d8 */
[----:B------:R-:W5:Y:S04]  /*0d90*/  LDG.E R194, desc[UR10][R224.64] ;  /* 0x0000000ae0c27981 */ /* 0x000f68000c1e1900 */
[----:B------:R-:W5:Y:S01]  /*0da0*/  LDG.E R192, desc[UR10][R222.64] ;  /* 0x0000000adec07981 */ /* 0x000f62000c1e1900 */
[----:B------:R-:W1:Y:S01]  /*0db0*/  @P1 LDC.64 R204, c[0x0][0x438] ;  /* 0x00010e00ffcc1b82 */ /* 0x000e620000000a00 */
[----:B------:R-:W-:-:S04]  /*0dc0*/  IMAD.WIDE.U32 R226, R197, 0x4, R216 ;  /* 0x00000004c5e27825 */ /* 0x000fc800078e00d8 */
[----:B------:R-:W-:Y:S01]  /*0dd0*/  @P0 IMAD.WIDE.U32 R202, R199, 0x4, R202 ;  /* 0x00000004c7ca0825 */ /* 0x000fe200078e00ca */
[----:B------:R-:W5:Y:S02]  /*0de0*/  LDG.E R196, desc[UR10][R226.64] ;  /* 0x0000000ae2c47981 */ /* 0x000f64000c1e1900 */
[----:B------:R-:W1:Y:S01]  /*0df0*/  @P1 LDC.64 R208, c[0x0][0x438] ;  /* 0x00010e00ffd01b82 */ /* 0x000e620000000a00 */
[C---:B------:R-:W-:Y:S01]  /*0e00*/  @P0 IMAD.WIDE.U32 R200, R197.reuse, 0x4, R200 ;  /* 0x00000004c5c80825 */ /* 0x040fe200078e00c8 */
[----:B------:R0:W5:Y:S03]  /*0e10*/  @P0 LDG.E R6, desc[UR10][R202.64] ;  /* 0x0000000aca060981 */ /* 0x000166000c1e1900 */
[----:B0-----:R-:W-:Y:S01]  /*0e20*/  @P1 IMAD.WIDE.U32 R212, R197, 0x10, R212 ;  /* 0x00000010c5d41825 */ /* 0x001fe200078e00d4 */
[----:B------:R0:W5:Y:S03]  /*0e30*/  @P0 LDG.E R5, desc[UR10][R200.64] ;  /* 0x0000000ac8050981 */ /* 0x000166000c1e1900 */
[----:B------:R-:W-:Y:S01]  /*0e40*/  IMAD.WIDE.U32 R216, R7, 0x4, R216 ;  /* 0x0000000407d87825 */ /* 0x000fe200078e00d8 */
[----:B------:R3:W5:Y:S01]  /*0e50*/  @P1 LDG.E.128 R88, desc[UR10][R212.64] ;  /* 0x0000000ad4581981 */ /* 0x000762000c1e1d00 */
[----:B------:R-:W4:Y:S02]  /*0e60*/  @P1 LDC.64 R202, c[0x0][0x438] ;  /* 0x00010e00ffca1b82 */ /* 0x000f240000000a00 */
[----:B------:R-:W-:Y:S01]  /*0e70*/  @P1 IMAD.WIDE.U32 R214, R199, 0x10, R214 ;  /* 0x00000010c7d61825 */ /* 0x000fe200078e00d6 */
[----:B------:R3:W5:Y:S04]  /*0e80*/  LDG.E R186, desc[UR10][R216.64] ;  /* 0x0000000ad8ba7981 */ /* 0x000768000c1e1900 */
[----:B------:R3:W5:Y:S01]  /*0e90*/  @P1 LDG.E.128 R84, desc[UR10][R214.64] ;  /* 0x0000000ad6541981 */ /* 0x000762000c1e1d00 */
[----:B0-----:R-:W0:Y:S01]  /*0ea0*/  @P1 LDC.64 R200, c[0x0][0x438] ;  /* 0x00010e00ffc81b82 */ /* 0x001e220000000a00 */
[----:B-1----:R-:W-:-:S04]  /*0eb0*/  @P1 IMAD.WIDE.U32 R206, R193, 0x10, R206 ;  /* 0x00000010c1ce1825 */ /* 0x002fc800078e00ce */
[----:B------:R-:W-:Y:S01]  /*0ec0*/  @P1 IMAD.WIDE.U32 R204, R191, 0x10, R204 ;  /* 0x00000010bfcc1825 */ /* 0x000fe200078e00cc */
[----:B------:R1:W5:Y:S03]  /*0ed0*/  @P1 LDG.E.128 R96, desc[UR10][R206.64] ;  /* 0x0000000ace601981 */ /* 0x000366000c1e1d00 */
[----:B------:R-:W-:Y:S01]  /*0ee0*/  @P1 IMAD.WIDE.U32 R208, R195, 0x10, R208 ;  /* 0x00000010c3d01825 */ /* 0x000fe200078e00d0 */
[----:B------:R1:W5:Y:S04]  /*0ef0*/  @P1 LDG.E.128 R100, desc[UR10][R204.64] ;  /* 0x0000000acc641981 */ /* 0x000368000c1e1d00 */
[----:B------:R1:W5:Y:S01]  /*0f00*/  @P1 LDG.E.128 R92, desc[UR10][R208.64] ;  /* 0x0000000ad05c1981 */ /* 0x000362000c1e1d00 */
[----:B----4-:R-:W-:-:S05]  /*0f10*/  @P1 IMAD.WIDE.U32 R202, R189, 0x10, R202 ;  /* 0x00000010bdca1825 */ /* 0x010fca00078e00ca */
[----:B------:R4:W5:Y:S01]  /*0f20*/  @P1 LDG.E.128 R104, desc[UR10][R202.64] ;  /* 0x0000000aca681981 */ /* 0x000962000c1e1d00 */
[----:B0-----:R-:W-:-:S05]  /*0f30*/  @P1 IMAD.WIDE.U32 R200, R7, 0x10, R200 ;  /* 0x0000001007c81825 */ /* 0x001fca00078e00c8 */
[----:B------:R0:W5:Y:S01]  /*0f40*/  @P1 LDG.E.128 R108, desc[UR10][R200.64] ;  /* 0x0000000ac86c1981 */ /* 0x000162000c1e1d00 */
[----:B------:R-:W-:-:S05]  /*0f50*/  FSEL R211, R230, RZ, !P4 ;  /* 0x000000ffe6d37208 */ /* 0x000fca0006000000 */
[C---:B------:R-:W-:Y:S01]  /*0f60*/  FADD.FTZ R230, -R211.reuse, R120 ;  /* 0x00000078d3e67221 */ /* 0x040fe20000010100 */
[C---:B------:R-:W-:Y:S01]  /*0f70*/  FADD.FTZ R236, -R211.reuse, R121 ;  /* 0x00000079d3ec7221 */ /* 0x040fe20000010100 */
[----:B------:R-:W-:Y:S01]  /*0f80*/  FADD.FTZ R234, -R211, R122 ;  /* 0x0000007ad3ea7221 */ /* 0x000fe20000010100 */
[----:B--2---:R-:W-:Y:S01]  /*0f90*/  FMUL.FTZ R235, R161, R56 ;  /* 0x00000038a1eb7220 */ /* 0x004fe20000410000 */
[----:B------:R-:W-:Y:S01]  /*0fa0*/  FMUL.FTZ R233, R10, R57 ;  /* 0x000000390ae97220 */ /* 0x000fe20000410000 */
[----:B------:R-:W-:Y:S01]  /*0fb0*/  FADD.FTZ R218, -R211, R130 ;  /* 0x00000082d3da7221 */ /* 0x000fe20000010100 */
[----:B------:R-:W-:Y:S01]  /*0fc0*/  FMUL.FTZ R231, R159, R58 ;  /* 0x0000003a9fe77220 */ /* 0x000fe20000410000 */
[C---:B------:R-:W-:Y:S01]  /*0fd0*/  FADD.FTZ R232, -R211.reuse, R123 ;  /* 0x0000007bd3e87221 */ /* 0x040fe20000010100 */
        /* <DEDUP_REMOVED lines=49> */
[----:B-1----:R-:W-:Y:S01]  /*12f0*/  FADD.FTZ R206, -R211, R132 ;  /* 0x00000084d3ce7221 */ /* 0x002fe20000010100 */
        /* <DEDUP_REMOVED lines=14> */
[C---:B------:R-:W-:Y:S01]  /*13e0*/  FADD.FTZ R212, -R211.reuse, R135 ;  /* 0x00000087d3d47221 */ /* 0x040fe20000010100 */
[----:B----4-:R-:W-:Y:S01]  /*13f0*/  FADD.FTZ R202, -R211, R138 ;  /* 0x0000008ad3ca7221 */ /* 0x010fe20000010100 */
[----:B------:R-:W-:Y:S01]  /*1400*/  FMUL.FTZ R210, R187, R210 ;  /* 0x000000d2bbd27220 */ /* 0x000fe20000410000 */
[----:B------:R-:W-:Y:S01]  /*1410*/  FFMA.FTZ R121, R208, R207, R121 ;  /* 0x000000cfd0797223 */ /* 0x000fe20000010079 */
        /* <DEDUP_REMOVED lines=96> */
.L_x_6487:
[----:B------:R-:W-:Y:S05]  /*1a20*/  BSYNC.RECONVERGENT B0 ;  /* 0x0000000000007941 */ /* 0x000fea0003800200 */
.L_x_6486:
        /* <DEDUP_REMOVED lines=34> */
[C---:B------:R-:W-:Y:S01]  /*1c50*/  FADD.FTZ R47, R66.reuse, R47 ;  /* 0x0000002f422f7221 */ /* 0x040fe20000010000 */
        /* <DEDUP_REMOVED lines=90> */
[----:B------:R-:W-:Y:S02]  /*2200*/  SEL R56, R230, RZ, P2 ;  /* 0x000000ffe6387207 */ /* 0x000fe40001000000 */
[----:B------:R-:W-:Y:S02]  /*2210*/  SEL R57, R236, RZ, P4 ;  /* 0x000000ffec397207 */ /* 0x000fe40002000000 */
[----:B------:R-:W-:-:S02]  /*2220*/  SEL R58, R234, RZ, P5 ;  /* 0x000000ffea3a7207 */ /* 0x000fc40002800000 */
[----:B------:R-:W-:Y:S01]  /*2230*/  SEL R59, R232, RZ, P6 ;  /* 0x000000ffe83b7207 */ /* 0x000fe20003000000 */
[----:B------:R-:W-:Y:S06]  /*2240*/  BRA `(.L_x_6491) ;  /* 0x0000000c00807947 */ /* 0x000fec0003800000 */
.L_x_6490:
        /* <DEDUP_REMOVED lines=25> */
.L_x_6489:
        /* <DEDUP_REMOVED lines=30> */
.L_x_6492:
        /* <DEDUP_REMOVED lines=25> */
.L_x_6488:
        /* <DEDUP_REMOVED lines=25> */
[----:B------:R-:W-:Y:S01]  /*28e0*/  SEL R56, R230, RZ, P5 ;  /* 0x000000ffe6387207 */ /* 0x000fe20002800000 */
[----:B------:R-:W-:Y:S01]  /*28f0*/  FMUL.FTZ R234, R234, UR6 ;  /* 0x00000006eaea7c20 */ /* 0x000fe20008410000 */
[----:B------:R-:W-:Y:S01]  /*2900*/  LOP3.LUT P5, RZ, R6, 0xff, RZ, 0xc0, !PT ;  /* 0x000000ff06ff7812 */ /* 0x000fe200078ac0ff */
[----:B------:R-:W-:Y:S01]  /*2910*/  FMUL.FTZ R232, R232, UR6 ;  /* 0x00000006e8e87c20 */ /* 0x000fe20008410000 */
[----:B------:R-:W-:Y:S02]  /*2920*/  SEL R57, R236, RZ, P6 ;  /* 0x000000ffec397207 */ /* 0x000fe40003000000 */
[----:B------:R-:W-:Y:S02]  /*2930*/  SEL R116, R230, RZ, P5 ;  /* 0x000000ffe6747207 */ /* 0x000fe40002800000 */
[----:B------:R-:W-:Y:S02]  /*2940*/  LOP3.LUT P5, RZ, R6, 0xff00, RZ, 0xc0, !PT ;  /* 0x0000ff0006ff7812 */ /* 0x000fe400078ac0ff */
        /* <DEDUP_REMOVED lines=9> */
.L_x_6494:
        /* <DEDUP_REMOVED lines=33> */
.L_x_6493:
        /* <DEDUP_REMOVED lines=38> */
.L_x_6495:
        /* <DEDUP_REMOVED lines=31> */
[----:B------:R-:W-:-:S07]  /*3040*/  SEL R119, R119, RZ, P5 ;  /* 0x000000ff77777207 */ /* 0x000fce0002800000 */
.L_x_6491:
[----:B------:R-:W-:Y:S01]  /*3050*/  ISETP.NE.U32.AND P2, PT, RZ, UR4, PT ;  /* 0x00000004ff007c0c */ /* 0x000fe2000bf45070 */
[----:B------:R-:W0:Y:S03]  /*3060*/  LDC.64 R60, c[0x0][0x468] ;  /* 0x00011a00ff3c7b82 */ /* 0x000e260000000a00 */
[----:B------:R-:W-:-:S05]  /*3070*/  ISETP.NE.AND.EX P2, PT, RZ, UR5, PT, P2 ;  /* 0x00000005ff007c0c */ /* 0x000fca000bf45320 */
[----:B------:R-:W1:Y:S08]  /*3080*/  @P0 LDC.64 R62, c[0x0][0x470] ;  /* 0x00011c00ff3e0b82 */ /* 0x000e700000000a00 */
[----:B------:R-:W2:Y:S01]  /*3090*/  @P2 LDC.64 R64, c[0x0][0x478] ;  /* 0x00011e00ff402b82 */ /* 0x000ea20000000a00 */
[----:B0-----:R-:W-:-:S04]  /*30a0*/  IMAD.WIDE.U32 R66, R199, 0x10, R60 ;  /* 0x00000010c7427825 */ /* 0x001fc800078e003c */
[----:B-1----:R-:W-:-:S04]  /*30b0*/  @P0 IMAD.WIDE.U32 R62, R199, 0x10, R62 ;  /* 0x00000010c73e0825 */ /* 0x002fc800078e003e */
[----:B--2---:R-:W-:-:S05]  /*30c0*/  @P2 IMAD.WIDE.U32 R64, R199, 0x10, R64 ;  /* 0x00000010c7402825 */ /* 0x004fca00078e0040 */
[----:B------:R0:W-:Y:S04]  /*30d0*/  @P2 STG.E.128 desc[UR10][R64.64], R112 ;  /* 0x0000007040002986 */ /* 0x0001e8000c101d0a */
        /* <DEDUP_REMOVED lines=15> */
[----:B------:R-:W-:Y:S01]  /*31d0*/  FADD.FTZ R228, R227, -R228 ;  /* 0x800000e4e3e47221 */ /* 0x000fe20000010000 */
[----:B------:R-:W-:Y:S01]  /*31e0*/  LOP3.LUT P4, RZ, R5, 0xff, RZ, 0xc0, !PT ;  /* 0x000000ff05ff7812 */ /* 0x000fe2000788c0ff */
[----:B------:R-:W-:Y:S01]  /*31f0*/  FMUL.FTZ R116, R112, UR6 ;  /* 0x0000000670747c20 */ /* 0x000fe20008410000 */
[----:B------:R-:W-:Y:S01]  /*3200*/  FFMA.FTZ R114, R187, R226, R90 ;  /* 0x000000e2bb727223 */ /* 0x000fe2000001005a */
[----:B------:R-:W-:Y:S01]  /*3210*/  FMUL.FTZ R117, R113, UR6 ;  /* 0x0000000671757c20 */ /* 0x000fe20008410000 */
[----:B------:R-:W-:Y:S01]  /*3220*/  LOP3.LUT P6, RZ, R196, 0xff00, RZ, 0xc0, !PT ;  /* 0x0000ff00c4ff7812 */ /* 0x000fe200078cc0ff */
[----:B------:R-:W-:Y:S01]  /*3230*/  FFMA.FTZ R115, R187, R228, R91 ;  /* 0x000000e4bb737223 */ /* 0x000fe2000001005b */
[----:B------:R-:W-:Y:S01]  /*3240*/  SEL R56, R116, RZ, P5 ;  /* 0x000000ff74387207 */ /* 0x000fe20002800000 */
[----:B------:R-:W-:Y:S01]  /*3250*/  FMUL.FTZ R118, R114, UR6 ;  /* 0x0000000672767c20 */ /* 0x000fe20008410000 */
[----:B------:R-:W-:Y:S01]  /*3260*/  SEL R116, R116, RZ, P4 ;  /* 0x000000ff74747207 */ /* 0x000fe20002000000 */
[----:B------:R-:W-:Y:S01]  /*3270*/  FMUL.FTZ R119, R115, UR6 ;  /* 0x0000000673777c20 */ /* 0x000fe20008410000 */
[----:B------:R-:W-:-:S02]  /*3280*/  LOP3.LUT P5, RZ, R5, 0xff00, RZ, 0xc0, !PT ;  /* 0x0000ff0005ff7812 */ /* 0x000fc400078ac0ff */
[C---:B------:R-:W-:Y:S02]  /*3290*/  LOP3.LUT P4, RZ, R196.reuse, 0xff0000, RZ, 0xc0, !PT ;  /* 0x00ff0000c4ff7812 */ /* 0x040fe4000788c0ff */
[C---:B------:R-:W-:Y:S02]  /*32a0*/  SEL R57, R117.reuse, RZ, P6 ;  /* 0x000000ff75397207 */ /* 0x040fe40003000000 */
[----:B------:R-:W-:Y:S02]  /*32b0*/  ISETP.GE.U32.AND P6, PT, R196, 0x1000000, PT ;  /* 0x01000000c400780c */ /* 0x000fe40003fc6070 */
[----:B------:R-:W-:Y:S02]  /*32c0*/  SEL R117, R117, RZ, P5 ;  /* 0x000000ff75757207 */ /* 0x000fe40002800000 */
[----:B------:R-:W-:Y:S02]  /*32d0*/  SEL R58, R118, RZ, P4 ;  /* 0x000000ff763a7207 */ /* 0x000fe40002000000 */
[----:B------:R-:W-:-:S02]  /*32e0*/  LOP3.LUT P5, RZ, R5, 0xff0000, RZ, 0xc0, !PT ;  /* 0x00ff000005ff7812 */ /* 0x000fc400078ac0ff */
[----:B------:R-:W-:Y:S02]  /*32f0*/  ISETP.GE.U32.AND P4, PT, R5, 0x1000000, PT ;  /* 0x010000000500780c */ /* 0x000fe40003f86070 */
[C---:B------:R-:W-:Y:S02]  /*3300*/  SEL R59, R119.reuse, RZ, P6 ;  /* 0x000000ff773b7207 */ /* 0x040fe40003000000 */
[----:B------:R-:W-:Y:S02]  /*3310*/  SEL R118, R118, RZ, P5 ;  /* 0x000000ff76767207 */ /* 0x000fe40002800000 */
[----:B------:R-:W-:Y:S01]  /*3320*/  SEL R119, R119, RZ, P4 ;  /* 0x000000ff77777207 */ /* 0x000fe20002000000 */
[----:B------:R-:W-:Y:S06]  /*3330*/  BRA `(.L_x_6499) ;  /* 0x0000000c00287947 */ /* 0x000fec0003800000 */
.L_x_6498:
        /* <DEDUP_REMOVED lines=13> */
[----:B------:R-:W-:Y:S01]  /*3410*/  FADD.FTZ R228, R227, -R228 ;  /* 0x800000e4e3e47221 */ /* 0x000fe20000010000 */
[----:B------:R-:W-:Y:S01]  /*3420*/  FMUL.FTZ R224, R224, UR6 ;  /* 0x00000006e0e07c20 */ /* 0x000fe20008410000 */
[----:B------:R-:W-:Y:S01]  /*3430*/  FMUL.FTZ R226, R226, UR6 ;  /* 0x00000006e2e27c20 */ /* 0x000fe20008410000 */
[----:B------:R-:W-:Y:S01]  /*3440*/  LOP3.LUT P6, RZ, R196, 0xff00, RZ, 0xc0, !PT ;  /* 0x0000ff00c4ff7812 */ /* 0x000fe200078cc0ff */
[----:B------:R-:W-:Y:S01]  /*3450*/  FFMA.FTZ R228, R187, R228, R91 ;  /* 0x000000e4bbe47223 */ /* 0x000fe2000001005b */
[----:B0-----:R-:W-:-:S02]  /*3460*/  SEL R56, R222, RZ, P5 ;  /* 0x000000ffde387207 */ /* 0x001fc40002800000 */
[----:B------:R-:W-:Y:S01]  /*3470*/  SEL R116, R222, RZ, P4 ;  /* 0x000000ffde747207 */ /* 0x000fe20002000000 */
[----:B------:R-:W-:Y:S01]  /*3480*/  FMUL.FTZ R228, R228, UR6 ;  /* 0x00000006e4e47c20 */ /* 0x000fe20008410000 */
[----:B------:R-:W-:Y:S02]  /*3490*/  LOP3.LUT P5, RZ, R5, 0xff00, RZ, 0xc0, !PT ;  /* 0x0000ff0005ff7812 */ /* 0x000fe400078ac0ff */
[----:B------:R-:W-:Y:S02]  /*34a0*/  LOP3.LUT P4, RZ, R196, 0xff0000, RZ, 0xc0, !PT ;  /* 0x00ff0000c4ff7812 */ /* 0x000fe4000788c0ff */
[C---:B------:R-:W-:Y:S02]  /*34b0*/  SEL R57, R224.reuse, RZ, P6 ;  /* 0x000000ffe0397207 */ /* 0x040fe40003000000 */
[----:B------:R-:W-:Y:S02]  /*34c0*/  SEL R117, R224, RZ, P5 ;  /* 0x000000ffe0757207 */ /* 0x000fe40002800000 */
[----:B------:R-:W-:-:S02]  /*34d0*/  SEL R58, R226, RZ, P4 ;  /* 0x000000ffe23a7207 */ /* 0x000fc40002000000 */
[----:B------:R-:W-:Y:S02]  /*34e0*/  ISETP.GE.U32.AND P6, PT, R196, 0x1000000, PT ;  /* 0x01000000c400780c */ /* 0x000fe40003fc6070 */
[C---:B------:R-:W-:Y:S02]  /*34f0*/  LOP3.LUT P5, RZ, R5.reuse, 0xff0000, RZ, 0xc0, !PT ;  /* 0x00ff000005ff7812 */ /* 0x040fe400078ac0ff */
[----:B------:R-:W-:Y:S02]  /*3500*/  ISETP.GE.U32.AND P4, PT, R5, 0x1000000, PT ;  /* 0x010000000500780c */ /* 0x000fe40003f86070 */
[----:B------:R-:W-:Y:S02]  /*3510*/  SEL R118, R226, RZ, P5 ;  /* 0x000000ffe2767207 */ /* 0x000fe40002800000 */
[C---:B------:R-:W-:Y:S02]  /*3520*/  SEL R59, R228.reuse, RZ, P6 ;  /* 0x000000ffe43b7207 */ /* 0x040fe40003000000 */
[----:B------:R-:W-:Y:S01]  /*3530*/  SEL R119, R228, RZ, P4 ;  /* 0x000000ffe4777207 */ /* 0x000fe20002000000 */
[----:B------:R-:W-:Y:S06]  /*3540*/  BRA `(.L_x_6499) ;  /* 0x0000000800a47947 */ /* 0x000fec0003800000 */
.L_x_6497:
        /* <DEDUP_REMOVED lines=11> */
[----:B------:R-:W-:Y:S01]  /*3600*/  FADD.FTZ R228, R227, -R228 ;  /* 0x800000e4e3e47221 */ /* 0x000fe20000010000 */
[----:B------:R-:W-:Y:S01]  /*3610*/  LOP3.LUT P4, RZ, R5, 0xff, RZ, 0xc0, !PT ;  /* 0x000000ff05ff7812 */ /* 0x000fe2000788c0ff */
[----:B------:R-:W-:Y:S01]  /*3620*/  FMUL.FTZ R116, R112, UR6 ;  /* 0x0000000670747c20 */ /* 0x000fe20008410000 */
[----:B------:R-:W-:Y:S01]  /*3630*/  FMUL.FTZ R114, R187, R226 ;  /* 0x000000e2bb727220 */ /* 0x000fe20000410000 */
[----:B------:R-:W-:Y:S01]  /*3640*/  FMUL.FTZ R117, R113, UR6 ;  /* 0x0000000671757c20 */ /* 0x000fe20008410000 */
[----:B------:R-:W-:Y:S01]  /*3650*/  LOP3.LUT P6, RZ, R196, 0xff00, RZ, 0xc0, !PT ;  /* 0x0000ff00c4ff7812 */ /* 0x000fe200078cc0ff */
[----:B------:R-:W-:Y:S01]  /*3660*/  FMUL.FTZ R115, R187, R228 ;  /* 0x000000e4bb737220 */ /* 0x000fe20000410000 */
        /* <DEDUP_REMOVED lines=16> */
.L_x_6500:
        /* <DEDUP_REMOVED lines=13> */
[----:B------:R-:W-:Y:S01]  /*3840*/  FADD.FTZ R228, R227, -R228 ;  /* 0x800000e4e3e47221 */ /* 0x000fe20000010000 */
[----:B------:R-:W-:Y:S01]  /*3850*/  FMUL.FTZ R224, R224, UR6 ;  /* 0x00000006e0e07c20 */ /* 0x000fe20008410000 */
[----:B------:R-:W-:Y:S01]  /*3860*/  FMUL.FTZ R226, R226, UR6 ;  /* 0x00000006e2e27c20 */ /* 0x000fe20008410000 */
[----:B------:R-:W-:Y:S01]  /*3870*/  LOP3.LUT P6, RZ, R196, 0xff00, RZ, 0xc0, !PT ;  /* 0x0000ff00c4ff7812 */ /* 0x000fe200078cc0ff */
[----:B------:R-:W-:Y:S01]  /*3880*/  FMUL.FTZ R228, R187, R228 ;  /* 0x000000e4bbe47220 */ /* 0x000fe20000410000 */
        /* <DEDUP_REMOVED lines=15> */
.L_x_6496:
        /* <DEDUP_REMOVED lines=25> */
[----:B------:R-:W-:Y:S01]  /*3b10*/  SEL R59, R59, RZ, P6 ;  /* 0x000000ff3b3b7207 */ /* 0x000fe20003000000 */
[----:B------:R-:W-:Y:S06]  /*3b20*/  BRA `(.L_x_6499) ;  /* 0x00000004002c7947 */ /* 0x000fec0003800000 */
.L_x_6502:
        /* <DEDUP_REMOVED lines=18> */
[----:B0-----:R-:W-:-:S02]  /*3c50*/  SEL R56, R222, RZ, P6 ;  /* 0x000000ffde387207 */ /* 0x001fc40003000000 */
[C---:B------:R-:W-:Y:S02]  /*3c60*/  LOP3.LUT P4, RZ, R196.reuse, 0xff0000, RZ, 0xc0, !PT ;  /* 0x00ff0000c4ff7812 */ /* 0x040fe4000788c0ff */
[----:B------:R-:W-:Y:S02]  /*3c70*/  ISETP.GE.U32.AND P6, PT, R196, 0x1000000, PT ;  /* 0x01000000c400780c */ /* 0x000fe40003fc6070 */
[----:B------:R-:W-:Y:S02]  /*3c80*/  SEL R57, R224, RZ, P5 ;  /* 0x000000ffe0397207 */ /* 0x000fe40002800000 */
[----:B------:R-:W-:Y:S02]  /*3c90*/  SEL R58, R225, RZ, P4 ;  /* 0x000000ffe13a7207 */ /* 0x000fe40002000000 */
[----:B------:R-:W-:Y:S01]  /*3ca0*/  SEL R59, R228, RZ, P6 ;  /* 0x000000ffe43b7207 */ /* 0x000fe20003000000 */
[----:B------:R-:W-:Y:S06]  /*3cb0*/  BRA `(.L_x_6499) ;  /* 0x0000000000c87947 */ /* 0x000fec0003800000 */
.L_x_6501:
        /* <DEDUP_REMOVED lines=26> */
.L_x_6503:
        /* <DEDUP_REMOVED lines=23> */
[----:B------:R-:W-:-:S07]  /*3fd0*/  SEL R59, R228, RZ, P6 ;  /* 0x000000ffe43b7207 */ /* 0x000fce0003000000 */
.L_x_6499:
        /* <DEDUP_REMOVED lines=44> */
.L_x_6506:
        /* <DEDUP_REMOVED lines=9> */
[C---:B------:R-:W-:Y:S01]  /*4330*/  FFMA.FTZ R216, R187.reuse, R216, R93 ;  /* 0x000000d8bbd87223 */ /* 0x040fe2000001005d */
        /* <DEDUP_REMOVED lines=23> */
.L_x_6505:
        /* <DEDUP_REMOVED lines=34> */
.L_x_6508:
        /* <DEDUP_REMOVED lines=9> */
[C---:B------:R-:W-:Y:S01]  /*4760*/  FMUL.FTZ R216, R187.reuse, R216 ;  /* 0x000000d8bbd87220 */ /* 0x040fe20000410000 */
        /* <DEDUP_REMOVED lines=23> */
.L_x_6504:
        /* <DEDUP_REMOVED lines=27> */
.L_x_6510:
        /* <DEDUP_REMOVED lines=25> */
.L_x_6509:
        /* <DEDUP_REMOVED lines=26> */
.L_x_6511:
        /* <DEDUP_REMOVED lines=24> */
.L_x_6507:
        /* <DEDUP_REMOVED lines=44> */
.L_x_6514:
        /* <DEDUP_REMOVED lines=33> */
.L_x_6513:
        /* <DEDUP_REMOVED lines=34> */
.L_x_6516:
        /* <DEDUP_REMOVED lines=33> */
.L_x_6512:
        /* <DEDUP_REMOVED lines=27> */
.L_x_6518:
        /* <DEDUP_REMOVED lines=25> */
.L_x_6517:
        /* <DEDUP_REMOVED lines=26> */
.L_x_6519:
        /* <DEDUP_REMOVED lines=24> */
.L_x_6515:
        /* <DEDUP_REMOVED lines=44> */
.L_x_6522:
        /* <DEDUP_REMOVED lines=33> */
.L_x_6521:
        /* <DEDUP_REMOVED lines=34> */
.L_x_6524:
        /* <DEDUP_REMOVED lines=33> */
.L_x_6520:
        /* <DEDUP_REMOVED lines=27> */
.L_x_6526:
        /* <DEDUP_REMOVED lines=25> */
.L_x_6525:
        /* <DEDUP_REMOVED lines=26> */
.L_x_6527:
        /* <DEDUP_REMOVED lines=24> */
.L_x_6523:
        /* <DEDUP_REMOVED lines=44> */
.L_x_6530:
        /* <DEDUP_REMOVED lines=33> */
.L_x_6529:
        /* <DEDUP_REMOVED lines=34> */
.L_x_6532:
        /* <DEDUP_REMOVED lines=33> */
.L_x_6528:
        /* <DEDUP_REMOVED lines=27> */
.L_x_6534:
        /* <DEDUP_REMOVED lines=25> */
.L_x_6533:
        /* <DEDUP_REMOVED lines=26> */
.L_x_6535:
        /* <DEDUP_REMOVED lines=24> */
.L_x_6531:
        /* <DEDUP_REMOVED lines=19> */
[C---:B0-----:R-:W-:Y:S01]  /*7e90*/  FFMA.FTZ R112, R187.reuse, R130, R108 ;  /* 0x00000082bb707223 */ /* 0x041fe2000001006c */
        /* <DEDUP_REMOVED lines=24> */
.L_x_6538:
        /* <DEDUP_REMOVED lines=17> */
[----:B0-----:R-:W-:Y:S01]  /*8130*/  SEL R56, R130, RZ, P5 ;  /* 0x000000ff82387207 */ /* 0x001fe20002800000 */
        /* <DEDUP_REMOVED lines=15> */
.L_x_6537:
        /* <DEDUP_REMOVED lines=9> */
[C---:B0-----:R-:W-:Y:S01]  /*82c0*/  FMUL.FTZ R112, R187.reuse, R130 ;  /* 0x00000082bb707220 */ /* 0x041fe20000410000 */
        /* <DEDUP_REMOVED lines=24> */
.L_x_6540:
        /* <DEDUP_REMOVED lines=33> */
.L_x_6536:
        /* <DEDUP_REMOVED lines=27> */
.L_x_6542:
        /* <DEDUP_REMOVED lines=20> */
[----:B0-----:R-:W-:Y:S02]  /*8950*/  SEL R56, R130, RZ, P1 ;  /* 0x000000ff82387207 */ /* 0x001fe40000800000 */
[----:B------:R-:W-:Y:S02]  /*8960*/  SEL R57, R132, RZ, P4 ;  /* 0x000000ff84397207 */ /* 0x000fe40002000000 */
[----:B------:R-:W-:-:S02]  /*8970*/  SEL R58, R133, RZ, P5 ;  /* 0x000000ff853a7207 */ /* 0x000fc40002800000 */
[----:B------:R-:W-:Y:S01]  /*8980*/  SEL R59, R136, RZ, P6 ;  /* 0x000000ff883b7207 */ /* 0x000fe20003000000 */
[----:B------:R-:W-:Y:S06]  /*8990*/  BRA `(.L_x_6539) ;  /* 0x0000000000c87947 */ /* 0x000fec0003800000 */
.L_x_6541:
        /* <DEDUP_REMOVED lines=26> */
.L_x_6543:
        /* <DEDUP_REMOVED lines=23> */
[----:B------:R-:W-:-:S07]  /*8cb0*/  SEL R59, R136, RZ, P6 ;  /* 0x000000ff883b7207 */ /* 0x000fce0003000000 */
.L_x_6539:
        /* <DEDUP_REMOVED lines=66> */
.L_x_6485:
        /* <DEDUP_REMOVED lines=23> */
.L_x_6545:
        /* <DEDUP_REMOVED lines=11> */
.L_x_7319:


//--------------------- .text._ZN10layer_norm31ln_parallel_residual_bwd_kernelINS_13Kernel_traitsIfffffjLj7168ELj1ELj1ELj8ELj16ENS_18Kernel_traits_baseILj7168EfffffjLj256EEEEELb0ELb0ELb0EEEvNS_9BwdParamsE --------------------------
	.section	.text._ZN10layer_norm31ln_parallel_residual_bwd_kernelINS_13Kernel_traitsIfffffjLj7168ELj1ELj1ELj8ELj16ENS_18Kernel_traits_baseILj7168EfffffjLj256EEEEELb0ELb0ELb0EEEvNS_9BwdParamsE,"ax",@progbits
	.align	128
        .global         _ZN10layer_norm31ln_parallel_residual_bwd_kernelINS_13Kernel_traitsIfffffjLj7168ELj1ELj1ELj8ELj16ENS_18Kernel_traits_baseILj7168EfffffjLj256EEEEELb0ELb0ELb0EEEvNS_9BwdParamsE
        .type           _ZN10layer_norm31ln_parallel_residual_bwd_kernelINS_13Kernel_traitsIfffffjLj7168ELj1ELj1ELj8ELj16ENS_18Kernel_traits_baseILj7168EfffffjLj256EEEEELb0ELb0ELb0EEEvNS_9BwdParamsE,@function
        .size           _ZN10layer_norm31ln_parallel_residual_bwd_kernelINS_13Kernel_traitsIfffffjLj7168ELj1ELj1ELj8ELj16ENS_18Kernel_traits_baseILj7168EfffffjLj256EEEEELb0ELb0ELb0EEEvNS_9BwdParamsE,(.L_x_7320 - _ZN10layer_norm31ln_parallel_residual_bwd_kernelINS_13Kernel_traitsIfffffjLj7168ELj1ELj1ELj8ELj16ENS_18Kernel_traits_baseILj7168EfffffjLj256EEEEELb0ELb0ELb0EEEvNS_9BwdParamsE)
        .other          _ZN10layer_norm31ln_parallel_residual_bwd_kernelINS_13Kernel_traitsIfffffjLj7168ELj1ELj1ELj8ELj16ENS_18Kernel_traits_baseILj7168EfffffjLj256EEEEELb0ELb0ELb0EEEvNS_9BwdParamsE,@"STO_CUDA_ENTRY STV_DEFAULT"
_ZN10layer_norm31ln_parallel_residual_bwd_kernelINS_13Kernel_traitsIfffffjLj7168ELj1ELj1ELj8ELj16ENS_18Kernel_traits_baseILj7168EfffffjLj256EEEEELb0ELb0ELb0EEEvNS_9BwdParamsE:
.text._ZN10layer_norm31ln_parallel_residual_bwd_kernelINS_13Kernel_traitsIfffffjLj7168ELj1ELj1ELj8ELj16ENS_18Kernel_traits_baseILj7168EfffffjLj256EEEEELb0ELb0ELb0EEEvNS_9BwdParamsE:
[----:B------:R-:W0:Y:S02]  /*0000*/  LDC R1, c[0x0][0x37c] ;  /* 0x0000df00ff017b82 */ /* 0x000e240000000800 */
[----:B0-----:R-:W-:Y:S01]  /*0010*/  IADD3 R1, PT, PT, R1, -0x80, RZ ;  /* 0xffffff8001017810 */ /* 0x001fe20007ffe0ff */
[----:B------:R-:W0:Y:S01]  /*0020*/  S2R R179, SR_TID.X ;  /* 0x0000000000b37919 */ /* 0x000e220000002100 */
[----:B------:R-:W1:Y:S04]  /*0030*/  LDCU UR6, c[0x0][0x388] ;  /* 0x00007100ff0677ac */ /* 0x000e680008000800 */
[----:B------:R-:W2:Y:S01]  /*0040*/  LDC.64 R2, c[0x0][0x3d0] ;  /* 0x0000f400ff027b82 */ /* 0x000ea20000000a00 */
        /* <DEDUP_REMOVED lines=21> */
[----:B------:R-:W3:Y:S04]  /*01a0*/  LDL.64 R36, [R1] ;  /* 0x0000000001247983 */ /* 0x000ee80000100a00 */
[----:B------:R-:W3:Y:S01]  /*01b0*/  LDL.64 R38, [R1+0x8] ;  /* 0x0000080001267983 */ /* 0x000ee20000100a00 */
[----:B-1----:R-:W-:Y:S01]  /*01c0*/  USHF.R.S32.HI UR4, URZ, 0x1f, UR6 ;  /* 0x0000001fff047899 */ /* 0x002fe20008011406 */
[----:B0-----:R-:W-:Y:S01]  /*01d0*/  LOP3.LUT R224, R179, 0xff, RZ, 0x3c, !PT ;  /* 0x000000ffb3e07812 */ /* 0x001fe200078e3cff */
[----:B------:R-:W0:Y:S01]  /*01e0*/  LDC.64 R24, c[0x0][0x3d8] ;  /* 0x0000f600ff187b82 */ /* 0x000e220000000a00 */
[----:B------:R-:W-:Y:S01]  /*01f0*/  MOV R35, R179 ;  /* 0x000000b300237202 */ /* 0x000fe20000000f00 */
[----:B------:R-:W-:Y:S01]  /*0200*/  ULEA.HI UR4, UR4, UR6, URZ, 0x2 ;  /* 0x0000000604047291 */ /* 0x000fe2000f8f10ff */
[----:B------:R-:W1:Y:S05]  /*0210*/  LDCU.64 UR14, c[0x0][0x358] ;  /* 0x00006b00ff0e77ac */ /* 0x000e6a0008000a00 */
[----:B------:R-:W-:Y:S01]  /*0220*/  MOV R7, UR4 ;  /* 0x0000000400077c02 */ /* 0x000fe20008000f00 */
[----:B------:R-:W1:Y:S03]  /*0230*/  LDC.64 R30, c[0x0][0x3d0] ;  /* 0x0000f400ff1e7b82 */ /* 0x000e660000000a00 */
[----:B------:R-:W-:Y:S01]  /*0240*/  LEA.HI.SX32 R224, R7, R224, 0x1e ;  /* 0x000000e007e07211 */ /* 0x000fe200078ff2ff */
[----:B------:R-:W3:Y:S03]  /*0250*/  LDCU UR4, c[0x0][0x384] ;  /* 0x00007080ff0477ac */ /* 0x000ee60008000800 */
[C---:B------:R-:W-:Y:S01]  /*0260*/  ISETP.GE.U32.AND P6, PT, R224.reuse, 0x100, PT ;  /* 0x00000100e000780c */ /* 0x040fe20003fc6070 */
[----:B------:R-:W0:Y:S01]  /*0270*/  LDC.64 R6, c[0x0][0x3d0] ;  /* 0x0000f400ff067b82 */ /* 0x000e220000000a00 */
[----:B------:R-:W-:-:S02]  /*0280*/  ISETP.GE.U32.AND P5, PT, R224, 0x200, PT ;  /* 0x00000200e000780c */ /* 0x000fc40003fa6070 */
[C---:B------:R-:W-:Y:S02]  /*0290*/  ISETP.GE.U32.AND P0, PT, R224.reuse, 0x300, PT ;  /* 0x00000300e000780c */ /* 0x040fe40003f06070 */
[C---:B------:R-:W-:Y:S02]  /*02a0*/  ISETP.GE.U32.AND P1, PT, R224.reuse, 0x400, PT ;  /* 0x00000400e000780c */ /* 0x040fe40003f26070 */
[C---:B------:R-:W-:Y:S01]  /*02b0*/  ISETP.GE.U32.AND P2, PT, R224.reuse, 0x500, PT ;  /* 0x00000500e000780c */ /* 0x040fe20003f46070 */
[----:B------:R-:W3:Y:S01]  /*02c0*/  LDC.64 R32, c[0x0][0x3d8] ;  /* 0x0000f600ff207b82 */ /* 0x000ee20000000a00 */
[C---:B------:R-:W-:Y:S02]  /*02d0*/  ISETP.GE.U32.AND P3, PT, R224.reuse, 0x600, PT ;  /* 0x00000600e000780c */ /* 0x040fe40003f66070 */
[----:B------:R-:W-:Y:S01]  /*02e0*/  ISETP.GE.U32.AND P4, PT, R224, 0x700, PT ;  /* 0x00000700e000780c */ /* 0x000fe20003f86070 */
[----:B--2---:R-:W-:Y:S01]  /*02f0*/  @P6 IMAD.WIDE.U32 R2, R35, 0x10, R2 ;  /* 0x0000001023026825 */ /* 0x004fe200078e0002 */
[----:B------:R-:W-:-:S03]  /*0300*/  P2R R178, PR, RZ, 0x40 ;  /* 0x00000040ffb27803 */ /* 0x000fc60000000000 */
[----:B------:R-:W2:Y:S01]  /*0310*/  S2UR UR9, SR_CTAID.X ;  /* 0x00000000000979c3 */ /* 0x000ea20000002500 */
[C---:B----4-:R-:W-:Y:S01]  /*0320*/  @P6 IMAD.WIDE.U32 R4, R35.reuse, 0x10, R4 ;  /* 0x0000001023046825 */ /* 0x050fe200078e0004 */
[----:B------:R-:W-:Y:S02]  /*0330*/  @P6 LOP3.LUT R35, R35, 0x100, RZ, 0xfc, !PT ;  /* 0x0000010023236812 */ /* 0x000fe400078efcff */
[----:B------:R-:W-:Y:S02]  /*0340*/  CS2R R136, SRZ ;  /* 0x0000000000887805 */ /* 0x000fe4000001ff00 */
[----:B------:R-:W-:Y:S02]  /*0350*/  P2R R226, PR, RZ, 0x20 ;  /* 0x00000020ffe27803 */ /* 0x000fe40000000000 */
[----:B------:R-:W-:Y:S02]  /*0360*/  CS2R R138, SRZ ;  /* 0x00000000008a7805 */ /* 0x000fe4000001ff00 */
[----:B------:R-:W-:Y:S01]  /*0370*/  P2R R225, PR, RZ, 0x10 ;  /* 0x00000010ffe17803 */ /* 0x000fe20000000000 */
[----:B------:R-:W-:-:S02]  /*0380*/  @P5 IMAD.WIDE.U32 R12, R35, 0x10, R8 ;  /* 0x00000010230c5825 */ /* 0x000fc400078e0008 */
[----:B------:R-:W4:Y:S02]  /*0390*/  LDC.64 R8, c[0x0][0x3d8] ;  /* 0x0000f600ff087b82 */ /* 0x000f240000000a00 */
[C---:B0-----:R-:W-:Y:S01]  /*03a0*/  @P5 IMAD.WIDE.U32 R10, R35.reuse, 0x10, R6 ;  /* 0x00000010230a5825 */ /* 0x041fe200078e0006 */
[----:B------:R-:W-:-:S05]  /*03b0*/  @P5 IADD3 R35, PT, PT, R35, 0x100, RZ ;  /* 0x0000010023235810 */ /* 0x000fca0007ffe0ff */
[----:B------:R-:W0:Y:S01]  /*03c0*/  LDC.64 R6, c[0x0][0x3d0] ;  /* 0x0000f400ff067b82 */ /* 0x000e220000000a00 */
[----:B------:R-:W-:-:S04]  /*03d0*/  @P0 IMAD.WIDE.U32 R14, R35, 0x10, R14 ;  /* 0x00000010230e0825 */ /* 0x000fc800078e000e */
[C---:B------:R-:W-:Y:S01]  /*03e0*/  @P0 IMAD.WIDE.U32 R16, R35.reuse, 0x10, R16 ;  /* 0x0000001023100825 */ /* 0x040fe200078e0010 */
[----:B------:R-:W-:-:S05]  /*03f0*/  @P0 IADD3 R35, PT, PT, R35, 0x100, RZ ;  /* 0x0000010023230810 */ /* 0x000fca0007ffe0ff */
[----:B------:R-:W-:-:S04]  /*0400*/  @P1 IMAD.WIDE.U32 R18, R35, 0x10, R18 ;  /* 0x0000001023121825 */ /* 0x000fc800078e0012 */
[C---:B------:R-:W-:Y:S01]  /*0410*/  @P1 IMAD.WIDE.U32 R20, R35.reuse, 0x10, R20 ;  /* 0x0000001023141825 */ /* 0x040fe200078e0014 */
[----:B------:R-:W-:-:S05]  /*0420*/  @P1 IADD3 R35, PT, PT, R35, 0x100, RZ ;  /* 0x0000010023231810 */ /* 0x000fca0007ffe0ff */
[----:B------:R-:W-:-:S04]  /*0430*/  @P2 IMAD.WIDE.U32 R22, R35, 0x10, R22 ;  /* 0x0000001023162825 */ /* 0x000fc800078e0016 */
[C---:B------:R-:W-:Y:S01]  /*0440*/  @P2 IMAD.WIDE.U32 R24, R35.reuse, 0x10, R24 ;  /* 0x0000001023182825 */ /* 0x040fe200078e0018 */
[----:B------:R-:W-:Y:S01]  /*0450*/  @P2 IADD3 R35, PT, PT, R35, 0x100, RZ ;  /* 0x0000010023232810 */ /* 0x000fe20007ffe0ff */
[----:B-1----:R-:W5:Y:S04]  /*0460*/  @P2 LDG.E.128 R248, desc[UR14][R22.64] ;  /* 0x0000000e16f82981 */ /* 0x002f68000c1e1d00 */
[C---:B0-----:R-:W-:Y:S01]  /*0470*/  @P3 IMAD.WIDE.U32 R26, R35.reuse, 0x10, R6 ;  /* 0x00000010231a3825 */ /* 0x041fe200078e0006 */
[----:B------:R-:W5:Y:S03]  /*0480*/  @P2 LDG.E.128 R244, desc[UR14][R24.64] ;  /* 0x0000000e18f42981 */ /* 0x000f66000c1e1d00 */
[C---:B----4-:R-:W-:Y:S01]  /*0490*/  @P3 IMAD.WIDE.U32 R28, R35.reuse, 0x10, R8 ;  /* 0x00000010231c3825 */ /* 0x050fe200078e0008 */
[----:B------:R-:W-:Y:S01]  /*04a0*/  @P3 IADD3 R35, PT, PT, R35, 0x100, RZ ;  /* 0x0000010023233810 */ /* 0x000fe20007ffe0ff */
[----:B------:R-:W5:Y:S04]  /*04b0*/  @P3 LDG.E.128 R240, desc[UR14][R26.64] ;  /* 0x0000000e1af03981 */ /* 0x000f68000c1e1d00 */
[C---:B------:R-:W-:Y:S01]  /*04c0*/  @P4 IMAD.WIDE.U32 R6, R35.reuse, 0x10, R30 ;  /* 0x0000001023064825 */ /* 0x040fe200078e001e */
[----:B---3--:R-:W3:Y:S03]  /*04d0*/  @P6 LDG.E.128 R64, desc[UR14][R2.64] ;  /* 0x0000000e02406981 */ /* 0x008ee6000c1e1d00 */
[----:B------:R-:W-:Y:S01]  /*04e0*/  @P4 IMAD.WIDE.U32 R8, R35, 0x10, R32 ;  /* 0x0000001023084825 */ /* 0x000fe200078e0020 */
[----:B------:R-:W5:Y:S04]  /*04f0*/  @P4 LDG.E.128 R232, desc[UR14][R6.64] ;  /* 0x0000000e06e84981 */ /* 0x000f68000c1e1d00 */
[----:B------:R-:W4:Y:S04]  /*0500*/  @P6 LDG.E.128 R60, desc[UR14][R4.64] ;  /* 0x0000000e043c6981 */ /* 0x000f28000c1e1d00 */
[----:B------:R-:W5:Y:S04]  /*0510*/  @P4 LDG.E.128 R228, desc[UR14][R8.64] ;  /* 0x0000000e08e44981 */ /* 0x000f68000c1e1d00 */
[----:B------:R-:W4:Y:S04]  /*0520*/  @P5 LDG.E.128 R56, desc[UR14][R10.64] ;  /* 0x0000000e0a385981 */ /* 0x000f28000c1e1d00 */
[----:B------:R-:W4:Y:S04]  /*0530*/  @P5 LDG.E.128 R52, desc[UR14][R12.64] ;  /* 0x0000000e0c345981 */ /* 0x000f28000c1e1d00 */
[----:B------:R-:W4:Y:S04]  /*0540*/  @P0 LDG.E.128 R48, desc[UR14][R14.64] ;  /* 0x0000000e0e300981 */ /* 0x000f28000c1e1d00 */
[----:B------:R-:W4:Y:S04]  /*0550*/  @P0 LDG.E.128 R44, desc[UR14][R16.64] ;  /* 0x0000000e102c0981 */ /* 0x000f28000c1e1d00 */
[----:B------:R-:W4:Y:S04]  /*0560*/  @P1 LDG.E.128 R40, desc[UR14][R18.64] ;  /* 0x0000000e12281981 */ /* 0x000f28000c1e1d00 */
[----:B------:R-:W4:Y:S01]  /*0570*/  @P1 LDG.E.128 R36, desc[UR14][R20.64] ;  /* 0x0000000e14241981 */ /* 0x000f22000c1e1d00 */
[----:B--2---:R-:W-:Y:S01]  /*0580*/  UISETP.GE.AND UP0, UPT, UR9, UR4, UPT ;  /* 0x000000040900728c */ /* 0x004fe2000bf06270 */
[----:B------:R-:W-:-:S02]  /*0590*/  CS2R R132, SRZ ;  /* 0x0000000000847805 */ /* 0x000fc4000001ff00 */
[----:B------:R-:W-:Y:S01]  /*05a0*/  CS2R R134, SRZ ;  /* 0x0000000000867805 */ /* 0x000fe2000001ff00 */
[----:B------:R0:W5:Y:S01]  /*05b0*/  @P3 LDG.E.128 R236, desc[UR14][R28.64] ;  /* 0x0000000e1cec3981 */ /* 0x000162000c1e1d00 */
        /* <DEDUP_REMOVED lines=35> */
[----:B------:R-:W-:Y:S01]  /*07f0*/  CS2R R30, SRZ ;  /* 0x00000000001e7805 */ /* 0x000fe2000001ff00 */
[----:B---3--:R0:W-:Y:S04]  /*0800*/  @P6 STL.64 [R1+0x70], R64 ;  /* 0x0000704001006387 */ /* 0x0081e80000100a00 */
[----:B------:R1:W-:Y:S04]  /*0810*/  @P6 STL.64 [R1+0x78], R66 ;  /* 0x0000784201006387 */ /* 0x0003e80000100a00 */
[----:B----4-:R2:W-:Y:S04]  /*0820*/  @P6 STL.64 [R1+0x60], R60 ;  /* 0x0000603c01006387 */ /* 0x0105e80000100a00 */
[----:B------:R3:W-:Y:S04]  /*0830*/  @P6 STL.64 [R1+0x68], R62 ;  /* 0x0000683e01006387 */ /* 0x0007e80000100a00 */
        /* <DEDUP_REMOVED lines=8> */
[----:B------:R4:W-:Y:S01]  /*08c0*/  @P1 STL.64 [R1+0x10], R40 ;  /* 0x0000102801001387 */ /* 0x0009e20000100a00 */
[----:B0-----:R-:W-:-:S03]  /*08d0*/  CS2R R64, SRZ ;  /* 0x0000000000407805 */ /* 0x001fc6000001ff00 */
[----:B------:R0:W-:Y:S01]  /*08e0*/  @P1 STL.64 [R1+0x18], R42 ;  /* 0x0000182a01001387 */ /* 0x0001e20000100a00 */
[----:B-1----:R-:W-:Y:S02]  /*08f0*/  CS2R R66, SRZ ;  /* 0x0000000000427805 */ /* 0x002fe4000001ff00 */
[----:B--2---:R-:W-:Y:S01]  /*0900*/  CS2R R60, SRZ ;  /* 0x00000000003c7805 */ /* 0x004fe2000001ff00 */
[----:B------:R1:W-:Y:S01]  /*0910*/  @P1 STL.64 [R1], R36 ;  /* 0x0000002401001387 */ /* 0x0003e20000100a00 */
[----:B---3--:R-:W-:Y:S02]  /*0920*/  CS2R R62, SRZ ;  /* 0x00000000003e7805 */ /* 0x008fe4000001ff00 */
[----:B----4-:R-:W-:Y:S02]  /*0930*/  CS2R R56, SRZ ;  /* 0x0000000000387805 */ /* 0x010fe4000001ff00 */
[----:B------:R-:W-:Y:S01]  /*0940*/  CS2R R58, SRZ ;  /* 0x00000000003a7805 */ /* 0x000fe2000001ff00 */
[----:B------:R2:W-:Y:S01]  /*0950*/  @P1 STL.64 [R1+0x8], R38 ;  /* 0x0000082601001387 */ /* 0x0005e20000100a00 */
        /* <DEDUP_REMOVED lines=78> */
.L_x_6633:
        /* <DEDUP_REMOVED lines=44> */
[----:B------:R-:W2:Y:S04]  /*1100*/  LDG.E.128 R172, desc[UR14][R172.64] ;  /* 0x0000000eacac7981 */ /* 0x000ea8000c1e1d00 */
[----:B------:R-:W3:Y:S01]  /*1110*/  LDG.E.128 R176, desc[UR14][R176.64] ;  /* 0x0000000eb0b07981 */ /* 0x000ee2000c1e1d00 */
[----:B------:R-:W-:-:S06]  /*1120*/  IMAD.WIDE.U32 R180, R2, 0x10, R180 ;  /* 0x0000001002b47825 */ /* 0x000fcc00078e00b4 */
[----:B------:R-:W4:Y:S01]  /*1130*/  LDG.E.128 R180, desc[UR14][R180.64] ;  /* 0x0000000eb4b47981 */ /* 0x000f22000c1e1d00 */
[----:B------:R-:W-:-:S04]  /*1140*/  ISETP.NE.U32.AND P4, PT, RZ, UR22, PT ;  /* 0x00000016ff007c0c */ /* 0x000fc8000bf85070 */
[----:B------:R-:W-:-:S13]  /*1150*/  ISETP.NE.AND.EX P4, PT, RZ, UR23, PT, P4 ;  /* 0x00000017ff007c0c */ /* 0x000fda000bf85340 */
[----:B------:R-:W0:Y:S02]  /*1160*/  @P4 LDC.64 R190, c[0x0][0x438] ;  /* 0x00010e00ffbe4b82 */ /* 0x000e240000000a00 */
[----:B0-----:R-:W-:-:S05]  /*1170*/  @P4 IMAD.WIDE.U32 R190, R2, 0x10, R190 ;  /* 0x0000001002be4825 */ /* 0x001fca00078e00be */
[----:B------:R0:W5:Y:S02]  /*1180*/  @P4 LDG.E.128 R24, desc[UR14][R190.64] ;  /* 0x0000000ebe184981 */ /* 0x000164000c1e1d00 */
[----:B0-----:R-:W-:Y:S01]  /*1190*/  IADD3 R190, PT, PT, R2, 0x100, RZ ;  /* 0x0000010002be7810 */ /* 0x001fe20007ffe0ff */
[----:B--2---:R-:W-:Y:S01]  /*11a0*/  FADD.FTZ R0, R172, -UR7 ;  /* 0x80000007ac007e21 */ /* 0x004fe20008010000 */
[----:B---3--:R-:W-:Y:S01]  /*11b0*/  FMUL.FTZ R172, R227, R178 ;  /* 0x000000b2e3ac7220 */ /* 0x008fe20000410000 */
[----:B------:R-:W-:Y:S01]  /*11c0*/  FMUL.FTZ R10, R206, R176 ;  /* 0x000000b0ce0a7220 */ /* 0x000fe20000410000 */
[----:B----4-:R-:W-:Y:S01]  /*11d0*/  FMUL.FTZ R23, R199, R177 ;  /* 0x000000b1c7177220 */ /* 0x010fe20000410000 */
[----:B------:R-:W-:Y:S01]  /*11e0*/  FMUL.FTZ R0, R0, UR25 ;  /* 0x0000001900007c20 */ /* 0x000fe20008410000 */
[----:B------:R-:W-:Y:S01]  /*11f0*/  FFMA.FTZ R206, R223, R182, R172 ;  /* 0x000000b6dfce7223 */ /* 0x000fe200000100ac */
[----:B------:R-:W-:Y:S01]  /*1200*/  FFMA.FTZ R207, R184, R180, R10 ;  /* 0x000000b4b8cf7223 */ /* 0x000fe2000001000a */
[----:B------:R-:W-:Y:S01]  /*1210*/  FMUL.FTZ R172, R222, R179 ;  /* 0x000000b3deac7220 */ /* 0x000fe20000410000 */
[----:B------:R-:W-:Y:S01]  /*1220*/  FADD.FTZ R10, R173, -UR7 ;  /* 0x80000007ad0a7e21 */ /* 0x000fe20008010000 */
[----:B------:R-:W-:Y:S01]  /*1230*/  FFMA.FTZ R214, R252, R181, R23 ;  /* 0x000000b5fcd67223 */ /* 0x000fe20000010017 */
[----:B------:R-:W-:Y:S01]  /*1240*/  FADD.FTZ R23, R174, -UR7 ;  /* 0x80000007ae177e21 */ /* 0x000fe20008010000 */
[----:B------:R-:W-:Y:S01]  /*1250*/  FFMA.FTZ R199, R221, R183, R172 ;  /* 0x000000b7ddc77223 */ /* 0x000fe200000100ac */
[----:B------:R-:W-:Y:S01]  /*1260*/  FMUL.FTZ R10, R10, UR25 ;  /* 0x000000190a0a7c20 */ /* 0x000fe20008410000 */
[----:B------:R-:W-:Y:S01]  /*1270*/  FADD.FTZ R173, RZ, R207 ;  /* 0x000000cfffad7221 */ /* 0x000fe20000010000 */
[----:B------:R-:W-:Y:S01]  /*1280*/  FFMA.FTZ R172, R0, R207, RZ ;  /* 0x000000cf00ac7223 */ /* 0x000fe200000100ff */
[----:B------:R-:W-:Y:S01]  /*1290*/  FMUL.FTZ R23, R23, UR25 ;  /* 0x0000001917177c20 */ /* 0x000fe20008410000 */
[----:B------:R-:W-:Y:S01]  /*12a0*/  FADD.FTZ R175, R175, -UR7 ;  /* 0x80000007afaf7e21 */ /* 0x000fe20008010000 */
[----:B------:R-:W-:Y:S01]  /*12b0*/  FADD.FTZ R173, R173, R214 ;  /* 0x000000d6adad7221 */ /* 0x000fe20000010000 */
[----:B------:R-:W-:-:S02]  /*12c0*/  FFMA.FTZ R172, R10, R214, R172 ;  /* 0x000000d60aac7223 */ /* 0x000fc400000100ac */
[----:B------:R-:W-:Y:S01]  /*12d0*/  FMUL.FTZ R184, R175, UR25 ;  /* 0x00000019afb87c20 */ /* 0x000fe20008410000 */
        /* <DEDUP_REMOVED lines=20> */
.L_x_6548:
[----:B----4-:R-:W-:Y:S05]  /*1420*/  BSYNC.RECONVERGENT B0 ;  /* 0x0000000000007941 */ /* 0x010fea0003800200 */
.L_x_6547:
[----:B------:R-:W-:Y:S04]  /*1430*/  BSSY.RECONVERGENT B0, `(.L_x_6549) ;  /* 0x0000041000007945 */ /* 0x000fe80003800200 */
[----:B------:R-:W-:Y:S05]  /*1440*/  @!P5 BRA `(.L_x_6550) ;  /* 0x0000000000fcd947 */ /* 0x000fea0003800000 */
[----:B------:R-:W0:Y:S01]  /*1450*/  LDC.64 R172, c[0x0][0x3a8] ;  /* 0x0000ea00ffac7b82 */ /* 0x000e220000000a00 */
[----:B------:R-:W2:Y:S04]  /*1460*/  LDL R16, [R1+0x40] ;  /* 0x0000400001107983 */ /* 0x000ea80000100800 */
[----:B------:R-:W3:Y:S03]  /*1470*/  LDL R205, [R1+0x50] ;  /* 0x0000500001cd7983 */ /* 0x000ee60000100800 */
[----:B------:R-:W1:Y:S01]  /*1480*/  LDC.64 R174, c[0x0][0x430] ;  /* 0x00010c00ffae7b82 */ /* 0x000e620000000a00 */
[----:B------:R-:W4:Y:S04]  /*1490*/  LDL R22, [R1+0x44] ;  /* 0x0000440001167983 */ /* 0x000f280000100800 */
[----:B------:R-:W3:Y:S03]  /*14a0*/  LDL R223, [R1+0x4c] ;  /* 0x00004c0001df7983 */ /* 0x000ee60000100800 */
[----:B------:R-:W1:Y:S01]  /*14b0*/  LDC.64 R176, c[0x0][0x428] ;  /* 0x00010a00ffb07b82 */ /* 0x000e620000000a00 */
[----:B------:R-:W3:Y:S04]  /*14c0*/  LDL R198, [R1+0x54] ;  /* 0x0000540001c67983 */ /* 0x000ee80000100800 */
[----:B------:R-:W3:Y:S01]  /*14d0*/  LDL R252, [R1+0x48] ;  /* 0x0000480001fc7983 */ /* 0x000ee20000100800 */
[----:B0-----:R-:W-:-:S03]  /*14e0*/  IMAD.WIDE.U32 R172, R190, 0x10, R172 ;  /* 0x00000010beac7825 */ /* 0x001fc600078e00ac */
[----:B------:R-:W3:Y:S04]  /*14f0*/  LDL R222, [R1+0x5c] ;  /* 0x00005c0001de7983 */ /* 0x000ee80000100800 */
[----:B------:R-:W2:Y:S01]  /*1500*/  LDG.E.128 R180, desc[UR14][R172.64] ;  /* 0x0000000eacb47981 */ /* 0x000ea2000c1e1d00 */
[----:B-1----:R-:W-:-:S03]  /*1510*/  IMAD.WIDE.U32 R174, R190, 0x10, R174 ;  /* 0x00000010beae7825 */ /* 0x002fc600078e00ae */
[----:B------:R-:W3:Y:S04]  /*1520*/  LDL R227, [R1+0x58] ;  /* 0x0000580001e37983 */ /* 0x000ee80000100800 */
[----:B------:R-:W4:Y:S01]  /*1530*/  LDG.E.128 R172, desc[UR14][R174.64] ;  /* 0x0000000eaeac7981 */ /* 0x000f22000c1e1d00 */
[----:B------:R-:W-:-:S06]  /*1540*/  IMAD.WIDE.U32 R176, R190, 0x10, R176 ;  /* 0x00000010beb07825 */ /* 0x000fcc00078e00b0 */
[----:B------:R-:W3:Y:S01]  /*1550*/  LDG.E.128 R176, desc[UR14][R176.64] ;  /* 0x0000000eb0b07981 */ /* 0x000ee2000c1e1d00 */
[----:B------:R-:W-:-:S04]  /*1560*/  ISETP.NE.U32.AND P4, PT, RZ, UR22, PT ;  /* 0x00000016ff007c0c */ /* 0x000fc8000bf85070 */
[----:B------:R-:W-:-:S13]  /*1570*/  ISETP.NE.AND.EX P4, PT, RZ, UR23, PT, P4 ;  /* 0x00000017ff007c0c */ /* 0x000fda000bf85340 */
[----:B------:R-:W0:Y:S02]  /*1580*/  @P4 LDC.64 R220, c[0x0][0x438] ;  /* 0x00010e00ffdc4b82 */ /* 0x000e240000000a00 */
[----:B0-----:R-:W-:-:S05]  /*1590*/  @P4 IMAD.WIDE.U32 R220, R190, 0x10, R220 ;  /* 0x00000010bedc4825 */ /* 0x001fca00078e00dc */
[----:B------:R3:W5:Y:S01]  /*15a0*/  @P4 LDG.E.128 R140, desc[UR14][R220.64] ;  /* 0x0000000edc8c4981 */ /* 0x000762000c1e1d00 */
[----:B------:R-:W-:Y:S01]  /*15b0*/  IADD3 R190, PT, PT, R190, 0x100, RZ ;  /* 0x00000100bebe7810 */ /* 0x000fe20007ffe0ff */
[----:B--2---:R-:W-:-:S04]  /*15c0*/  FADD.FTZ R9, R180, -UR7 ;  /* 0x80000007b4097e21 */ /* 0x004fc80008010000 */
[----:B------:R-:W-:Y:S01]  /*15d0*/  FMUL.FTZ R189, R9, UR25 ;  /* 0x0000001909bd7c20 */ /* 0x000fe20008410000 */
[----:B----4-:R-:W-:Y:S01]  /*15e0*/  FMUL.FTZ R9, R16, R172 ;  /* 0x000000ac10097220 */ /* 0x010fe20000410000 */
[----:B------:R-:W-:Y:S02]  /*15f0*/  FADD.FTZ R48, R48, R172 ;  /* 0x000000ac30307221 */ /* 0x000fe40000010000 */
[----:B------:R-:W-:Y:S01]  /*1600*/  FFMA.FTZ R76, R172, R189, R76 ;  /* 0x000000bdac4c7223 */ /* 0x000fe2000001004c */
[----:B------:R-:W-:Y:S01]  /*1610*/  FMUL.FTZ R16, R22, R173 ;  /* 0x000000ad16107220 */ /* 0x000fe20000410000 */
[----:B---3--:R-:W-:Y:S01]  /*1620*/  FFMA.FTZ R220, R205, R176, R9 ;  /* 0x000000b0cddc7223 */ /* 0x008fe20000010009 */
[----:B------:R-:W-:Y:S01]  /*1630*/  FADD.FTZ R9, R181, -UR7 ;  /* 0x80000007b5097e21 */ /* 0x000fe20008010000 */
[----:B------:R-:W-:-:S03]  /*1640*/  FMUL.FTZ R172, R223, R175 ;  /* 0x000000afdfac7220 */ /* 0x000fc60000410000 */
[----:B------:R-:W-:Y:S01]  /*1650*/  FMUL.FTZ R9, R9, UR25 ;  /* 0x0000001909097c20 */ /* 0x000fe20008410000 */
[----:B------:R-:W-:Y:S01]  /*1660*/  FFMA.FTZ R213, R198, R177, R16 ;  /* 0x000000b1c6d57223 */ /* 0x000fe20000010010 */
[----:B------:R-:W-:Y:S01]  /*1670*/  FADD.FTZ R49, R49, R173 ;  /* 0x000000ad31317221 */ /* 0x000fe20000010000 */
[----:B------:R-:W-:Y:S01]  /*1680*/  FMUL.FTZ R22, R252, R174 ;  /* 0x000000aefc167220 */ /* 0x000fe20000410000 */
[----:B------:R-:W-:Y:S01]  /*1690*/  FFMA.FTZ R77, R173, R9, R77 ;  /* 0x00000009ad4d7223 */ /* 0x000fe2000001004d */
[----:B------:R-:W-:Y:S01]  /*16a0*/  FFMA.FTZ R198, R222, R179, R172 ;  /* 0x000000b3dec67223 */ /* 0x000fe200000100ac */
[----:B------:R-:W-:Y:S01]  /*16b0*/  FADD.FTZ R16, R182, -UR7 ;  /* 0x80000007b6107e21 */ /* 0x000fe20008010000 */
[----:B------:R-:W-:Y:S01]  /*16c0*/  FADD.FTZ R172, R192, R220 ;  /* 0x000000dcc0ac7221 */ /* 0x000fe20000010000 */
[----:B------:R-:W-:Y:S01]  /*16d0*/  FFMA.FTZ R173, R189, R220, R191 ;  /* 0x000000dcbdad7223 */ /* 0x000fe200000100bf */
[----:B------:R-:W-:Y:S01]  /*16e0*/  FFMA.FTZ R205, R227, R178, R22 ;  /* 0x000000b2e3cd7223 */ /* 0x000fe20000010016 */
        /* <DEDUP_REMOVED lines=21> */
.L_x_6550:
[----:B------:R-:W-:Y:S05]  /*1840*/  BSYNC.RECONVERGENT B0 ;  /* 0x0000000000007941 */ /* 0x000fea0003800200 */
.L_x_6549:
[----:B------:R-:W-:Y:S04]  /*1850*/  BSSY.RECONVERGENT B0, `(.L_x_6551) ;  /* 0x0000041000007945 */ /* 0x000fe80003800200 */
[----:B------:R-:W-:Y:S05]  /*1860*/  @!P0 BRA `(.L_x_6552) ;  /* 0x0000000000fc8947 */ /* 0x000fea0003800000 */
[----:B------:R-:W0:Y:S01]  /*1870*/  LDC.64 R172, c[0x0][0x3a8] ;  /* 0x0000ea00ffac7b82 */ /* 0x000e220000000a00 */
[----:B------:R-:W2:Y:S04]  /*1880*/  LDL R212, [R1+0x20] ;  /* 0x0000200001d47983 */ /* 0x000ea80000100800 */
[----:B------:R-:W3:Y:S03]  /*1890*/  LDL R15, [R1+0x30] ;  /* 0x00003000010f7983 */ /* 0x000ee60000100800 */
[----:B------:R-:W1:Y:S01]  /*18a0*/  LDC.64 R174, c[0x0][0x430] ;  /* 0x00010c00ffae7b82 */ /* 0x000e620000000a00 */
[----:B------:R-:W4:Y:S04]  /*18b0*/  LDL R204, [R1+0x24] ;  /* 0x0000240001cc7983 */ /* 0x000f280000100800 */
[----:B------:R-:W4:Y:S03]  /*18c0*/  LDL R227, [R1+0x2c] ;  /* 0x00002c0001e37983 */ /* 0x000f260000100800 */
[----:B------:R-:W1:Y:S01]  /*18d0*/  LDC.64 R176, c[0x0][0x428] ;  /* 0x00010a00ffb07b82 */ /* 0x000e620000000a00 */
[----:B------:R-:W-:Y:S01]  /*18e0*/  ISETP.NE.U32.AND P4, PT, RZ, UR22, PT ;  /* 0x00000016ff007c0c */ /* 0x000fe2000bf85070 */
[----:B------:R-:W4:Y:S03]  /*18f0*/  LDL R21, [R1+0x34] ;  /* 0x0000340001157983 */ /* 0x000f260000100800 */
[----:B------:R-:W-:Y:S01]  /*1900*/  ISETP.NE.AND.EX P4, PT, RZ, UR23, PT, P4 ;  /* 0x00000017ff007c0c */ /* 0x000fe2000bf85340 */
[----:B------:R-:W4:Y:S01]  /*1910*/  LDL R197, [R1+0x28] ;  /* 0x0000280001c57983 */ /* 0x000f220000100800 */
[----:B0-----:R-:W-:-:S03]  /*1920*/  IMAD.WIDE.U32 R172, R190, 0x10, R172 ;  /* 0x00000010beac7825 */ /* 0x001fc600078e00ac */
[----:B------:R-:W4:Y:S04]  /*1930*/  LDL R221, [R1+0x3c] ;  /* 0x00003c0001dd7983 */ /* 0x000f280000100800 */
[----:B------:R-:W2:Y:S01]  /*1940*/  LDG.E.128 R180, desc[UR14][R172.64] ;  /* 0x0000000eacb47981 */ /* 0x000ea2000c1e1d00 */
[----:B-1----:R-:W-:-:S03]  /*1950*/  IMAD.WIDE.U32 R174, R190, 0x10, R174 ;  /* 0x00000010beae7825 */ /* 0x002fc600078e00ae */
[----:B------:R-:W0:Y:S01]  /*1960*/  @P4 LDC.64 R222, c[0x0][0x438] ;  /* 0x00010e00ffde4b82 */ /* 0x000e220000000a00 */
[----:B------:R-:W4:Y:S01]  /*1970*/  LDL R252, [R1+0x38] ;  /* 0x0000380001fc7983 */ /* 0x000f220000100800 */
[----:B------:R-:W-:-:S03]  /*1980*/  IMAD.WIDE.U32 R176, R190, 0x10, R176 ;  /* 0x00000010beb07825 */ /* 0x000fc600078e00b0 */
[----:B------:R-:W3:Y:S04]  /*1990*/  LDG.E.128 R172, desc[UR14][R174.64] ;  /* 0x0000000eaeac7981 */ /* 0x000ee8000c1e1d00 */
[----:B------:R-:W4:Y:S01]  /*19a0*/  LDG.E.128 R176, desc[UR14][R176.64] ;  /* 0x0000000eb0b07981 */ /* 0x000f22000c1e1d00 */
[----:B0-----:R-:W-:-:S05]  /*19b0*/  @P4 IMAD.WIDE.U32 R222, R190, 0x10, R222 ;  /* 0x00000010bede4825 */ /* 0x001fca00078e00de */
[----:B------:R0:W5:Y:S01]  /*19c0*/  @P4 LDG.E.128 R144, desc[UR14][R222.64] ;  /* 0x0000000ede904981 */ /* 0x000162000c1e1d00 */
[----:B------:R-:W-:Y:S01]  /*19d0*/  IADD3 R190, PT, PT, R190, 0x100, RZ ;  /* 0x00000100bebe7810 */ /* 0x000fe20007ffe0ff */
[----:B--2---:R-:W-:-:S04]  /*19e0*/  FADD.FTZ R8, R180, -UR7 ;  /* 0x80000007b4087e21 */ /* 0x004fc80008010000 */
[----:B------:R-:W-:Y:S01]  /*19f0*/  FMUL.FTZ R187, R8, UR25 ;  /* 0x0000001908bb7c20 */ /* 0x000fe20008410000 */
[----:B---3--:R-:W-:Y:S01]  /*1a00*/  FMUL.FTZ R8, R212, R172 ;  /* 0x000000acd4087220 */ /* 0x008fe20000410000 */
[----:B------:R-:W-:-:S03]  /*1a10*/  FADD.FTZ R44, R44, R172 ;  /* 0x000000ac2c2c7221 */ /* 0x000fc60000010000 */
[----:B----4-:R-:W-:Y:S01]  /*1a20*/  FFMA.FTZ R219, R15, R176, R8 ;  /* 0x000000b00fdb7223 */ /* 0x010fe20000010008 */
[----:B------:R-:W-:Y:S01]  /*1a30*/  FADD.FTZ R8, R181, -UR7 ;  /* 0x80000007b5087e21 */ /* 0x000fe20008010000 */
[----:B------:R-:W-:Y:S01]  /*1a40*/  FMUL.FTZ R15, R204, R173 ;  /* 0x000000adcc0f7220 */ /* 0x000fe20000410000 */
[----:B------:R-:W-:Y:S01]  /*1a50*/  FFMA.FTZ R72, R172, R187, R72 ;  /* 0x000000bbac487223 */ /* 0x000fe20000010048 */
[----:B------:R-:W-:Y:S01]  /*1a60*/  FMUL.FTZ R172, R227, R175 ;  /* 0x000000afe3ac7220 */ /* 0x000fe20000410000 */
[----:B------:R-:W-:Y:S01]  /*1a70*/  FMUL.FTZ R8, R8, UR25 ;  /* 0x0000001908087c20 */ /* 0x000fe20008410000 */
[----:B------:R-:W-:Y:S01]  /*1a80*/  FFMA.FTZ R212, R21, R177, R15 ;  /* 0x000000b115d47223 */ /* 0x000fe2000001000f */
[----:B------:R-:W-:Y:S01]  /*1a90*/  FMUL.FTZ R21, R197, R174 ;  /* 0x000000aec5157220 */ /* 0x000fe20000410000 */
[----:B------:R-:W-:Y:S01]  /*1aa0*/  FADD.FTZ R45, R45, R173 ;  /* 0x000000ad2d2d7221 */ /* 0x000fe20000010000 */
        /* <DEDUP_REMOVED lines=27> */
.L_x_6552:
[----:B------:R-:W-:Y:S05]  /*1c60*/  BSYNC.RECONVERGENT B0 ;  /* 0x0000000000007941 */ /* 0x000fea0003800200 */
.L_x_6551:
[----:B------:R-:W-:Y:S04]  /*1c70*/  BSSY.RECONVERGENT B0, `(.L_x_6553) ;  /* 0x0000041000007945 */ /* 0x000fe80003800200 */
[----:B------:R-:W-:Y:S05]  /*1c80*/  @!P1 BRA `(.L_x_6554) ;  /* 0x0000000000fc9947 */ /* 0x000fea0003800000 */
[----:B------:R-:W0:Y:S01]  /*1c90*/  LDC.64 R172, c[0x0][0x3a8] ;  /* 0x0000ea00ffac7b82 */ /* 0x000e220000000a00 */
[----:B------:R-:W2:Y:S04]  /*1ca0*/  LDL R211, [R1] ;  /* 0x0000000001d37983 */ /* 0x000ea80000100800 */
        /* <DEDUP_REMOVED lines=61> */
.L_x_6554:
[----:B------:R-:W-:Y:S05]  /*2080*/  BSYNC.RECONVERGENT B0 ;  /* 0x0000000000007941 */ /* 0x000fea0003800200 */
.L_x_6553:
[----:B------:R-:W-:Y:S04]  /*2090*/  BSSY.RECONVERGENT B0, `(.L_x_6555) ;  /* 0x0000039000007945 */ /* 0x000fe80003800200 */
[----:B------:R-:W-:Y:S05]  /*20a0*/  @!P2 BRA `(.L_x_6556) ;  /* 0x0000000000dca947 */ /* 0x000fea0003800000 */
[----:B------:R-:W0:Y:S08]  /*20b0*/  LDC.64 R172, c[0x0][0x3a8] ;  /* 0x0000ea00ffac7b82 */ /* 0x000e300000000a00 */
[----:B------:R-:W1:Y:S08]  /*20c0*/  LDC.64 R174, c[0x0][0x430] ;  /* 0x00010c00ffae7b82 */ /* 0x000e700000000a00 */
[----:B------:R-:W2:Y:S01]  /*20d0*/  LDC.64 R176, c[0x0][0x428] ;  /* 0x00010a00ffb07b82 */ /* 0x000ea20000000a00 */
[----:B------:R-:W-:-:S04]  /*20e0*/  ISETP.NE.U32.AND P4, PT, RZ, UR22, PT ;  /* 0x00000016ff007c0c */ /* 0x000fc8000bf85070 */
[----:B------:R-:W-:Y:S01]  /*20f0*/  ISETP.NE.AND.EX P4, PT, RZ, UR23, PT, P4 ;  /* 0x00000017ff007c0c */ /* 0x000fe2000bf85340 */
[----:B0-----:R-:W-:-:S05]  /*2100*/  IMAD.WIDE.U32 R172, R190, 0x10, R172 ;  /* 0x00000010beac7825 */ /* 0x001fca00078e00ac */
[----:B------:R-:W3:Y:S01]  /*2110*/  LDG.E.128 R180, desc[UR14][R172.64] ;  /* 0x0000000eacb47981 */ /* 0x000ee2000c1e1d00 */
[----:B-1----:R-:W-:-:S06]  /*2120*/  IMAD.WIDE.U32 R174, R190, 0x10, R174 ;  /* 0x00000010beae7825 */ /* 0x002fcc00078e00ae */
[----:B------:R-:W0:Y:S01]  /*2130*/  @P4 LDC.64 R222, c[0x0][0x438] ;  /* 0x00010e00ffde4b82 */ /* 0x000e220000000a00 */
[----:B------:R-:W4:Y:S01]  /*2140*/  LDG.E.128 R172, desc[UR14][R174.64] ;  /* 0x0000000eaeac7981 */ /* 0x000f22000c1e1d00 */
[----:B--2---:R-:W-:-:S06]  /*2150*/  IMAD.WIDE.U32 R176, R190, 0x10, R176 ;  /* 0x00000010beb07825 */ /* 0x004fcc00078e00b0 */
[----:B------:R-:W2:Y:S01]  /*2160*/  LDG.E.128 R176, desc[UR14][R176.64] ;  /* 0x0000000eb0b07981 */ /* 0x000ea2000c1e1d00 */
[----:B0-----:R-:W-:-:S05]  /*2170*/  @P4 IMAD.WIDE.U32 R222, R190, 0x10, R222 ;  /* 0x00000010bede4825 */ /* 0x001fca00078e00de */
[----:B------:R0:W5:Y:S01]  /*2180*/  @P4 LDG.E.128 R152, desc[UR14][R222.64] ;  /* 0x0000000ede984981 */ /* 0x000162000c1e1d00 */
[----:B------:R-:W-:Y:S01]  /*2190*/  IADD3 R190, PT, PT, R190, 0x100, RZ ;  /* 0x00000100bebe7810 */ /* 0x000fe20007ffe0ff */
[----:B---3--:R-:W-:-:S04]  /*21a0*/  FADD.FTZ R6, R180, -UR7 ;  /* 0x80000007b4067e21 */ /* 0x008fc80008010000 */
[----:B------:R-:W-:Y:S01]  /*21b0*/  FMUL.FTZ R185, R6, UR25 ;  /* 0x0000001906b97c20 */ /* 0x000fe20008410000 */
[----:B----45:R-:W-:Y:S01]  /*21c0*/  FMUL.FTZ R6, R244, R172 ;  /* 0x000000acf4067220 */ /* 0x030fe20000410000 */
[----:B------:R-:W-:Y:S02]  /*21d0*/  FADD.FTZ R36, R36, R172 ;  /* 0x000000ac24247221 */ /* 0x000fe40000010000 */
[----:B------:R-:W-:Y:S01]  /*21e0*/  FFMA.FTZ R64, R172, R185, R64 ;  /* 0x000000b9ac407223 */ /* 0x000fe20000010040 */
[----:B--2---:R-:W-:Y:S01]  /*21f0*/  FFMA.FTZ R217, R248, R176, R6 ;  /* 0x000000b0f8d97223 */ /* 0x004fe20000010006 */
[----:B------:R-:W-:Y:S01]  /*2200*/  FADD.FTZ R6, R181, -UR7 ;  /* 0x80000007b5067e21 */ /* 0x000fe20008010000 */
[----:B------:R-:W-:Y:S01]  /*2210*/  FMUL.FTZ R13, R245, R173 ;  /* 0x000000adf50d7220 */ /* 0x000fe20000410000 */
[----:B------:R-:W-:Y:S02]  /*2220*/  FMUL.FTZ R172, R247, R175 ;  /* 0x000000aff7ac7220 */ /* 0x000fe40000410000 */
        /* <DEDUP_REMOVED lines=31> */
.L_x_6556:
[----:B------:R-:W-:Y:S05]  /*2420*/  BSYNC.RECONVERGENT B0 ;  /* 0x0000000000007941 */ /* 0x000fea0003800200 */
.L_x_6555:
        /* <DEDUP_REMOVED lines=57> */
.L_x_6558:
[----:B------:R-:W-:Y:S05]  /*27c0*/  BSYNC.RECONVERGENT B0 ;  /* 0x0000000000007941 */ /* 0x000fea0003800200 */
.L_x_6557:
[----:B------:R-:W-:Y:S01]  /*27d0*/  ISETP.NE.AND P4, PT, R225, RZ, PT ;  /* 0x000000ffe100720c */ /* 0x000fe20003f85270 */
[----:B------:R-:W-:-:S12]  /*27e0*/  BSSY.RECONVERGENT B0, `(.L_x_6559) ;  /* 0x0000038000007945 */ /* 0x000fd80003800200 */
        /* <DEDUP_REMOVED lines=55> */
.L_x_6560:
[----:B------:R-:W-:Y:S05]  /*2b60*/  BSYNC.RECONVERGENT B0 ;  /* 0x0000000000007941 */ /* 0x000fea0003800200 */
.L_x_6559:
        /* <DEDUP_REMOVED lines=32> */
.L_x_6562:
[----:B------:R-:W-:Y:S05]  /*2d70*/  BSYNC.RECONVERGENT B0 ;  /* 0x0000000000007941 */ /* 0x000fea0003800200 */
.L_x_6561:
        /* <DEDUP_REMOVED lines=75> */
.L_x_6567:
        /* <DEDUP_REMOVED lines=21> */
.L_x_6566:
        /* <DEDUP_REMOVED lines=26> */
.L_x_6569:
        /* <DEDUP_REMOVED lines=25> */
.L_x_6565:
        /* <DEDUP_REMOVED lines=27> */
.L_x_6571:
        /* <DEDUP_REMOVED lines=21> */
.L_x_6570:
        /* <DEDUP_REMOVED lines=26> */
.L_x_6572:
        /* <DEDUP_REMOVED lines=24> */
.L_x_6568:
        /* <DEDUP_REMOVED lines=14> */
.L_x_6564:
[----:B------:R-:W-:Y:S05]  /*3db0*/  BSYNC.RECONVERGENT B0 ;  /* 0x0000000000007941 */ /* 0x000fea0003800200 */
.L_x_6563:
        /* <DEDUP_REMOVED lines=39> */
.L_x_6577:
        /* <DEDUP_REMOVED lines=21> */
.L_x_6576:
        /* <DEDUP_REMOVED lines=25> */
.L_x_6579:
        /* <DEDUP_REMOVED lines=17> */
.L_x_6575:
        /* <DEDUP_REMOVED lines=33> */
.L_x_6581:
        /* <DEDUP_REMOVED lines=21> */
.L_x_6580:
        /* <DEDUP_REMOVED lines=25> */
.L_x_6582:
        /* <DEDUP_REMOVED lines=16> */
.L_x_6578:
[----:B------:R-:W0:Y:S02]  /*4a10*/  @P4 LDC.64 R176, c[0x0][0x478] ;  /* 0x00011e00ffb04b82 */ /* 0x000e240000000a00 */
[----:B0-----:R-:W-:-:S05]  /*4a20*/  @P4 IMAD.WIDE.U32 R176, R2, 0x10, R176 ;  /* 0x0000001002b04825 */ /* 0x001fca00078e00b0 */
        /* <DEDUP_REMOVED lines=8> */
.L_x_6574:
[----:B------:R-:W-:Y:S05]  /*4ab0*/  BSYNC.RECONVERGENT B0 ;  /* 0x0000000000007941 */ /* 0x000fea0003800200 */
.L_x_6573:
        /* <DEDUP_REMOVED lines=38> */
.L_x_6587:
        /* <DEDUP_REMOVED lines=11> */
[----:B01---5:R-:W-:Y:S01]  /*4dd0*/  FFMA.FTZ R172, R171, UR25, R144 ;  /* 0x00000019abac7c23 */ /* 0x023fe20008010090 */
        /* <DEDUP_REMOVED lines=9> */
.L_x_6586:
        /* <DEDUP_REMOVED lines=25> */
.L_x_6589:
        /* <DEDUP_REMOVED lines=17> */
.L_x_6585:
        /* <DEDUP_REMOVED lines=33> */
.L_x_6591:
        /* <DEDUP_REMOVED lines=21> */
.L_x_6590:
        /* <DEDUP_REMOVED lines=25> */
.L_x_6592:
        /* <DEDUP_REMOVED lines=16> */
.L_x_6588:
        /* <DEDUP_REMOVED lines=10> */
.L_x_6584:
[----:B------:R-:W-:Y:S05]  /*57a0*/  BSYNC.RECONVERGENT B0 ;  /* 0x0000000000007941 */ /* 0x000fea0003800200 */
.L_x_6583:
        /* <DEDUP_REMOVED lines=38> */
.L_x_6597:
        /* <DEDUP_REMOVED lines=11> */
[----:B012--5:R-:W-:Y:S01]  /*5ac0*/  FFMA.FTZ R172, R171, UR25, R148 ;  /* 0x00000019abac7c23 */ /* 0x027fe20008010094 */
        /* <DEDUP_REMOVED lines=9> */
.L_x_6596:
        /* <DEDUP_REMOVED lines=25> */
.L_x_6599:
        /* <DEDUP_REMOVED lines=17> */
.L_x_6595:
        /* <DEDUP_REMOVED lines=33> */
.L_x_6601:
        /* <DEDUP_REMOVED lines=21> */
.L_x_6600:
        /* <DEDUP_REMOVED lines=25> */
.L_x_6602:
        /* <DEDUP_REMOVED lines=16> */
.L_x_6598:
        /* <DEDUP_REMOVED lines=10> */
.L_x_6594:
[----:B------:R-:W-:Y:S05]  /*6490*/  BSYNC.RECONVERGENT B0 ;  /* 0x0000000000007941 */ /* 0x000fea0003800200 */
.L_x_6593:
        /* <DEDUP_REMOVED lines=38> */
.L_x_6607:
        /* <DEDUP_REMOVED lines=11> */
[----:B0123--:R-:W-:Y:S01]  /*67b0*/  FFMA.FTZ R172, R171, UR25, R152 ;  /* 0x00000019abac7c23 */ /* 0x00ffe20008010098 */
        /* <DEDUP_REMOVED lines=9> */
.L_x_6606:
        /* <DEDUP_REMOVED lines=25> */
.L_x_6609:
        /* <DEDUP_REMOVED lines=16> */
[----:B------:R-:W-:Y:S06]  /*6ae0*/  BRA `(.L_x_6608) ;  /* 0x00000004007c7947 */ /* 0x000fec0003800000 */
.L_x_6605:
        /* <DEDUP_REMOVED lines=33> */
.L_x_6611:
        /* <DEDUP_REMOVED lines=21> */
.L_x_6610:
        /* <DEDUP_REMOVED lines=25> */
.L_x_6612:
        /* <DEDUP_REMOVED lines=16> */
.L_x_6608:
        /* <DEDUP_REMOVED lines=10> */
.L_x_6604:
[----:B------:R-:W-:Y:S05]  /*7180*/  BSYNC.RECONVERGENT B0 ;  /* 0x0000000000007941 */ /* 0x000fea0003800200 */
.L_x_6603:
        /* <DEDUP_REMOVED lines=38> */
.L_x_6617:
        /* <DEDUP_REMOVED lines=11> */
[----:B01234-:R-:W-:Y:S01]  /*74a0*/  FFMA.FTZ R172, R171, UR25, R156 ;  /* 0x00000019abac7c23 */ /* 0x01ffe2000801009c */
        /* <DEDUP_REMOVED lines=9> */
.L_x_6616:
        /* <DEDUP_REMOVED lines=25> */
.L_x_6619:
        /* <DEDUP_REMOVED lines=17> */
.L_x_6615:
        /* <DEDUP_REMOVED lines=33> */
.L_x_6621:
        /* <DEDUP_REMOVED lines=21> */
.L_x_6620:
        /* <DEDUP_REMOVED lines=25> */
.L_x_6622:
        /* <DEDUP_REMOVED lines=16> */
.L_x_6618:
        /* <DEDUP_REMOVED lines=10> */
.L_x_6614:
[----:B------:R-:W-:Y:S05]  /*7e70*/  BSYNC.RECONVERGENT B0 ;  /* 0x0000000000007941 */ /* 0x000fea0003800200 */
.L_x_6613:
        /* <DEDUP_REMOVED lines=39> */
.L_x_6627:
        /* <DEDUP_REMOVED lines=21> */
.L_x_6626:
        /* <DEDUP_REMOVED lines=25> */
.L_x_6629:
        /* <DEDUP_REMOVED lines=17> */
.L_x_6625:
        /* <DEDUP_REMOVED lines=33> */
.L_x_6631:
        /* <DEDUP_REMOVED lines=21> */
.L_x_6630:
        /* <DEDUP_REMOVED lines=25> */
.L_x_6632:
        /* <DEDUP_REMOVED lines=16> */
.L_x_6628:
[----:B------:R-:W0:Y:S02]  /*8ad0*/  @P4 LDC.64 R176, c[0x0][0x478] ;  /* 0x00011e00ffb04b82 */ /* 0x000e240000000a00 */
[----:B0-----:R-:W-:-:S05]  /*8ae0*/  @P4 IMAD.WIDE.U32 R176, R2, 0x10, R176 ;  /* 0x0000001002b04825 */ /* 0x001fca00078e00b0 */
[----:B------:R0:W-:Y:S02]  /*8af0*/  @P4 STG.E.128 desc[UR14][R176.64], R168 ;  /* 0x000000a8b0004986 */ /* 0x0001e4000c101d0e */
[----:B0-----:R-:W0:Y:S02]  /*8b00*/  LDC.64 R176, c[0x0][0x468] ;  /* 0x00011a00ffb07b82 */ /* 0x001e240000000a00 */
[----:B0-----:R-:W-:-:S05]  /*8b10*/  IMAD.WIDE.U32 R176, R2, 0x10, R176 ;  /* 0x0000001002b07825 */ /* 0x001fca00078e00b0 */
[----:B------:R0:W-:Y:S02]  /*8b20*/  STG.E.128 desc[UR14][R176.64], R172 ;  /* 0x000000acb0007986 */ /* 0x0001e4000c101d0e */
[----:B0-----:R-:W0:Y:S02]  /*8b30*/  @P5 LDC.64 R172, c[0x0][0x470] ;  /* 0x00011c00ffac5b82 */ /* 0x001e240000000a00 */
[----:B0-----:R-:W-:-:S05]  /*8b40*/  @P5 IMAD.WIDE.U32 R172, R2, 0x10, R172 ;  /* 0x0000001002ac5825 */ /* 0x001fca00078e00ac */
[----:B------:R0:W-:Y:S02]  /*8b50*/  @P5 STG.E.128 desc[UR14][R172.64], R164 ;  /* 0x000000a4ac005986 */ /* 0x0001e4000c101d0e */
.L_x_6624:
[----:B------:R-:W-:Y:S05]  /*8b60*/  BSYNC.RECONVERGENT B0 ;  /* 0x0000000000007941 */ /* 0x000fea0003800200 */
.L_x_6623:
[----:B------:R-:W-:Y:S01]  /*8b70*/  UPLOP3.LUT UP1, UPT, UPT, UPT, UP1, 0x40, 0x4 ;  /* 0x000000000004789c */ /* 0x000fe20003f2e810 */
[----:B------:R-:W-:Y:S10]  /*8b80*/  BRA.U !UP3, `(.L_x_6633) ;  /* 0xffffff810bac7547 */ /* 0x000ff4000b83ffff */
.L_x_6546:
[----:B------:R-:W0:Y:S01]  /*8b90*/  S2UR UR4, SR_CTAID.X ;  /* 0x00000000000479c3 */ /* 0x000e220000002500 */
[----:B------:R-:W-:Y:S01]  /*8ba0*/  ISETP.NE.AND P4, PT, R178, RZ, PT ;  /* 0x000000ffb200720c */ /* 0x000fe20003f85270 */
        /* <DEDUP_REMOVED lines=18> */
.L_x_6635:
[----:B------:R-:W-:Y:S05]  /*8cd0*/  BSYNC.RECONVERGENT B0 ;  /* 0x0000000000007941 */ /* 0x000fea0003800200 */
.L_x_6634:
[----:B------:R-:W-:Y:S01]  /*8ce0*/  ISETP.NE.AND P4, PT, R226, RZ, PT ;  /* 0x000000ffe200720c */ /* 0x000fe20003f85270 */
[----:B------:R-:W-:-:S12]  /*8cf0*/  BSSY.RECONVERGENT B0, `(.L_x_6636) ;  /* 0x000000f000007945 */ /* 0x000fd80003800200 */
        /* <DEDUP_REMOVED lines=14> */
.L_x_6637:
[----:B------:R-:W-:Y:S05]  /*8de0*/  BSYNC.RECONVERGENT B0 ;  /* 0x0000000000007941 */ /* 0x000fea0003800200 */
.L_x_6636:
        /* <DEDUP_REMOVED lines=15> */
.L_x_6639:
[----:B------:R-:W-:Y:S05]  /*8ee0*/  BSYNC.RECONVERGENT B0 ;  /* 0x0000000000007941 */ /* 0x000fea0003800200 */
.L_x_6638:
        /* <DEDUP_REMOVED lines=15> */
.L_x_6641:
[----:B------:R-:W-:Y:S05]  /*8fe0*/  BSYNC.RECONVERGENT B0 ;  /* 0x0000000000007941 */ /* 0x000fea0003800200 */
.L_x_6640:
        /* <DEDUP_REMOVED lines=15> */
.L_x_6643:
[----:B------:R-:W-:Y:S05]  /*90e0*/  BSYNC.RECONVERGENT B0 ;  /* 0x0000000000007941 */ /* 0x000fea0003800200 */
.L_x_6642:
        /* <DEDUP_REMOVED lines=15> */
.L_x_6645:
[----:B------:R-:W-:Y:S05]  /*91e0*/  BSYNC.RECONVERGENT B0 ;  /* 0x0000000000007941 */ /* 0x000fea0003800200 */
.L_x_6644:
[----:B------:R-:W-:-:S13]  /*91f0*/  ISETP.NE.AND P0, PT, R225, RZ, PT ;  /* 0x000000ffe100720c */ /* 0x000fda0003f05270 */
        /* <DEDUP_REMOVED lines=14> */
.L_x_6646:
        /* <DEDUP_REMOVED lines=10> */
.L_x_7320:


//--------------------- .text._ZN10layer_norm31ln_parallel_residual_bwd_kernelINS_13Kernel_traitsIfffffjLj7168ELj1ELj1ELj8ELj16ENS_18Kernel_traits_baseILj7168EfffffjLj256EEEEELb0ELb0ELb1EEEvNS_9BwdParamsE --------------------------
	.section	.text._ZN10layer_norm31ln_parallel_residual_bwd_kernelINS_13Kernel_traitsIfffffjLj7168ELj1ELj1ELj8ELj16ENS_18Kernel_traits_baseILj7168EfffffjLj256EEEEELb0ELb0ELb1EEEvNS_9BwdParamsE,"ax",@progbits
	.align	128
        .global         _ZN10layer_norm31ln_parallel_residual_bwd_kernelINS_13Kernel_traitsIfffffjLj7168ELj1ELj1ELj8ELj16ENS_18Kernel_traits_baseILj7168EfffffjLj256EEEEELb0ELb0ELb1EEEvNS_9BwdParamsE
        .type           _ZN10layer_norm31ln_parallel_residual_bwd_kernelINS_13Kernel_traitsIfffffjLj7168ELj1ELj1ELj8ELj16ENS_18Kernel_traits_baseILj7168EfffffjLj256EEEEELb0ELb0ELb1EEEvNS_9BwdParamsE,@function
        .size           _ZN10layer_norm31ln_parallel_residual_bwd_kernelINS_13Kernel_traitsIfffffjLj7168ELj1ELj1ELj8ELj16ENS_18Kernel_traits_baseILj7168EfffffjLj256EEEEELb0ELb0ELb1EEEvNS_9BwdParamsE,(.L_x_7321 - _ZN10layer_norm31ln_parallel_residual_bwd_kernelINS_13Kernel_traitsIfffffjLj7168ELj1ELj1ELj8ELj16ENS_18Kernel_traits_baseILj7168EfffffjLj256EEEEELb0ELb0ELb1EEEvNS_9BwdParamsE)
        .other          _ZN10layer_norm31ln_parallel_residual_bwd_kernelINS_13Kernel_traitsIfffffjLj7168ELj1ELj1ELj8ELj16ENS_18Kernel_traits_baseILj7168EfffffjLj256EEEEELb0ELb0ELb1EEEvNS_9BwdParamsE,@"STO_CUDA_ENTRY STV_DEFAULT"
_ZN10layer_norm31ln_parallel_residual_bwd_kernelINS_13Kernel_traitsIfffffjLj7168ELj1ELj1ELj8ELj16ENS_18Kernel_traits_baseILj7168EfffffjLj256EEEEELb0ELb0ELb1EEEvNS_9BwdParamsE:
.text._ZN10layer_norm31ln_parallel_residual_bwd_kernelINS_13Kernel_traitsIfffffjLj7168ELj1ELj1ELj8ELj16ENS_18Kernel_traits_baseILj7168EfffffjLj256EEEEELb0ELb0ELb1EEEvNS_9BwdParamsE:
        /* <DEDUP_REMOVED lines=86> */
[----:B0-----:R3:W5:Y:S01]  /*0560*/  LDG.E.128 R80, desc[UR14][R2.64] ;  /* 0x0000000e02507981 */ /* 0x001762000c1e1d00 */
[----:B------:R-:W-:Y:S02]  /*0570*/  CS2R R216, SRZ ;  /* 0x0000000000d87805 */ /* 0x000fe4000001ff00 */
[----:B------:R-:W-:Y:S01]  /*0580*/  CS2R R214, SRZ ;  /* 0x0000000000d67805 */ /* 0x000fe2000001ff00 */
[----:B--2---:R-:W-:Y:S01]  /*0590*/  IMAD.WIDE.U32 R4, R174, 0x10, R4 ;  /* 0x00000010ae047825 */ /* 0x004fe200078e0004 */
[----:B------:R3:W5:Y:S01]  /*05a0*/  LDG.E.128 R76, desc[UR14][R2.64+0x1000] ;  /* 0x0010000e024c7981 */ /* 0x000762000c1e1d00 */
[----:B------:R-:W-:-:S02]  /*05b0*/  CS2R R212, SRZ ;  /* 0x0000000000d47805 */ /* 0x000fc4000001ff00 */
[----:B------:R-:W-:Y:S02]  /*05c0*/  CS2R R210, SRZ ;  /* 0x0000000000d27805 */ /* 0x000fe4000001ff00 */
[----:B------:R-:W-:Y:S01]  /*05d0*/  CS2R R208, SRZ ;  /* 0x0000000000d07805 */ /* 0x000fe2000001ff00 */
[----:B------:R3:W5:Y:S01]  /*05e0*/  LDG.E.128 R72, desc[UR14][R2.64+0x2000] ;  /* 0x0020000e02487981 */ /* 0x000762000c1e1d00 */
[----:B------:R-:W-:Y:S02]  /*05f0*/  CS2R R206, SRZ ;  /* 0x0000000000ce7805 */ /* 0x000fe4000001ff00 */
[----:B------:R-:W-:Y:S02]  /*0600*/  CS2R R204, SRZ ;  /* 0x0000000000cc7805 */ /* 0x000fe4000001ff00 */
[----:B------:R-:W-:Y:S01]  /*0610*/  MOV R188, RZ ;  /* 0x000000ff00bc7202 */ /* 0x000fe20000000f00 */
[----:B------:R3:W5:Y:S01]  /*0620*/  LDG.E.128 R68, desc[UR14][R2.64+0x3000] ;  /* 0x0030000e02447981 */ /* 0x000762000c1e1d00 */
[----:B------:R-:W-:-:S02]  /*0630*/  CS2R R186, SRZ ;  /* 0x0000000000ba7805 */ /* 0x000fc4000001ff00 */
[----:B------:R-:W-:Y:S02]  /*0640*/  CS2R R184, SRZ ;  /* 0x0000000000b87805 */ /* 0x000fe4000001ff00 */
        /* <DEDUP_REMOVED lines=11> */
[----:B------:R-:W-:Y:S02]  /*0700*/  UPLOP3.LUT UP1, UPT, UPT, UPT, UPT, 0x40, 0x4 ;  /* 0x000000000004789c */ /* 0x000fe40003f2e870 */
[----:B------:R3:W5:Y:S01]  /*0710*/  LDG.E.128 R52, desc[UR14][R4.64] ;  /* 0x0000000e04347981 */ /* 0x000762000c1e1d00 */
[----:B------:R-:W0:Y:S03]  /*0720*/  LDCU UR21, c[0x0][0x388] ;  /* 0x00007100ff1577ac */ /* 0x000e260008000800 */
[----:B------:R3:W5:Y:S01]  /*0730*/  LDG.E.128 R48, desc[UR14][R4.64+0x1000] ;  /* 0x0010000e04307981 */ /* 0x000762000c1e1d00 */
[----:B------:R-:W1:Y:S03]  /*0740*/  LDCU.U8 UR20, c[0x0][0x410] ;  /* 0x00008200ff1477ac */ /* 0x000e660008000000 */
[----:B------:R3:W5:Y:S01]  /*0750*/  LDG.E.128 R44, desc[UR14][R4.64+0x2000] ;  /* 0x0020000e042c7981 */ /* 0x000762000c1e1d00 */
[----:B------:R-:W2:Y:S03]  /*0760*/  LDCU UR26, c[0x0][0x400] ;  /* 0x00008000ff1a77ac */ /* 0x000ea60008000800 */
[----:B------:R3:W5:Y:S01]  /*0770*/  LDG.E.128 R40, desc[UR14][R4.64+0x3000] ;  /* 0x0030000e04287981 */ /* 0x000762000c1e1d00 */
[----:B------:R-:W4:Y:S03]  /*0780*/  LDCU.64 UR28, c[0x0][0x468] ;  /* 0x00008d00ff1c77ac */ /* 0x000f260008000a00 */
[----:B------:R3:W5:Y:S01]  /*0790*/  LDG.E.128 R36, desc[UR14][R4.64+0x4000] ;  /* 0x0040000e04247981 */ /* 0x000762000c1e1d00 */
[----:B------:R-:W0:Y:S03]  /*07a0*/  LDCU.64 UR12, c[0x0][0x470] ;  /* 0x00008e00ff0c77ac */ /* 0x000e260008000a00 */
[----:B------:R3:W5:Y:S01]  /*07b0*/  LDG.E.128 R32, desc[UR14][R4.64+0x5000] ;  /* 0x0050000e04207981 */ /* 0x000762000c1e1d00 */
[----:B------:R-:W0:Y:S03]  /*07c0*/  LDCU.64 UR10, c[0x0][0x478] ;  /* 0x00008f00ff0a77ac */ /* 0x000e260008000a00 */
[----:B------:R3:W5:Y:S01]  /*07d0*/  LDG.E.128 R28, desc[UR14][R4.64+0x6000] ;  /* 0x0060000e041c7981 */ /* 0x000762000c1e1d00 */
[----:B------:R-:W0:Y:S03]  /*07e0*/  LDCU.128 UR16, c[0x0][0x3c0] ;  /* 0x00007800ff1077ac */ /* 0x000e260008000c00 */
        /* <DEDUP_REMOVED lines=32> */
[----:B------:R3:W-:Y:S01]  /*09f0*/  STL [R1], RZ ;  /* 0x000000ff01007387 */ /* 0x0007e20000100800 */
[----:B------:R-:W-:-:S02]  /*0a00*/  CS2R R14, SRZ ;  /* 0x00000000000e7805 */ /* 0x000fc4000001ff00 */
[----:B------:R-:W-:Y:S02]  /*0a10*/  CS2R R12, SRZ ;  /* 0x00000000000c7805 */ /* 0x000fe4000001ff00 */
[----:B------:R-:W-:Y:S02]  /*0a20*/  CS2R R10, SRZ ;  /* 0x00000000000a7805 */ /* 0x000fe4000001ff00 */
[----:B------:R-:W-:Y:S02]  /*0a30*/  CS2R R8, SRZ ;  /* 0x0000000000087805 */ /* 0x000fe4000001ff00 */
[----:B01234-:R-:W-:-:S07]  /*0a40*/  CS2R R6, SRZ ;  /* 0x0000000000067805 */ /* 0x01ffce000001ff00 */
.L_x_6706:
[----:B------:R-:W-:Y:S01]  /*0a50*/  UIMAD.WIDE UR6, UR4, 0x4, UR16 ;  /* 0x00000004040678a5 */ /* 0x000fe2000f8e0210 */
[----:B0-----:R-:W0:Y:S01]  /*0a60*/  LDC.64 R168, c[0x0][0x3a8] ;  /* 0x0000ea00ffa87b82 */ /* 0x001e220000000a00 */
[----:B------:R-:W-:-:S04]  /*0a70*/  UIMAD UR5, UR4, UR21, URZ ;  /* 0x00000015040572a4 */ /* 0x000fc8000f8e02ff */
[----:B------:R-:W-:Y:S01]  /*0a80*/  MOV R2, UR6 ;  /* 0x0000000600027c02 */ /* 0x000fe20008000f00 */
[----:B------:R-:W-:Y:S01]  /*0a90*/  USHF.R.S32.HI UR6, URZ, 0x1f, UR5 ;  /* 0x0000001fff067899 */ /* 0x000fe20008011405 */
[----:B------:R-:W-:Y:S01]  /*0aa0*/  MOV R3, UR7 ;  /* 0x0000000700037c02 */ /* 0x000fe20008000f00 */
[----:B------:R-:W1:Y:S01]  /*0ab0*/  LDC.64 R170, c[0x0][0x430] ;  /* 0x00010c00ffaa7b82 */ /* 0x000e620000000a00 */
[----:B------:R-:W-:Y:S02]  /*0ac0*/  UIMAD.WIDE UR8, UR4, 0x4, UR18 ;  /* 0x00000004040878a5 */ /* 0x000fe4000f8e0212 */
[----:B------:R-:W-:Y:S01]  /*0ad0*/  ULEA.HI UR6, UR6, UR5, URZ, 0x2 ;  /* 0x0000000506067291 */ /* 0x000fe2000f8f10ff */
[----:B------:R2:W3:Y:S04]  /*0ae0*/  LDG.E R189, desc[UR14][R2.64] ;  /* 0x0000000e02bd7981 */ /* 0x0004e8000c1e1900 */
[----:B------:R-:W4:Y:S01]  /*0af0*/  LDC.64 R176, c[0x0][0x428] ;  /* 0x00010a00ffb07b82 */ /* 0x000f220000000a00 */
[----:B------:R-:W-:-:S04]  /*0b00*/  MOV R5, UR6 ;  /* 0x0000000600057c02 */ /* 0x000fc80008000f00 */
[----:B------:R-:W-:Y:S02]  /*0b10*/  LEA.HI.SX32 R5, R5, R174, 0x1e ;  /* 0x000000ae05057211 */ /* 0x000fe400078ff2ff */
[----:B--2---:R-:W-:Y:S02]  /*0b20*/  MOV R2, UR8 ;  /* 0x0000000800027c02 */ /* 0x004fe40008000f00 */
[----:B------:R-:W-:Y:S01]  /*0b30*/  MOV R3, UR9 ;  /* 0x0000000900037c02 */ /* 0x000fe20008000f00 */
[----:B0-----:R-:W-:-:S04]  /*0b40*/  IMAD.WIDE.U32 R120, R5, 0x10, R168 ;  /* 0x0000001005787825 */ /* 0x001fc800078e00a8 */
[----:B------:R0:W2:Y:S01]  /*0b50*/  LDG.E R0, desc[UR14][R2.64] ;  /* 0x0000000e02007981 */ /* 0x0000a2000c1e1900 */
[----:B-1----:R-:W-:-:S03]  /*0b60*/  IMAD.WIDE.U32 R124, R5, 0x10, R170 ;  /* 0x00000010057c7825 */ /* 0x002fc600078e00aa */
[----:B------:R-:W2:Y:S04]  /*0b70*/  LDG.E.128 R120, desc[UR14][R120.64] ;  /* 0x0000000e78787981 */ /* 0x000ea8000c1e1d00 */
[----:B------:R-:W2:Y:S01]  /*0b80*/  LDG.E.128 R124, desc[UR14][R124.64] ;  /* 0x0000000e7c7c7981 */ /* 0x000ea2000c1e1d00 */
[----:B----4-:R-:W-:-:S06]  /*0b90*/  IMAD.WIDE.U32 R128, R5, 0x10, R176 ;  /* 0x0000001005807825 */ /* 0x010fcc00078e00b0 */
[----:B------:R-:W4:Y:S01]  /*0ba0*/  LDG.E.128 R128, desc[UR14][R128.64] ;  /* 0x0000000e80807981 */ /* 0x000f22000c1e1d00 */
[----:B------:R-:W-:-:S04]  /*0bb0*/  ISETP.NE.U32.AND P0, PT, RZ, UR22, PT ;  /* 0x00000016ff007c0c */ /* 0x000fc8000bf05070 */
[----:B------:R-:W-:Y:S02]  /*0bc0*/  ISETP.NE.AND.EX P0, PT, RZ, UR23, PT, P0 ;  /* 0x00000017ff007c0c */ /* 0x000fe4000bf05300 */
[----:B------:R-:W-:-:S11]  /*0bd0*/  ISETP.NE.AND P2, PT, RZ, UR20, PT ;  /* 0x00000014ff007c0c */ /* 0x000fd6000bf45270 */
[----:B------:R-:W1:Y:S01]  /*0be0*/  @P0 LDC.64 R190, c[0x0][0x438] ;  /* 0x00010e00ffbe0b82 */ /* 0x000e620000000a00 */
[C---:B------:R-:W-:Y:S02]  /*0bf0*/  IADD3 R4, PT, PT, R5.reuse, 0x100, RZ ;  /* 0x0000010005047810 */ /* 0x040fe40007ffe0ff */
[C---:B------:R-:W-:Y:S02]  /*0c00*/  IADD3 R192, PT, PT, R5.reuse, 0x300, RZ ;  /* 0x0000030005c07810 */ /* 0x040fe40007ffe0ff */
[----:B0-----:R-:W-:Y:S01]  /*0c10*/  IADD3 R3, PT, PT, R5, 0x200, RZ ;  /* 0x0000020005037810 */ /* 0x001fe20007ffe0ff */
[----:B------:R-:W-:-:S04]  /*0c20*/  IMAD.WIDE.U32 R132, R4, 0x10, R168 ;  /* 0x0000001004847825 */ /* 0x000fc800078e00a8 */
[--C-:B------:R-:W-:Y:S02]  /*0c30*/  IMAD.WIDE.U32 R148, R3, 0x10, R170.reuse ;  /* 0x0000001003947825 */ /* 0x100fe400078e00aa */
[----:B------:R-:W4:Y:S02]  /*0c40*/  LDG.E.128 R132, desc[UR14][R132.64] ;  /* 0x0000000e84847981 */ /* 0x000f24000c1e1d00 */
[----:B------:R-:W-:Y:S02]  /*0c50*/  IMAD.WIDE.U32 R136, R4, 0x10, R170 ;  /* 0x0000001004887825 */ /* 0x000fe400078e00aa */
[----:B------:R-:W4:Y:S04]  /*0c60*/  LDG.E.128 R148, desc[UR14][R148.64] ;  /* 0x0000000e94947981 */ /* 0x000f28000c1e1d00 */
[----:B------:R-:W4:Y:S01]  /*0c70*/  LDG.E.128 R136, desc[UR14][R136.64] ;  /* 0x0000000e88887981 */ /* 0x000f22000c1e1d00 */
[----:B-1----:R-:W-:-:S05]  /*0c80*/  @P0 IMAD.WIDE.U32 R190, R192, 0x10, R190 ;  /* 0x00000010c0be0825 */ /* 0x002fca00078e00be */
[----:B-----5:R0:W5:Y:S01]  /*0c90*/  @P0 LDG.E.128 R84, desc[UR14][R190.64] ;  /* 0x0000000ebe540981 */ /* 0x020162000c1e1d00 */
[----:B------:R-:W-:-:S06]  /*0ca0*/  IMAD.WIDE.U32 R140, R4, 0x10, R176 ;  /* 0x00000010048c7825 */ /* 0x000fcc00078e00b0 */
[----:B------:R-:W4:Y:S01]  /*0cb0*/  LDG.E.128 R140, desc[UR14][R140.64] ;  /* 0x0000000e8c8c7981 */ /* 0x000f22000c1e1d00 */
[----:B---3--:R-:W-:-:S04]  /*0cc0*/  FSEL R189, R189, RZ, !P2 ;  /* 0x000000ffbdbd7208 */ /* 0x008fc80005000000 */
[----:B------:R-:W-:Y:S02]  /*0cd0*/  R2UR UR5, R189 ;  /* 0x00000000bd0572ca */ /* 0x000fe400000e0000 */
[----:B--2---:R-:W-:-:S11]  /*0ce0*/  R2UR UR9, R0 ;  /* 0x00000000000972ca */ /* 0x004fd600000e0000 */
[----:B------:R-:W-:Y:S01]  /*0cf0*/  FADD.FTZ R0, R120, -UR5 ;  /* 0x8000000578007e21 */ /* 0x000fe20008010000 */
[----:B------:R-:W-:Y:S01]  /*0d00*/  FADD.FTZ R121, R121, -UR5 ;  /* 0x8000000579797e21 */ /* 0x000fe20008010000 */
[----:B------:R-:W-:Y:S02]  /*0d10*/  FMUL.FTZ R189, R52, R124 ;  /* 0x0000007c34bd7220 */ /* 0x000fe40000410000 */
[----:B------:R-:W-:Y:S01]  /*0d20*/  FMUL.FTZ R0, R0, UR9 ;  /* 0x0000000900007c20 */ /* 0x000fe20008410000 */
[----:B------:R-:W-:Y:S01]  /*0d30*/  FADD.FTZ R231, R124, R231 ;  /* 0x000000e77ce77221 */ /* 0x000fe20000010000 */
[C---:B----4-:R-:W-:Y:S02]  /*0d40*/  FADD.FTZ R186, R128.reuse, R186 ;  /* 0x000000ba80ba7221 */ /* 0x050fe40000010000 */
[----:B------:R-:W-:Y:S01]  /*0d50*/  FFMA.FTZ R6, R128, R0, R6 ;  /* 0x0000000080067223 */ /* 0x000fe20000010006 */
[----:B------:R-:W-:Y:S01]  /*0d60*/  FFMA.FTZ R189, R80, R128, R189 ;  /* 0x0000008050bd7223 */ /* 0x000fe200000100bd */
[----:B------:R-:W-:Y:S01]  /*0d70*/  FFMA.FTZ R227, R124, R0, R227 ;  /* 0x000000007ce37223 */ /* 0x000fe200000100e3 */
[----:B------:R-:W2:Y:S01]  /*0d80*/  LDL.LU R128, [R1+0x10] ;  /* 0x0000100001807983 */ /* 0x000ea20000300800 */
[----:B0-----:R-:W-:-:S03]  /*0d90*/  FMUL.FTZ R190, R121, UR9 ;  /* 0x0000000979be7c20 */ /* 0x001fc60008410000 */
[----:B------:R-:W3:Y:S04]  /*0da0*/  LDL.LU R124, [R1+0xc] ;  /* 0x00000c00017c7983 */ /* 0x000ee80000300800 */
[----:B------:R-:W4:Y:S01]  /*0db0*/  LDL.LU R121, [R1+0x8] ;  /* 0x0000080001797983 */ /* 0x000f220000300800 */
[----:B------:R-:W-:-:S04]  /*0dc0*/  IMAD.WIDE.U32 R144, R3, 0x10, R168 ;  /* 0x0000001003907825 */ /* 0x000fc800078e00a8 */
[----:B------:R-:W-:Y:S02]  /*0dd0*/  IMAD.WIDE.U32 R152, R3, 0x10, R176 ;  /* 0x0000001003987825 */ /* 0x000fe400078e00b0 */
[----:B------:R-:W2:Y:S04]  /*0de0*/  LDG.E.128 R144, desc[UR14][R144.64] ;  /* 0x0000000e90907981 */ /* 0x000ea8000c1e1d00 */
[----:B------:R-:W2:Y:S01]  /*0df0*/  LDG.E.128 R152, desc[UR14][R152.64] ;  /* 0x0000000e98987981 */ /* 0x000ea2000c1e1d00 */
[----:B------:R-:W-:-:S04]  /*0e00*/  IMAD.WIDE.U32 R160, R192, 0x10, R170 ;  /* 0x00000010c0a07825 */ /* 0x000fc800078e00aa */
[----:B------:R-:W-:Y:S01]  /*0e10*/  FADD.FTZ R135, R135, -UR5 ;  /* 0x8000000587877e21 */ /* 0x000fe20008010000 */
[----:B------:R-:W-:Y:S01]  /*0e20*/  FADD.FTZ R134, R134, -UR5 ;  /* 0x8000000586867e21 */ /* 0x000fe20008010000 */
[----:B------:R-:W2:Y:S02]  /*0e30*/  LDG.E.128 R160, desc[UR14][R160.64] ;  /* 0x0000000ea0a07981 */ /* 0x000ea4000c1e1d00 */
[----:B------:R-:W-:Y:S01]  /*0e40*/  FMUL.FTZ R202, R135, UR9 ;  /* 0x0000000987ca7c20 */ /* 0x000fe20008410000 */
[----:B------:R-:W-:Y:S01]  /*0e50*/  FMUL.FTZ R200, R134, UR9 ;  /* 0x0000000986c87c20 */ /* 0x000fe20008410000 */
[----:B------:R-:W-:Y:S01]  /*0e60*/  FMUL.FTZ R203, R51, R139 ;  /* 0x0000008b33cb7220 */ /* 0x000fe20000410000 */
[C---:B------:R-:W-:Y:S01]  /*0e70*/  FADD.FTZ R246, R139.reuse, R246 ;  /* 0x000000f68bf67221 */ /* 0x040fe20000010000 */
[----:B------:R-:W-:Y:S01]  /*0e80*/  FFMA.FTZ R240, R139, R202, R240 ;  /* 0x000000ca8bf07223 */ /* 0x000fe200000100f0 */
[----:B------:R-:W-:Y:S01]  /*0e90*/  FMUL.FTZ R201, R50, R138 ;  /* 0x0000008a32c97220 */ /* 0x000fe20000410000 */
[----:B------:R-:W2:Y:S01]  /*0ea0*/  LDL.LU R139, [R1+0x14] ;  /* 0x00001400018b7983 */ /* 0x000ea20000300800 */
[C---:B------:R-:W-:Y:S01]  /*0eb0*/  FADD.FTZ R245, R138.reuse, R245 ;  /* 0x000000f58af57221 */ /* 0x040fe20000010000 */
[----:B------:R-:W-:Y:S01]  /*0ec0*/  FFMA.FTZ R239, R138, R200, R239 ;  /* 0x000000c88aef7223 */ /* 0x000fe200000100ef */
[----:B------:R-:W-:Y:S01]  /*0ed0*/  FADD.FTZ R133, R133, -UR5 ;  /* 0x8000000585857e21 */ /* 0x000fe20008010000 */
[----:B------:R-:W-:Y:S01]  /*0ee0*/  FADD.FTZ R132, R132, -UR5 ;  /* 0x8000000584847e21 */ /* 0x000fe20008010000 */
[----:B------:R-:W-:Y:S01]  /*0ef0*/  FMUL.FTZ R199, R49, R137 ;  /* 0x0000008931c77220 */ /* 0x000fe20000410000 */
[----:B------:R-:W-:Y:S01]  /*0f00*/  FMUL.FTZ R197, R48, R136 ;  /* 0x0000008830c57220 */ /* 0x000fe20000410000 */
[----:B------:R-:W-:Y:S01]  /*0f10*/  FMUL.FTZ R198, R133, UR9 ;  /* 0x0000000985c67c20 */ /* 0x000fe20008410000 */
[----:B------:R-:W-:Y:S01]  /*0f20*/  FMUL.FTZ R196, R132, UR9 ;  /* 0x0000000984c47c20 */ /* 0x000fe20008410000 */
[----:B------:R-:W-:-:S04]  /*0f30*/  IMAD.WIDE.U32 R156, R192, 0x10, R168 ;  /* 0x00000010c09c7825 */ /* 0x000fc800078e00a8 */
[C---:B------:R-:W-:Y:S01]  /*0f40*/  FADD.FTZ R206, R141.reuse, R206 ;  /* 0x000000ce8dce7221 */ /* 0x040fe20000010000 */
[----:B------:R-:W-:Y:S01]  /*0f50*/  FFMA.FTZ R11, R141, R198, R11 ;  /* 0x000000c68d0b7223 */ /* 0x000fe2000001000b */
[----:B------:R-:W-:Y:S01]  /*0f60*/  FFMA.FTZ R199, R77, R141, R199 ;  /* 0x0000008d4dc77223 */ /* 0x000fe200000100c7 */
[C---:B------:R-:W-:Y:S01]  /*0f70*/  FADD.FTZ R205, R140.reuse, R205 ;  /* 0x000000cd8ccd7221 */ /* 0x040fe20000010000 */
[----:B------:R-:W-:Y:S01]  /*0f80*/  FFMA.FTZ R10, R140, R196, R10 ;  /* 0x000000c48c0a7223 */ /* 0x000fe2000001000a */
[----:B------:R-:W-:Y:S01]  /*0f90*/  FFMA.FTZ R197, R76, R140, R197 ;  /* 0x0000008c4cc57223 */ /* 0x000fe200000100c5 */
[----:B------:R-:W2:Y:S01]  /*0fa0*/  LDG.E.128 R156, desc[UR14][R156.64] ;  /* 0x0000000e9c9c7981 */ /* 0x000ea2000c1e1d00 */
[----:B---3--:R-:W-:Y:S01]  /*0fb0*/  FADD.FTZ R124, R149, R124 ;  /* 0x0000007c957c7221 */ /* 0x008fe20000010000 */
[----:B----4-:R-:W-:Y:S01]  /*0fc0*/  FADD.FTZ R121, R148, R121 ;  /* 0x0000007994797221 */ /* 0x010fe20000010000 */
[----:B--2---:R-:W-:Y:S01]  /*0fd0*/  FADD.FTZ R128, R150, R128 ;  /* 0x0000008096807221 */ /* 0x004fe20000010000 */
[----:B------:R-:W-:-:S03]  /*0fe0*/  FADD.FTZ R147, R147, -UR5 ;  /* 0x8000000593937e21 */ /* 0x000fc60008010000 */
[----:B------:R-:W-:Y:S01]  /*0ff0*/  STL [R1+0x8], R121 ;  /* 0x0000087901007387 */ /* 0x000fe20000100800 */
[----:B------:R-:W-:-:S03]  /*1000*/  FADD.FTZ R212, R155, R212 ;  /* 0x000000d49bd47221 */ /* 0x000fc60000010000 */
[----:B------:R-:W-:Y:S01]  /*1010*/  STL [R1+0xc], R124 ;  /* 0x00000c7c01007387 */ /* 0x000fe20000100800 */
[----:B------:R-:W-:Y:S01]  /*1020*/  IADD3 R2, PT, PT, R5, 0x400, RZ ;  /* 0x0000040005027810 */ /* 0x000fe20007ffe0ff */
[----:B------:R-:W-:-:S04]  /*1030*/  IMAD.WIDE.U32 R164, R192, 0x10, R176 ;  /* 0x00000010c0a47825 */ /* 0x000fc800078e00b0 */
[----:B------:R-:W-:Y:S01]  /*1040*/  FADD.FTZ R144, R144, -UR5 ;  /* 0x8000000590907e21 */ /* 0x000fe20008010000 */
[----:B------:R-:W2:Y:S01]  /*1050*/  LDL.LU R138, [R1+0x38] ;  /* 0x00003800018a7983 */ /* 0x000ea20000300800 */
[----:B------:R-:W-:Y:S01]  /*1060*/  FADD.FTZ R145, R145, -UR5 ;  /* 0x8000000591917e21 */ /* 0x000fe20008010000 */
[----:B------:R-:W-:Y:S01]  /*1070*/  FMUL.FTZ R120, R44, R148 ;  /* 0x000000942c787220 */ /* 0x000fe20000410000 */
[----:B------:R-:W-:Y:S01]  /*1080*/  FADD.FTZ R209, R152, R209 ;  /* 0x000000d198d17221 */ /* 0x000fe20000010000 */
[----:B------:R-:W-:Y:S01]  /*1090*/  STL [R1+0x10], R128 ;  /* 0x0000108001007387 */ /* 0x000fe20000100800 */
[----:B------:R-:W-:Y:S01]  /*10a0*/  FADD.FTZ R146, R146, -UR5 ;  /* 0x8000000592927e21 */ /* 0x000fe20008010000 */
[----:B------:R-:W-:Y:S01]  /*10b0*/  FADD.FTZ R210, R153, R210 ;  /* 0x000000d299d27221 */ /* 0x000fe20000010000 */
[----:B------:R-:W-:Y:S01]  /*10c0*/  FADD.FTZ R207, R142, R207 ;  /* 0x000000cf8ecf7221 */ /* 0x000fe20000010000 */
[----:B------:R-:W3:Y:S01]  /*10d0*/  LDL.LU R141, [R1+0x3c] ;  /* 0x00003c00018d7983 */ /* 0x000ee20000300800 */
[C---:B------:R-:W-:Y:S01]  /*10e0*/  FADD.FTZ R208, R143.reuse, R208 ;  /* 0x000000d08fd07221 */ /* 0x040fe20000010000 */
[----:B------:R-:W-:Y:S01]  /*10f0*/  FFMA.FTZ R13, R143, R202, R13 ;  /* 0x000000ca8f0d7223 */ /* 0x000fe2000001000d */
[----:B------:R-:W0:Y:S01]  /*1100*/  LDC.64 R134, c[0x0][0x430] ;  /* 0x00010c00ff867b82 */ /* 0x000e220000000a00 */
[----:B------:R-:W4:Y:S01]  /*1110*/  LDL.LU R140, [R1+0x40] ;  /* 0x00004000018c7983 */ /* 0x000f220000300800 */
[----:B------:R-:W-:Y:S01]  /*1120*/  FMUL.FTZ R147, R147, UR9 ;  /* 0x0000000993937c20 */ /* 0x000fe20008410000 */
[----:B------:R-:W-:Y:S01]  /*1130*/  FMUL.FTZ R132, R47, R151 ;  /* 0x000000972f847220 */ /* 0x000fe20000410000 */
[----:B------:R-:W-:Y:S01]  /*1140*/  IMAD.WIDE.U32 R168, R2, 0x10, R168 ;  /* 0x0000001002a87825 */ /* 0x000fe200078e00a8 */
[----:B------:R-:W4:Y:S03]  /*1150*/  LDG.E.128 R164, desc[UR14][R164.64] ;  /* 0x0000000ea4a47981 */ /* 0x000f26000c1e1d00 */
[----:B------:R-:W-:Y:S01]  /*1160*/  FFMA.FTZ R17, R155, R147, R17 ;  /* 0x000000939b117223 */ /* 0x000fe20000010011 */
[----:B------:R-:W-:-:S02]  /*1170*/  FFMA.FTZ R155, R75, R155, R132 ;  /* 0x0000009b4b9b7223 */ /* 0x000fc40000010084 */
[----:B------:R-:W1:Y:S01]  /*1180*/  @P0 LDC.64 R132, c[0x0][0x438] ;  /* 0x00010e00ff840b82 */ /* 0x000e620000000a00 */
[----:B------:R-:W-:-:S04]  /*1190*/  IMAD.WIDE.U32 R172, R2, 0x10, R170 ;  /* 0x0000001002ac7825 */ /* 0x000fc800078e00aa */
[----:B------:R-:W-:Y:S01]  /*11a0*/  FADD.FTZ R139, R151, R139 ;  /* 0x0000008b978b7221 */ /* 0x000fe20000010000 */
[----:B------:R-:W4:Y:S04]  /*11b0*/  LDG.E.128 R168, desc[UR14][R168.64] ;  /* 0x0000000ea8a87981 */ /* 0x000f28000c1e1d00 */
[----:B------:R0:W-:Y:S04]  /*11c0*/  STL [R1+0x14], R139 ;  /* 0x0000148b01007387 */ /* 0x0001e80000100800 */
[----:B------:R-:W4:Y:S04]  /*11d0*/  LDG.E.128 R172, desc[UR14][R172.64] ;  /* 0x0000000eacac7981 */ /* 0x000f28000c1e1d00 */
[----:B0-----:R-:W4:Y:S01]  /*11e0*/  LDL.LU R139, [R1+0x44] ;  /* 0x00004400018b7983 */ /* 0x001f220000300800 */
[----:B-1----:R-:W-:-:S05]  /*11f0*/  @P0 IMAD.WIDE.U32 R132, R5, 0x10, R132 ;  /* 0x0000001005840825 */ /* 0x002fca00078e0084 */
[----:B------:R0:W5:Y:S01]  /*1200*/  @P0 LDG.E.128 R88, desc[UR14][R132.64] ;  /* 0x0000000e84580981 */ /* 0x000162000c1e1d00 */
[----:B------:R-:W-:Y:S01]  /*1210*/  FMUL.FTZ R144, R144, UR9 ;  /* 0x0000000990907c20 */ /* 0x000fe20008410000 */
[----:B------:R-:W-:-:S03]  /*1220*/  FMUL.FTZ R145, R145, UR9 ;  /* 0x0000000991917c20 */ /* 0x000fc60008410000 */
[----:B------:R-:W-:Y:S01]  /*1230*/  FFMA.FTZ R14, R152, R144, R14 ;  /* 0x00000090980e7223 */ /* 0x000fe2000001000e */
[----:B------:R-:W-:Y:S01]  /*1240*/  FFMA.FTZ R152, R72, R152, R120 ;  /* 0x0000009848987223 */ /* 0x000fe20000010078 */
[----:B------:R-:W-:Y:S01]  /*1250*/  FMUL.FTZ R120, R45, R149 ;  /* 0x000000952d787220 */ /* 0x000fe20000410000 */
[----:B------:R-:W-:Y:S01]  /*1260*/  FFMA.FTZ R242, R149, R145, R242 ;  /* 0x0000009195f27223 */ /* 0x000fe200000100f2 */
[----:B------:R-:W-:Y:S01]  /*1270*/  FADD.FTZ R149, R156, -UR5 ;  /* 0x800000059c957e21 */ /* 0x000fe20008010000 */
[----:B--2---:R-:W-:-:S05]  /*1280*/  FADD.FTZ R138, R160, R138 ;  /* 0x0000008aa08a7221 */ /* 0x004fca0000010000 */
[----:B------:R1:W-:Y:S04]  /*1290*/  STL [R1+0x38], R138 ;  /* 0x0000388a01007387 */ /* 0x0003e80000100800 */
[----:B-1----:R-:W2:Y:S04]  /*12a0*/  LDL.LU R138, [R1+0x50] ;  /* 0x00005000018a7983 */ /* 0x002ea80000300800 */
[----:B------:R-:W2:Y:S01]  /*12b0*/  LDL.LU R133, [R1] ;  /* 0x0000000001857983 */ /* 0x000ea20000300800 */
[----:B---3--:R-:W-:Y:S01]  /*12c0*/  FADD.FTZ R141, R161, R141 ;  /* 0x0000008da18d7221 */ /* 0x008fe20000010000 */
[----:B----4-:R-:W-:-:S04]  /*12d0*/  FADD.FTZ R140, R162, R140 ;  /* 0x0000008ca28c7221 */ /* 0x010fc80000010000 */
[----:B------:R1:W-:Y:S04]  /*12e0*/  STL [R1+0x3c], R141 ;  /* 0x00003c8d01007387 */ /* 0x0003e80000100800 */
[----:B------:R-:W-:Y:S04]  /*12f0*/  STL [R1+0x40], R140 ;  /* 0x0000408c01007387 */ /* 0x000fe80000100800 */
[----:B------:R-:W3:Y:S04]  /*1300*/  LDL.LU R156, [R1+0x54] ;  /* 0x00005400019c7983 */ /* 0x000ee80000300800 */
[----:B-1----:R-:W4:Y:S01]  /*1310*/  LDL.LU R141, [R1+0x4] ;  /* 0x00000400018d7983 */ /* 0x002f220000300800 */
[----:B------:R-:W-:Y:S01]  /*1320*/  FMUL.FTZ R146, R146, UR9 ;  /* 0x0000000992927c20 */ /* 0x000fe20008410000 */
[----:B------:R-:W-:Y:S01]  /*1330*/  FFMA.FTZ R15, R153, R145, R15 ;  /* 0x00000091990f7223 */ /* 0x000fe2000001000f */
[----:B------:R-:W-:Y:S01]  /*1340*/  FFMA.FTZ R153, R73, R153, R120 ;  /* 0x0000009949997223 */ /* 0x000fe20000010078 */
[----:B------:R-:W-:Y:S01]  /*1350*/  FMUL.FTZ R120, R46, R150 ;  /* 0x000000962e787220 */ /* 0x000fe20000410000 */
[----:B------:R-:W-:Y:S01]  /*1360*/  FFMA.FTZ R247, R150, R146, R247 ;  /* 0x0000009296f77223 */ /* 0x000fe200000100f7 */
[----:B------:R-:W-:Y:S01]  /*1370*/  FMUL.FTZ R149, R149, UR9 ;  /* 0x0000000995957c20 */ /* 0x000fe20008410000 */
[----:B0-----:R-:W-:Y:S01]  /*1380*/  FMUL.FTZ R132, R40, R160 ;  /* 0x000000a028847220 */ /* 0x001fe20000410000 */
[----:B------:R-:W-:Y:S01]  /*1390*/  FADD.FTZ R150, R157, -UR5 ;  /* 0x800000059d967e21 */ /* 0x000fe20008010000 */
[----:B------:R-:W-:Y:S01]  /*13a0*/  FFMA.FTZ R248, R151, R147, R248 ;  /* 0x0000009397f87223 */ /* 0x000fe200000100f8 */
[C---:B------:R-:W-:Y:S01]  /*13b0*/  FADD.FTZ R213, R164.reuse, R213 ;  /* 0x000000d5a4d57221 */ /* 0x040fe20000010000 */
[----:B------:R-:W-:Y:S01]  /*13c0*/  FFMA.FTZ R18, R164, R149, R18 ;  /* 0x00000095a4127223 */ /* 0x000fe20000010012 */
[----:B------:R-:W-:Y:S01]  /*13d0*/  FFMA.FTZ R164, R68, R164, R132 ;  /* 0x000000a444a47223 */ /* 0x000fe20000010084 */
[----:B------:R-:W-:Y:S01]  /*13e0*/  FMUL.FTZ R150, R150, UR9 ;  /* 0x0000000996967c20 */ /* 0x000fe20008410000 */
[----:B------:R-:W-:Y:S01]  /*13f0*/  FADD.FTZ R151, R158, -UR5 ;  /* 0x800000059e977e21 */ /* 0x000fe20008010000 */
[----:B------:R-:W-:Y:S01]  /*1400*/  FMUL.FTZ R132, R41, R161 ;  /* 0x000000a129847220 */ /* 0x000fe20000410000 */
[----:B------:R-:W-:Y:S01]  /*1410*/  FADD.FTZ R158, R159, -UR5 ;  /* 0x800000059f9e7e21 */ /* 0x000fe20008010000 */
[----:B------:R-:W-:Y:S01]  /*1420*/  FADD.FTZ R159, R168, -UR5 ;  /* 0x80000005a89f7e21 */ /* 0x000fe20008010000 */
[C---:B------:R-:W-:Y:S01]  /*1430*/  FADD.FTZ R214, R165.reuse, R214 ;  /* 0x000000d6a5d67221 */ /* 0x040fe20000010000 */
[----:B------:R-:W-:Y:S01]  /*1440*/  FFMA.FTZ R19, R165, R150, R19 ;  /* 0x00000096a5137223 */ /* 0x000fe20000010013 */
[----:B------:R-:W-:Y:S01]  /*1450*/  FFMA.FTZ R165, R69, R165, R132 ;  /* 0x000000a545a57223 */ /* 0x000fe20000010084 */
[----:B------:R-:W-:Y:S01]  /*1460*/  FMUL.FTZ R151, R151, UR9 ;  /* 0x0000000997977c20 */ /* 0x000fe20008410000 */
[----:B------:R-:W-:Y:S01]  /*1470*/  FMUL.FTZ R132, R42, R162 ;  /* 0x000000a22a847220 */ /* 0x000fe20000410000 */
[----:B------:R-:W-:Y:S01]  /*1480*/  FMUL.FTZ R159, R159, UR9 ;  /* 0x000000099f9f7c20 */ /* 0x000fe20008410000 */
[C---:B------:R-:W-:Y:S01]  /*1490*/  FADD.FTZ R215, R166.reuse, R215 ;  /* 0x000000d7a6d77221 */ /* 0x040fe20000010000 */
[----:B------:R-:W-:Y:S01]  /*14a0*/  FFMA.FTZ R20, R166, R151, R20 ;  /* 0x00000097a6147223 */ /* 0x000fe20000010014 */
[----:B------:R-:W-:Y:S01]  /*14b0*/  FADD.FTZ R139, R163, R139 ;  /* 0x0000008ba38b7221 */ /* 0x000fe20000010000 */
[----:B------:R-:W-:Y:S01]  /*14c0*/  FFMA.FTZ R166, R70, R166, R132 ;  /* 0x000000a646a67223 */ /* 0x000fe20000010084 */
[----:B------:R-:W-:Y:S01]  /*14d0*/  FMUL.FTZ R158, R158, UR9 ;  /* 0x000000099e9e7c20 */ /* 0x000fe20008410000 */
[----:B------:R-:W-:Y:S01]  /*14e0*/  FMUL.FTZ R132, R43, R163 ;  /* 0x000000a32b847220 */ /* 0x000fe20000410000 */
[C---:B------:R-:W-:Y:S01]  /*14f0*/  FADD.FTZ R216, R167.reuse, R216 ;  /* 0x000000d8a7d87221 */ /* 0x040fe20000010000 */
[----:B------:R-:W-:Y:S01]  /*1500*/  STL [R1+0x44], R139 ;  /* 0x0000448b01007387 */ /* 0x000fe20000100800 */
[----:B------:R-:W-:Y:S01]  /*1510*/  FFMA.FTZ R21, R167, R158, R21 ;  /* 0x0000009ea7157223 */ /* 0x000fe20000010015 */
[----:B------:R-:W-:Y:S01]  /*1520*/  FFMA.FTZ R167, R71, R167, R132 ;  /* 0x000000a747a77223 */ /* 0x000fe20000010084 */
[----:B------:R-:W-:Y:S01]  /*1530*/  FMUL.FTZ R132, R36, R172 ;  /* 0x000000ac24847220 */ /* 0x000fe20000410000 */
[----:B------:R-:W-:Y:S01]  /*1540*/  FFMA.FTZ R252, R163, R158, R252 ;  /* 0x0000009ea3fc7223 */ /* 0x000fe200000100fc */
[----:B------:R-:W-:Y:S01]  /*1550*/  FFMA.FTZ R250, R161, R150, R250 ;  /* 0x00000096a1fa7223 */ /* 0x000fe200000100fa */
[----:B------:R-:W-:-:S04]  /*1560*/  FADD.FTZ R161, R169, -UR5 ;  /* 0x80000005a9a17e21 */ /* 0x000fc80008010000 */
[----:B------:R-:W-:Y:S01]  /*1570*/  FMUL.FTZ R161, R161, UR9 ;  /* 0x00000009a1a17c20 */ /* 0x000fe20008410000 */
[----:B------:R-:W-:-:S06]  /*1580*/  IMAD.WIDE.U32 R176, R2, 0x10, R176 ;  /* 0x0000001002b07825 */ /* 0x000fcc00078e00b0 */
[----:B------:R-:W4:Y:S01]  /*1590*/  LDG.E.128 R176, desc[UR14][R176.64] ;  /* 0x0000000eb0b07981 */ /* 0x000f22000c1e1d00 */
[C---:B--2---:R-:W-:Y:S01]  /*15a0*/  FADD.FTZ R138, R172.reuse, R138 ;  /* 0x0000008aac8a7221 */ /* 0x044fe20000010000 */
[----:B------:R-:W-:-:S05]  /*15b0*/  FFMA.FTZ R133, R172, R159, R133 ;  /* 0x0000009fac857223 */ /* 0x000fca0000010085 */
[----:B------:R-:W-:Y:S04]  /*15c0*/  STL [R1], R133 ;  /* 0x0000008501007387 */ /* 0x000fe80000100800 */
[----:B------:R-:W-:Y:S04]  /*15d0*/  STL [R1+0x50], R138 ;  /* 0x0000508a01007387 */ /* 0x000fe80000100800 */
[----:B------:R-:W2:Y:S04]  /*15e0*/  LDL.LU R172, [R1+0x58] ;  /* 0x0000580001ac7983 */ /* 0x000ea80000300800 */
[----:B------:R-:W2:Y:S01]  /*15f0*/  LDL.LU R163, [R1+0x18] ;  /* 0x0000180001a37983 */ /* 0x000ea20000300800 */
[C---:B---3--:R-:W-:Y:S01]  /*1600*/  FADD.FTZ R156, R173.reuse, R156 ;  /* 0x0000009cad9c7221 */ /* 0x048fe20000010000 */
[----:B----4-:R-:W-:-:S04]  /*1610*/  FFMA.FTZ R141, R173, R161, R141 ;  /* 0x000000a1ad8d7223 */ /* 0x010fc8000001008d */
[----:B------:R0:W-:Y:S04]  /*1620*/  STL [R1+0x54], R156 ;  /* 0x0000549c01007387 */ /* 0x0001e80000100800 */
[----:B------:R-:W-:Y:S04]  /*1630*/  STL [R1+0x4], R141 ;  /* 0x0000048d01007387 */ /* 0x000fe80000100800 */
[----:B------:R-:W3:Y:S01]  /*1640*/  LDL.LU R168, [R1+0x5c] ;  /* 0x00005c0001a87983 */ /* 0x000ee20000300800 */
[----:B0-----:R-:W0:Y:S03]  /*1650*/  @P0 LDC.64 R156, c[0x0][0x438] ;  /* 0x00010e00ff9c0b82 */ /* 0x001e260000000a00 */
[----:B------:R-:W4:Y:S01]  /*1660*/  LDL.LU R169, [R1+0x1c] ;  /* 0x00001c0001a97983 */ /* 0x000f220000300800 */
[----:B0-----:R-:W-:-:S05]  /*1670*/  @P0 IMAD.WIDE.U32 R156, R4, 0x10, R156 ;  /* 0x00000010049c0825 */ /* 0x001fca00078e009c */
[----:B------:R0:W5:Y:S02]  /*1680*/  @P0 LDG.E.128 R92, desc[UR14][R156.64] ;  /* 0x0000000e9c5c0981 */ /* 0x000164000c1e1d00 */
[----:B0-----:R-:W0:Y:S02]  /*1690*/  @P0 LDC.64 R156, c[0x0][0x438] ;  /* 0x00010e00ff9c0b82 */ /* 0x001e240000000a00 */
[----:B0-----:R-:W-:-:S05]  /*16a0*/  @P0 IMAD.WIDE.U32 R156, R3, 0x10, R156 ;  /* 0x00000010039c0825 */ /* 0x001fca00078e009c */
[----:B------:R0:W5:Y:S02]  /*16b0*/  @P0 LDG.E.128 R96, desc[UR14][R156.64] ;  /* 0x0000000e9c600981 */ /* 0x000164000c1e1d00 */
[----:B0-----:R-:W0:Y:S01]  /*16c0*/  @P0 LDC.64 R156, c[0x0][0x438] ;  /* 0x00010e00ff9c0b82 */ /* 0x001e220000000a00 */
[----:B------:R-:W-:Y:S01]  /*16d0*/  FFMA.FTZ R12, R142, R200, R12 ;  /* 0x000000c88e0c7223 */ /* 0x000fe2000001000c */
[----:B------:R-:W-:Y:S01]  /*16e0*/  FFMA.FTZ R201, R78, R142, R201 ;  /* 0x0000008e4ec97223 */ /* 0x000fe200000100c9 */
[----:B------:R-:W-:-:S05]  /*16f0*/  FFMA.FTZ R203, R79, R143, R203 ;  /* 0x0000008f4fcb7223 */ /* 0x000fca00000100cb */
[----:B------:R-:W1:Y:S01]  /*1700*/  LDC.64 R142, c[0x0][0x3a8] ;  /* 0x0000ea00ff8e7b82 */ /* 0x000e620000000a00 */
[----:B0-----:R-:W-:-:S05]  /*1710*/  @P0 IMAD.WIDE.U32 R156, R2, 0x10, R156 ;  /* 0x00000010029c0825 */ /* 0x001fca00078e009c */
[----:B------:R0:W5:Y:S02]  /*1720*/  @P0 LDG.E.128 R100, desc[UR14][R156.64] ;  /* 0x0000000e9c640981 */ /* 0x000164000c1e1d00 */
[----:B0-----:R-:W0:Y:S01]  /*1730*/  @P0 LDC.64 R156, c[0x0][0x438] ;  /* 0x00010e00ff9c0b82 */ /* 0x001e220000000a00 */
[C---:B------:R-:W-:Y:S01]  /*1740*/  FADD.FTZ R243, R136.reuse, R243 ;  /* 0x000000f388f37221 */ /* 0x040fe20000010000 */
[----:B------:R-:W-:Y:S01]  /*1750*/  FFMA.FTZ R237, R136, R196, R237 ;  /* 0x000000c488ed7223 */ /* 0x000fe200000100ed */
[C---:B------:R-:W-:Y:S01]  /*1760*/  FADD.FTZ R244, R137.reuse, R244 ;  /* 0x000000f489f47221 */ /* 0x040fe20000010000 */
[----:B------:R-:W-:Y:S01]  /*1770*/  FFMA.FTZ R238, R137, R198, R238 ;  /* 0x000000c689ee7223 */ /* 0x000fe200000100ee */
[----:B------:R-:W-:Y:S01]  /*1780*/  FFMA.FTZ R241, R148, R144, R241 ;  /* 0x0000009094f17223 */ /* 0x000fe200000100f1 */
[----:B------:R-:W-:Y:S02]  /*1790*/  IADD3 R148, PT, PT, R5, 0x500, RZ ;  /* 0x0000050005947810 */ /* 0x000fe40007ffe0ff */
[----:B------:R-:W0:Y:S01]  /*17a0*/  LDC.64 R136, c[0x0][0x428] ;  /* 0x00010a00ff887b82 */ /* 0x000e220000000a00 */
[C---:B------:R-:W-:Y:S01]  /*17b0*/  FADD.FTZ R211, R154.reuse, R211 ;  /* 0x000000d39ad37221 */ /* 0x040fe20000010000 */
[----:B------:R-:W-:Y:S01]  /*17c0*/  FFMA.FTZ R16, R154, R146, R16 ;  /* 0x000000929a107223 */ /* 0x000fe20000010010 */
[----:B------:R-:W-:Y:S01]  /*17d0*/  FFMA.FTZ R154, R74, R154, R120 ;  /* 0x0000009a4a9a7223 */ /* 0x000fe20000010078 */
[----:B------:R-:W-:Y:S01]  /*17e0*/  FFMA.FTZ R251, R162, R151, R251 ;  /* 0x00000097a2fb7223 */ /* 0x000fe200000100fb */
[----:B------:R-:W-:Y:S01]  /*17f0*/  FADD.FTZ R122, R122, -UR5 ;  /* 0x800000057a7a7e21 */ /* 0x000fe20008010000 */
[----:B------:R-:W-:Y:S01]  /*1800*/  FADD.FTZ R123, R123, -UR5 ;  /* 0x800000057b7b7e21 */ /* 0x000fe20008010000 */
[----:B-1----:R-:W-:-:S04]  /*1810*/  IMAD.WIDE.U32 R120, R148, 0x10, R142 ;  /* 0x0000001094787825 */ /* 0x002fc800078e008e */
[----:B------:R-:W-:Y:S01]  /*1820*/  FADD.FTZ R162, R170, -UR5 ;  /* 0x80000005aaa27e21 */ /* 0x000fe20008010000 */
[----:B0-----:R-:W-:-:S04]  /*1830*/  @P0 IMAD.WIDE.U32 R156, R148, 0x10, R156 ;  /* 0x00000010949c0825 */ /* 0x001fc800078e009c */
[----:B------:R-:W-:Y:S01]  /*1840*/  FMUL.FTZ R162, R162, UR9 ;  /* 0x00000009a2a27c20 */ /* 0x000fe20008410000 */
[----:B------:R0:W5:Y:S01]  /*1850*/  @P0 LDG.E.128 R104, desc[UR14][R156.64] ;  /* 0x0000000e9c680981 */ /* 0x000162000c1e1d00 */
[----:B------:R-:W-:Y:S01]  /*1860*/  FMUL.FTZ R192, R122, UR9 ;  /* 0x000000097ac07c20 */ /* 0x000fe20008410000 */
[----:B------:R-:W-:Y:S01]  /*1870*/  FMUL.FTZ R194, R123, UR9 ;  /* 0x000000097bc27c20 */ /* 0x000fe20008410000 */
[----:B------:R-:W-:Y:S01]  /*1880*/  FMUL.FTZ R191, R53, R125 ;  /* 0x0000007d35bf7220 */ /* 0x000fe20000410000 */
[----:B------:R-:W4:Y:S01]  /*1890*/  LDG.E.128 R120, desc[UR14][R120.64] ;  /* 0x0000000e78787981 */ /* 0x000f22000c1e1d00 */
[C---:B------:R-:W-:Y:S01]  /*18a0*/  FADD.FTZ R232, R125.reuse, R232 ;  /* 0x000000e87de87221 */ /* 0x040fe20000010000 */
[----:B0-----:R-:W0:Y:S01]  /*18b0*/  @P0 LDC.64 R156, c[0x0][0x438] ;  /* 0x00010e00ff9c0b82 */ /* 0x001e220000000a00 */
[----:B------:R-:W-:Y:S01]  /*18c0*/  FFMA.FTZ R228, R125, R190, R228 ;  /* 0x000000be7de47223 */ /* 0x000fe200000100e4 */
[----:B------:R-:W-:-:S04]  /*18d0*/  IMAD.WIDE.U32 R124, R148, 0x10, R134 ;  /* 0x00000010947c7825 */ /* 0x000fc800078e0086 */
[C---:B------:R-:W-:Y:S01]  /*18e0*/  FADD.FTZ R187, R129.reuse, R187 ;  /* 0x000000bb81bb7221 */ /* 0x040fe20000010000 */
[----:B------:R-:W-:Y:S01]  /*18f0*/  FFMA.FTZ R7, R129, R190, R7 ;  /* 0x000000be81077223 */ /* 0x000fe20000010007 */
[----:B------:R-:W-:Y:S01]  /*1900*/  FFMA.FTZ R191, R81, R129, R191 ;  /* 0x0000008151bf7223 */ /* 0x000fe200000100bf */
[----:B------:R-:W-:Y:S01]  /*1910*/  FMUL.FTZ R193, R54, R126 ;  /* 0x0000007e36c17220 */ /* 0x000fe20000410000 */
[C---:B------:R-:W-:Y:S01]  /*1920*/  FADD.FTZ R233, R126.reuse, R233 ;  /* 0x000000e97ee97221 */ /* 0x040fe20000010000 */
[----:B------:R-:W-:Y:S01]  /*1930*/  FFMA.FTZ R229, R126, R192, R229 ;  /* 0x000000c07ee57223 */ /* 0x000fe200000100e5 */
[----:B------:R-:W-:Y:S01]  /*1940*/  FMUL.FTZ R195, R55, R127 ;  /* 0x0000007f37c37220 */ /* 0x000fe20000410000 */
[C---:B------:R-:W-:Y:S01]  /*1950*/  FADD.FTZ R234, R127.reuse, R234 ;  /* 0x000000ea7fea7221 */ /* 0x040fe20000010000 */
[----:B------:R-:W-:Y:S01]  /*1960*/  FFMA.FTZ R230, R127, R194, R230 ;  /* 0x000000c27fe67223 */ /* 0x000fe200000100e6 */
[----:B------:R-:W-:Y:S01]  /*1970*/  IMAD.WIDE.U32 R128, R148, 0x10, R136 ;  /* 0x0000001094807825 */ /* 0x000fe200078e0088 */
[----:B------:R-:W4:Y:S03]  /*1980*/  LDG.E.128 R124, desc[UR14][R124.64] ;  /* 0x0000000e7c7c7981 */ /* 0x000f26000c1e1d00 */
[C---:B------:R-:W-:Y:S01]  /*1990*/  FADD.FTZ R188, R130.reuse, R188 ;  /* 0x000000bc82bc7221 */ /* 0x040fe20000010000 */
[----:B------:R-:W-:Y:S01]  /*19a0*/  FFMA.FTZ R8, R130, R192, R8 ;  /* 0x000000c082087223 */ /* 0x000fe20000010008 */
[----:B------:R-:W-:Y:S01]  /*19b0*/  FFMA.FTZ R193, R82, R130, R193 ;  /* 0x0000008252c17223 */ /* 0x000fe200000100c1 */
[C---:B------:R-:W-:Y:S01]  /*19c0*/  FADD.FTZ R204, R131.reuse, R204 ;  /* 0x000000cc83cc7221 */ /* 0x040fe20000010000 */
[----:B------:R-:W-:Y:S01]  /*19d0*/  FFMA.FTZ R9, R131, R194, R9 ;  /* 0x000000c283097223 */ /* 0x000fe20000010009 */
[----:B------:R-:W-:Y:S01]  /*19e0*/  FFMA.FTZ R195, R83, R131, R195 ;  /* 0x0000008353c37223 */ /* 0x000fe200000100c3 */
[----:B------:R-:W-:Y:S01]  /*19f0*/  FFMA.FTZ R249, R160, R149, R249 ;  /* 0x00000095a0f97223 */ /* 0x000fe200000100f9 */
[----:B------:R-:W4:Y:S01]  /*1a00*/  LDG.E.128 R128, desc[UR14][R128.64] ;  /* 0x0000000e80807981 */ /* 0x000f22000c1e1d00 */
[----:B------:R-:W-:-:S05]  /*1a10*/  IADD3 R160, PT, PT, R5, 0x600, RZ ;  /* 0x0000060005a07810 */ /* 0x000fca0007ffe0ff */
[----:B0-----:R-:W-:-:S05]  /*1a20*/  @P0 IMAD.WIDE.U32 R156, R160, 0x10, R156 ;  /* 0x00000010a09c0825 */ /* 0x001fca00078e009c */
[----:B------:R0:W5:Y:S02]  /*1a30*/  @P0 LDG.E.128 R108, desc[UR14][R156.64] ;  /* 0x0000000e9c6c0981 */ /* 0x000164000c1e1d00 */
[----:B0-----:R-:W-:Y:S01]  /*1a40*/  FADD.FTZ R156, R171, -UR5 ;  /* 0x80000005ab9c7e21 */ /* 0x001fe20008010000 */
[C---:B--2---:R-:W-:Y:S01]  /*1a50*/  FADD.FTZ R172, R174.reuse, R172 ;  /* 0x000000acaeac7221 */ /* 0x044fe20000010000 */
[----:B------:R-:W-:-:S04]  /*1a60*/  FFMA.FTZ R163, R174, R162, R163 ;  /* 0x000000a2aea37223 */ /* 0x000fc800000100a3 */
[----:B------:R0:W-:Y:S04]  /*1a70*/  STL [R1+0x58], R172 ;  /* 0x000058ac01007387 */ /* 0x0001e80000100800 */
[----:B0-----:R-:W2:Y:S04]  /*1a80*/  LDL.LU R172, [R1+0x60] ;  /* 0x0000600001ac7983 */ /* 0x001ea80000300800 */
[----:B------:R0:W-:Y:S04]  /*1a90*/  STL [R1+0x18], R163 ;  /* 0x000018a301007387 */ /* 0x0001e80000100800 */
[----:B0-----:R-:W2:Y:S01]  /*1aa0*/  LDL.LU R163, [R1+0x20] ;  /* 0x0000200001a37983 */ /* 0x001ea20000300800 */
[----:B---3--:R-:W-:-:S03]  /*1ab0*/  FADD.FTZ R168, R175, R168 ;  /* 0x000000a8afa87221 */ /* 0x008fc60000010000 */
[----:B------:R-:W3:Y:S04]  /*1ac0*/  LDL.LU R171, [R1+0x64] ;  /* 0x0000640001ab7983 */ /* 0x000ee80000300800 */
[----:B------:R0:W-:Y:S04]  /*1ad0*/  STL [R1+0x5c], R168 ;  /* 0x00005ca801007387 */ /* 0x0001e80000100800 */
[----:B0-----:R-:W3:Y:S01]  /*1ae0*/  LDL.LU R168, [R1+0x24] ;  /* 0x0000240001a87983 */ /* 0x001ee20000300800 */
[----:B------:R-:W-:Y:S01]  /*1af0*/  FMUL.FTZ R156, R156, UR9 ;  /* 0x000000099c9c7c20 */ /* 0x000fe20008410000 */
[C---:B------:R-:W-:Y:S01]  /*1b00*/  FADD.FTZ R217, R176.reuse, R217 ;  /* 0x000000d9b0d97221 */ /* 0x040fe20000010000 */
[----:B------:R-:W-:Y:S01]  /*1b10*/  FFMA.FTZ R22, R176, R159, R22 ;  /* 0x0000009fb0167223 */ /* 0x000fe20000010016 */
[----:B------:R-:W-:Y:S01]  /*1b20*/  FFMA.FTZ R176, R64, R176, R132 ;  /* 0x000000b040b07223 */ /* 0x000fe20000010084 */
[----:B----4-:R-:W-:Y:S01]  /*1b30*/  FFMA.FTZ R169, R175, R156, R169 ;  /* 0x0000009cafa97223 */ /* 0x010fe200000100a9 */
[C---:B------:R-:W-:Y:S01]  /*1b40*/  IMAD.WIDE.U32 R132, R160.reuse, 0x10, R134 ;  /* 0x00000010a0847825 */ /* 0x040fe200078e0086 */
[----:B------:R-:W4:Y:S03]  /*1b50*/  LDL.LU R170, [R1+0x68] ;  /* 0x0000680001aa7983 */ /* 0x000f260000300800 */
[----:B------:R-:W-:Y:S01]  /*1b60*/  IMAD.WIDE.U32 R136, R160, 0x10, R136 ;  /* 0x00000010a0887825 */ /* 0x000fe200078e0088 */
[----:B------:R0:W-:Y:S04]  /*1b70*/  STL [R1+0x1c], R169 ;  /* 0x00001ca901007387 */ /* 0x0001e80000100800 */
[----:B------:R-:W4:Y:S04]  /*1b80*/  LDG.E.128 R132, desc[UR14][R132.64] ;  /* 0x0000000e84847981 */ /* 0x000f28000c1e1d00 */
[----:B------:R-:W4:Y:S04]  /*1b90*/  LDG.E.128 R136, desc[UR14][R136.64] ;  /* 0x0000000e88887981 */ /* 0x000f28000c1e1d00 */
[----:B0-----:R-:W4:Y:S01]  /*1ba0*/  LDL.LU R169, [R1+0x28] ;  /* 0x0000280001a97983 */ /* 0x001f220000300800 */
[----:B------:R-:W-:Y:S01]  /*1bb0*/  FMUL.FTZ R140, R37, R173 ;  /* 0x000000ad258c7220 */ /* 0x000fe20000410000 */
[C---:B------:R-:W-:Y:S01]  /*1bc0*/  FADD.FTZ R218, R177.reuse, R218 ;  /* 0x000000dab1da7221 */ /* 0x040fe20000010000 */
[----:B------:R-:W-:-:S02]  /*1bd0*/  FFMA.FTZ R23, R177, R161, R23 ;  /* 0x000000a1b1177223 */ /* 0x000fc40000010017 */
[----:B------:R-:W-:Y:S01]  /*1be0*/  FFMA.FTZ R177, R65, R177, R140 ;  /* 0x000000b141b17223 */ /* 0x000fe2000001008c */
[----:B------:R-:W-:-:S04]  /*1bf0*/  IMAD.WIDE.U32 R140, R160, 0x10, R142 ;  /* 0x00000010a08c7825 */ /* 0x000fc800078e008e */
[----:B------:R-:W-:Y:S01]  /*1c00*/  FMUL.FTZ R142, R38, R174 ;  /* 0x000000ae268e7220 */ /* 0x000fe20000410000 */
[C---:B------:R-:W-:Y:S01]  /*1c10*/  FADD.FTZ R219, R178.reuse, R219 ;  /* 0x000000dbb2db7221 */ /* 0x040fe20000010000 */
[----:B------:R-:W-:Y:S02]  /*1c20*/  FFMA.FTZ R24, R178, R162, R24 ;  /* 0x000000a2b2187223 */ /* 0x000fe40000010018 */
[----:B------:R-:W-:Y:S02]  /*1c30*/  FFMA.FTZ R178, R66, R178, R142 ;  /* 0x000000b242b27223 */ /* 0x000fe4000001008e */
[----:B------:R-:W4:Y:S01]  /*1c40*/  LDG.E.128 R140, desc[UR14][R140.64] ;  /* 0x0000000e8c8c7981 */ /* 0x000f22000c1e1d00 */
[----:B------:R-:W-:Y:S01]  /*1c50*/  FMUL.FTZ R157, R39, R175 ;  /* 0x000000af279d7220 */ /* 0x000fe20000410000 */
[C---:B------:R-:W-:Y:S01]  /*1c60*/  FADD.FTZ R220, R179.reuse, R220 ;  /* 0x000000dcb3dc7221 */ /* 0x040fe20000010000 */
[----:B------:R-:W-:Y:S02]  /*1c70*/  FFMA.FTZ R25, R179, R156, R25 ;  /* 0x0000009cb3197223 */ /* 0x000fe40000010019 */
[----:B------:R-:W-:Y:S01]  /*1c80*/  FFMA.FTZ R179, R67, R179, R157 ;  /* 0x000000b343b37223 */ /* 0x000fe2000001009d */
[----:B------:R-:W-:-:S04]  /*1c90*/  FADD.FTZ R120, R120, -UR5 ;  /* 0x8000000578787e21 */ /* 0x000fc80008010000 */
[----:B------:R-:W-:Y:S01]  /*1ca0*/  FMUL.FTZ R157, R120, UR9 ;  /* 0x00000009789d7c20 */ /* 0x000fe20008410000 */
[----:B------:R-:W-:Y:S01]  /*1cb0*/  FADD.FTZ R121, R121, -UR5 ;  /* 0x8000000579797e21 */ /* 0x000fe20008010000 */
[----:B------:R-:W-:Y:S01]  /*1cc0*/  FMUL.FTZ R120, R32, R124 ;  /* 0x0000007c20787220 */ /* 0x000fe20000410000 */
[C---:B------:R-:W-:Y:S01]  /*1cd0*/  FADD.FTZ R221, R128.reuse, R221 ;  /* 0x000000dd80dd7221 */ /* 0x040fe20000010000 */
[----:B------:R-:W-:Y:S02]  /*1ce0*/  FFMA.FTZ R26, R128, R157, R26 ;  /* 0x0000009d801a7223 */ /* 0x000fe4000001001a */
[----:B------:R-:W-:Y:S01]  /*1cf0*/  FFMA.FTZ R128, R60, R128, R120 ;  /* 0x000000803c807223 */ /* 0x000fe20000010078 */
[----:B------:R-:W-:Y:S01]  /*1d00*/  FMUL.FTZ R120, R33, R125 ;  /* 0x0000007d21787220 */ /* 0x000fe20000410000 */
[----:B------:R-:W-:Y:S01]  /*1d10*/  FADD.FTZ R222, R129, R222 ;  /* 0x000000de81de7221 */ /* 0x000fe20000010000 */
[----:B------:R-:W-:Y:S01]  /*1d20*/  FADD.FTZ R122, R122, -UR5 ;  /* 0x800000057a7a7e21 */ /* 0x000fe20008010000 */
[----:B------:R-:W-:Y:S01]  /*1d30*/  FADD.FTZ R123, R123, -UR5 ;  /* 0x800000057b7b7e21 */ /* 0x000fe20008010000 */
[----:B------:R-:W-:Y:S01]  /*1d40*/  FADD.FTZ R223, R130, R223 ;  /* 0x000000df82df7221 */ /* 0x000fe20000010000 */
[----:B------:R-:W-:Y:S01]  /*1d50*/  FMUL.FTZ R173, R35, R127 ;  /* 0x0000007f23ad7220 */ /* 0x000fe20000410000 */
[----:B------:R-:W-:-:S03]  /*1d60*/  FADD.FTZ R224, R131, R224 ;  /* 0x000000e083e07221 */ /* 0x000fc60000010000 */
[----:B------:R-:W-:Y:S01]  /*1d70*/  FFMA.FTZ R173, R63, R131, R173 ;  /* 0x000000833fad7223 */ /* 0x000fe200000100ad */
[----:B--2---:R-:W-:-:S05]  /*1d80*/  FFMA.FTZ R163, R124, R157, R163 ;  /* 0x0000009d7ca37223 */ /* 0x004fca00000100a3 */
[----:B------:R0:W-:Y:S02]  /*1d90*/  STL [R1+0x20], R163 ;  /* 0x000020a301007387 */ /* 0x0001e40000100800 */
[----:B0-----:R-:W-:-:S04]  /*1da0*/  FMUL.FTZ R163, R121, UR9 ;  /* 0x0000000979a37c20 */ /* 0x001fc80008410000 */
[----:B------:R-:W-:Y:S01]  /*1db0*/  FFMA.FTZ R27, R129, R163, R27 ;  /* 0x000000a3811b7223 */ /* 0x000fe2000001001b */
[----:B------:R-:W-:Y:S01]  /*1dc0*/  FFMA.FTZ R129, R61, R129, R120 ;  /* 0x000000813d817223 */ /* 0x000fe20000010078 */
[----:B------:R-:W-:Y:S01]  /*1dd0*/  FADD.FTZ R120, RZ, R189 ;  /* 0x000000bdff787221 */ /* 0x000fe20000010000 */
[----:B------:R-:W-:-:S03]  /*1de0*/  FADD.FTZ R172, R124, R172 ;  /* 0x000000ac7cac7221 */ /* 0x000fc60000010000 */
[----:B------:R-:W-:Y:S01]  /*1df0*/  FADD.FTZ R120, R191, R120 ;  /* 0x00000078bf787221 */ /* 0x000fe20000010000 */
[C---:B---3--:R-:W-:Y:S01]  /*1e00*/  FADD.FTZ R171, R125.reuse, R171 ;  /* 0x000000ab7dab7221 */ /* 0x048fe20000010000 */
[----:B------:R-:W-:Y:S02]  /*1e10*/  FFMA.FTZ R168, R125, R163, R168 ;  /* 0x000000a37da87223 */ /* 0x000fe400000100a8 */
[----:B------:R-:W-:Y:S01]  /*1e20*/  FADD.FTZ R120, R193, R120 ;  /* 0x00000078c1787221 */ /* 0x000fe20000010000 */
[----:B------:R-:W-:Y:S03]  /*1e30*/  STL [R1+0x60], R172 ;  /* 0x000060ac01007387 */ /* 0x000fe60000100800 */
[----:B------:R-:W-:Y:S01]  /*1e40*/  FADD.FTZ R120, R195, R120 ;  /* 0x00000078c3787221 */ /* 0x000fe20000010000 */
[----:B------:R-:W-:Y:S04]  /*1e50*/  STL [R1+0x64], R171 ;  /* 0x000064ab01007387 */ /* 0x000fe80000100800 */
[----:B------:R0:W-:Y:S01]  /*1e60*/  STL [R1+0x24], R168 ;  /* 0x000024a801007387 */ /* 0x0001e20000100800 */
[----:B------:R-:W-:-:S03]  /*1e70*/  FADD.FTZ R120, R197, R120 ;  /* 0x00000078c5787221 */ /* 0x000fc60000010000 */
[----:B------:R-:W2:Y:S04]  /*1e80*/  LDL.LU R125, [R1+0x6c] ;  /* 0x00006c00017d7983 */ /* 0x000ea80000300800 */
[----:B------:R-:W3:Y:S01]  /*1e90*/  LDL.LU R124, [R1+0x2c] ;  /* 0x00002c00017c7983 */ /* 0x000ee20000300800 */
[----:B------:R-:W-:Y:S01]  /*1ea0*/  FADD.FTZ R120, R199, R120 ;  /* 0x00000078c7787221 */ /* 0x000fe20000010000 */
[----:B0-----:R-:W-:Y:S01]  /*1eb0*/  FMUL.FTZ R168, R122, UR9 ;  /* 0x000000097aa87c20 */ /* 0x001fe20008410000 */
[----:B------:R-:W-:Y:S02]  /*1ec0*/  FFMA.FTZ R122, R0, R189, RZ ;  /* 0x000000bd007a7223 */ /* 0x000fe400000100ff */
        /* <DEDUP_REMOVED lines=26> */
[----:B------:R-:W-:Y:S01]  /*2070*/  FADD.FTZ R120, R179, R120 ;  /* 0x00000078b3787221 */ /* 0x000fe20000010000 */
[----:B------:R-:W-:Y:S01]  /*2080*/  FMUL.FTZ R121, R34, R126 ;  /* 0x0000007e22797220 */ /* 0x000fe20000410000 */
[----:B------:R-:W-:Y:S02]  /*2090*/  FFMA.FTZ R122, R151, R166, R122 ;  /* 0x000000a6977a7223 */ /* 0x000fe4000001007a */
[----:B------:R-:W-:Y:S01]  /*20a0*/  FADD.FTZ R120, R128, R120 ;  /* 0x0000007880787221 */ /* 0x000fe20000010000 */
[----:B------:R-:W-:Y:S01]  /*20b0*/  FFMA.FTZ R180, R130, R168, R180 ;  /* 0x000000a882b47223 */ /* 0x000fe200000100b4 */
[----:B------:R-:W-:Y:S01]  /*20c0*/  FMUL.FTZ R172, R123, UR9 ;  /* 0x000000097bac7c20 */ /* 0x000fe20008410000 */
[----:B------:R-:W-:Y:S01]  /*20d0*/  FFMA.FTZ R130, R62, R130, R121 ;  /* 0x000000823e827223 */ /* 0x000fe20000010079 */
[----:B------:R-:W-:Y:S01]  /*20e0*/  FADD.FTZ R120, R129, R120 ;  /* 0x0000007881787221 */ /* 0x000fe20000010000 */
[----:B----4-:R-:W-:Y:S01]  /*20f0*/  FADD.FTZ R170, R126, R170 ;  /* 0x000000aa7eaa7221 */ /* 0x010fe20000010000 */
[----:B------:R-:W-:Y:S01]  /*2100*/  FFMA.FTZ R122, R158, R167, R122 ;  /* 0x000000a79e7a7223 */ /* 0x000fe2000001007a */
[----:B------:R-:W-:Y:S01]  /*2110*/  FFMA.FTZ R169, R126, R168, R169 ;  /* 0x000000a87ea97223 */ /* 0x000fe200000100a9 */
[----:B------:R-:W-:Y:S01]  /*2120*/  FFMA.FTZ R181, R131, R172, R181 ;  /* 0x000000ac83b57223 */ /* 0x000fe200000100b5 */
[----:B------:R-:W-:Y:S01]  /*2130*/  FMUL.FTZ R131, R28, R132 ;  /* 0x000000841c837220 */ /* 0x000fe20000410000 */
[----:B------:R-:W-:Y:S01]  /*2140*/  FADD.FTZ R120, R130, R120 ;  /* 0x0000007882787221 */ /* 0x000fe20000010000 */
[----:B------:R-:W-:Y:S01]  /*2150*/  FFMA.FTZ R122, R159, R176, R122 ;  /* 0x000000b09f7a7223 */ /* 0x000fe2000001007a */
[----:B------:R0:W-:Y:S01]  /*2160*/  STL [R1+0x68], R170 ;  /* 0x000068aa01007387 */ /* 0x0001e20000100800 */
[----:B------:R-:W-:Y:S01]  /*2170*/  FFMA.FTZ R131, R56, R136, R131 ;  /* 0x0000008838837223 */ /* 0x000fe20000010083 */
[----:B------:R-:W-:-:S02]  /*2180*/  FADD.FTZ R120, R173, R120 ;  /* 0x00000078ad787221 */ /* 0x000fc40000010000 */
[----:B------:R1:W-:Y:S01]  /*2190*/  STL [R1+0x28], R169 ;  /* 0x000028a901007387 */ /* 0x0003e20000100800 */
[----:B------:R-:W-:Y:S01]  /*21a0*/  FFMA.FTZ R122, R161, R177, R122 ;  /* 0x000000b1a17a7223 */ /* 0x000fe2000001007a */
[----:B------:R-:W-:-:S03]  /*21b0*/  FADD.FTZ R120, R131, R120 ;  /* 0x0000007883787221 */ /* 0x000fc60000010000 */
[----:B------:R-:W-:Y:S01]  /*21c0*/  FFMA.FTZ R122, R162, R178, R122 ;  /* 0x000000b2a27a7223 */ /* 0x000fe2000001007a */
[----:B0-----:R-:W-:Y:S01]  /*21d0*/  FMUL.FTZ R170, R30, R134 ;  /* 0x000000861eaa7220 */ /* 0x001fe20000410000 */
[----:B-1----:R-:W-:-:S04]  /*21e0*/  FMUL.FTZ R169, R29, R133 ;  /* 0x000000851da97220 */ /* 0x002fc80000410000 */
[----:B------:R-:W-:Y:S01]  /*21f0*/  FFMA.FTZ R169, R57, R137, R169 ;  /* 0x0000008939a97223 */ /* 0x000fe200000100a9 */
[----:B------:R-:W-:Y:S01]  /*2200*/  FFMA.FTZ R170, R58, R138, R170 ;  /* 0x0000008a3aaa7223 */ /* 0x000fe200000100aa */
[----:B------:R-:W-:Y:S01]  /*2210*/  FMUL.FTZ R171, R31, R135 ;  /* 0x000000871fab7220 */ /* 0x000fe20000410000 */
[----:B------:R-:W-:Y:S01]  /*2220*/  FFMA.FTZ R122, R156, R179, R122 ;  /* 0x000000b39c7a7223 */ /* 0x000fe2000001007a */
[----:B------:R-:W-:Y:S02]  /*2230*/  FADD.FTZ R120, R120, R169 ;  /* 0x000000a978787221 */ /* 0x000fe40000010000 */
[----:B------:R-:W-:Y:S01]  /*2240*/  FFMA.FTZ R171, R59, R139, R171 ;  /* 0x0000008b3bab7223 */ /* 0x000fe200000100ab */
[----:B------:R-:W-:Y:S01]  /*2250*/  FFMA.FTZ R122, R157, R128, R122 ;  /* 0x000000809d7a7223 */ /* 0x000fe2000001007a */
[----:B------:R-:W-:-:S03]  /*2260*/  FADD.FTZ R120, R120, R170 ;  /* 0x000000aa78787221 */ /* 0x000fc60000010000 */
[----:B------:R-:W-:Y:S01]  /*2270*/  FFMA.FTZ R122, R163, R129, R122 ;  /* 0x00000081a37a7223 */ /* 0x000fe2000001007a */
[----:B------:R-:W-:Y:S01]  /*2280*/  FADD.FTZ R120, R120, R171 ;  /* 0x000000ab78787221 */ /* 0x000fe20000010000 */
[----:B------:R-:W-:Y:S02]  /*2290*/  FADD.FTZ R140, R140, -UR5 ;  /* 0x800000058c8c7e21 */ /* 0x000fe40008010000 */
[----:B------:R-:W-:Y:S02]  /*22a0*/  FFMA.FTZ R122, R168, R130, R122 ;  /* 0x00000082a87a7223 */ /* 0x000fe4000001007a */
[----:B------:R-:W0:Y:S01]  /*22b0*/  SHFL.DOWN PT, R121, R120, 0x10, 0x1f ;  /* 0x0a001f0078797f89 */ /* 0x000e2200000e0000 */
[----:B------:R-:W-:Y:S01]  /*22c0*/  FADD.FTZ R141, R141, -UR5 ;  /* 0x800000058d8d7e21 */ /* 0x000fe20008010000 */
[----:B------:R-:W-:Y:S01]  /*22d0*/  FMUL.FTZ R140, R140, UR9 ;  /* 0x000000098c8c7c20 */ /* 0x000fe20008410000 */
[----:B------:R-:W-:Y:S01]  /*22e0*/  FFMA.FTZ R122, R172, R173, R122 ;  /* 0x000000adac7a7223 */ /* 0x000fe2000001007a */
[----:B------:R-:W-:Y:S01]  /*22f0*/  FADD.FTZ R142, R142, -UR5 ;  /* 0x800000058e8e7e21 */ /* 0x000fe20008010000 */
[----:B------:R-:W-:-:S02]  /*2300*/  FMUL.FTZ R141, R141, UR9 ;  /* 0x000000098d8d7c20 */ /* 0x000fc40008410000 */
        /* <DEDUP_REMOVED lines=19> */
[----:B------:R-:W1:Y:S01]  /*2440*/  S2R R174, SR_TID.X ;  /* 0x0000000000ae7919 */ /* 0x000e620000002100 */
[----:B0-----:R-:W-:-:S02]  /*2450*/  FADD.FTZ R121, R121, R122 ;  /* 0x0000007a79797221 */ /* 0x001fc40000010000 */
[----:B------:R-:W0:Y:S04]  /*2460*/  SHFL.DOWN PT, R122, R120, 0x2, 0x1f ;  /* 0x08401f00787a7f89 */ /* 0x000e2800000e0000 */
[----:B------:R-:W4:Y:S01]  /*2470*/  SHFL.DOWN PT, R123, R121, 0x1, 0x1f ;  /* 0x08201f00797b7f89 */ /* 0x000f2200000e0000 */
[C---:B--2---:R-:W-:Y:S01]  /*2480*/  FADD.FTZ R125, R127.reuse, R125 ;  /* 0x0000007d7f7d7221 */ /* 0x044fe20000010000 */
[----:B---3--:R-:W-:-:S04]  /*2490*/  FFMA.FTZ R124, R127, R172, R124 ;  /* 0x000000ac7f7c7223 */ /* 0x008fc8000001007c */
[----:B------:R-:W-:Y:S04]  /*24a0*/  STL [R1+0x6c], R125 ;  /* 0x00006c7d01007387 */ /* 0x000fe80000100800 */
[----:B------:R-:W-:Y:S01]  /*24b0*/  STL [R1+0x2c], R124 ;  /* 0x00002c7c01007387 */ /* 0x000fe20000100800 */
[----:B0-----:R-:W-:Y:S01]  /*24c0*/  FADD.FTZ R122, R120, R122 ;  /* 0x0000007a787a7221 */ /* 0x001fe20000010000 */
[----:B----4-:R-:W-:-:S04]  /*24d0*/  FADD.FTZ R120, R121, R123 ;  /* 0x0000007b79787221 */ /* 0x010fc80000010000 */
[----:B------:R-:W0:Y:S01]  /*24e0*/  SHFL.DOWN PT, R121, R122, 0x1, 0x1f ;  /* 0x08201f007a797f89 */ /* 0x000e2200000e0000 */
[----:B-1----:R-:W-:Y:S01]  /*24f0*/  LOP3.LUT P1, RZ, R174, 0x1f, RZ, 0xc0, !PT ;  /* 0x0000001faeff7812 */ /* 0x002fe2000782c0ff */
[----:B------:R-:W-:Y:S01]  /*2500*/  BSSY.RECONVERGENT B0, `(.L_x_6648) ;  /* 0x000000b000007945 */ /* 0x000fe20003800200 */
[----:B0-----:R-:W-:-:S11]  /*2510*/  FADD.FTZ R121, R122, R121 ;  /* 0x000000797a797221 */ /* 0x001fd60000010000 */
        /* <DEDUP_REMOVED lines=9> */
.L_x_6649:
[----:B------:R-:W-:Y:S05]  /*25b0*/  BSYNC.RECONVERGENT B0 ;  /* 0x0000000000007941 */ /* 0x000fea0003800200 */
.L_x_6648:
[----:B------:R-:W1:Y:S08]  /*25c0*/  S2UR UR6, SR_CgaCtaId ;  /* 0x00000000000679c3 */ /* 0x000e700000008800 */
[----:B------:R-:W-:Y:S06]  /*25d0*/  BAR.SYNC.DEFER_BLOCKING 0x0 ;  /* 0x0000000000007b1d */ /* 0x000fec0000010000 */
[----:B------:R-:W-:Y:S01]  /*25e0*/  UMOV UR5, 0x400 ;  /* 0x0000040000057882 */ /* 0x000fe20000000000 */
[----:B------:R-:W2:Y:S01]  /*25f0*/  LDL.LU R174, [R1+0x70] ;  /* 0x0000700001ae7983 */ /* 0x000ea20000300800 */
[C---:B------:R-:W-:Y:S01]  /*2600*/  FADD.FTZ R225, R136.reuse, R225 ;  /* 0x000000e188e17221 */ /* 0x040fe20000010000 */
[----:B------:R-:W-:Y:S01]  /*2610*/  FFMA.FTZ R182, R136, R140, R182 ;  /* 0x0000008c88b67223 */ /* 0x000fe200000100b6 */
[C---:B------:R-:W-:Y:S01]  /*2620*/  FADD.FTZ R226, R137.reuse, R226 ;  /* 0x000000e289e27221 */ /* 0x040fe20000010000 */
[----:B------:R-:W3:Y:S01]  /*2630*/  LDL.LU R175, [R1+0x7c] ;  /* 0x00007c0001af7983 */ /* 0x000ee20000300800 */
[----:B------:R-:W-:Y:S01]  /*2640*/  FFMA.FTZ R183, R137, R141, R183 ;  /* 0x0000008d89b77223 */ /* 0x000fe200000100b7 */
[C---:B------:R-:W-:Y:S01]  /*2650*/  FADD.FTZ R235, R138.reuse, R235 ;  /* 0x000000eb8aeb7221 */ /* 0x040fe20000010000 */
[----:B------:R-:W-:Y:S01]  /*2660*/  FFMA.FTZ R184, R138, R142, R184 ;  /* 0x0000008e8ab87223 */ /* 0x000fe200000100b8 */
[----:B------:R-:W4:Y:S01]  /*2670*/  LDL.LU R136, [R1+0x4c] ;  /* 0x00004c0001887983 */ /* 0x000f220000300800 */
[C---:B------:R-:W-:Y:S01]  /*2680*/  FADD.FTZ R236, R139.reuse, R236 ;  /* 0x000000ec8bec7221 */ /* 0x040fe20000010000 */
[----:B------:R-:W-:-:S02]  /*2690*/  FFMA.FTZ R185, R139, R143, R185 ;  /* 0x0000008f8bb97223 */ /* 0x000fc400000100b9 */
[----:B------:R-:W3:Y:S01]  /*26a0*/  LDL.LU R137, [R1+0x78] ;  /* 0x0000780001897983 */ /* 0x000ee20000300800 */
[----:B-1----:R-:W-:-:S03]  /*26b0*/  ULEA UR5, UR6, UR5, 0x18 ;  /* 0x0000000506057291 */ /* 0x002fc6000f8ec0ff */
[----:B------:R-:W4:Y:S01]  /*26c0*/  LDL.LU R138, [R1+0x48] ;  /* 0x00004800018a7983 */ /* 0x000f220000300800 */
[----:B------:R-:W-:-:S03]  /*26d0*/  UIADD3 UR6, UPT, UPT, UR5, 0x7040, URZ ;  /* 0x0000704005067890 */ /* 0x000fc6000fffe0ff */
[----:B------:R-:W3:Y:S01]  /*26e0*/  LDL.LU R139, [R1+0x74] ;  /* 0x00007400018b7983 */ /* 0x000ee20000300800 */
        /* <DEDUP_REMOVED lines=16> */
[----:B0-----:R-:W-:-:S04]  /*27f0*/  FADD.FTZ R120, R124, R120 ;  /* 0x000000787c787221 */ /* 0x001fc80000010000 */
[----:B------:R-:W-:Y:S02]  /*2800*/  FADD.FTZ R120, R122, R120 ;  /* 0x000000787a787221 */ /* 0x000fe40000010000 */
[----:B------:R-:W4:Y:S01]  /*2810*/  LDL.LU R122, [R1+0x30] ;  /* 0x00003000017a7983 */ /* 0x000f220000300800 */
[----:B--2---:R-:W-:-:S05]  /*2820*/  FADD.FTZ R174, R132, R174 ;  /* 0x000000ae84ae7221 */ /* 0x004fca0000010000 */
[----:B------:R0:W-:Y:S01]  /*2830*/  STL [R1+0x70], R174 ;  /* 0x000070ae01007387 */ /* 0x0001e20000100800 */
[----:B----4-:R-:W-:-:S03]  /*2840*/  FFMA.FTZ R122, R132, R140, R122 ;  /* 0x0000008c847a7223 */ /* 0x010fc6000001007a */
[----:B------:R-:W2:Y:S01]  /*2850*/  LDL.LU R132, [R1+0x34] ;  /* 0x0000340001847983 */ /* 0x000ea20000300800 */
[----:B------:R-:W-:Y:S02]  /*2860*/  UIADD3 UR6, UPT, UPT, UR5, 0x7070, URZ ;  /* 0x0000707005067890 */ /* 0x000fe4000fffe0ff */
[----:B------:R-:W-:Y:S01]  /*2870*/  @!UP1 UIADD3 UR6, UPT, UPT, UR5, 0x7030, URZ ;  /* 0x0000703005069890 */ /* 0x000fe2000fffe0ff */
[----:B------:R-:W-:-:S08]  /*2880*/  FADD.FTZ R121, R125, R121 ;  /* 0x000000797d797221 */ /* 0x000fd00000010000 */
[----:B------:R-:W1:Y:S01]  /*2890*/  LDS.128 R124, [UR6] ;  /* 0x00000006ff7c7984 */ /* 0x000e620008000c00 */
[----:B---3--:R-:W-:Y:S01]  /*28a0*/  FADD.FTZ R139, R133, R139 ;  /* 0x0000008b858b7221 */ /* 0x008fe20000010000 */
[C---:B------:R-:W-:Y:S01]  /*28b0*/  FADD.FTZ R137, R134.reuse, R137 ;  /* 0x0000008986897221 */ /* 0x040fe20000010000 */
[----:B------:R-:W-:Y:S01]  /*28c0*/  FFMA.FTZ R138, R134, R142, R138 ;  /* 0x0000008e868a7223 */ /* 0x000fe2000001008a */
[----:B------:R-:W-:Y:S01]  /*28d0*/  FADD.FTZ R121, R123, R121 ;  /* 0x000000797b797221 */ /* 0x000fe20000010000 */
[----:B------:R3:W-:Y:S01]  /*28e0*/  STL [R1+0x30], R122 ;  /* 0x0000307a01007387 */ /* 0x0007e20000100800 */
[C---:B------:R-:W-:Y:S01]  /*28f0*/  FADD.FTZ R175, R135.reuse, R175 ;  /* 0x000000af87af7221 */ /* 0x040fe20000010000 */
[----:B------:R-:W-:Y:S02]  /*2900*/  FFMA.FTZ R136, R135, R143, R136 ;  /* 0x0000008f87887223 */ /* 0x000fe40000010088 */
[----:B------:R3:W-:Y:S01]  /*2910*/  STL [R1+0x74], R139 ;  /* 0x0000748b01007387 */ /* 0x0007e20000100800 */
[----:B0-----:R-:W0:Y:S01]  /*2920*/  S2R R174, SR_TID.X ;  /* 0x0000000000ae7919 */ /* 0x001e220000002100 */
[----:B------:R-:W-:-:S04]  /*2930*/  UISETP.NE.U32.AND UP0, UPT, UR22, URZ, UPT ;  /* 0x000000ff1600728c */ /* 0x000fc8000bf05070 */
[----:B------:R-:W-:Y:S01]  /*2940*/  UISETP.NE.AND.EX UP0, UPT, UR23, URZ, UPT, UP0 ;  /* 0x000000ff1700728c */ /* 0x000fe2000bf05300 */
[----:B-1----:R-:W-:Y:S01]  /*2950*/  FADD.FTZ R120, R120, R124 ;  /* 0x0000007c78787221 */ /* 0x002fe20000010000 */
        /* <DEDUP_REMOVED lines=8> */
[----:B------:R-:W-:-:S04]  /*29e0*/  UIADD3 UR4, UPT, UPT, UR4, UR24, URZ ;  /* 0x0000001804047290 */ /* 0x000fc8000fffe0ff */
[----:B------:R-:W-:Y:S01]  /*29f0*/  UISETP.GE.AND UP2, UPT, UR4, UR25, UPT ;  /* 0x000000190400728c */ /* 0x000fe2000bf46270 */
[----:B--2---:R-:W-:-:S05]  /*2a00*/  FFMA.FTZ R132, R133, R141, R132 ;  /* 0x0000008d85847223 */ /* 0x004fca0000010084 */
[----:B------:R3:W-:Y:S04]  /*2a10*/  STL [R1+0x34], R132 ;  /* 0x0000348401007387 */ /* 0x0007e80000100800 */
[----:B------:R3:W-:Y:S04]  /*2a20*/  STL [R1+0x78], R137 ;  /* 0x0000788901007387 */ /* 0x0007e80000100800 */
[----:B------:R3:W-:Y:S04]  /*2a30*/  STL [R1+0x48], R138 ;  /* 0x0000488a01007387 */ /* 0x0007e80000100800 */
[----:B------:R3:W-:Y:S04]  /*2a40*/  STL [R1+0x7c], R175 ;  /* 0x00007caf01007387 */ /* 0x0007e80000100800 */
[----:B------:R3:W-:Y:S01]  /*2a50*/  STL [R1+0x4c], R136 ;  /* 0x00004c8801007387 */ /* 0x0007e20000100800 */
[----:B0-----:R-:W-:Y:S05]  /*2a60*/  BRA.U UP0, `(.L_x_6650) ;  /* 0x00000005008c7547 */ /* 0x001fea000b800000 */
        /* <DEDUP_REMOVED lines=20> */
[----:B---3--:R-:W-:Y:S01]  /*2bb0*/  FADD.FTZ R122, R193, -R0 ;  /* 0x80000000c17a7221 */ /* 0x008fe20000010000 */
[----:B------:R-:W-:-:S03]  /*2bc0*/  MOV R0, UR27 ;  /* 0x0000001b00007c02 */ /* 0x000fc60008000f00 */
[----:B------:R-:W-:Y:S02]  /*2bd0*/  FMUL.FTZ R122, R122, UR9 ;  /* 0x000000097a7a7c20 */ /* 0x000fe40008410000 */
[----:B------:R-:W-:-:S04]  /*2be0*/  FFMA.FTZ R0, R194, R0, UR30 ;  /* 0x0000001ec2007e23 */ /* 0x000fc80008010000 */
[----:B------:R-:W-:-:S04]  /*2bf0*/  FADD.FTZ R123, R195, -R0 ;  /* 0x80000000c37b7221 */ /* 0x000fc80000010000 */
[----:B------:R-:W-:Y:S01]  /*2c00*/  FMUL.FTZ R123, R123, UR9 ;  /* 0x000000097b7b7c20 */ /* 0x000fe20008410000 */
[----:B------:R-:W-:Y:S06]  /*2c10*/  BRA `(.L_x_6653) ;  /* 0x0000000800a87947 */ /* 0x000fec0003800000 */
.L_x_6652:
        /* <DEDUP_REMOVED lines=12> */
[----:B---3--:R-:W-:Y:S01]  /*2ce0*/  FADD.FTZ R122, R193, -R0 ;  /* 0x80000000c17a7221 */ /* 0x008fe20000010000 */
        /* <DEDUP_REMOVED lines=8> */
.L_x_6651:
        /* <DEDUP_REMOVED lines=26> */
.L_x_6654:
        /* <DEDUP_REMOVED lines=13> */
[----:B---3--:R-:W-:Y:S01]  /*2fe0*/  FMUL.FTZ R122, R113, UR9 ;  /* 0x00000009717a7c20 */ /* 0x008fe20008410000 */
        /* <DEDUP_REMOVED lines=11> */
.L_x_6650:
        /* <DEDUP_REMOVED lines=20> */
[----:B---3--:R-:W-:Y:S01]  /*31e0*/  FADD.FTZ R122, R193, -R0 ;  /* 0x80000000c17a7221 */ /* 0x008fe20000010000 */
[----:B------:R-:W-:-:S03]  /*31f0*/  MOV R0, UR27 ;  /* 0x0000001b00007c02 */ /* 0x000fc60008000f00 */
[----:B------:R-:W-:Y:S02]  /*3200*/  FFMA.FTZ R122, R122, UR9, R90 ;  /* 0x000000097a7a7c23 */ /* 0x000fe4000801005a */
[----:B------:R-:W-:-:S04]  /*3210*/  FFMA.FTZ R0, R194, R0, UR30 ;  /* 0x0000001ec2007e23 */ /* 0x000fc80008010000 */
[----:B------:R-:W-:-:S04]  /*3220*/  FADD.FTZ R123, R195, -R0 ;  /* 0x80000000c37b7221 */ /* 0x000fc80000010000 */
[----:B------:R-:W-:Y:S01]  /*3230*/  FFMA.FTZ R123, R123, UR9, R91 ;  /* 0x000000097b7b7c23 */ /* 0x000fe2000801005b */
[----:B------:R-:W-:Y:S06]  /*3240*/  BRA `(.L_x_6653) ;  /* 0x00000004001c7947 */ /* 0x000fec0003800000 */
.L_x_6656:
        /* <DEDUP_REMOVED lines=12> */
[----:B---3--:R-:W-:Y:S01]  /*3310*/  FADD.FTZ R122, R193, -R0 ;  /* 0x80000000c17a7221 */ /* 0x008fe20000010000 */
        /* <DEDUP_REMOVED lines=8> */
.L_x_6655:
        /* <DEDUP_REMOVED lines=26> */
.L_x_6657:
        /* <DEDUP_REMOVED lines=13> */
[----:B---3--:R-:W-:Y:S01]  /*3610*/  FFMA.FTZ R122, R113, UR9, R90 ;  /* 0x00000009717a7c23 */ /* 0x008fe2000801005a */
        /* <DEDUP_REMOVED lines=10> */
.L_x_6653:
        /* <DEDUP_REMOVED lines=16> */
[----:B0-----:R-:W-:-:S05]  /*37c0*/  MOV R113, UR27 ;  /* 0x0000001b00717c02 */ /* 0x001fca0008000f00 */
        /* <DEDUP_REMOVED lines=21> */
.L_x_6660:
        /* <DEDUP_REMOVED lines=14> */
[----:B------:R-:W-:-:S03]  /*3a00*/  FFMA.FTZ R116, R202, R116, UR30 ;  /* 0x0000001eca747e23 */ /* 0x000fc60008010074 */
[----:B------:R-:W-:Y:S01]  /*3a10*/  MOV R118, R122 ;  /* 0x0000007a00767202 */ /* 0x000fe20000000f00 */
[----:B------:R-:W-:Y:S01]  /*3a20*/  FADD.FTZ R123, R203, -R116 ;  /* 0x80000074cb7b7221 */ /* 0x000fe20000010000 */
[----:B------:R-:W-:-:S03]  /*3a30*/  MOV R116, R120 ;  /* 0x0000007800747202 */ /* 0x000fc60000000f00 */
[----:B------:R-:W-:-:S05]  /*3a40*/  FFMA.FTZ R123, R123, UR9, R95 ;  /* 0x000000097b7b7c23 */ /* 0x000fca000801005f */
[----:B------:R-:W-:Y:S01]  /*3a50*/  MOV R119, R123 ;  /* 0x0000007b00777202 */ /* 0x000fe20000000f00 */
[----:B------:R-:W-:Y:S06]  /*3a60*/  BRA `(.L_x_6661) ;  /* 0x0000000400e87947 */ /* 0x000fec0003800000 */
.L_x_6659:
        /* <DEDUP_REMOVED lines=22> */
.L_x_6662:
        /* <DEDUP_REMOVED lines=17> */
.L_x_6658:
        /* <DEDUP_REMOVED lines=24> */
.L_x_6664:
        /* <DEDUP_REMOVED lines=14> */
[----:B------:R-:W-:-:S03]  /*3f40*/  FFMA.FTZ R116, R202, R116, UR30 ;  /* 0x0000001eca747e23 */ /* 0x000fc60008010074 */
[----:B------:R-:W-:Y:S01]  /*3f50*/  MOV R118, R122 ;  /* 0x0000007a00767202 */ /* 0x000fe20000000f00 */
[----:B------:R-:W-:Y:S01]  /*3f60*/  FADD.FTZ R123, R203, -R116 ;  /* 0x80000074cb7b7221 */ /* 0x000fe20000010000 */
[----:B------:R-:W-:-:S03]  /*3f70*/  MOV R116, R120 ;  /* 0x0000007800747202 */ /* 0x000fc60000000f00 */
[----:B------:R-:W-:-:S05]  /*3f80*/  FMUL.FTZ R123, R123, UR9 ;  /* 0x000000097b7b7c20 */ /* 0x000fca0008410000 */
[----:B------:R-:W-:Y:S01]  /*3f90*/  MOV R119, R123 ;  /* 0x0000007b00777202 */ /* 0x000fe20000000f00 */
[----:B------:R-:W-:Y:S06]  /*3fa0*/  BRA `(.L_x_6661) ;  /* 0x0000000000987947 */ /* 0x000fec0003800000 */
.L_x_6663:
        /* <DEDUP_REMOVED lines=22> */
.L_x_6665:
        /* <DEDUP_REMOVED lines=16> */
.L_x_6661:
        /* <DEDUP_REMOVED lines=37> */
.L_x_6668:
        /* <DEDUP_REMOVED lines=21> */
.L_x_6667:
        /* <DEDUP_REMOVED lines=22> */
.L_x_6670:
        /* <DEDUP_REMOVED lines=17> */
.L_x_6666:
        /* <DEDUP_REMOVED lines=27> */
.L_x_6672:
        /* <DEDUP_REMOVED lines=21> */
.L_x_6671:
        /* <DEDUP_REMOVED lines=22> */
.L_x_6673:
        /* <DEDUP_REMOVED lines=16> */
.L_x_6669:
        /* <DEDUP_REMOVED lines=13> */
[----:B------:R-:W-:-:S03]  /*4e50*/  MOV R3, UR27 ;  /* 0x0000001b00037c02 */ /* 0x000fc60008000f00 */
        /* <DEDUP_REMOVED lines=21> */
.L_x_6676:
        /* <DEDUP_REMOVED lines=19> */
.L_x_6675:
        /* <DEDUP_REMOVED lines=20> */
.L_x_6678:
        /* <DEDUP_REMOVED lines=13> */
[----:B------:R-:W-:Y:S01]  /*52f0*/  FFMA.FTZ R123, R158, UR9, R87 ;  /* 0x000000099e7b7c23 */ /* 0x000fe20008010057 */
[----:B------:R-:W-:Y:S06]  /*5300*/  BRA `(.L_x_6677) ;  /* 0x0000000400387947 */ /* 0x000fec0003800000 */
.L_x_6674:
        /* <DEDUP_REMOVED lines=25> */
.L_x_6680:
        /* <DEDUP_REMOVED lines=19> */
.L_x_6679:
        /* <DEDUP_REMOVED lines=20> */
.L_x_6681:
        /* <DEDUP_REMOVED lines=13> */
[----:B------:R-:W-:-:S07]  /*57e0*/  FMUL.FTZ R123, R158, UR9 ;  /* 0x000000099e7b7c20 */ /* 0x000fce0008410000 */
.L_x_6677:
        /* <DEDUP_REMOVED lines=38> */
.L_x_6684:
        /* <DEDUP_REMOVED lines=21> */
.L_x_6683:
        /* <DEDUP_REMOVED lines=22> */
.L_x_6686:
[----:B------:R-:W-:Y:S02]  /*5d00*/  MOV R0, UR27 ;  /* 0x0000001b00007c02 */ /* 0x000fe40008000f00 */
[----:B------:R-:W-:Y:S02]  /*5d10*/  MOV R3, UR27 ;  /* 0x0000001b00037c02 */ /* 0x000fe40008000f00 */
[----:B0-----:R-:W-:Y:S01]  /*5d20*/  MOV R5, UR27 ;  /* 0x0000001b00057c02 */ /* 0x001fe20008000f00 */
        /* <DEDUP_REMOVED lines=13> */
.L_x_6682:
        /* <DEDUP_REMOVED lines=27> */
.L_x_6688:
        /* <DEDUP_REMOVED lines=21> */
.L_x_6687:
        /* <DEDUP_REMOVED lines=22> */
.L_x_6689:
        /* <DEDUP_REMOVED lines=15> */
.L_x_6685:
        /* <DEDUP_REMOVED lines=37> */
.L_x_6692:
        /* <DEDUP_REMOVED lines=21> */
.L_x_6691:
        /* <DEDUP_REMOVED lines=22> */
.L_x_6694:
        /* <DEDUP_REMOVED lines=17> */
.L_x_6690:
        /* <DEDUP_REMOVED lines=27> */
.L_x_6696:
        /* <DEDUP_REMOVED lines=21> */
.L_x_6695:
        /* <DEDUP_REMOVED lines=22> */
.L_x_6697:
        /* <DEDUP_REMOVED lines=16> */
.L_x_6693:
        /* <DEDUP_REMOVED lines=37> */
.L_x_6700:
        /* <DEDUP_REMOVED lines=21> */
.L_x_6699:
        /* <DEDUP_REMOVED lines=22> */
.L_x_6702:
        /* <DEDUP_REMOVED lines=17> */
.L_x_6698:
        /* <DEDUP_REMOVED lines=27> */
.L_x_6704:
        /* <DEDUP_REMOVED lines=21> */
.L_x_6703:
        /* <DEDUP_REMOVED lines=22> */
.L_x_6705:
        /* <DEDUP_REMOVED lines=16> */
.L_x_6701:
        /* <DEDUP_REMOVED lines=11> */
[----:B------:R1:W5:Y:S01]  /*7ae0*/  LDL.LU R60, [R1+0x8] ;  /* 0x00000800013c7983 */ /* 0x0003620000300800 */
[----:B0-----:R-:W-:Y:S02]  /*7af0*/  MOV R4, R6 ;  /* 0x0000000600047202 */ /* 0x001fe40000000f00 */
        /* <DEDUP_REMOVED lines=22> */
[----:B------:R1:W5:Y:S01]  /*7c60*/  LDL.LU R80, [R1] ;  /* 0x0000000001507983 */ /* 0x0003620000300800 */
[----:B------:R-:W-:Y:S02]  /*7c70*/  MOV R34, R229 ;  /* 0x000000e500227202 */ /* 0x000fe40000000f00 */
[----:B------:R-:W-:Y:S01]  /*7c80*/  MOV R38, R233 ;  /* 0x000000e900267202 */ /* 0x000fe20000000f00 */
[----:B-----5:R1:W5:Y:S01]  /*7c90*/  LDL.LU R84, [R1+0x50] ;  /* 0x0000500001547983 */ /* 0x0203620000300800 */
        /* <DEDUP_REMOVED lines=24> */
[----:B------:R-:W-:-:S03]  /*7e20*/  MOV R56, R241 ;  /* 0x000000f100387202 */ /* 0x000fc60000000f00 */
        /* <DEDUP_REMOVED lines=58> */
[----:B-1----:R-:W-:-:S07]  /*81d0*/  MOV R111, R175 ;  /* 0x000000af006f7202 */ /* 0x002fce0000000f00 */
.L_x_6647:
        /* <DEDUP_REMOVED lines=41> */
.L_x_6707:
        /* <DEDUP_REMOVED lines=9> */
.L_x_7321:


//--------------------- .text._ZN10layer_norm31ln_parallel_residual_bwd_kernelINS_13Kernel_traitsIfffffjLj7168ELj1ELj1ELj8ELj16ENS_18Kernel_traits_baseILj7168EfffffjLj256EEEEELb0ELb1ELb0EEEvNS_9BwdParamsE --------------------------
	.section	.text._ZN10layer_norm31ln_parallel_residual_bwd_kernelINS_13Kernel_traitsIfffffjLj7168ELj1ELj1ELj8ELj16ENS_18Kernel_traits_baseILj7168EfffffjLj256EEEEELb0ELb1ELb0EEEvNS_9BwdParamsE,"ax",@progbits
	.align	128
        .global         _ZN10layer_norm31ln_parallel_residual_bwd_kernelINS_13Kernel_traitsIfffffjLj7168ELj1ELj1ELj8ELj16ENS_18Kernel_traits_baseILj7168EfffffjLj256EEEEELb0ELb1ELb0EEEvNS_9BwdParamsE
        .type           _ZN10layer_norm31ln_parallel_residual_bwd_kernelINS_13Kernel_traitsIfffffjLj7168ELj1ELj1ELj8ELj16ENS_18Kernel_traits_baseILj7168EfffffjLj256EEEEELb0ELb1ELb0EEEvNS_9BwdParamsE,@function
        .size           _ZN10layer_norm31ln_parallel_residual_bwd_kernelINS_13Kernel_traitsIfffffjLj7168ELj1ELj1ELj8ELj16ENS_18Kernel_traits_baseILj7168EfffffjLj256EEEEELb0ELb1ELb0EEEvNS_9BwdParamsE,(.L_x_7322 - _ZN10layer_norm31ln_parallel_residual_bwd_kernelINS_13Kernel_traitsIfffffjLj7168ELj1ELj1ELj8ELj16ENS_18Kernel_traits_baseILj7168EfffffjLj256EEEEELb0ELb1ELb0EEEvNS_9BwdParamsE)
        .other          _ZN10layer_norm31ln_parallel_residual_bwd_kernelINS_13Kernel_traitsIfffffjLj7168ELj1ELj1ELj8ELj16ENS_18Kernel_traits_baseILj7168EfffffjLj256EEEEELb0ELb1ELb0EEEvNS_9BwdParamsE,@"STO_CUDA_ENTRY STV_DEFAULT"
_ZN10layer_norm31ln_parallel_residual_bwd_kernelINS_13Kernel_traitsIfffffjLj7168ELj1ELj1ELj8ELj16ENS_18Kernel_traits_baseILj7168EfffffjLj256EEEEELb0ELb1ELb0EEEvNS_9BwdParamsE:
.text._ZN10layer_norm31ln_parallel_residual_bwd_kernelINS_13Kernel_traitsIfffffjLj7168ELj1ELj1ELj8ELj16ENS_18Kernel_traits_baseILj7168EfffffjLj256EEEEELb0ELb1ELb0EEEvNS_9BwdParamsE:
        /* <DEDUP_REMOVED lines=117> */
.L_x_6795:
[----:B----45:R-:W4:Y:S01]  /*0750*/  LDC.64 R6, c[0x0][0x3c0] ;  /* 0x0000f000ff067b82 */ /* 0x030f220000000a00 */
[----:B------:R-:W-:Y:S02]  /*0760*/  ISETP.NE.AND P6, PT, R156, RZ, PT ;  /* 0x000000ff9c00720c */ /* 0x000fe40003fc5270 */
[----:B------:R-:W-:-:S05]  /*0770*/  ISETP.NE.AND P4, PT, R158, RZ, PT ;  /* 0x000000ff9e00720c */ /* 0x000fca0003f85270 */
[----:B0-23--:R-:W0:Y:S08]  /*0780*/  LDC.64 R152, c[0x0][0x3c8] ;  /* 0x0000f200ff987b82 */ /* 0x00de300000000a00 */
[----:B------:R-:W1:Y:S01]  /*0790*/  LDC R0, c[0x0][0x388] ;  /* 0x0000e200ff007b82 */ /* 0x000e620000000800 */
[----:B----4-:R-:W-:-:S06]  /*07a0*/  IMAD.WIDE R6, R5, 0x4, R6 ;  /* 0x0000000405067825 */ /* 0x010fcc00078e0206 */
[----:B------:R4:W2:Y:S01]  /*07b0*/  LDG.E R7, desc[UR12][R6.64] ;  /* 0x0000000c06077981 */ /* 0x0008a2000c1e1900 */
[C---:B------:R-:W-:Y:S01]  /*07c0*/  ISETP.GE.U32.AND P5, PT, R2.reuse, 0x200, PT ;  /* 0x000002000200780c */ /* 0x040fe20003fa6070 */
[C---:B0-----:R-:W-:Y:S01]  /*07d0*/  IMAD.WIDE R152, R5.reuse, 0x4, R152 ;  /* 0x0000000405987825 */ /* 0x041fe200078e0298 */
[C---:B------:R-:W-:Y:S02]  /*07e0*/  ISETP.GE.U32.AND P0, PT, R2.reuse, 0x300, PT ;  /* 0x000003000200780c */ /* 0x040fe40003f06070 */
[C---:B------:R-:W-:Y:S02]  /*07f0*/  ISETP.GE.U32.AND P1, PT, R2.reuse, 0x400, PT ;  /* 0x000004000200780c */ /* 0x040fe40003f26070 */
[C---:B------:R-:W-:Y:S02]  /*0800*/  ISETP.GE.U32.AND P2, PT, R2.reuse, 0x500, PT ;  /* 0x000005000200780c */ /* 0x040fe40003f46070 */
[----:B------:R-:W-:Y:S01]  /*0810*/  ISETP.GE.U32.AND P3, PT, R2, 0x600, PT ;  /* 0x000006000200780c */ /* 0x000fe20003f66070 */
[----:B-1----:R-:W-:Y:S01]  /*0820*/  IMAD R4, R5, R0, RZ ;  /* 0x0000000005047224 */ /* 0x002fe200078e02ff */
[----:B------:R-:W-:Y:S01]  /*0830*/  BSSY.RECONVERGENT B0, `(.L_x_6709) ;  /* 0x0000035000007945 */ /* 0x000fe20003800200 */
[----:B------:R-:W-:Y:S01]  /*0840*/  HFMA2 R161, -RZ, RZ, 0, 0 ;  /* 0x00000000ffa17431 */ /* 0x000fe200000001ff */
[----:B----4-:R-:W-:-:S02]  /*0850*/  P2R R6, PR, RZ, 0x20 ;  /* 0x00000020ff067803 */ /* 0x010fc40000000000 */
[----:B------:R-:W-:-:S04]  /*0860*/  SHF.R.S32.HI R155, RZ, 0x1f, R4 ;  /* 0x0000001fff9b7819 */ /* 0x000fc80000011404 */
[----:B------:R-:W-:-:S04]  /*0870*/  LEA.HI R4, R155, R4, RZ, 0x2 ;  /* 0x000000049b047211 */ /* 0x000fc800078f10ff */
[----:B------:R-:W-:Y:S02]  /*0880*/  LEA.HI.SX32 R4, R4, R197, 0x1e ;  /* 0x000000c504047211 */ /* 0x000fe400078ff2ff */
[----:B--2---:R-:W-:Y:S02]  /*0890*/  FSEL R160, R7, RZ, !P6 ;  /* 0x000000ff07a07208 */ /* 0x004fe40007000000 */
[----:B-----5:R0:W5:Y:S01]  /*08a0*/  LDG.E R7, desc[UR12][R152.64] ;  /* 0x0000000c98077981 */ /* 0x020162000c1e1900 */
[----:B------:R-:W-:Y:S02]  /*08b0*/  ISETP.GE.U32.AND P6, PT, R2, 0x700, PT ;  /* 0x000007000200780c */ /* 0x000fe40003fc6070 */
[----:B------:R-:W-:Y:S02]  /*08c0*/  MOV R162, RZ ;  /* 0x000000ff00a27202 */ /* 0x000fe40000000f00 */
[----:B------:R-:W-:Y:S02]  /*08d0*/  P2R R8, PR, RZ, 0x40 ;  /* 0x00000040ff087803 */ /* 0x000fe40000000000 */
[----:B------:R-:W-:Y:S01]  /*08e0*/  MOV R163, R4 ;  /* 0x0000000400a37202 */ /* 0x000fe20000000f00 */
[----:B------:R-:W-:Y:S06]  /*08f0*/  @!P4 BRA `(.L_x_6710) ;  /* 0x0000000000a0c947 */ /* 0x000fec0003800000 */
[----:B0-----:R-:W0:Y:S01]  /*0900*/  LDC.64 R152, c[0x0][0x3a8] ;  /* 0x0000ea00ff987b82 */ /* 0x001e220000000a00 */
[----:B------:R-:W-:-:S04]  /*0910*/  ISETP.NE.U32.AND P4, PT, RZ, UR14, PT ;  /* 0x0000000eff007c0c */ /* 0x000fc8000bf85070 */
        /* <DEDUP_REMOVED lines=8> */
[----:B------:R0:W5:Y:S02]  /*09a0*/  @P4 LDG.E.128 R44, desc[UR12][R162.64] ;  /* 0x0000000ca22c4981 */ /* 0x000164000c1e1d00 */
[----:B0-----:R-:W-:Y:S01]  /*09b0*/  IADD3 R163, PT, PT, R4, 0x100, RZ ;  /* 0x0000010004a37810 */ /* 0x001fe20007ffe0ff */
[C---:B----4-:R-:W-:Y:S01]  /*09c0*/  FADD.FTZ R164, -R160.reuse, R152 ;  /* 0x00000098a0a47221 */ /* 0x050fe20000010100 */
[C---:B------:R-:W-:Y:S01]  /*09d0*/  FADD.FTZ R168, -R160.reuse, R153 ;  /* 0x00000099a0a87221 */ /* 0x040fe20000010100 */
[C---:B------:R-:W-:Y:S01]  /*09e0*/  FADD.FTZ R154, -R160.reuse, R154 ;  /* 0x0000009aa09a7221 */ /* 0x040fe20000010100 */
[----:B------:R-:W-:Y:S01]  /*09f0*/  FADD.FTZ R200, -R160, R155 ;  /* 0x0000009ba0c87221 */ /* 0x000fe20000010100 */
[C---:B-----5:R-:W-:Y:S01]  /*0a00*/  FMUL.FTZ R3, R7.reuse, R164 ;  /* 0x000000a407037220 */ /* 0x060fe20000410000 */
[C---:B------:R-:W-:Y:S01]  /*0a10*/  FMUL.FTZ R168, R7.reuse, R168 ;  /* 0x000000a807a87220 */ /* 0x040fe20000410000 */
[C---:B------:R-:W-:Y:S01]  /*0a20*/  FMUL.FTZ R181, R7.reuse, R154 ;  /* 0x0000009a07b57220 */ /* 0x040fe20000410000 */
[----:B------:R-:W-:Y:S01]  /*0a30*/  FMUL.FTZ R200, R7, R200 ;  /* 0x000000c807c87220 */ /* 0x000fe20000410000 */
[----:B---3--:R-:W-:Y:S01]  /*0a40*/  FMUL.FTZ R172, R128, R156 ;  /* 0x0000009c80ac7220 */ /* 0x008fe20000410000 */
[----:B------:R-:W-:Y:S01]  /*0a50*/  FMUL.FTZ R183, R129, R157 ;  /* 0x0000009d81b77220 */ /* 0x000fe20000410000 */
[----:B------:R-:W-:Y:S01]  /*0a60*/  FMUL.FTZ R202, R130, R158 ;  /* 0x0000009e82ca7220 */ /* 0x000fe20000410000 */
[----:B------:R-:W-:Y:S01]  /*0a70*/  FMUL.FTZ R195, R131, R159 ;  /* 0x0000009f83c37220 */ /* 0x000fe20000410000 */
[----:B------:R-:W-:Y:S01]  /*0a80*/  FADD.FTZ R152, RZ, R172 ;  /* 0x000000acff987221 */ /* 0x000fe20000010000 */
[----:B------:R-:W-:Y:S01]  /*0a90*/  FFMA.FTZ R153, R3, R172, RZ ;  /* 0x000000ac03997223 */ /* 0x000fe200000100ff */
        /* <DEDUP_REMOVED lines=14> */
.L_x_6710:
[----:B---3--:R-:W-:Y:S05]  /*0b80*/  BSYNC.RECONVERGENT B0 ;  /* 0x0000000000007941 */ /* 0x008fea0003800200 */
.L_x_6709:
[----:B------:R-:W-:Y:S04]  /*0b90*/  BSSY.RECONVERGENT B0, `(.L_x_6711) ;  /* 0x000002a000007945 */ /* 0x000fe80003800200 */
[----:B------:R-:W-:Y:S05]  /*0ba0*/  @!P5 BRA `(.L_x_6712) ;  /* 0x0000000000a0d947 */ /* 0x000fea0003800000 */
[----:B------:R-:W1:Y:S01]  /*0bb0*/  LDC.64 R156, c[0x0][0x3a8] ;  /* 0x0000ea00ff9c7b82 */ /* 0x000e620000000a00 */
[----:B------:R-:W-:-:S04]  /*0bc0*/  ISETP.NE.U32.AND P4, PT, RZ, UR14, PT ;  /* 0x0000000eff007c0c */ /* 0x000fc8000bf85070 */
[----:B------:R-:W-:-:S03]  /*0bd0*/  ISETP.NE.AND.EX P4, PT, RZ, UR15, PT, P4 ;  /* 0x0000000fff007c0c */ /* 0x000fc6000bf85340 */
[----:B0-----:R-:W0:Y:S10]  /*0be0*/  LDC.64 R152, c[0x0][0x428] ;  /* 0x00010a00ff987b82 */ /* 0x001e340000000a00 */
[----:B------:R-:W2:Y:S01]  /*0bf0*/  @P4 LDC.64 R164, c[0x0][0x438] ;  /* 0x00010e00ffa44b82 */ /* 0x000ea20000000a00 */
[----:B-1----:R-:W-:-:S06]  /*0c00*/  IMAD.WIDE.U32 R156, R163, 0x10, R156 ;  /* 0x00000010a39c7825 */ /* 0x002fcc00078e009c */
[----:B------:R-:W3:Y:S01]  /*0c10*/  LDG.E.128 R156, desc[UR12][R156.64] ;  /* 0x0000000c9c9c7981 */ /* 0x000ee2000c1e1d00 */
[----:B0-----:R-:W-:-:S06]  /*0c20*/  IMAD.WIDE.U32 R152, R163, 0x10, R152 ;  /* 0x00000010a3987825 */ /* 0x001fcc00078e0098 */
[----:B------:R-:W4:Y:S01]  /*0c30*/  LDG.E.128 R152, desc[UR12][R152.64] ;  /* 0x0000000c98987981 */ /* 0x000f22000c1e1d00 */
[----:B--2---:R-:W-:-:S05]  /*0c40*/  @P4 IMAD.WIDE.U32 R164, R163, 0x10, R164 ;  /* 0x00000010a3a44825 */ /* 0x004fca00078e00a4 */
[----:B------:R1:W5:Y:S01]  /*0c50*/  @P4 LDG.E.128 R40, desc[UR12][R164.64] ;  /* 0x0000000ca4284981 */ /* 0x000362000c1e1d00 */
[----:B------:R-:W-:Y:S01]  /*0c60*/  IADD3 R163, PT, PT, R163, 0x100, RZ ;  /* 0x00000100a3a37810 */ /* 0x000fe20007ffe0ff */
[C---:B---3--:R-:W-:Y:S01]  /*0c70*/  FADD.FTZ R20, -R160.reuse, R156 ;  /* 0x0000009ca0147221 */ /* 0x048fe20000010100 */
[C---:B------:R-:W-:Y:S01]  /*0c80*/  FADD.FTZ R166, -R160.reuse, R157 ;  /* 0x0000009da0a67221 */ /* 0x040fe20000010100 */
[C---:B------:R-:W-:Y:S01]  /*0c90*/  FADD.FTZ R158, -R160.reuse, R158 ;  /* 0x0000009ea09e7221 */ /* 0x040fe20000010100 */
[----:B------:R-:W-:Y:S01]  /*0ca0*/  FADD.FTZ R196, -R160, R159 ;  /* 0x0000009fa0c47221 */ /* 0x000fe20000010100 */
[C---:B-----5:R-:W-:Y:S01]  /*0cb0*/  FMUL.FTZ R17, R7.reuse, R20 ;  /* 0x0000001407117220 */ /* 0x060fe20000410000 */
[C---:B------:R-:W-:Y:S01]  /*0cc0*/  FMUL.FTZ R20, R7.reuse, R166 ;  /* 0x000000a607147220 */ /* 0x040fe20000410000 */
[C---:B------:R-:W-:Y:S01]  /*0cd0*/  FMUL.FTZ R177, R7.reuse, R158 ;  /* 0x0000009e07b17220 */ /* 0x040fe20000410000 */
[----:B------:R-:W-:Y:S01]  /*0ce0*/  FMUL.FTZ R196, R7, R196 ;  /* 0x000000c407c47220 */ /* 0x000fe20000410000 */
[----:B----4-:R-:W-:Y:S01]  /*0cf0*/  FMUL.FTZ R170, R124, R152 ;  /* 0x000000987caa7220 */ /* 0x010fe20000410000 */
[----:B------:R-:W-:Y:S01]  /*0d00*/  FADD.FTZ R68, R68, R152 ;  /* 0x0000009844447221 */ /* 0x000fe20000010000 */
[----:B------:R-:W-:Y:S01]  /*0d10*/  FFMA.FTZ R96, R152, R17, R96 ;  /* 0x0000001198607223 */ /* 0x000fe20000010060 */
[----:B------:R-:W-:Y:S01]  /*0d20*/  FADD.FTZ R69, R69, R153 ;  /* 0x0000009945457221 */ /* 0x000fe20000010000 */
[----:B------:R-:W-:Y:S01]  /*0d30*/  FFMA.FTZ R97, R153, R20, R97 ;  /* 0x0000001499617223 */ /* 0x000fe20000010061 */
[----:B------:R-:W-:Y:S01]  /*0d40*/  FMUL.FTZ R179, R125, R153 ;  /* 0x000000997db37220 */ /* 0x000fe20000410000 */
[----:B------:R-:W-:Y:S01]  /*0d50*/  FADD.FTZ R152, R161, R170 ;  /* 0x000000aaa1987221 */ /* 0x000fe20000010000 */
[----:B------:R-:W-:Y:S01]  /*0d60*/  FFMA.FTZ R153, R17, R170, R162 ;  /* 0x000000aa11997223 */ /* 0x000fe200000100a2 */
[----:B------:R-:W-:Y:S01]  /*0d70*/  FMUL.FTZ R198, R126, R154 ;  /* 0x0000009a7ec67220 */ /* 0x000fe20000410000 */
[----:B------:R-:W-:Y:S01]  /*0d80*/  FADD.FTZ R70, R70, R154 ;  /* 0x0000009a46467221 */ /* 0x000fe20000010000 */
[----:B------:R-:W-:Y:S01]  /*0d90*/  FADD.FTZ R157, R152, R179 ;  /* 0x000000b3989d7221 */ /* 0x000fe20000010000 */
[----:B------:R-:W-:Y:S01]  /*0da0*/  FFMA.FTZ R152, R20, R179, R153 ;  /* 0x000000b314987223 */ /* 0x000fe20000010099 */
[----:B------:R-:W-:Y:S01]  /*0db0*/  FFMA.FTZ R98, R154, R177, R98 ;  /* 0x000000b19a627223 */ /* 0x000fe20000010062 */
[----:B------:R-:W-:Y:S01]  /*0dc0*/  FMUL.FTZ R193, R127, R155 ;  /* 0x0000009b7fc17220 */ /* 0x000fe20000410000 */
[----:B------:R-:W-:Y:S01]  /*0dd0*/  FADD.FTZ R154, R157, R198 ;  /* 0x000000c69d9a7221 */ /* 0x000fe20000010000 */
[----:B------:R-:W-:Y:S01]  /*0de0*/  FFMA.FTZ R153, R177, R198, R152 ;  /* 0x000000c6b1997223 */ /* 0x000fe20000010098 */
[----:B------:R-:W-:Y:S01]  /*0df0*/  FADD.FTZ R71, R71, R155 ;  /* 0x0000009b47477221 */ /* 0x000fe20000010000 */
[----:B------:R-:W-:Y:S01]  /*0e00*/  FFMA.FTZ R99, R155, R196, R99 ;  /* 0x000000c49b637223 */ /* 0x000fe20000010063 */
[----:B------:R-:W-:Y:S01]  /*0e10*/  FADD.FTZ R161, R154, R193 ;  /* 0x000000c19aa17221 */ /* 0x000fe20000010000 */
[----:B-1----:R-:W-:-:S07]  /*0e20*/  FFMA.FTZ R162, R196, R193, R153 ;  /* 0x000000c1c4a27223 */ /* 0x002fce0000010099 */
.L_x_6712:
[----:B------:R-:W-:Y:S05]  /*0e30*/  BSYNC.RECONVERGENT B0 ;  /* 0x0000000000007941 */ /* 0x000fea0003800200 */
.L_x_6711:
        /* <DEDUP_REMOVED lines=42> */
.L_x_6714:
[----:B------:R-:W-:Y:S05]  /*10e0*/  BSYNC.RECONVERGENT B0 ;  /* 0x0000000000007941 */ /* 0x000fea0003800200 */
.L_x_6713:
        /* <DEDUP_REMOVED lines=42> */
.L_x_6716:
[----:B------:R-:W-:Y:S05]  /*1390*/  BSYNC.RECONVERGENT B0 ;  /* 0x0000000000007941 */ /* 0x000fea0003800200 */
.L_x_6715:
        /* <DEDUP_REMOVED lines=42> */
.L_x_6718:
[----:B------:R-:W-:Y:S05]  /*1640*/  BSYNC.RECONVERGENT B0 ;  /* 0x0000000000007941 */ /* 0x000fea0003800200 */
.L_x_6717:
        /* <DEDUP_REMOVED lines=42> */
.L_x_6720:
[----:B------:R-:W-:Y:S05]  /*18f0*/  BSYNC.RECONVERGENT B0 ;  /* 0x0000000000007941 */ /* 0x000fea0003800200 */
.L_x_6719:
[----:B------:R-:W-:Y:S01]  /*1900*/  ISETP.NE.AND P4, PT, R8, RZ, PT ;  /* 0x000000ff0800720c */ /* 0x000fe20003f85270 */
[----:B------:R-:W-:-:S12]  /*1910*/  BSSY.RECONVERGENT B0, `(.L_x_6721) ;  /* 0x0000029000007945 */ /* 0x000fd80003800200 */
        /* <DEDUP_REMOVED lines=39> */
[----:B-1----:R-:W-:-:S07]  /*1b90*/  FFMA.FTZ R162, R184, R182, R153 ;  /* 0x000000b6b8a27223 */ /* 0x002fce0000010099 */
.L_x_6722:
[----:B------:R-:W-:Y:S05]  /*1ba0*/  BSYNC.RECONVERGENT B0 ;  /* 0x0000000000007941 */ /* 0x000fea0003800200 */
.L_x_6721:
[----:B0-----:R-:W0:Y:S01]  /*1bb0*/  SHFL.DOWN PT, R152, R161, 0x10, 0x1f ;  /* 0x0a001f00a1987f89 */ /* 0x001e2200000e0000 */
        /* <DEDUP_REMOVED lines=31> */
.L_x_6724:
[----:B------:R-:W-:Y:S05]  /*1db0*/  BSYNC.RECONVERGENT B0 ;  /* 0x0000000000007941 */ /* 0x000fea0003800200 */
.L_x_6723:
        /* <DEDUP_REMOVED lines=70> */
.L_x_6729:
        /* <DEDUP_REMOVED lines=17> */
.L_x_6728:
        /* <DEDUP_REMOVED lines=20> */
.L_x_6731:
        /* <DEDUP_REMOVED lines=21> */
.L_x_6727:
        /* <DEDUP_REMOVED lines=21> */
.L_x_6733:
        /* <DEDUP_REMOVED lines=17> */
.L_x_6732:
        /* <DEDUP_REMOVED lines=20> */
.L_x_6734:
        /* <DEDUP_REMOVED lines=20> */
.L_x_6730:
        /* <DEDUP_REMOVED lines=14> */
.L_x_6726:
[----:B------:R-:W-:Y:S05]  /*2b80*/  BSYNC.RECONVERGENT B0 ;  /* 0x0000000000007941 */ /* 0x000fea0003800200 */
.L_x_6725:
        /* <DEDUP_REMOVED lines=35> */
.L_x_6739:
        /* <DEDUP_REMOVED lines=17> */
.L_x_6738:
        /* <DEDUP_REMOVED lines=21> */
.L_x_6741:
        /* <DEDUP_REMOVED lines=13> */
.L_x_6737:
        /* <DEDUP_REMOVED lines=29> */
.L_x_6743:
        /* <DEDUP_REMOVED lines=17> */
.L_x_6742:
        /* <DEDUP_REMOVED lines=21> */
.L_x_6744:
        /* <DEDUP_REMOVED lines=12> */
.L_x_6740:
        /* <DEDUP_REMOVED lines=10> */
.L_x_6736:
[----:B------:R-:W-:Y:S05]  /*3680*/  BSYNC.RECONVERGENT B0 ;  /* 0x0000000000007941 */ /* 0x000fea0003800200 */
.L_x_6735:
        /* <DEDUP_REMOVED lines=13> */
[-CC-:B0--3--:R-:W-:Y:S01]  /*3760*/  FFMA.FTZ R145, R15, R160.reuse, R159.reuse ;  /* 0x000000a00f917223 */ /* 0x189fe2000001009f */
        /* <DEDUP_REMOVED lines=20> */
.L_x_6749:
        /* <DEDUP_REMOVED lines=17> */
.L_x_6748:
[----:B0--3--:R-:W0:Y:S02]  /*39c0*/  LDC.64 R152, c[0x0][0x470] ;  /* 0x00011c00ff987b82 */ /* 0x009e240000000a00 */
        /* <DEDUP_REMOVED lines=20> */
.L_x_6751:
        /* <DEDUP_REMOVED lines=13> */
.L_x_6747:
[----:B0--3--:R-:W0:Y:S02]  /*3be0*/  LDC.64 R152, c[0x0][0x478] ;  /* 0x00011e00ff987b82 */ /* 0x009e240000000a00 */
        /* <DEDUP_REMOVED lines=28> */
.L_x_6753:
        /* <DEDUP_REMOVED lines=17> */
.L_x_6752:
        /* <DEDUP_REMOVED lines=21> */
.L_x_6754:
        /* <DEDUP_REMOVED lines=12> */
.L_x_6750:
        /* <DEDUP_REMOVED lines=10> */
.L_x_6746:
[----:B------:R-:W-:Y:S05]  /*4170*/  BSYNC.RECONVERGENT B0 ;  /* 0x0000000000007941 */ /* 0x000fea0003800200 */
.L_x_6745:
        /* <DEDUP_REMOVED lines=13> */
[-CC-:B0--34-:R-:W-:Y:S01]  /*4250*/  FFMA.FTZ R145, R13, R160.reuse, R159.reuse ;  /* 0x000000a00d917223 */ /* 0x199fe2000001009f */
        /* <DEDUP_REMOVED lines=20> */
.L_x_6759:
        /* <DEDUP_REMOVED lines=17> */
.L_x_6758:
[----:B0--34-:R-:W0:Y:S02]  /*44b0*/  LDC.64 R152, c[0x0][0x470] ;  /* 0x00011c00ff987b82 */ /* 0x019e240000000a00 */
        /* <DEDUP_REMOVED lines=20> */
.L_x_6761:
        /* <DEDUP_REMOVED lines=13> */
.L_x_6757:
[----:B0--34-:R-:W0:Y:S02]  /*46d0*/  LDC.64 R152, c[0x0][0x478] ;  /* 0x00011e00ff987b82 */ /* 0x019e240000000a00 */
        /* <DEDUP_REMOVED lines=28> */
.L_x_6763:
        /* <DEDUP_REMOVED lines=17> */
.L_x_6762:
        /* <DEDUP_REMOVED lines=21> */
.L_x_6764:
        /* <DEDUP_REMOVED lines=12> */
.L_x_6760:
        /* <DEDUP_REMOVED lines=10> */
.L_x_6756:
[----:B------:R-:W-:Y:S05]  /*4c60*/  BSYNC.RECONVERGENT B0 ;  /* 0x0000000000007941 */ /* 0x000fea0003800200 */
.L_x_6755:
        /* <DEDUP_REMOVED lines=34> */
.L_x_6769:
        /* <DEDUP_REMOVED lines=17> */
.L_x_6768:
        /* <DEDUP_REMOVED lines=21> */
.L_x_6771:
        /* <DEDUP_REMOVED lines=13> */
.L_x_6767:
        /* <DEDUP_REMOVED lines=29> */
.L_x_6773:
        /* <DEDUP_REMOVED lines=17> */
.L_x_6772:
        /* <DEDUP_REMOVED lines=21> */
.L_x_6774:
        /* <DEDUP_REMOVED lines=12> */
.L_x_6770:
        /* <DEDUP_REMOVED lines=10> */
.L_x_6766:
[----:B------:R-:W-:Y:S05]  /*5750*/  BSYNC.RECONVERGENT B0 ;  /* 0x0000000000007941 */ /* 0x000fea0003800200 */
.L_x_6765:
        /* <DEDUP_REMOVED lines=34> */
.L_x_6779:
        /* <DEDUP_REMOVED lines=17> */
.L_x_6778:
        /* <DEDUP_REMOVED lines=21> */
.L_x_6781:
        /* <DEDUP_REMOVED lines=13> */
.L_x_6777:
        /* <DEDUP_REMOVED lines=29> */
.L_x_6783:
        /* <DEDUP_REMOVED lines=17> */
.L_x_6782:
        /* <DEDUP_REMOVED lines=21> */
.L_x_6784:
        /* <DEDUP_REMOVED lines=12> */
.L_x_6780:
        /* <DEDUP_REMOVED lines=10> */
.L_x_6776:
[----:B------:R-:W-:Y:S05]  /*6240*/  BSYNC.RECONVERGENT B0 ;  /* 0x0000000000007941 */ /* 0x000fea0003800200 */
.L_x_6775:
        /* <DEDUP_REMOVED lines=35> */
.L_x_6789:
        /* <DEDUP_REMOVED lines=17> */
.L_x_6788:
        /* <DEDUP_REMOVED lines=21> */
.L_x_6791:
        /* <DEDUP_REMOVED lines=13> */
.L_x_6787:
        /* <DEDUP_REMOVED lines=29> */
.L_x_6793:
        /* <DEDUP_REMOVED lines=17> */
.L_x_6792:
        /* <DEDUP_REMOVED lines=21> */
.L_x_6794:
        /* <DEDUP_REMOVED lines=12> */
.L_x_6790:
        /* <DEDUP_REMOVED lines=9> */
.L_x_6786:
[----:B------:R-:W-:Y:S05]  /*6d30*/  BSYNC.RECONVERGENT B0 ;  /* 0x0000000000007941 */ /* 0x000fea0003800200 */
.L_x_6785:
[----:B------:R-:W-:Y:S01]  /*6d40*/  ISETP.NE.AND P4, PT, R157, RZ, PT ;  /* 0x000000ff9d00720c */ /* 0x000fe20003f85270 */
[----:B------:R-:W-:-:S12]  /*6d50*/  UPLOP3.LUT UP1, UPT, UPT, UPT, UP1, 0x40, 0x4 ;  /* 0x000000000004789c */ /* 0x000fd80003f2e810 */
[----:B------:R-:W-:Y:S05]  /*6d60*/  @!P4 BRA `(.L_x_6795) ;  /* 0xffffff980078c947 */ /* 0x000fea000383ffff */
.L_x_6708:
[----:B------:R-:W1:Y:S01]  /*6d70*/  S2UR UR4, SR_CTAID.X ;  /* 0x00000000000479c3 */ /* 0x000e620000002500 */
[----:B------:R-:W-:Y:S02]  /*6d80*/  ISETP.NE.AND P5, PT, R6, RZ, PT ;  /* 0x000000ff0600720c */ /* 0x000fe40003fa5270 */
[----:B------:R-:W-:Y:S02]  /*6d90*/  ISETP.NE.AND P4, PT, R8, RZ, PT ;  /* 0x000000ff0800720c */ /* 0x000fe40003f85270 */
[----:B------:R-:W-:-:S03]  /*6da0*/  ISETP.NE.AND P6, PT, R158, RZ, PT ;  /* 0x000000ff9e00720c */ /* 0x000fc60003fc5270 */
[----:B------:R-:W0:Y:S08]  /*6db0*/  LDC.64 R2, c[0x0][0x440] ;  /* 0x00011000ff027b82 */ /* 0x000e300000000a00 */
[----:B------:R-:W2:Y:S08]  /*6dc0*/  LDC.64 R4, c[0x0][0x448] ;  /* 0x00011200ff047b82 */ /* 0x000eb00000000a00 */
[----:B-----5:R-:W3:Y:S01]  /*6dd0*/  LDC.64 R6, c[0x0][0x440] ;  /* 0x00011000ff067b82 */ /* 0x020ee20000000a00 */
        /* <DEDUP_REMOVED lines=49> */
.L_x_6796:
        /* <DEDUP_REMOVED lines=9> */
.L_x_7322:


//--------------------- .text._ZN10layer_norm31ln_parallel_residual_bwd_kernelINS_13Kernel_traitsIfffffjLj7168ELj1ELj1ELj8ELj16ENS_18Kernel_traits_baseILj7168EfffffjLj256EEEEELb0ELb1ELb1EEEvNS_9BwdParamsE --------------------------
	.section	.text._ZN10layer_norm31ln_parallel_residual_bwd_kernelINS_13Kernel_traitsIfffffjLj7168ELj1ELj1ELj8ELj16ENS_18Kernel_traits_baseILj7168EfffffjLj256EEEEELb0ELb1ELb1EEEvNS_9BwdParamsE,"ax",@progbits
	.align	128
        .global         _ZN10layer_norm31ln_parallel_residual_bwd_kernelINS_13Kernel_traitsIfffffjLj7168ELj1ELj1ELj8ELj16ENS_18Kernel_traits_baseILj7168EfffffjLj256EEEEELb0ELb1ELb1EEEvNS_9BwdParamsE
        .type           _ZN10layer_norm31ln_parallel_residual_bwd_kernelINS_13Kernel_traitsIfffffjLj7168ELj1ELj1ELj8ELj16ENS_18Kernel_traits_baseILj7168EfffffjLj256EEEEELb0ELb1ELb1EEEvNS_9BwdParamsE,@function
        .size           _ZN10layer_norm31ln_parallel_residual_bwd_kernelINS_13Kernel_traitsIfffffjLj7168ELj1ELj1ELj8ELj16ENS_18Kernel_traits_baseILj7168EfffffjLj256EEEEELb0ELb1ELb1EEEvNS_9BwdParamsE,(.L_x_7323 - _ZN10layer_norm31ln_parallel_residual_bwd_kernelINS_13Kernel_traitsIfffffjLj7168ELj1ELj1ELj8ELj16ENS_18Kernel_traits_baseILj7168EfffffjLj256EEEEELb0ELb1ELb1EEEvNS_9BwdParamsE)
        .other          _ZN10layer_norm31ln_parallel_residual_bwd_kernelINS_13Kernel_traitsIfffffjLj7168ELj1ELj1ELj8ELj16ENS_18Kernel_traits_baseILj7168EfffffjLj256EEEEELb0ELb1ELb1EEEvNS_9BwdParamsE,@"STO_CUDA_ENTRY STV_DEFAULT"
_ZN10layer_norm31ln_parallel_residual_bwd_kernelINS_13Kernel_traitsIfffffjLj7168ELj1ELj1ELj8ELj16ENS_18Kernel_traits_baseILj7168EfffffjLj256EEEEELb0ELb1ELb1EEEvNS_9BwdParamsE:
.text._ZN10layer_norm31ln_parallel_residual_bwd_kernelINS_13Kernel_traitsIfffffjLj7168ELj1ELj1ELj8ELj16ENS_18Kernel_traits_baseILj7168EfffffjLj256EEEEELb0ELb1ELb1EEEvNS_9BwdParamsE:
        /* <DEDUP_REMOVED lines=70> */
[----:B------:R-:W1:Y:S03]  /*0460*/  LDCU.U8 UR11, c[0x0][0x410] ;  /* 0x00008200ff0b77ac */ /* 0x000e660008000000 */
[----:B------:R-:W5:Y:S01]  /*0470*/  LDG.E.128 R48, desc[UR12][R2.64+0x3000] ;  /* 0x0030000c02307981 */ /* 0x000f62000c1e1d00 */
[----:B------:R-:W2:Y:S03]  /*0480*/  LDCU UR17, c[0x0][0x400] ;  /* 0x00008000ff1177ac */ /* 0x000ea60008000800 */
[----:B------:R-:W5:Y:S01]  /*0490*/  LDG.E.128 R44, desc[UR12][R2.64+0x4000] ;  /* 0x0040000c022c7981 */ /* 0x000f62000c1e1d00 */
[----:B------:R-:W3:Y:S03]  /*04a0*/  LDCU.64 UR6, c[0x0][0x470] ;  /* 0x00008e00ff0677ac */ /* 0x000ee60008000a00 */
[----:B------:R-:W5:Y:S01]  /*04b0*/  LDG.E.128 R40, desc[UR12][R2.64+0x5000] ;  /* 0x0050000c02287981 */ /* 0x000f62000c1e1d00 */
[----:B------:R-:W4:Y:S03]  /*04c0*/  LDCU.64 UR8, c[0x0][0x478] ;  /* 0x00008f00ff0877ac */ /* 0x000f260008000a00 */
[----:B------:R0:W5:Y:S01]  /*04d0*/  LDG.E.128 R36, desc[UR12][R2.64+0x6000] ;  /* 0x0060000c02247981 */ /* 0x000162000c1e1d00 */
[----:B------:R-:W1:Y:S01]  /*04e0*/  LDCU.64 UR14, c[0x0][0x438] ;  /* 0x00008700ff0e77ac */ /* 0x000e620008000a00 */
[----:B0-2---:R-:W-:-:S07]  /*04f0*/  CS2R R2, SRZ ;  /* 0x0000000000027805 */ /* 0x005fce000001ff00 */
.L_x_6856:
[----:B0-----:R-:W0:Y:S01]  /*0500*/  LDC.64 R64, c[0x0][0x3c0] ;  /* 0x0000f000ff407b82 */ /* 0x001e220000000a00 */
[----:B------:R-:W-:-:S05]  /*0510*/  IMAD R0, R178, UR16, RZ ;  /* 0x00000010b2007c24 */ /* 0x000fca000f8e02ff */
[----:B------:R-:W-:Y:S02]  /*0520*/  SHF.R.S32.HI R67, RZ, 0x1f, R0 ;  /* 0x0000001fff437819 */ /* 0x000fe40000011400 */
[----:B------:R-:W2:Y:S02]  /*0530*/  LDC.64 R152, c[0x0][0x3a8] ;  /* 0x0000ea00ff987b82 */ /* 0x000ea40000000a00 */
[----:B------:R-:W-:-:S04]  /*0540*/  LEA.HI R67, R67, R0, RZ, 0x2 ;  /* 0x0000000043437211 */ /* 0x000fc800078f10ff */
[----:B------:R-:W-:Y:S02]  /*0550*/  LEA.HI.SX32 R197, R67, R136, 0x1e ;  /* 0x0000008843c57211 */ /* 0x000fe400078ff2ff */
[----:B------:R-:W3:Y:S08]  /*0560*/  LDC.64 R88, c[0x0][0x428] ;  /* 0x00010a00ff587b82 */ /* 0x000ef00000000a00 */
[----:B------:R-:W4:Y:S01]  /*0570*/  LDC.64 R90, c[0x0][0x3c8] ;  /* 0x0000f200ff5a7b82 */ /* 0x000f220000000a00 */
[----:B0-----:R-:W-:Y:S01]  /*0580*/  IMAD.WIDE R64, R178, 0x4, R64 ;  /* 0x00000004b2407825 */ /* 0x001fe200078e0240 */
[----:B------:R-:W-:-:S02]  /*0590*/  IADD3 R184, PT, PT, R197, 0x100, RZ ;  /* 0x00000100c5b87810 */ /* 0x000fc40007ffe0ff */
[C---:B------:R-:W-:Y:S02]  /*05a0*/  IADD3 R183, PT, PT, R197.reuse, 0x200, RZ ;  /* 0x00000200c5b77810 */ /* 0x040fe40007ffe0ff */
[C---:B------:R-:W-:Y:S01]  /*05b0*/  IADD3 R182, PT, PT, R197.reuse, 0x300, RZ ;  /* 0x00000300c5b67810 */ /* 0x040fe20007ffe0ff */
[----:B------:R3:W4:Y:S01]  /*05c0*/  LDG.E R185, desc[UR12][R64.64] ;  /* 0x0000000c40b97981 */ /* 0x000722000c1e1900 */
[C-C-:B--2---:R-:W-:Y:S01]  /*05d0*/  IMAD.WIDE.U32 R128, R197.reuse, 0x10, R152.reuse ;  /* 0x00000010c5807825 */ /* 0x144fe200078e0098 */
[C---:B------:R-:W-:Y:S02]  /*05e0*/  IADD3 R181, PT, PT, R197.reuse, 0x400, RZ ;  /* 0x00000400c5b57810 */ /* 0x040fe40007ffe0ff */
[C---:B------:R-:W-:Y:S01]  /*05f0*/  IADD3 R180, PT, PT, R197.reuse, 0x500, RZ ;  /* 0x00000500c5b47810 */ /* 0x040fe20007ffe0ff */
[--C-:B------:R-:W-:Y:S01]  /*0600*/  IMAD.WIDE.U32 R132, R184, 0x10, R152.reuse ;  /* 0x00000010b8847825 */ /* 0x100fe200078e0098 */
[----:B------:R-:W-:Y:S01]  /*0610*/  IADD3 R0, PT, PT, R197, 0x600, RZ ;  /* 0x00000600c5007810 */ /* 0x000fe20007ffe0ff */
[----:B------:R-:W2:Y:S02]  /*0620*/  LDG.E.128 R128, desc[UR12][R128.64] ;  /* 0x0000000c80807981 */ /* 0x000ea4000c1e1d00 */
[----:B------:R-:W-:-:S02]  /*0630*/  IMAD.WIDE.U32 R136, R183, 0x10, R152 ;  /* 0x00000010b7887825 */ /* 0x000fc400078e0098 */
[----:B------:R-:W2:Y:S02]  /*0640*/  LDG.E.128 R132, desc[UR12][R132.64] ;  /* 0x0000000c84847981 */ /* 0x000ea4000c1e1d00 */
[----:B---3--:R-:W-:Y:S02]  /*0650*/  IMAD.WIDE.U32 R64, R197, 0x10, R88 ;  /* 0x00000010c5407825 */ /* 0x008fe400078e0058 */
[----:B------:R-:W3:Y:S02]  /*0660*/  LDG.E.128 R136, desc[UR12][R136.64] ;  /* 0x0000000c88887981 */ /* 0x000ee4000c1e1d00 */
[--C-:B------:R-:W-:Y:S02]  /*0670*/  IMAD.WIDE.U32 R140, R182, 0x10, R152.reuse ;  /* 0x00000010b68c7825 */ /* 0x100fe400078e0098 */
[----:B------:R-:W3:Y:S02]  /*0680*/  LDG.E.128 R64, desc[UR12][R64.64] ;  /* 0x0000000c40407981 */ /* 0x000ee4000c1e1d00 */
[----:B------:R-:W-:-:S02]  /*0690*/  IMAD.WIDE.U32 R144, R181, 0x10, R152 ;  /* 0x00000010b5907825 */ /* 0x000fc400078e0098 */
[----:B------:R-:W3:Y:S02]  /*06a0*/  LDG.E.128 R140, desc[UR12][R140.64] ;  /* 0x0000000c8c8c7981 */ /* 0x000ee4000c1e1d00 */
[----:B------:R-:W-:Y:S02]  /*06b0*/  IMAD.WIDE.U32 R148, R180, 0x10, R152 ;  /* 0x00000010b4947825 */ /* 0x000fe400078e0098 */
[----:B------:R-:W3:Y:S02]  /*06c0*/  LDG.E.128 R144, desc[UR12][R144.64] ;  /* 0x0000000c90907981 */ /* 0x000ee4000c1e1d00 */
[----:B----4-:R-:W-:Y:S02]  /*06d0*/  IMAD.WIDE R90, R178, 0x4, R90 ;  /* 0x00000004b25a7825 */ /* 0x010fe400078e025a */
[----:B------:R-:W4:Y:S02]  /*06e0*/  LDG.E.128 R148, desc[UR12][R148.64] ;  /* 0x0000000c94947981 */ /* 0x000f24000c1e1d00 */
[----:B------:R-:W-:-:S02]  /*06f0*/  IMAD.WIDE.U32 R152, R0, 0x10, R152 ;  /* 0x0000001000987825 */ /* 0x000fc400078e0098 */
[----:B------:R-:W4:Y:S04]  /*0700*/  LDG.E R179, desc[UR12][R90.64] ;  /* 0x0000000c5ab37981 */ /* 0x000f28000c1e1900 */
[----:B------:R-:W4:Y:S01]  /*0710*/  LDG.E.128 R152, desc[UR12][R152.64] ;  /* 0x0000000c98987981 */ /* 0x000f22000c1e1d00 */
[----:B------:R-:W-:-:S06]  /*0720*/  IMAD.WIDE.U32 R68, R184, 0x10, R88 ;  /* 0x00000010b8447825 */ /* 0x000fcc00078e0058 */
        /* <DEDUP_REMOVED lines=11> */
[----:B-1----:R-:W-:-:S04]  /*07e0*/  ISETP.NE.U32.AND P1, PT, RZ, UR14, PT ;  /* 0x0000000eff007c0c */ /* 0x002fc8000bf25070 */
        /* <DEDUP_REMOVED lines=23> */
[----:B------:R-:W-:-:S05]  /*0960*/  FSEL R185, R185, RZ, !P2 ;  /* 0x000000ffb9b97208 */ /* 0x000fca0005000000 */
[C---:B--2---:R-:W-:Y:S01]  /*0970*/  FADD.FTZ R200, -R185.reuse, R128 ;  /* 0x00000080b9c87221 */ /* 0x044fe20000010100 */
[C---:B------:R-:W-:Y:S01]  /*0980*/  FADD.FTZ R220, -R185.reuse, R129 ;  /* 0x00000081b9dc7221 */ /* 0x040fe20000010100 */
[C---:B------:R-:W-:Y:S01]  /*0990*/  FADD.FTZ R222, -R185.reuse, R130 ;  /* 0x00000082b9de7221 */ /* 0x040fe20000010100 */
[C---:B------:R-:W-:Y:S01]  /*09a0*/  FADD.FTZ R224, -R185.reuse, R131 ;  /* 0x00000083b9e07221 */ /* 0x040fe20000010100 */
[----:B---3--:R-:W-:Y:S01]  /*09b0*/  FADD.FTZ R194, -R185, R138 ;  /* 0x0000008ab9c27221 */ /* 0x008fe20000010100 */
[----:B------:R-:W-:Y:S01]  /*09c0*/  FMUL.FTZ R216, R60, R64 ;  /* 0x000000403cd87220 */ /* 0x000fe20000410000 */
[----:B------:R-:W-:Y:S01]  /*09d0*/  FMUL.FTZ R217, R61, R65 ;  /* 0x000000413dd97220 */ /* 0x000fe20000410000 */
[----:B------:R-:W-:Y:S01]  /*09e0*/  FMUL.FTZ R218, R62, R66 ;  /* 0x000000423eda7220 */ /* 0x000fe20000410000 */
[----:B------:R-:W-:Y:S01]  /*09f0*/  FMUL.FTZ R219, R63, R67 ;  /* 0x000000433fdb7220 */ /* 0x000fe20000410000 */
[----:B------:R-:W-:Y:S01]  /*0a00*/  FADD.FTZ R132, -R185, R132 ;  /* 0x00000084b9847221 */ /* 0x000fe20000010100 */
[C---:B----4-:R-:W-:Y:S01]  /*0a10*/  FMUL.FTZ R199, R179.reuse, R200 ;  /* 0x000000c8b3c77220 */ /* 0x050fe20000410000 */
        /* <DEDUP_REMOVED lines=161> */
.L_x_6799:
[----:B------:R-:W-:Y:S05]  /*1430*/  BSYNC.RECONVERGENT B0 ;  /* 0x0000000000007941 */ /* 0x000fea0003800200 */
.L_x_6798:
        /* <DEDUP_REMOVED lines=118> */
.L_x_6802:
        /* <DEDUP_REMOVED lines=17> */
.L_x_6801:
        /* <DEDUP_REMOVED lines=20> */
.L_x_6804:
        /* <DEDUP_REMOVED lines=21> */
.L_x_6800:
        /* <DEDUP_REMOVED lines=21> */
.L_x_6806:
        /* <DEDUP_REMOVED lines=17> */
.L_x_6805:
        /* <DEDUP_REMOVED lines=20> */
.L_x_6807:
        /* <DEDUP_REMOVED lines=20> */
.L_x_6803:
        /* <DEDUP_REMOVED lines=37> */
.L_x_6810:
        /* <DEDUP_REMOVED lines=17> */
.L_x_6809:
        /* <DEDUP_REMOVED lines=18> */
.L_x_6812:
        /* <DEDUP_REMOVED lines=13> */
.L_x_6808:
        /* <DEDUP_REMOVED lines=23> */
.L_x_6814:
        /* <DEDUP_REMOVED lines=17> */
.L_x_6813:
        /* <DEDUP_REMOVED lines=18> */
.L_x_6815:
        /* <DEDUP_REMOVED lines=12> */
.L_x_6811:
        /* <DEDUP_REMOVED lines=32> */
.L_x_6818:
        /* <DEDUP_REMOVED lines=17> */
.L_x_6817:
        /* <DEDUP_REMOVED lines=18> */
.L_x_6820:
        /* <DEDUP_REMOVED lines=13> */
.L_x_6816:
        /* <DEDUP_REMOVED lines=23> */
.L_x_6822:
        /* <DEDUP_REMOVED lines=17> */
.L_x_6821:
        /* <DEDUP_REMOVED lines=18> */
.L_x_6823:
        /* <DEDUP_REMOVED lines=12> */
.L_x_6819:
        /* <DEDUP_REMOVED lines=32> */
.L_x_6826:
        /* <DEDUP_REMOVED lines=17> */
.L_x_6825:
        /* <DEDUP_REMOVED lines=18> */
.L_x_6828:
        /* <DEDUP_REMOVED lines=13> */
.L_x_6824:
        /* <DEDUP_REMOVED lines=23> */
.L_x_6830:
        /* <DEDUP_REMOVED lines=17> */
.L_x_6829:
        /* <DEDUP_REMOVED lines=18> */
.L_x_6831:
        /* <DEDUP_REMOVED lines=12> */
.L_x_6827:
        /* <DEDUP_REMOVED lines=32> */
.L_x_6834:
        /* <DEDUP_REMOVED lines=17> */
.L_x_6833:
        /* <DEDUP_REMOVED lines=18> */
.L_x_6836:
        /* <DEDUP_REMOVED lines=13> */
.L_x_6832:
        /* <DEDUP_REMOVED lines=23> */
.L_x_6838:
        /* <DEDUP_REMOVED lines=17> */
.L_x_6837:
        /* <DEDUP_REMOVED lines=18> */
.L_x_6839:
        /* <DEDUP_REMOVED lines=12> */
.L_x_6835:
        /* <DEDUP_REMOVED lines=32> */
.L_x_6842:
        /* <DEDUP_REMOVED lines=17> */
.L_x_6841:
        /* <DEDUP_REMOVED lines=18> */
.L_x_6844:
        /* <DEDUP_REMOVED lines=13> */
.L_x_6840:
        /* <DEDUP_REMOVED lines=23> */
.L_x_6846:
        /* <DEDUP_REMOVED lines=17> */
.L_x_6845:
        /* <DEDUP_REMOVED lines=18> */
.L_x_6847:
        /* <DEDUP_REMOVED lines=12> */
.L_x_6843:
        /* <DEDUP_REMOVED lines=32> */
.L_x_6850:
        /* <DEDUP_REMOVED lines=17> */
.L_x_6849:
        /* <DEDUP_REMOVED lines=18> */
.L_x_6852:
        /* <DEDUP_REMOVED lines=13> */
.L_x_6848:
        /* <DEDUP_REMOVED lines=23> */
.L_x_6854:
        /* <DEDUP_REMOVED lines=17> */
.L_x_6853:
        /* <DEDUP_REMOVED lines=18> */
.L_x_6855:
        /* <DEDUP_REMOVED lines=12> */
.L_x_6851:
        /* <DEDUP_REMOVED lines=66> */
.L_x_6797:
        /* <DEDUP_REMOVED lines=23> */
.L_x_6857:
        /* <DEDUP_REMOVED lines=12> */
.L_x_7323:


//--------------------- .text._ZN10layer_norm31ln_parallel_residual_bwd_kernelINS_13Kernel_traitsIfffffjLj7168ELj1ELj1ELj8ELj16ENS_18Kernel_traits_baseILj7168EfffffjLj256EEEEELb1ELb0ELb0EEEvNS_9BwdParamsE --------------------------
	.section	.text._ZN10layer_norm31ln_parallel_residual_bwd_kernelINS_13Kernel_traitsIfffffjLj7168ELj1ELj1ELj8ELj16ENS_18Kernel_traits_baseILj7168EfffffjLj256EEEEELb1ELb0ELb0EEEvNS_9BwdParamsE,"ax",@progbits
	.align	128
        .global         _ZN10layer_norm31ln_parallel_residual_bwd_kernelINS_13Kernel_traitsIfffffjLj7168ELj1ELj1ELj8ELj16ENS_18Kernel_traits_baseILj7168EfffffjLj256EEEEELb1ELb0ELb0EEEvNS_9BwdParamsE
        .type           _ZN10layer_norm31ln_parallel_residual_bwd_kernelINS_13Kernel_traitsIfffffjLj7168ELj1ELj1ELj8ELj16ENS_18Kernel_traits_baseILj7168EfffffjLj256EEEEELb1ELb0ELb0EEEvNS_9BwdParamsE,@function
        .size           _ZN10layer_norm31ln_parallel_residual_bwd_kernelINS_13Kernel_traitsIfffffjLj7168ELj1ELj1ELj8ELj16ENS_18Kernel_traits_baseILj7168EfffffjLj256EEEEELb1ELb0ELb0EEEvNS_9BwdParamsE,(.L_x_7324 - _ZN10layer_norm31ln_parallel_residual_bwd_kernelINS_13Kernel_traitsIfffffjLj7168ELj1ELj1ELj8ELj16ENS_18Kernel_traits_baseILj7168EfffffjLj256EEEEELb1ELb0ELb0EEEvNS_9BwdParamsE)
        .other          _ZN10layer_norm31ln_parallel_residual_bwd_kernelINS_13Kernel_traitsIfffffjLj7168ELj1ELj1ELj8ELj16ENS_18Kernel_traits_baseILj7168EfffffjLj256EEEEELb1ELb0ELb0EEEvNS_9BwdParamsE,@"STO_CUDA_ENTRY STV_DEFAULT"
_ZN10layer_norm31ln_parallel_residual_bwd_kernelINS_13Kernel_traitsIfffffjLj7168ELj1ELj1ELj8ELj16ENS_18Kernel_traits_baseILj7168EfffffjLj256EEEEELb1ELb0ELb0EEEvNS_9BwdParamsE:
.text._ZN10layer_norm31ln_parallel_residual_bwd_kernelINS_13Kernel_traitsIfffffjLj7168ELj1ELj1ELj8ELj16ENS_18Kernel_traits_baseILj7168EfffffjLj256EEEEELb1ELb0ELb0EEEvNS_9BwdParamsE:
        /* <DEDUP_REMOVED lines=43> */
[----:B------:R-:W-:-:S04]  /*02b0*/  MOV R0, UR4 ;  /* 0x0000000400007c02 */ /* 0x000fc80008000f00 */
[----:B------:R-:W-:Y:S01]  /*02c0*/  LEA.HI.SX32 R191, R0, R191, 0x1e ;  /* 0x000000bf00bf7211 */ /* 0x000fe200078ff2ff */
[----:B------:R-:W1:Y:S01]  /*02d0*/  S2UR UR9, SR_CTAID.X ;  /* 0x00000000000979c3 */ /* 0x000e620000002500 */
[----:B------:R-:W1:Y:S02]  /*02e0*/  LDCU UR4, c[0x0][0x384] ;  /* 0x00007080ff0477ac */ /* 0x000e640008000800 */
[C---:B------:R-:W-:Y:S02]  /*02f0*/  ISETP.GE.U32.AND P6, PT, R191.reuse, 0x100, PT ;  /* 0x00000100bf00780c */ /* 0x040fe40003fc6070 */
[C---:B------:R-:W-:Y:S02]  /*0300*/  ISETP.GE.U32.AND P0, PT, R191.reuse, 0x200, PT ;  /* 0x00000200bf00780c */ /* 0x040fe40003f06070 */
[C---:B------:R-:W-:Y:S02]  /*0310*/  ISETP.GE.U32.AND P1, PT, R191.reuse, 0x300, PT ;  /* 0x00000300bf00780c */ /* 0x040fe40003f26070 */
[----:B------:R-:W-:-:S02]  /*0320*/  ISETP.GE.U32.AND P2, PT, R191, 0x400, PT ;  /* 0x00000400bf00780c */ /* 0x000fc40003f46070 */
[C---:B------:R-:W-:Y:S02]  /*0330*/  ISETP.GE.U32.AND P3, PT, R191.reuse, 0x500, PT ;  /* 0x00000500bf00780c */ /* 0x040fe40003f66070 */
[C---:B------:R-:W-:Y:S02]  /*0340*/  ISETP.GE.U32.AND P4, PT, R191.reuse, 0x600, PT ;  /* 0x00000600bf00780c */ /* 0x040fe40003f86070 */
[----:B------:R-:W-:Y:S01]  /*0350*/  ISETP.GE.U32.AND P5, PT, R191, 0x700, PT ;  /* 0x00000700bf00780c */ /* 0x000fe20003fa6070 */
[C---:B--2---:R-:W-:Y:S01]  /*0360*/  @P6 IMAD.WIDE.U32 R2, R35.reuse, 0x10, R2 ;  /* 0x0000001023026825 */ /* 0x044fe200078e0002 */
[----:B------:R-:W-:Y:S02]  /*0370*/  P2R R114, PR, RZ, 0x40 ;  /* 0x00000040ff727803 */ /* 0x000fe40000000000 */
[----:B------:R-:W-:Y:S02]  /*0380*/  CS2R R232, SRZ ;  /* 0x0000000000e87805 */ /* 0x000fe4000001ff00 */
[----:B------:R-:W-:Y:S01]  /*0390*/  P2R R252, PR, RZ, 0x20 ;  /* 0x00000020fffc7803 */ /* 0x000fe20000000000 */
[C---:B---3--:R-:W-:Y:S01]  /*03a0*/  @P6 IMAD.WIDE.U32 R4, R35.reuse, 0x10, R4 ;  /* 0x0000001023046825 */ /* 0x048fe200078e0004 */
[----:B------:R-:W-:-:S05]  /*03b0*/  @P6 LOP3.LUT R35, R35, 0x100, RZ, 0xfc, !PT ;  /* 0x0000010023236812 */ /* 0x000fca00078efcff */
[C---:B------:R-:W-:Y:S02]  /*03c0*/  @P0 IMAD.WIDE.U32 R10, R35.reuse, 0x10, R6 ;  /* 0x00000010230a0825 */ /* 0x040fe400078e0006 */
[----:B------:R-:W2:Y:S02]  /*03d0*/  LDC.64 R6, c[0x0][0x3d0] ;  /* 0x0000f400ff067b82 */ /* 0x000ea40000000a00 */
[C---:B------:R-:W-:Y:S01]  /*03e0*/  @P0 IMAD.WIDE.U32 R12, R35.reuse, 0x10, R8 ;  /* 0x00000010230c0825 */ /* 0x040fe200078e0008 */
[----:B------:R-:W-:-:S05]  /*03f0*/  @P0 IADD3 R35, PT, PT, R35, 0x100, RZ ;  /* 0x0000010023230810 */ /* 0x000fca0007ffe0ff */
[C---:B------:R-:W-:Y:S01]  /*0400*/  @P1 IMAD.WIDE.U32 R14, R35.reuse, 0x10, R14 ;  /* 0x00000010230e1825 */ /* 0x040fe200078e000e */
[----:B------:R-:W3:Y:S03]  /*0410*/  LDC.64 R8, c[0x0][0x3d8] ;  /* 0x0000f600ff087b82 */ /* 0x000ee60000000a00 */
[C---:B------:R-:W-:Y:S01]  /*0420*/  @P1 IMAD.WIDE.U32 R16, R35.reuse, 0x10, R16 ;  /* 0x0000001023101825 */ /* 0x040fe200078e0010 */
[----:B------:R-:W-:-:S05]  /*0430*/  @P1 IADD3 R35, PT, PT, R35, 0x100, RZ ;  /* 0x0000010023231810 */ /* 0x000fca0007ffe0ff */
[----:B------:R-:W-:-:S04]  /*0440*/  @P2 IMAD.WIDE.U32 R18, R35, 0x10, R18 ;  /* 0x0000001023122825 */ /* 0x000fc800078e0012 */
[C---:B------:R-:W-:Y:S01]  /*0450*/  @P2 IMAD.WIDE.U32 R20, R35.reuse, 0x10, R20 ;  /* 0x0000001023142825 */ /* 0x040fe200078e0014 */
[----:B------:R-:W-:-:S05]  /*0460*/  @P2 IADD3 R35, PT, PT, R35, 0x100, RZ ;  /* 0x0000010023232810 */ /* 0x000fca0007ffe0ff */
[----:B------:R-:W-:-:S04]  /*0470*/  @P3 IMAD.WIDE.U32 R22, R35, 0x10, R22 ;  /* 0x0000001023163825 */ /* 0x000fc800078e0016 */
[C---:B------:R-:W-:Y:S01]  /*0480*/  @P3 IMAD.WIDE.U32 R24, R35.reuse, 0x10, R24 ;  /* 0x0000001023183825 */ /* 0x040fe200078e0018 */
[----:B------:R-:W-:-:S05]  /*0490*/  @P3 IADD3 R35, PT, PT, R35, 0x100, RZ ;  /* 0x0000010023233810 */ /* 0x000fca0007ffe0ff */
[----:B--2---:R-:W-:-:S04]  /*04a0*/  @P4 IMAD.WIDE.U32 R26, R35, 0x10, R6 ;  /* 0x00000010231a4825 */ /* 0x004fc800078e0006 */
[C---:B---3--:R-:W-:Y:S01]  /*04b0*/  @P4 IMAD.WIDE.U32 R28, R35.reuse, 0x10, R8 ;  /* 0x00000010231c4825 */ /* 0x048fe200078e0008 */
[----:B------:R-:W-:-:S04]  /*04c0*/  @P4 IADD3 R35, PT, PT, R35, 0x100, RZ ;  /* 0x0000010023234810 */ /* 0x000fc80007ffe0ff */
[----:B------:R2:W5:Y:S01]  /*04d0*/  @P4 LDG.E.128 R248, desc[UR10][R28.64] ;  /* 0x0000000a1cf84981 */ /* 0x000562000c1e1d00 */
[----:B------:R-:W-:-:S04]  /*04e0*/  @P5 IMAD.WIDE.U32 R6, R35, 0x10, R30 ;  /* 0x0000001023065825 */ /* 0x000fc800078e001e */
[----:B0-----:R-:W-:Y:S01]  /*04f0*/  @P5 IMAD.WIDE.U32 R8, R35, 0x10, R32 ;  /* 0x0000001023085825 */ /* 0x001fe200078e0020 */
[----:B------:R2:W5:Y:S04]  /*0500*/  @P5 LDG.E.128 R244, desc[UR10][R6.64] ;  /* 0x0000000a06f45981 */ /* 0x000568000c1e1d00 */
[----:B------:R2:W5:Y:S04]  /*0510*/  @P5 LDG.E.128 R240, desc[UR10][R8.64] ;  /* 0x0000000a08f05981 */ /* 0x000568000c1e1d00 */
[----:B----4-:R-:W3:Y:S04]  /*0520*/  @P6 LDG.E.128 R76, desc[UR10][R2.64] ;  /* 0x0000000a024c6981 */ /* 0x010ee8000c1e1d00 */
[----:B------:R-:W4:Y:S04]  /*0530*/  @P6 LDG.E.128 R72, desc[UR10][R4.64] ;  /* 0x0000000a04486981 */ /* 0x000f28000c1e1d00 */
[----:B------:R-:W2:Y:S04]  /*0540*/  @P0 LDG.E.128 R68, desc[UR10][R10.64] ;  /* 0x0000000a0a440981 */ /* 0x000ea8000c1e1d00 */
[----:B------:R-:W2:Y:S04]  /*0550*/  @P0 LDG.E.128 R64, desc[UR10][R12.64] ;  /* 0x0000000a0c400981 */ /* 0x000ea8000c1e1d00 */
[----:B------:R-:W2:Y:S04]  /*0560*/  @P1 LDG.E.128 R60, desc[UR10][R14.64] ;  /* 0x0000000a0e3c1981 */ /* 0x000ea8000c1e1d00 */
[----:B------:R-:W2:Y:S04]  /*0570*/  @P1 LDG.E.128 R56, desc[UR10][R16.64] ;  /* 0x0000000a10381981 */ /* 0x000ea8000c1e1d00 */
[----:B------:R-:W2:Y:S04]  /*0580*/  @P2 LDG.E.128 R52, desc[UR10][R18.64] ;  /* 0x0000000a12342981 */ /* 0x000ea8000c1e1d00 */
[----:B------:R-:W2:Y:S04]  /*0590*/  @P2 LDG.E.128 R48, desc[UR10][R20.64] ;  /* 0x0000000a14302981 */ /* 0x000ea8000c1e1d00 */
[----:B------:R-:W2:Y:S04]  /*05a0*/  @P3 LDG.E.128 R44, desc[UR10][R22.64] ;  /* 0x0000000a162c3981 */ /* 0x000ea8000c1e1d00 */
[----:B------:R-:W2:Y:S04]  /*05b0*/  @P3 LDG.E.128 R40, desc[UR10][R24.64] ;  /* 0x0000000a18283981 */ /* 0x000ea8000c1e1d00 */
[----:B------:R-:W2:Y:S01]  /*05c0*/  @P4 LDG.E.128 R36, desc[UR10][R26.64] ;  /* 0x0000000a1a244981 */ /* 0x000ea2000c1e1d00 */
        /* <DEDUP_REMOVED lines=42> */
[----:B---3--:R-:W-:Y:S04]  /*0870*/  @P6 STL.64 [R1+0xa0], R76 ;  /* 0x0000a04c01006387 */ /* 0x008fe80000100a00 */
[----:B------:R-:W-:Y:S04]  /*0880*/  @P6 STL.64 [R1+0xa8], R78 ;  /* 0x0000a84e01006387 */ /* 0x000fe80000100a00 */
[----:B----4-:R-:W-:Y:S04]  /*0890*/  @P6 STL.64 [R1+0x90], R72 ;  /* 0x0000904801006387 */ /* 0x010fe80000100a00 */
[----:B------:R-:W-:Y:S04]  /*08a0*/  @P6 STL.64 [R1+0x98], R74 ;  /* 0x0000984a01006387 */ /* 0x000fe80000100a00 */
[----:B--2---:R-:W-:Y:S04]  /*08b0*/  @P0 STL.64 [R1+0x80], R68 ;  /* 0x0000804401000387 */ /* 0x004fe80000100a00 */
        /* <DEDUP_REMOVED lines=15> */
[----:B------:R4:W-:Y:S04]  /*09b0*/  @P4 STL.64 [R1], R36 ;  /* 0x0000002401004387 */ /* 0x0009e80000100a00 */
[----:B------:R4:W-:Y:S01]  /*09c0*/  @P4 STL.64 [R1+0x8], R38 ;  /* 0x0000082601004387 */ /* 0x0009e20000100a00 */
[----:B0-----:R-:W-:-:S02]  /*09d0*/  CS2R R52, SRZ ;  /* 0x0000000000347805 */ /* 0x001fc4000001ff00 */
[----:B-1----:R-:W-:Y:S02]  /*09e0*/  CS2R R54, SRZ ;  /* 0x0000000000367805 */ /* 0x002fe4000001ff00 */
[----:B--2---:R-:W-:Y:S02]  /*09f0*/  CS2R R48, SRZ ;  /* 0x0000000000307805 */ /* 0x004fe4000001ff00 */
[----:B---3--:R-:W-:Y:S02]  /*0a00*/  CS2R R50, SRZ ;  /* 0x0000000000327805 */ /* 0x008fe4000001ff00 */
        /* <DEDUP_REMOVED lines=10> */
[----:B----4-:R-:W-:Y:S06]  /*0ab0*/  BRA.U UP0, `(.L_x_6858) ;  /* 0x000000ad006c7547 */ /* 0x010fec000b800000 */
        /* <DEDUP_REMOVED lines=68> */
.L_x_6945:
[----:B-1----:R-:W-:Y:S01]  /*0f00*/  UIMAD.WIDE UR6, UR9, 0x4, UR12 ;  /* 0x00000004090678a5 */ /* 0x002fe2000f8e020c */
[----:B------:R-:W-:-:S05]  /*0f10*/  ISETP.NE.AND P5, PT, R114, RZ, PT ;  /* 0x000000ff7200720c */ /* 0x000fca0003fa5270 */
[----:B0-234-:R-:W-:Y:S02]  /*0f20*/  MOV R108, UR6 ;  /* 0x00000006006c7c02 */ /* 0x01dfe40008000f00 */
[----:B------:R-:W-:Y:S01]  /*0f30*/  MOV R109, UR7 ;  /* 0x00000007006d7c02 */ /* 0x000fe20008000f00 */
[----:B------:R-:W-:-:S04]  /*0f40*/  UIMAD.WIDE UR6, UR9, 0x4, UR14 ;  /* 0x00000004090678a5 */ /* 0x000fc8000f8e020e */
[----:B------:R0:W3:Y:S02]  /*0f50*/  LDG.E R10, desc[UR10][R108.64] ;  /* 0x0000000a6c0a7981 */ /* 0x0000e4000c1e1900 */
[----:B0-----:R-:W-:Y:S02]  /*0f60*/  MOV R108, UR6 ;  /* 0x00000006006c7c02 */ /* 0x001fe40008000f00 */
        /* <DEDUP_REMOVED lines=12> */
[----:B---3--:R-:W-:Y:S02]  /*1030*/  FSEL R10, R10, RZ, P0 ;  /* 0x000000ff0a0a7208 */ /* 0x008fe40000000000 */
[----:B------:R-:W-:Y:S02]  /*1040*/  ISETP.GE.U32.AND P0, PT, R191, 0x200, PT ;  /* 0x00000200bf00780c */ /* 0x000fe40003f06070 */
[----:B------:R-:W-:Y:S02]  /*1050*/  R2UR UR25, R10 ;  /* 0x000000000a1972ca */ /* 0x000fe400000e0000 */
[----:B------:R-:W-:-:S04]  /*1060*/  MOV R10, UR7 ;  /* 0x00000007000a7c02 */ /* 0x000fc80008000f00 */
[----:B------:R-:W-:-:S04]  /*1070*/  LEA.HI.SX32 R10, R10, R115, 0x1e ;  /* 0x000000730a0a7211 */ /* 0x000fc800078ff2ff */
[----:B------:R-:W-:Y:S02]  /*1080*/  MOV R190, R10 ;  /* 0x0000000a00be7202 */ /* 0x000fe40000000f00 */
[----:B----4-:R-:W-:Y:S01]  /*1090*/  R2UR UR24, R108 ;  /* 0x000000006c1872ca */ /* 0x010fe200000e0000 */
        /* <DEDUP_REMOVED lines=13> */
[----:B------:R-:W-:Y:S01]  /*1170*/  ISETP.NE.U32.AND P5, PT, RZ, UR18, PT ;  /* 0x00000012ff007c0c */ /* 0x000fe2000bfa5070 */
[----:B------:R-:W0:Y:S01]  /*1180*/  LDC.64 R188, c[0x0][0x3b0] ;  /* 0x0000ec00ffbc7b82 */ /* 0x000e220000000a00 */
[C---:B-1----:R-:W-:Y:S01]  /*1190*/  IMAD.WIDE.U32 R112, R10.reuse, 0x10, R112 ;  /* 0x000000100a707825 */ /* 0x042fe200078e0070 */
[----:B------:R-:W2:Y:S05]  /*11a0*/  LDG.E.128 R108, desc[UR10][R108.64] ;  /* 0x0000000a6c6c7981 */ /* 0x000eaa000c1e1d00 */
[----:B------:R-:W3:Y:S01]  /*11b0*/  LDG.E.128 R112, desc[UR10][R112.64] ;  /* 0x0000000a70707981 */ /* 0x000ee2000c1e1d00 */
[----:B------:R-:W-:-:S06]  /*11c0*/  IMAD.WIDE.U32 R116, R10, 0x10, R116 ;  /* 0x000000100a747825 */ /* 0x000fcc00078e0074 */
[----:B------:R-:W4:Y:S01]  /*11d0*/  LDG.E.128 R116, desc[UR10][R116.64] ;  /* 0x0000000a74747981 */ /* 0x000f22000c1e1d00 */
[----:B------:R-:W-:-:S13]  /*11e0*/  ISETP.NE.AND.EX P5, PT, RZ, UR19, PT, P5 ;  /* 0x00000013ff007c0c */ /* 0x000fda000bfa5350 */
[----:B------:R-:W1:Y:S01]  /*11f0*/  @P5 LDC.64 R140, c[0x0][0x3b8] ;  /* 0x0000ee00ff8c5b82 */ /* 0x000e620000000a00 */
[----:B------:R-:W-:-:S04]  /*1200*/  ISETP.NE.U32.AND P6, PT, RZ, UR16, PT ;  /* 0x00000010ff007c0c */ /* 0x000fc8000bfc5070 */
[----:B------:R-:W-:Y:S01]  /*1210*/  ISETP.NE.AND.EX P6, PT, RZ, UR17, PT, P6 ;  /* 0x00000011ff007c0c */ /* 0x000fe2000bfc5360 */
[----:B-1----:R-:W-:-:S05]  /*1220*/  @P5 IMAD.WIDE.U32 R140, R10, 0x4, R140 ;  /* 0x000000040a8c5825 */ /* 0x002fca00078e008c */
[----:B------:R1:W5:Y:S07]  /*1230*/  @P5 LDG.E R9, desc[UR10][R140.64] ;  /* 0x0000000a8c095981 */ /* 0x00036e000c1e1900 */
[----:B-1----:R-:W1:Y:S02]  /*1240*/  @P6 LDC.64 R140, c[0x0][0x438] ;  /* 0x00010e00ff8c6b82 */ /* 0x002e640000000a00 */
[----:B-1----:R-:W-:-:S05]  /*1250*/  @P6 IMAD.WIDE.U32 R140, R10, 0x10, R140 ;  /* 0x000000100a8c6825 */ /* 0x002fca00078e008c */
[----:B------:R0:W5:Y:S02]  /*1260*/  @P6 LDG.E.128 R76, desc[UR10][R140.64] ;  /* 0x0000000a8c4c6981 */ /* 0x000164000c1e1d00 */
[----:B0-----:R-:W-:-:S05]  /*1270*/  IMAD.WIDE.U32 R140, R10, 0x4, R188 ;  /* 0x000000040a8c7825 */ /* 0x001fca00078e00bc */
[----:B------:R0:W5:Y:S01]  /*1280*/  LDG.E R8, desc[UR10][R140.64] ;  /* 0x0000000a8c087981 */ /* 0x000162000c1e1900 */
[----:B------:R-:W-:Y:S01]  /*1290*/  IADD3 R190, PT, PT, R10, 0x100, RZ ;  /* 0x000001000abe7810 */ /* 0x000fe20007ffe0ff */
[----:B--2---:R-:W-:Y:S01]  /*12a0*/  FADD.FTZ R0, R108, -UR25 ;  /* 0x800000196c007e21 */ /* 0x004fe20008010000 */
[----:B---3--:R-:W-:Y:S01]  /*12b0*/  FMUL.FTZ R108, R239, R114 ;  /* 0x00000072ef6c7220 */ /* 0x008fe20000410000 */
[----:B------:R-:W-:Y:S01]  /*12c0*/  FMUL.FTZ R24, R38, R112 ;  /* 0x0000007026187220 */ /* 0x000fe20000410000 */
[----:B----4-:R-:W-:Y:S01]  /*12d0*/  FMUL.FTZ R38, R131, R113 ;  /* 0x0000007183267220 */ /* 0x010fe20000410000 */
[----:B------:R-:W-:Y:S01]  /*12e0*/  FMUL.FTZ R0, R0, UR24 ;  /* 0x0000001800007c20 */ /* 0x000fe20008410000 */
[----:B------:R-:W-:Y:S01]  /*12f0*/  FADD.FTZ R30, R109, -UR25 ;  /* 0x800000196d1e7e21 */ /* 0x000fe20008010000 */
[----:B------:R-:W-:Y:S01]  /*1300*/  FFMA.FTZ R131, R238, R118, R108 ;  /* 0x00000076ee837223 */ /* 0x000fe2000001006c */
[----:B------:R-:W-:Y:S01]  /*1310*/  FMUL.FTZ R108, R237, R115 ;  /* 0x00000073ed6c7220 */ /* 0x000fe20000410000 */
[----:B------:R-:W-:Y:S01]  /*1320*/  FFMA.FTZ R24, R123, R116, R24 ;  /* 0x000000747b187223 */ /* 0x000fe20000010018 */
[----:B------:R-:W-:Y:S01]  /*1330*/  FMUL.FTZ R30, R30, UR24 ;  /* 0x000000181e1e7c20 */ /* 0x000fe20008410000 */
[----:B------:R-:W-:Y:S01]  /*1340*/  FFMA.FTZ R38, R252, R117, R38 ;  /* 0x00000075fc267223 */ /* 0x000fe20000010026 */
[----:B0-----:R-:W-:Y:S01]  /*1350*/  FFMA.FTZ R141, R236, R119, R108 ;  /* 0x00000077ec8d7223 */ /* 0x001fe2000001006c */
[----:B------:R-:W-:Y:S01]  /*1360*/  FADD.FTZ R110, R110, -UR25 ;  /* 0x800000196e6e7e21 */ /* 0x000fe20008010000 */
[----:B------:R-:W-:Y:S01]  /*1370*/  FADD.FTZ R109, RZ, R24 ;  /* 0x00000018ff6d7221 */ /* 0x000fe20000010000 */
[----:B------:R-:W-:Y:S01]  /*1380*/  FFMA.FTZ R108, R0, R24, RZ ;  /* 0x00000018006c7223 */ /* 0x000fe200000100ff */
        /* <DEDUP_REMOVED lines=25> */
.L_x_6860:
[----:B------:R-:W-:Y:S05]  /*1520*/  BSYNC.RECONVERGENT B0 ;  /* 0x0000000000007941 */ /* 0x000fea0003800200 */
.L_x_6859:
[----:B------:R-:W-:Y:S04]  /*1530*/  BSSY.RECONVERGENT B0, `(.L_x_6861) ;  /* 0x0000049000007945 */ /* 0x000fe80003800200 */
[----:B------:R-:W-:Y:S05]  /*1540*/  @!P0 BRA `(.L_x_6862) ;  /* 0x00000004001c8947 */ /* 0x000fea0003800000 */
[----:B------:R-:W-:Y:S01]  /*1550*/  ISETP.NE.U32.AND P5, PT, RZ, UR18, PT ;  /* 0x00000012ff007c0c */ /* 0x000fe2000bfa5070 */
[----:B------:R-:W0:Y:S01]  /*1560*/  LDC.64 R108, c[0x0][0x3a8] ;  /* 0x0000ea00ff6c7b82 */ /* 0x000e220000000a00 */
[----:B------:R-:W2:Y:S02]  /*1570*/  LDL R130, [R1+0x78] ;  /* 0x0000780001827983 */ /* 0x000ea40000100800 */
[----:B------:R-:W-:Y:S02]  /*1580*/  ISETP.NE.AND.EX P5, PT, RZ, UR19, PT, P5 ;  /* 0x00000013ff007c0c */ /* 0x000fe4000bfa5350 */
[----:B------:R-:W3:Y:S03]  /*1590*/  LDL R23, [R1+0x70] ;  /* 0x0000700001177983 */ /* 0x000ee60000100800 */
[----:B------:R-:W1:Y:S01]  /*15a0*/  LDC.64 R112, c[0x0][0x430] ;  /* 0x00010c00ff707b82 */ /* 0x000e620000000a00 */
[----:B------:R-:W4:Y:S04]  /*15b0*/  LDL R139, [R1+0x88] ;  /* 0x00008800018b7983 */ /* 0x000f280000100800 */
[----:B------:R-:W4:Y:S03]  /*15c0*/  LDL R31, [R1+0x80] ;  /* 0x00008000011f7983 */ /* 0x000f260000100800 */
[----:B------:R-:W1:Y:S01]  /*15d0*/  @P5 LDC.64 R236, c[0x0][0x3b8] ;  /* 0x0000ee00ffec5b82 */ /* 0x000e620000000a00 */
[----:B------:R-:W-:Y:S01]  /*15e0*/  ISETP.NE.U32.AND P6, PT, RZ, UR16, PT ;  /* 0x00000010ff007c0c */ /* 0x000fe2000bfc5070 */
[----:B------:R-:W4:Y:S04]  /*15f0*/  LDL R142, [R1+0x7c] ;  /* 0x00007c00018e7983 */ /* 0x000f280000100800 */
[----:B------:R-:W4:Y:S02]  /*1600*/  LDL R37, [R1+0x74] ;  /* 0x0000740001257983 */ /* 0x000f240000100800 */
[----:B------:R-:W1:Y:S01]  /*1610*/  LDC.64 R116, c[0x0][0x428] ;  /* 0x00010a00ff747b82 */ /* 0x000e620000000a00 */
[----:B------:R-:W-:Y:S01]  /*1620*/  ISETP.NE.AND.EX P6, PT, RZ, UR17, PT, P6 ;  /* 0x00000011ff007c0c */ /* 0x000fe2000bfc5360 */
[C---:B0-----:R-:W-:Y:S01]  /*1630*/  IMAD.WIDE.U32 R108, R190.reuse, 0x10, R108 ;  /* 0x00000010be6c7825 */ /* 0x041fe200078e006c */
[----:B------:R-:W4:Y:S04]  /*1640*/  LDL R252, [R1+0x8c] ;  /* 0x00008c0001fc7983 */ /* 0x000f280000100800 */
[----:B------:R-:W4:Y:S01]  /*1650*/  LDL R122, [R1+0x84] ;  /* 0x00008400017a7983 */ /* 0x000f220000100800 */
[C---:B-1----:R-:W-:Y:S01]  /*1660*/  IMAD.WIDE.U32 R112, R190.reuse, 0x10, R112 ;  /* 0x00000010be707825 */ /* 0x042fe200078e0070 */
[----:B------:R-:W0:Y:S02]  /*1670*/  LDC.64 R238, c[0x0][0x3b0] ;  /* 0x0000ec00ffee7b82 */ /* 0x000e240000000a00 */
[----:B------:R-:W2:Y:S04]  /*1680*/  LDG.E.128 R108, desc[UR10][R108.64] ;  /* 0x0000000a6c6c7981 */ /* 0x000ea8000c1e1d00 */
[----:B------:R-:W3:Y:S01]  /*1690*/  LDG.E.128 R112, desc[UR10][R112.64] ;  /* 0x0000000a70707981 */ /* 0x000ee2000c1e1d00 */
[----:B------:R-:W-:-:S05]  /*16a0*/  @P5 IMAD.WIDE.U32 R236, R190, 0x4, R236 ;  /* 0x00000004beec5825 */ /* 0x000fca00078e00ec */
[----:B------:R1:W5:Y:S01]  /*16b0*/  @P5 LDG.E R7, desc[UR10][R236.64] ;  /* 0x0000000aec075981 */ /* 0x000362000c1e1900 */
[----:B------:R-:W-:-:S06]  /*16c0*/  IMAD.WIDE.U32 R116, R190, 0x10, R116 ;  /* 0x00000010be747825 */ /* 0x000fcc00078e0074 */
[----:B------:R-:W4:Y:S01]  /*16d0*/  LDG.E.128 R116, desc[UR10][R116.64] ;  /* 0x0000000a74747981 */ /* 0x000f22000c1e1d00 */
        /* <DEDUP_REMOVED lines=8> */
[----:B------:R-:W-:Y:S02]  /*1760*/  FMUL.FTZ R23, R23, R112 ;  /* 0x0000007017177220 */ /* 0x000fe40000410000 */
[----:B------:R-:W-:Y:S01]  /*1770*/  FMUL.FTZ R18, R18, UR24 ;  /* 0x0000001812127c20 */ /* 0x000fe20008410000 */
[----:B----4-:R-:W-:Y:S01]  /*1780*/  FMUL.FTZ R37, R37, R113 ;  /* 0x0000007125257220 */ /* 0x010fe20000410000 */
[----:B------:R-:W-:Y:S01]  /*1790*/  FADD.FTZ R110, R110, -UR25 ;  /* 0x800000196e6e7e21 */ /* 0x000fe20008010000 */
[----:B------:R-:W-:Y:S01]  /*17a0*/  FADD.FTZ R111, R111, -UR25 ;  /* 0x800000196f6f7e21 */ /* 0x000fe20008010000 */
[----:B------:R-:W-:Y:S01]  /*17b0*/  FFMA.FTZ R130, R139, R118, R108 ;  /* 0x000000768b827223 */ /* 0x000fe2000001006c */
[----:B------:R-:W-:Y:S01]  /*17c0*/  FFMA.FTZ R23, R31, R116, R23 ;  /* 0x000000741f177223 */ /* 0x000fe20000010017 */
[----:B------:R-:W-:Y:S01]  /*17d0*/  FMUL.FTZ R108, R142, R115 ;  /* 0x000000738e6c7220 */ /* 0x000fe20000410000 */
[----:B------:R-:W-:Y:S01]  /*17e0*/  FADD.FTZ R31, R109, -UR25 ;  /* 0x800000196d1f7e21 */ /* 0x000fe20008010000 */
[----:B------:R-:W-:Y:S01]  /*17f0*/  FFMA.FTZ R37, R122, R117, R37 ;  /* 0x000000757a257223 */ /* 0x000fe20000010025 */
[----:B------:R-:W-:Y:S01]  /*1800*/  FFMA.FTZ R109, R18, R23, R189 ;  /* 0x00000017126d7223 */ /* 0x000fe200000100bd */
[----:B------:R-:W-:Y:S01]  /*1810*/  FFMA.FTZ R142, R252, R119, R108 ;  /* 0x00000077fc8e7223 */ /* 0x000fe2000001006c */
[----:B------:R-:W-:Y:S01]  /*1820*/  FMUL.FTZ R31, R31, UR24 ;  /* 0x000000181f1f7c20 */ /* 0x000fe20008410000 */
[----:B------:R-:W-:Y:S01]  /*1830*/  FADD.FTZ R108, R188, R23 ;  /* 0x00000017bc6c7221 */ /* 0x000fe20000010000 */
[----:B------:R-:W-:-:S02]  /*1840*/  FMUL.FTZ R122, R110, UR24 ;  /* 0x000000186e7a7c20 */ /* 0x000fc40008410000 */
[----:B------:R-:W-:Y:S01]  /*1850*/  FFMA.FTZ R109, R31, R37, R109 ;  /* 0x000000251f6d7223 */ /* 0x000fe2000001006d */
[----:B------:R-:W-:Y:S01]  /*1860*/  FADD.FTZ R108, R108, R37 ;  /* 0x000000256c6c7221 */ /* 0x000fe20000010000 */
[----:B------:R-:W-:Y:S02]  /*1870*/  FMUL.FTZ R139, R111, UR24 ;  /* 0x000000186f8b7c20 */ /* 0x000fe40008410000 */
[----:B------:R-:W-:Y:S01]  /*1880*/  FFMA.FTZ R109, R122, R130, R109 ;  /* 0x000000827a6d7223 */ /* 0x000fe2000001006d */
[----:B------:R-:W-:Y:S01]  /*1890*/  FADD.FTZ R108, R108, R130 ;  /* 0x000000826c6c7221 */ /* 0x000fe20000010000 */
        /* <DEDUP_REMOVED lines=18> */
.L_x_6862:
[----:B------:R-:W-:Y:S05]  /*19c0*/  BSYNC.RECONVERGENT B0 ;  /* 0x0000000000007941 */ /* 0x000fea0003800200 */
.L_x_6861:
        /* <DEDUP_REMOVED lines=73> */
.L_x_6864:
[----:B------:R-:W-:Y:S05]  /*1e60*/  BSYNC.RECONVERGENT B0 ;  /* 0x0000000000007941 */ /* 0x000fea0003800200 */
.L_x_6863:
        /* <DEDUP_REMOVED lines=73> */
.L_x_6866:
[----:B------:R-:W-:Y:S05]  /*2300*/  BSYNC.RECONVERGENT B0 ;  /* 0x0000000000007941 */ /* 0x000fea0003800200 */
.L_x_6865:
        /* <DEDUP_REMOVED lines=73> */
.L_x_6868:
[----:B------:R-:W-:Y:S05]  /*27a0*/  BSYNC.RECONVERGENT B0 ;  /* 0x0000000000007941 */ /* 0x000fea0003800200 */
.L_x_6867:
[----:B------:R-:W-:Y:S04]  /*27b0*/  BSSY.RECONVERGENT B0, `(.L_x_6869) ;  /* 0x0000045000007945 */ /* 0x000fe80003800200 */
[----:B------:R-:W-:Y:S05]  /*27c0*/  @!P4 BRA `(.L_x_6870) ;  /* 0x00000004000cc947 */ /* 0x000fea0003800000 */
[----:B------:R-:W-:Y:S01]  /*27d0*/  ISETP.NE.U32.AND P5, PT, RZ, UR18, PT ;  /* 0x00000012ff007c0c */ /* 0x000fe2000bfa5070 */
[----:B------:R-:W0:Y:S01]  /*27e0*/  LDC.64 R108, c[0x0][0x3a8] ;  /* 0x0000ea00ff6c7b82 */ /* 0x000e220000000a00 */
[----:B------:R-:W2:Y:S02]  /*27f0*/  LDL R132, [R1] ;  /* 0x0000000001847983 */ /* 0x000ea40000100800 */
[----:B------:R-:W-:Y:S02]  /*2800*/  ISETP.NE.AND.EX P5, PT, RZ, UR19, PT, P5 ;  /* 0x00000013ff007c0c */ /* 0x000fe4000bfa5350 */
[----:B------:R-:W3:Y:S03]  /*2810*/  LDL R146, [R1+0x8] ;  /* 0x0000080001927983 */ /* 0x000ee60000100800 */
[----:B------:R-:W1:Y:S01]  /*2820*/  LDC.64 R112, c[0x0][0x430] ;  /* 0x00010c00ff707b82 */ /* 0x000e620000000a00 */
[----:B------:R-:W4:Y:S04]  /*2830*/  LDL R252, [R1+0xc] ;  /* 0x00000c0001fc7983 */ /* 0x000f280000100800 */
[----:B------:R-:W4:Y:S03]  /*2840*/  LDL R135, [R1+0x4] ;  /* 0x0000040001877983 */ /* 0x000f260000100800 */
[----:B------:R-:W1:Y:S01]  /*2850*/  @P5 LDC.64 R236, c[0x0][0x3b8] ;  /* 0x0000ee00ffec5b82 */ /* 0x000e620000000a00 */
[----:B------:R-:W-:-:S07]  /*2860*/  ISETP.NE.U32.AND P6, PT, RZ, UR16, PT ;  /* 0x00000010ff007c0c */ /* 0x000fce000bfc5070 */
[----:B------:R-:W1:Y:S01]  /*2870*/  LDC.64 R116, c[0x0][0x428] ;  /* 0x00010a00ff747b82 */ /* 0x000e620000000a00 */
[----:B------:R-:W-:Y:S01]  /*2880*/  ISETP.NE.AND.EX P6, PT, RZ, UR17, PT, P6 ;  /* 0x00000011ff007c0c */ /* 0x000fe2000bfc5360 */
[----:B0-----:R-:W-:-:S04]  /*2890*/  IMAD.WIDE.U32 R108, R190, 0x10, R108 ;  /* 0x00000010be6c7825 */ /* 0x001fc800078e006c */
[C---:B-1----:R-:W-:Y:S02]  /*28a0*/  IMAD.WIDE.U32 R112, R190.reuse, 0x10, R112 ;  /* 0x00000010be707825 */ /* 0x042fe400078e0070 */
[----:B------:R-:W0:Y:S01]  /*28b0*/  LDC.64 R238, c[0x0][0x3b0] ;  /* 0x0000ec00ffee7b82 */ /* 0x000e220000000a00 */
        /* <DEDUP_REMOVED lines=13> */
[----:B---3-5:R-:W-:Y:S01]  /*2990*/  FMUL.FTZ R28, R248, R112 ;  /* 0x00000070f81c7220 */ /* 0x028fe20000410000 */
[----:B------:R-:W-:Y:S02]  /*29a0*/  FMUL.FTZ R108, R250, R114 ;  /* 0x00000072fa6c7220 */ /* 0x000fe40000410000 */
[----:B------:R-:W-:Y:S01]  /*29b0*/  FMUL.FTZ R21, R21, UR24 ;  /* 0x0000001815157c20 */ /* 0x000fe20008410000 */
[----:B------:R-:W-:Y:S01]  /*29c0*/  FADD.FTZ R35, R109, -UR25 ;  /* 0x800000196d237e21 */ /* 0x000fe20008010000 */
[----:B------:R-:W-:Y:S01]  /*29d0*/  FMUL.FTZ R42, R249, R113 ;  /* 0x00000071f92a7220 */ /* 0x000fe20000410000 */
[----:B------:R-:W-:Y:S02]  /*29e0*/  FADD.FTZ R110, R110, -UR25 ;  /* 0x800000196e6e7e21 */ /* 0x000fe40008010000 */
[----:B------:R-:W-:Y:S01]  /*29f0*/  FMUL.FTZ R35, R35, UR24 ;  /* 0x0000001823237c20 */ /* 0x000fe20008410000 */
[----:B----4-:R-:W-:Y:S01]  /*2a00*/  FFMA.FTZ R28, R132, R116, R28 ;  /* 0x00000074841c7223 */ /* 0x010fe2000001001c */
[----:B------:R-:W-:Y:S01]  /*2a10*/  FFMA.FTZ R132, R146, R118, R108 ;  /* 0x0000007692847223 */ /* 0x000fe2000001006c */
[----:B------:R-:W-:Y:S01]  /*2a20*/  FMUL.FTZ R108, R251, R115 ;  /* 0x00000073fb6c7220 */ /* 0x000fe20000410000 */
[----:B------:R-:W-:Y:S01]  /*2a30*/  FFMA.FTZ R42, R135, R117, R42 ;  /* 0x00000075872a7223 */ /* 0x000fe2000001002a */
[----:B------:R-:W-:-:S02]  /*2a40*/  FFMA.FTZ R109, R21, R28, R189 ;  /* 0x0000001c156d7223 */ /* 0x000fc400000100bd */
[----:B------:R-:W-:Y:S01]  /*2a50*/  FFMA.FTZ R146, R252, R119, R108 ;  /* 0x00000077fc927223 */ /* 0x000fe2000001006c */
[----:B------:R-:W-:Y:S01]  /*2a60*/  FADD.FTZ R108, R188, R28 ;  /* 0x0000001cbc6c7221 */ /* 0x000fe20000010000 */
[----:B------:R-:W-:Y:S01]  /*2a70*/  FMUL.FTZ R125, R110, UR24 ;  /* 0x000000186e7d7c20 */ /* 0x000fe20008410000 */
[----:B------:R-:W-:Y:S01]  /*2a80*/  FADD.FTZ R111, R111, -UR25 ;  /* 0x800000196f6f7e21 */ /* 0x000fe20008010000 */
[----:B------:R-:W-:Y:S01]  /*2a90*/  FFMA.FTZ R109, R35, R42, R109 ;  /* 0x0000002a236d7223 */ /* 0x000fe2000001006d */
[----:B------:R-:W-:Y:S02]  /*2aa0*/  FADD.FTZ R108, R108, R42 ;  /* 0x0000002a6c6c7221 */ /* 0x000fe40000010000 */
[----:B------:R-:W-:Y:S01]  /*2ab0*/  FMUL.FTZ R135, R111, UR24 ;  /* 0x000000186f877c20 */ /* 0x000fe20008410000 */
        /* <DEDUP_REMOVED lines=20> */
.L_x_6870:
[----:B------:R-:W-:Y:S05]  /*2c00*/  BSYNC.RECONVERGENT B0 ;  /* 0x0000000000007941 */ /* 0x000fea0003800200 */
.L_x_6869:
[----:B------:R-:W-:Y:S01]  /*2c10*/  ISETP.GE.U32.AND P5, PT, R191, 0x700, PT ;  /* 0x00000700bf00780c */ /* 0x000fe20003fa6070 */
[----:B------:R-:W-:Y:S03]  /*2c20*/  BSSY.RECONVERGENT B0, `(.L_x_6871) ;  /* 0x0000041000007945 */ /* 0x000fe60003800200 */
[----:B------:R-:W-:-:S09]  /*2c30*/  P2R R252, PR, RZ, 0x20 ;  /* 0x00000020fffc7803 */ /* 0x000fd20000000000 */
[----:B------:R-:W-:Y:S05]  /*2c40*/  @!P5 BRA `(.L_x_6872) ;  /* 0x0000000000f8d947 */ /* 0x000fea0003800000 */
[----:B------:R-:W-:Y:S01]  /*2c50*/  ISETP.NE.U32.AND P5, PT, RZ, UR16, PT ;  /* 0x00000010ff007c0c */ /* 0x000fe2000bfa5070 */
[----:B------:R-:W0:Y:S03]  /*2c60*/  LDC.64 R110, c[0x0][0x3a8] ;  /* 0x0000ea00ff6e7b82 */ /* 0x000e260000000a00 */
[----:B------:R-:W-:-:S05]  /*2c70*/  ISETP.NE.AND.EX P5, PT, RZ, UR17, PT, P5 ;  /* 0x00000011ff007c0c */ /* 0x000fca000bfa5350 */
[----:B------:R-:W1:Y:S08]  /*2c80*/  LDC.64 R112, c[0x0][0x430] ;  /* 0x00010c00ff707b82 */ /* 0x000e700000000a00 */
[----:B------:R-:W2:Y:S08]  /*2c90*/  @P5 LDC.64 R108, c[0x0][0x438] ;  /* 0x00010e00ff6c5b82 */ /* 0x000eb00000000a00 */
[----:B------:R-:W3:Y:S08]  /*2ca0*/  LDC.64 R116, c[0x0][0x428] ;  /* 0x00010a00ff747b82 */ /* 0x000ef00000000a00 */
[----:B------:R-:W4:Y:S01]  /*2cb0*/  LDC.64 R236, c[0x0][0x3b0] ;  /* 0x0000ec00ffec7b82 */ /* 0x000f220000000a00 */
[----:B--2---:R-:W-:-:S05]  /*2cc0*/  @P5 IMAD.WIDE.U32 R108, R190, 0x10, R108 ;  /* 0x00000010be6c5825 */ /* 0x004fca00078e006c */
[----:B------:R0:W5:Y:S01]  /*2cd0*/  @P5 LDG.E.128 R96, desc[UR10][R108.64] ;  /* 0x0000000a6c605981 */ /* 0x000162000c1e1d00 */
[----:B------:R-:W-:Y:S01]  /*2ce0*/  ISETP.NE.U32.AND P5, PT, RZ, UR18, PT ;  /* 0x00000012ff007c0c */ /* 0x000fe2000bfa5070 */
[----:B-1----:R-:W-:-:S03]  /*2cf0*/  IMAD.WIDE.U32 R112, R190, 0x10, R112 ;  /* 0x00000010be707825 */ /* 0x002fc600078e0070 */
[----:B------:R-:W-:Y:S01]  /*2d00*/  ISETP.NE.AND.EX P5, PT, RZ, UR19, PT, P5 ;  /* 0x00000013ff007c0c */ /* 0x000fe2000bfa5350 */
[C---:B---3--:R-:W-:Y:S02]  /*2d10*/  IMAD.WIDE.U32 R116, R190.reuse, 0x10, R116 ;  /* 0x00000010be747825 */ /* 0x048fe400078e0074 */
[----:B------:R-:W2:Y:S02]  /*2d20*/  LDG.E.128 R112, desc[UR10][R112.64] ;  /* 0x0000000a70707981 */ /* 0x000ea4000c1e1d00 */
[C---:B0-----:R-:W-:Y:S02]  /*2d30*/  IMAD.WIDE.U32 R108, R190.reuse, 0x10, R110 ;  /* 0x00000010be6c7825 */ /* 0x041fe400078e006e */
[----:B------:R-:W3:Y:S04]  /*2d40*/  LDG.E.128 R116, desc[UR10][R116.64] ;  /* 0x0000000a74747981 */ /* 0x000ee8000c1e1d00 */
[----:B------:R-:W3:Y:S02]  /*2d50*/  LDG.E.128 R108, desc[UR10][R108.64] ;  /* 0x0000000a6c6c7981 */ /* 0x000ee4000c1e1d00 */
[----:B------:R-:W0:Y:S01]  /*2d60*/  @P5 LDC.64 R238, c[0x0][0x3b8] ;  /* 0x0000ee00ffee5b82 */ /* 0x000e220000000a00 */
[----:B----4-:R-:W-:-:S05]  /*2d70*/  IMAD.WIDE.U32 R236, R190, 0x4, R236 ;  /* 0x00000004beec7825 */ /* 0x010fca00078e00ec */
[----:B------:R1:W5:Y:S01]  /*2d80*/  LDG.E R16, desc[UR10][R236.64] ;  /* 0x0000000aec107981 */ /* 0x000362000c1e1900 */
[----:B0-----:R-:W-:-:S05]  /*2d90*/  @P5 IMAD.WIDE.U32 R238, R190, 0x4, R238 ;  /* 0x00000004beee5825 */ /* 0x001fca00078e00ee */
[----:B------:R1:W5:Y:S02]  /*2da0*/  @P5 LDG.E R15, desc[UR10][R238.64] ;  /* 0x0000000aee0f5981 */ /* 0x000364000c1e1900 */
[----:B--2--5:R-:W-:Y:S01]  /*2db0*/  FMUL.FTZ R29, R240, R112 ;  /* 0x00000070f01d7220 */ /* 0x024fe20000410000 */
[----:B------:R-:W-:Y:S01]  /*2dc0*/  FMUL.FTZ R43, R241, R113 ;  /* 0x00000071f12b7220 */ /* 0x000fe20000410000 */
[----:B---3--:R-:W-:Y:S01]  /*2dd0*/  FADD.FTZ R22, R108, -UR25 ;  /* 0x800000196c167e21 */ /* 0x008fe20008010000 */
[----:B------:R-:W-:Y:S01]  /*2de0*/  FMUL.FTZ R108, R242, R114 ;  /* 0x00000072f26c7220 */ /* 0x000fe20000410000 */
[----:B------:R-:W-:Y:S01]  /*2df0*/  FFMA.FTZ R29, R244, R116, R29 ;  /* 0x00000074f41d7223 */ /* 0x000fe2000001001d */
[----:B------:R-:W-:Y:S02]  /*2e00*/  FADD.FTZ R36, R109, -UR25 ;  /* 0x800000196d247e21 */ /* 0x000fe40008010000 */
[----:B------:R-:W-:Y:S01]  /*2e10*/  FFMA.FTZ R133, R246, R118, R108 ;  /* 0x00000076f6857223 */ /* 0x000fe2000001006c */
[----:B------:R-:W-:Y:S01]  /*2e20*/  FMUL.FTZ R108, R243, R115 ;  /* 0x00000073f36c7220 */ /* 0x000fe20000410000 */
[----:B------:R-:W-:Y:S01]  /*2e30*/  FMUL.FTZ R22, R22, UR24 ;  /* 0x0000001816167c20 */ /* 0x000fe20008410000 */
[----:B------:R-:W-:Y:S01]  /*2e40*/  FMUL.FTZ R36, R36, UR24 ;  /* 0x0000001824247c20 */ /* 0x000fe20008410000 */
[----:B------:R-:W-:Y:S01]  /*2e50*/  FFMA.FTZ R43, R245, R117, R43 ;  /* 0x00000075f52b7223 */ /* 0x000fe2000001002b */
[----:B------:R-:W-:Y:S01]  /*2e60*/  FFMA.FTZ R147, R247, R119, R108 ;  /* 0x00000077f7937223 */ /* 0x000fe2000001006c */
[----:B------:R-:W-:Y:S01]  /*2e70*/  FADD.FTZ R110, R110, -UR25 ;  /* 0x800000196e6e7e21 */ /* 0x000fe20008010000 */
[----:B------:R-:W-:Y:S01]  /*2e80*/  FADD.FTZ R108, R188, R29 ;  /* 0x0000001dbc6c7221 */ /* 0x000fe20000010000 */
        /* <DEDUP_REMOVED lines=25> */
[----:B-1----:R-:W-:-:S07]  /*3020*/  FFMA.FTZ R189, R134, R147, R109 ;  /* 0x0000009386bd7223 */ /* 0x002fce000001006d */
.L_x_6872:
[----:B------:R-:W-:Y:S05]  /*3030*/  BSYNC.RECONVERGENT B0 ;  /* 0x0000000000007941 */ /* 0x000fea0003800200 */
.L_x_6871:
        /* <DEDUP_REMOVED lines=32> */
.L_x_6874:
[----:B------:R-:W-:Y:S05]  /*3240*/  BSYNC.RECONVERGENT B0 ;  /* 0x0000000000007941 */ /* 0x000fea0003800200 */
.L_x_6873:
        /* <DEDUP_REMOVED lines=83> */
.L_x_6879:
[----:B------:R-:W-:Y:S02]  /*3780*/  MOV R100, UR6 ;  /* 0x0000000600647c02 */ /* 0x000fe40008000f00 */
[----:B-----5:R-:W-:-:S03]  /*3790*/  LOP3.LUT P5, RZ, R8, 0xff, RZ, 0xc0, !PT ;  /* 0x000000ff08ff7812 */ /* 0x020fc600078ac0ff */
[----:B------:R-:W-:-:S04]  /*37a0*/  FFMA.FTZ R100, R0, R100, UR7 ;  /* 0x0000000700647e23 */ /* 0x000fc80008010064 */
[----:B------:R-:W-:-:S04]  /*37b0*/  FADD.FTZ R100, R24, -R100 ;  /* 0x8000006418647221 */ /* 0x000fc80000010000 */
[----:B------:R-:W-:-:S04]  /*37c0*/  FMUL.FTZ R100, R100, UR24 ;  /* 0x0000001864647c20 */ /* 0x000fc80008410000 */
[----:B------:R-:W-:-:S05]  /*37d0*/  FMUL.FTZ R101, R100, UR23 ;  /* 0x0000001764657c20 */ /* 0x000fca0008410000 */
[----:B------:R-:W-:Y:S02]  /*37e0*/  SEL R108, R101, RZ, P5 ;  /* 0x000000ff656c7207 */ /* 0x000fe40002800000 */
[----:B------:R-:W-:Y:S02]  /*37f0*/  MOV R101, UR6 ;  /* 0x0000000600657c02 */ /* 0x000fe40008000f00 */
[----:B------:R-:W-:-:S03]  /*3800*/  LOP3.LUT P5, RZ, R8, 0xff00, RZ, 0xc0, !PT ;  /* 0x0000ff0008ff7812 */ /* 0x000fc600078ac0ff */
        /* <DEDUP_REMOVED lines=13> */
[----:B------:R-:W-:-:S03]  /*38e0*/  ISETP.GE.U32.AND P5, PT, R8, 0x1000000, PT ;  /* 0x010000000800780c */ /* 0x000fc60003fa6070 */
[----:B------:R-:W-:-:S04]  /*38f0*/  FFMA.FTZ R103, R140, R103, UR7 ;  /* 0x000000078c677e23 */ /* 0x000fc80008010067 */
[----:B------:R-:W-:-:S04]  /*3900*/  FADD.FTZ R103, R141, -R103 ;  /* 0x800000678d677221 */ /* 0x000fc80000010000 */
[----:B------:R-:W-:-:S04]  /*3910*/  FMUL.FTZ R103, R103, UR24 ;  /* 0x0000001867677c20 */ /* 0x000fc80008410000 */
[----:B------:R-:W-:-:S05]  /*3920*/  FMUL.FTZ R111, R103, UR23 ;  /* 0x00000017676f7c20 */ /* 0x000fca0008410000 */
[----:B------:R-:W-:Y:S01]  /*3930*/  SEL R111, R111, RZ, P5 ;  /* 0x000000ff6f6f7207 */ /* 0x000fe20002800000 */
[----:B------:R-:W-:Y:S06]  /*3940*/  BRA `(.L_x_6880) ;  /* 0x0000000c00647947 */ /* 0x000fec0003800000 */
.L_x_6878:
        /* <DEDUP_REMOVED lines=32> */
.L_x_6881:
[----:B------:R-:W-:Y:S02]  /*3b50*/  MOV R100, UR6 ;  /* 0x0000000600647c02 */ /* 0x000fe40008000f00 */
[----:B-----5:R-:W-:-:S03]  /*3b60*/  LOP3.LUT P5, RZ, R8, 0xff, RZ, 0xc0, !PT ;  /* 0x000000ff08ff7812 */ /* 0x020fc600078ac0ff */
[----:B------:R-:W-:-:S04]  /*3b70*/  FFMA.FTZ R100, R0, R100, UR7 ;  /* 0x0000000700647e23 */ /* 0x000fc80008010064 */
[----:B------:R-:W-:-:S04]  /*3b80*/  FADD.FTZ R100, R24, -R100 ;  /* 0x8000006418647221 */ /* 0x000fc80000010000 */
[----:B------:R-:W-:-:S04]  /*3b90*/  FFMA.FTZ R100, R100, UR24, R76 ;  /* 0x0000001864647c23 */ /* 0x000fc8000801004c */
[----:B------:R-:W-:-:S05]  /*3ba0*/  FMUL.FTZ R101, R100, UR23 ;  /* 0x0000001764657c20 */ /* 0x000fca0008410000 */
[----:B------:R-:W-:Y:S02]  /*3bb0*/  SEL R108, R101, RZ, P5 ;  /* 0x000000ff656c7207 */ /* 0x000fe40002800000 */
[----:B------:R-:W-:Y:S02]  /*3bc0*/  MOV R101, UR6 ;  /* 0x0000000600657c02 */ /* 0x000fe40008000f00 */
[----:B------:R-:W-:-:S03]  /*3bd0*/  LOP3.LUT P5, RZ, R8, 0xff00, RZ, 0xc0, !PT ;  /* 0x0000ff0008ff7812 */ /* 0x000fc600078ac0ff */
        /* <DEDUP_REMOVED lines=13> */
[----:B------:R-:W-:-:S03]  /*3cb0*/  ISETP.GE.U32.AND P5, PT, R8, 0x1000000, PT ;  /* 0x010000000800780c */ /* 0x000fc60003fa6070 */
[----:B------:R-:W-:-:S04]  /*3cc0*/  FFMA.FTZ R103, R140, R103, UR7 ;  /* 0x000000078c677e23 */ /* 0x000fc80008010067 */
[----:B------:R-:W-:-:S04]  /*3cd0*/  FADD.FTZ R103, R141, -R103 ;  /* 0x800000678d677221 */ /* 0x000fc80000010000 */
[----:B------:R-:W-:-:S04]  /*3ce0*/  FFMA.FTZ R103, R103, UR24, R79 ;  /* 0x0000001867677c23 */ /* 0x000fc8000801004f */
[----:B------:R-:W-:-:S05]  /*3cf0*/  FMUL.FTZ R111, R103, UR23 ;  /* 0x00000017676f7c20 */ /* 0x000fca0008410000 */
[----:B------:R-:W-:Y:S01]  /*3d00*/  SEL R111, R111, RZ, P5 ;  /* 0x000000ff6f6f7207 */ /* 0x000fe20002800000 */
[----:B------:R-:W-:Y:S06]  /*3d10*/  BRA `(.L_x_6880) ;  /* 0x0000000800707947 */ /* 0x000fec0003800000 */
.L_x_6877:
        /* <DEDUP_REMOVED lines=43> */
.L_x_6883:
[----:B------:R-:W-:Y:S02]  /*3fd0*/  MOV R100, UR6 ;  /* 0x0000000600647c02 */ /* 0x000fe40008000f00 */
[----:B-----5:R-:W-:-:S03]  /*3fe0*/  LOP3.LUT P5, RZ, R8, 0xff, RZ, 0xc0, !PT ;  /* 0x000000ff08ff7812 */ /* 0x020fc600078ac0ff */
[----:B------:R-:W-:-:S04]  /*3ff0*/  FFMA.FTZ R100, R0, R100, UR7 ;  /* 0x0000000700647e23 */ /* 0x000fc80008010064 */
[----:B------:R-:W-:-:S04]  /*4000*/  FADD.FTZ R100, R24, -R100 ;  /* 0x8000006418647221 */ /* 0x000fc80000010000 */
[----:B------:R-:W-:-:S04]  /*4010*/  FMUL.FTZ R100, R100, UR24 ;  /* 0x0000001864647c20 */ /* 0x000fc80008410000 */
[----:B------:R-:W-:-:S05]  /*4020*/  FMUL.FTZ R101, R100, UR23 ;  /* 0x0000001764657c20 */ /* 0x000fca0008410000 */
[----:B------:R-:W-:Y:S02]  /*4030*/  SEL R108, R101, RZ, P5 ;  /* 0x000000ff656c7207 */ /* 0x000fe40002800000 */
[----:B------:R-:W-:-:S04]  /*4040*/  LOP3.LUT P5, RZ, R9, 0xff, RZ, 0xc0, !PT ;  /* 0x000000ff09ff7812 */ /* 0x000fc800078ac0ff */
        /* <DEDUP_REMOVED lines=20> */
[----:B------:R-:W-:-:S03]  /*4190*/  ISETP.GE.U32.AND P5, PT, R8, 0x1000000, PT ;  /* 0x010000000800780c */ /* 0x000fc60003fa6070 */
[----:B------:R-:W-:-:S04]  /*41a0*/  FFMA.FTZ R103, R140, R103, UR7 ;  /* 0x000000078c677e23 */ /* 0x000fc80008010067 */
[----:B------:R-:W-:-:S04]  /*41b0*/  FADD.FTZ R103, R141, -R103 ;  /* 0x800000678d677221 */ /* 0x000fc80000010000 */
[----:B------:R-:W-:-:S04]  /*41c0*/  FMUL.FTZ R103, R103, UR24 ;  /* 0x0000001867677c20 */ /* 0x000fc80008410000 */
[----:B------:R-:W-:-:S05]  /*41d0*/  FMUL.FTZ R107, R103, UR23 ;  /* 0x00000017676b7c20 */ /* 0x000fca0008410000 */
[----:B------:R-:W-:Y:S02]  /*41e0*/  SEL R111, R107, RZ, P5 ;  /* 0x000000ff6b6f7207 */ /* 0x000fe40002800000 */
[----:B------:R-:W-:-:S04]  /*41f0*/  ISETP.GE.U32.AND P5, PT, R9, 0x1000000, PT ;  /* 0x010000000900780c */ /* 0x000fc80003fa6070 */
[----:B------:R-:W-:Y:S01]  /*4200*/  SEL R107, R107, RZ, P5 ;  /* 0x000000ff6b6b7207 */ /* 0x000fe20002800000 */
[----:B------:R-:W-:Y:S08]  /*4210*/  BRA `(.L_x_6880) ;  /* 0x0000000400307947 */ /* 0x000ff00003800000 */
.L_x_6882:
        /* <DEDUP_REMOVED lines=40> */
.L_x_6884:
[----:B------:R-:W-:Y:S02]  /*44a0*/  MOV R100, UR6 ;  /* 0x0000000600647c02 */ /* 0x000fe40008000f00 */
[----:B-----5:R-:W-:-:S03]  /*44b0*/  LOP3.LUT P5, RZ, R8, 0xff, RZ, 0xc0, !PT ;  /* 0x000000ff08ff7812 */ /* 0x020fc600078ac0ff */
[----:B------:R-:W-:-:S04]  /*44c0*/  FFMA.FTZ R100, R0, R100, UR7 ;  /* 0x0000000700647e23 */ /* 0x000fc80008010064 */
[----:B------:R-:W-:-:S04]  /*44d0*/  FADD.FTZ R100, R24, -R100 ;  /* 0x8000006418647221 */ /* 0x000fc80000010000 */
[----:B------:R-:W-:-:S04]  /*44e0*/  FFMA.FTZ R100, R100, UR24, R76 ;  /* 0x0000001864647c23 */ /* 0x000fc8000801004c */
        /* <DEDUP_REMOVED lines=26> */
[----:B------:R-:W-:-:S04]  /*4690*/  FFMA.FTZ R103, R103, UR24, R79 ;  /* 0x0000001867677c23 */ /* 0x000fc8000801004f */
[----:B------:R-:W-:-:S05]  /*46a0*/  FMUL.FTZ R107, R103, UR23 ;  /* 0x00000017676b7c20 */ /* 0x000fca0008410000 */
[----:B------:R-:W-:Y:S02]  /*46b0*/  SEL R111, R107, RZ, P5 ;  /* 0x000000ff6b6f7207 */ /* 0x000fe40002800000 */
[----:B------:R-:W-:-:S04]  /*46c0*/  ISETP.GE.U32.AND P5, PT, R9, 0x1000000, PT ;  /* 0x010000000900780c */ /* 0x000fc80003fa6070 */
[----:B------:R-:W-:-:S09]  /*46d0*/  SEL R107, R107, RZ, P5 ;  /* 0x000000ff6b6b7207 */ /* 0x000fd20002800000 */
.L_x_6880:
        /* <DEDUP_REMOVED lines=14> */
.L_x_6876:
[----:B------:R-:W-:Y:S05]  /*47c0*/  BSYNC.RECONVERGENT B0 ;  /* 0x0000000000007941 */ /* 0x000fea0003800200 */
.L_x_6875:
        /* <DEDUP_REMOVED lines=11> */
[----:B------:R-:W-:Y:S02]  /*4880*/  MOV R100, UR6 ;  /* 0x0000000600647c02 */ /* 0x000fe40008000f00 */
[----:B-----5:R-:W-:-:S03]  /*4890*/  LOP3.LUT P6, RZ, R6, 0xff, RZ, 0xc0, !PT ;  /* 0x000000ff06ff7812 */ /* 0x020fc600078cc0ff */
[----:B------:R-:W-:-:S04]  /*48a0*/  FFMA.FTZ R100, R18, R100, UR7 ;  /* 0x0000000712647e23 */ /* 0x000fc80008010064 */
[----:B------:R-:W-:-:S04]  /*48b0*/  FADD.FTZ R100, R23, -R100 ;  /* 0x8000006417647221 */ /* 0x000fc80000010000 */
[----:B------:R-:W-:-:S04]  /*48c0*/  FFMA.FTZ R100, R100, UR24, R44 ;  /* 0x0000001864647c23 */ /* 0x000fc8000801002c */
[----:B------:R-:W-:-:S05]  /*48d0*/  FMUL.FTZ R101, R100, UR23 ;  /* 0x0000001764657c20 */ /* 0x000fca0008410000 */
[----:B0-----:R-:W-:Y:S02]  /*48e0*/  SEL R108, R101, RZ, P6 ;  /* 0x000000ff656c7207 */ /* 0x001fe40003000000 */
        /* <DEDUP_REMOVED lines=28> */
[----:B------:R-:W-:Y:S01]  /*4ab0*/  SEL R107, R107, RZ, P6 ;  /* 0x000000ff6b6b7207 */ /* 0x000fe20003000000 */
[----:B------:R-:W-:Y:S08]  /*4ac0*/  BRA `(.L_x_6890) ;  /* 0x0000000c00b87947 */ /* 0x000ff00003800000 */
.L_x_6889:
        /* <DEDUP_REMOVED lines=37> */
.L_x_6888:
        /* <DEDUP_REMOVED lines=40> */
.L_x_6891:
        /* <DEDUP_REMOVED lines=37> */
.L_x_6887:
        /* <DEDUP_REMOVED lines=35> */
.L_x_6893:
        /* <DEDUP_REMOVED lines=29> */
.L_x_6892:
        /* <DEDUP_REMOVED lines=32> */
.L_x_6894:
        /* <DEDUP_REMOVED lines=28> */
.L_x_6890:
        /* <DEDUP_REMOVED lines=13> */
.L_x_6886:
[----:B------:R-:W-:Y:S05]  /*5a80*/  BSYNC.RECONVERGENT B0 ;  /* 0x0000000000007941 */ /* 0x000fea0003800200 */
.L_x_6885:
        /* <DEDUP_REMOVED lines=17> */
[----:B01----:R-:W-:Y:S02]  /*5ba0*/  SEL R108, R101, RZ, P6 ;  /* 0x000000ff656c7207 */ /* 0x003fe40003000000 */
        /* <DEDUP_REMOVED lines=30> */
.L_x_6899:
        /* <DEDUP_REMOVED lines=37> */
.L_x_6898:
        /* <DEDUP_REMOVED lines=40> */
.L_x_6901:
        /* <DEDUP_REMOVED lines=37> */
.L_x_6897:
        /* <DEDUP_REMOVED lines=35> */
.L_x_6903:
        /* <DEDUP_REMOVED lines=29> */
.L_x_6902:
        /* <DEDUP_REMOVED lines=32> */
.L_x_6904:
        /* <DEDUP_REMOVED lines=28> */
.L_x_6900:
        /* <DEDUP_REMOVED lines=13> */
.L_x_6896:
[----:B------:R-:W-:Y:S05]  /*6d40*/  BSYNC.RECONVERGENT B0 ;  /* 0x0000000000007941 */ /* 0x000fea0003800200 */
.L_x_6895:
        /* <DEDUP_REMOVED lines=17> */
[----:B012---:R-:W-:Y:S02]  /*6e60*/  SEL R108, R101, RZ, P6 ;  /* 0x000000ff656c7207 */ /* 0x007fe40003000000 */
        /* <DEDUP_REMOVED lines=30> */
.L_x_6909:
        /* <DEDUP_REMOVED lines=37> */
.L_x_6908:
        /* <DEDUP_REMOVED lines=40> */
.L_x_6911:
        /* <DEDUP_REMOVED lines=37> */
.L_x_6907:
        /* <DEDUP_REMOVED lines=35> */
.L_x_6913:
        /* <DEDUP_REMOVED lines=29> */
.L_x_6912:
        /* <DEDUP_REMOVED lines=32> */
.L_x_6914:
        /* <DEDUP_REMOVED lines=28> */
.L_x_6910:
        /* <DEDUP_REMOVED lines=13> */
.L_x_6906:
[----:B------:R-:W-:Y:S05]  /*8000*/  BSYNC.RECONVERGENT B0 ;  /* 0x0000000000007941 */ /* 0x000fea0003800200 */
.L_x_6905:
        /* <DEDUP_REMOVED lines=17> */
[----:B0123--:R-:W-:Y:S02]  /*8120*/  SEL R108, R101, RZ, P6 ;  /* 0x000000ff656c7207 */ /* 0x00ffe40003000000 */
        /* <DEDUP_REMOVED lines=30> */
.L_x_6919:
        /* <DEDUP_REMOVED lines=37> */
.L_x_6918:
        /* <DEDUP_REMOVED lines=40> */
.L_x_6921:
        /* <DEDUP_REMOVED lines=37> */
.L_x_6917:
        /* <DEDUP_REMOVED lines=35> */
.L_x_6923:
        /* <DEDUP_REMOVED lines=29> */
.L_x_6922:
        /* <DEDUP_REMOVED lines=32> */
.L_x_6924:
        /* <DEDUP_REMOVED lines=28> */
.L_x_6920:
        /* <DEDUP_REMOVED lines=13> */
.L_x_6916:
[----:B------:R-:W-:Y:S05]  /*92c0*/  BSYNC.RECONVERGENT B0 ;  /* 0x0000000000007941 */ /* 0x000fea0003800200 */
.L_x_6915:
        /* <DEDUP_REMOVED lines=17> */
[----:B01234-:R-:W-:Y:S02]  /*93e0*/  SEL R108, R101, RZ, P6 ;  /* 0x000000ff656c7207 */ /* 0x01ffe40003000000 */
        /* <DEDUP_REMOVED lines=30> */
.L_x_6929:
[----:B01234-:R-:W-:Y:S02]  /*95d0*/  MOV R104, UR6 ;  /* 0x0000000600687c02 */ /* 0x01ffe40008000f00 */
[----:B------:R-:W-:Y:S02]  /*95e0*/  MOV R105, UR6 ;  /* 0x0000000600697c02 */ /* 0x000fe40008000f00 */
[----:B------:R-:W-:Y:S01]  /*95f0*/  LOP3.LUT P6, RZ, R14, 0xff, RZ, 0xc0, !PT ;  /* 0x000000ff0eff7812 */ /* 0x000fe200078cc0ff */
        /* <DEDUP_REMOVED lines=34> */
.L_x_6928:
        /* <DEDUP_REMOVED lines=40> */
.L_x_6931:
        /* <DEDUP_REMOVED lines=37> */
.L_x_6927:
        /* <DEDUP_REMOVED lines=35> */
.L_x_6933:
[----:B01234-:R-:W-:Y:S02]  /*9f20*/  MOV R108, UR6 ;  /* 0x00000006006c7c02 */ /* 0x01ffe40008000f00 */
        /* <DEDUP_REMOVED lines=28> */
.L_x_6932:
        /* <DEDUP_REMOVED lines=32> */
.L_x_6934:
        /* <DEDUP_REMOVED lines=28> */
.L_x_6930:
        /* <DEDUP_REMOVED lines=13> */
.L_x_6926:
[----:B------:R-:W-:Y:S05]  /*a580*/  BSYNC.RECONVERGENT B0 ;  /* 0x0000000000007941 */ /* 0x000fea0003800200 */
.L_x_6925:
        /* <DEDUP_REMOVED lines=49> */
.L_x_6939:
        /* <DEDUP_REMOVED lines=37> */
.L_x_6938:
        /* <DEDUP_REMOVED lines=40> */
.L_x_6941:
        /* <DEDUP_REMOVED lines=37> */
.L_x_6937:
        /* <DEDUP_REMOVED lines=35> */
.L_x_6943:
        /* <DEDUP_REMOVED lines=29> */
.L_x_6942:
        /* <DEDUP_REMOVED lines=32> */
.L_x_6944:
        /* <DEDUP_REMOVED lines=28> */
.L_x_6940:
        /* <DEDUP_REMOVED lines=12> */
.L_x_6936:
[----:B------:R-:W-:Y:S05]  /*b840*/  BSYNC.RECONVERGENT B0 ;  /* 0x0000000000007941 */ /* 0x000fea0003800200 */
.L_x_6935:
[----:B------:R-:W-:Y:S01]  /*b850*/  UPLOP3.LUT UP1, UPT, UPT, UPT, UP1, 0x40, 0x4 ;  /* 0x000000000004789c */ /* 0x000fe20003f2e810 */
[----:B------:R-:W-:Y:S10]  /*b860*/  BRA.U !UP3, `(.L_x_6945) ;  /* 0xffffff550ba47547 */ /* 0x000ff4000b83ffff */
.L_x_6858:
        /* <DEDUP_REMOVED lines=20> */
.L_x_6947:
[----:B------:R-:W-:Y:S05]  /*b9b0*/  BSYNC.RECONVERGENT B0 ;  /* 0x0000000000007941 */ /* 0x000fea0003800200 */
.L_x_6946:
        /* <DEDUP_REMOVED lines=15> */
.L_x_6949:
[----:B------:R-:W-:Y:S05]  /*bab0*/  BSYNC.RECONVERGENT B0 ;  /* 0x0000000000007941 */ /* 0x000fea0003800200 */
.L_x_6948:
        /* <DEDUP_REMOVED lines=15> */
.L_x_6951:
[----:B------:R-:W-:Y:S05]  /*bbb0*/  BSYNC.RECONVERGENT B0 ;  /* 0x0000000000007941 */ /* 0x000fea0003800200 */
.L_x_6950:
        /* <DEDUP_REMOVED lines=15> */
.L_x_6953:
[----:B------:R-:W-:Y:S05]  /*bcb0*/  BSYNC.RECONVERGENT B0 ;  /* 0x0000000000007941 */ /* 0x000fea0003800200 */
.L_x_6952:
        /* <DEDUP_REMOVED lines=15> */
.L_x_6955:
[----:B------:R-:W-:Y:S05]  /*bdb0*/  BSYNC.RECONVERGENT B0 ;  /* 0x0000000000007941 */ /* 0x000fea0003800200 */
.L_x_6954:
        /* <DEDUP_REMOVED lines=15> */
.L_x_6957:
[----:B------:R-:W-:Y:S05]  /*beb0*/  BSYNC.RECONVERGENT B0 ;  /* 0x0000000000007941 */ /* 0x000fea0003800200 */
.L_x_6956:
        /* <DEDUP_REMOVED lines=15> */
.L_x_6958:
        /* <DEDUP_REMOVED lines=13> */
.L_x_7324:


//--------------------- .text._ZN10layer_norm31ln_parallel_residual_bwd_kernelINS_13Kernel_traitsIfffffjLj7168ELj1ELj1ELj8ELj16ENS_18Kernel_traits_baseILj7168EfffffjLj256EEEEELb1ELb0ELb1EEEvNS_9BwdParamsE --------------------------
	.section	.text._ZN10layer_norm31ln_parallel_residual_bwd_kernelINS_13Kernel_traitsIfffffjLj7168ELj1ELj1ELj8ELj16ENS_18Kernel_traits_baseILj7168EfffffjLj256EEEEELb1ELb0ELb1EEEvNS_9BwdParamsE,"ax",@progbits
	.align	128
        .global         _ZN10layer_norm31ln_parallel_residual_bwd_kernelINS_13Kernel_traitsIfffffjLj7168ELj1ELj1ELj8ELj16ENS_18Kernel_traits_baseILj7168EfffffjLj256EEEEELb1ELb0ELb1EEEvNS_9BwdParamsE
        .type           _ZN10layer_norm31ln_parallel_residual_bwd_kernelINS_13Kernel_traitsIfffffjLj7168ELj1ELj1ELj8ELj16ENS_18Kernel_traits_baseILj7168EfffffjLj256EEEEELb1ELb0ELb1EEEvNS_9BwdParamsE,@function
        .size           _ZN10layer_norm31ln_parallel_residual_bwd_kernelINS_13Kernel_traitsIfffffjLj7168ELj1ELj1ELj8ELj16ENS_18Kernel_traits_baseILj7168EfffffjLj256EEEEELb1ELb0ELb1EEEvNS_9BwdParamsE,(.L_x_7325 - _ZN10layer_norm31ln_parallel_residual_bwd_kernelINS_13Kernel_traitsIfffffjLj7168ELj1ELj1ELj8ELj16ENS_18Kernel_traits_baseILj7168EfffffjLj256EEEEELb1ELb0ELb1EEEvNS_9BwdParamsE)
        .other          _ZN10layer_norm31ln_parallel_residual_bwd_kernelINS_13Kernel_traitsIfffffjLj7168ELj1ELj1ELj8ELj16ENS_18Kernel_traits_baseILj7168EfffffjLj256EEEEELb1ELb0ELb1EEEvNS_9BwdParamsE,@"STO_CUDA_ENTRY STV_DEFAULT"
_ZN10layer_norm31ln_parallel_residual_bwd_kernelINS_13Kernel_traitsIfffffjLj7168ELj1ELj1ELj8ELj16ENS_18Kernel_traits_baseILj7168EfffffjLj256EEEEELb1ELb0ELb1EEEvNS_9BwdParamsE:
.text._ZN10layer_norm31ln_parallel_residual_bwd_kernelINS_13Kernel_traitsIfffffjLj7168ELj1ELj1ELj8ELj16ENS_18Kernel_traits_baseILj7168EfffffjLj256EEEEELb1ELb0ELb1EEEvNS_9BwdParamsE:
        /* <DEDUP_REMOVED lines=102> */
[----:B------:R-:W-:Y:S01]  /*0660*/  MOV R203, RZ ;  /* 0x000000ff00cb7202 */ /* 0x000fe20000000f00 */
        /* <DEDUP_REMOVED lines=48> */
[----:B------:R-:W-:Y:S01]  /*0970*/  HFMA2 R22, -RZ, RZ, 0, 0 ;  /* 0x00000000ff167431 */ /* 0x000fe200000001ff */
[----:B------:R-:W-:-:S02]  /*0980*/  CS2R R14, SRZ ;  /* 0x00000000000e7805 */ /* 0x000fc4000001ff00 */
        /* <DEDUP_REMOVED lines=19> */
.L_x_7018:
[----:B------:R-:W-:Y:S01]  /*0ac0*/  UIMAD UR5, UR4, UR21, URZ ;  /* 0x00000015040572a4 */ /* 0x000fe2000f8e02ff */
[----:B0-----:R-:W0:Y:S01]  /*0ad0*/  LDC.64 R204, c[0x0][0x3a8] ;  /* 0x0000ea00ffcc7b82 */ /* 0x001e220000000a00 */
[----:B------:R-:W2:Y:S02]  /*0ae0*/  LDL.LU R187, [R1+0x4] ;  /* 0x0000040001bb7983 */ /* 0x000ea40000300800 */
[----:B------:R-:W-:Y:S02]  /*0af0*/  USHF.R.S32.HI UR6, URZ, 0x1f, UR5 ;  /* 0x0000001fff067899 */ /* 0x000fe40008011405 */
[----:B------:R-:W-:-:S03]  /*0b00*/  UIMAD.WIDE UR18, UR4, 0x4, UR14 ;  /* 0x00000004041278a5 */ /* 0x000fc6000f8e020e */
[----:B------:R-:W1:Y:S01]  /*0b10*/  LDC.64 R198, c[0x0][0x430] ;  /* 0x00010c00ffc67b82 */ /* 0x000e620000000a00 */
[----:B------:R-:W-:Y:S02]  /*0b20*/  ULEA.HI UR6, UR6, UR5, URZ, 0x2 ;  /* 0x0000000506067291 */ /* 0x000fe4000f8f10ff */
[----:B------:R-:W-:-:S05]  /*0b30*/  UIMAD.WIDE UR16, UR4, 0x4, UR12 ;  /* 0x00000004041078a5 */ /* 0x000fca000f8e020c */
[----:B------:R-:W3:Y:S01]  /*0b40*/  LDC.64 R196, c[0x0][0x428] ;  /* 0x00010a00ffc47b82 */ /* 0x000ee20000000a00 */
[----:B------:R-:W-:Y:S01]  /*0b50*/  MOV R26, UR6 ;  /* 0x00000006001a7c02 */ /* 0x000fe20008000f00 */
[----:B------:R-:W4:Y:S01]  /*0b60*/  LDL.LU R190, [R1+0x8] ;  /* 0x0000080001be7983 */ /* 0x000f220000300800 */
[----:B------:R-:W-:Y:S02]  /*0b70*/  MOV R24, UR18 ;  /* 0x0000001200187c02 */ /* 0x000fe40008000f00 */
[----:B------:R-:W-:Y:S02]  /*0b80*/  MOV R25, UR19 ;  /* 0x0000001300197c02 */ /* 0x000fe40008000f00 */
[----:B------:R-:W-:Y:S02]  /*0b90*/  LEA.HI.SX32 R23, R26, R171, 0x1e ;  /* 0x000000ab1a177211 */ /* 0x000fe400078ff2ff */
[----:B------:R-:W-:Y:S01]  /*0ba0*/  MOV R192, UR16 ;  /* 0x0000001000c07c02 */ /* 0x000fe20008000f00 */
[----:B------:R0:W2:Y:S01]  /*0bb0*/  LDG.E R0, desc[UR10][R24.64] ;  /* 0x0000000a18007981 */ /* 0x0000a2000c1e1900 */
[----:B------:R-:W-:-:S05]  /*0bc0*/  MOV R193, UR17 ;  /* 0x0000001100c17c02 */ /* 0x000fca0008000f00 */
[----:B------:R-:W4:Y:S01]  /*0bd0*/  LDG.E R192, desc[UR10][R192.64] ;  /* 0x0000000ac0c07981 */ /* 0x000f22000c1e1900 */
[----:B------:R-:W-:Y:S01]  /*0be0*/  ISETP.NE.U32.AND P0, PT, RZ, UR26, PT ;  /* 0x0000001aff007c0c */ /* 0x000fe2000bf05070 */
[C---:B0-----:R-:W-:Y:S01]  /*0bf0*/  IMAD.WIDE.U32 R144, R23.reuse, 0x10, R204 ;  /* 0x0000001017907825 */ /* 0x041fe200078e00cc */
[C---:B------:R-:W-:Y:S02]  /*0c00*/  IADD3 R24, PT, PT, R23.reuse, 0x100, RZ ;  /* 0x0000010017187810 */ /* 0x040fe40007ffe0ff */
[----:B------:R-:W-:Y:S01]  /*0c10*/  ISETP.NE.AND.EX P0, PT, RZ, UR27, PT, P0 ;  /* 0x0000001bff007c0c */ /* 0x000fe2000bf05300 */
[C---:B-1----:R-:W-:Y:S01]  /*0c20*/  IMAD.WIDE.U32 R148, R23.reuse, 0x10, R198 ;  /* 0x0000001017947825 */ /* 0x042fe200078e00c6 */
[----:B------:R-:W-:Y:S01]  /*0c30*/  ISETP.NE.AND P3, PT, RZ, UR20, PT ;  /* 0x00000014ff007c0c */ /* 0x000fe2000bf65270 */
[----:B------:R-:W4:Y:S02]  /*0c40*/  LDG.E.128 R144, desc[UR10][R144.64] ;  /* 0x0000000a90907981 */ /* 0x000f24000c1e1d00 */
[C---:B------:R-:W-:Y:S01]  /*0c50*/  IMAD.WIDE.U32 R156, R24.reuse, 0x10, R204 ;  /* 0x00000010189c7825 */ /* 0x040fe200078e00cc */
[----:B------:R-:W-:Y:S01]  /*0c60*/  IADD3 R25, PT, PT, R23, 0x200, RZ ;  /* 0x0000020017197810 */ /* 0x000fe20007ffe0ff */
[----:B------:R-:W4:Y:S02]  /*0c70*/  LDG.E.128 R148, desc[UR10][R148.64] ;  /* 0x0000000a94947981 */ /* 0x000f24000c1e1d00 */
[----:B------:R-:W-:-:S02]  /*0c80*/  IMAD.WIDE.U32 R160, R24, 0x10, R198 ;  /* 0x0000001018a07825 */ /* 0x000fc400078e00c6 */
[----:B------:R-:W4:Y:S02]  /*0c90*/  LDG.E.128 R156, desc[UR10][R156.64] ;  /* 0x0000000a9c9c7981 */ /* 0x000f24000c1e1d00 */
[--C-:B---3--:R-:W-:Y:S01]  /*0ca0*/  IMAD.WIDE.U32 R164, R24, 0x10, R196.reuse ;  /* 0x0000001018a47825 */ /* 0x108fe200078e00c4 */
[----:B------:R-:W0:Y:S01]  /*0cb0*/  @P0 LDC.64 R170, c[0x0][0x3b8] ;  /* 0x0000ee00ffaa0b82 */ /* 0x000e220000000a00 */
[----:B------:R-:W3:Y:S01]  /*0cc0*/  LDG.E.128 R160, desc[UR10][R160.64] ;  /* 0x0000000aa0a07981 */ /* 0x000ee2000c1e1d00 */
[C---:B------:R-:W-:Y:S01]  /*0cd0*/  IADD3 R26, PT, PT, R23.reuse, 0x300, RZ ;  /* 0x00000300171a7810 */ /* 0x040fe20007ffe0ff */
[----:B------:R-:W-:Y:S02]  /*0ce0*/  IMAD.WIDE.U32 R152, R23, 0x10, R196 ;  /* 0x0000001017987825 */ /* 0x000fe400078e00c4 */
[----:B------:R-:W3:Y:S02]  /*0cf0*/  LDG.E.128 R164, desc[UR10][R164.64] ;  /* 0x0000000aa4a47981 */ /* 0x000ee4000c1e1d00 */
[C---:B------:R-:W-:Y:S01]  /*0d00*/  IMAD.WIDE.U32 R120, R25.reuse, 0x10, R204 ;  /* 0x0000001019787825 */ /* 0x040fe200078e00cc */
[----:B------:R-:W1:Y:S01]  /*0d10*/  @P0 LDC.64 R168, c[0x0][0x3b8] ;  /* 0x0000ee00ffa80b82 */ /* 0x000e620000000a00 */
[----:B------:R-:W3:Y:S02]  /*0d20*/  LDG.E.128 R152, desc[UR10][R152.64] ;  /* 0x0000000a98987981 */ /* 0x000ee4000c1e1d00 */
[----:B------:R-:W-:-:S02]  /*0d30*/  IMAD.WIDE.U32 R124, R25, 0x10, R198 ;  /* 0x00000010197c7825 */ /* 0x000fc400078e00c6 */
[----:B------:R-:W3:Y:S01]  /*0d40*/  LDG.E.128 R120, desc[UR10][R120.64] ;  /* 0x0000000a78787981 */ /* 0x000ee2000c1e1d00 */
[----:B------:R-:W-:Y:S02]  /*0d50*/  ISETP.NE.U32.AND P1, PT, RZ, UR22, PT ;  /* 0x00000016ff007c0c */ /* 0x000fe4000bf25070 */
[----:B------:R-:W1:Y:S01]  /*0d60*/  @P0 LDC.64 R178, c[0x0][0x3b8] ;  /* 0x0000ee00ffb20b82 */ /* 0x000e620000000a00 */
[----:B------:R-:W3:Y:S01]  /*0d70*/  LDG.E.128 R124, desc[UR10][R124.64] ;  /* 0x0000000a7c7c7981 */ /* 0x000ee2000c1e1d00 */
[----:B0-----:R-:W-:-:S05]  /*0d80*/  @P0 IMAD.WIDE.U32 R170, R24, 0x4, R170 ;  /* 0x0000000418aa0825 */ /* 0x001fca00078e00aa */
[----:B-----5:R0:W5:Y:S02]  /*0d90*/  @P0 LDG.E R172, desc[UR10][R170.64] ;  /* 0x0000000aaaac0981 */ /* 0x020164000c1e1900 */
[----:B0-----:R-:W0:Y:S02]  /*0da0*/  @P0 LDC.64 R170, c[0x0][0x3b8] ;  /* 0x0000ee00ffaa0b82 */ /* 0x001e240000000a00 */
[----:B0-----:R-:W-:-:S05]  /*0db0*/  @P0 IMAD.WIDE.U32 R170, R26, 0x4, R170 ;  /* 0x000000041aaa0825 */ /* 0x001fca00078e00aa */
[----:B------:R-:W5:Y:S01]  /*0dc0*/  @P0 LDG.E R174, desc[UR10][R170.64] ;  /* 0x0000000aaaae0981 */ /* 0x000f62000c1e1900 */
[----:B--2---:R-:W-:Y:S02]  /*0dd0*/  R2UR UR16, R0 ;  /* 0x00000000001072ca */ /* 0x004fe400000e0000 */
[----:B----4-:R-:W-:-:S05]  /*0de0*/  FSEL R192, R192, RZ, !P3 ;  /* 0x000000ffc0c07208 */ /* 0x010fca0005800000 */
[----:B------:R-:W-:-:S06]  /*0df0*/  FADD.FTZ R156, -R192, R156 ;  /* 0x0000009cc09c7221 */ /* 0x000fcc0000010100 */
[----:B------:R-:W-:Y:S01]  /*0e00*/  FMUL.FTZ R185, R156, UR16 ;  /* 0x000000109cb97c20 */ /* 0x000fe20008410000 */
[----:B---3--:R-:W-:Y:S01]  /*0e10*/  FMUL.FTZ R186, R48, R160 ;  /* 0x000000a030ba7220 */ /* 0x008fe20000410000 */
[----:B------:R-:W-:Y:S01]  /*0e20*/  FADD.FTZ R187, R160, R187 ;  /* 0x000000bba0bb7221 */ /* 0x000fe20000010000 */
[C---:B------:R-:W-:Y:S01]  /*0e30*/  FADD.FTZ R216, R164.reuse, R216 ;  /* 0x000000d8a4d87221 */ /* 0x040fe20000010000 */
[----:B------:R-:W-:Y:S01]  /*0e40*/  FFMA.FTZ R18, R164, R185, R18 ;  /* 0x000000b9a4127223 */ /* 0x000fe20000010012 */
[----:B------:R-:W-:Y:S02]  /*0e50*/  FFMA.FTZ R186, R76, R164, R186 ;  /* 0x000000a44cba7223 */ /* 0x000fe400000100ba */
[----:B------:R-:W2:Y:S04]  /*0e60*/  LDL.LU R164, [R1+0xc] ;  /* 0x00000c0001a47983 */ /* 0x000ea80000300800 */
[----:B------:R-:W3:Y:S04]  /*0e70*/  LDL.LU R156, [R1+0x10] ;  /* 0x00001000019c7983 */ /* 0x000ee80000300800 */
[----:B------:R0:W-:Y:S04]  /*0e80*/  STL [R1+0x4], R187 ;  /* 0x000004bb01007387 */ /* 0x0001e80000100800 */
[----:B------:R-:W4:Y:S01]  /*0e90*/  LDL.LU R170, [R1+0x34] ;  /* 0x0000340001aa7983 */ /* 0x000f220000300800 */
[----:B------:R-:W-:Y:S01]  /*0ea0*/  ISETP.NE.AND.EX P1, PT, RZ, UR23, PT, P1 ;  /* 0x00000017ff007c0c */ /* 0x000fe2000bf25310 */
[----:B-1----:R-:W-:-:S05]  /*0eb0*/  @P0 IMAD.WIDE.U32 R168, R25, 0x4, R168 ;  /* 0x0000000419a80825 */ /* 0x002fca00078e00a8 */
[----:B------:R1:W5:Y:S07]  /*0ec0*/  @P0 LDG.E R173, desc[UR10][R168.64] ;  /* 0x0000000aa8ad0981 */ /* 0x00036e000c1e1900 */
[----:B-1----:R-:W1:Y:S01]  /*0ed0*/  @P1 LDC.64 R168, c[0x0][0x438] ;  /* 0x00010e00ffa81b82 */ /* 0x002e620000000a00 */
[----:B------:R-:W-:-:S04]  /*0ee0*/  @P0 IMAD.WIDE.U32 R178, R23, 0x4, R178 ;  /* 0x0000000417b20825 */ /* 0x000fc800078e00b2 */
[C---:B------:R-:W-:Y:S01]  /*0ef0*/  FADD.FTZ R0, -R192.reuse, R144 ;  /* 0x00000090c0007221 */ /* 0x040fe20000010100 */
[C---:B------:R-:W-:Y:S01]  /*0f00*/  FADD.FTZ R145, -R192.reuse, R145 ;  /* 0x00000091c0917221 */ /* 0x040fe20000010100 */
[----:B------:R-:W-:Y:S01]  /*0f10*/  FADD.FTZ R157, -R192, R157 ;  /* 0x0000009dc09d7221 */ /* 0x000fe20000010100 */
[----:B------:R-:W-:Y:S01]  /*0f20*/  FADD.FTZ R190, R161, R190 ;  /* 0x000000bea1be7221 */ /* 0x000fe20000010000 */
[----:B------:R0:W5:Y:S01]  /*0f30*/  @P0 LDG.E R27, desc[UR10][R178.64] ;  /* 0x0000000ab21b0981 */ /* 0x000162000c1e1900 */
[----:B------:R-:W-:Y:S01]  /*0f40*/  FMUL.FTZ R0, R0, UR16 ;  /* 0x0000001000007c20 */ /* 0x000fe20008410000 */
[----:B------:R-:W-:Y:S01]  /*0f50*/  FMUL.FTZ R180, R53, R149 ;  /* 0x0000009535b47220 */ /* 0x000fe20000410000 */
[----:B0-----:R-:W-:Y:S01]  /*0f60*/  IADD3 R187, PT, PT, R23, 0x400, RZ ;  /* 0x0000040017bb7810 */ /* 0x001fe20007ffe0ff */
[----:B------:R-:W-:Y:S01]  /*0f70*/  FMUL.FTZ R188, R157, UR16 ;  /* 0x000000109dbc7c20 */ /* 0x000fe20008410000 */
[----:B------:R-:W-:Y:S01]  /*0f80*/  FMUL.FTZ R189, R49, R161 ;  /* 0x000000a131bd7220 */ /* 0x000fe20000410000 */
[----:B------:R-:W-:Y:S01]  /*0f90*/  IADD3 R195, PT, PT, R23, 0x500, RZ ;  /* 0x0000050017c37810 */ /* 0x000fe20007ffe0ff */
[----:B------:R-:W-:Y:S01]  /*0fa0*/  IMAD.WIDE.U32 R128, R25, 0x10, R196 ;  /* 0x0000001019807825 */ /* 0x000fe200078e00c4 */
[----:B------:R-:W-:Y:S03]  /*0fb0*/  STL [R1+0x8], R190 ;  /* 0x000008be01007387 */ /* 0x000fe60000100800 */
[----:B------:R-:W-:Y:S01]  /*0fc0*/  FMUL.FTZ R178, R52, R148 ;  /* 0x0000009434b27220 */ /* 0x000fe20000410000 */
[----:B------:R-:W-:Y:S01]  /*0fd0*/  FMUL.FTZ R179, R145, UR16 ;  /* 0x0000001091b37c20 */ /* 0x000fe20008410000 */
[----:B------:R-:W-:Y:S01]  /*0fe0*/  FADD.FTZ R120, -R192, R120 ;  /* 0x00000078c0787221 */ /* 0x000fe20000010100 */
[----:B-1----:R-:W-:-:S04]  /*0ff0*/  @P1 IMAD.WIDE.U32 R168, R23, 0x10, R168 ;  /* 0x0000001017a81825 */ /* 0x002fc800078e00a8 */
[C---:B------:R-:W-:Y:S01]  /*1000*/  FADD.FTZ R212, R152.reuse, R212 ;  /* 0x000000d498d47221 */ /* 0x040fe20000010000 */
[----:B------:R-:W-:Y:S01]  /*1010*/  FFMA.FTZ R22, R152, R0, R22 ;  /* 0x0000000098167223 */ /* 0x000fe20000010016 */
[----:B------:R-:W-:Y:S01]  /*1020*/  FFMA.FTZ R178, R80, R152, R178 ;  /* 0x0000009850b27223 */ /* 0x000fe200000100b2 */
[C---:B------:R-:W-:Y:S01]  /*1030*/  FADD.FTZ R213, R153.reuse, R213 ;  /* 0x000000d599d57221 */ /* 0x040fe20000010000 */
[----:B------:R-:W5:Y:S01]  /*1040*/  @P1 LDG.E.128 R84, desc[UR10][R168.64] ;  /* 0x0000000aa8541981 */ /* 0x000f62000c1e1d00 */
[----:B------:R-:W-:Y:S01]  /*1050*/  FFMA.FTZ R21, R153, R179, R21 ;  /* 0x000000b399157223 */ /* 0x000fe20000010015 */
[----:B------:R-:W-:Y:S01]  /*1060*/  FFMA.FTZ R180, R81, R153, R180 ;  /* 0x0000009951b47223 */ /* 0x000fe200000100b4 */
[C---:B------:R-:W-:Y:S01]  /*1070*/  FADD.FTZ R217, R165.reuse, R217 ;  /* 0x000000d9a5d97221 */ /* 0x040fe20000010000 */
[----:B------:R-:W-:Y:S01]  /*1080*/  FFMA.FTZ R17, R165, R188, R17 ;  /* 0x000000bca5117223 */ /* 0x000fe20000010011 */
[----:B------:R-:W-:Y:S01]  /*1090*/  FFMA.FTZ R189, R77, R165, R189 ;  /* 0x000000a54dbd7223 */ /* 0x000fe200000100bd */
[----:B------:R-:W-:Y:S01]  /*10a0*/  IMAD.WIDE.U32 R140, R26, 0x10, R196 ;  /* 0x000000101a8c7825 */ /* 0x000fe200078e00c4 */
[----:B------:R-:W4:Y:S03]  /*10b0*/  LDG.E.128 R128, desc[UR10][R128.64] ;  /* 0x0000000a80807981 */ /* 0x000f26000c1e1d00 */
[C---:B------:R-:W-:Y:S01]  /*10c0*/  FADD.FTZ R242, R148.reuse, R242 ;  /* 0x000000f294f27221 */ /* 0x040fe20000010000 */
[----:B------:R-:W-:Y:S01]  /*10d0*/  FFMA.FTZ R238, R148, R0, R238 ;  /* 0x0000000094ee7223 */ /* 0x000fe200000100ee */
[----:B------:R-:W-:-:S04]  /*10e0*/  IMAD.WIDE.U32 R152, R187, 0x10, R196 ;  /* 0x00000010bb987825 */ /* 0x000fc800078e00c4 */
[C---:B------:R-:W-:Y:S01]  /*10f0*/  FADD.FTZ R243, R149.reuse, R243 ;  /* 0x000000f395f37221 */ /* 0x040fe20000010000 */
[----:B------:R-:W-:Y:S01]  /*1100*/  FFMA.FTZ R239, R149, R179, R239 ;  /* 0x000000b395ef7223 */ /* 0x000fe200000100ef */
[----:B------:R-:W0:Y:S01]  /*1110*/  @P1 LDC.64 R144, c[0x0][0x438] ;  /* 0x00010e00ff901b82 */ /* 0x000e220000000a00 */
[----:B------:R-:W-:Y:S01]  /*1120*/  FADD.FTZ R121, -R192, R121 ;  /* 0x00000079c0797221 */ /* 0x000fe20000010100 */
[----:B--2---:R-:W-:-:S06]  /*1130*/  FADD.FTZ R164, R162, R164 ;  /* 0x000000a4a2a47221 */ /* 0x004fcc0000010000 */
[----:B------:R-:W1:Y:S01]  /*1140*/  @P1 LDC.64 R148, c[0x0][0x438] ;  /* 0x00010e00ff941b82 */ /* 0x000e620000000a00 */
[----:B---3--:R-:W-:Y:S01]  /*1150*/  FADD.FTZ R156, R163, R156 ;  /* 0x0000009ca39c7221 */ /* 0x008fe20000010000 */
[----:B------:R2:W-:Y:S04]  /*1160*/  STL [R1+0xc], R164 ;  /* 0x00000ca401007387 */ /* 0x0005e80000100800 */
[----:B------:R-:W3:Y:S01]  /*1170*/  LDL.LU R169, [R1+0x38] ;  /* 0x0000380001a97983 */ /* 0x000ee20000300800 */
[----:B----4-:R-:W-:-:S03]  /*1180*/  FADD.FTZ R170, R124, R170 ;  /* 0x000000aa7caa7221 */ /* 0x010fc60000010000 */
[----:B------:R-:W4:Y:S01]  /*1190*/  LDL.LU R168, [R1] ;  /* 0x0000000001a87983 */ /* 0x000f220000300800 */
[----:B--2---:R-:W-:-:S04]  /*11a0*/  IMAD.WIDE.U32 R164, R195, 0x10, R196 ;  /* 0x00000010c3a47825 */ /* 0x004fc800078e00c4 */
[----:B------:R-:W-:Y:S01]  /*11b0*/  FMUL.FTZ R196, R120, UR16 ;  /* 0x0000001078c47c20 */ /* 0x000fe20008410000 */
[----:B------:R2:W-:Y:S01]  /*11c0*/  STL [R1+0x10], R156 ;  /* 0x0000109c01007387 */ /* 0x0005e20000100800 */
[----:B------:R-:W-:Y:S02]  /*11d0*/  FMUL.FTZ R197, R44, R124 ;  /* 0x0000007c2cc57220 */ /* 0x000fe40000410000 */
[----:B------:R-:W-:Y:S01]  /*11e0*/  FFMA.FTZ R252, R124, R196, R252 ;  /* 0x000000c47cfc7223 */ /* 0x000fe200000100fc */
[----:B------:R-:W-:Y:S04]  /*11f0*/  STL [R1+0x34], R170 ;  /* 0x000034aa01007387 */ /* 0x000fe80000100800 */
[----:B------:R-:W4:Y:S01]  /*1200*/  LDL.LU R124, [R1+0x3c] ;  /* 0x00003c00017c7983 */ /* 0x000f220000300800 */
[----:B-1----:R-:W-:-:S04]  /*1210*/  @P1 IMAD.WIDE.U32 R148, R24, 0x10, R148 ;  /* 0x0000001018941825 */ /* 0x002fc800078e0094 */
[----:B------:R-:W-:Y:S01]  /*1220*/  FFMA.FTZ R248, R160, R185, R248 ;  /* 0x000000b9a0f87223 */ /* 0x000fe200000100f8 */
[----:B------:R-:W-:Y:S01]  /*1230*/  FFMA.FTZ R249, R161, R188, R249 ;  /* 0x000000bca1f97223 */ /* 0x000fe200000100f9 */
[--C-:B------:R-:W-:Y:S01]  /*1240*/  IMAD.WIDE.U32 R136, R26, 0x10, R198.reuse ;  /* 0x000000101a887825 */ /* 0x100fe200078e00c6 */
[----:B------:R0:W5:Y:S03]  /*1250*/  @P1 LDG.E.128 R88, desc[UR10][R148.64] ;  /* 0x0000000a94581981 */ /* 0x000166000c1e1d00 */
[----:B------:R-:W-:-:S04]  /*1260*/  IMAD.WIDE.U32 R160, R195, 0x10, R198 ;  /* 0x00000010c3a07825 */ /* 0x000fc800078e00c6 */
[----:B------:R-:W-:Y:S01]  /*1270*/  IMAD.WIDE.U32 R132, R26, 0x10, R204 ;  /* 0x000000101a847825 */ /* 0x000fe200078e00cc */
[----:B------:R-:W-:-:S03]  /*1280*/  IADD3 R200, PT, PT, R23, 0x600, RZ ;  /* 0x0000060017c87810 */ /* 0x000fc60007ffe0ff */
[----:B------:R-:W-:Y:S01]  /*1290*/  FADD.FTZ R122, -R192, R122 ;  /* 0x0000007ac07a7221 */ /* 0x000fe20000010100 */
[----:B------:R-:W4:Y:S01]  /*12a0*/  LDG.E.128 R136, desc[UR10][R136.64] ;  /* 0x0000000a88887981 */ /* 0x000f22000c1e1d00 */
[----:B0-----:R-:W-:-:S03]  /*12b0*/  @P1 IMAD.WIDE.U32 R148, R26, 0x10, R144 ;  /* 0x000000101a941825 */ /* 0x001fc600078e0090 */
[----:B------:R-:W4:Y:S04]  /*12c0*/  LDG.E.128 R132, desc[UR10][R132.64] ;  /* 0x0000000a84847981 */ /* 0x000f28000c1e1d00 */
[----:B------:R0:W5:Y:S04]  /*12d0*/  @P1 LDG.E.128 R96, desc[UR10][R148.64] ;  /* 0x0000000a94601981 */ /* 0x000168000c1e1d00 */
[----:B------:R-:W4:Y:S01]  /*12e0*/  LDG.E.128 R140, desc[UR10][R140.64] ;  /* 0x0000000a8c8c7981 */ /* 0x000f22000c1e1d00 */
[----:B0-----:R-:W-:-:S04]  /*12f0*/  IMAD.WIDE.U32 R148, R187, 0x10, R198 ;  /* 0x00000010bb947825 */ /* 0x001fc800078e00c6 */
[----:B------:R-:W-:Y:S02]  /*1300*/  FMUL.FTZ R198, R121, UR16 ;  /* 0x0000001079c67c20 */ /* 0x000fe40008410000 */
[----:B------:R-:W0:Y:S02]  /*1310*/  @P1 LDC.64 R120, c[0x0][0x438] ;  /* 0x00010e00ff781b82 */ /* 0x000e240000000a00 */
[----:B0-----:R-:W-:-:S05]  /*1320*/  @P1 IMAD.WIDE.U32 R120, R187, 0x10, R120 ;  /* 0x00000010bb781825 */ /* 0x001fca00078e0078 */
[----:B------:R0:W5:Y:S02]  /*1330*/  @P1 LDG.E.128 R100, desc[UR10][R120.64] ;  /* 0x0000000a78641981 */ /* 0x000164000c1e1d00 */
[----:B0-----:R-:W0:Y:S01]  /*1340*/  @P0 LDC.64 R120, c[0x0][0x3b8] ;  /* 0x0000ee00ff780b82 */ /* 0x001e220000000a00 */
[----:B------:R-:W-:Y:S01]  /*1350*/  FMUL.FTZ R199, R45, R125 ;  /* 0x0000007d2dc77220 */ /* 0x000fe20000410000 */
[----:B0-----:R-:W-:-:S05]  /*1360*/  @P0 IMAD.WIDE.U32 R120, R187, 0x4, R120 ;  /* 0x00000004bb780825 */ /* 0x001fca00078e0078 */
[----:B------:R0:W5:Y:S02]  /*1370*/  @P0 LDG.E R175, desc[UR10][R120.64] ;  /* 0x0000000a78af0981 */ /* 0x000164000c1e1900 */
[----:B0-----:R-:W0:Y:S01]  /*1380*/  @P1 LDC.64 R120, c[0x0][0x438] ;  /* 0x00010e00ff781b82 */ /* 0x001e220000000a00 */
[C---:B------:R-:W-:Y:S01]  /*1390*/  FADD.FTZ R221, R129.reuse, R221 ;  /* 0x000000dd81dd7221 */ /* 0x040fe20000010000 */
[----:B------:R-:W-:Y:S01]  /*13a0*/  FFMA.FTZ R13, R129, R198, R13 ;  /* 0x000000c6810d7223 */ /* 0x000fe2000001000d */
[----:B------:R-:W-:Y:S01]  /*13b0*/  FFMA.FTZ R199, R73, R129, R199 ;  /* 0x0000008149c77223 */ /* 0x000fe200000100c7 */
[C---:B------:R-:W-:Y:S01]  /*13c0*/  FADD.FTZ R220, R128.reuse, R220 ;  /* 0x000000dc80dc7221 */ /* 0x040fe20000010000 */
[----:B------:R-:W4:Y:S01]  /*13d0*/  LDL.LU R129, [R1+0x40] ;  /* 0x0000400001817983 */ /* 0x000f220000300800 */
[----:B------:R-:W-:Y:S01]  /*13e0*/  FFMA.FTZ R14, R128, R196, R14 ;  /* 0x000000c4800e7223 */ /* 0x000fe2000001000e */
[----:B------:R-:W-:Y:S01]  /*13f0*/  FFMA.FTZ R197, R72, R128, R197 ;  /* 0x0000008048c57223 */ /* 0x000fe200000100c5 */
[----:B------:R-:W-:-:S04]  /*1400*/  IMAD.WIDE.U32 R144, R187, 0x10, R204 ;  /* 0x00000010bb907825 */ /* 0x000fc800078e00cc */
[----:B--2---:R-:W-:-:S04]  /*1410*/  IMAD.WIDE.U32 R156, R195, 0x10, R204 ;  /* 0x00000010c39c7825 */ /* 0x004fc800078e00cc */
[----:B------:R-:W-:Y:S01]  /*1420*/  FMUL.FTZ R201, R122, UR16 ;  /* 0x000000107ac97c20 */ /* 0x000fe20008410000 */
[----:B0-----:R-:W-:-:S05]  /*1430*/  @P1 IMAD.WIDE.U32 R120, R195, 0x10, R120 ;  /* 0x00000010c3781825 */ /* 0x001fca00078e0078 */
[----:B------:R0:W5:Y:S01]  /*1440*/  @P1 LDG.E.128 R104, desc[UR10][R120.64] ;  /* 0x0000000a78681981 */ /* 0x000162000c1e1d00 */
[C---:B---3--:R-:W-:Y:S01]  /*1450*/  FADD.FTZ R169, R125.reuse, R169 ;  /* 0x000000a97da97221 */ /* 0x048fe20000010000 */
[----:B----4-:R-:W-:-:S04]  /*1460*/  FFMA.FTZ R168, R125, R198, R168 ;  /* 0x000000c67da87223 */ /* 0x010fc800000100a8 */
[----:B------:R-:W-:Y:S04]  /*1470*/  STL [R1+0x38], R169 ;  /* 0x000038a901007387 */ /* 0x000fe80000100800 */
[----:B------:R-:W2:Y:S04]  /*1480*/  LDL.LU R128, [R1+0x18] ;  /* 0x0000180001807983 */ /* 0x000ea80000300800 */
[----:B------:R1:W-:Y:S01]  /*1490*/  STL [R1], R168 ;  /* 0x000000a801007387 */ /* 0x0003e20000100800 */
[----:B------:R-:W-:Y:S01]  /*14a0*/  FADD.FTZ R124, R126, R124 ;  /* 0x0000007c7e7c7221 */ /* 0x000fe20000010000 */
[----:B-1----:R-:W-:-:S02]  /*14b0*/  IMAD.WIDE.U32 R168, R200, 0x10, R204 ;  /* 0x00000010c8a87825 */ /* 0x002fc400078e00cc */
[----:B------:R-:W3:Y:S04]  /*14c0*/  LDL.LU R205, [R1+0x14] ;  /* 0x0000140001cd7983 */ /* 0x000ee80000300800 */
[----:B------:R-:W4:Y:S04]  /*14d0*/  LDL.LU R125, [R1+0x64] ;  /* 0x00006400017d7983 */ /* 0x000f280000300800 */
[----:B------:R1:W-:Y:S01]  /*14e0*/  STL [R1+0x3c], R124 ;  /* 0x00003c7c01007387 */ /* 0x0003e20000100800 */
[C---:B------:R-:W-:Y:S01]  /*14f0*/  FADD.FTZ R123, -R192.reuse, R123 ;  /* 0x0000007bc07b7221 */ /* 0x040fe20000010100 */
[C---:B------:R-:W-:Y:S01]  /*1500*/  FADD.FTZ R132, -R192.reuse, R132 ;  /* 0x00000084c0847221 */ /* 0x040fe20000010100 */
[----:B------:R-:W-:Y:S01]  /*1510*/  FADD.FTZ R133, -R192, R133 ;  /* 0x00000085c0857221 */ /* 0x000fe20000010100 */
[----:B0-----:R-:W-:Y:S01]  /*1520*/  FMUL.FTZ R120, R40, R136 ;  /* 0x0000008828787220 */ /* 0x001fe20000410000 */
[----:B------:R-:W-:Y:S01]  /*1530*/  FADD.FTZ R224, R140, R224 ;  /* 0x000000e08ce07221 */ /* 0x000fe20000010000 */
[----:B-1----:R-:W4:Y:S04]  /*1540*/  LDL.LU R124, [R1+0x1c] ;  /* 0x00001c00017c7983 */ /* 0x002f280000300800 */
[----:B------:R-:W4:Y:S04]  /*1550*/  LDL.LU R122, [R1+0x68] ;  /* 0x00006800017a7983 */ /* 0x000f280000300800 */
[----:B------:R-:W4:Y:S01]  /*1560*/  LDL.LU R121, [R1+0x20] ;  /* 0x0000200001797983 */ /* 0x000f220000300800 */
[----:B------:R-:W-:Y:S01]  /*1570*/  FMUL.FTZ R204, R123, UR16 ;  /* 0x000000107bcc7c20 */ /* 0x000fe20008410000 */
[----:B------:R-:W-:Y:S01]  /*1580*/  FMUL.FTZ R132, R132, UR16 ;  /* 0x0000001084847c20 */ /* 0x000fe20008410000 */
[----:B------:R-:W-:Y:S01]  /*1590*/  FMUL.FTZ R133, R133, UR16 ;  /* 0x0000001085857c20 */ /* 0x000fe20008410000 */
[----:B------:R-:W-:-:S02]  /*15a0*/  FADD.FTZ R129, R127, R129 ;  /* 0x000000817f817221 */ /* 0x000fc40000010000 */
[----:B------:R-:W-:Y:S01]  /*15b0*/  FFMA.FTZ R11, R140, R132, R11 ;  /* 0x000000848c0b7223 */ /* 0x000fe2000001000b */
[----:B------:R-:W-:Y:S01]  /*15c0*/  FFMA.FTZ R140, R68, R140, R120 ;  /* 0x0000008c448c7223 */ /* 0x000fe20000010078 */
[----:B------:R-:W-:Y:S01]  /*15d0*/  FMUL.FTZ R120, R41, R137 ;  /* 0x0000008929787220 */ /* 0x000fe20000410000 */
[----:B------:R-:W-:Y:S01]  /*15e0*/  FADD.FTZ R134, -R192, R134 ;  /* 0x00000086c0867221 */ /* 0x000fe20000010100 */
[----:B------:R-:W-:Y:S01]  /*15f0*/  FADD.FTZ R225, R141, R225 ;  /* 0x000000e18de17221 */ /* 0x000fe20000010000 */
[----:B------:R-:W-:Y:S01]  /*1600*/  FADD.FTZ R226, R142, R226 ;  /* 0x000000e28ee27221 */ /* 0x000fe20000010000 */
[C---:B------:R-:W-:Y:S01]  /*1610*/  FADD.FTZ R146, -R192.reuse, R146 ;  /* 0x00000092c0927221 */ /* 0x040fe20000010100 */
[----:B------:R-:W-:Y:S01]  /*1620*/  FADD.FTZ R183, -R192, R147 ;  /* 0x00000093c0b77221 */ /* 0x000fe20000010100 */
[----:B------:R-:W-:Y:S01]  /*1630*/  FMUL.FTZ R202, R46, R126 ;  /* 0x0000007e2eca7220 */ /* 0x000fe20000410000 */
[----:B------:R-:W-:Y:S01]  /*1640*/  FADD.FTZ R223, R131, R223 ;  /* 0x000000df83df7221 */ /* 0x000fe20000010000 */
[C---:B------:R-:W-:Y:S01]  /*1650*/  FADD.FTZ R222, R130.reuse, R222 ;  /* 0x000000de82de7221 */ /* 0x040fe20000010000 */
[----:B------:R-:W-:Y:S01]  /*1660*/  FFMA.FTZ R2, R130, R201, R2 ;  /* 0x000000c982027223 */ /* 0x000fe20000010002 */
[----:B------:R-:W-:Y:S01]  /*1670*/  FMUL.FTZ R182, R54, R150 ;  /* 0x0000009636b67220 */ /* 0x000fe20000410000 */
[----:B------:R-:W-:Y:S01]  /*1680*/  FADD.FTZ R244, R150, R244 ;  /* 0x000000f496f47221 */ /* 0x000fe20000010000 */
[----:B------:R-:W-:Y:S01]  /*1690*/  FMUL.FTZ R184, R55, R151 ;  /* 0x0000009737b87220 */ /* 0x000fe20000410000 */
[----:B------:R-:W-:Y:S01]  /*16a0*/  FADD.FTZ R245, R151, R245 ;  /* 0x000000f597f57221 */ /* 0x000fe20000010000 */
[C---:B------:R-:W-:Y:S01]  /*16b0*/  FADD.FTZ R135, -R192.reuse, R135 ;  /* 0x00000087c0877221 */ /* 0x040fe20000010100 */
[C---:B------:R-:W-:Y:S01]  /*16c0*/  FADD.FTZ R158, -R192.reuse, R158 ;  /* 0x0000009ec09e7221 */ /* 0x040fe20000010100 */
[----:B------:R-:W-:Y:S01]  /*16d0*/  FADD.FTZ R159, -R192, R159 ;  /* 0x0000009fc09f7221 */ /* 0x000fe20000010100 */
[----:B------:R-:W-:Y:S01]  /*16e0*/  FADD.FTZ R214, R154, R214 ;  /* 0x000000d69ad67221 */ /* 0x000fe20000010000 */
[----:B------:R-:W-:Y:S01]  /*16f0*/  FADD.FTZ R215, R155, R215 ;  /* 0x000000d79bd77221 */ /* 0x000fe20000010000 */
[----:B------:R-:W-:Y:S01]  /*1700*/  FMUL.FTZ R191, R50, R162 ;  /* 0x000000a232bf7220 */ /* 0x000fe20000410000 */
[----:B------:R-:W-:Y:S01]  /*1710*/  FMUL.FTZ R194, R51, R163 ;  /* 0x000000a333c27220 */ /* 0x000fe20000410000 */
[----:B------:R-:W-:Y:S01]  /*1720*/  FADD.FTZ R227, R143, R227 ;  /* 0x000000e38fe37221 */ /* 0x000fe20000010000 */
[----:B------:R-:W-:Y:S01]  /*1730*/  FADD.FTZ R218, R166, R218 ;  /* 0x000000daa6da7221 */ /* 0x000fe20000010000 */
[----:B------:R-:W-:Y:S01]  /*1740*/  FADD.FTZ R219, R167, R219 ;  /* 0x000000dba7db7221 */ /* 0x000fe20000010000 */
[----:B------:R-:W4:Y:S01]  /*1750*/  LDG.E.128 R168, desc[UR10][R168.64] ;  /* 0x0000000aa8a87981 */ /* 0x000f22000c1e1d00 */
[----:B--2---:R-:W-:Y:S01]  /*1760*/  FFMA.FTZ R128, R127, R204, R128 ;  /* 0x000000cc7f807223 */ /* 0x004fe20000010080 */
[----:B---3--:R-:W-:Y:S01]  /*1770*/  FFMA.FTZ R205, R126, R201, R205 ;  /* 0x000000c97ecd7223 */ /* 0x008fe200000100cd */
[----:B----4-:R-:W-:-:S04]  /*1780*/  FADD.FTZ R125, R136, R125 ;  /* 0x0000007d887d7221 */ /* 0x010fc80000010000 */
[----:B------:R-:W-:Y:S04]  /*1790*/  STL [R1+0x14], R205 ;  /* 0x000014cd01007387 */ /* 0x000fe80000100800 */
[----:B------:R-:W-:Y:S04]  /*17a0*/  STL [R1+0x40], R129 ;  /* 0x0000408101007387 */ /* 0x000fe80000100800 */
[----:B------:R0:W-:Y:S01]  /*17b0*/  STL [R1+0x18], R128 ;  /* 0x0000188001007387 */ /* 0x0001e20000100800 */
[----:B------:R-:W-:-:S03]  /*17c0*/  FFMA.FTZ R124, R136, R132, R124 ;  /* 0x00000084887c7223 */ /* 0x000fc6000001007c */
[----:B------:R-:W-:Y:S01]  /*17d0*/  STL [R1+0x64], R125 ;  /* 0x0000647d01007387 */ /* 0x000fe20000100800 */
[----:B0-----:R-:W0:Y:S01]  /*17e0*/  LDC.64 R128, c[0x0][0x430] ;  /* 0x00010c00ff807b82 */ /* 0x001e220000000a00 */
[C---:B------:R-:W-:Y:S02]  /*17f0*/  FADD.FTZ R122, R137.reuse, R122 ;  /* 0x0000007a897a7221 */ /* 0x040fe40000010000 */
[----:B------:R-:W-:Y:S01]  /*1800*/  STL [R1+0x1c], R124 ;  /* 0x00001c7c01007387 */ /* 0x000fe20000100800 */
[----:B------:R-:W-:-:S03]  /*1810*/  FFMA.FTZ R121, R137, R133, R121 ;  /* 0x0000008589797223 */ /* 0x000fc60000010079 */
[----:B------:R-:W-:Y:S04]  /*1820*/  STL [R1+0x68], R122 ;  /* 0x0000687a01007387 */ /* 0x000fe80000100800 */
[----:B------:R0:W-:Y:S01]  /*1830*/  STL [R1+0x20], R121 ;  /* 0x0000207901007387 */ /* 0x0001e20000100800 */
[----:B------:R-:W-:Y:S01]  /*1840*/  FFMA.FTZ R10, R141, R133, R10 ;  /* 0x000000858d0a7223 */ /* 0x000fe2000001000a */
[----:B------:R-:W-:Y:S01]  /*1850*/  FMUL.FTZ R134, R134, UR16 ;  /* 0x0000001086867c20 */ /* 0x000fe20008410000 */
[----:B------:R-:W-:Y:S01]  /*1860*/  FMUL.FTZ R181, R146, UR16 ;  /* 0x0000001092b57c20 */ /* 0x000fe20008410000 */
[----:B------:R-:W2:Y:S01]  /*1870*/  LDL.LU R137, [R1+0x6c] ;  /* 0x00006c0001897983 */ /* 0x000ea20000300800 */
[----:B------:R-:W-:Y:S01]  /*1880*/  FFMA.FTZ R141, R69, R141, R120 ;  /* 0x0000008d458d7223 */ /* 0x000fe20000010078 */
[----:B------:R-:W-:Y:S01]  /*1890*/  FFMA.FTZ R9, R142, R134, R9 ;  /* 0x000000868e097223 */ /* 0x000fe20000010009 */
[----:B------:R-:W1:Y:S01]  /*18a0*/  @P1 LDC.64 R146, c[0x0][0x438] ;  /* 0x00010e00ff921b82 */ /* 0x000e620000000a00 */
[----:B------:R-:W3:Y:S01]  /*18b0*/  LDL.LU R136, [R1+0x24] ;  /* 0x0000240001887983 */ /* 0x000ee20000300800 */
[----:B------:R-:W-:-:S04]  /*18c0*/  FMUL.FTZ R120, R42, R138 ;  /* 0x0000008a2a787220 */ /* 0x000fc80000410000 */
[----:B------:R-:W-:Y:S01]  /*18d0*/  FFMA.FTZ R142, R70, R142, R120 ;  /* 0x0000008e468e7223 */ /* 0x000fe20000010078 */
[----:B0-----:R-:W-:-:S04]  /*18e0*/  IMAD.WIDE.U32 R120, R200, 0x10, R128 ;  /* 0x00000010c8787825 */ /* 0x001fc800078e0080 */
[----:B------:R-:W-:Y:S01]  /*18f0*/  FMUL.FTZ R205, R47, R127 ;  /* 0x0000007f2fcd7220 */ /* 0x000fe20000410000 */
[----:B------:R-:W0:Y:S01]  /*1900*/  @P0 LDC.64 R128, c[0x0][0x3b8] ;  /* 0x0000ee00ff800b82 */ /* 0x000e220000000a00 */
[----:B------:R-:W-:Y:S01]  /*1910*/  FFMA.FTZ R12, R131, R204, R12 ;  /* 0x000000cc830c7223 */ /* 0x000fe2000001000c */
[----:B------:R-:W-:Y:S01]  /*1920*/  FMUL.FTZ R183, R183, UR16 ;  /* 0x00000010b7b77c20 */ /* 0x000fe20008410000 */
[----:B------:R-:W-:Y:S01]  /*1930*/  FFMA.FTZ R202, R74, R130, R202 ;  /* 0x000000824aca7223 */ /* 0x000fe200000100ca */
[-C--:B------:R-:W-:Y:S01]  /*1940*/  FFMA.FTZ R240, R150, R181.reuse, R240 ;  /* 0x000000b596f07223 */ /* 0x080fe200000100f0 */
[----:B------:R-:W-:Y:S01]  /*1950*/  FMUL.FTZ R135, R135, UR16 ;  /* 0x0000001087877c20 */ /* 0x000fe20008410000 */
[----:B------:R-:W-:Y:S01]  /*1960*/  FFMA.FTZ R20, R154, R181, R20 ;  /* 0x000000b59a147223 */ /* 0x000fe20000010014 */
[----:B------:R-:W-:Y:S01]  /*1970*/  FFMA.FTZ R182, R82, R154, R182 ;  /* 0x0000009a52b67223 */ /* 0x000fe200000100b6 */
[----:B------:R-:W-:Y:S01]  /*1980*/  FFMA.FTZ R184, R83, R155, R184 ;  /* 0x0000009b53b87223 */ /* 0x000fe200000100b8 */
[----:B------:R-:W-:Y:S01]  /*1990*/  FMUL.FTZ R190, R158, UR16 ;  /* 0x000000109ebe7c20 */ /* 0x000fe20008410000 */
[----:B------:R-:W-:Y:S01]  /*19a0*/  FMUL.FTZ R193, R159, UR16 ;  /* 0x000000109fc17c20 */ /* 0x000fe20008410000 */
[----:B------:R-:W-:Y:S01]  /*19b0*/  FFMA.FTZ R191, R78, R166, R191 ;  /* 0x000000a64ebf7223 */ /* 0x000fe200000100bf */
[----:B------:R-:W-:Y:S01]  /*19c0*/  FFMA.FTZ R194, R79, R167, R194 ;  /* 0x000000a74fc27223 */ /* 0x000fe200000100c2 */
[----:B------:R-:W4:Y:S01]  /*19d0*/  LDC.64 R124, c[0x0][0x428] ;  /* 0x00010a00ff7c7b82 */ /* 0x000f220000000a00 */
[----:B------:R-:W4:Y:S01]  /*19e0*/  LDG.E.128 R120, desc[UR10][R120.64] ;  /* 0x0000000a78787981 */ /* 0x000f22000c1e1d00 */
[----:B0-----:R-:W-:-:S04]  /*19f0*/  @P0 IMAD.WIDE.U32 R128, R195, 0x4, R128 ;  /* 0x00000004c3800825 */ /* 0x001fc800078e0080 */
[----:B-1----:R-:W-:Y:S01]  /*1a00*/  @P1 IMAD.WIDE.U32 R146, R25, 0x10, R146 ;  /* 0x0000001019921825 */ /* 0x002fe200078e0092 */
[----:B------:R0:W5:Y:S03]  /*1a10*/  @P0 LDG.E R176, desc[UR10][R128.64] ;  /* 0x0000000a80b00981 */ /* 0x000166000c1e1900 */
[----:B------:R-:W-:Y:S01]  /*1a20*/  FFMA.FTZ R205, R75, R131, R205 ;  /* 0x000000834bcd7223 */ /* 0x000fe200000100cd */
[----:B------:R-:W5:Y:S04]  /*1a30*/  @P1 LDG.E.128 R92, desc[UR10][R146.64] ;  /* 0x0000000a925c1981 */ /* 0x000f68000c1e1d00 */
[----:B------:R-:W4:Y:S01]  /*1a40*/  LDL.LU R131, [R1+0x70] ;  /* 0x0000700001837983 */ /* 0x000f220000300800 */
[----:B0-----:R-:W0:Y:S03]  /*1a50*/  @P1 LDC.64 R128, c[0x0][0x438] ;  /* 0x00010e00ff801b82 */ /* 0x001e260000000a00 */
[----:B------:R-:W4:Y:S04]  /*1a60*/  LDL.LU R130, [R1+0x28] ;  /* 0x0000280001827983 */ /* 0x000f280000300800 */
[----:B------:R-:W4:Y:S01]  /*1a70*/  LDG.E.128 R144, desc[UR10][R144.64] ;  /* 0x0000000a90907981 */ /* 0x000f22000c1e1d00 */
[----:B------:R-:W-:-:S03]  /*1a80*/  FFMA.FTZ R241, R151, R183, R241 ;  /* 0x000000b797f17223 */ /* 0x000fc600000100f1 */
[----:B------:R-:W4:Y:S01]  /*1a90*/  LDG.E.128 R148, desc[UR10][R148.64] ;  /* 0x0000000a94947981 */ /* 0x000f22000c1e1d00 */
[----:B--2---:R-:W-:Y:S01]  /*1aa0*/  FADD.FTZ R137, R138, R137 ;  /* 0x000000898a897221 */ /* 0x004fe20000010000 */
[----:B0-----:R-:W-:-:S04]  /*1ab0*/  @P1 IMAD.WIDE.U32 R128, R200, 0x10, R128 ;  /* 0x00000010c8801825 */ /* 0x001fc800078e0080 */
[----:B---3--:R-:W-:Y:S01]  /*1ac0*/  FFMA.FTZ R136, R138, R134, R136 ;  /* 0x000000868a887223 */ /* 0x008fe20000010088 */
[----:B------:R-:W-:Y:S01]  /*1ad0*/  FFMA.FTZ R19, R155, R183, R19 ;  /* 0x000000b79b137223 */ /* 0x000fe20000010013 */
[----:B------:R0:W5:Y:S04]  /*1ae0*/  @P1 LDG.E.128 R108, desc[UR10][R128.64] ;  /* 0x0000000a806c1981 */ /* 0x000168000c1e1d00 */
[----:B------:R-:W2:Y:S04]  /*1af0*/  LDL.LU R138, [R1+0x7c] ;  /* 0x00007c00018a7983 */ /* 0x000ea80000300800 */
[----:B------:R-:W3:Y:S01]  /*1b00*/  LDG.E.128 R152, desc[UR10][R152.64] ;  /* 0x0000000a98987981 */ /* 0x000ee2000c1e1d00 */
[----:B0-----:R-:W0:Y:S01]  /*1b10*/  @P0 LDC.64 R128, c[0x0][0x3b8] ;  /* 0x0000ee00ff800b82 */ /* 0x001e220000000a00 */
[----:B------:R-:W-:-:S02]  /*1b20*/  FFMA.FTZ R250, R162, R190, R250 ;  /* 0x000000bea2fa7223 */ /* 0x000fc400000100fa */
[----:B------:R-:W3:Y:S01]  /*1b30*/  LDG.E.128 R156, desc[UR10][R156.64] ;  /* 0x0000000a9c9c7981 */ /* 0x000ee2000c1e1d00 */
[----:B0-----:R-:W-:-:S05]  /*1b40*/  @P0 IMAD.WIDE.U32 R128, R200, 0x4, R128 ;  /* 0x00000004c8800825 */ /* 0x001fca00078e0080 */
[----:B------:R0:W5:Y:S04]  /*1b50*/  @P0 LDG.E R177, desc[UR10][R128.64] ;  /* 0x0000000a80b10981 */ /* 0x000168000c1e1900 */
[----:B------:R-:W0:Y:S04]  /*1b60*/  LDL.LU R129, [R1+0x2c] ;  /* 0x00002c0001817983 */ /* 0x000e280000300800 */
[----:B------:R-:W-:Y:S01]  /*1b70*/  STL [R1+0x6c], R137 ;  /* 0x00006c8901007387 */ /* 0x000fe20000100800 */
[----:B----4-:R-:W-:-:S03]  /*1b80*/  FADD.FTZ R131, R139, R131 ;  /* 0x000000838b837221 */ /* 0x010fc60000010000 */
[----:B------:R1:W-:Y:S01]  /*1b90*/  STL [R1+0x24], R136 ;  /* 0x0000248801007387 */ /* 0x0003e20000100800 */
[----:B------:R-:W-:Y:S01]  /*1ba0*/  FFMA.FTZ R130, R139, R135, R130 ;  /* 0x000000878b827223 */ /* 0x000fe20000010082 */
[----:B-1----:R-:W-:Y:S02]  /*1bb0*/  FADD.FTZ R136, -R192, R144 ;  /* 0x00000090c0887221 */ /* 0x002fe40000010100 */
[----:B------:R1:W-:Y:S02]  /*1bc0*/  STL [R1+0x70], R131 ;  /* 0x0000708301007387 */ /* 0x0003e40000100800 */
[----:B------:R-:W-:Y:S02]  /*1bd0*/  FMUL.FTZ R136, R136, UR16 ;  /* 0x0000001088887c20 */ /* 0x000fe40008410000 */
[----:B-1----:R-:W4:Y:S04]  /*1be0*/  LDL.LU R131, [R1+0x80] ;  /* 0x0000800001837983 */ /* 0x002f280000300800 */
[----:B------:R1:W-:Y:S04]  /*1bf0*/  STL [R1+0x28], R130 ;  /* 0x0000288201007387 */ /* 0x0003e80000100800 */
[----:B-1----:R-:W3:Y:S01]  /*1c00*/  LDL.LU R130, [R1+0x30] ;  /* 0x0000300001827983 */ /* 0x002ee20000300800 */
[----:B0-----:R-:W-:-:S05]  /*1c10*/  FFMA.FTZ R129, R148, R136, R129 ;  /* 0x0000008894817223 */ /* 0x001fca0000010081 */
[----:B------:R0:W-:Y:S04]  /*1c20*/  STL [R1+0x2c], R129 ;  /* 0x00002c8101007387 */ /* 0x0001e80000100800 */
[----:B0-----:R-:W3:Y:S01]  /*1c30*/  LDL.LU R129, [R1+0x84] ;  /* 0x0000840001817983 */ /* 0x001ee20000300800 */
[----:B--2---:R-:W-:-:S05]  /*1c40*/  FADD.FTZ R138, R148, R138 ;  /* 0x0000008a948a7221 */ /* 0x004fca0000010000 */
[----:B------:R-:W-:Y:S04]  /*1c50*/  STL [R1+0x7c], R138 ;  /* 0x00007c8a01007387 */ /* 0x000fe80000100800 */
[----:B------:R-:W2:Y:S01]  /*1c60*/  LDL.LU R144, [R1+0x44] ;  /* 0x0000440001907983 */ /* 0x000ea20000300800 */
[----:B------:R-:W-:-:S04]  /*1c70*/  FADD.FTZ R137, -R192, R145 ;  /* 0x00000091c0897221 */ /* 0x000fc80000010100 */
[----:B------:R-:W-:Y:S01]  /*1c80*/  FMUL.FTZ R137, R137, UR16 ;  /* 0x0000001089897c20 */ /* 0x000fe20008410000 */
[----:B----4-:R-:W-:-:S05]  /*1c90*/  FADD.FTZ R131, R149, R131 ;  /* 0x0000008395837221 */ /* 0x010fca0000010000 */
[----:B------:R0:W-:Y:S01]  /*1ca0*/  STL [R1+0x80], R131 ;  /* 0x0000808301007387 */ /* 0x0001e20000100800 */
[----:B---3--:R-:W-:-:S03]  /*1cb0*/  FFMA.FTZ R130, R149, R137, R130 ;  /* 0x0000008995827223 */ /* 0x008fc60000010082 */
[----:B0-----:R-:W3:Y:S04]  /*1cc0*/  LDL.LU R131, [R1+0x88] ;  /* 0x0000880001837983 */ /* 0x001ee80000300800 */
[----:B------:R0:W-:Y:S01]  /*1cd0*/  STL [R1+0x30], R130 ;  /* 0x0000308201007387 */ /* 0x0001e20000100800 */
[----:B------:R-:W-:-:S03]  /*1ce0*/  FFMA.FTZ R251, R163, R193, R251 ;  /* 0x000000c1a3fb7223 */ /* 0x000fc600000100fb */
[----:B------:R-:W4:Y:S04]  /*1cf0*/  LDG.E.128 R160, desc[UR10][R160.64] ;  /* 0x0000000aa0a07981 */ /* 0x000f28000c1e1d00 */
[----:B0-----:R-:W4:Y:S01]  /*1d00*/  LDL.LU R130, [R1+0x48] ;  /* 0x0000480001827983 */ /* 0x001f220000300800 */
[----:B------:R-:W-:-:S05]  /*1d10*/  FADD.FTZ R129, R150, R129 ;  /* 0x0000008196817221 */ /* 0x000fca0000010000 */
[----:B------:R0:W-:Y:S04]  /*1d20*/  STL [R1+0x84], R129 ;  /* 0x0000848101007387 */ /* 0x0001e80000100800 */
[----:B0-----:R-:W4:Y:S01]  /*1d30*/  LDL.LU R129, [R1+0x8c] ;  /* 0x00008c0001817983 */ /* 0x001f220000300800 */
[----:B------:R-:W-:Y:S01]  /*1d40*/  FADD.FTZ R138, -R192, R146 ;  /* 0x00000092c08a7221 */ /* 0x000fe20000010100 */
[----:B------:R-:W-:Y:S01]  /*1d50*/  FMUL.FTZ R128, R43, R139 ;  /* 0x0000008b2b807220 */ /* 0x000fe20000410000 */
[----:B------:R-:W-:Y:S01]  /*1d60*/  FFMA.FTZ R8, R143, R135, R8 ;  /* 0x000000878f087223 */ /* 0x000fe20000010008 */
[----:B------:R-:W4:Y:S01]  /*1d70*/  LDL.LU R146, [R1+0x4c] ;  /* 0x00004c0001927983 */ /* 0x000f220000300800 */
[----:B------:R-:W-:-:S04]  /*1d80*/  FMUL.FTZ R138, R138, UR16 ;  /* 0x000000108a8a7c20 */ /* 0x000fc80008410000 */
[----:B--2---:R-:W-:Y:S01]  /*1d90*/  FFMA.FTZ R144, R150, R138, R144 ;  /* 0x0000008a96907223 */ /* 0x004fe20000010090 */
[----:B------:R-:W-:Y:S01]  /*1da0*/  FFMA.FTZ R143, R71, R143, R128 ;  /* 0x0000008f478f7223 */ /* 0x000fe20000010080 */
[----:B------:R-:W-:-:S03]  /*1db0*/  FMUL.FTZ R128, R36, R148 ;  /* 0x0000009424807220 */ /* 0x000fc60000410000 */
[----:B------:R-:W-:Y:S04]  /*1dc0*/  STL [R1+0x44], R144 ;  /* 0x0000449001007387 */ /* 0x000fe80000100800 */
[----:B------:R-:W2:Y:S01]  /*1dd0*/  LDL.LU R148, [R1+0x90] ;  /* 0x0000900001947983 */ /* 0x000ea20000300800 */
[----:B------:R-:W-:Y:S01]  /*1de0*/  FADD.FTZ R139, -R192, R147 ;  /* 0x00000093c08b7221 */ /* 0x000fe20000010100 */
[----:B------:R-:W-:Y:S02]  /*1df0*/  FFMA.FTZ R16, R166, R190, R16 ;  /* 0x000000bea6107223 */ /* 0x000fe40000010010 */
[----:B------:R-:W2:Y:S01]  /*1e00*/  LDL.LU R147, [R1+0x50] ;  /* 0x0000500001937983 */ /* 0x000ea20000300800 */
[----:B------:R-:W-:Y:S01]  /*1e10*/  FMUL.FTZ R139, R139, UR16 ;  /* 0x000000108b8b7c20 */ /* 0x000fe20008410000 */
[----:B------:R-:W-:Y:S01]  /*1e20*/  FFMA.FTZ R15, R167, R193, R15 ;  /* 0x000000c1a70f7223 */ /* 0x000fe2000001000f */
[C---:B------:R-:W-:Y:S01]  /*1e30*/  FADD.FTZ R228, R152.reuse, R228 ;  /* 0x000000e498e47221 */ /* 0x040fe20000010000 */
[----:B------:R-:W-:Y:S01]  /*1e40*/  FFMA.FTZ R7, R152, R136, R7 ;  /* 0x0000008898077223 */ /* 0x000fe20000010007 */
[----:B------:R-:W2:Y:S01]  /*1e50*/  LDG.E.128 R164, desc[UR10][R164.64] ;  /* 0x0000000aa4a47981 */ /* 0x000ea2000c1e1d00 */
[----:B------:R-:W-:Y:S01]  /*1e60*/  FFMA.FTZ R152, R64, R152, R128 ;  /* 0x0000009840987223 */ /* 0x000fe20000010080 */
[----:B---3--:R-:W-:Y:S01]  /*1e70*/  FADD.FTZ R131, R151, R131 ;  /* 0x0000008397837221 */ /* 0x008fe20000010000 */
[----:B------:R-:W-:Y:S01]  /*1e80*/  FMUL.FTZ R128, R37, R149 ;  /* 0x0000009525807220 */ /* 0x000fe20000410000 */
[----:B----4-:R-:W-:Y:S01]  /*1e90*/  FFMA.FTZ R130, R151, R139, R130 ;  /* 0x0000008b97827223 */ /* 0x010fe20000010082 */
[C---:B------:R-:W-:Y:S01]  /*1ea0*/  FADD.FTZ R229, R153.reuse, R229 ;  /* 0x000000e599e57221 */ /* 0x040fe20000010000 */
[----:B------:R-:W-:Y:S01]  /*1eb0*/  FFMA.FTZ R6, R153, R137, R6 ;  /* 0x0000008999067223 */ /* 0x000fe20000010006 */
[----:B------:R-:W-:Y:S01]  /*1ec0*/  FFMA.FTZ R153, R65, R153, R128 ;  /* 0x0000009941997223 */ /* 0x000fe20000010080 */
[----:B------:R0:W-:Y:S01]  /*1ed0*/  STL [R1+0x88], R131 ;  /* 0x0000888301007387 */ /* 0x0001e20000100800 */
[----:B------:R-:W-:-:S03]  /*1ee0*/  FMUL.FTZ R128, R38, R150 ;  /* 0x0000009626807220 */ /* 0x000fc60000410000 */
[----:B------:R1:W-:Y:S04]  /*1ef0*/  STL [R1+0x48], R130 ;  /* 0x0000488201007387 */ /* 0x0003e80000100800 */
[----:B------:R-:W3:Y:S04]  /*1f00*/  LDL.LU R150, [R1+0x94] ;  /* 0x0000940001967983 */ /* 0x000ee80000300800 */
[----:B0-----:R-:W4:Y:S04]  /*1f10*/  LDL.LU R131, [R1+0x54] ;  /* 0x0000540001837983 */ /* 0x001f280000300800 */
[----:B-1----:R-:W4:Y:S01]  /*1f20*/  LDL.LU R130, [R1+0x98] ;  /* 0x0000980001827983 */ /* 0x002f220000300800 */
[----:B------:R-:W-:-:S06]  /*1f30*/  IMAD.WIDE.U32 R124, R200, 0x10, R124 ;  /* 0x00000010c87c7825 */ /* 0x000fcc00078e007c */
[----:B------:R-:W4:Y:S01]  /*1f40*/  LDG.E.128 R124, desc[UR10][R124.64] ;  /* 0x0000000a7c7c7981 */ /* 0x000f22000c1e1d00 */
[----:B------:R-:W-:-:S05]  /*1f50*/  FADD.FTZ R129, R160, R129 ;  /* 0x00000081a0817221 */ /* 0x000fca0000010000 */
[----:B------:R0:W-:Y:S04]  /*1f60*/  STL [R1+0x8c], R129 ;  /* 0x00008c8101007387 */ /* 0x0001e80000100800 */
[----:B0-----:R-:W4:Y:S01]  /*1f70*/  LDL.LU R129, [R1+0x58] ;  /* 0x0000580001817983 */ /* 0x001f220000300800 */
[----:B------:R-:W-:-:S04]  /*1f80*/  FADD.FTZ R144, -R192, R156 ;  /* 0x0000009cc0907221 */ /* 0x000fc80000010100 */
[----:B------:R-:W-:Y:S01]  /*1f90*/  FMUL.FTZ R144, R144, UR16 ;  /* 0x0000001090907c20 */ /* 0x000fe20008410000 */
[----:B--2---:R-:W-:-:S03]  /*1fa0*/  FADD.FTZ R148, R161, R148 ;  /* 0x00000094a1947221 */ /* 0x004fc60000010000 */
[----:B------:R-:W-:Y:S01]  /*1fb0*/  FFMA.FTZ R146, R160, R144, R146 ;  /* 0x00000090a0927223 */ /* 0x000fe20000010092 */
[----:B------:R-:W-:Y:S01]  /*1fc0*/  FADD.FTZ R145, -R192, R157 ;  /* 0x0000009dc0917221 */ /* 0x000fe20000010100 */
[C---:B------:R-:W-:Y:S01]  /*1fd0*/  FADD.FTZ R230, R154.reuse, R230 ;  /* 0x000000e69ae67221 */ /* 0x040fe20000010000 */
[----:B------:R-:W-:Y:S01]  /*1fe0*/  FFMA.FTZ R5, R154, R138, R5 ;  /* 0x0000008a9a057223 */ /* 0x000fe20000010005 */
[----:B------:R-:W-:Y:S01]  /*1ff0*/  FFMA.FTZ R154, R66, R154, R128 ;  /* 0x0000009a429a7223 */ /* 0x000fe20000010080 */
[----:B------:R-:W-:Y:S01]  /*2000*/  STL [R1+0x4c], R146 ;  /* 0x00004c9201007387 */ /* 0x000fe20000100800 */
[----:B------:R-:W-:Y:S01]  /*2010*/  FMUL.FTZ R128, R39, R151 ;  /* 0x0000009727807220 */ /* 0x000fe20000410000 */
[----:B------:R-:W-:Y:S02]  /*2020*/  FMUL.FTZ R145, R145, UR16 ;  /* 0x0000001091917c20 */ /* 0x000fe40008410000 */
[----:B------:R0:W-:Y:S01]  /*2030*/  STL [R1+0x90], R148 ;  /* 0x0000909401007387 */ /* 0x0001e20000100800 */
[C---:B------:R-:W-:Y:S01]  /*2040*/  FADD.FTZ R231, R155.reuse, R231 ;  /* 0x000000e79be77221 */ /* 0x040fe20000010000 */
[----:B------:R-:W-:Y:S01]  /*2050*/  FFMA.FTZ R4, R155, R139, R4 ;  /* 0x0000008b9b047223 */ /* 0x000fe20000010004 */
[----:B------:R-:W-:Y:S01]  /*2060*/  FFMA.FTZ R155, R67, R155, R128 ;  /* 0x0000009b439b7223 */ /* 0x000fe20000010080 */
[----:B------:R-:W-:Y:S01]  /*2070*/  FMUL.FTZ R128, R32, R160 ;  /* 0x000000a020807220 */ /* 0x000fe20000410000 */
[----:B------:R-:W-:Y:S01]  /*2080*/  FFMA.FTZ R147, R161, R145, R147 ;  /* 0x00000091a1937223 */ /* 0x000fe20000010093 */
[----:B0-----:R-:W0:Y:S01]  /*2090*/  LDC.64 R148, c[0x0][0x3b0] ;  /* 0x0000ec00ff947b82 */ /* 0x001e220000000a00 */
[C---:B------:R-:W-:Y:S01]  /*20a0*/  FADD.FTZ R232, R164.reuse, R232 ;  /* 0x000000e8a4e87221 */ /* 0x040fe20000010000 */
[----:B------:R-:W-:Y:S01]  /*20b0*/  FFMA.FTZ R3, R164, R144, R3 ;  /* 0x00000090a4037223 */ /* 0x000fe20000010003 */
[----:B------:R-:W-:Y:S01]  /*20c0*/  FFMA.FTZ R164, R60, R164, R128 ;  /* 0x000000a43ca47223 */ /* 0x000fe20000010080 */
[----:B------:R-:W-:Y:S01]  /*20d0*/  FADD.FTZ R146, -R192, R158 ;  /* 0x0000009ec0927221 */ /* 0x000fe20000010100 */
[----:B------:R-:W-:Y:S01]  /*20e0*/  FMUL.FTZ R128, R33, R161 ;  /* 0x000000a121807220 */ /* 0x000fe20000410000 */
[----:B------:R1:W-:Y:S01]  /*20f0*/  STL [R1+0x50], R147 ;  /* 0x0000509301007387 */ /* 0x0003e20000100800 */
[C---:B------:R-:W-:Y:S01]  /*2100*/  FADD.FTZ R233, R165.reuse, R233 ;  /* 0x000000e9a5e97221 */ /* 0x040fe20000010000 */
[----:B------:R-:W-:Y:S01]  /*2110*/  FFMA.FTZ R203, R165, R145, R203 ;  /* 0x00000091a5cb7223 */ /* 0x000fe200000100cb */
[----:B------:R-:W-:Y:S01]  /*2120*/  FMUL.FTZ R146, R146, UR16 ;  /* 0x0000001092927c20 */ /* 0x000fe20008410000 */
[----:B------:R-:W-:Y:S01]  /*2130*/  FFMA.FTZ R165, R61, R165, R128 ;  /* 0x000000a53da57223 */ /* 0x000fe20000010080 */
[----:B------:R-:W-:Y:S01]  /*2140*/  FMUL.FTZ R128, R34, R162 ;  /* 0x000000a222807220 */ /* 0x000fe20000410000 */
[----:B-1----:R-:W-:Y:S01]  /*2150*/  FADD.FTZ R147, -R192, R159 ;  /* 0x0000009fc0937221 */ /* 0x002fe20000010100 */
[C---:B---3--:R-:W-:Y:S01]  /*2160*/  FADD.FTZ R150, R162.reuse, R150 ;  /* 0x00000096a2967221 */ /* 0x048fe20000010000 */
[----:B----4-:R-:W-:-:S02]  /*2170*/  FFMA.FTZ R131, R162, R146, R131 ;  /* 0x00000092a2837223 */ /* 0x010fc40000010083 */
[----:B------:R-:W-:Y:S01]  /*2180*/  FMUL.FTZ R147, R147, UR16 ;  /* 0x0000001093937c20 */ /* 0x000fe20008410000 */
[C---:B------:R-:W-:Y:S01]  /*2190*/  FADD.FTZ R234, R166.reuse, R234 ;  /* 0x000000eaa6ea7221 */ /* 0x040fe20000010000 */
[----:B------:R-:W-:Y:S01]  /*21a0*/  FFMA.FTZ R206, R166, R146, R206 ;  /* 0x00000092a6ce7223 */ /* 0x000fe200000100ce */
[----:B------:R-:W-:Y:S01]  /*21b0*/  FADD.FTZ R130, R163, R130 ;  /* 0x00000082a3827221 */ /* 0x000fe20000010000 */
[----:B------:R-:W-:Y:S01]  /*21c0*/  FFMA.FTZ R166, R62, R166, R128 ;  /* 0x000000a63ea67223 */ /* 0x000fe20000010080 */
[----:B------:R-:W-:Y:S01]  /*21d0*/  FMUL.FTZ R128, R35, R163 ;  /* 0x000000a323807220 */ /* 0x000fe20000410000 */
[----:B------:R-:W-:Y:S01]  /*21e0*/  STL [R1+0x94], R150 ;  /* 0x0000949601007387 */ /* 0x000fe20000100800 */
[C---:B------:R-:W-:Y:S01]  /*21f0*/  FADD.FTZ R235, R167.reuse, R235 ;  /* 0x000000eba7eb7221 */ /* 0x040fe20000010000 */
[----:B------:R-:W-:Y:S02]  /*2200*/  FFMA.FTZ R207, R167, R147, R207 ;  /* 0x00000093a7cf7223 */ /* 0x000fe400000100cf */
[----:B------:R-:W-:Y:S01]  /*2210*/  STL [R1+0x54], R131 ;  /* 0x0000548301007387 */ /* 0x000fe20000100800 */
[----:B------:R-:W-:-:S03]  /*2220*/  FFMA.FTZ R167, R63, R167, R128 ;  /* 0x000000a73fa77223 */ /* 0x000fc60000010080 */
[----:B------:R1:W-:Y:S01]  /*2230*/  STL [R1+0x98], R130 ;  /* 0x0000988201007387 */ /* 0x0003e20000100800 */
[C---:B------:R-:W-:Y:S01]  /*2240*/  FADD.FTZ R159, -R192.reuse, R170 ;  /* 0x000000aac09f7221 */ /* 0x040fe20000010100 */
[C---:B------:R-:W-:Y:S01]  /*2250*/  FADD.FTZ R158, -R192.reuse, R169 ;  /* 0x000000a9c09e7221 */ /* 0x040fe20000010100 */
[----:B------:R-:W-:Y:S01]  /*2260*/  FADD.FTZ R157, -R192, R168 ;  /* 0x000000a8c09d7221 */ /* 0x000fe20000010100 */
[----:B-1----:R-:W-:-:S04]  /*2270*/  FADD.FTZ R130, RZ, R178 ;  /* 0x000000b2ff827221 */ /* 0x002fc80000010000 */
[----:B------:R-:W-:-:S04]  /*2280*/  FADD.FTZ R130, R180, R130 ;  /* 0x00000082b4827221 */ /* 0x000fc80000010000 */
[----:B------:R-:W-:-:S04]  /*2290*/  FADD.FTZ R130, R182, R130 ;  /* 0x00000082b6827221 */ /* 0x000fc80000010000 */
[----:B------:R-:W-:-:S04]  /*22a0*/  FADD.FTZ R130, R184, R130 ;  /* 0x00000082b8827221 */ /* 0x000fc80000010000 */
[----:B------:R-:W-:Y:S01]  /*22b0*/  FADD.FTZ R130, R186, R130 ;  /* 0x00000082ba827221 */ /* 0x000fe20000010000 */
[----:B------:R-:W-:Y:S01]  /*22c0*/  FMUL.FTZ R150, R29, R121 ;  /* 0x000000791d967220 */ /* 0x000fe20000410000 */
[----:B------:R-:W-:-:S03]  /*22d0*/  FMUL.FTZ R151, R30, R122 ;  /* 0x0000007a1e977220 */ /* 0x000fc60000410000 */
[----:B------:R-:W-:Y:S01]  /*22e0*/  FFMA.FTZ R150, R57, R125, R150 ;  /* 0x0000007d39967223 */ /* 0x000fe20000010096 */
[----:B------:R-:W-:Y:S01]  /*22f0*/  FFMA.FTZ R151, R58, R126, R151 ;  /* 0x0000007e3a977223 */ /* 0x000fe20000010097 */
[----:B------:R-:W-:-:S04]  /*2300*/  FMUL.FTZ R156, R31, R123 ;  /* 0x0000007b1f9c7220 */ /* 0x000fc80000410000 */
[----:B------:R-:W-:Y:S01]  /*2310*/  FFMA.FTZ R156, R59, R127, R156 ;  /* 0x0000007f3b9c7223 */ /* 0x000fe2000001009c */
[----:B------:R-:W-:Y:S01]  /*2320*/  FMUL.FTZ R157, R157, UR16 ;  /* 0x000000109d9d7c20 */ /* 0x000fe20008410000 */
[----:B------:R-:W-:-:S03]  /*2330*/  FADD.FTZ R236, R124, R236 ;  /* 0x000000ec7cec7221 */ /* 0x000fc60000010000 */
[----:B------:R-:W-:Y:S01]  /*2340*/  FFMA.FTZ R208, R124, R157, R208 ;  /* 0x0000009d7cd07223 */ /* 0x000fe200000100d0 */
[----:B------:R-:W-:Y:S01]  /*2350*/  FMUL.FTZ R158, R158, UR16 ;  /* 0x000000109e9e7c20 */ /* 0x000fe20008410000 */
[----:B------:R-:W-:Y:S01]  /*2360*/  FADD.FTZ R160, -R192, R171 ;  /* 0x000000abc0a07221 */ /* 0x000fe20000010100 */
[----:B------:R-:W-:-:S03]  /*2370*/  FMUL.FTZ R159, R159, UR16 ;  /* 0x000000109f9f7c20 */ /* 0x000fc60008410000 */
[----:B------:R-:W-:Y:S01]  /*2380*/  FMUL.FTZ R160, R160, UR16 ;  /* 0x00000010a0a07c20 */ /* 0x000fe20008410000 */
[----:B------:R-:W-:-:S05]  /*2390*/  FFMA.FTZ R129, R163, R147, R129 ;  /* 0x00000093a3817223 */ /* 0x000fca0000010081 */
[----:B------:R0:W-:Y:S02]  /*23a0*/  STL [R1+0x58], R129 ;  /* 0x0000588101007387 */ /* 0x0001e40000100800 */
        /* <DEDUP_REMOVED lines=61> */
[----:B------:R-:W-:-:S03]  /*2780*/  FFMA.FTZ R129, R146, R166, R129 ;  /* 0x000000a692817223 */ /* 0x000fc60000010081 */
[----:B------:R-:W0:Y:S01]  /*2790*/  SHFL.DOWN PT, R124, R128, 0x10, 0x1f ;  /* 0x0a001f00807c7f89 */ /* 0x000e2200000e0000 */
        /* <DEDUP_REMOVED lines=38> */
.L_x_6961:
[----:B------:R-:W-:Y:S05]  /*2a00*/  BSYNC.RECONVERGENT B0 ;  /* 0x0000000000007941 */ /* 0x000fea0003800200 */
.L_x_6960:
[----:B0-----:R-:W2:Y:S04]  /*2a10*/  LDL.LU R125, [R1+0x9c] ;  /* 0x00009c00017d7983 */ /* 0x001ea80000300800 */
[----:B------:R-:W3:Y:S01]  /*2a20*/  LDL.LU R124, [R1+0x5c] ;  /* 0x00005c00017c7983 */ /* 0x000ee20000300800 */
[----:B------:R-:W0:Y:S01]  /*2a30*/  S2UR UR6, SR_CgaCtaId ;  /* 0x00000000000679c3 */ /* 0x000e220000008800 */
[----:B------:R-:W-:Y:S02]  /*2a40*/  UMOV UR5, 0x400 ;  /* 0x0000040000057882 */ /* 0x000fe40000000000 */
[----:B------:R-:W4:Y:S01]  /*2a50*/  LDL.LU R192, [R1+0xa8] ;  /* 0x0000a80001c07983 */ /* 0x000f220000300800 */
[C---:B------:R-:W-:Y:S01]  /*2a60*/  FADD.FTZ R246, R126.reuse, R246 ;  /* 0x000000f67ef67221 */ /* 0x040fe20000010000 */
[----:B------:R-:W-:Y:S01]  /*2a70*/  FFMA.FTZ R210, R126, R159, R210 ;  /* 0x0000009f7ed27223 */ /* 0x000fe200000100d2 */
[C---:B------:R-:W-:Y:S01]  /*2a80*/  FADD.FTZ R247, R127.reuse, R247 ;  /* 0x000000f77ff77221 */ /* 0x040fe20000010000 */
[----:B------:R-:W4:Y:S01]  /*2a90*/  LDL.LU R171, [R1+0xa0] ;  /* 0x0000a00001ab7983 */ /* 0x000f220000300800 */
[----:B------:R-:W-:Y:S01]  /*2aa0*/  FFMA.FTZ R211, R127, R160, R211 ;  /* 0x000000a07fd37223 */ /* 0x000fe200000100d3 */
[----:B0-----:R-:W-:-:S04]  /*2ab0*/  ULEA UR5, UR6, UR5, 0x18 ;  /* 0x0000000506057291 */ /* 0x001fc8000f8ec0ff */
[----:B------:R-:W-:Y:S02]  /*2ac0*/  UIADD3 UR6, UPT, UPT, UR5, 0x7040, URZ ;  /* 0x0000704005067890 */ /* 0x000fe4000fffe0ff */
[----:B------:R-:W-:Y:S01]  /*2ad0*/  @!UP1 UIADD3 UR6, UPT, UPT, UR5, 0x7000, URZ ;  /* 0x0000700005069890 */ /* 0x000fe2000fffe0ff */
[----:B------:R-:W-:Y:S08]  /*2ae0*/  BAR.SYNC.DEFER_BLOCKING 0x0 ;  /* 0x0000000000007b1d */ /* 0x000ff00000010000 */
[----:B------:R-:W0:Y:S01]  /*2af0*/  LDS.128 R128, [UR6] ;  /* 0x00000006ff807984 */ /* 0x000e220008000c00 */
[----:B------:R-:W-:-:S02]  /*2b00*/  UIADD3 UR6, UPT, UPT, UR5, 0x7050, URZ ;  /* 0x0000705005067890 */ /* 0x000fc4000fffe0ff */
[----:B------:R-:W-:Y:S01]  /*2b10*/  @!UP1 UIADD3 UR6, UPT, UPT, UR5, 0x7010, URZ ;  /* 0x0000701005069890 */ /* 0x000fe2000fffe0ff */
[----:B0-----:R-:W-:Y:S01]  /*2b20*/  FADD.FTZ R129, RZ, R129 ;  /* 0x00000081ff817221 */ /* 0x001fe20000010000 */
[----:B------:R-:W-:-:S03]  /*2b30*/  FADD.FTZ R128, RZ, R128 ;  /* 0x00000080ff807221 */ /* 0x000fc60000010000 */
[----:B------:R-:W-:Y:S01]  /*2b40*/  FADD.FTZ R131, R131, R129 ;  /* 0x0000008183837221 */ /* 0x000fe20000010000 */
[----:B------:R-:W-:Y:S01]  /*2b50*/  FADD.FTZ R130, R130, R128 ;  /* 0x0000008082827221 */ /* 0x000fe20000010000 */
[C---:B--2---:R-:W-:Y:S01]  /*2b60*/  FADD.FTZ R125, R120.reuse, R125 ;  /* 0x0000007d787d7221 */ /* 0x044fe20000010000 */
[----:B---3--:R-:W-:-:S04]  /*2b70*/  FFMA.FTZ R124, R120, R157, R124 ;  /* 0x0000009d787c7223 */ /* 0x008fc8000001007c */
[----:B------:R-:W-:Y:S04]  /*2b80*/  STL [R1+0x9c], R125 ;  /* 0x00009c7d01007387 */ /* 0x000fe80000100800 */
[----:B------:R-:W-:Y:S04]  /*2b90*/  STL [R1+0x5c], R124 ;  /* 0x00005c7c01007387 */ /* 0x000fe80000100800 */
[----:B------:R-:W0:Y:S01]  /*2ba0*/  LDS.128 R124, [UR6] ;  /* 0x00000006ff7c7984 */ /* 0x000e220008000c00 */
[----:B------:R-:W-:Y:S02]  /*2bb0*/  UIADD3 UR6, UPT, UPT, UR5, 0x7060, URZ ;  /* 0x0000706005067890 */ /* 0x000fe4000fffe0ff */
[----:B------:R-:W-:Y:S01]  /*2bc0*/  @!UP1 UIADD3 UR6, UPT, UPT, UR5, 0x7020, URZ ;  /* 0x0000702005069890 */ /* 0x000fe2000fffe0ff */
[----:B------:R-:W2:Y:S01]  /*2bd0*/  LDL.LU R129, [R1+0x78] ;  /* 0x0000780001817983 */ /* 0x000ea20000300800 */
[----:B0-----:R-:W-:Y:S01]  /*2be0*/  FADD.FTZ R125, R131, R125 ;  /* 0x0000007d837d7221 */ /* 0x001fe20000010000 */
[----:B------:R-:W-:-:S02]  /*2bf0*/  FADD.FTZ R120, R130, R124 ;  /* 0x0000007c82787221 */ /* 0x000fc40000010000 */
[----:B------:R-:W3:Y:S01]  /*2c00*/  LDL.LU R130, [R1+0xa4] ;  /* 0x0000a40001827983 */ /* 0x000ee20000300800 */
[----:B------:R-:W-:Y:S01]  /*2c10*/  FADD.FTZ R128, R127, R125 ;  /* 0x0000007d7f807221 */ /* 0x000fe20000010000 */
[----:B------:R-:W-:Y:S02]  /*2c20*/  FADD.FTZ R120, R126, R120 ;  /* 0x000000787e787221 */ /* 0x000fe40000010000 */
[----:B------:R-:W0:Y:S01]  /*2c30*/  LDS.128 R124, [UR6] ;  /* 0x00000006ff7c7984 */ /* 0x000e220008000c00 */
[----:B------:R-:W-:Y:S02]  /*2c40*/  UIADD3 UR6, UPT, UPT, UR5, 0x7070, URZ ;  /* 0x0000707005067890 */ /* 0x000fe4000fffe0ff */
[----:B------:R-:W-:Y:S01]  /*2c50*/  @!UP1 UIADD3 UR6, UPT, UPT, UR5, 0x7030, URZ ;  /* 0x0000703005069890 */ /* 0x000fe2000fffe0ff */
[----:B------:R-:W3:Y:S01]  /*2c60*/  LDL.LU R131, [R1+0x74] ;  /* 0x0000740001837983 */ /* 0x000ee20000300800 */
[----:B0-----:R-:W-:Y:S01]  /*2c70*/  FADD.FTZ R120, R120, R124 ;  /* 0x0000007c78787221 */ /* 0x001fe20000010000 */
[----:B------:R-:W-:-:S03]  /*2c80*/  FADD.FTZ R128, R128, R125 ;  /* 0x0000007d80807221 */ /* 0x000fc60000010000 */
[----:B------:R-:W-:Y:S01]  /*2c90*/  FADD.FTZ R120, R126, R120 ;  /* 0x000000787e787221 */ /* 0x000fe20000010000 */
[----:B------:R-:W-:Y:S02]  /*2ca0*/  FADD.FTZ R128, R127, R128 ;  /* 0x000000807f807221 */ /* 0x000fe40000010000 */
[----:B------:R-:W0:Y:S02]  /*2cb0*/  LDS.128 R124, [UR6] ;  /* 0x00000006ff7c7984 */ /* 0x000e240008000c00 */
[----:B0-----:R-:W-:Y:S02]  /*2cc0*/  FADD.FTZ R120, R120, R124 ;  /* 0x0000007c78787221 */ /* 0x001fe40000010000 */
[----:B------:R-:W3:Y:S01]  /*2cd0*/  LDL.LU R124, [R1+0x60] ;  /* 0x00006000017c7983 */ /* 0x000ee20000300800 */
[----:B----4-:R-:W-:Y:S01]  /*2ce0*/  FADD.FTZ R171, R121, R171 ;  /* 0x000000ab79ab7221 */ /* 0x010fe20000010000 */
[----:B------:R-:W-:Y:S01]  /*2cf0*/  FADD.FTZ R192, R123, R192 ;  /* 0x000000c07bc07221 */ /* 0x000fe20000010000 */
[----:B------:R-:W-:-:S03]  /*2d00*/  FADD.FTZ R125, R128, R125 ;  /* 0x0000007d807d7221 */ /* 0x000fc60000010000 */
[----:B------:R0:W-:Y:S01]  /*2d10*/  STL [R1+0xa0], R171 ;  /* 0x0000a0ab01007387 */ /* 0x0001e20000100800 */
[----:B------:R-:W-:Y:S01]  /*2d20*/  FADD.FTZ R120, R126, R120 ;  /* 0x000000787e787221 */ /* 0x000fe20000010000 */
[----:B------:R-:W-:-:S03]  /*2d30*/  FADD.FTZ R125, R127, R125 ;  /* 0x0000007d7f7d7221 */ /* 0x000fc60000010000 */
[----:B------:R-:W-:Y:S01]  /*2d40*/  FMUL.FTZ R120, R120, UR28 ;  /* 0x0000001c78787c20 */ /* 0x000fe20008410000 */
[----:B0-----:R-:W0:Y:S01]  /*2d50*/  S2R R171, SR_TID.X ;  /* 0x0000000000ab7919 */ /* 0x001e220000002100 */
[----:B------:R-:W-:Y:S01]  /*2d60*/  UISETP.NE.U32.AND UP0, UPT, UR26, URZ, UPT ;  /* 0x000000ff1a00728c */ /* 0x000fe2000bf05070 */
[----:B------:R-:W-:Y:S02]  /*2d70*/  FMUL.FTZ R125, R125, UR28 ;  /* 0x0000001c7d7d7c20 */ /* 0x000fe40008410000 */
[----:B------:R-:W-:Y:S01]  /*2d80*/  FSEL R120, R120, RZ, !P3 ;  /* 0x000000ff78787208 */ /* 0x000fe20005800000 */
[----:B------:R-:W-:Y:S02]  /*2d90*/  UISETP.NE.AND.EX UP0, UPT, UR27, URZ, UPT, UP0 ;  /* 0x000000ff1b00728c */ /* 0x000fe4000bf05300 */
[----:B------:R-:W-:Y:S02]  /*2da0*/  R2UR UR17, R125 ;  /* 0x000000007d1172ca */ /* 0x000fe400000e0000 */
[----:B------:R-:W-:Y:S01]  /*2db0*/  R2UR UR18, R120 ;  /* 0x00000000781272ca */ /* 0x000fe200000e0000 */
[----:B------:R-:W-:-:S04]  /*2dc0*/  UIADD3 UR4, UPT, UPT, UR4, UR24, URZ ;  /* 0x0000001804047290 */ /* 0x000fc8000fffe0ff */
[----:B------:R-:W-:Y:S01]  /*2dd0*/  UISETP.GE.AND UP2, UPT, UR4, UR25, UPT ;  /* 0x000000190400728c */ /* 0x000fe2000bf46270 */
[----:B--2---:R-:W-:Y:S01]  /*2de0*/  FFMA.FTZ R129, R123, R160, R129 ;  /* 0x000000a07b817223 */ /* 0x004fe20000010081 */
[C---:B---3--:R-:W-:Y:S01]  /*2df0*/  FADD.FTZ R130, R122.reuse, R130 ;  /* 0x000000827a827221 */ /* 0x048fe20000010000 */
[----:B------:R-:W-:Y:S01]  /*2e00*/  FFMA.FTZ R131, R122, R159, R131 ;  /* 0x0000009f7a837223 */ /* 0x000fe20000010083 */
[----:B------:R-:W-:-:S05]  /*2e10*/  FFMA.FTZ R124, R121, R158, R124 ;  /* 0x0000009e797c7223 */ /* 0x000fca000001007c */
[----:B------:R1:W-:Y:S04]  /*2e20*/  STL [R1+0x60], R124 ;  /* 0x0000607c01007387 */ /* 0x0003e80000100800 */
[----:B------:R1:W-:Y:S04]  /*2e30*/  STL [R1+0xa4], R130 ;  /* 0x0000a48201007387 */ /* 0x0003e80000100800 */
[----:B------:R1:W-:Y:S04]  /*2e40*/  STL [R1+0x74], R131 ;  /* 0x0000748301007387 */ /* 0x0003e80000100800 */
[----:B------:R1:W-:Y:S04]  /*2e50*/  STL [R1+0xa8], R192 ;  /* 0x0000a8c001007387 */ /* 0x0003e80000100800 */
[----:B------:R1:W-:Y:S01]  /*2e60*/  STL [R1+0x78], R129 ;  /* 0x0000788101007387 */ /* 0x0003e20000100800 */
[----:B0-----:R-:W-:Y:S05]  /*2e70*/  BRA.U UP0, `(.L_x_6962) ;  /* 0x0000000900047547 */ /* 0x001fea000b800000 */
        /* <DEDUP_REMOVED lines=37> */
.L_x_6964:
[----:B------:R-:W-:Y:S02]  /*30d0*/  MOV R112, UR17 ;  /* 0x0000001100707c02 */ /* 0x000fe40008000f00 */
[C---:B-----5:R-:W-:Y:S02]  /*30e0*/  LOP3.LUT P2, RZ, R170.reuse, 0xff, RZ, 0xc0, !PT ;  /* 0x000000ffaaff7812 */ /* 0x060fe4000784c0ff */
[----:B------:R-:W-:Y:S01]  /*30f0*/  LOP3.LUT P3, RZ, R170, 0xff00, RZ, 0xc0, !PT ;  /* 0x0000ff00aaff7812 */ /* 0x000fe2000786c0ff */
[----:B------:R-:W-:Y:S01]  /*3100*/  FFMA.FTZ R112, R0, R112, UR18 ;  /* 0x0000001200707e23 */ /* 0x000fe20008010070 */
[----:B------:R-:W-:Y:S02]  /*3110*/  MOV R0, UR17 ;  /* 0x0000001100007c02 */ /* 0x000fe40008000f00 */
[----:B------:R-:W-:Y:S01]  /*3120*/  LOP3.LUT P4, RZ, R170, 0xff0000, RZ, 0xc0, !PT ;  /* 0x00ff0000aaff7812 */ /* 0x000fe2000788c0ff */
        /* <DEDUP_REMOVED lines=23> */
.L_x_6963:
        /* <DEDUP_REMOVED lines=34> */
.L_x_6966:
        /* <DEDUP_REMOVED lines=29> */
.L_x_6962:
        /* <DEDUP_REMOVED lines=36> */
[C---:B------:R-:W-:Y:S02]  /*38d0*/  ISETP.GE.U32.AND P3, PT, R27.reuse, 0x1000000, PT ;  /* 0x010000001b00780c */ /* 0x040fe40003f66070 */
        /* <DEDUP_REMOVED lines=8> */
.L_x_6968:
        /* <DEDUP_REMOVED lines=36> */
.L_x_6967:
        /* <DEDUP_REMOVED lines=42> */
.L_x_6969:
        /* <DEDUP_REMOVED lines=35> */
.L_x_6965:
[----:B------:R-:W-:Y:S01]  /*4070*/  ISETP.NE.U32.AND P2, PT, RZ, UR5, PT ;  /* 0x00000005ff007c0c */ /* 0x000fe2000bf45070 */
[----:B------:R-:W-:-:S03]  /*4080*/  HFMA2 R0, -RZ, RZ, 0, 9.5367431640625e-07 ;  /* 0x00000010ff007431 */ /* 0x000fc600000001ff */
[----:B------:R-:W-:-:S13]  /*4090*/  ISETP.NE.AND.EX P2, PT, RZ, UR6, PT, P2 ;  /* 0x00000006ff007c0c */ /* 0x000fda000bf45320 */
[----:B-1----:R-:W0:Y:S02]  /*40a0*/  @P2 LDC.64 R124, c[0x0][0x478] ;  /* 0x00011e00ff7c2b82 */ /* 0x002e240000000a00 */
        /* <DEDUP_REMOVED lines=12> */
[C---:B------:R-:W-:Y:S01]  /*4170*/  LOP3.LUT P5, RZ, R169.reuse, 0xff, RZ, 0xc0, !PT ;  /* 0x000000ffa9ff7812 */ /* 0x040fe200078ac0ff */
        /* <DEDUP_REMOVED lines=17> */
[----:B------:R-:W-:Y:S01]  /*4290*/  LOP3.LUT P6, RZ, R172, 0xff0000, RZ, 0xc0, !PT ;  /* 0x00ff0000acff7812 */ /* 0x000fe200078cc0ff */
        /* <DEDUP_REMOVED lines=16> */
.L_x_6972:
[----:B------:R-:W-:Y:S02]  /*43a0*/  MOV R0, UR17 ;  /* 0x0000001100007c02 */ /* 0x000fe40008000f00 */
[C---:B------:R-:W-:Y:S02]  /*43b0*/  LOP3.LUT P5, RZ, R169.reuse, 0xff, RZ, 0xc0, !PT ;  /* 0x000000ffa9ff7812 */ /* 0x040fe400078ac0ff */
[C---:B------:R-:W-:Y:S01]  /*43c0*/  LOP3.LUT P6, RZ, R169.reuse, 0xff00, RZ, 0xc0, !PT ;  /* 0x0000ff00a9ff7812 */ /* 0x040fe200078cc0ff */
        /* <DEDUP_REMOVED lines=17> */
[----:B------:R-:W-:Y:S01]  /*44e0*/  SEL R122, R118, RZ, P3 ;  /* 0x000000ff767a7207 */ /* 0x000fe20001800000 */
        /* <DEDUP_REMOVED lines=16> */
.L_x_6971:
        /* <DEDUP_REMOVED lines=21> */
[----:B------:R-:W-:Y:S01]  /*4740*/  LOP3.LUT P6, RZ, R172, 0xff0000, RZ, 0xc0, !PT ;  /* 0x00ff0000acff7812 */ /* 0x000fe200078cc0ff */
        /* <DEDUP_REMOVED lines=16> */
.L_x_6974:
        /* <DEDUP_REMOVED lines=20> */
[----:B------:R-:W-:Y:S01]  /*4990*/  SEL R122, R118, RZ, P3 ;  /* 0x000000ff767a7207 */ /* 0x000fe20001800000 */
        /* <DEDUP_REMOVED lines=16> */
.L_x_6970:
        /* <DEDUP_REMOVED lines=21> */
[----:B------:R-:W-:Y:S02]  /*4bf0*/  FFMA.FTZ R114, R114, UR16, R90 ;  /* 0x0000001072727c23 */ /* 0x000fe4000801005a */
[----:B------:R-:W-:Y:S01]  /*4c00*/  FFMA.FTZ R23, R193, R23, UR18 ;  /* 0x00000012c1177e23 */ /* 0x000fe20008010017 */
[----:B------:R-:W-:Y:S01]  /*4c10*/  SEL R120, R120, RZ, P3 ;  /* 0x000000ff78787207 */ /* 0x000fe20001800000 */
[----:B------:R-:W-:-:S02]  /*4c20*/  FMUL.FTZ R122, R114, UR7 ;  /* 0x00000007727a7c20 */ /* 0x000fc40008410000 */
[----:B------:R-:W-:-:S03]  /*4c30*/  FADD.FTZ R115, R194, -R23 ;  /* 0x80000017c2737221 */ /* 0x000fc60000010000 */
[----:B------:R-:W-:Y:S01]  /*4c40*/  SEL R122, R122, RZ, P5 ;  /* 0x000000ff7a7a7207 */ /* 0x000fe20002800000 */
[----:B------:R-:W-:-:S04]  /*4c50*/  FFMA.FTZ R115, R115, UR16, R91 ;  /* 0x0000001073737c23 */ /* 0x000fc8000801005b */
[----:B------:R-:W-:-:S05]  /*4c60*/  FMUL.FTZ R123, R115, UR7 ;  /* 0x00000007737b7c20 */ /* 0x000fca0008410000 */
[----:B------:R-:W-:Y:S01]  /*4c70*/  SEL R123, R123, RZ, P6 ;  /* 0x000000ff7b7b7207 */ /* 0x000fe20003000000 */
[----:B------:R-:W-:Y:S06]  /*4c80*/  BRA `(.L_x_6973) ;  /* 0x00000004005c7947 */ /* 0x000fec0003800000 */
.L_x_6976:
[----:B------:R-:W-:Y:S02]  /*4c90*/  MOV R0, UR17 ;  /* 0x0000001100007c02 */ /* 0x000fe40008000f00 */
[----:B------:R-:W-:Y:S02]  /*4ca0*/  MOV R23, UR17 ;  /* 0x0000001100177c02 */ /* 0x000fe40008000f00 */
[----:B0-----:R-:W-:Y:S01]  /*4cb0*/  MOV R120, UR17 ;  /* 0x0000001100787c02 */ /* 0x001fe20008000f00 */
        /* <DEDUP_REMOVED lines=26> */
.L_x_6975:
        /* <DEDUP_REMOVED lines=28> */
[----:B------:R-:W-:Y:S01]  /*5020*/  SEL R123, R123, RZ, P6 ;  /* 0x000000ff7b7b7207 */ /* 0x000fe20003000000 */
[----:B------:R-:W-:Y:S06]  /*5030*/  BRA `(.L_x_6973) ;  /* 0x0000000000707947 */ /* 0x000fec0003800000 */
.L_x_6977:
        /* <DEDUP_REMOVED lines=28> */
.L_x_6973:
        /* <DEDUP_REMOVED lines=41> */
[----:B------:R-:W-:Y:S02]  /*5490*/  LOP3.LUT P6, RZ, R173, 0xff0000, RZ, 0xc0, !PT ;  /* 0x00ff0000adff7812 */ /* 0x000fe400078cc0ff */
[----:B------:R-:W-:Y:S02]  /*54a0*/  SEL R117, R117, RZ, P5 ;  /* 0x000000ff75757207 */ /* 0x000fe40002800000 */
[----:B------:R-:W-:Y:S02]  /*54b0*/  ISETP.GE.U32.AND P5, PT, R173, 0x1000000, PT ;  /* 0x01000000ad00780c */ /* 0x000fe40003fa6070 */
[----:B------:R-:W-:-:S02]  /*54c0*/  SEL R122, R118, RZ, P3 ;  /* 0x000000ff767a7207 */ /* 0x000fc40001800000 */
[C---:B------:R-:W-:Y:S02]  /*54d0*/  SEL R123, R119.reuse, RZ, P4 ;  /* 0x000000ff777b7207 */ /* 0x040fe40002000000 */
[----:B------:R-:W-:Y:S02]  /*54e0*/  SEL R118, R118, RZ, P6 ;  /* 0x000000ff76767207 */ /* 0x000fe40003000000 */
[----:B------:R-:W-:Y:S01]  /*54f0*/  SEL R119, R119, RZ, P5 ;  /* 0x000000ff77777207 */ /* 0x000fe20002800000 */
[----:B------:R-:W-:Y:S06]  /*5500*/  BRA `(.L_x_6981) ;  /* 0x0000000c00987947 */ /* 0x000fec0003800000 */
.L_x_6980:
        /* <DEDUP_REMOVED lines=37> */
.L_x_6979:
        /* <DEDUP_REMOVED lines=38> */
.L_x_6982:
        /* <DEDUP_REMOVED lines=37> */
.L_x_6978:
        /* <DEDUP_REMOVED lines=31> */
.L_x_6984:
        /* <DEDUP_REMOVED lines=29> */
.L_x_6983:
        /* <DEDUP_REMOVED lines=30> */
.L_x_6985:
        /* <DEDUP_REMOVED lines=28> */
.L_x_6981:
        /* <DEDUP_REMOVED lines=28> */
[----:B------:R-:W-:Y:S01]  /*6530*/  LOP3.LUT P6, RZ, R163, 0xff00, RZ, 0xc0, !PT ;  /* 0x0000ff00a3ff7812 */ /* 0x000fe200078cc0ff */
[----:B------:R-:W-:Y:S01]  /*6540*/  FMUL.FTZ R117, R113, UR7 ;  /* 0x0000000771757c20 */ /* 0x000fe20008410000 */
[----:B------:R-:W-:Y:S01]  /*6550*/  FFMA.FTZ R114, R25, UR16, R98 ;  /* 0x0000001019727c23 */ /* 0x000fe20008010062 */
[----:B------:R-:W-:Y:S01]  /*6560*/  FFMA.FTZ R115, R24, UR16, R99 ;  /* 0x0000001018737c23 */ /* 0x000fe20008010063 */
[----:B------:R-:W-:-:S02]  /*6570*/  SEL R120, R116, RZ, P5 ;  /* 0x000000ff74787207 */ /* 0x000fc40002800000 */
[----:B------:R-:W-:Y:S01]  /*6580*/  LOP3.LUT P5, RZ, R174, 0xff, RZ, 0xc0, !PT ;  /* 0x000000ffaeff7812 */ /* 0x000fe200078ac0ff */
[----:B------:R-:W-:Y:S01]  /*6590*/  FMUL.FTZ R118, R114, UR7 ;  /* 0x0000000772767c20 */ /* 0x000fe20008410000 */
[----:B------:R-:W-:Y:S01]  /*65a0*/  SEL R121, R117, RZ, P6 ;  /* 0x000000ff75797207 */ /* 0x000fe20003000000 */
[----:B------:R-:W-:Y:S01]  /*65b0*/  FMUL.FTZ R119, R115, UR7 ;  /* 0x0000000773777c20 */ /* 0x000fe20008410000 */
        /* <DEDUP_REMOVED lines=12> */
.L_x_6988:
[----:B------:R-:W-:Y:S02]  /*6680*/  MOV R23, UR17 ;  /* 0x0000001100177c02 */ /* 0x000fe40008000f00 */
[----:B------:R-:W-:Y:S02]  /*6690*/  MOV R0, UR17 ;  /* 0x0000001100007c02 */ /* 0x000fe40008000f00 */
[----:B0-----:R-:W-:Y:S01]  /*66a0*/  MOV R117, UR17 ;  /* 0x0000001100757c02 */ /* 0x001fe20008000f00 */
        /* <DEDUP_REMOVED lines=24> */
[----:B------:R-:W-:Y:S02]  /*6830*/  LOP3.LUT P3, RZ, R163, 0xff0000, RZ, 0xc0, !PT ;  /* 0x00ff0000a3ff7812 */ /* 0x000fe4000786c0ff */
[----:B------:R-:W-:-:S02]  /*6840*/  SEL R117, R0, RZ, P5 ;  /* 0x000000ff00757207 */ /* 0x000fc40002800000 */
[----:B------:R-:W-:Y:S02]  /*6850*/  ISETP.GE.U32.AND P4, PT, R163, 0x1000000, PT ;  /* 0x01000000a300780c */ /* 0x000fe40003f86070 */
[C---:B------:R-:W-:Y:S02]  /*6860*/  LOP3.LUT P6, RZ, R174.reuse, 0xff0000, RZ, 0xc0, !PT ;  /* 0x00ff0000aeff7812 */ /* 0x040fe400078cc0ff */
[----:B------:R-:W-:Y:S02]  /*6870*/  ISETP.GE.U32.AND P5, PT, R174, 0x1000000, PT ;  /* 0x01000000ae00780c */ /* 0x000fe40003fa6070 */
[C---:B------:R-:W-:Y:S02]  /*6880*/  SEL R122, R23.reuse, RZ, P3 ;  /* 0x000000ff177a7207 */ /* 0x040fe40001800000 */
[----:B------:R-:W-:Y:S02]  /*6890*/  SEL R118, R23, RZ, P6 ;  /* 0x000000ff17767207 */ /* 0x000fe40003000000 */
[----:B------:R-:W-:-:S02]  /*68a0*/  SEL R123, R24, RZ, P4 ;  /* 0x000000ff187b7207 */ /* 0x000fc40002000000 */
[----:B------:R-:W-:Y:S01]  /*68b0*/  SEL R119, R24, RZ, P5 ;  /* 0x000000ff18777207 */ /* 0x000fe20002800000 */
[----:B------:R-:W-:Y:S06]  /*68c0*/  BRA `(.L_x_6989) ;  /* 0x0000000800fc7947 */ /* 0x000fec0003800000 */
.L_x_6987:
        /* <DEDUP_REMOVED lines=17> */
[----:B------:R-:W-:Y:S01]  /*69e0*/  LOP3.LUT P6, RZ, R163, 0xff00, RZ, 0xc0, !PT ;  /* 0x0000ff00a3ff7812 */ /* 0x000fe200078cc0ff */
[----:B------:R-:W-:Y:S01]  /*69f0*/  FMUL.FTZ R117, R113, UR7 ;  /* 0x0000000771757c20 */ /* 0x000fe20008410000 */
[----:B------:R-:W-:Y:S01]  /*6a00*/  FMUL.FTZ R114, R25, UR16 ;  /* 0x0000001019727c20 */ /* 0x000fe20008410000 */
[----:B------:R-:W-:Y:S01]  /*6a10*/  FMUL.FTZ R115, R24, UR16 ;  /* 0x0000001018737c20 */ /* 0x000fe20008410000 */
        /* <DEDUP_REMOVED lines=17> */
.L_x_6990:
        /* <DEDUP_REMOVED lines=21> */
[----:B0-----:R-:W-:Y:S01]  /*6c80*/  SEL R120, R23, RZ, P5 ;  /* 0x000000ff17787207 */ /* 0x001fe20002800000 */
        /* <DEDUP_REMOVED lines=11> */
[----:B------:R-:W-:Y:S02]  /*6d40*/  SEL R118, R142, RZ, P6 ;  /* 0x000000ff8e767207 */ /* 0x000fe40003000000 */
[C---:B------:R-:W-:Y:S02]  /*6d50*/  SEL R123, R0.reuse, RZ, P4 ;  /* 0x000000ff007b7207 */ /* 0x040fe40002000000 */
[----:B------:R-:W-:Y:S01]  /*6d60*/  SEL R119, R0, RZ, P5 ;  /* 0x000000ff00777207 */ /* 0x000fe20002800000 */
[----:B------:R-:W-:Y:S06]  /*6d70*/  BRA `(.L_x_6989) ;  /* 0x0000000400d07947 */ /* 0x000fec0003800000 */
.L_x_6986:
        /* <DEDUP_REMOVED lines=31> */
.L_x_6992:
[----:B------:R-:W-:Y:S02]  /*6f70*/  MOV R0, UR17 ;  /* 0x0000001100007c02 */ /* 0x000fe40008000f00 */
[----:B------:R-:W-:Y:S02]  /*6f80*/  MOV R25, UR17 ;  /* 0x0000001100197c02 */ /* 0x000fe40008000f00 */
        /* <DEDUP_REMOVED lines=21> */
[----:B0-----:R-:W-:Y:S02]  /*70e0*/  SEL R120, R23, RZ, P3 ;  /* 0x000000ff17787207 */ /* 0x001fe40001800000 */
[----:B------:R-:W-:Y:S02]  /*70f0*/  SEL R121, R0, RZ, P4 ;  /* 0x000000ff00797207 */ /* 0x000fe40002000000 */
[----:B------:R-:W-:Y:S02]  /*7100*/  SEL R122, R25, RZ, P5 ;  /* 0x000000ff197a7207 */ /* 0x000fe40002800000 */
[----:B------:R-:W-:Y:S01]  /*7110*/  SEL R123, R24, RZ, P6 ;  /* 0x000000ff187b7207 */ /* 0x000fe20003000000 */
[----:B------:R-:W-:Y:S06]  /*7120*/  BRA `(.L_x_6989) ;  /* 0x0000000000e47947 */ /* 0x000fec0003800000 */
.L_x_6991:
        /* <DEDUP_REMOVED lines=30> */
.L_x_6993:
[----:B------:R-:W-:Y:S02]  /*7310*/  MOV R0, UR17 ;  /* 0x0000001100007c02 */ /* 0x000fe40008000f00 */
[C---:B------:R-:W-:Y:S02]  /*7320*/  LOP3.LUT P3, RZ, R163.reuse, 0xff, RZ, 0xc0, !PT ;  /* 0x000000ffa3ff7812 */ /* 0x040fe4000786c0ff */
[----:B------:R-:W-:Y:S01]  /*7330*/  LOP3.LUT P4, RZ, R163, 0xff00, RZ, 0xc0, !PT ;  /* 0x0000ff00a3ff7812 */ /* 0x000fe2000788c0ff */
[-C--:B------:R-:W-:Y:S01]  /*7340*/  FFMA.FTZ R23, R132, R0.reuse, UR18 ;  /* 0x0000001284177e23 */ /* 0x080fe20008010000 */
[----:B------:R-:W-:Y:S01]  /*7350*/  FFMA.FTZ R0, R133, R0, UR18 ;  /* 0x0000001285007e23 */ /* 0x000fe20008010000 */
[----:B------:R-:W-:Y:S02]  /*7360*/  LOP3.LUT P5, RZ, R163, 0xff0000, RZ, 0xc0, !PT ;  /* 0x00ff0000a3ff7812 */ /* 0x000fe400078ac0ff */
[----:B------:R-:W-:Y:S01]  /*7370*/  FADD.FTZ R140, R140, -R23 ;  /* 0x800000178c8c7221 */ /* 0x000fe20000010000 */
[----:B------:R-:W-:Y:S01]  /*7380*/  FADD.FTZ R141, R141, -R0 ;  /* 0x800000008d8d7221 */ /* 0x000fe20000010000 */
[----:B------:R-:W-:-:S02]  /*7390*/  MOV R23, UR17 ;  /* 0x0000001100177c02 */ /* 0x000fc40008000f00 */
[----:B------:R-:W-:Y:S01]  /*73a0*/  MOV R0, UR17 ;  /* 0x0000001100007c02 */ /* 0x000fe20008000f00 */
[----:B------:R-:W-:Y:S01]  /*73b0*/  FMUL.FTZ R140, R140, UR16 ;  /* 0x000000108c8c7c20 */ /* 0x000fe20008410000 */
[----:B------:R-:W-:Y:S01]  /*73c0*/  FMUL.FTZ R141, R141, UR16 ;  /* 0x000000108d8d7c20 */ /* 0x000fe20008410000 */
[----:B------:R-:W-:Y:S01]  /*73d0*/  FFMA.FTZ R23, R134, R23, UR18 ;  /* 0x0000001286177e23 */ /* 0x000fe20008010017 */
[----:B------:R-:W-:Y:S01]  /*73e0*/  ISETP.GE.U32.AND P6, PT, R163, 0x1000000, PT ;  /* 0x01000000a300780c */ /* 0x000fe20003fc6070 */
[----:B------:R-:W-:Y:S01]  /*73f0*/  FFMA.FTZ R0, R135, R0, UR18 ;  /* 0x0000001287007e23 */ /* 0x000fe20008010000 */
[----:B------:R-:W-:Y:S01]  /*7400*/  FMUL.FTZ R140, R140, UR7 ;  /* 0x000000078c8c7c20 */ /* 0x000fe20008410000 */
[----:B------:R-:W-:Y:S01]  /*7410*/  FADD.FTZ R142, R142, -R23 ;  /* 0x800000178e8e7221 */ /* 0x000fe20000010000 */
[----:B------:R-:W-:Y:S01]  /*7420*/  FMUL.FTZ R141, R141, UR7 ;  /* 0x000000078d8d7c20 */ /* 0x000fe20008410000 */
[----:B------:R-:W-:Y:S02]  /*7430*/  FADD.FTZ R0, R143, -R0 ;  /* 0x800000008f007221 */ /* 0x000fe40000010000 */
[----:B------:R-:W-:Y:S01]  /*7440*/  FMUL.FTZ R142, R142, UR16 ;  /* 0x000000108e8e7c20 */ /* 0x000fe20008410000 */
[----:B0-----:R-:W-:Y:S01]  /*7450*/  SEL R120, R140, RZ, P3 ;  /* 0x000000ff8c787207 */ /* 0x001fe20001800000 */
[----:B------:R-:W-:Y:S01]  /*7460*/  FMUL.FTZ R0, R0, UR16 ;  /* 0x0000001000007c20 */ /* 0x000fe20008410000 */
[----:B------:R-:W-:Y:S01]  /*7470*/  SEL R121, R141, RZ, P4 ;  /* 0x000000ff8d797207 */ /* 0x000fe20002000000 */
[----:B------:R-:W-:-:S02]  /*7480*/  FMUL.FTZ R142, R142, UR7 ;  /* 0x000000078e8e7c20 */ /* 0x000fc40008410000 */
[----:B------:R-:W-:-:S03]  /*7490*/  FMUL.FTZ R0, R0, UR7 ;  /* 0x0000000700007c20 */ /* 0x000fc60008410000 */
[----:B------:R-:W-:Y:S02]  /*74a0*/  SEL R122, R142, RZ, P5 ;  /* 0x000000ff8e7a7207 */ /* 0x000fe40002800000 */
[----:B------:R-:W-:-:S07]  /*74b0*/  SEL R123, R0, RZ, P6 ;  /* 0x000000ff007b7207 */ /* 0x000fce0003000000 */
.L_x_6989:
        /* <DEDUP_REMOVED lines=14> */
[----:B0-----:R-:W-:Y:S01]  /*75a0*/  MOV R24, UR17 ;  /* 0x0000001100187c02 */ /* 0x001fe20008000f00 */
[----:B------:R-:W-:Y:S01]  /*75b0*/  FFMA.FTZ R23, R136, R23, UR18 ;  /* 0x0000001288177e23 */ /* 0x000fe20008010017 */
[C---:B------:R-:W-:Y:S01]  /*75c0*/  LOP3.LUT P5, RZ, R162.reuse, 0xff, RZ, 0xc0, !PT ;  /* 0x000000ffa2ff7812 */ /* 0x040fe200078ac0ff */
[----:B------:R-:W-:Y:S01]  /*75d0*/  FFMA.FTZ R0, R137, R0, UR18 ;  /* 0x0000001289007e23 */ /* 0x000fe20008010000 */
[----:B------:R-:W-:Y:S01]  /*75e0*/  LOP3.LUT P6, RZ, R162, 0xff00, RZ, 0xc0, !PT ;  /* 0x0000ff00a2ff7812 */ /* 0x000fe200078cc0ff */
[----:B------:R-:W-:Y:S01]  /*75f0*/  FADD.FTZ R23, R152, -R23 ;  /* 0x8000001798177221 */ /* 0x000fe20000010000 */
[----:B------:R-:W-:Y:S01]  /*7600*/  FFMA.FTZ R24, R139, R24, UR18 ;  /* 0x000000128b187e23 */ /* 0x000fe20008010018 */
[----:B------:R-:W-:Y:S01]  /*7610*/  FADD.FTZ R0, R153, -R0 ;  /* 0x8000000099007221 */ /* 0x000fe20000010000 */
[----:B------:R-:W-:Y:S01]  /*7620*/  LOP3.LUT P3, RZ, R162, 0xff0000, RZ, 0xc0, !PT ;  /* 0x00ff0000a2ff7812 */ /* 0x000fe2000786c0ff */
[----:B------:R-:W-:Y:S01]  /*7630*/  FFMA.FTZ R112, R23, UR16, R100 ;  /* 0x0000001017707c23 */ /* 0x000fe20008010064 */
[----:B------:R-:W-:Y:S01]  /*7640*/  MOV R23, UR17 ;  /* 0x0000001100177c02 */ /* 0x000fe20008000f00 */
[----:B------:R-:W-:Y:S01]  /*7650*/  FFMA.FTZ R113, R0, UR16, R101 ;  /* 0x0000001000717c23 */ /* 0x000fe20008010065 */
[----:B------:R-:W-:Y:S01]  /*7660*/  FADD.FTZ R24, R155, -R24 ;  /* 0x800000189b187221 */ /* 0x000fe20000010000 */
[----:B------:R-:W-:Y:S01]  /*7670*/  FMUL.FTZ R116, R112, UR7 ;  /* 0x0000000770747c20 */ /* 0x000fe20008410000 */
[----:B------:R-:W-:Y:S01]  /*7680*/  ISETP.GE.U32.AND P4, PT, R162, 0x1000000, PT ;  /* 0x01000000a200780c */ /* 0x000fe20003f86070 */
[----:B------:R-:W-:Y:S01]  /*7690*/  FFMA.FTZ R23, R138, R23, UR18 ;  /* 0x000000128a177e23 */ /* 0x000fe20008010017 */
[----:B------:R-:W-:Y:S01]  /*76a0*/  FMUL.FTZ R117, R113, UR7 ;  /* 0x0000000771757c20 */ /* 0x000fe20008410000 */
[----:B------:R-:W-:Y:S01]  /*76b0*/  FFMA.FTZ R115, R24, UR16, R103 ;  /* 0x0000001018737c23 */ /* 0x000fe20008010067 */
[----:B------:R-:W-:Y:S01]  /*76c0*/  SEL R120, R116, RZ, P5 ;  /* 0x000000ff74787207 */ /* 0x000fe20002800000 */
[----:B------:R-:W-:Y:S01]  /*76d0*/  FADD.FTZ R23, R154, -R23 ;  /* 0x800000179a177221 */ /* 0x000fe20000010000 */
[----:B------:R-:W-:Y:S01]  /*76e0*/  LOP3.LUT P5, RZ, R175, 0xff, RZ, 0xc0, !PT ;  /* 0x000000ffafff7812 */ /* 0x000fe200078ac0ff */
[----:B------:R-:W-:Y:S01]  /*76f0*/  FMUL.FTZ R119, R115, UR7 ;  /* 0x0000000773777c20 */ /* 0x000fe20008410000 */
[----:B------:R-:W-:Y:S01]  /*7700*/  SEL R121, R117, RZ, P6 ;  /* 0x000000ff75797207 */ /* 0x000fe20003000000 */
[----:B------:R-:W-:Y:S01]  /*7710*/  FFMA.FTZ R114, R23, UR16, R102 ;  /* 0x0000001017727c23 */ /* 0x000fe20008010066 */
[----:B------:R-:W-:-:S02]  /*7720*/  SEL R116, R116, RZ, P5 ;  /* 0x000000ff74747207 */ /* 0x000fc40002800000 */
[C---:B------:R-:W-:Y:S01]  /*7730*/  LOP3.LUT P5, RZ, R175.reuse, 0xff00, RZ, 0xc0, !PT ;  /* 0x0000ff00afff7812 */ /* 0x040fe200078ac0ff */
[----:B------:R-:W-:Y:S01]  /*7740*/  FMUL.FTZ R118, R114, UR7 ;  /* 0x0000000772767c20 */ /* 0x000fe20008410000 */
[----:B------:R-:W-:Y:S02]  /*7750*/  LOP3.LUT P6, RZ, R175, 0xff0000, RZ, 0xc0, !PT ;  /* 0x00ff0000afff7812 */ /* 0x000fe400078cc0ff */
[----:B------:R-:W-:Y:S02]  /*7760*/  SEL R117, R117, RZ, P5 ;  /* 0x000000ff75757207 */ /* 0x000fe40002800000 */
[----:B------:R-:W-:Y:S02]  /*7770*/  ISETP.GE.U32.AND P5, PT, R175, 0x1000000, PT ;  /* 0x01000000af00780c */ /* 0x000fe40003fa6070 */
[----:B------:R-:W-:Y:S02]  /*7780*/  SEL R122, R118, RZ, P3 ;  /* 0x000000ff767a7207 */ /* 0x000fe40001800000 */
[----:B------:R-:W-:-:S02]  /*7790*/  SEL R123, R119, RZ, P4 ;  /* 0x000000ff777b7207 */ /* 0x000fc40002000000 */
[----:B------:R-:W-:Y:S02]  /*77a0*/  SEL R118, R118, RZ, P6 ;  /* 0x000000ff76767207 */ /* 0x000fe40003000000 */
[----:B------:R-:W-:Y:S01]  /*77b0*/  SEL R119, R119, RZ, P5 ;  /* 0x000000ff77777207 */ /* 0x000fe20002800000 */
[----:B------:R-:W-:Y:S06]  /*77c0*/  BRA `(.L_x_6997) ;  /* 0x0000000c00987947 */ /* 0x000fec0003800000 */
.L_x_6996:
        /* <DEDUP_REMOVED lines=37> */
.L_x_6995:
        /* <DEDUP_REMOVED lines=12> */
[----:B------:R-:W-:Y:S01]  /*7ae0*/  FMUL.FTZ R112, R23, UR16 ;  /* 0x0000001017707c20 */ /* 0x000fe20008410000 */
[----:B------:R-:W-:Y:S01]  /*7af0*/  MOV R23, UR17 ;  /* 0x0000001100177c02 */ /* 0x000fe20008000f00 */
[----:B------:R-:W-:Y:S01]  /*7b00*/  FMUL.FTZ R113, R0, UR16 ;  /* 0x0000001000717c20 */ /* 0x000fe20008410000 */
[----:B------:R-:W-:Y:S01]  /*7b10*/  FADD.FTZ R24, R155, -R24 ;  /* 0x800000189b187221 */ /* 0x000fe20000010000 */
[----:B------:R-:W-:Y:S01]  /*7b20*/  FMUL.FTZ R116, R112, UR7 ;  /* 0x0000000770747c20 */ /* 0x000fe20008410000 */
[----:B------:R-:W-:Y:S01]  /*7b30*/  ISETP.GE.U32.AND P4, PT, R162, 0x1000000, PT ;  /* 0x01000000a200780c */ /* 0x000fe20003f86070 */
[----:B------:R-:W-:Y:S01]  /*7b40*/  FFMA.FTZ R23, R138, R23, UR18 ;  /* 0x000000128a177e23 */ /* 0x000fe20008010017 */
[----:B------:R-:W-:Y:S01]  /*7b50*/  FMUL.FTZ R117, R113, UR7 ;  /* 0x0000000771757c20 */ /* 0x000fe20008410000 */
[----:B------:R-:W-:Y:S01]  /*7b60*/  FMUL.FTZ R115, R24, UR16 ;  /* 0x0000001018737c20 */ /* 0x000fe20008410000 */
[----:B------:R-:W-:Y:S01]  /*7b70*/  SEL R120, R116, RZ, P5 ;  /* 0x000000ff74787207 */ /* 0x000fe20002800000 */
[----:B------:R-:W-:Y:S01]  /*7b80*/  FADD.FTZ R23, R154, -R23 ;  /* 0x800000179a177221 */ /* 0x000fe20000010000 */
[----:B------:R-:W-:Y:S01]  /*7b90*/  LOP3.LUT P5, RZ, R175, 0xff, RZ, 0xc0, !PT ;  /* 0x000000ffafff7812 */ /* 0x000fe200078ac0ff */
[----:B------:R-:W-:Y:S01]  /*7ba0*/  FMUL.FTZ R119, R115, UR7 ;  /* 0x0000000773777c20 */ /* 0x000fe20008410000 */
[----:B------:R-:W-:Y:S01]  /*7bb0*/  SEL R121, R117, RZ, P6 ;  /* 0x000000ff75797207 */ /* 0x000fe20003000000 */
[----:B------:R-:W-:Y:S01]  /*7bc0*/  FMUL.FTZ R114, R23, UR16 ;  /* 0x0000001017727c20 */ /* 0x000fe20008410000 */
        /* <DEDUP_REMOVED lines=11> */
.L_x_6998:
        /* <DEDUP_REMOVED lines=37> */
.L_x_6994:
[----:B------:R-:W-:Y:S05]  /*7ed0*/  @!P1 BRA `(.L_x_6999) ;  /* 0x0000000000ec9947 */ /* 0x000fea0003800000 */
[----:B------:R-:W-:Y:S05]  /*7ee0*/  @!P2 BRA `(.L_x_7000) ;  /* 0x000000000074a947 */ /* 0x000fea0003800000 */
        /* <DEDUP_REMOVED lines=29> */
.L_x_7000:
        /* <DEDUP_REMOVED lines=29> */
.L_x_6999:
        /* <DEDUP_REMOVED lines=30> */
.L_x_7001:
        /* <DEDUP_REMOVED lines=28> */
.L_x_6997:
        /* <DEDUP_REMOVED lines=16> */
[----:B------:R-:W-:Y:S01]  /*8730*/  LOP3.LUT P5, RZ, R161, 0xff, RZ, 0xc0, !PT ;  /* 0x000000ffa1ff7812 */ /* 0x000fe200078ac0ff */
        /* <DEDUP_REMOVED lines=22> */
[----:B------:R-:W-:Y:S01]  /*88a0*/  LOP3.LUT P5, RZ, R176, 0xff00, RZ, 0xc0, !PT ;  /* 0x0000ff00b0ff7812 */ /* 0x000fe200078ac0ff */
[----:B------:R-:W-:Y:S01]  /*88b0*/  FMUL.FTZ R118, R114, UR7 ;  /* 0x0000000772767c20 */ /* 0x000fe20008410000 */
[C---:B------:R-:W-:Y:S02]  /*88c0*/  LOP3.LUT P6, RZ, R176.reuse, 0xff0000, RZ, 0xc0, !PT ;  /* 0x00ff0000b0ff7812 */ /* 0x040fe400078cc0ff */
[----:B------:R-:W-:Y:S02]  /*88d0*/  SEL R117, R117, RZ, P5 ;  /* 0x000000ff75757207 */ /* 0x000fe40002800000 */
[----:B------:R-:W-:Y:S02]  /*88e0*/  ISETP.GE.U32.AND P5, PT, R176, 0x1000000, PT ;  /* 0x01000000b000780c */ /* 0x000fe40003fa6070 */
[----:B------:R-:W-:Y:S02]  /*88f0*/  SEL R122, R118, RZ, P3 ;  /* 0x000000ff767a7207 */ /* 0x000fe40001800000 */
[----:B------:R-:W-:-:S02]  /*8900*/  SEL R123, R119, RZ, P4 ;  /* 0x000000ff777b7207 */ /* 0x000fc40002000000 */
[----:B------:R-:W-:Y:S02]  /*8910*/  SEL R118, R118, RZ, P6 ;  /* 0x000000ff76767207 */ /* 0x000fe40003000000 */
[----:B------:R-:W-:Y:S01]  /*8920*/  SEL R119, R119, RZ, P5 ;  /* 0x000000ff77777207 */ /* 0x000fe20002800000 */
[----:B------:R-:W-:Y:S06]  /*8930*/  BRA `(.L_x_7005) ;  /* 0x0000000c00987947 */ /* 0x000fec0003800000 */
.L_x_7004:
        /* <DEDUP_REMOVED lines=37> */
.L_x_7003:
        /* <DEDUP_REMOVED lines=38> */
.L_x_7006:
        /* <DEDUP_REMOVED lines=37> */
.L_x_7002:
        /* <DEDUP_REMOVED lines=31> */
.L_x_7008:
        /* <DEDUP_REMOVED lines=29> */
.L_x_7007:
        /* <DEDUP_REMOVED lines=30> */
.L_x_7009:
        /* <DEDUP_REMOVED lines=28> */
.L_x_7005:
        /* <DEDUP_REMOVED lines=20> */
[----:B------:R-:W-:Y:S01]  /*98e0*/  MOV R0, UR17 ;  /* 0x0000001100007c02 */ /* 0x000fe20008000f00 */
[----:B------:R-:W-:Y:S01]  /*98f0*/  FFMA.FTZ R25, R160, R25, UR18 ;  /* 0x00000012a0197e23 */ /* 0x000fe20008010019 */
[----:B------:R-:W-:Y:S01]  /*9900*/  FADD.FTZ R150, R150, -R23 ;  /* 0x8000001796967221 */ /* 0x000fe20000010000 */
[----:B------:R-:W-:Y:S01]  /*9910*/  FFMA.FTZ R112, R149, UR16, R108 ;  /* 0x0000001095707c23 */ /* 0x000fe2000801006c */
[----:B------:R-:W-:Y:S01]  /*9920*/  LOP3.LUT P6, RZ, R177, 0xff, RZ, 0xc0, !PT ;  /* 0x000000ffb1ff7812 */ /* 0x000fe200078cc0ff */
[----:B------:R-:W-:Y:S01]  /*9930*/  FFMA.FTZ R0, R159, R0, UR18 ;  /* 0x000000129f007e23 */ /* 0x000fe20008010000 */
[----:B------:R-:W-:Y:S01]  /*9940*/  FADD.FTZ R156, R156, -R25 ;  /* 0x800000199c9c7221 */ /* 0x000fe20000010000 */
[----:B------:R-:W-:Y:S01]  /*9950*/  FFMA.FTZ R113, R150, UR16, R109 ;  /* 0x0000001096717c23 */ /* 0x000fe2000801006d */
[----:B------:R-:W-:Y:S01]  /*9960*/  FMUL.FTZ R116, R112, UR7 ;  /* 0x0000000770747c20 */ /* 0x000fe20008410000 */
[----:B------:R-:W-:Y:S01]  /*9970*/  FADD.FTZ R151, R151, -R0 ;  /* 0x8000000097977221 */ /* 0x000fe20000010000 */
[----:B------:R-:W-:Y:S01]  /*9980*/  FFMA.FTZ R115, R156, UR16, R111 ;  /* 0x000000109c737c23 */ /* 0x000fe2000801006f */
[----:B------:R-:W-:Y:S01]  /*9990*/  FMUL.FTZ R117, R113, UR7 ;  /* 0x0000000771757c20 */ /* 0x000fe20008410000 */
[----:B------:R-:W-:Y:S01]  /*99a0*/  LOP3.LUT P4, RZ, R148, 0xff0000, RZ, 0xc0, !PT ;  /* 0x00ff000094ff7812 */ /* 0x000fe2000788c0ff */
[----:B------:R-:W-:Y:S01]  /*99b0*/  FFMA.FTZ R114, R151, UR16, R110 ;  /* 0x0000001097727c23 */ /* 0x000fe2000801006e */
[----:B------:R-:W-:Y:S01]  /*99c0*/  SEL R120, R116, RZ, P1 ;  /* 0x000000ff74787207 */ /* 0x000fe20000800000 */
[----:B------:R-:W-:Y:S01]  /*99d0*/  FMUL.FTZ R119, R115, UR7 ;  /* 0x0000000773777c20 */ /* 0x000fe20008410000 */
[----:B------:R-:W-:Y:S01]  /*99e0*/  ISETP.GE.U32.AND P3, PT, R148, 0x1000000, PT ;  /* 0x010000009400780c */ /* 0x000fe20003f66070 */
[----:B------:R-:W-:Y:S01]  /*99f0*/  FMUL.FTZ R118, R114, UR7 ;  /* 0x0000000772767c20 */ /* 0x000fe20008410000 */
[----:B------:R-:W-:-:S02]  /*9a00*/  SEL R116, R116, RZ, P6 ;  /* 0x000000ff74747207 */ /* 0x000fc40003000000 */
[----:B------:R-:W-:Y:S02]  /*9a10*/  SEL R121, R117, RZ, P5 ;  /* 0x000000ff75797207 */ /* 0x000fe40002800000 */
[C---:B------:R-:W-:Y:S02]  /*9a20*/  LOP3.LUT P1, RZ, R177.reuse, 0xff00, RZ, 0xc0, !PT ;  /* 0x0000ff00b1ff7812 */ /* 0x040fe4000782c0ff */
[C---:B------:R-:W-:Y:S02]  /*9a30*/  LOP3.LUT P6, RZ, R177.reuse, 0xff0000, RZ, 0xc0, !PT ;  /* 0x00ff0000b1ff7812 */ /* 0x040fe400078cc0ff */
[----:B------:R-:W-:Y:S02]  /*9a40*/  ISETP.GE.U32.AND P5, PT, R177, 0x1000000, PT ;  /* 0x01000000b100780c */ /* 0x000fe40003fa6070 */
[----:B------:R-:W-:Y:S02]  /*9a50*/  SEL R122, R118, RZ, P4 ;  /* 0x000000ff767a7207 */ /* 0x000fe40002000000 */
[----:B------:R-:W-:-:S02]  /*9a60*/  SEL R123, R119, RZ, P3 ;  /* 0x000000ff777b7207 */ /* 0x000fc40001800000 */
[----:B------:R-:W-:Y:S02]  /*9a70*/  SEL R117, R117, RZ, P1 ;  /* 0x000000ff75757207 */ /* 0x000fe40000800000 */
[----:B------:R-:W-:Y:S02]  /*9a80*/  SEL R118, R118, RZ, P6 ;  /* 0x000000ff76767207 */ /* 0x000fe40003000000 */
[----:B------:R-:W-:Y:S01]  /*9a90*/  SEL R119, R119, RZ, P5 ;  /* 0x000000ff77777207 */ /* 0x000fe20002800000 */
[----:B------:R-:W-:Y:S06]  /*9aa0*/  BRA `(.L_x_7013) ;  /* 0x0000000c00987947 */ /* 0x000fec0003800000 */
.L_x_7012:
        /* <DEDUP_REMOVED lines=9> */
[----:B------:R-:W-:Y:S01]  /*9b40*/  FADD.FTZ R150, R150, -R23 ;  /* 0x8000001796967221 */ /* 0x000fe20000010000 */
[----:B------:R-:W-:Y:S01]  /*9b50*/  FFMA.FTZ R25, R160, R25, UR18 ;  /* 0x00000012a0197e23 */ /* 0x000fe20008010019 */
[----:B------:R-:W-:Y:S01]  /*9b60*/  FFMA.FTZ R149, R149, UR16, R108 ;  /* 0x0000001095957c23 */ /* 0x000fe2000801006c */
[----:B------:R-:W-:Y:S01]  /*9b70*/  LOP3.LUT P6, RZ, R177, 0xff, RZ, 0xc0, !PT ;  /* 0x000000ffb1ff7812 */ /* 0x000fe200078cc0ff */
[----:B------:R-:W-:Y:S01]  /*9b80*/  FFMA.FTZ R0, R159, R0, UR18 ;  /* 0x000000129f007e23 */ /* 0x000fe20008010000 */
[----:B------:R-:W-:Y:S01]  /*9b90*/  FFMA.FTZ R150, R150, UR16, R109 ;  /* 0x0000001096967c23 */ /* 0x000fe2000801006d */
[----:B------:R-:W-:Y:S01]  /*9ba0*/  FADD.FTZ R156, R156, -R25 ;  /* 0x800000199c9c7221 */ /* 0x000fe20000010000 */
[----:B------:R-:W-:Y:S01]  /*9bb0*/  FMUL.FTZ R149, R149, UR7 ;  /* 0x0000000795957c20 */ /* 0x000fe20008410000 */
[----:B------:R-:W-:Y:S01]  /*9bc0*/  FADD.FTZ R151, R151, -R0 ;  /* 0x8000000097977221 */ /* 0x000fe20000010000 */
[----:B------:R-:W-:Y:S01]  /*9bd0*/  FMUL.FTZ R150, R150, UR7 ;  /* 0x0000000796967c20 */ /* 0x000fe20008410000 */
[----:B------:R-:W-:Y:S01]  /*9be0*/  FFMA.FTZ R156, R156, UR16, R111 ;  /* 0x000000109c9c7c23 */ /* 0x000fe2000801006f */
[----:B------:R-:W-:Y:S01]  /*9bf0*/  LOP3.LUT P4, RZ, R148, 0xff0000, RZ, 0xc0, !PT ;  /* 0x00ff000094ff7812 */ /* 0x000fe2000788c0ff */
[----:B------:R-:W-:Y:S01]  /*9c00*/  FFMA.FTZ R151, R151, UR16, R110 ;  /* 0x0000001097977c23 */ /* 0x000fe2000801006e */
[C---:B------:R-:W-:Y:S01]  /*9c10*/  SEL R120, R149.reuse, RZ, P1 ;  /* 0x000000ff95787207 */ /* 0x040fe20000800000 */
[----:B------:R-:W-:Y:S01]  /*9c20*/  FMUL.FTZ R156, R156, UR7 ;  /* 0x000000079c9c7c20 */ /* 0x000fe20008410000 */
[----:B------:R-:W-:Y:S01]  /*9c30*/  SEL R116, R149, RZ, P6 ;  /* 0x000000ff95747207 */ /* 0x000fe20003000000 */
[----:B------:R-:W-:Y:S01]  /*9c40*/  FMUL.FTZ R151, R151, UR7 ;  /* 0x0000000797977c20 */ /* 0x000fe20008410000 */
[----:B------:R-:W-:-:S02]  /*9c50*/  SEL R121, R150, RZ, P5 ;  /* 0x000000ff96797207 */ /* 0x000fc40002800000 */
[----:B------:R-:W-:Y:S02]  /*9c60*/  ISETP.GE.U32.AND P3, PT, R148, 0x1000000, PT ;  /* 0x010000009400780c */ /* 0x000fe40003f66070 */
[C---:B------:R-:W-:Y:S02]  /*9c70*/  LOP3.LUT P1, RZ, R177.reuse, 0xff00, RZ, 0xc0, !PT ;  /* 0x0000ff00b1ff7812 */ /* 0x040fe4000782c0ff */
[C---:B------:R-:W-:Y:S02]  /*9c80*/  LOP3.LUT P6, RZ, R177.reuse, 0xff0000, RZ, 0xc0, !PT ;  /* 0x00ff0000b1ff7812 */ /* 0x040fe400078cc0ff */
[----:B------:R-:W-:Y:S02]  /*9c90*/  ISETP.GE.U32.AND P5, PT, R177, 0x1000000, PT ;  /* 0x01000000b100780c */ /* 0x000fe40003fa6070 */
[----:B------:R-:W-:Y:S02]  /*9ca0*/  SEL R117, R150, RZ, P1 ;  /* 0x000000ff96757207 */ /* 0x000fe40000800000 */
[----:B------:R-:W-:-:S02]  /*9cb0*/  SEL R122, R151, RZ, P4 ;  /* 0x000000ff977a7207 */ /* 0x000fc40002000000 */
[----:B------:R-:W-:Y:S02]  /*9cc0*/  SEL R118, R151, RZ, P6 ;  /* 0x000000ff97767207 */ /* 0x000fe40003000000 */
[C---:B------:R-:W-:Y:S02]  /*9cd0*/  SEL R123, R156.reuse, RZ, P3 ;  /* 0x000000ff9c7b7207 */ /* 0x040fe40001800000 */
[----:B------:R-:W-:Y:S01]  /*9ce0*/  SEL R119, R156, RZ, P5 ;  /* 0x000000ff9c777207 */ /* 0x000fe20002800000 */
[----:B------:R-:W-:Y:S06]  /*9cf0*/  BRA `(.L_x_7013) ;  /* 0x0000000c00047947 */ /* 0x000fec0003800000 */
.L_x_7011:
[----:B------:R-:W-:Y:S05]  /*9d00*/  @!P2 BRA `(.L_x_7014) ;  /* 0x000000000094a947 */ /* 0x000fea0003800000 */
[----:B------:R-:W-:Y:S02]  /*9d10*/  MOV R0, UR17 ;  /* 0x0000001100007c02 */ /* 0x000fe40008000f00 */
[----:B------:R-:W-:Y:S02]  /*9d20*/  MOV R23, UR17 ;  /* 0x0000001100177c02 */ /* 0x000fe40008000f00 */
[----:B0-----:R-:W-:Y:S01]  /*9d30*/  MOV R24, UR17 ;  /* 0x0000001100187c02 */ /* 0x001fe20008000f00 */
[----:B------:R-:W-:Y:S01]  /*9d40*/  FFMA.FTZ R0, R157, R0, UR18 ;  /* 0x000000129d007e23 */ /* 0x000fe20008010000 */
[----:B------:R-:W-:Y:S01]  /*9d50*/  MOV R25, UR17 ;  /* 0x0000001100197c02 */ /* 0x000fe20008000f00 */
[----:B------:R-:W-:Y:S01]  /*9d60*/  FFMA.FTZ R23, R158, R23, UR18 ;  /* 0x000000129e177e23 */ /* 0x000fe20008010017 */
[C---:B------:R-:W-:Y:S01]  /*9d70*/  LOP3.LUT P1, RZ, R148.reuse, 0xff, RZ, 0xc0, !PT ;  /* 0x000000ff94ff7812 */ /* 0x040fe2000782c0ff */
[----:B------:R-:W-:Y:S01]  /*9d80*/  FADD.FTZ R0, R149, -R0 ;  /* 0x8000000095007221 */ /* 0x000fe20000010000 */
[----:B------:R-:W-:Y:S01]  /*9d90*/  LOP3.LUT P5, RZ, R148, 0xff00, RZ, 0xc0, !PT ;  /* 0x0000ff0094ff7812 */ /* 0x000fe200078ac0ff */
[----:B------:R-:W-:Y:S01]  /*9da0*/  FFMA.FTZ R25, R160, R25, UR18 ;  /* 0x00000012a0197e23 */ /* 0x000fe20008010019 */
[----:B------:R-:W-:Y:S01]  /*9db0*/  FADD.FTZ R23, R150, -R23 ;  /* 0x8000001796177221 */ /* 0x000fe20000010000 */
[----:B------:R-:W-:Y:S01]  /*9dc0*/  FMUL.FTZ R112, R0, UR16 ;  /* 0x0000001000707c20 */ /* 0x000fe20008410000 */
[----:B------:R-:W-:Y:S01]  /*9dd0*/  FFMA.FTZ R0, R159, R24, UR18 ;  /* 0x000000129f007e23 */ /* 0x000fe20008010018 */
[----:B------:R-:W-:Y:S01]  /*9de0*/  FADD.FTZ R25, R156, -R25 ;  /* 0x800000199c197221 */ /* 0x000fe20000010000 */
[----:B------:R-:W-:Y:S01]  /*9df0*/  FMUL.FTZ R113, R23, UR16 ;  /* 0x0000001017717c20 */ /* 0x000fe20008410000 */
[----:B------:R-:W-:Y:S01]  /*9e00*/  FMUL.FTZ R116, R112, UR7 ;  /* 0x0000000770747c20 */ /* 0x000fe20008410000 */
[----:B------:R-:W-:Y:S01]  /*9e10*/  FADD.FTZ R0, R151, -R0 ;  /* 0x8000000097007221 */ /* 0x000fe20000010000 */
        /* <DEDUP_REMOVED lines=8> */
[----:B------:R-:W-:-:S02]  /*9ea0*/  ISETP.GE.U32.AND P3, PT, R148, 0x1000000, PT ;  /* 0x010000009400780c */ /* 0x000fc40003f66070 */
[----:B------:R-:W-:Y:S02]  /*9eb0*/  SEL R116, R116, RZ, P6 ;  /* 0x000000ff74747207 */ /* 0x000fe40003000000 */
[----:B------:R-:W-:Y:S02]  /*9ec0*/  SEL R121, R117, RZ, P5 ;  /* 0x000000ff75797207 */ /* 0x000fe40002800000 */
[C---:B------:R-:W-:Y:S02]  /*9ed0*/  LOP3.LUT P1, RZ, R177.reuse, 0xff00, RZ, 0xc0, !PT ;  /* 0x0000ff00b1ff7812 */ /* 0x040fe4000782c0ff */
[C---:B------:R-:W-:Y:S02]  /*9ee0*/  LOP3.LUT P6, RZ, R177.reuse, 0xff0000, RZ, 0xc0, !PT ;  /* 0x00ff0000b1ff7812 */ /* 0x040fe400078cc0ff */
[----:B------:R-:W-:Y:S02]  /*9ef0*/  ISETP.GE.U32.AND P5, PT, R177, 0x1000000, PT ;  /* 0x01000000b100780c */ /* 0x000fe40003fa6070 */
[----:B------:R-:W-:-:S02]  /*9f00*/  SEL R122, R118, RZ, P4 ;  /* 0x000000ff767a7207 */ /* 0x000fc40002000000 */
[----:B------:R-:W-:Y:S02]  /*9f10*/  SEL R123, R119, RZ, P3 ;  /* 0x000000ff777b7207 */ /* 0x000fe40001800000 */
[----:B------:R-:W-:Y:S02]  /*9f20*/  SEL R117, R117, RZ, P1 ;  /* 0x000000ff75757207 */ /* 0x000fe40000800000 */
[----:B------:R-:W-:Y:S02]  /*9f30*/  SEL R118, R118, RZ, P6 ;  /* 0x000000ff76767207 */ /* 0x000fe40003000000 */
[----:B------:R-:W-:Y:S01]  /*9f40*/  SEL R119, R119, RZ, P5 ;  /* 0x000000ff77777207 */ /* 0x000fe20002800000 */
[----:B------:R-:W-:Y:S06]  /*9f50*/  BRA `(.L_x_7013) ;  /* 0x00000008006c7947 */ /* 0x000fec0003800000 */
.L_x_7014:
        /* <DEDUP_REMOVED lines=37> */
.L_x_7010:
        /* <DEDUP_REMOVED lines=31> */
.L_x_7016:
        /* <DEDUP_REMOVED lines=29> */
.L_x_7015:
        /* <DEDUP_REMOVED lines=30> */
.L_x_7017:
        /* <DEDUP_REMOVED lines=28> */
.L_x_7013:
        /* <DEDUP_REMOVED lines=12> */
[----:B------:R-:W-:Y:S02]  /*a9d0*/  MOV R27, R19 ;  /* 0x00000013001b7202 */ /* 0x000fe40000000f00 */
[----:B0-----:R-:W-:Y:S01]  /*a9e0*/  MOV R25, R21 ;  /* 0x0000001500197202 */ /* 0x001fe20000000f00 */
        /* <DEDUP_REMOVED lines=36> */
[----:B------:R-:W-:-:S03]  /*ac30*/  MOV R12, R11 ;  /* 0x0000000b000c7202 */ /* 0x000fc60000000f00 */
        /* <DEDUP_REMOVED lines=36> */
.L_x_6959:
        /* <DEDUP_REMOVED lines=41> */
.L_x_7019:
        /* <DEDUP_REMOVED lines=15> */
.L_x_7325:


//--------------------- .text._ZN10layer_norm22ln_bwd_finalize_kernelINS_22Kernel_traits_finalizeILj7168EfffffjLb0ELj1024ELj4ENS_18Kernel_traits_baseILj7168EfffffjLj1024EEEEELb0ELb0EEEvNS_9BwdParamsE --------------------------
	.section	.text._ZN10layer_norm22ln_bwd_finalize_kernelINS_22Kernel_traits_finalizeILj7168EfffffjLb0ELj1024ELj4ENS_18Kernel_traits_baseILj7168EfffffjLj1024EEEEELb0ELb0EEEvNS_9BwdParamsE,"ax",@progbits
	.align	128
        .global         _ZN10layer_norm22ln_bwd_finalize_kernelINS_22Kernel_traits_finalizeILj7168EfffffjLb0ELj1024ELj4ENS_18Kernel_traits_baseILj7168EfffffjLj1024EEEEELb0ELb0EEEvNS_9BwdParamsE
        .type           _ZN10layer_norm22ln_bwd_finalize_kernelINS_22Kernel_traits_finalizeILj7168EfffffjLb0ELj1024ELj4ENS_18Kernel_traits_baseILj7168EfffffjLj1024EEEEELb0ELb0EEEvNS_9BwdParamsE,@function
        .size           _ZN10layer_norm22ln_bwd_finalize_kernelINS_22Kernel_traits_finalizeILj7168EfffffjLb0ELj1024ELj4ENS_18Kernel_traits_baseILj7168EfffffjLj1024EEEEELb0ELb0EEEvNS_9BwdParamsE,(.L_x_7326 - _ZN10layer_norm22ln_bwd_finalize_kernelINS_22Kernel_traits_finalizeILj7168EfffffjLb0ELj1024ELj4ENS_18Kernel_traits_baseILj7168EfffffjLj1024EEEEELb0ELb0EEEvNS_9BwdParamsE)
        .other          _ZN10layer_norm22ln_bwd_finalize_kernelINS_22Kernel_traits_finalizeILj7168EfffffjLb0ELj1024ELj4ENS_18Kernel_traits_baseILj7168EfffffjLj1024EEEEELb0ELb0EEEvNS_9BwdParamsE,@"STO_CUDA_ENTRY STV_DEFAULT"
_ZN10layer_norm22ln_bwd_finalize_kernelINS_22Kernel_traits_finalizeILj7168EfffffjLb0ELj1024ELj4ENS_18Kernel_traits_baseILj7168EfffffjLj1024EEEEELb0ELb0EEEvNS_9BwdParamsE:
.text._ZN10layer_norm22ln_bwd_finalize_kernelINS_22Kernel_traits_finalizeILj7168EfffffjLb0ELj1024ELj4ENS_18Kernel_traits_baseILj7168EfffffjLj1024EEEEELb0ELb0EEEvNS_9BwdParamsE:
        /* <DEDUP_REMOVED lines=82> */
.L_x_7024:
        /* <DEDUP_REMOVED lines=118> */
.L_x_7023:
[----:B------:R-:W-:Y:S05]  /*0c80*/  BSYNC.RECONVERGENT B1 ;  /* 0x0000000000017941 */ /* 0x000fea0003800200 */
.L_x_7022:
        /* <DEDUP_REMOVED lines=75> */
.L_x_7026:
[----:B------:R-:W-:Y:S05]  /*1140*/  BSYNC.RECONVERGENT B1 ;  /* 0x0000000000017941 */ /* 0x000fea0003800200 */
.L_x_7025:
        /* <DEDUP_REMOVED lines=37> */
.L_x_7028:
[----:B------:R-:W-:Y:S05]  /*13a0*/  BSYNC.RECONVERGENT B1 ;  /* 0x0000000000017941 */ /* 0x000fea0003800200 */
.L_x_7027:
[----:B------:R-:W-:Y:S05]  /*13b0*/  @!P1 BRA `(.L_x_7021) ;  /* 0x0000000000409947 */ /* 0x000fea0003800000 */
[----:B------:R-:W0:Y:S01]  /*13c0*/  LDC.64 R6, c[0x0][0x440] ;  /* 0x00011000ff067b82 */ /* 0x000e220000000a00 */
[----:B------:R-:W-:Y:S01]  /*13d0*/  IMAD R59, R2, R56, R59 ;  /* 0x00000038023b7224 */ /* 0x000fe200078e023b */
[----:B------:R-:W-:Y:S02]  /*13e0*/  LOP3.LUT R8, R8, 0x1f, RZ, 0xc0, !PT ;  /* 0x0000001f08087812 */ /* 0x000fe400078ec0ff */
[----:B------:R-:W-:Y:S02]  /*13f0*/  IADD3 R9, PT, PT, -R9, RZ, RZ ;  /* 0x000000ff09097210 */ /* 0x000fe40007ffe1ff */
[----:B------:R-:W-:Y:S02]  /*1400*/  IADD3 R59, PT, PT, R8, R59, RZ ;  /* 0x0000003b083b7210 */ /* 0x000fe40007ffe0ff */
[----:B------:R-:W1:Y:S05]  /*1410*/  LDC.64 R10, c[0x0][0x448] ;  /* 0x00011200ff0a7b82 */ /* 0x000e6a0000000a00 */
.L_x_7029:
        /* <DEDUP_REMOVED lines=10> */
.L_x_7021:
[----:B------:R-:W-:Y:S05]  /*14c0*/  BSYNC.RECONVERGENT B0 ;  /* 0x0000000000007941 */ /* 0x000fea0003800200 */
.L_x_7020:
        /* <DEDUP_REMOVED lines=57> */
.L_x_7030:
        /* <DEDUP_REMOVED lines=10> */
.L_x_7326:


//--------------------- .text._ZN10layer_norm40ln_parallel_residual_bwd_finalize_kernelINS_22Kernel_traits_finalizeILj7168EfffffjLb0ELj1024ELj4ENS_18Kernel_traits_baseILj7168EfffffjLj1024EEEEELb0EEEvNS_9BwdParamsE --------------------------
	.section	.text._ZN10layer_norm40ln_parallel_residual_bwd_finalize_kernelINS_22Kernel_traits_finalizeILj7168EfffffjLb0ELj1024ELj4ENS_18Kernel_traits_baseILj7168EfffffjLj1024EEEEELb0EEEvNS_9BwdParamsE,"ax",@progbits
	.align	128
        .global         _ZN10layer_norm40ln_parallel_residual_bwd_finalize_kernelINS_22Kernel_traits_finalizeILj7168EfffffjLb0ELj1024ELj4ENS_18Kernel_traits_baseILj7168EfffffjLj1024EEEEELb0EEEvNS_9BwdParamsE
        .type           _ZN10layer_norm40ln_parallel_residual_bwd_finalize_kernelINS_22Kernel_traits_finalizeILj7168EfffffjLb0ELj1024ELj4ENS_18Kernel_traits_baseILj7168EfffffjLj1024EEEEELb0EEEvNS_9BwdParamsE,@function
        .size           _ZN10layer_norm40ln_parallel_residual_bwd_finalize_kernelINS_22Kernel_traits_finalizeILj7168EfffffjLb0ELj1024ELj4ENS_18Kernel_traits_baseILj7168EfffffjLj1024EEEEELb0EEEvNS_9BwdParamsE,(.L_x_7327 - _ZN10layer_norm40ln_parallel_residual_bwd_finalize_kernelINS_22Kernel_traits_finalizeILj7168EfffffjLb0ELj1024ELj4ENS_18Kernel_traits_baseILj7168EfffffjLj1024EEEEELb0EEEvNS_9BwdParamsE)
        .other          _ZN10layer_norm40ln_parallel_residual_bwd_finalize_kernelINS_22Kernel_traits_finalizeILj7168EfffffjLb0ELj1024ELj4ENS_18Kernel_traits_baseILj7168EfffffjLj1024EEEEELb0EEEvNS_9BwdParamsE,@"STO_CUDA_ENTRY STV_DEFAULT"
_ZN10layer_norm40ln_parallel_residual_bwd_finalize_kernelINS_22Kernel_traits_finalizeILj7168EfffffjLb0ELj1024ELj4ENS_18Kernel_traits_baseILj7168EfffffjLj1024EEEEELb0EEEvNS_9BwdParamsE:
.text._ZN10layer_norm40ln_parallel_residual_bwd_finalize_kernelINS_22Kernel_traits_finalizeILj7168EfffffjLb0ELj1024ELj4ENS_18Kernel_traits_baseILj7168EfffffjLj1024EEEEELb0EEEvNS_9BwdParamsE:
        /* <DEDUP_REMOVED lines=60> */
.L_x_7035:
        /* <DEDUP_REMOVED lines=112> */
.L_x_7034:
[----:B------:R-:W-:Y:S05]  /*0ac0*/  BSYNC.RECONVERGENT B1 ;  /* 0x0000000000017941 */ /* 0x000fea0003800200 */
.L_x_7033:
        /* <DEDUP_REMOVED lines=65> */
.L_x_7037:
[----:B------:R-:W-:Y:S05]  /*0ee0*/  BSYNC.RECONVERGENT B1 ;  /* 0x0000000000017941 */ /* 0x000fea0003800200 */
.L_x_7036:
        /* <DEDUP_REMOVED lines=36> */
.L_x_7039:
[----:B------:R-:W-:Y:S05]  /*1130*/  BSYNC.RECONVERGENT B1 ;  /* 0x0000000000017941 */ /* 0x000fea0003800200 */
.L_x_7038:
        /* <DEDUP_REMOVED lines=18> */
.L_x_7032:
[----:B------:R-:W-:Y:S05]  /*1260*/  BSYNC.RECONVERGENT B0 ;  /* 0x0000000000007941 */ /* 0x000fea0003800200 */
.L_x_7031:
        /* <DEDUP_REMOVED lines=90> */
.L_x_7040:
        /* <DEDUP_REMOVED lines=15> */
.L_x_7327:


//--------------------- .text._ZN10layer_norm31ln_parallel_residual_bwd_kernelINS_13Kernel_traitsIfffffjLj7168ELj1ELj1ELj8ELj16ENS_18Kernel_traits_baseILj7168EfffffjLj256EEEEELb1ELb1ELb0EEEvNS_9BwdParamsE --------------------------
	.section	.text._ZN10layer_norm31ln_parallel_residual_bwd_kernelINS_13Kernel_traitsIfffffjLj7168ELj1ELj1ELj8ELj16ENS_18Kernel_traits_baseILj7168EfffffjLj256EEEEELb1ELb1ELb0EEEvNS_9BwdParamsE,"ax",@progbits
	.align	128
        .global         _ZN10layer_norm31ln_parallel_residual_bwd_kernelINS_13Kernel_traitsIfffffjLj7168ELj1ELj1ELj8ELj16ENS_18Kernel_traits_baseILj7168EfffffjLj256EEEEELb1ELb1ELb0EEEvNS_9BwdParamsE
        .type           _ZN10layer_norm31ln_parallel_residual_bwd_kernelINS_13Kernel_traitsIfffffjLj7168ELj1ELj1ELj8ELj16ENS_18Kernel_traits_baseILj7168EfffffjLj256EEEEELb1ELb1ELb0EEEvNS_9BwdParamsE,@function
        .size           _ZN10layer_norm31ln_parallel_residual_bwd_kernelINS_13Kernel_traitsIfffffjLj7168ELj1ELj1ELj8ELj16ENS_18Kernel_traits_baseILj7168EfffffjLj256EEEEELb1ELb1ELb0EEEvNS_9BwdParamsE,(.L_x_7328 - _ZN10layer_norm31ln_parallel_residual_bwd_kernelINS_13Kernel_traitsIfffffjLj7168ELj1ELj1ELj8ELj16ENS_18Kernel_traits_baseILj7168EfffffjLj256EEEEELb1ELb1ELb0EEEvNS_9BwdParamsE)
        .other          _ZN10layer_norm31ln_parallel_residual_bwd_kernelINS_13Kernel_traitsIfffffjLj7168ELj1ELj1ELj8ELj16ENS_18Kernel_traits_baseILj7168EfffffjLj256EEEEELb1ELb1ELb0EEEvNS_9BwdParamsE,@"STO_CUDA_ENTRY STV_DEFAULT"
_ZN10layer_norm31ln_parallel_residual_bwd_kernelINS_13Kernel_traitsIfffffjLj7168ELj1ELj1ELj8ELj16ENS_18Kernel_traits_baseILj7168EfffffjLj256EEEEELb1ELb1ELb0EEEvNS_9BwdParamsE:
.text._ZN10layer_norm31ln_parallel_residual_bwd_kernelINS_13Kernel_traitsIfffffjLj7168ELj1ELj1ELj8ELj16ENS_18Kernel_traits_baseILj7168EfffffjLj256EEEEELb1ELb1ELb0EEEvNS_9BwdParamsE:
        /* <DEDUP_REMOVED lines=28> */
[----:B--2---:R-:W5:Y:S02]  /*01c0*/  @P6 LDG.E.128 R132, desc[UR10][R2.64] ;  /* 0x0000000a02846981 */ /* 0x004f64000c1e1d00 */
[----:B------:R-:W0:Y:S01]  /*01d0*/  @P2 LDC.64 R18, c[0x0][0x3d0] ;  /* 0x0000f400ff122b82 */ /* 0x000e220000000a00 */
[C---:B-1----:R-:W-:Y:S01]  /*01e0*/  @P5 IMAD.WIDE.U32 R8, R5.reuse, 0x10, R6 ;  /* 0x0000001005085825 */ /* 0x042fe200078e0006 */
[----:B------:R-:W-:-:S04]  /*01f0*/  @P5 IADD3 R5, PT, PT, R5, 0x100, RZ ;  /* 0x0000010005055810 */ /* 0x000fc80007ffe0ff */
[----:B------:R1:W5:Y:S02]  /*0200*/  @P5 LDG.E.128 R128, desc[UR10][R8.64] ;  /* 0x0000000a08805981 */ /* 0x000364000c1e1d00 */
[----:B------:R-:W2:Y:S01]  /*0210*/  @P3 LDC.64 R20, c[0x0][0x3d0] ;  /* 0x0000f400ff143b82 */ /* 0x000ea20000000a00 */
[C---:B----4-:R-:W-:Y:S01]  /*0220*/  @P0 IMAD.WIDE.U32 R14, R5.reuse, 0x10, R14 ;  /* 0x00000010050e0825 */ /* 0x050fe200078e000e */
[----:B------:R-:W-:-:S04]  /*0230*/  @P0 IADD3 R5, PT, PT, R5, 0x100, RZ ;  /* 0x0000010005050810 */ /* 0x000fc80007ffe0ff */
[----:B------:R4:W5:Y:S01]  /*0240*/  @P0 LDG.E.128 R124, desc[UR10][R14.64] ;  /* 0x0000000a0e7c0981 */ /* 0x000962000c1e1d00 */
[C---:B---3--:R-:W-:Y:S01]  /*0250*/  @P1 IMAD.WIDE.U32 R16, R5.reuse, 0x10, R16 ;  /* 0x0000001005101825 */ /* 0x048fe200078e0010 */
[----:B------:R-:W-:Y:S01]  /*0260*/  @P1 IADD3 R5, PT, PT, R5, 0x100, RZ ;  /* 0x0000010005051810 */ /* 0x000fe20007ffe0ff */
[----:B------:R-:W3:Y:S03]  /*0270*/  @P4 LDC.64 R6, c[0x0][0x3d0] ;  /* 0x0000f400ff064b82 */ /* 0x000ee60000000a00 */
[----:B------:R4:W5:Y:S01]  /*0280*/  @P1 LDG.E.128 R120, desc[UR10][R16.64] ;  /* 0x0000000a10781981 */ /* 0x000962000c1e1d00 */
[C---:B0-----:R-:W-:Y:S01]  /*0290*/  @P2 IMAD.WIDE.U32 R18, R5.reuse, 0x10, R18 ;  /* 0x0000001005122825 */ /* 0x041fe200078e0012 */
[----:B------:R-:W-:-:S04]  /*02a0*/  @P2 IADD3 R5, PT, PT, R5, 0x100, RZ ;  /* 0x0000010005052810 */ /* 0x000fc80007ffe0ff */
[----:B------:R4:W5:Y:S01]  /*02b0*/  @P2 LDG.E.128 R116, desc[UR10][R18.64] ;  /* 0x0000000a12742981 */ /* 0x000962000c1e1d00 */
[C---:B--2---:R-:W-:Y:S01]  /*02c0*/  @P3 IMAD.WIDE.U32 R20, R5.reuse, 0x10, R20 ;  /* 0x0000001005143825 */ /* 0x044fe200078e0014 */
        /* <DEDUP_REMOVED lines=34> */
[----:B----4-:R-:W-:Y:S06]  /*04f0*/  @P4 BRA `(.L_x_7041) ;  /* 0x00000094005c4947 */ /* 0x010fec0003800000 */
        /* <DEDUP_REMOVED lines=38> */
.L_x_7128:
[----:B0-234-:R-:W0:Y:S01]  /*0760*/  LDC.64 R152, c[0x0][0x3c0] ;  /* 0x0000f000ff987b82 */ /* 0x01de220000000a00 */
        /* <DEDUP_REMOVED lines=10> */
[----:B-----5:R-:W-:Y:S02]  /*0810*/  SHF.R.S32.HI R7, RZ, 0x1f, R4 ;  /* 0x0000001fff077819 */ /* 0x020fe40000011404 */
[----:B------:R-:W-:-:S02]  /*0820*/  ISETP.GE.U32.AND P3, PT, R10, 0x600, PT ;  /* 0x000006000a00780c */ /* 0x000fc40003f66070 */
[----:B------:R-:W-:Y:S01]  /*0830*/  LEA.HI R8, R7, R4, RZ, 0x2 ;  /* 0x0000000407087211 */ /* 0x000fe200078f10ff */
[----:B------:R-:W-:Y:S01]  /*0840*/  BSSY.RECONVERGENT B0, `(.L_x_7042) ;  /* 0x000003a000007945 */ /* 0x000fe20003800200 */
[----:B------:R-:W-:Y:S02]  /*0850*/  P2R R4, PR, RZ, 0x4 ;  /* 0x00000004ff047803 */ /* 0x000fe40000000000 */
[----:B------:R-:W-:Y:S02]  /*0860*/  LEA.HI.SX32 R8, R8, R209, 0x1e ;  /* 0x000000d108087211 */ /* 0x000fe400078ff2ff */
[----:B------:R-:W-:Y:S02]  /*0870*/  CS2R R164, SRZ ;  /* 0x0000000000a47805 */ /* 0x000fe4000001ff00 */
[----:B------:R-:W-:Y:S01]  /*0880*/  ISETP.GE.U32.AND P2, PT, R10, 0x500, PT ;  /* 0x000005000a00780c */ /* 0x000fe20003f46070 */
[----:B0-----:R-:W-:-:S05]  /*0890*/  IMAD.WIDE R152, R9, 0x4, R152 ;  /* 0x0000000409987825 */ /* 0x001fca00078e0298 */
[----:B-----5:R0:W5:Y:S01]  /*08a0*/  LDG.E R7, desc[UR10][R152.64] ;  /* 0x0000000a98077981 */ /* 0x020162000c1e1900 */
[----:B------:R-:W-:Y:S02]  /*08b0*/  MOV R161, R8 ;  /* 0x0000000800a17202 */ /* 0x000fe40000000f00 */
[----:B--2---:R-:W-:Y:S01]  /*08c0*/  FSEL R160, R154, RZ, !P5 ;  /* 0x000000ff9aa07208 */ /* 0x004fe20006800000 */
[----:B0-----:R-:W-:Y:S06]  /*08d0*/  @!P4 BRA `(.L_x_7043) ;  /* 0x0000000000c0c947 */ /* 0x001fec0003800000 */
[----:B------:R-:W0:Y:S01]  /*08e0*/  LDC.64 R152, c[0x0][0x3a8] ;  /* 0x0000ea00ff987b82 */ /* 0x000e220000000a00 */
[----:B---3--:R-:W-:Y:S02]  /*08f0*/  ISETP.NE.U32.AND P5, PT, RZ, UR16, PT ;  /* 0x00000010ff007c0c */ /* 0x008fe4000bfa5070 */
[----:B----4-:R-:W-:Y:S02]  /*0900*/  ISETP.NE.U32.AND P4, PT, RZ, UR12, PT ;  /* 0x0000000cff007c0c */ /* 0x010fe4000bf85070 */
        /* <DEDUP_REMOVED lines=11> */
[----:B------:R-:W5:Y:S01]  /*09c0*/  LDG.E R5, desc[UR10][R166.64] ;  /* 0x0000000aa6057981 */ /* 0x000f62000c1e1900 */
[----:B0-----:R-:W-:-:S05]  /*09d0*/  @P5 IMAD.WIDE.U32 R162, R8, 0x10, R162 ;  /* 0x0000001008a25825 */ /* 0x001fca00078e00a2 */
[----:B------:R-:W5:Y:S01]  /*09e0*/  @P5 LDG.E.128 R48, desc[UR10][R162.64] ;  /* 0x0000000aa2305981 */ /* 0x000f62000c1e1d00 */
[C---:B-1----:R-:W-:Y:S01]  /*09f0*/  @P4 IMAD.WIDE.U32 R164, R8.reuse, 0x4, R164 ;  /* 0x0000000408a44825 */ /* 0x042fe200078e00a4 */
[----:B------:R-:W-:-:S04]  /*0a00*/  IADD3 R161, PT, PT, R8, 0x100, RZ ;  /* 0x0000010008a17810 */ /* 0x000fc80007ffe0ff */
[----:B------:R0:W5:Y:S01]  /*0a10*/  @P4 LDG.E R6, desc[UR10][R164.64] ;  /* 0x0000000aa4064981 */ /* 0x000162000c1e1900 */
[C---:B---3--:R-:W-:Y:S01]  /*0a20*/  FADD.FTZ R152, -R160.reuse, R152 ;  /* 0x00000098a0987221 */ /* 0x048fe20000010100 */
[----:B------:R-:W-:-:S03]  /*0a30*/  FADD.FTZ R170, -R160, R153 ;  /* 0x00000099a0aa7221 */ /* 0x000fc60000010100 */
[----:B-----5:R-:W-:Y:S01]  /*0a40*/  FMUL.FTZ R3, R7, R152 ;  /* 0x0000009807037220 */ /* 0x020fe20000410000 */
[----:B----4-:R-:W-:Y:S01]  /*0a50*/  FMUL.FTZ R184, R132, R156 ;  /* 0x0000009c84b87220 */ /* 0x010fe20000410000 */
[----:B------:R-:W-:Y:S01]  /*0a60*/  FMUL.FTZ R197, R133, R157 ;  /* 0x0000009d85c57220 */ /* 0x000fe20000410000 */
[C---:B------:R-:W-:Y:S01]  /*0a70*/  FADD.FTZ R154, -R160.reuse, R154 ;  /* 0x0000009aa09a7221 */ /* 0x040fe20000010100 */
[----:B------:R-:W-:Y:S01]  /*0a80*/  FMUL.FTZ R170, R7, R170 ;  /* 0x000000aa07aa7220 */ /* 0x000fe20000410000 */
[----:B------:R-:W-:Y:S01]  /*0a90*/  FADD.FTZ R152, RZ, R184 ;  /* 0x000000b8ff987221 */ /* 0x000fe20000010000 */
[----:B------:R-:W-:Y:S01]  /*0aa0*/  FFMA.FTZ R153, R3, R184, RZ ;  /* 0x000000b803997223 */ /* 0x000fe200000100ff */
[----:B------:R-:W-:Y:S01]  /*0ab0*/  FADD.FTZ R216, -R160, R155 ;  /* 0x0000009ba0d87221 */ /* 0x000fe20000010100 */
[----:B------:R-:W-:Y:S01]  /*0ac0*/  FMUL.FTZ R195, R7, R154 ;  /* 0x0000009a07c37220 */ /* 0x000fe20000410000 */
[----:B------:R-:W-:Y:S01]  /*0ad0*/  FADD.FTZ R155, R152, R197 ;  /* 0x000000c5989b7221 */ /* 0x000fe20000010000 */
        /* <DEDUP_REMOVED lines=14> */
[----:B0-----:R-:W-:Y:S01]  /*0bc0*/  FADD.FTZ R165, R154, R205 ;  /* 0x000000cd9aa57221 */ /* 0x001fe20000010000 */
[----:B------:R-:W-:-:S07]  /*0bd0*/  FFMA.FTZ R164, R216, R205, R153 ;  /* 0x000000cdd8a47223 */ /* 0x000fce0000010099 */
.L_x_7043:
[----:B---34-:R-:W-:Y:S05]  /*0be0*/  BSYNC.RECONVERGENT B0 ;  /* 0x0000000000007941 */ /* 0x018fea0003800200 */
.L_x_7042:
        /* <DEDUP_REMOVED lines=22> */
[----:B------:R-:W-:Y:S01]  /*0d50*/  IADD3 R161, PT, PT, R161, 0x100, RZ ;  /* 0x00000100a1a17810 */ /* 0x000fe20007ffe0ff */
[C---:B---3--:R-:W-:Y:S01]  /*0d60*/  FADD.FTZ R152, -R160.reuse, R152 ;  /* 0x00000098a0987221 */ /* 0x048fe20000010100 */
[----:B------:R-:W-:-:S03]  /*0d70*/  FADD.FTZ R168, -R160, R153 ;  /* 0x00000099a0a87221 */ /* 0x000fc60000010100 */
[----:B-----5:R-:W-:Y:S01]  /*0d80*/  FMUL.FTZ R169, R7, R152 ;  /* 0x0000009807a97220 */ /* 0x020fe20000410000 */
[----:B----4-:R-:W-:Y:S01]  /*0d90*/  FMUL.FTZ R182, R128, R156 ;  /* 0x0000009c80b67220 */ /* 0x010fe20000410000 */
[----:B------:R-:W-:Y:S01]  /*0da0*/  FMUL.FTZ R193, R129, R157 ;  /* 0x0000009d81c17220 */ /* 0x000fe20000410000 */
[C---:B------:R-:W-:Y:S01]  /*0db0*/  FADD.FTZ R154, -R160.reuse, R154 ;  /* 0x0000009aa09a7221 */ /* 0x040fe20000010100 */
[----:B------:R-:W-:Y:S01]  /*0dc0*/  FMUL.FTZ R168, R7, R168 ;  /* 0x000000a807a87220 */ /* 0x000fe20000410000 */
[----:B------:R-:W-:Y:S01]  /*0dd0*/  FADD.FTZ R152, R165, R182 ;  /* 0x000000b6a5987221 */ /* 0x000fe20000010000 */
[----:B------:R-:W-:Y:S01]  /*0de0*/  FFMA.FTZ R153, R169, R182, R164 ;  /* 0x000000b6a9997223 */ /* 0x000fe200000100a4 */
[----:B------:R-:W-:Y:S01]  /*0df0*/  FADD.FTZ R220, -R160, R155 ;  /* 0x0000009ba0dc7221 */ /* 0x000fe20000010100 */
[----:B------:R-:W-:Y:S01]  /*0e00*/  FMUL.FTZ R191, R7, R154 ;  /* 0x0000009a07bf7220 */ /* 0x000fe20000410000 */
[----:B------:R-:W-:Y:S01]  /*0e10*/  FADD.FTZ R155, R152, R193 ;  /* 0x000000c1989b7221 */ /* 0x000fe20000010000 */
[----:B------:R-:W-:Y:S01]  /*0e20*/  FMUL.FTZ R214, R130, R158 ;  /* 0x0000009e82d67220 */ /* 0x000fe20000410000 */
[----:B------:R-:W-:Y:S01]  /*0e30*/  FFMA.FTZ R152, R168, R193, R153 ;  /* 0x000000c1a8987223 */ /* 0x000fe20000010099 */
[----:B------:R-:W-:Y:S01]  /*0e40*/  FMUL.FTZ R203, R131, R159 ;  /* 0x0000009f83cb7220 */ /* 0x000fe20000410000 */
[----:B--2---:R-:W-:Y:S01]  /*0e50*/  FMUL.FTZ R212, R7, R220 ;  /* 0x000000dc07d47220 */ /* 0x004fe20000410000 */
        /* <DEDUP_REMOVED lines=12> */
.L_x_7045:
[----:B------:R-:W-:Y:S05]  /*0f20*/  BSYNC.RECONVERGENT B0 ;  /* 0x0000000000007941 */ /* 0x000fea0003800200 */
.L_x_7044:
        /* <DEDUP_REMOVED lines=50> */
.L_x_7047:
[----:B------:R-:W-:Y:S05]  /*1250*/  BSYNC.RECONVERGENT B0 ;  /* 0x0000000000007941 */ /* 0x000fea0003800200 */
.L_x_7046:
        /* <DEDUP_REMOVED lines=24> */
[C---:B-----5:R-:W-:Y:S01]  /*13e0*/  FMUL.FTZ R27, R7.reuse, R156 ;  /* 0x0000009c071b7220 */ /* 0x060fe20000410000 */
[----:B------:R-:W-:Y:S01]  /*13f0*/  FMUL.FTZ R28, R7, R28 ;  /* 0x0000001c071c7220 */ /* 0x000fe20000410000 */
[----:B----4-:R-:W-:Y:S01]  /*1400*/  FMUL.FTZ R178, R120, R152 ;  /* 0x0000009878b27220 */ /* 0x010fe20000410000 */
[----:B------:R-:W-:Y:S01]  /*1410*/  FADD.FTZ R64, R64, R152 ;  /* 0x0000009840407221 */ /* 0x000fe20000010000 */
[----:B------:R-:W-:Y:S01]  /*1420*/  FFMA.FTZ R92, R152, R27, R92 ;  /* 0x0000001b985c7223 */ /* 0x000fe2000001005c */
[C---:B------:R-:W-:Y:S01]  /*1430*/  FADD.FTZ R158, -R160.reuse, R158 ;  /* 0x0000009ea09e7221 */ /* 0x040fe20000010100 */
[----:B------:R-:W-:Y:S01]  /*1440*/  FADD.FTZ R65, R65, R153 ;  /* 0x0000009941417221 */ /* 0x000fe20000010000 */
[----:B------:R-:W-:Y:S01]  /*1450*/  FFMA.FTZ R93, R153, R28, R93 ;  /* 0x0000001c995d7223 */ /* 0x000fe2000001005d */
[----:B------:R-:W-:Y:S01]  /*1460*/  FMUL.FTZ R185, R121, R153 ;  /* 0x0000009979b97220 */ /* 0x000fe20000410000 */
[----:B------:R-:W-:Y:S01]  /*1470*/  FADD.FTZ R152, R165, R178 ;  /* 0x000000b2a5987221 */ /* 0x000fe20000010000 */
[----:B------:R-:W-:Y:S01]  /*1480*/  FFMA.FTZ R153, R27, R178, R164 ;  /* 0x000000b21b997223 */ /* 0x000fe200000100a4 */
[----:B------:R-:W-:Y:S01]  /*1490*/  FMUL.FTZ R183, R7, R158 ;  /* 0x0000009e07b77220 */ /* 0x000fe20000410000 */
[----:B------:R-:W-:Y:S01]  /*14a0*/  FADD.FTZ R204, -R160, R159 ;  /* 0x0000009fa0cc7221 */ /* 0x000fe20000010100 */
[----:B------:R-:W-:Y:S01]  /*14b0*/  FADD.FTZ R157, R152, R185 ;  /* 0x000000b9989d7221 */ /* 0x000fe20000010000 */
[----:B--2---:R-:W-:Y:S01]  /*14c0*/  FMUL.FTZ R206, R122, R154 ;  /* 0x0000009a7ace7220 */ /* 0x004fe20000410000 */
        /* <DEDUP_REMOVED lines=11> */
.L_x_7049:
[----:B------:R-:W-:Y:S05]  /*1580*/  BSYNC.RECONVERGENT B0 ;  /* 0x0000000000007941 */ /* 0x000fea0003800200 */
.L_x_7048:
        /* <DEDUP_REMOVED lines=33> */
[C---:B------:R-:W-:Y:S01]  /*17a0*/  FADD.FTZ R158, -R160.reuse, R158 ;  /* 0x0000009ea09e7221 */ /* 0x040fe20000010100 */
[----:B------:R-:W-:Y:S01]  /*17b0*/  FFMA.FTZ R153, R25, R172, R164 ;  /* 0x000000ac19997223 */ /* 0x000fe200000100a4 */
[----:B------:R-:W-:Y:S01]  /*17c0*/  FADD.FTZ R200, -R160, R159 ;  /* 0x0000009fa0c87221 */ /* 0x000fe20000010100 */
[----:B------:R-:W-:Y:S01]  /*17d0*/  FADD.FTZ R157, R152, R181 ;  /* 0x000000b5989d7221 */ /* 0x000fe20000010000 */
[----:B------:R-:W-:Y:S01]  /*17e0*/  FMUL.FTZ R179, R7, R158 ;  /* 0x0000009e07b37220 */ /* 0x000fe20000410000 */
        /* <DEDUP_REMOVED lines=11> */
[----:B--2---:R-:W-:-:S07]  /*18a0*/  FFMA.FTZ R164, R200, R198, R153 ;  /* 0x000000c6c8a47223 */ /* 0x004fce0000010099 */
.L_x_7051:
[----:B------:R-:W-:Y:S05]  /*18b0*/  BSYNC.RECONVERGENT B0 ;  /* 0x0000000000007941 */ /* 0x000fea0003800200 */
.L_x_7050:
        /* <DEDUP_REMOVED lines=17> */
[----:B------:R-:W2:Y:S06]  /*19d0*/  LDG.E.128 R152, desc[UR10][R152.64] ;  /* 0x0000000a98987981 */ /* 0x000eac000c1e1d00 */
[----:B------:R-:W0:Y:S01]  /*19e0*/  @P4 LDC.64 R162, c[0x0][0x3b8] ;  /* 0x0000ee00ffa24b82 */ /* 0x000e220000000a00 */
[----:B---3--:R-:W-:-:S05]  /*19f0*/  IMAD.WIDE.U32 R166, R161, 0x4, R166 ;  /* 0x00000004a1a67825 */ /* 0x008fca00078e00a6 */
[----:B------:R1:W5:Y:S01]  /*1a00*/  LDG.E R19, desc[UR10][R166.64] ;  /* 0x0000000aa6137981 */ /* 0x000362000c1e1900 */
[----:B0-----:R-:W-:-:S05]  /*1a10*/  @P4 IMAD.WIDE.U32 R162, R161, 0x4, R162 ;  /* 0x00000004a1a24825 */ /* 0x001fca00078e00a2 */
[----:B------:R1:W5:Y:S01]  /*1a20*/  @P4 LDG.E R18, desc[UR10][R162.64] ;  /* 0x0000000aa2124981 */ /* 0x000362000c1e1900 */
[----:B------:R-:W-:Y:S01]  /*1a30*/  IADD3 R161, PT, PT, R161, 0x100, RZ ;  /* 0x00000100a1a17810 */ /* 0x000fe20007ffe0ff */
[C---:B----4-:R-:W-:Y:S01]  /*1a40*/  FADD.FTZ R24, -R160.reuse, R156 ;  /* 0x0000009ca0187221 */ /* 0x050fe20000010100 */
[----:B--2---:R-:W-:-:S03]  /*1a50*/  FADD.FTZ R174, -R160, R157 ;  /* 0x0000009da0ae7221 */ /* 0x004fc60000010100 */
[C---:B-----5:R-:W-:Y:S01]  /*1a60*/  FMUL.FTZ R23, R7.reuse, R24 ;  /* 0x0000001807177220 */ /* 0x060fe20000410000 */
[----:B------:R-:W-:Y:S01]  /*1a70*/  FMUL.FTZ R24, R7, R174 ;  /* 0x000000ae07187220 */ /* 0x000fe20000410000 */
[----:B------:R-:W-:Y:S01]  /*1a80*/  FMUL.FTZ R174, R112, R152 ;  /* 0x0000009870ae7220 */ /* 0x000fe20000410000 */
        /* <DEDUP_REMOVED lines=23> */
.L_x_7053:
[----:B------:R-:W-:Y:S05]  /*1c00*/  BSYNC.RECONVERGENT B0 ;  /* 0x0000000000007941 */ /* 0x000fea0003800200 */
.L_x_7052:
        /* <DEDUP_REMOVED lines=21> */
[C---:B----4-:R-:W-:Y:S01]  /*1d60*/  FADD.FTZ R22, -R160.reuse, R156 ;  /* 0x0000009ca0167221 */ /* 0x050fe20000010100 */
[----:B------:R-:W-:-:S03]  /*1d70*/  FADD.FTZ R176, -R160, R157 ;  /* 0x0000009da0b07221 */ /* 0x000fc60000010100 */
[C---:B-----5:R-:W-:Y:S01]  /*1d80*/  FMUL.FTZ R31, R7.reuse, R22 ;  /* 0x00000016071f7220 */ /* 0x060fe20000410000 */
[----:B------:R-:W-:Y:S01]  /*1d90*/  FMUL.FTZ R22, R7, R176 ;  /* 0x000000b007167220 */ /* 0x000fe20000410000 */
[----:B--2---:R-:W-:Y:S01]  /*1da0*/  FMUL.FTZ R176, R108, R152 ;  /* 0x000000986cb07220 */ /* 0x004fe20000410000 */
        /* <DEDUP_REMOVED lines=23> */
.L_x_7055:
[----:B------:R-:W-:Y:S05]  /*1f20*/  BSYNC.RECONVERGENT B0 ;  /* 0x0000000000007941 */ /* 0x000fea0003800200 */
.L_x_7054:
        /* <DEDUP_REMOVED lines=32> */
.L_x_7057:
[----:B------:R-:W-:Y:S05]  /*2130*/  BSYNC.RECONVERGENT B0 ;  /* 0x0000000000007941 */ /* 0x000fea0003800200 */
.L_x_7056:
        /* <DEDUP_REMOVED lines=70> */
[----:B------:R-:W-:Y:S01]  /*25a0*/  SEL R152, R152, RZ, P4 ;  /* 0x000000ff98987207 */ /* 0x000fe20002000000 */
[----:B------:R-:W-:Y:S01]  /*25b0*/  FMUL.FTZ R162, R162, UR14 ;  /* 0x0000000ea2a27c20 */ /* 0x000fe20008410000 */
[----:B------:R-:W-:-:S04]  /*25c0*/  LOP3.LUT P4, RZ, R5, 0xff00, RZ, 0xc0, !PT ;  /* 0x0000ff0005ff7812 */ /* 0x000fc8000788c0ff */
[----:B------:R-:W-:Y:S01]  /*25d0*/  SEL R153, R154, RZ, P4 ;  /* 0x000000ff9a997207 */ /* 0x000fe20002000000 */
[----:B------:R-:W-:Y:S01]  /*25e0*/  FADD.FTZ R154, R218, -R155 ;  /* 0x8000009bda9a7221 */ /* 0x000fe20000010000 */
[----:B------:R-:W-:-:S03]  /*25f0*/  LOP3.LUT P4, RZ, R5, 0xff0000, RZ, 0xc0, !PT ;  /* 0x00ff000005ff7812 */ /* 0x000fc6000788c0ff */
[----:B------:R-:W-:-:S04]  /*2600*/  FMUL.FTZ R154, R7, R154 ;  /* 0x0000009a079a7220 */ /* 0x000fc80000410000 */
[----:B------:R-:W-:-:S05]  /*2610*/  FMUL.FTZ R154, R154, UR14 ;  /* 0x0000000e9a9a7c20 */ /* 0x000fca0008410000 */
[----:B------:R-:W-:Y:S02]  /*2620*/  SEL R154, R154, RZ, P4 ;  /* 0x000000ff9a9a7207 */ /* 0x000fe40002000000 */
[----:B------:R-:W-:-:S04]  /*2630*/  ISETP.GE.U32.AND P4, PT, R5, 0x1000000, PT ;  /* 0x010000000500780c */ /* 0x000fc80003f86070 */
[----:B------:R-:W-:Y:S01]  /*2640*/  SEL R155, R162, RZ, P4 ;  /* 0x000000ffa29b7207 */ /* 0x000fe20002000000 */
[----:B------:R-:W-:Y:S08]  /*2650*/  BRA `(.L_x_7063) ;  /* 0x0000000c00807947 */ /* 0x000ff00003800000 */
.L_x_7062:
[-CC-:B------:R-:W-:Y:S01]  /*2660*/  FFMA.FTZ R145, R3, R157.reuse, R156.reuse ;  /* 0x0000009d03917223 */ /* 0x180fe2000001009c */
[-CC-:B------:R-:W-:Y:S01]  /*2670*/  FFMA.FTZ R146, R170, R157.reuse, R156.reuse ;  /* 0x0000009daa927223 */ /* 0x180fe2000001009c */
[-C--:B------:R-:W-:Y:S01]  /*2680*/  FFMA.FTZ R147, R195, R157.reuse, R156 ;  /* 0x0000009dc3937223 */ /* 0x080fe2000001009c */
[----:B------:R-:W-:Y:S01]  /*2690*/  LOP3.LUT P4, RZ, R5, 0xff, RZ, 0xc0, !PT ;  /* 0x000000ff05ff7812 */ /* 0x000fe2000788c0ff */
[----:B------:R-:W-:Y:S01]  /*26a0*/  FADD.FTZ R144, R184, -R145 ;  /* 0x80000091b8907221 */ /* 0x000fe20000010000 */
[----:B------:R-:W-:Y:S01]  /*26b0*/  FADD.FTZ R146, R197, -R146 ;  /* 0x80000092c5927221 */ /* 0x000fe20000010000 */
[----:B------:R-:W-:Y:S02]  /*26c0*/  FFMA.FTZ R162, R216, R157, R156 ;  /* 0x0000009dd8a27223 */ /* 0x000fe4000001009c */
[C---:B-----5:R-:W-:Y:S01]  /*26d0*/  FMUL.FTZ R144, R7.reuse, R144 ;  /* 0x0000009007907220 */ /* 0x060fe20000410000 */
[----:B------:R-:W-:Y:S01]  /*26e0*/  FMUL.FTZ R145, R7, R146 ;  /* 0x0000009207917220 */ /* 0x000fe20000410000 */
[----:B------:R-:W-:Y:S01]  /*26f0*/  FADD.FTZ R146, R218, -R147 ;  /* 0x80000093da927221 */ /* 0x000fe20000010000 */
[----:B------:R-:W-:Y:S01]  /*2700*/  FADD.FTZ R162, R205, -R162 ;  /* 0x800000a2cda27221 */ /* 0x000fe20000010000 */
[----:B------:R-:W-:Y:S01]  /*2710*/  FMUL.FTZ R152, R144, UR14 ;  /* 0x0000000e90987c20 */ /* 0x000fe20008410000 */
[----:B------:R-:W-:Y:S01]  /*2720*/  FMUL.FTZ R153, R145, UR14 ;  /* 0x0000000e91997c20 */ /* 0x000fe20008410000 */
[C---:B------:R-:W-:Y:S01]  /*2730*/  FMUL.FTZ R146, R7.reuse, R146 ;  /* 0x0000009207927220 */ /* 0x040fe20000410000 */
        /* <DEDUP_REMOVED lines=11> */
.L_x_7061:
[----:B------:R-:W-:Y:S01]  /*27f0*/  UMOV UR4, UR6 ;  /* 0x0000000600047c82 */ /* 0x000fe20008000000 */
[----:B------:R-:W-:Y:S01]  /*2800*/  UMOV UR5, UR7 ;  /* 0x0000000700057c82 */ /* 0x000fe20008000000 */
[----:B------:R-:W-:-:S04]  /*2810*/  UISETP.NE.U32.AND UP0, UPT, UR4, URZ, UPT ;  /* 0x000000ff0400728c */ /* 0x000fc8000bf05070 */
[----:B------:R-:W-:-:S09]  /*2820*/  UISETP.NE.AND.EX UP0, UPT, UR5, URZ, UPT, UP0 ;  /* 0x000000ff0500728c */ /* 0x000fd2000bf05300 */
[----:B------:R-:W-:Y:S05]  /*2830*/  BRA.U UP0, `(.L_x_7064) ;  /* 0x0000000100647547 */ /* 0x000fea000b800000 */
[-CC-:B------:R-:W-:Y:S01]  /*2840*/  FFMA.FTZ R153, R3, R157.reuse, R156.reuse ;  /* 0x0000009d03997223 */ /* 0x180fe2000001009c */
[-CC-:B------:R-:W-:Y:S01]  /*2850*/  FFMA.FTZ R154, R170, R157.reuse, R156.reuse ;  /* 0x0000009daa9a7223 */ /* 0x180fe2000001009c */
[-C--:B------:R-:W-:Y:S01]  /*2860*/  FFMA.FTZ R155, R195, R157.reuse, R156 ;  /* 0x0000009dc39b7223 */ /* 0x080fe2000001009c */
[----:B------:R-:W-:Y:S01]  /*2870*/  LOP3.LUT P4, RZ, R5, 0xff, RZ, 0xc0, !PT ;  /* 0x000000ff05ff7812 */ /* 0x000fe2000788c0ff */
[----:B------:R-:W-:Y:S01]  /*2880*/  FADD.FTZ R152, R184, -R153 ;  /* 0x80000099b8987221 */ /* 0x000fe20000010000 */
[----:B------:R-:W-:Y:S01]  /*2890*/  FADD.FTZ R154, R197, -R154 ;  /* 0x8000009ac59a7221 */ /* 0x000fe20000010000 */
[----:B------:R-:W-:Y:S02]  /*28a0*/  FFMA.FTZ R162, R216, R157, R156 ;  /* 0x0000009dd8a27223 */ /* 0x000fe4000001009c */
[C---:B-----5:R-:W-:Y:S01]  /*28b0*/  FFMA.FTZ R152, R7.reuse, R152, R48 ;  /* 0x0000009807987223 */ /* 0x060fe20000010030 */
[----:B------:R-:W-:Y:S01]  /*28c0*/  FFMA.FTZ R153, R7, R154, R49 ;  /* 0x0000009a07997223 */ /* 0x000fe20000010031 */
[----:B------:R-:W-:Y:S01]  /*28d0*/  FADD.FTZ R154, R218, -R155 ;  /* 0x8000009bda9a7221 */ /* 0x000fe20000010000 */
[----:B------:R-:W-:Y:S01]  /*28e0*/  FADD.FTZ R162, R205, -R162 ;  /* 0x800000a2cda27221 */ /* 0x000fe20000010000 */
[----:B------:R-:W-:Y:S01]  /*28f0*/  FMUL.FTZ R152, R152, UR14 ;  /* 0x0000000e98987c20 */ /* 0x000fe20008410000 */
[----:B------:R-:W-:Y:S01]  /*2900*/  FMUL.FTZ R153, R153, UR14 ;  /* 0x0000000e99997c20 */ /* 0x000fe20008410000 */
[C---:B------:R-:W-:Y:S01]  /*2910*/  FFMA.FTZ R154, R7.reuse, R154, R50 ;  /* 0x0000009a079a7223 */ /* 0x040fe20000010032 */
        /* <DEDUP_REMOVED lines=11> */
.L_x_7064:
        /* <DEDUP_REMOVED lines=25> */
.L_x_7060:
        /* <DEDUP_REMOVED lines=41> */
.L_x_7066:
        /* <DEDUP_REMOVED lines=33> */
.L_x_7065:
        /* <DEDUP_REMOVED lines=38> */
.L_x_7067:
        /* <DEDUP_REMOVED lines=32> */
.L_x_7063:
        /* <DEDUP_REMOVED lines=14> */
.L_x_7059:
[----:B------:R-:W-:Y:S05]  /*3540*/  BSYNC.RECONVERGENT B0 ;  /* 0x0000000000007941 */ /* 0x000fea0003800200 */
.L_x_7058:
        /* <DEDUP_REMOVED lines=46> */
.L_x_7072:
        /* <DEDUP_REMOVED lines=33> */
.L_x_7071:
[----:B0-----:R-:W0:Y:S02]  /*3a40*/  LDC.64 R148, c[0x0][0x478] ;  /* 0x00011e00ff947b82 */ /* 0x001e240000000a00 */
        /* <DEDUP_REMOVED lines=36> */
.L_x_7074:
        /* <DEDUP_REMOVED lines=33> */
.L_x_7070:
        /* <DEDUP_REMOVED lines=32> */
.L_x_7076:
        /* <DEDUP_REMOVED lines=25> */
.L_x_7075:
        /* <DEDUP_REMOVED lines=29> */
.L_x_7077:
        /* <DEDUP_REMOVED lines=23> */
[----:B------:R-:W-:-:S09]  /*4570*/  SEL R155, R162, RZ, P6 ;  /* 0x000000ffa29b7207 */ /* 0x000fd20003000000 */
.L_x_7073:
        /* <DEDUP_REMOVED lines=10> */
.L_x_7069:
[----:B------:R-:W-:Y:S05]  /*4620*/  BSYNC.RECONVERGENT B0 ;  /* 0x0000000000007941 */ /* 0x000fea0003800200 */
.L_x_7068:
        /* <DEDUP_REMOVED lines=45> */
.L_x_7082:
        /* <DEDUP_REMOVED lines=33> */
.L_x_7081:
[----:B0--3--:R-:W0:Y:S02]  /*4b10*/  LDC.64 R148, c[0x0][0x478] ;  /* 0x00011e00ff947b82 */ /* 0x009e240000000a00 */
        /* <DEDUP_REMOVED lines=36> */
.L_x_7084:
        /* <DEDUP_REMOVED lines=33> */
.L_x_7080:
        /* <DEDUP_REMOVED lines=32> */
.L_x_7086:
        /* <DEDUP_REMOVED lines=25> */
.L_x_7085:
        /* <DEDUP_REMOVED lines=29> */
.L_x_7087:
        /* <DEDUP_REMOVED lines=24> */
.L_x_7083:
        /* <DEDUP_REMOVED lines=10> */
.L_x_7079:
[----:B------:R-:W-:Y:S05]  /*56f0*/  BSYNC.RECONVERGENT B0 ;  /* 0x0000000000007941 */ /* 0x000fea0003800200 */
.L_x_7078:
        /* <DEDUP_REMOVED lines=45> */
.L_x_7092:
        /* <DEDUP_REMOVED lines=33> */
.L_x_7091:
[----:B0--34-:R-:W0:Y:S02]  /*5be0*/  LDC.64 R148, c[0x0][0x478] ;  /* 0x00011e00ff947b82 */ /* 0x019e240000000a00 */
        /* <DEDUP_REMOVED lines=36> */
.L_x_7094:
        /* <DEDUP_REMOVED lines=33> */
.L_x_7090:
        /* <DEDUP_REMOVED lines=32> */
.L_x_7096:
        /* <DEDUP_REMOVED lines=25> */
.L_x_7095:
        /* <DEDUP_REMOVED lines=29> */
.L_x_7097:
        /* <DEDUP_REMOVED lines=24> */
.L_x_7093:
        /* <DEDUP_REMOVED lines=10> */
.L_x_7089:
[----:B------:R-:W-:Y:S05]  /*67c0*/  BSYNC.RECONVERGENT B0 ;  /* 0x0000000000007941 */ /* 0x000fea0003800200 */
.L_x_7088:
        /* <DEDUP_REMOVED lines=23> */
[----:B------:R-:W-:Y:S01]  /*6940*/  FMUL.FTZ R149, R145, UR14 ;  /* 0x0000000e91957c20 */ /* 0x000fe20008410000 */
[----:B------:R-:W-:Y:S01]  /*6950*/  FFMA.FTZ R147, R200, R157, R156 ;  /* 0x0000009dc8937223 */ /* 0x000fe2000001009c */
[----:B------:R-:W-:-:S02]  /*6960*/  FMUL.FTZ R150, R146, UR14 ;  /* 0x0000000e92967c20 */ /* 0x000fc40008410000 */
[----:B------:R-:W-:Y:S01]  /*6970*/  SEL R152, R148, RZ, P6 ;  /* 0x000000ff94987207 */ /* 0x000fe20003000000 */
[----:B------:R-:W-:Y:S01]  /*6980*/  FADD.FTZ R162, R198, -R147 ;  /* 0x80000093c6a27221 */ /* 0x000fe20000010000 */
[----:B------:R-:W-:-:S03]  /*6990*/  LOP3.LUT P6, RZ, R16, 0xff, RZ, 0xc0, !PT ;  /* 0x000000ff10ff7812 */ /* 0x000fc600078cc0ff */
[----:B------:R-:W-:Y:S01]  /*69a0*/  FFMA.FTZ R147, R7, R162, R35 ;  /* 0x000000a207937223 */ /* 0x000fe20000010023 */
[----:B------:R-:W-:Y:S02]  /*69b0*/  SEL R148, R148, RZ, P6 ;  /* 0x000000ff94947207 */ /* 0x000fe40003000000 */
        /* <DEDUP_REMOVED lines=14> */
.L_x_7102:
        /* <DEDUP_REMOVED lines=23> */
[----:B------:R-:W-:Y:S01]  /*6c10*/  SEL R150, R151, RZ, P6 ;  /* 0x000000ff97967207 */ /* 0x000fe20003000000 */
[----:B------:R-:W-:Y:S01]  /*6c20*/  FFMA.FTZ R151, R200, R157, R156 ;  /* 0x0000009dc8977223 */ /* 0x000fe2000001009c */
[----:B------:R-:W-:-:S03]  /*6c30*/  ISETP.GE.U32.AND P6, PT, R17, 0x1000000, PT ;  /* 0x010000001100780c */ /* 0x000fc60003fc6070 */
[----:B------:R-:W-:-:S04]  /*6c40*/  FADD.FTZ R162, R198, -R151 ;  /* 0x80000097c6a27221 */ /* 0x000fc80000010000 */
[----:B------:R-:W-:-:S04]  /*6c50*/  FFMA.FTZ R162, R7, R162, R35 ;  /* 0x000000a207a27223 */ /* 0x000fc80000010023 */
[----:B------:R-:W-:-:S05]  /*6c60*/  FMUL.FTZ R162, R162, UR14 ;  /* 0x0000000ea2a27c20 */ /* 0x000fca0008410000 */
[----:B------:R-:W-:Y:S02]  /*6c70*/  SEL R155, R162, RZ, P6 ;  /* 0x000000ffa29b7207 */ /* 0x000fe40003000000 */
[----:B------:R-:W-:-:S04]  /*6c80*/  ISETP.GE.U32.AND P6, PT, R16, 0x1000000, PT ;  /* 0x010000001000780c */ /* 0x000fc80003fc6070 */
[----:B------:R-:W-:Y:S01]  /*6c90*/  SEL R151, R162, RZ, P6 ;  /* 0x000000ffa2977207 */ /* 0x000fe20003000000 */
[----:B------:R-:W-:Y:S08]  /*6ca0*/  BRA `(.L_x_7103) ;  /* 0x0000000800d07947 */ /* 0x000ff00003800000 */
.L_x_7101:
[----:B0--34-:R-:W0:Y:S02]  /*6cb0*/  LDC.64 R148, c[0x0][0x478] ;  /* 0x00011e00ff947b82 */ /* 0x019e240000000a00 */
[----:B0-----:R-:W-:-:S04]  /*6cc0*/  ISETP.NE.U32.AND P5, PT, R148, RZ, PT ;  /* 0x000000ff9400720c */ /* 0x001fc80003fa5070 */
[----:B------:R-:W-:-:S13]  /*6cd0*/  ISETP.NE.AND.EX P5, PT, R149, RZ, PT, P5 ;  /* 0x000000ff9500720c */ /* 0x000fda0003fa5350 */
[----:B------:R-:W-:Y:S05]  /*6ce0*/  @!P5 BRA `(.L_x_7104) ;  /* 0x000000000084d947 */ /* 0x000fea0003800000 */
[-CC-:B------:R-:W-:Y:S01]  /*6cf0*/  FFMA.FTZ R145, R25, R157.reuse, R156.reuse ;  /* 0x0000009d19917223 */ /* 0x180fe2000001009c */
[-CC-:B------:R-:W-:Y:S01]  /*6d00*/  FFMA.FTZ R146, R26, R157.reuse, R156.reuse ;  /* 0x0000009d1a927223 */ /* 0x180fe2000001009c */
[----:B------:R-:W-:Y:S01]  /*6d10*/  LOP3.LUT P6, RZ, R17, 0xff, RZ, 0xc0, !PT ;  /* 0x000000ff11ff7812 */ /* 0x000fe200078cc0ff */
[----:B------:R-:W-:Y:S01]  /*6d20*/  FFMA.FTZ R147, R179, R157, R156 ;  /* 0x0000009db3937223 */ /* 0x000fe2000001009c */
[----:B------:R-:W-:Y:S01]  /*6d30*/  FADD.FTZ R144, R172, -R145 ;  /* 0x80000091ac907221 */ /* 0x000fe20000010000 */
[----:B------:R-:W-:-:S03]  /*6d40*/  FADD.FTZ R146, R181, -R146 ;  /* 0x80000092b5927221 */ /* 0x000fc60000010000 */
[C---:B-----5:R-:W-:Y:S01]  /*6d50*/  FMUL.FTZ R144, R7.reuse, R144 ;  /* 0x0000009007907220 */ /* 0x060fe20000410000 */
[----:B------:R-:W-:Y:S01]  /*6d60*/  FMUL.FTZ R145, R7, R146 ;  /* 0x0000009207917220 */ /* 0x000fe20000410000 */
[----:B------:R-:W-:Y:S01]  /*6d70*/  FADD.FTZ R146, R202, -R147 ;  /* 0x80000093ca927221 */ /* 0x000fe20000010000 */
[----:B------:R-:W-:Y:S01]  /*6d80*/  FFMA.FTZ R147, R200, R157, R156 ;  /* 0x0000009dc8937223 */ /* 0x000fe2000001009c */
[----:B------:R-:W-:Y:S01]  /*6d90*/  FMUL.FTZ R148, R144, UR14 ;  /* 0x0000000e90947c20 */ /* 0x000fe20008410000 */
[----:B------:R-:W-:Y:S01]  /*6da0*/  FMUL.FTZ R149, R145, UR14 ;  /* 0x0000000e91957c20 */ /* 0x000fe20008410000 */
[C---:B------:R-:W-:Y:S01]  /*6db0*/  FMUL.FTZ R146, R7.reuse, R146 ;  /* 0x0000009207927220 */ /* 0x040fe20000410000 */
[----:B------:R-:W-:Y:S02]  /*6dc0*/  FADD.FTZ R162, R198, -R147 ;  /* 0x80000093c6a27221 */ /* 0x000fe40000010000 */
        /* <DEDUP_REMOVED lines=19> */
.L_x_7104:
        /* <DEDUP_REMOVED lines=18> */
[----:B------:R-:W-:Y:S01]  /*7020*/  FFMA.FTZ R151, R200, R157, R156 ;  /* 0x0000009dc8977223 */ /* 0x000fe2000001009c */
[----:B------:R-:W-:Y:S02]  /*7030*/  LOP3.LUT P6, RZ, R17, 0xff0000, RZ, 0xc0, !PT ;  /* 0x00ff000011ff7812 */ /* 0x000fe400078cc0ff */
[----:B------:R-:W-:Y:S01]  /*7040*/  FMUL.FTZ R150, R7, R150 ;  /* 0x0000009607967220 */ /* 0x000fe20000410000 */
[----:B------:R-:W-:-:S03]  /*7050*/  FADD.FTZ R162, R198, -R151 ;  /* 0x80000097c6a27221 */ /* 0x000fc60000010000 */
[----:B------:R-:W-:Y:S01]  /*7060*/  FMUL.FTZ R150, R150, UR14 ;  /* 0x0000000e96967c20 */ /* 0x000fe20008410000 */
[----:B------:R-:W-:-:S04]  /*7070*/  FMUL.FTZ R162, R7, R162 ;  /* 0x000000a207a27220 */ /* 0x000fc80000410000 */
[----:B------:R-:W-:Y:S01]  /*7080*/  SEL R154, R150, RZ, P6 ;  /* 0x000000ff969a7207 */ /* 0x000fe20003000000 */
[----:B------:R-:W-:Y:S01]  /*7090*/  FMUL.FTZ R162, R162, UR14 ;  /* 0x0000000ea2a27c20 */ /* 0x000fe20008410000 */
[----:B------:R-:W-:-:S04]  /*70a0*/  LOP3.LUT P6, RZ, R16, 0xff0000, RZ, 0xc0, !PT ;  /* 0x00ff000010ff7812 */ /* 0x000fc800078cc0ff */
[----:B------:R-:W-:Y:S02]  /*70b0*/  SEL R150, R150, RZ, P6 ;  /* 0x000000ff96967207 */ /* 0x000fe40003000000 */
[----:B------:R-:W-:-:S04]  /*70c0*/  ISETP.GE.U32.AND P6, PT, R17, 0x1000000, PT ;  /* 0x010000001100780c */ /* 0x000fc80003fc6070 */
[----:B------:R-:W-:Y:S02]  /*70d0*/  SEL R155, R162, RZ, P6 ;  /* 0x000000ffa29b7207 */ /* 0x000fe40003000000 */
[----:B------:R-:W-:-:S04]  /*70e0*/  ISETP.GE.U32.AND P6, PT, R16, 0x1000000, PT ;  /* 0x010000001000780c */ /* 0x000fc80003fc6070 */
[----:B------:R-:W-:Y:S01]  /*70f0*/  SEL R151, R162, RZ, P6 ;  /* 0x000000ffa2977207 */ /* 0x000fe20003000000 */
[----:B------:R-:W-:Y:S08]  /*7100*/  BRA `(.L_x_7103) ;  /* 0x0000000400b87947 */ /* 0x000ff00003800000 */
.L_x_7100:
        /* <DEDUP_REMOVED lines=9> */
[----:B------:R-:W-:Y:S01]  /*71a0*/  FFMA.FTZ R147, R179, R157, R156 ;  /* 0x0000009db3937223 */ /* 0x000fe2000001009c */
[----:B------:R-:W-:Y:S01]  /*71b0*/  LOP3.LUT P6, RZ, R17, 0xff, RZ, 0xc0, !PT ;  /* 0x000000ff11ff7812 */ /* 0x000fe200078cc0ff */
[----:B------:R-:W-:Y:S01]  /*71c0*/  FADD.FTZ R145, R172, -R145 ;  /* 0x80000091ac917221 */ /* 0x000fe20000010000 */
[----:B------:R-:W-:Y:S01]  /*71d0*/  FADD.FTZ R146, R181, -R146 ;  /* 0x80000092b5927221 */ /* 0x000fe20000010000 */
[----:B------:R-:W-:Y:S02]  /*71e0*/  FADD.FTZ R147, R202, -R147 ;  /* 0x80000093ca937221 */ /* 0x000fe40000010000 */
[C---:B-----5:R-:W-:Y:S01]  /*71f0*/  FFMA.FTZ R144, R7.reuse, R145, R32 ;  /* 0x0000009107907223 */ /* 0x060fe20000010020 */
[C---:B------:R-:W-:Y:S01]  /*7200*/  FFMA.FTZ R145, R7.reuse, R146, R33 ;  /* 0x0000009207917223 */ /* 0x040fe20000010021 */
[----:B------:R-:W-:Y:S01]  /*7210*/  FFMA.FTZ R146, R7, R147, R34 ;  /* 0x0000009307927223 */ /* 0x000fe20000010022 */
[----:B------:R-:W-:Y:S01]  /*7220*/  FFMA.FTZ R147, R200, R157, R156 ;  /* 0x0000009dc8937223 */ /* 0x000fe2000001009c */
[----:B------:R-:W-:Y:S01]  /*7230*/  FMUL.FTZ R152, R144, UR14 ;  /* 0x0000000e90987c20 */ /* 0x000fe20008410000 */
[----:B------:R-:W-:Y:S01]  /*7240*/  FMUL.FTZ R153, R145, UR14 ;  /* 0x0000000e91997c20 */ /* 0x000fe20008410000 */
[----:B------:R-:W-:Y:S01]  /*7250*/  FMUL.FTZ R154, R146, UR14 ;  /* 0x0000000e929a7c20 */ /* 0x000fe20008410000 */
[----:B------:R-:W-:-:S02]  /*7260*/  FADD.FTZ R162, R198, -R147 ;  /* 0x80000093c6a27221 */ /* 0x000fc40000010000 */
[----:B------:R-:W-:Y:S02]  /*7270*/  SEL R152, R152, RZ, P6 ;  /* 0x000000ff98987207 */ /* 0x000fe40003000000 */
[----:B------:R-:W-:Y:S01]  /*7280*/  LOP3.LUT P6, RZ, R17, 0xff00, RZ, 0xc0, !PT ;  /* 0x0000ff0011ff7812 */ /* 0x000fe200078cc0ff */
[----:B------:R-:W-:-:S03]  /*7290*/  FFMA.FTZ R147, R7, R162, R35 ;  /* 0x000000a207937223 */ /* 0x000fc60000010023 */
[----:B------:R-:W-:Y:S01]  /*72a0*/  SEL R153, R153, RZ, P6 ;  /* 0x000000ff99997207 */ /* 0x000fe20003000000 */
[----:B------:R-:W-:Y:S01]  /*72b0*/  FMUL.FTZ R155, R147, UR14 ;  /* 0x0000000e939b7c20 */ /* 0x000fe20008410000 */
[----:B------:R-:W-:-:S04]  /*72c0*/  LOP3.LUT P6, RZ, R17, 0xff0000, RZ, 0xc0, !PT ;  /* 0x00ff000011ff7812 */ /* 0x000fc800078cc0ff */
[----:B------:R-:W-:Y:S02]  /*72d0*/  SEL R154, R154, RZ, P6 ;  /* 0x000000ff9a9a7207 */ /* 0x000fe40003000000 */
[----:B------:R-:W-:-:S04]  /*72e0*/  ISETP.GE.U32.AND P6, PT, R17, 0x1000000, PT ;  /* 0x010000001100780c */ /* 0x000fc80003fc6070 */
[----:B------:R-:W-:Y:S01]  /*72f0*/  SEL R155, R155, RZ, P6 ;  /* 0x000000ff9b9b7207 */ /* 0x000fe20003000000 */
[----:B------:R-:W-:Y:S08]  /*7300*/  BRA `(.L_x_7103) ;  /* 0x0000000400387947 */ /* 0x000ff00003800000 */
.L_x_7106:
        /* <DEDUP_REMOVED lines=9> */
[----:B------:R-:W-:-:S02]  /*73a0*/  FFMA.FTZ R155, R7, R155, R34 ;  /* 0x0000009b079b7223 */ /* 0x000fc40000010022 */
[----:B------:R-:W-:Y:S01]  /*73b0*/  FMUL.FTZ R153, R153, UR14 ;  /* 0x0000000e99997c20 */ /* 0x000fe20008410000 */
[----:B------:R-:W-:Y:S01]  /*73c0*/  FMUL.FTZ R154, R154, UR14 ;  /* 0x0000000e9a9a7c20 */ /* 0x000fe20008410000 */
[----:B------:R-:W-:-:S03]  /*73d0*/  FMUL.FTZ R155, R155, UR14 ;  /* 0x0000000e9b9b7c20 */ /* 0x000fc60008410000 */
        /* <DEDUP_REMOVED lines=10> */
[----:B------:R-:W-:Y:S01]  /*7480*/  SEL R155, R162, RZ, P6 ;  /* 0x000000ffa29b7207 */ /* 0x000fe20003000000 */
[----:B------:R-:W-:Y:S06]  /*7490*/  BRA `(.L_x_7103) ;  /* 0x0000000000d47947 */ /* 0x000fec0003800000 */
.L_x_7105:
        /* <DEDUP_REMOVED lines=16> */
[----:B------:R-:W-:Y:S01]  /*75a0*/  FMUL.FTZ R146, R7, R146 ;  /* 0x0000009207927220 */ /* 0x000fe20000410000 */
        /* <DEDUP_REMOVED lines=9> */
[----:B------:R-:W-:-:S04]  /*7640*/  ISETP.GE.U32.AND P6, PT, R17, 0x1000000, PT ;  /* 0x010000001100780c */ /* 0x000fc80003fc6070 */
[----:B------:R-:W-:Y:S01]  /*7650*/  SEL R155, R155, RZ, P6 ;  /* 0x000000ff9b9b7207 */ /* 0x000fe20003000000 */
[----:B------:R-:W-:Y:S08]  /*7660*/  BRA `(.L_x_7103) ;  /* 0x0000000000607947 */ /* 0x000ff00003800000 */
.L_x_7107:
        /* <DEDUP_REMOVED lines=22> */
[----:B------:R-:W-:-:S04]  /*77d0*/  ISETP.GE.U32.AND P6, PT, R17, 0x1000000, PT ;  /* 0x010000001100780c */ /* 0x000fc80003fc6070 */
[----:B------:R-:W-:-:S09]  /*77e0*/  SEL R155, R162, RZ, P6 ;  /* 0x000000ffa29b7207 */ /* 0x000fd20003000000 */
.L_x_7103:
        /* <DEDUP_REMOVED lines=10> */
.L_x_7099:
[----:B------:R-:W-:Y:S05]  /*7890*/  BSYNC.RECONVERGENT B0 ;  /* 0x0000000000007941 */ /* 0x000fea0003800200 */
.L_x_7098:
        /* <DEDUP_REMOVED lines=45> */
.L_x_7112:
        /* <DEDUP_REMOVED lines=33> */
.L_x_7111:
        /* <DEDUP_REMOVED lines=37> */
.L_x_7114:
        /* <DEDUP_REMOVED lines=33> */
.L_x_7110:
        /* <DEDUP_REMOVED lines=32> */
.L_x_7116:
        /* <DEDUP_REMOVED lines=25> */
.L_x_7115:
        /* <DEDUP_REMOVED lines=29> */
.L_x_7117:
        /* <DEDUP_REMOVED lines=24> */
.L_x_7113:
        /* <DEDUP_REMOVED lines=10> */
.L_x_7109:
[----:B------:R-:W-:Y:S05]  /*8960*/  BSYNC.RECONVERGENT B0 ;  /* 0x0000000000007941 */ /* 0x000fea0003800200 */
.L_x_7108:
        /* <DEDUP_REMOVED lines=46> */
.L_x_7122:
        /* <DEDUP_REMOVED lines=33> */
.L_x_7121:
        /* <DEDUP_REMOVED lines=37> */
.L_x_7124:
        /* <DEDUP_REMOVED lines=33> */
.L_x_7120:
        /* <DEDUP_REMOVED lines=32> */
.L_x_7126:
[-CC-:B------:R-:W-:Y:S01]  /*94c0*/  FFMA.FTZ R153, R188, R157.reuse, R156.reuse ;  /* 0x0000009dbc997223 */ /* 0x180fe2000001009c */
[-CC-:B------:R-:W-:Y:S01]  /*94d0*/  FFMA.FTZ R154, R22, R157.reuse, R156.reuse ;  /* 0x0000009d169a7223 */ /* 0x180fe2000001009c */
[----:B------:R-:W-:Y:S02]  /*94e0*/  ISETP.GE.U32.AND P6, PT, R20, 0x1000000, PT ;  /* 0x010000001400780c */ /* 0x000fe40003fc6070 */
[----:B------:R-:W-:Y:S01]  /*94f0*/  FADD.FTZ R152, R186, -R153 ;  /* 0x80000099ba987221 */ /* 0x000fe20000010000 */
[-C--:B------:R-:W-:Y:S01]  /*9500*/  FFMA.FTZ R153, R31, R157.reuse, R156 ;  /* 0x0000009d1f997223 */ /* 0x080fe2000001009c */
[----:B------:R-:W-:Y:S01]  /*9510*/  FADD.FTZ R154, R173, -R154 ;  /* 0x8000009aad9a7221 */ /* 0x000fe20000010000 */
[----:B------:R-:W-:Y:S01]  /*9520*/  FFMA.FTZ R157, R171, R157, R156 ;  /* 0x0000009dab9d7223 */ /* 0x000fe2000001009c */
[C---:B-----5:R-:W-:Y:S01]  /*9530*/  FFMA.FTZ R152, R7.reuse, R152, R143 ;  /* 0x0000009807987223 */ /* 0x060fe2000001008f */
[----:B------:R-:W-:Y:S01]  /*9540*/  FADD.FTZ R153, R176, -R153 ;  /* 0x80000099b0997221 */ /* 0x000fe20000010000 */
[C---:B------:R-:W-:Y:S01]  /*9550*/  FFMA.FTZ R154, R7.reuse, R154, R141 ;  /* 0x0000009a079a7223 */ /* 0x040fe2000001008d */
[----:B------:R-:W-:Y:S01]  /*9560*/  FADD.FTZ R157, R190, -R157 ;  /* 0x8000009dbe9d7221 */ /* 0x000fe20000010000 */
[----:B------:R-:W-:Y:S01]  /*9570*/  FMUL.FTZ R152, R152, UR14 ;  /* 0x0000000e98987c20 */ /* 0x000fe20008410000 */
[C---:B------:R-:W-:Y:S01]  /*9580*/  FFMA.FTZ R153, R7.reuse, R153, R140 ;  /* 0x0000009907997223 */ /* 0x040fe2000001008c */
        /* <DEDUP_REMOVED lines=10> */
[----:B------:R-:W-:Y:S01]  /*9630*/  SEL R154, R157, RZ, P6 ;  /* 0x000000ff9d9a7207 */ /* 0x000fe20003000000 */
[----:B------:R-:W-:Y:S08]  /*9640*/  BRA `(.L_x_7123) ;  /* 0x0000000000d47947 */ /* 0x000ff00003800000 */
.L_x_7125:
        /* <DEDUP_REMOVED lines=29> */
.L_x_7127:
[-CC-:B------:R-:W-:Y:S01]  /*9820*/  FFMA.FTZ R153, R188, R157.reuse, R156.reuse ;  /* 0x0000009dbc997223 */ /* 0x180fe2000001009c */
[----:B------:R-:W-:Y:S01]  /*9830*/  ISETP.GE.U32.AND P6, PT, R20, 0x1000000, PT ;  /* 0x010000001400780c */ /* 0x000fe20003fc6070 */
[-CC-:B------:R-:W-:Y:S02]  /*9840*/  FFMA.FTZ R154, R22, R157.reuse, R156.reuse ;  /* 0x0000009d169a7223 */ /* 0x180fe4000001009c */
[----:B------:R-:W-:Y:S01]  /*9850*/  FADD.FTZ R152, R186, -R153 ;  /* 0x80000099ba987221 */ /* 0x000fe20000010000 */
[-C--:B------:R-:W-:Y:S01]  /*9860*/  FFMA.FTZ R153, R31, R157.reuse, R156 ;  /* 0x0000009d1f997223 */ /* 0x080fe2000001009c */
[----:B------:R-:W-:Y:S01]  /*9870*/  FADD.FTZ R154, R173, -R154 ;  /* 0x8000009aad9a7221 */ /* 0x000fe20000010000 */
[----:B------:R-:W-:Y:S01]  /*9880*/  FFMA.FTZ R157, R171, R157, R156 ;  /* 0x0000009dab9d7223 */ /* 0x000fe2000001009c */
[C---:B-----5:R-:W-:Y:S02]  /*9890*/  FMUL.FTZ R152, R7.reuse, R152 ;  /* 0x0000009807987220 */ /* 0x060fe40000410000 */
[----:B------:R-:W-:-:S02]  /*98a0*/  FMUL.FTZ R154, R7, R154 ;  /* 0x0000009a079a7220 */ /* 0x000fc40000410000 */
[----:B------:R-:W-:Y:S02]  /*98b0*/  FMUL.FTZ R152, R152, UR14 ;  /* 0x0000000e98987c20 */ /* 0x000fe40008410000 */
[----:B------:R-:W-:-:S03]  /*98c0*/  FMUL.FTZ R154, R154, UR14 ;  /* 0x0000000e9a9a7c20 */ /* 0x000fc60008410000 */
        /* <DEDUP_REMOVED lines=9> */
[----:B------:R-:W-:-:S03]  /*9960*/  LOP3.LUT P6, RZ, R20, 0xff0000, RZ, 0xc0, !PT ;  /* 0x00ff000014ff7812 */ /* 0x000fc600078cc0ff */
[----:B------:R-:W-:-:S04]  /*9970*/  FMUL.FTZ R154, R7, R154 ;  /* 0x0000009a079a7220 */ /* 0x000fc80000410000 */
[----:B------:R-:W-:-:S05]  /*9980*/  FMUL.FTZ R154, R154, UR14 ;  /* 0x0000000e9a9a7c20 */ /* 0x000fca0008410000 */
[----:B------:R-:W-:-:S07]  /*9990*/  SEL R154, R154, RZ, P6 ;  /* 0x000000ff9a9a7207 */ /* 0x000fce0003000000 */
.L_x_7123:
        /* <DEDUP_REMOVED lines=9> */
.L_x_7119:
[----:B------:R-:W-:Y:S05]  /*9a30*/  BSYNC.RECONVERGENT B0 ;  /* 0x0000000000007941 */ /* 0x000fea0003800200 */
.L_x_7118:
[----:B------:R-:W-:Y:S01]  /*9a40*/  ISETP.NE.AND P4, PT, R159, RZ, PT ;  /* 0x000000ff9f00720c */ /* 0x000fe20003f85270 */
[----:B------:R-:W-:-:S12]  /*9a50*/  UPLOP3.LUT UP1, UPT, UPT, UPT, UP1, 0x40, 0x4 ;  /* 0x000000000004789c */ /* 0x000fd80003f2e810 */
[----:B------:R-:W-:Y:S05]  /*9a60*/  @!P4 BRA `(.L_x_7128) ;  /* 0xffffff6c003cc947 */ /* 0x000fea000383ffff */
.L_x_7041:
        /* <DEDUP_REMOVED lines=56> */
.L_x_7129:
        /* <DEDUP_REMOVED lines=9> */
.L_x_7328:


//--------------------- .text._ZN10layer_norm22ln_bwd_finalize_kernelINS_22Kernel_traits_finalizeILj7168EfffffjLb0ELj1024ELj4ENS_18Kernel_traits_baseILj7168EfffffjLj1024EEEEELb0ELb1EEEvNS_9BwdParamsE --------------------------
	.section	.text._ZN10layer_norm22ln_bwd_finalize_kernelINS_22Kernel_traits_finalizeILj7168EfffffjLb0ELj1024ELj4ENS_18Kernel_traits_baseILj7168EfffffjLj1024EEEEELb0ELb1EEEvNS_9BwdParamsE,"ax",@progbits
	.align	128
        .global         _ZN10layer_norm22ln_bwd_finalize_kernelINS_22Kernel_traits_finalizeILj7168EfffffjLb0ELj1024ELj4ENS_18Kernel_traits_baseILj7168EfffffjLj1024EEEEELb0ELb1EEEvNS_9BwdParamsE
        .type           _ZN10layer_norm22ln_bwd_finalize_kernelINS_22Kernel_traits_finalizeILj7168EfffffjLb0ELj1024ELj4ENS_18Kernel_traits_baseILj7168EfffffjLj1024EEEEELb0ELb1EEEvNS_9BwdParamsE,@function
        .size           _ZN10layer_norm22ln_bwd_finalize_kernelINS_22Kernel_traits_finalizeILj7168EfffffjLb0ELj1024ELj4ENS_18Kernel_traits_baseILj7168EfffffjLj1024EEEEELb0ELb1EEEvNS_9BwdParamsE,(.L_x_7329 - _ZN10layer_norm22ln_bwd_finalize_kernelINS_22Kernel_traits_finalizeILj7168EfffffjLb0ELj1024ELj4ENS_18Kernel_traits_baseILj7168EfffffjLj1024EEEEELb0ELb1EEEvNS_9BwdParamsE)
        .other          _ZN10layer_norm22ln_bwd_finalize_kernelINS_22Kernel_traits_finalizeILj7168EfffffjLb0ELj1024ELj4ENS_18Kernel_traits_baseILj7168EfffffjLj1024EEEEELb0ELb1EEEvNS_9BwdParamsE,@"STO_CUDA_ENTRY STV_DEFAULT"
_ZN10layer_norm22ln_bwd_finalize_kernelINS_22Kernel_traits_finalizeILj7168EfffffjLb0ELj1024ELj4ENS_18Kernel_traits_baseILj7168EfffffjLj1024EEEEELb0ELb1EEEvNS_9BwdParamsE:
.text._ZN10layer_norm22ln_bwd_finalize_kernelINS_22Kernel_traits_finalizeILj7168EfffffjLb0ELj1024ELj4ENS_18Kernel_traits_baseILj7168EfffffjLj1024EEEEELb0ELb1EEEvNS_9BwdParamsE:
        /* <DEDUP_REMOVED lines=81> */
.L_x_7134:
        /* <DEDUP_REMOVED lines=118> */
.L_x_7133:
[----:B------:R-:W-:Y:S05]  /*0c70*/  BSYNC.RECONVERGENT B1 ;  /* 0x0000000000017941 */ /* 0x000fea0003800200 */
.L_x_7132:
        /* <DEDUP_REMOVED lines=77> */
.L_x_7136:
[----:B------:R-:W-:Y:S05]  /*1150*/  BSYNC.RECONVERGENT B1 ;  /* 0x0000000000017941 */ /* 0x000fea0003800200 */
.L_x_7135:
        /* <DEDUP_REMOVED lines=38> */
.L_x_7138:
[----:B------:R-:W-:Y:S05]  /*13c0*/  BSYNC.RECONVERGENT B1 ;  /* 0x0000000000017941 */ /* 0x000fea0003800200 */
.L_x_7137:
        /* <DEDUP_REMOVED lines=8> */
.L_x_7139:
        /* <DEDUP_REMOVED lines=10> */
.L_x_7131:
[----:B------:R-:W-:Y:S05]  /*14f0*/  BSYNC.RECONVERGENT B0 ;  /* 0x0000000000007941 */ /* 0x000fea0003800200 */
.L_x_7130:
        /* <DEDUP_REMOVED lines=55> */
.L_x_7140:
        /* <DEDUP_REMOVED lines=9> */
.L_x_7329:


//--------------------- .text._ZN10layer_norm40ln_parallel_residual_bwd_finalize_kernelINS_22Kernel_traits_finalizeILj7168EfffffjLb0ELj1024ELj4ENS_18Kernel_traits_baseILj7168EfffffjLj1024EEEEELb1EEEvNS_9BwdParamsE --------------------------
	.section	.text._ZN10layer_norm40ln_parallel_residual_bwd_finalize_kernelINS_22Kernel_traits_finalizeILj7168EfffffjLb0ELj1024ELj4ENS_18Kernel_traits_baseILj7168EfffffjLj1024EEEEELb1EEEvNS_9BwdParamsE,"ax",@progbits
	.align	128
        .global         _ZN10layer_norm40ln_parallel_residual_bwd_finalize_kernelINS_22Kernel_traits_finalizeILj7168EfffffjLb0ELj1024ELj4ENS_18Kernel_traits_baseILj7168EfffffjLj1024EEEEELb1EEEvNS_9BwdParamsE
        .type           _ZN10layer_norm40ln_parallel_residual_bwd_finalize_kernelINS_22Kernel_traits_finalizeILj7168EfffffjLb0ELj1024ELj4ENS_18Kernel_traits_baseILj7168EfffffjLj1024EEEEELb1EEEvNS_9BwdParamsE,@function
        .size           _ZN10layer_norm40ln_parallel_residual_bwd_finalize_kernelINS_22Kernel_traits_finalizeILj7168EfffffjLb0ELj1024ELj4ENS_18Kernel_traits_baseILj7168EfffffjLj1024EEEEELb1EEEvNS_9BwdParamsE,(.L_x_7330 - _ZN10layer_norm40ln_parallel_residual_bwd_finalize_kernelINS_22Kernel_traits_finalizeILj7168EfffffjLb0ELj1024ELj4ENS_18Kernel_traits_baseILj7168EfffffjLj1024EEEEELb1EEEvNS_9BwdParamsE)
        .other          _ZN10layer_norm40ln_parallel_residual_bwd_finalize_kernelINS_22Kernel_traits_finalizeILj7168EfffffjLb0ELj1024ELj4ENS_18Kernel_traits_baseILj7168EfffffjLj1024EEEEELb1EEEvNS_9BwdParamsE,@"STO_CUDA_ENTRY STV_DEFAULT"
_ZN10layer_norm40ln_parallel_residual_bwd_finalize_kernelINS_22Kernel_traits_finalizeILj7168EfffffjLb0ELj1024ELj4ENS_18Kernel_traits_baseILj7168EfffffjLj1024EEEEELb1EEEvNS_9BwdParamsE:
.text._ZN10layer_norm40ln_parallel_residual_bwd_finalize_kernelINS_22Kernel_traits_finalizeILj7168EfffffjLb0ELj1024ELj4ENS_18Kernel_traits_baseILj7168EfffffjLj1024EEEEELb1EEEvNS_9BwdParamsE:
        /* <DEDUP_REMOVED lines=60> */
.L_x_7145:
        /* <DEDUP_REMOVED lines=112> */
.L_x_7144:
[----:B------:R-:W-:Y:S05]  /*0ac0*/  BSYNC.RECONVERGENT B1 ;  /* 0x0000000000017941 */ /* 0x000fea0003800200 */
.L_x_7143:
        /* <DEDUP_REMOVED lines=66> */
.L_x_7147:
[----:B------:R-:W-:Y:S05]  /*0ef0*/  BSYNC.RECONVERGENT B1 ;  /* 0x0000000000017941 */ /* 0x000fea0003800200 */
.L_x_7146:
        /* <DEDUP_REMOVED lines=37> */
.L_x_7149:
[----:B------:R-:W-:Y:S05]  /*1150*/  BSYNC.RECONVERGENT B1 ;  /* 0x0000000000017941 */ /* 0x000fea0003800200 */
.L_x_7148:
        /* <DEDUP_REMOVED lines=19> */
.L_x_7142:
[----:B------:R-:W-:Y:S05]  /*1290*/  BSYNC.RECONVERGENT B0 ;  /* 0x0000000000007941 */ /* 0x000fea0003800200 */
.L_x_7141:
        /* <DEDUP_REMOVED lines=88> */
.L_x_7150:
        /* <DEDUP_REMOVED lines=14> */
.L_x_7330:


//--------------------- .text._ZN10layer_norm31ln_parallel_residual_bwd_kernelINS_13Kernel_traitsIfffffjLj7168ELj1ELj1ELj8ELj16ENS_18Kernel_traits_baseILj7168EfffffjLj256EEEEELb1ELb1ELb1EEEvNS_9BwdParamsE --------------------------
	.section	.text._ZN10layer_norm31ln_parallel_residual_bwd_kernelINS_13Kernel_traitsIfffffjLj7168ELj1ELj1ELj8ELj16ENS_18Kernel_traits_baseILj7168EfffffjLj256EEEEELb1ELb1ELb1EEEvNS_9BwdParamsE,"ax",@progbits
	.align	128
        .global         _ZN10layer_norm31ln_parallel_residual_bwd_kernelINS_13Kernel_traitsIfffffjLj7168ELj1ELj1ELj8ELj16ENS_18Kernel_traits_baseILj7168EfffffjLj256EEEEELb1ELb1ELb1EEEvNS_9BwdParamsE
        .type           _ZN10layer_norm31ln_parallel_residual_bwd_kernelINS_13Kernel_traitsIfffffjLj7168ELj1ELj1ELj8ELj16ENS_18Kernel_traits_baseILj7168EfffffjLj256EEEEELb1ELb1ELb1EEEvNS_9BwdParamsE,@function
        .size           _ZN10layer_norm31ln_parallel_residual_bwd_kernelINS_13Kernel_traitsIfffffjLj7168ELj1ELj1ELj8ELj16ENS_18Kernel_traits_baseILj7168EfffffjLj256EEEEELb1ELb1ELb1EEEvNS_9BwdParamsE,(.L_x_7331 - _ZN10layer_norm31ln_parallel_residual_bwd_kernelINS_13Kernel_traitsIfffffjLj7168ELj1ELj1ELj8ELj16ENS_18Kernel_traits_baseILj7168EfffffjLj256EEEEELb1ELb1ELb1EEEvNS_9BwdParamsE)
        .other          _ZN10layer_norm31ln_parallel_residual_bwd_kernelINS_13Kernel_traitsIfffffjLj7168ELj1ELj1ELj8ELj16ENS_18Kernel_traits_baseILj7168EfffffjLj256EEEEELb1ELb1ELb1EEEvNS_9BwdParamsE,@"STO_CUDA_ENTRY STV_DEFAULT"
_ZN10layer_norm31ln_parallel_residual_bwd_kernelINS_13Kernel_traitsIfffffjLj7168ELj1ELj1ELj8ELj16ENS_18Kernel_traits_baseILj7168EfffffjLj256EEEEELb1ELb1ELb1EEEvNS_9BwdParamsE:
.text._ZN10layer_norm31ln_parallel_residual_bwd_kernelINS_13Kernel_traitsIfffffjLj7168ELj1ELj1ELj8ELj16ENS_18Kernel_traits_baseILj7168EfffffjLj256EEEEELb1ELb1ELb1EEEvNS_9BwdParamsE:
        /* <DEDUP_REMOVED lines=64> */
[----:B------:R-:W2:Y:S03]  /*0400*/  LDCU UR13, c[0x0][0x388] ;  /* 0x00007100ff0d77ac */ /* 0x000ea60008000800 */
[----:B------:R0:W5:Y:S01]  /*0410*/  LDG.E.128 R56, desc[UR10][R2.64+0x1000] ;  /* 0x0010000a02387981 */ /* 0x000162000c1e1d00 */
[----:B------:R-:W3:Y:S03]  /*0420*/  LDCU.U8 UR12, c[0x0][0x410] ;  /* 0x00008200ff0c77ac */ /* 0x000ee60008000000 */
[----:B------:R0:W5:Y:S01]  /*0430*/  LDG.E.128 R52, desc[UR10][R2.64+0x2000] ;  /* 0x0020000a02347981 */ /* 0x000162000c1e1d00 */
[----:B------:R-:W4:Y:S03]  /*0440*/  LDCU UR18, c[0x0][0x400] ;  /* 0x00008000ff1277ac */ /* 0x000f260008000800 */
[----:B------:R0:W5:Y:S01]  /*0450*/  LDG.E.128 R48, desc[UR10][R2.64+0x3000] ;  /* 0x0030000a02307981 */ /* 0x000162000c1e1d00 */
[----:B------:R-:W0:Y:S03]  /*0460*/  LDCU.64 UR8, c[0x0][0x478] ;  /* 0x00008f00ff0877ac */ /* 0x000e260008000a00 */
[----:B------:R0:W5:Y:S01]  /*0470*/  LDG.E.128 R44, desc[UR10][R2.64+0x4000] ;  /* 0x0040000a022c7981 */ /* 0x000162000c1e1d00 */
[----:B------:R-:W0:Y:S03]  /*0480*/  LDCU.64 UR14, c[0x0][0x438] ;  /* 0x00008700ff0e77ac */ /* 0x000e260008000a00 */
[----:B------:R0:W5:Y:S01]  /*0490*/  LDG.E.128 R40, desc[UR10][R2.64+0x5000] ;  /* 0x0050000a02287981 */ /* 0x000162000c1e1d00 */
[----:B------:R-:W0:Y:S03]  /*04a0*/  LDCU.64 UR16, c[0x0][0x470] ;  /* 0x00008e00ff1077ac */ /* 0x000e260008000a00 */
[----:B------:R0:W5:Y:S01]  /*04b0*/  LDG.E.128 R36, desc[UR10][R2.64+0x6000] ;  /* 0x0060000a02247981 */ /* 0x000162000c1e1d00 */
[----:B------:R-:W-:-:S02]  /*04c0*/  CS2R R18, SRZ ;  /* 0x0000000000127805 */ /* 0x000fc4000001ff00 */
[----:B------:R-:W-:Y:S02]  /*04d0*/  CS2R R16, SRZ ;  /* 0x0000000000107805 */ /* 0x000fe4000001ff00 */
[----:B------:R-:W-:Y:S02]  /*04e0*/  CS2R R14, SRZ ;  /* 0x00000000000e7805 */ /* 0x000fe4000001ff00 */
[----:B------:R-:W-:Y:S02]  /*04f0*/  CS2R R12, SRZ ;  /* 0x00000000000c7805 */ /* 0x000fe4000001ff00 */
[----:B------:R-:W-:Y:S02]  /*0500*/  CS2R R10, SRZ ;  /* 0x00000000000a7805 */ /* 0x000fe4000001ff00 */
[----:B-1234-:R-:W-:-:S07]  /*0510*/  MOV R9, RZ ;  /* 0x000000ff00097202 */ /* 0x01efce0000000f00 */
.L_x_7210:
[----:B------:R-:W-:Y:S01]  /*0520*/  IMAD R8, R185, UR13, RZ ;  /* 0x0000000db9087c24 */ /* 0x000fe2000f8e02ff */
[----:B------:R-:W1:Y:S04]  /*0530*/  LDC.64 R230, c[0x0][0x3c0] ;  /* 0x0000f000ffe67b82 */ /* 0x000e680000000a00 */
[----:B--2---:R-:W-:-:S04]  /*0540*/  SHF.R.S32.HI R65, RZ, 0x1f, R8 ;  /* 0x0000001fff417819 */ /* 0x004fc80000011408 */
[----:B------:R-:W-:Y:S01]  /*0550*/  LEA.HI R65, R65, R8, RZ, 0x2 ;  /* 0x0000000841417211 */ /* 0x000fe200078f10ff */
[----:B------:R-:W2:Y:S03]  /*0560*/  LDC.64 R66, c[0x0][0x3a8] ;  /* 0x0000ea00ff427b82 */ /* 0x000ea60000000a00 */
[----:B------:R-:W-:-:S05]  /*0570*/  LEA.HI.SX32 R198, R65, R136, 0x1e ;  /* 0x0000008841c67211 */ /* 0x000fca00078ff2ff */
[----:B------:R-:W3:Y:S08]  /*0580*/  LDC.64 R64, c[0x0][0x3c8] ;  /* 0x0000f200ff407b82 */ /* 0x000ef00000000a00 */
[----:B------:R-:W4:Y:S01]  /*0590*/  LDC.64 R88, c[0x0][0x428] ;  /* 0x00010a00ff587b82 */ /* 0x000f220000000a00 */
[----:B-1----:R-:W-:Y:S01]  /*05a0*/  IMAD.WIDE R230, R185, 0x4, R230 ;  /* 0x00000004b9e67825 */ /* 0x002fe200078e02e6 */
[----:B------:R-:W-:-:S02]  /*05b0*/  IADD3 R194, PT, PT, R198, 0x200, RZ ;  /* 0x00000200c6c27810 */ /* 0x000fc40007ffe0ff */
[----:B------:R-:W-:-:S03]  /*05c0*/  IADD3 R8, PT, PT, R198, 0x600, RZ ;  /* 0x00000600c6087810 */ /* 0x000fc60007ffe0ff */
[----:B------:R-:W4:Y:S01]  /*05d0*/  LDG.E R230, desc[UR10][R230.64] ;  /* 0x0000000ae6e67981 */ /* 0x000f22000c1e1900 */
[C---:B--2---:R-:W-:Y:S01]  /*05e0*/  IMAD.WIDE.U32 R128, R198.reuse, 0x10, R66 ;  /* 0x00000010c6807825 */ /* 0x044fe200078e0042 */
[C---:B------:R-:W-:Y:S01]  /*05f0*/  IADD3 R196, PT, PT, R198.reuse, 0x100, RZ ;  /* 0x00000100c6c47810 */ /* 0x040fe20007ffe0ff */
[----:B------:R-:W1:Y:S01]  /*0600*/  LDC.64 R216, c[0x0][0x3b0] ;  /* 0x0000ec00ffd87b82 */ /* 0x000e620000000a00 */
[C---:B------:R-:W-:Y:S02]  /*0610*/  IADD3 R192, PT, PT, R198.reuse, 0x300, RZ ;  /* 0x00000300c6c07810 */ /* 0x040fe40007ffe0ff */
[C---:B------:R-:W-:Y:S02]  /*0620*/  IADD3 R190, PT, PT, R198.reuse, 0x400, RZ ;  /* 0x00000400c6be7810 */ /* 0x040fe40007ffe0ff */
[----:B------:R-:W-:Y:S01]  /*0630*/  IADD3 R188, PT, PT, R198, 0x500, RZ ;  /* 0x00000500c6bc7810 */ /* 0x000fe20007ffe0ff */
[----:B---3--:R-:W-:Y:S01]  /*0640*/  IMAD.WIDE R90, R185, 0x4, R64 ;  /* 0x00000004b95a7825 */ /* 0x008fe200078e0240 */
[----:B------:R-:W2:Y:S03]  /*0650*/  LDG.E.128 R128, desc[UR10][R128.64] ;  /* 0x0000000a80807981 */ /* 0x000ea6000c1e1d00 */
[----:B------:R-:W-:Y:S01]  /*0660*/  IMAD.WIDE.U32 R136, R194, 0x10, R66 ;  /* 0x00000010c2887825 */ /* 0x000fe200078e0042 */
[----:B------:R-:W3:Y:S03]  /*0670*/  LDG.E R187, desc[UR10][R90.64] ;  /* 0x0000000a5abb7981 */ /* 0x000ee6000c1e1900 */
[----:B----4-:R-:W-:-:S02]  /*0680*/  IMAD.WIDE.U32 R64, R198, 0x10, R88 ;  /* 0x00000010c6407825 */ /* 0x010fc400078e0058 */
[----:B------:R-:W4:Y:S02]  /*0690*/  LDG.E.128 R136, desc[UR10][R136.64] ;  /* 0x0000000a88887981 */ /* 0x000f24000c1e1d00 */
[----:B------:R-:W-:-:S04]  /*06a0*/  IMAD.WIDE.U32 R152, R8, 0x10, R66 ;  /* 0x0000001008987825 */ /* 0x000fc800078e0042 */
[--C-:B------:R-:W-:Y:S02]  /*06b0*/  IMAD.WIDE.U32 R132, R196, 0x10, R66.reuse ;  /* 0x00000010c4847825 */ /* 0x100fe400078e0042 */
[----:B------:R-:W4:Y:S02]  /*06c0*/  LDG.E.128 R152, desc[UR10][R152.64] ;  /* 0x0000000a98987981 */ /* 0x000f24000c1e1d00 */
[--C-:B------:R-:W-:Y:S02]  /*06d0*/  IMAD.WIDE.U32 R140, R192, 0x10, R66.reuse ;  /* 0x00000010c08c7825 */ /* 0x100fe400078e0042 */
[----:B------:R-:W4:Y:S02]  /*06e0*/  LDG.E.128 R132, desc[UR10][R132.64] ;  /* 0x0000000a84847981 */ /* 0x000f24000c1e1d00 */
[--C-:B------:R-:W-:Y:S02]  /*06f0*/  IMAD.WIDE.U32 R144, R190, 0x10, R66.reuse ;  /* 0x00000010be907825 */ /* 0x100fe400078e0042 */
[----:B------:R-:W4:Y:S02]  /*0700*/  LDG.E.128 R140, desc[UR10][R140.64] ;  /* 0x0000000a8c8c7981 */ /* 0x000f24000c1e1d00 */
[----:B------:R-:W-:-:S02]  /*0710*/  IMAD.WIDE.U32 R148, R188, 0x10, R66 ;  /* 0x00000010bc947825 */ /* 0x000fc400078e0042 */
[----:B------:R-:W4:Y:S02]  /*0720*/  LDG.E.128 R64, desc[UR10][R64.64] ;  /* 0x0000000a40407981 */ /* 0x000f24000c1e1d00 */
[--C-:B------:R-:W-:Y:S02]  /*0730*/  IMAD.WIDE.U32 R68, R196, 0x10, R88.reuse ;  /* 0x00000010c4447825 */ /* 0x100fe400078e0058 */
[----:B------:R-:W4:Y:S04]  /*0740*/  LDG.E.128 R144, desc[UR10][R144.64] ;  /* 0x0000000a90907981 */ /* 0x000f28000c1e1d00 */
[----:B------:R-:W4:Y:S01]  /*0750*/  LDG.E.128 R68, desc[UR10][R68.64] ;  /* 0x0000000a44447981 */ /* 0x000f22000c1e1d00 */
[----:B------:R-:W-:-:S03]  /*0760*/  IMAD.WIDE.U32 R72, R194, 0x10, R88 ;  /* 0x00000010c2487825 */ /* 0x000fc600078e0058 */
[----:B------:R-:W4:Y:S04]  /*0770*/  LDG.E.128 R148, desc[UR10][R148.64] ;  /* 0x0000000a94947981 */ /* 0x000f28000c1e1d00 */
        /* <DEDUP_REMOVED lines=9> */
[----:B0-----:R-:W-:-:S04]  /*0810*/  ISETP.NE.U32.AND P0, PT, RZ, UR16, PT ;  /* 0x00000010ff007c0c */ /* 0x001fc8000bf05070 */
[----:B------:R-:W-:-:S13]  /*0820*/  ISETP.NE.AND.EX P0, PT, RZ, UR17, PT, P0 ;  /* 0x00000011ff007c0c */ /* 0x000fda000bf05300 */
[----:B------:R-:W0:Y:S08]  /*0830*/  @P0 LDC.64 R210, c[0x0][0x3b8] ;  /* 0x0000ee00ffd20b82 */ /* 0x000e300000000a00 */
[----:B------:R-:W1:Y:S01]  /*0840*/  @P0 LDC.64 R218, c[0x0][0x3b8] ;  /* 0x0000ee00ffda0b82 */ /* 0x000e620000000a00 */
[----:B------:R-:W-:-:S07]  /*0850*/  ISETP.NE.U32.AND P1, PT, RZ, UR14, PT ;  /* 0x0000000eff007c0c */ /* 0x000fce000bf25070 */
[----:B------:R-:W1:Y:S01]  /*0860*/  @P0 LDC.64 R220, c[0x0][0x3b8] ;  /* 0x0000ee00ffdc0b82 */ /* 0x000e620000000a00 */
[----:B------:R-:W-:-:S07]  /*0870*/  ISETP.NE.AND P4, PT, RZ, UR12, PT ;  /* 0x0000000cff007c0c */ /* 0x000fce000bf85270 */
[----:B------:R-:W1:Y:S01]  /*0880*/  @P0 LDC.64 R224, c[0x0][0x3b8] ;  /* 0x0000ee00ffe00b82 */ /* 0x000e620000000a00 */
[----:B0-----:R-:W-:-:S07]  /*0890*/  @P0 IMAD.WIDE.U32 R210, R8, 0x4, R210 ;  /* 0x0000000408d20825 */ /* 0x001fce00078e00d2 */
[----:B------:R-:W0:Y:S01]  /*08a0*/  @P0 LDC.64 R222, c[0x0][0x3b8] ;  /* 0x0000ee00ffde0b82 */ /* 0x000e220000000a00 */
[----:B------:R-:W-:Y:S01]  /*08b0*/  ISETP.NE.AND.EX P1, PT, RZ, UR15, PT, P1 ;  /* 0x0000000fff007c0c */ /* 0x000fe2000bf25310 */
[----:B-1----:R-:W-:Y:S01]  /*08c0*/  @P0 IMAD.WIDE.U32 R218, R188, 0x4, R218 ;  /* 0x00000004bcda0825 */ /* 0x002fe200078e00da */
[----:B-----5:R-:W5:Y:S04]  /*08d0*/  @P0 LDG.E R0, desc[UR10][R210.64] ;  /* 0x0000000ad2000981 */ /* 0x020f68000c1e1900 */
[----:B------:R1:W5:Y:S01]  /*08e0*/  @P0 LDG.E R2, desc[UR10][R218.64] ;  /* 0x0000000ada020981 */ /* 0x000362000c1e1900 */
[----:B------:R-:W0:Y:S01]  /*08f0*/  @P0 LDC.64 R202, c[0x0][0x3b8] ;  /* 0x0000ee00ffca0b82 */ /* 0x000e220000000a00 */
[----:B------:R-:W-:-:S04]  /*0900*/  @P0 IMAD.WIDE.U32 R220, R190, 0x4, R220 ;  /* 0x00000004bedc0825 */ /* 0x000fc800078e00dc */
[--C-:B------:R-:W-:Y:S01]  /*0910*/  IMAD.WIDE.U32 R228, R198, 0x4, R216.reuse ;  /* 0x00000004c6e47825 */ /* 0x100fe200078e00d8 */
[----:B------:R0:W5:Y:S02]  /*0920*/  @P0 LDG.E R3, desc[UR10][R220.64] ;  /* 0x0000000adc030981 */ /* 0x000164000c1e1900 */
[----:B------:R-:W0:Y:S01]  /*0930*/  @P0 LDC.64 R200, c[0x0][0x3b8] ;  /* 0x0000ee00ffc80b82 */ /* 0x000e220000000a00 */
[----:B-1----:R-:W-:Y:S01]  /*0940*/  IMAD.WIDE.U32 R218, R188, 0x4, R216 ;  /* 0x00000004bcda7825 */ /* 0x002fe200078e00d8 */
[----:B------:R-:W5:Y:S04]  /*0950*/  LDG.E R199, desc[UR10][R228.64] ;  /* 0x0000000ae4c77981 */ /* 0x000f68000c1e1900 */
[----:B------:R-:W5:Y:S02]  /*0960*/  LDG.E R189, desc[UR10][R218.64] ;  /* 0x0000000adabd7981 */ /* 0x000f64000c1e1900 */
[----:B------:R-:W1:Y:S01]  /*0970*/  @P1 LDC.64 R212, c[0x0][0x438] ;  /* 0x00010e00ffd41b82 */ /* 0x000e620000000a00 */
[----:B------:R-:W-:-:S04]  /*0980*/  @P0 IMAD.WIDE.U32 R224, R194, 0x4, R224 ;  /* 0x00000004c2e00825 */ /* 0x000fc800078e00e0 */
[----:B0-----:R-:W-:Y:S01]  /*0990*/  @P0 IMAD.WIDE.U32 R222, R192, 0x4, R222 ;  /* 0x00000004c0de0825 */ /* 0x001fe200078e00de */
[----:B------:R0:W5:Y:S02]  /*09a0*/  @P0 LDG.E R5, desc[UR10][R224.64] ;  /* 0x0000000ae0050981 */ /* 0x000164000c1e1900 */
[----:B------:R-:W1:Y:S01]  /*09b0*/  @P1 LDC.64 R214, c[0x0][0x438] ;  /* 0x00010e00ffd61b82 */ /* 0x000e620000000a00 */
[--C-:B------:R-:W-:Y:S01]  /*09c0*/  IMAD.WIDE.U32 R220, R190, 0x4, R216.reuse ;  /* 0x00000004bedc7825 */ /* 0x100fe200078e00d8 */
[----:B------:R0:W5:Y:S04]  /*09d0*/  @P0 LDG.E R4, desc[UR10][R222.64] ;  /* 0x0000000ade040981 */ /* 0x000168000c1e1900 */
[----:B------:R-:W5:Y:S01]  /*09e0*/  LDG.E R191, desc[UR10][R220.64] ;  /* 0x0000000adcbf7981 */ /* 0x000f62000c1e1900 */
[--C-:B0-----:R-:W-:Y:S01]  /*09f0*/  IMAD.WIDE.U32 R224, R194, 0x4, R216.reuse ;  /* 0x00000004c2e07825 */ /* 0x101fe200078e00d8 */
[----:B------:R-:W0:Y:S03]  /*0a00*/  @P1 LDC.64 R206, c[0x0][0x438] ;  /* 0x00010e00ffce1b82 */ /* 0x000e260000000a00 */
[--C-:B------:R-:W-:Y:S01]  /*0a10*/  IMAD.WIDE.U32 R222, R192, 0x4, R216.reuse ;  /* 0x00000004c0de7825 */ /* 0x100fe200078e00d8 */
[----:B------:R-:W5:Y:S04]  /*0a20*/  LDG.E R195, desc[UR10][R224.64] ;  /* 0x0000000ae0c37981 */ /* 0x000f68000c1e1900 */
[----:B------:R-:W5:Y:S01]  /*0a30*/  LDG.E R193, desc[UR10][R222.64] ;  /* 0x0000000adec17981 */ /* 0x000f62000c1e1900 */
[----:B------:R-:W0:Y:S01]  /*0a40*/  @P1 LDC.64 R204, c[0x0][0x438] ;  /* 0x00010e00ffcc1b82 */ /* 0x000e220000000a00 */
[----:B------:R-:W-:-:S04]  /*0a50*/  IMAD.WIDE.U32 R226, R196, 0x4, R216 ;  /* 0x00000004c4e27825 */ /* 0x000fc800078e00d8 */
[----:B------:R-:W-:Y:S01]  /*0a60*/  @P0 IMAD.WIDE.U32 R202, R198, 0x4, R202 ;  /* 0x00000004c6ca0825 */ /* 0x000fe200078e00ca */
[----:B------:R-:W5:Y:S02]  /*0a70*/  LDG.E R197, desc[UR10][R226.64] ;  /* 0x0000000ae2c57981 */ /* 0x000f64000c1e1900 */
[----:B------:R-:W0:Y:S01]  /*0a80*/  @P1 LDC.64 R208, c[0x0][0x438] ;  /* 0x00010e00ffd01b82 */ /* 0x000e220000000a00 */
[C---:B------:R-:W-:Y:S01]  /*0a90*/  @P0 IMAD.WIDE.U32 R200, R196.reuse, 0x4, R200 ;  /* 0x00000004c4c80825 */ /* 0x040fe200078e00c8 */
[----:B------:R1:W5:Y:S03]  /*0aa0*/  @P0 LDG.E R7, desc[UR10][R202.64] ;  /* 0x0000000aca070981 */ /* 0x000366000c1e1900 */
[----:B-1----:R-:W-:Y:S01]  /*0ab0*/  @P1 IMAD.WIDE.U32 R212, R196, 0x10, R212 ;  /* 0x00000010c4d41825 */ /* 0x002fe200078e00d4 */
[----:B------:R1:W5:Y:S03]  /*0ac0*/  @P0 LDG.E R6, desc[UR10][R200.64] ;  /* 0x0000000ac8060981 */ /* 0x000366000c1e1900 */
[----:B------:R-:W-:Y:S01]  /*0ad0*/  IMAD.WIDE.U32 R216, R8, 0x4, R216 ;  /* 0x0000000408d87825 */ /* 0x000fe200078e00d8 */
[----:B------:R4:W5:Y:S01]  /*0ae0*/  @P1 LDG.E.128 R96, desc[UR10][R212.64] ;  /* 0x0000000ad4601981 */ /* 0x000962000c1e1d00 */
[----:B------:R-:W2:Y:S02]  /*0af0*/  @P1 LDC.64 R202, c[0x0][0x438] ;  /* 0x00010e00ffca1b82 */ /* 0x000ea40000000a00 */
[----:B------:R-:W-:Y:S01]  /*0b00*/  @P1 IMAD.WIDE.U32 R214, R198, 0x10, R214 ;  /* 0x00000010c6d61825 */ /* 0x000fe200078e00d6 */
[----:B------:R4:W5:Y:S04]  /*0b10*/  LDG.E R186, desc[UR10][R216.64] ;  /* 0x0000000ad8ba7981 */ /* 0x000968000c1e1900 */
[----:B------:R4:W5:Y:S01]  /*0b20*/  @P1 LDG.E.128 R92, desc[UR10][R214.64] ;  /* 0x0000000ad65c1981 */ /* 0x000962000c1e1d00 */
[----:B-1----:R-:W1:Y:S01]  /*0b30*/  @P1 LDC.64 R200, c[0x0][0x438] ;  /* 0x00010e00ffc81b82 */ /* 0x002e620000000a00 */
[----:B0-----:R-:W-:-:S04]  /*0b40*/  @P1 IMAD.WIDE.U32 R206, R192, 0x10, R206 ;  /* 0x00000010c0ce1825 */ /* 0x001fc800078e00ce */
[----:B------:R-:W-:Y:S01]  /*0b50*/  @P1 IMAD.WIDE.U32 R204, R190, 0x10, R204 ;  /* 0x00000010becc1825 */ /* 0x000fe200078e00cc */
[----:B------:R0:W5:Y:S03]  /*0b60*/  @P1 LDG.E.128 R104, desc[UR10][R206.64] ;  /* 0x0000000ace681981 */ /* 0x000166000c1e1d00 */
[----:B------:R-:W-:Y:S01]  /*0b70*/  @P1 IMAD.WIDE.U32 R208, R194, 0x10, R208 ;  /* 0x00000010c2d01825 */ /* 0x000fe200078e00d0 */
[----:B------:R0:W5:Y:S04]  /*0b80*/  @P1 LDG.E.128 R108, desc[UR10][R204.64] ;  /* 0x0000000acc6c1981 */ /* 0x000168000c1e1d00 */
[----:B------:R0:W5:Y:S01]  /*0b90*/  @P1 LDG.E.128 R100, desc[UR10][R208.64] ;  /* 0x0000000ad0641981 */ /* 0x000162000c1e1d00 */
[----:B--2---:R-:W-:-:S05]  /*0ba0*/  @P1 IMAD.WIDE.U32 R202, R188, 0x10, R202 ;  /* 0x00000010bcca1825 */ /* 0x004fca00078e00ca */
[----:B------:R2:W5:Y:S01]  /*0bb0*/  @P1 LDG.E.128 R112, desc[UR10][R202.64] ;  /* 0x0000000aca701981 */ /* 0x000562000c1e1d00 */
[----:B-1----:R-:W-:-:S05]  /*0bc0*/  @P1 IMAD.WIDE.U32 R200, R8, 0x10, R200 ;  /* 0x0000001008c81825 */ /* 0x002fca00078e00c8 */
[----:B------:R1:W5:Y:S01]  /*0bd0*/  @P1 LDG.E.128 R116, desc[UR10][R200.64] ;  /* 0x0000000ac8741981 */ /* 0x000362000c1e1d00 */
[----:B------:R-:W-:-:S05]  /*0be0*/  FSEL R211, R230, RZ, !P4 ;  /* 0x000000ffe6d37208 */ /* 0x000fca0006000000 */
[C---:B------:R-:W-:Y:S01]  /*0bf0*/  FADD.FTZ R230, -R211.reuse, R128 ;  /* 0x00000080d3e67221 */ /* 0x040fe20000010100 */
[----:B------:R-:W-:-:S03]  /*0c00*/  FADD.FTZ R236, -R211, R129 ;  /* 0x00000081d3ec7221 */ /* 0x000fc60000010100 */
[----:B---3--:R-:W-:Y:S01]  /*0c10*/  FMUL.FTZ R230, R187, R230 ;  /* 0x000000e6bbe67220 */ /* 0x008fe20000410000 */
[----:B------:R-:W-:Y:S01]  /*0c20*/  FADD.FTZ R234, -R211, R130 ;  /* 0x00000082d3ea7221 */ /* 0x000fe20000010100 */
[----:B------:R-:W-:Y:S01]  /*0c30*/  FMUL.FTZ R236, R187, R236 ;  /* 0x000000ecbbec7220 */ /* 0x000fe20000410000 */
[C---:B----4-:R-:W-:Y:S01]  /*0c40*/  FADD.FTZ R218, -R211.reuse, R138 ;  /* 0x0000008ad3da7221 */ /* 0x050fe20000010100 */
[----:B------:R-:W-:Y:S01]  /*0c50*/  FADD.FTZ R232, -R211, R131 ;  /* 0x00000083d3e87221 */ /* 0x000fe20000010100 */
[----:B------:R-:W-:Y:S01]  /*0c60*/  FMUL.FTZ R234, R187, R234 ;  /* 0x000000eabbea7220 */ /* 0x000fe20000410000 */
[----:B------:R-:W-:Y:S01]  /*0c70*/  FADD.FTZ R138, -R211, R152 ;  /* 0x00000098d38a7221 */ /* 0x000fe20000010100 */
[----:B------:R-:W-:Y:S01]  /*0c80*/  FMUL.FTZ R235, R60, R64 ;  /* 0x000000403ceb7220 */ /* 0x000fe20000410000 */
[----:B------:R-:W-:-:S03]  /*0c90*/  FMUL.FTZ R233, R61, R65 ;  /* 0x000000413de97220 */ /* 0x000fc60000410000 */
[----:B------:R-:W-:Y:S01]  /*0ca0*/  FADD.FTZ R152, RZ, R235 ;  /* 0x000000ebff987221 */ /* 0x000fe20000010000 */
[----:B------:R-:W-:Y:S01]  /*0cb0*/  FFMA.FTZ R129, R230, R235, RZ ;  /* 0x000000ebe6817223 */ /* 0x000fe200000100ff */
        /* <DEDUP_REMOVED lines=44> */
[----:B0-----:R-:W-:Y:S01]  /*0f80*/  FADD.FTZ R206, -R211, R140 ;  /* 0x0000008cd3ce7221 */ /* 0x001fe20000010100 */
        /* <DEDUP_REMOVED lines=15> */
[----:B--2---:R-:W-:Y:S01]  /*1080*/  FADD.FTZ R202, -R211, R146 ;  /* 0x00000092d3ca7221 */ /* 0x004fe20000010100 */
[----:B------:R-:W-:Y:S01]  /*1090*/  FMUL.FTZ R210, R187, R210 ;  /* 0x000000d2bbd27220 */ /* 0x000fe20000410000 */
[----:B------:R-:W-:Y:S01]  /*10a0*/  FFMA.FTZ R129, R208, R207, R129 ;  /* 0x000000cfd0817223 */ /* 0x000fe20000010081 */
        /* <DEDUP_REMOVED lines=96> */
.L_x_7153:
[----:B------:R-:W-:Y:S05]  /*16b0*/  BSYNC.RECONVERGENT B0 ;  /* 0x0000000000007941 */ /* 0x000fea0003800200 */
.L_x_7152:
        /* <DEDUP_REMOVED lines=130> */
.L_x_7156:
        /* <DEDUP_REMOVED lines=25> */
.L_x_7155:
        /* <DEDUP_REMOVED lines=30> */
.L_x_7158:
        /* <DEDUP_REMOVED lines=25> */
.L_x_7154:
        /* <DEDUP_REMOVED lines=27> */
[C---:B------:R-:W-:Y:S01]  /*2590*/  LOP3.LUT P5, RZ, R7.reuse, 0xff, RZ, 0xc0, !PT ;  /* 0x000000ff07ff7812 */ /* 0x040fe200078ac0ff */
        /* <DEDUP_REMOVED lines=13> */
.L_x_7160:
        /* <DEDUP_REMOVED lines=33> */
.L_x_7159:
        /* <DEDUP_REMOVED lines=38> */
.L_x_7161:
        /* <DEDUP_REMOVED lines=32> */
.L_x_7157:
        /* <DEDUP_REMOVED lines=36> */
[----:B------:R-:W-:Y:S02]  /*2f20*/  LOP3.LUT P4, RZ, R197, 0xff0000, RZ, 0xc0, !PT ;  /* 0x00ff0000c5ff7812 */ /* 0x000fe4000788c0ff */
[----:B------:R-:W-:Y:S02]  /*2f30*/  SEL R65, R125, RZ, P6 ;  /* 0x000000ff7d417207 */ /* 0x000fe40003000000 */
        /* <DEDUP_REMOVED lines=9> */
.L_x_7164:
        /* <DEDUP_REMOVED lines=33> */
.L_x_7163:
        /* <DEDUP_REMOVED lines=34> */
.L_x_7166:
        /* <DEDUP_REMOVED lines=33> */
.L_x_7162:
        /* <DEDUP_REMOVED lines=27> */
.L_x_7168:
        /* <DEDUP_REMOVED lines=25> */
.L_x_7167:
        /* <DEDUP_REMOVED lines=26> */
.L_x_7169:
        /* <DEDUP_REMOVED lines=24> */
.L_x_7165:
        /* <DEDUP_REMOVED lines=44> */
.L_x_7172:
        /* <DEDUP_REMOVED lines=33> */
.L_x_7171:
        /* <DEDUP_REMOVED lines=34> */
.L_x_7174:
        /* <DEDUP_REMOVED lines=33> */
.L_x_7170:
        /* <DEDUP_REMOVED lines=27> */
.L_x_7176:
        /* <DEDUP_REMOVED lines=25> */
.L_x_7175:
        /* <DEDUP_REMOVED lines=26> */
.L_x_7177:
        /* <DEDUP_REMOVED lines=24> */
.L_x_7173:
        /* <DEDUP_REMOVED lines=44> */
.L_x_7180:
        /* <DEDUP_REMOVED lines=33> */
.L_x_7179:
        /* <DEDUP_REMOVED lines=34> */
.L_x_7182:
        /* <DEDUP_REMOVED lines=33> */
.L_x_7178:
        /* <DEDUP_REMOVED lines=27> */
.L_x_7184:
        /* <DEDUP_REMOVED lines=25> */
.L_x_7183:
        /* <DEDUP_REMOVED lines=26> */
.L_x_7185:
        /* <DEDUP_REMOVED lines=24> */
.L_x_7181:
        /* <DEDUP_REMOVED lines=44> */
.L_x_7188:
        /* <DEDUP_REMOVED lines=33> */
.L_x_7187:
        /* <DEDUP_REMOVED lines=34> */
.L_x_7190:
        /* <DEDUP_REMOVED lines=33> */
.L_x_7186:
        /* <DEDUP_REMOVED lines=27> */
.L_x_7192:
        /* <DEDUP_REMOVED lines=25> */
.L_x_7191:
        /* <DEDUP_REMOVED lines=26> */
.L_x_7193:
        /* <DEDUP_REMOVED lines=24> */
.L_x_7189:
        /* <DEDUP_REMOVED lines=44> */
.L_x_7196:
        /* <DEDUP_REMOVED lines=33> */
.L_x_7195:
        /* <DEDUP_REMOVED lines=34> */
.L_x_7198:
        /* <DEDUP_REMOVED lines=33> */
.L_x_7194:
        /* <DEDUP_REMOVED lines=27> */
.L_x_7200:
        /* <DEDUP_REMOVED lines=25> */
.L_x_7199:
        /* <DEDUP_REMOVED lines=26> */
.L_x_7201:
        /* <DEDUP_REMOVED lines=24> */
.L_x_7197:
        /* <DEDUP_REMOVED lines=44> */
.L_x_7204:
        /* <DEDUP_REMOVED lines=33> */
.L_x_7203:
        /* <DEDUP_REMOVED lines=34> */
.L_x_7206:
        /* <DEDUP_REMOVED lines=33> */
.L_x_7202:
        /* <DEDUP_REMOVED lines=27> */
.L_x_7208:
        /* <DEDUP_REMOVED lines=25> */
.L_x_7207:
        /* <DEDUP_REMOVED lines=26> */
.L_x_7209:
        /* <DEDUP_REMOVED lines=24> */
.L_x_7205:
        /* <DEDUP_REMOVED lines=17> */
[----:B--2---:R-:W-:Y:S02]  /*8a60*/  MOV R67, R20 ;  /* 0x0000001400437202 */ /* 0x004fe40000000f00 */
        /* <DEDUP_REMOVED lines=48> */
.L_x_7151:
        /* <DEDUP_REMOVED lines=23> */
.L_x_7211:
        /* <DEDUP_REMOVED lines=10> */
.L_x_7331:


//--------------------- .nv.shared._ZN10layer_norm31ln_parallel_residual_bwd_kernelINS_13Kernel_traitsI13__nv_bfloat16S2_S2_S2_fjLj7168ELj1ELj1ELj8ELj8ENS_18Kernel_traits_baseILj7168ES2_S2_S2_S2_fjLj256EEEEELb0ELb0ELb0EEEvNS_9BwdParamsE --------------------------
	.section	.nv.shared._ZN10layer_norm31ln_parallel_residual_bwd_kernelINS_13Kernel_traitsI13__nv_bfloat16S2_S2_S2_fjLj7168ELj1ELj1ELj8ELj8ENS_18Kernel_traits_baseILj7168ES2_S2_S2_S2_fjLj256EEEEELb0ELb0ELb0EEEvNS_9BwdParamsE,"aw",@nobits
	.sectionflags	@""
	.align	16
	.zero		1024


//--------------------- .nv.shared.reserved.0     --------------------------
	.section	.nv.shared.reserved.0,"aw",@nobits
	.weak		__nv_reservedSMEM_offset_0_alias
	.size		__nv_reservedSMEM_offset_0_alias, 0, 64
	.other		__nv_reservedSMEM_offset_0_alias,@"STO_CUDA_RESERVED_SHARED STV_DEFAULT"
__nv_reservedSMEM_offset_0_alias:
	.zero		0
	.zero		64


//--------------------- .nv.shared._ZN10layer_norm31ln_parallel_residual_bwd_kernelINS_13Kernel_traitsI13__nv_bfloat16S2_S2_S2_fjLj7168ELj1ELj1ELj8ELj8ENS_18Kernel_traits_baseILj7168ES2_S2_S2_S2_fjLj256EEEEELb0ELb0ELb1EEEvNS_9BwdParamsE --------------------------
	.section	.nv.shared._ZN10layer_norm31ln_parallel_residual_bwd_kernelINS_13Kernel_traitsI13__nv_bfloat16S2_S2_S2_fjLj7168ELj1ELj1ELj8ELj8ENS_18Kernel_traits_baseILj7168ES2_S2_S2_S2_fjLj256EEEEELb0ELb0ELb1EEEvNS_9BwdParamsE,"aw",@nobits
	.sectionflags	@""
	.align	16
	.zero		1024


//--------------------- .nv.shared._ZN10layer_norm31ln_parallel_residual_bwd_kernelINS_13Kernel_traitsI13__nv_bfloat16S2_S2_S2_fjLj7168ELj1ELj1ELj8ELj8ENS_18Kernel_traits_baseILj7168ES2_S2_S2_S2_fjLj256EEEEELb0ELb1ELb0EEEvNS_9BwdParamsE --------------------------
	.section	.nv.shared._ZN10layer_norm31ln_parallel_residual_bwd_kernelINS_13Kernel_traitsI13__nv_bfloat16S2_S2_S2_fjLj7168ELj1ELj1ELj8ELj8ENS_18Kernel_traits_baseILj7168ES2_S2_S2_S2_fjLj256EEEEELb0ELb1ELb0EEEvNS_9BwdParamsE,"aw",@nobits
	.sectionflags	@""
	.align	16
	.zero		1024


//--------------------- .nv.shared._ZN10layer_norm31ln_parallel_residual_bwd_kernelINS_13Kernel_traitsI13__nv_bfloat16S2_S2_S2_fjLj7168ELj1ELj1ELj8ELj8ENS_18Kernel_traits_baseILj7168ES2_S2_S2_S2_fjLj256EEEEELb0ELb1ELb1EEEvNS_9BwdParamsE --------------------------
	.section	.nv.shared._ZN10layer_norm31ln_parallel_residual_bwd_kernelINS_13Kernel_traitsI13__nv_bfloat16S2_S2_S2_fjLj7168ELj1ELj1ELj8ELj8ENS_18Kernel_traits_baseILj7168ES2_S2_S2_S2_fjLj256EEEEELb0ELb1ELb1EEEvNS_9BwdParamsE,"aw",@nobits
	.sectionflags	@""
	.align	16
	.zero		1024


//--------------------- .nv.shared._ZN10layer_norm31ln_parallel_residual_bwd_kernelINS_13Kernel_traitsI13__nv_bfloat16S2_S2_S2_fjLj7168ELj1ELj1ELj8ELj8ENS_18Kernel_traits_baseILj7168ES2_S2_S2_S2_fjLj256EEEEELb1ELb0ELb0EEEvNS_9BwdParamsE --------------------------
	.section	.nv.shared._ZN10layer_norm31ln_parallel_residual_bwd_kernelINS_13Kernel_traitsI13__nv_bfloat16S2_S2_S2_fjLj7168ELj1ELj1ELj8ELj8ENS_18Kernel_traits_baseILj7168ES2_S2_S2_S2_fjLj256EEEEELb1ELb0ELb0EEEvNS_9BwdParamsE,"aw",@nobits
	.sectionflags	@""
	.align	16
	.zero		1024


//--------------------- .nv.shared._ZN10layer_norm31ln_parallel_residual_bwd_kernelINS_13Kernel_traitsI13__nv_bfloat16S2_S2_S2_fjLj7168ELj1ELj1ELj8ELj8ENS_18Kernel_traits_baseILj7168ES2_S2_S2_S2_fjLj256EEEEELb1ELb0ELb1EEEvNS_9BwdParamsE --------------------------
	.section	.nv.shared._ZN10layer_norm31ln_parallel_residual_bwd_kernelINS_13Kernel_traitsI13__nv_bfloat16S2_S2_S2_fjLj7168ELj1ELj1ELj8ELj8ENS_18Kernel_traits_baseILj7168ES2_S2_S2_S2_fjLj256EEEEELb1ELb0ELb1EEEvNS_9BwdParamsE,"aw",@nobits
	.sectionflags	@""
	.align	16
	.zero		1024


//--------------------- .nv.shared._ZN10layer_norm22ln_bwd_finalize_kernelINS_22Kernel_traits_finalizeILj7168E13__nv_bfloat16S2_S2_S2_fjLb0ELj1024ELj4ENS_18Kernel_traits_baseILj7168ES2_S2_S2_S2_fjLj1024EEEEELb0ELb0EEEvNS_9BwdParamsE --------------------------
	.section	.nv.shared._ZN10layer_norm22ln_bwd_finalize_kernelINS_22Kernel_traits_finalizeILj7168E13__nv_bfloat16S2_S2_S2_fjLb0ELj1024ELj4ENS_18Kernel_traits_baseILj7168ES2_S2_S2_S2_fjLj1024EEEEELb0ELb0EEEvNS_9BwdParamsE,"aw",@nobits
	.sectionflags	@""
	.align	16
.nv.shared._ZN10layer_norm22ln_bwd_finalize_kernelINS_22Kernel_traits_finalizeILj7168E13__nv_bfloat16S2_S2_S2_fjLb0ELj1024ELj4ENS_18Kernel_traits_baseILj7168ES2_S2_S2_S2_fjLj1024EEEEELb0ELb0EEEvNS_9BwdParamsE:
	.zero		9472


//--------------------- .nv.shared._ZN10layer_norm40ln_parallel_residual_bwd_finalize_kernelINS_22Kernel_traits_finalizeILj7168E13__nv_bfloat16S2_S2_S2_fjLb0ELj1024ELj4ENS_18Kernel_traits_baseILj7168ES2_S2_S2_S2_fjLj1024EEEEELb0EEEvNS_9BwdParamsE --------------------------
	.section	.nv.shared._ZN10layer_norm40ln_parallel_residual_bwd_finalize_kernelINS_22Kernel_traits_finalizeILj7168E13__nv_bfloat16S2_S2_S2_fjLb0ELj1024ELj4ENS_18Kernel_traits_baseILj7168ES2_S2_S2_S2_fjLj1024EEEEELb0EEEvNS_9BwdParamsE,"aw",@nobits
	.sectionflags	@""
	.align	16
.nv.shared._ZN10layer_norm40ln_parallel_residual_bwd_finalize_kernelINS_22Kernel_traits_finalizeILj7168E13__nv_bfloat16S2_S2_S2_fjLb0ELj1024ELj4ENS_18Kernel_traits_baseILj7168ES2_S2_S2_S2_fjLj1024EEEEELb0EEEvNS_9BwdParamsE:
	.zero		17920


//--------------------- .nv.shared._ZN10layer_norm31ln_parallel_residual_bwd_kernelINS_13Kernel_traitsI13__nv_bfloat16S2_S2_S2_fjLj7168ELj1ELj1ELj8ELj8ENS_18Kernel_traits_baseILj7168ES2_S2_S2_S2_fjLj256EEEEELb1ELb1ELb0EEEvNS_9BwdParamsE --------------------------
	.section	.nv.shared._ZN10layer_norm31ln_parallel_residual_bwd_kernelINS_13Kernel_traitsI13__nv_bfloat16S2_S2_S2_fjLj7168ELj1ELj1ELj8ELj8ENS_18Kernel_traits_baseILj7168ES2_S2_S2_S2_fjLj256EEEEELb1ELb1ELb0EEEvNS_9BwdParamsE,"aw",@nobits
	.sectionflags	@""
	.align	16
	.zero		1024


//--------------------- .nv.shared._ZN10layer_norm22ln_bwd_finalize_kernelINS_22Kernel_traits_finalizeILj7168E13__nv_bfloat16S2_S2_S2_fjLb0ELj1024ELj4ENS_18Kernel_traits_baseILj7168ES2_S2_S2_S2_fjLj1024EEEEELb0ELb1EEEvNS_9BwdParamsE --------------------------
	.section	.nv.shared._ZN10layer_norm22ln_bwd_finalize_kernelINS_22Kernel_traits_finalizeILj7168E13__nv_bfloat16S2_S2_S2_fjLb0ELj1024ELj4ENS_18Kernel_traits_baseILj7168ES2_S2_S2_S2_fjLj1024EEEEELb0ELb1EEEvNS_9BwdParamsE,"aw",@nobits
	.sectionflags	@""
	.align	16
.nv.shared._ZN10layer_norm22ln_bwd_finalize_kernelINS_22Kernel_traits_finalizeILj7168E13__nv_bfloat16S2_S2_S2_fjLb0ELj1024ELj4ENS_18Kernel_traits_baseILj7168ES2_S2_S2_S2_fjLj1024EEEEELb0ELb1EEEvNS_9BwdParamsE:
	.zero		9472


//--------------------- .nv.shared._ZN10layer_norm40ln_parallel_residual_bwd_finalize_kernelINS_22Kernel_traits_finalizeILj7168E13__nv_bfloat16S2_S2_S2_fjLb0ELj1024ELj4ENS_18Kernel_traits_baseILj7168ES2_S2_S2_S2_fjLj1024EEEEELb1EEEvNS_9BwdParamsE --------------------------
	.section	.nv.shared._ZN10layer_norm40ln_parallel_residual_bwd_finalize_kernelINS_22Kernel_traits_finalizeILj7168E13__nv_bfloat16S2_S2_S2_fjLb0ELj1024ELj4ENS_18Kernel_traits_baseILj7168ES2_S2_S2_S2_fjLj1024EEEEELb1EEEvNS_9BwdParamsE,"aw",@nobits
	.sectionflags	@""
	.align	16
.nv.shared._ZN10layer_norm40ln_parallel_residual_bwd_finalize_kernelINS_22Kernel_traits_finalizeILj7168E13__nv_bfloat16S2_S2_S2_fjLb0ELj1024ELj4ENS_18Kernel_traits_baseILj7168ES2_S2_S2_S2_fjLj1024EEEEELb1EEEvNS_9BwdParamsE:
	.zero		17920


//--------------------- .nv.shared._ZN10layer_norm31ln_parallel_residual_bwd_kernelINS_13Kernel_traitsI13__nv_bfloat16S2_S2_S2_fjLj7168ELj1ELj1ELj8ELj8ENS_18Kernel_traits_baseILj7168ES2_S2_S2_S2_fjLj256EEEEELb1ELb1ELb1EEEvNS_9BwdParamsE --------------------------
	.section	.nv.shared._ZN10layer_norm31ln_parallel_residual_bwd_kernelINS_13Kernel_traitsI13__nv_bfloat16S2_S2_S2_fjLj7168ELj1ELj1ELj8ELj8ENS_18Kernel_traits_baseILj7168ES2_S2_S2_S2_fjLj256EEEEELb1ELb1ELb1EEEvNS_9BwdParamsE,"aw",@nobits
	.sectionflags	@""
	.align	16
	.zero		1024


//--------------------- .nv.shared._ZN10layer_norm31ln_parallel_residual_bwd_kernelINS_13Kernel_traitsI6__halfS2_S2_S2_fjLj7168ELj1ELj1ELj8ELj8ENS_18Kernel_traits_baseILj7168ES2_S2_S2_S2_fjLj256EEEEELb0ELb0ELb0EEEvNS_9BwdParamsE --------------------------
	.section	.nv.shared._ZN10layer_norm31ln_parallel_residual_bwd_kernelINS_13Kernel_traitsI6__halfS2_S2_S2_fjLj7168ELj1ELj1ELj8ELj8ENS_18Kernel_traits_baseILj7168ES2_S2_S2_S2_fjLj256EEEEELb0ELb0ELb0EEEvNS_9BwdParamsE,"aw",@nobits
	.sectionflags	@""
	.align	16
	.zero		1024


//--------------------- .nv.shared._ZN10layer_norm31ln_parallel_residual_bwd_kernelINS_13Kernel_traitsI6__halfS2_S2_S2_fjLj7168ELj1ELj1ELj8ELj8ENS_18Kernel_traits_baseILj7168ES2_S2_S2_S2_fjLj256EEEEELb0ELb0ELb1EEEvNS_9BwdParamsE --------------------------
	.section	.nv.shared._ZN10layer_norm31ln_parallel_residual_bwd_kernelINS_13Kernel_traitsI6__halfS2_S2_S2_fjLj7168ELj1ELj1ELj8ELj8ENS_18Kernel_traits_baseILj7168ES2_S2_S2_S2_fjLj256EEEEELb0ELb0ELb1EEEvNS_9BwdParamsE,"aw",@nobits
	.sectionflags	@""
	.align	16
	.zero		1024


//--------------------- .nv.shared._ZN10layer_norm31ln_parallel_residual_bwd_kernelINS_13Kernel_traitsI6__halfS2_S2_S2_fjLj7168ELj1ELj1ELj8ELj8ENS_18Kernel_traits_baseILj7168ES2_S2_S2_S2_fjLj256EEEEELb0ELb1ELb0EEEvNS_9BwdParamsE --------------------------
	.section	.nv.shared._ZN10layer_norm31ln_parallel_residual_bwd_kernelINS_13Kernel_traitsI6__halfS2_S2_S2_fjLj7168ELj1ELj1ELj8ELj8ENS_18Kernel_traits_baseILj7168ES2_S2_S2_S2_fjLj256EEEEELb0ELb1ELb0EEEvNS_9BwdParamsE,"aw",@nobits
	.sectionflags	@""
	.align	16
	.zero		1024


//--------------------- .nv.shared._ZN10layer_norm31ln_parallel_residual_bwd_kernelINS_13Kernel_traitsI6__halfS2_S2_S2_fjLj7168ELj1ELj1ELj8ELj8ENS_18Kernel_traits_baseILj7168ES2_S2_S2_S2_fjLj256EEEEELb0ELb1ELb1EEEvNS_9BwdParamsE --------------------------
	.section	.nv.shared._ZN10layer_norm31ln_parallel_residual_bwd_kernelINS_13Kernel_traitsI6__halfS2_S2_S2_fjLj7168ELj1ELj1ELj8ELj8ENS_18Kernel_traits_baseILj7168ES2_S2_S2_S2_fjLj256EEEEELb0ELb1ELb1EEEvNS_9BwdParamsE,"aw",@nobits
	.sectionflags	@""
	.align	16
	.zero		1024


//--------------------- .nv.shared._ZN10layer_norm31ln_parallel_residual_bwd_kernelINS_13Kernel_traitsI6__halfS2_S2_S2_fjLj7168ELj1ELj1ELj8ELj8ENS_18Kernel_traits_baseILj7168ES2_S2_S2_S2_fjLj256EEEEELb1ELb0ELb0EEEvNS_9BwdParamsE --------------------------
	.section	.nv.shared._ZN10layer_norm31ln_parallel_residual_bwd_kernelINS_13Kernel_traitsI6__halfS2_S2_S2_fjLj7168ELj1ELj1ELj8ELj8ENS_18Kernel_traits_baseILj7168ES2_S2_S2_S2_fjLj256EEEEELb1ELb0ELb0EEEvNS_9BwdParamsE,"aw",@nobits
	.sectionflags	@""
	.align	16
	.zero		1024


//--------------------- .nv.shared._ZN10layer_norm31ln_parallel_residual_bwd_kernelINS_13Kernel_traitsI6__halfS2_S2_S2_fjLj7168ELj1ELj1ELj8ELj8ENS_18Kernel_traits_baseILj7168ES2_S2_S2_S2_fjLj256EEEEELb1ELb0ELb1EEEvNS_9BwdParamsE --------------------------
	.section	.nv.shared._ZN10layer_norm31ln_parallel_residual_bwd_kernelINS_13Kernel_traitsI6__halfS2_S2_S2_fjLj7168ELj1ELj1ELj8ELj8ENS_18Kernel_traits_baseILj7168ES2_S2_S2_S2_fjLj256EEEEELb1ELb0ELb1EEEvNS_9BwdParamsE,"aw",@nobits
	.sectionflags	@""
	.align	16
	.zero		1024


//--------------------- .nv.shared._ZN10layer_norm22ln_bwd_finalize_kernelINS_22Kernel_traits_finalizeILj7168E6__halfS2_S2_S2_fjLb0ELj1024ELj4ENS_18Kernel_traits_baseILj7168ES2_S2_S2_S2_fjLj1024EEEEELb0ELb0EEEvNS_9BwdParamsE --------------------------
	.section	.nv.shared._ZN10layer_norm22ln_bwd_finalize_kernelINS_22Kernel_traits_finalizeILj7168E6__halfS2_S2_S2_fjLb0ELj1024ELj4ENS_18Kernel_traits_baseILj7168ES2_S2_S2_S2_fjLj1024EEEEELb0ELb0EEEvNS_9BwdParamsE,"aw",@nobits
	.sectionflags	@""
	.align	16
.nv.shared._ZN10layer_norm22ln_bwd_finalize_kernelINS_22Kernel_traits_finalizeILj7168E6__halfS2_S2_S2_fjLb0ELj1024ELj4ENS_18Kernel_traits_baseILj7168ES2_S2_S2_S2_fjLj1024EEEEELb0ELb0EEEvNS_9BwdParamsE:
	.zero		9472


//--------------------- .nv.shared._ZN10layer_norm40ln_parallel_residual_bwd_finalize_kernelINS_22Kernel_traits_finalizeILj7168E6__halfS2_S2_S2_fjLb0ELj1024ELj4ENS_18Kernel_traits_baseILj7168ES2_S2_S2_S2_fjLj1024EEEEELb0EEEvNS_9BwdParamsE --------------------------
	.section	.nv.shared._ZN10layer_norm40ln_parallel_residual_bwd_finalize_kernelINS_22Kernel_traits_finalizeILj7168E6__halfS2_S2_S2_fjLb0ELj1024ELj4ENS_18Kernel_traits_baseILj7168ES2_S2_S2_S2_fjLj1024EEEEELb0EEEvNS_9BwdParamsE,"aw",@nobits
	.sectionflags	@""
	.align	16
.nv.shared._ZN10layer_norm40ln_parallel_residual_bwd_finalize_kernelINS_22Kernel_traits_finalizeILj7168E6__halfS2_S2_S2_fjLb0ELj1024ELj4ENS_18Kernel_traits_baseILj7168ES2_S2_S2_S2_fjLj1024EEEEELb0EEEvNS_9BwdParamsE:
	.zero		17920


//--------------------- .nv.shared._ZN10layer_norm31ln_parallel_residual_bwd_kernelINS_13Kernel_traitsI6__halfS2_S2_S2_fjLj7168ELj1ELj1ELj8ELj8ENS_18Kernel_traits_baseILj7168ES2_S2_S2_S2_fjLj256EEEEELb1ELb1ELb0EEEvNS_9BwdParamsE --------------------------
	.section	.nv.shared._ZN10layer_norm31ln_parallel_residual_bwd_kernelINS_13Kernel_traitsI6__halfS2_S2_S2_fjLj7168ELj1ELj1ELj8ELj8ENS_18Kernel_traits_baseILj7168ES2_S2_S2_S2_fjLj256EEEEELb1ELb1ELb0EEEvNS_9BwdParamsE,"aw",@nobits
	.sectionflags	@""
	.align	16
	.zero		1024


//--------------------- .nv.shared._ZN10layer_norm22ln_bwd_finalize_kernelINS_22Kernel_traits_finalizeILj7168E6__halfS2_S2_S2_fjLb0ELj1024ELj4ENS_18Kernel_traits_baseILj7168ES2_S2_S2_S2_fjLj1024EEEEELb0ELb1EEEvNS_9BwdParamsE --------------------------
	.section	.nv.shared._ZN10layer_norm22ln_bwd_finalize_kernelINS_22Kernel_traits_finalizeILj7168E6__halfS2_S2_S2_fjLb0ELj1024ELj4ENS_18Kernel_traits_baseILj7168ES2_S2_S2_S2_fjLj1024EEEEELb0ELb1EEEvNS_9BwdParamsE,"aw",@nobits
	.sectionflags	@""
	.align	16
.nv.shared._ZN10layer_norm22ln_bwd_finalize_kernelINS_22Kernel_traits_finalizeILj7168E6__halfS2_S2_S2_fjLb0ELj1024ELj4ENS_18Kernel_traits_baseILj7168ES2_S2_S2_S2_fjLj1024EEEEELb0ELb1EEEvNS_9BwdParamsE:
	.zero		9472


//--------------------- .nv.shared._ZN10layer_norm40ln_parallel_residual_bwd_finalize_kernelINS_22Kernel_traits_finalizeILj7168E6__halfS2_S2_S2_fjLb0ELj1024ELj4ENS_18Kernel_traits_baseILj7168ES2_S2_S2_S2_fjLj1024EEEEELb1EEEvNS_9BwdParamsE --------------------------
	.section	.nv.shared._ZN10layer_norm40ln_parallel_residual_bwd_finalize_kernelINS_22Kernel_traits_finalizeILj7168E6__halfS2_S2_S2_fjLb0ELj1024ELj4ENS_18Kernel_traits_baseILj7168ES2_S2_S2_S2_fjLj1024EEEEELb1EEEvNS_9BwdParamsE,"aw",@nobits
	.sectionflags	@""
	.align	16
.nv.shared._ZN10layer_norm40ln_parallel_residual_bwd_finalize_kernelINS_22Kernel_traits_finalizeILj7168E6__halfS2_S2_S2_fjLb0ELj1024ELj4ENS_18Kernel_traits_baseILj7168ES2_S2_S2_S2_fjLj1024EEEEELb1EEEvNS_9BwdParamsE:
	.zero		17920


//--------------------- .nv.shared._ZN10layer_norm31ln_parallel_residual_bwd_kernelINS_13Kernel_traitsI6__halfS2_S2_S2_fjLj7168ELj1ELj1ELj8ELj8ENS_18Kernel_traits_baseILj7168ES2_S2_S2_S2_fjLj256EEEEELb1ELb1ELb1EEEvNS_9BwdParamsE --------------------------
	.section	.nv.shared._ZN10layer_norm31ln_parallel_residual_bwd_kernelINS_13Kernel_traitsI6__halfS2_S2_S2_fjLj7168ELj1ELj1ELj8ELj8ENS_18Kernel_traits_baseILj7168ES2_S2_S2_S2_fjLj256EEEEELb1ELb1ELb1EEEvNS_9BwdParamsE,"aw",@nobits
	.sectionflags	@""
	.align	16
	.zero		1024


//--------------------- .nv.shared._ZN10layer_norm31ln_parallel_residual_bwd_kernelINS_13Kernel_traitsIf13__nv_bfloat16S2_S2_fjLj7168ELj1ELj1ELj8ELj8ENS_18Kernel_traits_baseILj7168EfS2_S2_S2_fjLj256EEEEELb0ELb0ELb0EEEvNS_9BwdParamsE --------------------------
	.section	.nv.shared._ZN10layer_norm31ln_parallel_residual_bwd_kernelINS_13Kernel_traitsIf13__nv_bfloat16S2_S2_fjLj7168ELj1ELj1ELj8ELj8ENS_18Kernel_traits_baseILj7168EfS2_S2_S2_fjLj256EEEEELb0ELb0ELb0EEEvNS_9BwdParamsE,"aw",@nobits
	.sectionflags	@""
	.align	16
	.zero		1024


//--------------------- .nv.shared._ZN10layer_norm31ln_parallel_residual_bwd_kernelINS_13Kernel_traitsIf13__nv_bfloat16S2_S2_fjLj7168ELj1ELj1ELj8ELj8ENS_18Kernel_traits_baseILj7168EfS2_S2_S2_fjLj256EEEEELb0ELb0ELb1EEEvNS_9BwdParamsE --------------------------
	.section	.nv.shared._ZN10layer_norm31ln_parallel_residual_bwd_kernelINS_13Kernel_traitsIf13__nv_bfloat16S2_S2_fjLj7168ELj1ELj1ELj8ELj8ENS_18Kernel_traits_baseILj7168EfS2_S2_S2_fjLj256EEEEELb0ELb0ELb1EEEvNS_9BwdParamsE,"aw",@nobits
	.sectionflags	@""
	.align	16
	.zero		1024


//--------------------- .nv.shared._ZN10layer_norm31ln_parallel_residual_bwd_kernelINS_13Kernel_traitsIf13__nv_bfloat16S2_S2_fjLj7168ELj1ELj1ELj8ELj8ENS_18Kernel_traits_baseILj7168EfS2_S2_S2_fjLj256EEEEELb0ELb1ELb0EEEvNS_9BwdParamsE --------------------------
	.section	.nv.shared._ZN10layer_norm31ln_parallel_residual_bwd_kernelINS_13Kernel_traitsIf13__nv_bfloat16S2_S2_fjLj7168ELj1ELj1ELj8ELj8ENS_18Kernel_traits_baseILj7168EfS2_S2_S2_fjLj256EEEEELb0ELb1ELb0EEEvNS_9BwdParamsE,"aw",@nobits
	.sectionflags	@""
	.align	16
	.zero		1024


//--------------------- .nv.shared._ZN10layer_norm31ln_parallel_residual_bwd_kernelINS_13Kernel_traitsIf13__nv_bfloat16S2_S2_fjLj7168ELj1ELj1ELj8ELj8ENS_18Kernel_traits_baseILj7168EfS2_S2_S2_fjLj256EEEEELb0ELb1ELb1EEEvNS_9BwdParamsE --------------------------
	.section	.nv.shared._ZN10layer_norm31ln_parallel_residual_bwd_kernelINS_13Kernel_traitsIf13__nv_bfloat16S2_S2_fjLj7168ELj1ELj1ELj8ELj8ENS_18Kernel_traits_baseILj7168EfS2_S2_S2_fjLj256EEEEELb0ELb1ELb1EEEvNS_9BwdParamsE,"aw",@nobits
	.sectionflags	@""
	.align	16
	.zero		1024


//--------------------- .nv.shared._ZN10layer_norm31ln_parallel_residual_bwd_kernelINS_13Kernel_traitsIf13__nv_bfloat16S2_S2_fjLj7168ELj1ELj1ELj8ELj8ENS_18Kernel_traits_baseILj7168EfS2_S2_S2_fjLj256EEEEELb1ELb0ELb0EEEvNS_9BwdParamsE --------------------------
	.section	.nv.shared._ZN10layer_norm31ln_parallel_residual_bwd_kernelINS_13Kernel_traitsIf13__nv_bfloat16S2_S2_fjLj7168ELj1ELj1ELj8ELj8ENS_18Kernel_traits_baseILj7168EfS2_S2_S2_fjLj256EEEEELb1ELb0ELb0EEEvNS_9BwdParamsE,"aw",@nobits
	.sectionflags	@""
	.align	16
	.zero		1024


//--------------------- .nv.shared._ZN10layer_norm31ln_parallel_residual_bwd_kernelINS_13Kernel_traitsIf13__nv_bfloat16S2_S2_fjLj7168ELj1ELj1ELj8ELj8ENS_18Kernel_traits_baseILj7168EfS2_S2_S2_fjLj256EEEEELb1ELb0ELb1EEEvNS_9BwdParamsE --------------------------
	.section	.nv.shared._ZN10layer_norm31ln_parallel_residual_bwd_kernelINS_13Kernel_traitsIf13__nv_bfloat16S2_S2_fjLj7168ELj1ELj1ELj8ELj8ENS_18Kernel_traits_baseILj7168EfS2_S2_S2_fjLj256EEEEELb1ELb0ELb1EEEvNS_9BwdParamsE,"aw",@nobits
	.sectionflags	@""
	.align	16
	.zero		1024


//--------------------- .nv.shared._ZN10layer_norm22ln_bwd_finalize_kernelINS_22Kernel_traits_finalizeILj7168Ef13__nv_bfloat16S2_S2_fjLb0ELj1024ELj4ENS_18Kernel_traits_baseILj7168EfS2_S2_S2_fjLj1024EEEEELb0ELb0EEEvNS_9BwdParamsE --------------------------
	.section	.nv.shared._ZN10layer_norm22ln_bwd_finalize_kernelINS_22Kernel_traits_finalizeILj7168Ef13__nv_bfloat16S2_S2_fjLb0ELj1024ELj4ENS_18Kernel_traits_baseILj7168EfS2_S2_S2_fjLj1024EEEEELb0ELb0EEEvNS_9BwdParamsE,"aw",@nobits
	.sectionflags	@""
	.align	16
.nv.shared._ZN10layer_norm22ln_bwd_finalize_kernelINS_22Kernel_traits_finalizeILj7168Ef13__nv_bfloat16S2_S2_fjLb0ELj1024ELj4ENS_18Kernel_traits_baseILj7168EfS2_S2_S2_fjLj1024EEEEELb0ELb0EEEvNS_9BwdParamsE:
	.zero		9472


//--------------------- .nv.shared._ZN10layer_norm40ln_parallel_residual_bwd_finalize_kernelINS_22Kernel_traits_finalizeILj7168Ef13__nv_bfloat16S2_S2_fjLb0ELj1024ELj4ENS_18Kernel_traits_baseILj7168EfS2_S2_S2_fjLj1024EEEEELb0EEEvNS_9BwdParamsE --------------------------
	.section	.nv.shared._ZN10layer_norm40ln_parallel_residual_bwd_finalize_kernelINS_22Kernel_traits_finalizeILj7168Ef13__nv_bfloat16S2_S2_fjLb0ELj1024ELj4ENS_18Kernel_traits_baseILj7168EfS2_S2_S2_fjLj1024EEEEELb0EEEvNS_9BwdParamsE,"aw",@nobits
	.sectionflags	@""
	.align	16
.nv.shared._ZN10layer_norm40ln_parallel_residual_bwd_finalize_kernelINS_22Kernel_traits_finalizeILj7168Ef13__nv_bfloat16S2_S2_fjLb0ELj1024ELj4ENS_18Kernel_traits_baseILj7168EfS2_S2_S2_fjLj1024EEEEELb0EEEvNS_9BwdParamsE:
	.zero		17920


//--------------------- .nv.shared._ZN10layer_norm31ln_parallel_residual_bwd_kernelINS_13Kernel_traitsIf13__nv_bfloat16S2_S2_fjLj7168ELj1ELj1ELj8ELj8ENS_18Kernel_traits_baseILj7168EfS2_S2_S2_fjLj256EEEEELb1ELb1ELb0EEEvNS_9BwdParamsE --------------------------
	.section	.nv.shared._ZN10layer_norm31ln_parallel_residual_bwd_kernelINS_13Kernel_traitsIf13__nv_bfloat16S2_S2_fjLj7168ELj1ELj1ELj8ELj8ENS_18Kernel_traits_baseILj7168EfS2_S2_S2_fjLj256EEEEELb1ELb1ELb0EEEvNS_9BwdParamsE,"aw",@nobits
	.sectionflags	@""
	.align	16
	.zero		1024


//--------------------- .nv.shared._ZN10layer_norm22ln_bwd_finalize_kernelINS_22Kernel_traits_finalizeILj7168Ef13__nv_bfloat16S2_S2_fjLb0ELj1024ELj4ENS_18Kernel_traits_baseILj7168EfS2_S2_S2_fjLj1024EEEEELb0ELb1EEEvNS_9BwdParamsE --------------------------
	.section	.nv.shared._ZN10layer_norm22ln_bwd_finalize_kernelINS_22Kernel_traits_finalizeILj7168Ef13__nv_bfloat16S2_S2_fjLb0ELj1024ELj4ENS_18Kernel_traits_baseILj7168EfS2_S2_S2_fjLj1024EEEEELb0ELb1EEEvNS_9BwdParamsE,"aw",@nobits
	.sectionflags	@""
	.align	16
.nv.shared._ZN10layer_norm22ln_bwd_finalize_kernelINS_22Kernel_traits_finalizeILj7168Ef13__nv_bfloat16S2_S2_fjLb0ELj1024ELj4ENS_18Kernel_traits_baseILj7168EfS2_S2_S2_fjLj1024EEEEELb0ELb1EEEvNS_9BwdParamsE:
	.zero		9472


//--------------------- .nv.shared._ZN10layer_norm40ln_parallel_residual_bwd_finalize_kernelINS_22Kernel_traits_finalizeILj7168Ef13__nv_bfloat16S2_S2_fjLb0ELj1024ELj4ENS_18Kernel_traits_baseILj7168EfS2_S2_S2_fjLj1024EEEEELb1EEEvNS_9BwdParamsE --------------------------
	.section	.nv.shared._ZN10layer_norm40ln_parallel_residual_bwd_finalize_kernelINS_22Kernel_traits_finalizeILj7168Ef13__nv_bfloat16S2_S2_fjLb0ELj1024ELj4ENS_18Kernel_traits_baseILj7168EfS2_S2_S2_fjLj1024EEEEELb1EEEvNS_9BwdParamsE,"aw",@nobits
	.sectionflags	@""
	.align	16
.nv.shared._ZN10layer_norm40ln_parallel_residual_bwd_finalize_kernelINS_22Kernel_traits_finalizeILj7168Ef13__nv_bfloat16S2_S2_fjLb0ELj1024ELj4ENS_18Kernel_traits_baseILj7168EfS2_S2_S2_fjLj1024EEEEELb1EEEvNS_9BwdParamsE:
	.zero		17920


//--------------------- .nv.shared._ZN10layer_norm31ln_parallel_residual_bwd_kernelINS_13Kernel_traitsIf13__nv_bfloat16S2_S2_fjLj7168ELj1ELj1ELj8ELj8ENS_18Kernel_traits_baseILj7168EfS2_S2_S2_fjLj256EEEEELb1ELb1ELb1EEEvNS_9BwdParamsE --------------------------
	.section	.nv.shared._ZN10layer_norm31ln_parallel_residual_bwd_kernelINS_13Kernel_traitsIf13__nv_bfloat16S2_S2_fjLj7168ELj1ELj1ELj8ELj8ENS_18Kernel_traits_baseILj7168EfS2_S2_S2_fjLj256EEEEELb1ELb1ELb1EEEvNS_9BwdParamsE,"aw",@nobits
	.sectionflags	@""
	.align	16
	.zero		1024


//--------------------- .nv.shared._ZN10layer_norm31ln_parallel_residual_bwd_kernelINS_13Kernel_traitsI13__nv_bfloat16S2_fS2_fjLj7168ELj1ELj1ELj8ELj8ENS_18Kernel_traits_baseILj7168ES2_S2_fS2_fjLj256EEEEELb0ELb0ELb0EEEvNS_9BwdParamsE --------------------------
	.section	.nv.shared._ZN10layer_norm31ln_parallel_residual_bwd_kernelINS_13Kernel_traitsI13__nv_bfloat16S2_fS2_fjLj7168ELj1ELj1ELj8ELj8ENS_18Kernel_traits_baseILj7168ES2_S2_fS2_fjLj256EEEEELb0ELb0ELb0EEEvNS_9BwdParamsE,"aw",@nobits
	.sectionflags	@""
	.align	16
	.zero		1024


//--------------------- .nv.shared._ZN10layer_norm31ln_parallel_residual_bwd_kernelINS_13Kernel_traitsI13__nv_bfloat16S2_fS2_fjLj7168ELj1ELj1ELj8ELj8ENS_18Kernel_traits_baseILj7168ES2_S2_fS2_fjLj256EEEEELb0ELb0ELb1EEEvNS_9BwdParamsE --------------------------
	.section	.nv.shared._ZN10layer_norm31ln_parallel_residual_bwd_kernelINS_13Kernel_traitsI13__nv_bfloat16S2_fS2_fjLj7168ELj1ELj1ELj8ELj8ENS_18Kernel_traits_baseILj7168ES2_S2_fS2_fjLj256EEEEELb0ELb0ELb1EEEvNS_9BwdParamsE,"aw",@nobits
	.sectionflags	@""
	.align	16
	.zero		1024


//--------------------- .nv.shared._ZN10layer_norm31ln_parallel_residual_bwd_kernelINS_13Kernel_traitsI13__nv_bfloat16S2_fS2_fjLj7168ELj1ELj1ELj8ELj8ENS_18Kernel_traits_baseILj7168ES2_S2_fS2_fjLj256EEEEELb0ELb1ELb0EEEvNS_9BwdParamsE --------------------------
	.section	.nv.shared._ZN10layer_norm31ln_parallel_residual_bwd_kernelINS_13Kernel_traitsI13__nv_bfloat16S2_fS2_fjLj7168ELj1ELj1ELj8ELj8ENS_18Kernel_traits_baseILj7168ES2_S2_fS2_fjLj256EEEEELb0ELb1ELb0EEEvNS_9BwdParamsE,"aw",@nobits
	.sectionflags	@""
	.align	16
	.zero		1024


//--------------------- .nv.shared._ZN10layer_norm31ln_parallel_residual_bwd_kernelINS_13Kernel_traitsI13__nv_bfloat16S2_fS2_fjLj7168ELj1ELj1ELj8ELj8ENS_18Kernel_traits_baseILj7168ES2_S2_fS2_fjLj256EEEEELb0ELb1ELb1EEEvNS_9BwdParamsE --------------------------
	.section	.nv.shared._ZN10layer_norm31ln_parallel_residual_bwd_kernelINS_13Kernel_traitsI13__nv_bfloat16S2_fS2_fjLj7168ELj1ELj1ELj8ELj8ENS_18Kernel_traits_baseILj7168ES2_S2_fS2_fjLj256EEEEELb0ELb1ELb1EEEvNS_9BwdParamsE,"aw",@nobits
	.sectionflags	@""
	.align	16
	.zero		1024


//--------------------- .nv.shared._ZN10layer_norm31ln_parallel_residual_bwd_kernelINS_13Kernel_traitsI13__nv_bfloat16S2_fS2_fjLj7168ELj1ELj1ELj8ELj8ENS_18Kernel_traits_baseILj7168ES2_S2_fS2_fjLj256EEEEELb1ELb0ELb0EEEvNS_9BwdParamsE --------------------------
	.section	.nv.shared._ZN10layer_norm31ln_parallel_residual_bwd_kernelINS_13Kernel_traitsI13__nv_bfloat16S2_fS2_fjLj7168ELj1ELj1ELj8ELj8ENS_18Kernel_traits_baseILj7168ES2_S2_fS2_fjLj256EEEEELb1ELb0ELb0EEEvNS_9BwdParamsE,"aw",@nobits
	.sectionflags	@""
	.align	16
	.zero		1024


//--------------------- .nv.shared._ZN10layer_norm31ln_parallel_residual_bwd_kernelINS_13Kernel_traitsI13__nv_bfloat16S2_fS2_fjLj7168ELj1ELj1ELj8ELj8ENS_18Kernel_traits_baseILj7168ES2_S2_fS2_fjLj256EEEEELb1ELb0ELb1EEEvNS_9BwdParamsE --------------------------
	.section	.nv.shared._ZN10layer_norm31ln_parallel_residual_bwd_kernelINS_13Kernel_traitsI13__nv_bfloat16S2_fS2_fjLj7168ELj1ELj1ELj8ELj8ENS_18Kernel_traits_baseILj7168ES2_S2_fS2_fjLj256EEEEELb1ELb0ELb1EEEvNS_9BwdParamsE,"aw",@nobits
	.sectionflags	@""
	.align	16
	.zero		1024


//--------------------- .nv.shared._ZN10layer_norm22ln_bwd_finalize_kernelINS_22Kernel_traits_finalizeILj7168E13__nv_bfloat16S2_fS2_fjLb0ELj1024ELj4ENS_18Kernel_traits_baseILj7168ES2_S2_fS2_fjLj1024EEEEELb0ELb0EEEvNS_9BwdParamsE --------------------------
	.section	.nv.shared._ZN10layer_norm22ln_bwd_finalize_kernelINS_22Kernel_traits_finalizeILj7168E13__nv_bfloat16S2_fS2_fjLb0ELj1024ELj4ENS_18Kernel_traits_baseILj7168ES2_S2_fS2_fjLj1024EEEEELb0ELb0EEEvNS_9BwdParamsE,"aw",@nobits
	.sectionflags	@""
	.align	16
.nv.shared._ZN10layer_norm22ln_bwd_finalize_kernelINS_22Kernel_traits_finalizeILj7168E13__nv_bfloat16S2_fS2_fjLb0ELj1024ELj4ENS_18Kernel_traits_baseILj7168ES2_S2_fS2_fjLj1024EEEEELb0ELb0EEEvNS_9BwdParamsE:
	.zero		9472


//--------------------- .nv.shared._ZN10layer_norm40ln_parallel_residual_bwd_finalize_kernelINS_22Kernel_traits_finalizeILj7168E13__nv_bfloat16S2_fS2_fjLb0ELj1024ELj4ENS_18Kernel_traits_baseILj7168ES2_S2_fS2_fjLj1024EEEEELb0EEEvNS_9BwdParamsE --------------------------
	.section	.nv.shared._ZN10layer_norm40ln_parallel_residual_bwd_finalize_kernelINS_22Kernel_traits_finalizeILj7168E13__nv_bfloat16S2_fS2_fjLb0ELj1024ELj4ENS_18Kernel_traits_baseILj7168ES2_S2_fS2_fjLj1024EEEEELb0EEEvNS_9BwdParamsE,"aw",@nobits
	.sectionflags	@""
	.align	16
.nv.shared._ZN10layer_norm40ln_parallel_residual_bwd_finalize_kernelINS_22Kernel_traits_finalizeILj7168E13__nv_bfloat16S2_fS2_fjLb0ELj1024ELj4ENS_18Kernel_traits_baseILj7168ES2_S2_fS2_fjLj1024EEEEELb0EEEvNS_9BwdParamsE:
	.zero		17920


//--------------------- .nv.shared._ZN10layer_norm31ln_parallel_residual_bwd_kernelINS_13Kernel_traitsI13__nv_bfloat16S2_fS2_fjLj7168ELj1ELj1ELj8ELj8ENS_18Kernel_traits_baseILj7168ES2_S2_fS2_fjLj256EEEEELb1ELb1ELb0EEEvNS_9BwdParamsE --------------------------
	.section	.nv.shared._ZN10layer_norm31ln_parallel_residual_bwd_kernelINS_13Kernel_traitsI13__nv_bfloat16S2_fS2_fjLj7168ELj1ELj1ELj8ELj8ENS_18Kernel_traits_baseILj7168ES2_S2_fS2_fjLj256EEEEELb1ELb1ELb0EEEvNS_9BwdParamsE,"aw",@nobits
	.sectionflags	@""
	.align	16
	.zero		1024


//--------------------- .nv.shared._ZN10layer_norm22ln_bwd_finalize_kernelINS_22Kernel_traits_finalizeILj7168E13__nv_bfloat16S2_fS2_fjLb0ELj1024ELj4ENS_18Kernel_traits_baseILj7168ES2_S2_fS2_fjLj1024EEEEELb0ELb1EEEvNS_9BwdParamsE --------------------------
	.section	.nv.shared._ZN10layer_norm22ln_bwd_finalize_kernelINS_22Kernel_traits_finalizeILj7168E13__nv_bfloat16S2_fS2_fjLb0ELj1024ELj4ENS_18Kernel_traits_baseILj7168ES2_S2_fS2_fjLj1024EEEEELb0ELb1EEEvNS_9BwdParamsE,"aw",@nobits
	.sectionflags	@""
	.align	16
.nv.shared._ZN10layer_norm22ln_bwd_finalize_kernelINS_22Kernel_traits_finalizeILj7168E13__nv_bfloat16S2_fS2_fjLb0ELj1024ELj4ENS_18Kernel_traits_baseILj7168ES2_S2_fS2_fjLj1024EEEEELb0ELb1EEEvNS_9BwdParamsE:
	.zero		9472


//--------------------- .nv.shared._ZN10layer_norm40ln_parallel_residual_bwd_finalize_kernelINS_22Kernel_traits_finalizeILj7168E13__nv_bfloat16S2_fS2_fjLb0ELj1024ELj4ENS_18Kernel_traits_baseILj7168ES2_S2_fS2_fjLj1024EEEEELb1EEEvNS_9BwdParamsE --------------------------
	.section	.nv.shared._ZN10layer_norm40ln_parallel_residual_bwd_finalize_kernelINS_22Kernel_traits_finalizeILj7168E13__nv_bfloat16S2_fS2_fjLb0ELj1024ELj4ENS_18Kernel_traits_baseILj7168ES2_S2_fS2_fjLj1024EEEEELb1EEEvNS_9BwdParamsE,"aw",@nobits
	.sectionflags	@""
	.align	16
.nv.shared._ZN10layer_norm40ln_parallel_residual_bwd_finalize_kernelINS_22Kernel_traits_finalizeILj7168E13__nv_bfloat16S2_fS2_fjLb0ELj1024ELj4ENS_18Kernel_traits_baseILj7168ES2_S2_fS2_fjLj1024EEEEELb1EEEvNS_9BwdParamsE:
	.zero		17920


//--------------------- .nv.shared._ZN10layer_norm31ln_parallel_residual_bwd_kernelINS_13Kernel_traitsI13__nv_bfloat16S2_fS2_fjLj7168ELj1ELj1ELj8ELj8ENS_18Kernel_traits_baseILj7168ES2_S2_fS2_fjLj256EEEEELb1ELb1ELb1EEEvNS_9BwdParamsE --------------------------
	.section	.nv.shared._ZN10layer_norm31ln_parallel_residual_bwd_kernelINS_13Kernel_traitsI13__nv_bfloat16S2_fS2_fjLj7168ELj1ELj1ELj8ELj8ENS_18Kernel_traits_baseILj7168ES2_S2_fS2_fjLj256EEEEELb1ELb1ELb1EEEvNS_9BwdParamsE,"aw",@nobits
	.sectionflags	@""
	.align	16
	.zero		1024


//--------------------- .nv.shared._ZN10layer_norm31ln_parallel_residual_bwd_kernelINS_13Kernel_traitsIf13__nv_bfloat16fS2_fjLj7168ELj1ELj1ELj8ELj8ENS_18Kernel_traits_baseILj7168EfS2_fS2_fjLj256EEEEELb0ELb0ELb0EEEvNS_9BwdParamsE --------------------------
	.section	.nv.shared._ZN10layer_norm31ln_parallel_residual_bwd_kernelINS_13Kernel_traitsIf13__nv_bfloat16fS2_fjLj7168ELj1ELj1ELj8ELj8ENS_18Kernel_traits_baseILj7168EfS2_fS2_fjLj256EEEEELb0ELb0ELb0EEEvNS_9BwdParamsE,"aw",@nobits
	.sectionflags	@""
	.align	16
	.zero		1024


//--------------------- .nv.shared._ZN10layer_norm31ln_parallel_residual_bwd_kernelINS_13Kernel_traitsIf13__nv_bfloat16fS2_fjLj7168ELj1ELj1ELj8ELj8ENS_18Kernel_traits_baseILj7168EfS2_fS2_fjLj256EEEEELb0ELb0ELb1EEEvNS_9BwdParamsE --------------------------
	.section	.nv.shared._ZN10layer_norm31ln_parallel_residual_bwd_kernelINS_13Kernel_traitsIf13__nv_bfloat16fS2_fjLj7168ELj1ELj1ELj8ELj8ENS_18Kernel_traits_baseILj7168EfS2_fS2_fjLj256EEEEELb0ELb0ELb1EEEvNS_9BwdParamsE,"aw",@nobits
	.sectionflags	@""
	.align	16
	.zero		1024


//--------------------- .nv.shared._ZN10layer_norm31ln_parallel_residual_bwd_kernelINS_13Kernel_traitsIf13__nv_bfloat16fS2_fjLj7168ELj1ELj1ELj8ELj8ENS_18Kernel_traits_baseILj7168EfS2_fS2_fjLj256EEEEELb0ELb1ELb0EEEvNS_9BwdParamsE --------------------------
	.section	.nv.shared._ZN10layer_norm31ln_parallel_residual_bwd_kernelINS_13Kernel_traitsIf13__nv_bfloat16fS2_fjLj7168ELj1ELj1ELj8ELj8ENS_18Kernel_traits_baseILj7168EfS2_fS2_fjLj256EEEEELb0ELb1ELb0EEEvNS_9BwdParamsE,"aw",@nobits
	.sectionflags	@""
	.align	16
	.zero		1024


//--------------------- .nv.shared._ZN10layer_norm31ln_parallel_residual_bwd_kernelINS_13Kernel_traitsIf13__nv_bfloat16fS2_fjLj7168ELj1ELj1ELj8ELj8ENS_18Kernel_traits_baseILj7168EfS2_fS2_fjLj256EEEEELb0ELb1ELb1EEEvNS_9BwdParamsE --------------------------
	.section	.nv.shared._ZN10layer_norm31ln_parallel_residual_bwd_kernelINS_13Kernel_traitsIf13__nv_bfloat16fS2_fjLj7168ELj1ELj1ELj8ELj8ENS_18Kernel_traits_baseILj7168EfS2_fS2_fjLj256EEEEELb0ELb1ELb1EEEvNS_9BwdParamsE,"aw",@nobits
	.sectionflags	@""
	.align	16
	.zero		1024


//--------------------- .nv.shared._ZN10layer_norm31ln_parallel_residual_bwd_kernelINS_13Kernel_traitsIf13__nv_bfloat16fS2_fjLj7168ELj1ELj1ELj8ELj8ENS_18Kernel_traits_baseILj7168EfS2_fS2_fjLj256EEEEELb1ELb0ELb0EEEvNS_9BwdParamsE --------------------------
	.section	.nv.shared._ZN10layer_norm31ln_parallel_residual_bwd_kernelINS_13Kernel_traitsIf13__nv_bfloat16fS2_fjLj7168ELj1ELj1ELj8ELj8ENS_18Kernel_traits_baseILj7168EfS2_fS2_fjLj256EEEEELb1ELb0ELb0EEEvNS_9BwdParamsE,"aw",@nobits
	.sectionflags	@""
	.align	16
	.zero		1024


//--------------------- .nv.shared._ZN10layer_norm31ln_parallel_residual_bwd_kernelINS_13Kernel_traitsIf13__nv_bfloat16fS2_fjLj7168ELj1ELj1ELj8ELj8ENS_18Kernel_traits_baseILj7168EfS2_fS2_fjLj256EEEEELb1ELb0ELb1EEEvNS_9BwdParamsE --------------------------
	.section	.nv.shared._ZN10layer_norm31ln_parallel_residual_bwd_kernelINS_13Kernel_traitsIf13__nv_bfloat16fS2_fjLj7168ELj1ELj1ELj8ELj8ENS_18Kernel_traits_baseILj7168EfS2_fS2_fjLj256EEEEELb1ELb0ELb1EEEvNS_9BwdParamsE,"aw",@nobits
	.sectionflags	@""
	.align	16
	.zero		1024


//--------------------- .nv.shared._ZN10layer_norm22ln_bwd_finalize_kernelINS_22Kernel_traits_finalizeILj7168Ef13__nv_bfloat16fS2_fjLb0ELj1024ELj4ENS_18Kernel_traits_baseILj7168EfS2_fS2_fjLj1024EEEEELb0ELb0EEEvNS_9BwdParamsE --------------------------
	.section	.nv.shared._ZN10layer_norm22ln_bwd_finalize_kernelINS_22Kernel_traits_finalizeILj7168Ef13__nv_bfloat16fS2_fjLb0ELj1024ELj4ENS_18Kernel_traits_baseILj7168EfS2_fS2_fjLj1024EEEEELb0ELb0EEEvNS_9BwdParamsE,"aw",@nobits
	.sectionflags	@""
	.align	16
.nv.shared._ZN10layer_norm22ln_bwd_finalize_kernelINS_22Kernel_traits_finalizeILj7168Ef13__nv_bfloat16fS2_fjLb0ELj1024ELj4ENS_18Kernel_traits_baseILj7168EfS2_fS2_fjLj1024EEEEELb0ELb0EEEvNS_9BwdParamsE:
	.zero		9472


//--------------------- .nv.shared._ZN10layer_norm40ln_parallel_residual_bwd_finalize_kernelINS_22Kernel_traits_finalizeILj7168Ef13__nv_bfloat16fS2_fjLb0ELj1024ELj4ENS_18Kernel_traits_baseILj7168EfS2_fS2_fjLj1024EEEEELb0EEEvNS_9BwdParamsE --------------------------
	.section	.nv.shared._ZN10layer_norm40ln_parallel_residual_bwd_finalize_kernelINS_22Kernel_traits_finalizeILj7168Ef13__nv_bfloat16fS2_fjLb0ELj1024ELj4ENS_18Kernel_traits_baseILj7168EfS2_fS2_fjLj1024EEEEELb0EEEvNS_9BwdParamsE,"aw",@nobits
	.sectionflags	@""
	.align	16
.nv.shared._ZN10layer_norm40ln_parallel_residual_bwd_finalize_kernelINS_22Kernel_traits_finalizeILj7168Ef13__nv_bfloat16fS2_fjLb0ELj1024ELj4ENS_18Kernel_traits_baseILj7168EfS2_fS2_fjLj1024EEEEELb0EEEvNS_9BwdParamsE:
	.zero		17920


//--------------------- .nv.shared._ZN10layer_norm31ln_parallel_residual_bwd_kernelINS_13Kernel_traitsIf13__nv_bfloat16fS2_fjLj7168ELj1ELj1ELj8ELj8ENS_18Kernel_traits_baseILj7168EfS2_fS2_fjLj256EEEEELb1ELb1ELb0EEEvNS_9BwdParamsE --------------------------
	.section	.nv.shared._ZN10layer_norm31ln_parallel_residual_bwd_kernelINS_13Kernel_traitsIf13__nv_bfloat16fS2_fjLj7168ELj1ELj1ELj8ELj8ENS_18Kernel_traits_baseILj7168EfS2_fS2_fjLj256EEEEELb1ELb1ELb0EEEvNS_9BwdParamsE,"aw",@nobits
	.sectionflags	@""
	.align	16
	.zero		1024


//--------------------- .nv.shared._ZN10layer_norm22ln_bwd_finalize_kernelINS_22Kernel_traits_finalizeILj7168Ef13__nv_bfloat16fS2_fjLb0ELj1024ELj4ENS_18Kernel_traits_baseILj7168EfS2_fS2_fjLj1024EEEEELb0ELb1EEEvNS_9BwdParamsE --------------------------
	.section	.nv.shared._ZN10layer_norm22ln_bwd_finalize_kernelINS_22Kernel_traits_finalizeILj7168Ef13__nv_bfloat16fS2_fjLb0ELj1024ELj4ENS_18Kernel_traits_baseILj7168EfS2_fS2_fjLj1024EEEEELb0ELb1EEEvNS_9BwdParamsE,"aw",@nobits
	.sectionflags	@""
	.align	16
.nv.shared._ZN10layer_norm22ln_bwd_finalize_kernelINS_22Kernel_traits_finalizeILj7168Ef13__nv_bfloat16fS2_fjLb0ELj1024ELj4ENS_18Kernel_traits_baseILj7168EfS2_fS2_fjLj1024EEEEELb0ELb1EEEvNS_9BwdParamsE:
	.zero		9472


//--------------------- .nv.shared._ZN10layer_norm40ln_parallel_residual_bwd_finalize_kernelINS_22Kernel_traits_finalizeILj7168Ef13__nv_bfloat16fS2_fjLb0ELj1024ELj4ENS_18Kernel_traits_baseILj7168EfS2_fS2_fjLj1024EEEEELb1EEEvNS_9BwdParamsE --------------------------
	.section	.nv.shared._ZN10layer_norm40ln_parallel_residual_bwd_finalize_kernelINS_22Kernel_traits_finalizeILj7168Ef13__nv_bfloat16fS2_fjLb0ELj1024ELj4ENS_18Kernel_traits_baseILj7168EfS2_fS2_fjLj1024EEEEELb1EEEvNS_9BwdParamsE,"aw",@nobits
	.sectionflags	@""
	.align	16
.nv.shared._ZN10layer_norm40ln_parallel_residual_bwd_finalize_kernelINS_22Kernel_traits_finalizeILj7168Ef13__nv_bfloat16fS2_fjLb0ELj1024ELj4ENS_18Kernel_traits_baseILj7168EfS2_fS2_fjLj1024EEEEELb1EEEvNS_9BwdParamsE:
	.zero		17920


//--------------------- .nv.shared._ZN10layer_norm31ln_parallel_residual_bwd_kernelINS_13Kernel_traitsIf13__nv_bfloat16fS2_fjLj7168ELj1ELj1ELj8ELj8ENS_18Kernel_traits_baseILj7168EfS2_fS2_fjLj256EEEEELb1ELb1ELb1EEEvNS_9BwdParamsE --------------------------
	.section	.nv.shared._ZN10layer_norm31ln_parallel_residual_bwd_kernelINS_13Kernel_traitsIf13__nv_bfloat16fS2_fjLj7168ELj1ELj1ELj8ELj8ENS_18Kernel_traits_baseILj7168EfS2_fS2_fjLj256EEEEELb1ELb1ELb1EEEvNS_9BwdParamsE,"aw",@nobits
	.sectionflags	@""
	.align	16
	.zero		1024


//--------------------- .nv.shared._ZN10layer_norm31ln_parallel_residual_bwd_kernelINS_13Kernel_traitsIf6__halfS2_S2_fjLj7168ELj1ELj1ELj8ELj8ENS_18Kernel_traits_baseILj7168EfS2_S2_S2_fjLj256EEEEELb0ELb0ELb0EEEvNS_9BwdParamsE --------------------------
	.section	.nv.shared._ZN10layer_norm31ln_parallel_residual_bwd_kernelINS_13Kernel_traitsIf6__halfS2_S2_fjLj7168ELj1ELj1ELj8ELj8ENS_18Kernel_traits_baseILj7168EfS2_S2_S2_fjLj256EEEEELb0ELb0ELb0EEEvNS_9BwdParamsE,"aw",@nobits
	.sectionflags	@""
	.align	16
	.zero		1024


//--------------------- .nv.shared._ZN10layer_norm31ln_parallel_residual_bwd_kernelINS_13Kernel_traitsIf6__halfS2_S2_fjLj7168ELj1ELj1ELj8ELj8ENS_18Kernel_traits_baseILj7168EfS2_S2_S2_fjLj256EEEEELb0ELb0ELb1EEEvNS_9BwdParamsE --------------------------
	.section	.nv.shared._ZN10layer_norm31ln_parallel_residual_bwd_kernelINS_13Kernel_traitsIf6__halfS2_S2_fjLj7168ELj1ELj1ELj8ELj8ENS_18Kernel_traits_baseILj7168EfS2_S2_S2_fjLj256EEEEELb0ELb0ELb1EEEvNS_9BwdParamsE,"aw",@nobits
	.sectionflags	@""
	.align	16
	.zero		1024


//--------------------- .nv.shared._ZN10layer_norm31ln_parallel_residual_bwd_kernelINS_13Kernel_traitsIf6__halfS2_S2_fjLj7168ELj1ELj1ELj8ELj8ENS_18Kernel_traits_baseILj7168EfS2_S2_S2_fjLj256EEEEELb0ELb1ELb0EEEvNS_9BwdParamsE --------------------------
	.section	.nv.shared._ZN10layer_norm31ln_parallel_residual_bwd_kernelINS_13Kernel_traitsIf6__halfS2_S2_fjLj7168ELj1ELj1ELj8ELj8ENS_18Kernel_traits_baseILj7168EfS2_S2_S2_fjLj256EEEEELb0ELb1ELb0EEEvNS_9BwdParamsE,"aw",@nobits
	.sectionflags	@""
	.align	16
	.zero		1024


//--------------------- .nv.shared._ZN10layer_norm31ln_parallel_residual_bwd_kernelINS_13Kernel_traitsIf6__halfS2_S2_fjLj7168ELj1ELj1ELj8ELj8ENS_18Kernel_traits_baseILj7168EfS2_S2_S2_fjLj256EEEEELb0ELb1ELb1EEEvNS_9BwdParamsE --------------------------
	.section	.nv.shared._ZN10layer_norm31ln_parallel_residual_bwd_kernelINS_13Kernel_traitsIf6__halfS2_S2_fjLj7168ELj1ELj1ELj8ELj8ENS_18Kernel_traits_baseILj7168EfS2_S2_S2_fjLj256EEEEELb0ELb1ELb1EEEvNS_9BwdParamsE,"aw",@nobits
	.sectionflags	@""
	.align	16
	.zero		1024


//--------------------- .nv.shared._ZN10layer_norm31ln_parallel_residual_bwd_kernelINS_13Kernel_traitsIf6__halfS2_S2_fjLj7168ELj1ELj1ELj8ELj8ENS_18Kernel_traits_baseILj7168EfS2_S2_S2_fjLj256EEEEELb1ELb0ELb0EEEvNS_9BwdParamsE --------------------------
	.section	.nv.shared._ZN10layer_norm31ln_parallel_residual_bwd_kernelINS_13Kernel_traitsIf6__halfS2_S2_fjLj7168ELj1ELj1ELj8ELj8ENS_18Kernel_traits_baseILj7168EfS2_S2_S2_fjLj256EEEEELb1ELb0ELb0EEEvNS_9BwdParamsE,"aw",@nobits
	.sectionflags	@""
	.align	16
	.zero		1024


//--------------------- .nv.shared._ZN10layer_norm31ln_parallel_residual_bwd_kernelINS_13Kernel_traitsIf6__halfS2_S2_fjLj7168ELj1ELj1ELj8ELj8ENS_18Kernel_traits_baseILj7168EfS2_S2_S2_fjLj256EEEEELb1ELb0ELb1EEEvNS_9BwdParamsE --------------------------
	.section	.nv.shared._ZN10layer_norm31ln_parallel_residual_bwd_kernelINS_13Kernel_traitsIf6__halfS2_S2_fjLj7168ELj1ELj1ELj8ELj8ENS_18Kernel_traits_baseILj7168EfS2_S2_S2_fjLj256EEEEELb1ELb0ELb1EEEvNS_9BwdParamsE,"aw",@nobits
	.sectionflags	@""
	.align	16
	.zero		1024


//--------------------- .nv.shared._ZN10layer_norm22ln_bwd_finalize_kernelINS_22Kernel_traits_finalizeILj7168Ef6__halfS2_S2_fjLb0ELj1024ELj4ENS_18Kernel_traits_baseILj7168EfS2_S2_S2_fjLj1024EEEEELb0ELb0EEEvNS_9BwdParamsE --------------------------
	.section	.nv.shared._ZN10layer_norm22ln_bwd_finalize_kernelINS_22Kernel_traits_finalizeILj7168Ef6__halfS2_S2_fjLb0ELj1024ELj4ENS_18Kernel_traits_baseILj7168EfS2_S2_S2_fjLj1024EEEEELb0ELb0EEEvNS_9BwdParamsE,"aw",@nobits
	.sectionflags	@""
	.align	16
.nv.shared._ZN10layer_norm22ln_bwd_finalize_kernelINS_22Kernel_traits_finalizeILj7168Ef6__halfS2_S2_fjLb0ELj1024ELj4ENS_18Kernel_traits_baseILj7168EfS2_S2_S2_fjLj1024EEEEELb0ELb0EEEvNS_9BwdParamsE:
	.zero		9472


//--------------------- .nv.shared._ZN10layer_norm40ln_parallel_residual_bwd_finalize_kernelINS_22Kernel_traits_finalizeILj7168Ef6__halfS2_S2_fjLb0ELj1024ELj4ENS_18Kernel_traits_baseILj7168EfS2_S2_S2_fjLj1024EEEEELb0EEEvNS_9BwdParamsE --------------------------
	.section	.nv.shared._ZN10layer_norm40ln_parallel_residual_bwd_finalize_kernelINS_22Kernel_traits_finalizeILj7168Ef6__halfS2_S2_fjLb0ELj1024ELj4ENS_18Kernel_traits_baseILj7168EfS2_S2_S2_fjLj1024EEEEELb0EEEvNS_9BwdParamsE,"aw",@nobits
	.sectionflags	@""
	.align	16
.nv.shared._ZN10layer_norm40ln_parallel_residual_bwd_finalize_kernelINS_22Kernel_traits_finalizeILj7168Ef6__halfS2_S2_fjLb0ELj1024ELj4ENS_18Kernel_traits_baseILj7168EfS2_S2_S2_fjLj1024EEEEELb0EEEvNS_9BwdParamsE:
	.zero		17920


//--------------------- .nv.shared._ZN10layer_norm31ln_parallel_residual_bwd_kernelINS_13Kernel_traitsIf6__halfS2_S2_fjLj7168ELj1ELj1ELj8ELj8ENS_18Kernel_traits_baseILj7168EfS2_S2_S2_fjLj256EEEEELb1ELb1ELb0EEEvNS_9BwdParamsE --------------------------
	.section	.nv.shared._ZN10layer_norm31ln_parallel_residual_bwd_kernelINS_13Kernel_traitsIf6__halfS2_S2_fjLj7168ELj1ELj1ELj8ELj8ENS_18Kernel_traits_baseILj7168EfS2_S2_S2_fjLj256EEEEELb1ELb1ELb0EEEvNS_9BwdParamsE,"aw",@nobits
	.sectionflags	@""
	.align	16
	.zero		1024


//--------------------- .nv.shared._ZN10layer_norm22ln_bwd_finalize_kernelINS_22Kernel_traits_finalizeILj7168Ef6__halfS2_S2_fjLb0ELj1024ELj4ENS_18Kernel_traits_baseILj7168EfS2_S2_S2_fjLj1024EEEEELb0ELb1EEEvNS_9BwdParamsE --------------------------
	.section	.nv.shared._ZN10layer_norm22ln_bwd_finalize_kernelINS_22Kernel_traits_finalizeILj7168Ef6__halfS2_S2_fjLb0ELj1024ELj4ENS_18Kernel_traits_baseILj7168EfS2_S2_S2_fjLj1024EEEEELb0ELb1EEEvNS_9BwdParamsE,"aw",@nobits
	.sectionflags	@""
	.align	16
.nv.shared._ZN10layer_norm22ln_bwd_finalize_kernelINS_22Kernel_traits_finalizeILj7168Ef6__halfS2_S2_fjLb0ELj1024ELj4ENS_18Kernel_traits_baseILj7168EfS2_S2_S2_fjLj1024EEEEELb0ELb1EEEvNS_9BwdParamsE:
	.zero		9472


//--------------------- .nv.shared._ZN10layer_norm40ln_parallel_residual_bwd_finalize_kernelINS_22Kernel_traits_finalizeILj7168Ef6__halfS2_S2_fjLb0ELj1024ELj4ENS_18Kernel_traits_baseILj7168EfS2_S2_S2_fjLj1024EEEEELb1EEEvNS_9BwdParamsE --------------------------
	.section	.nv.shared._ZN10layer_norm40ln_parallel_residual_bwd_finalize_kernelINS_22Kernel_traits_finalizeILj7168Ef6__halfS2_S2_fjLb0ELj1024ELj4ENS_18Kernel_traits_baseILj7168EfS2_S2_S2_fjLj1024EEEEELb1EEEvNS_9BwdParamsE,"aw",@nobits
	.sectionflags	@""
	.align	16
.nv.shared._ZN10layer_norm40ln_parallel_residual_bwd_finalize_kernelINS_22Kernel_traits_finalizeILj7168Ef6__halfS2_S2_fjLb0ELj1024ELj4ENS_18Kernel_traits_baseILj7168EfS2_S2_S2_fjLj1024EEEEELb1EEEvNS_9BwdParamsE:
	.zero		17920


//--------------------- .nv.shared._ZN10layer_norm31ln_parallel_residual_bwd_kernelINS_13Kernel_traitsIf6__halfS2_S2_fjLj7168ELj1ELj1ELj8ELj8ENS_18Kernel_traits_baseILj7168EfS2_S2_S2_fjLj256EEEEELb1ELb1ELb1EEEvNS_9BwdParamsE --------------------------
	.section	.nv.shared._ZN10layer_norm31ln_parallel_residual_bwd_kernelINS_13Kernel_traitsIf6__halfS2_S2_fjLj7168ELj1ELj1ELj8ELj8ENS_18Kernel_traits_baseILj7168EfS2_S2_S2_fjLj256EEEEELb1ELb1ELb1EEEvNS_9BwdParamsE,"aw",@nobits
	.sectionflags	@""
	.align	16
	.zero		1024


//--------------------- .nv.shared._ZN10layer_norm31ln_parallel_residual_bwd_kernelINS_13Kernel_traitsI6__halfS2_fS2_fjLj7168ELj1ELj1ELj8ELj8ENS_18Kernel_traits_baseILj7168ES2_S2_fS2_fjLj256EEEEELb0ELb0ELb0EEEvNS_9BwdParamsE --------------------------
	.section	.nv.shared._ZN10layer_norm31ln_parallel_residual_bwd_kernelINS_13Kernel_traitsI6__halfS2_fS2_fjLj7168ELj1ELj1ELj8ELj8ENS_18Kernel_traits_baseILj7168ES2_S2_fS2_fjLj256EEEEELb0ELb0ELb0EEEvNS_9BwdParamsE,"aw",@nobits
	.sectionflags	@""
	.align	16
	.zero		1024


//--------------------- .nv.shared._ZN10layer_norm31ln_parallel_residual_bwd_kernelINS_13Kernel_traitsI6__halfS2_fS2_fjLj7168ELj1ELj1ELj8ELj8ENS_18Kernel_traits_baseILj7168ES2_S2_fS2_fjLj256EEEEELb0ELb0ELb1EEEvNS_9BwdParamsE --------------------------
	.section	.nv.shared._ZN10layer_norm31ln_parallel_residual_bwd_kernelINS_13Kernel_traitsI6__halfS2_fS2_fjLj7168ELj1ELj1ELj8ELj8ENS_18Kernel_traits_baseILj7168ES2_S2_fS2_fjLj256EEEEELb0ELb0ELb1EEEvNS_9BwdParamsE,"aw",@nobits
	.sectionflags	@""
	.align	16
	.zero		1024


//--------------------- .nv.shared._ZN10layer_norm31ln_parallel_residual_bwd_kernelINS_13Kernel_traitsI6__halfS2_fS2_fjLj7168ELj1ELj1ELj8ELj8ENS_18Kernel_traits_baseILj7168ES2_S2_fS2_fjLj256EEEEELb0ELb1ELb0EEEvNS_9BwdParamsE --------------------------
	.section	.nv.shared._ZN10layer_norm31ln_parallel_residual_bwd_kernelINS_13Kernel_traitsI6__halfS2_fS2_fjLj7168ELj1ELj1ELj8ELj8ENS_18Kernel_traits_baseILj7168ES2_S2_fS2_fjLj256EEEEELb0ELb1ELb0EEEvNS_9BwdParamsE,"aw",@nobits
	.sectionflags	@""
	.align	16
	.zero		1024


//--------------------- .nv.shared._ZN10layer_norm31ln_parallel_residual_bwd_kernelINS_13Kernel_traitsI6__halfS2_fS2_fjLj7168ELj1ELj1ELj8ELj8ENS_18Kernel_traits_baseILj7168ES2_S2_fS2_fjLj256EEEEELb0ELb1ELb1EEEvNS_9BwdParamsE --------------------------
	.section	.nv.shared._ZN10layer_norm31ln_parallel_residual_bwd_kernelINS_13Kernel_traitsI6__halfS2_fS2_fjLj7168ELj1ELj1ELj8ELj8ENS_18Kernel_traits_baseILj7168ES2_S2_fS2_fjLj256EEEEELb0ELb1ELb1EEEvNS_9BwdParamsE,"aw",@nobits
	.sectionflags	@""
	.align	16
	.zero		1024


//--------------------- .nv.shared._ZN10layer_norm31ln_parallel_residual_bwd_kernelINS_13Kernel_traitsI6__halfS2_fS2_fjLj7168ELj1ELj1ELj8ELj8ENS_18Kernel_traits_baseILj7168ES2_S2_fS2_fjLj256EEEEELb1ELb0ELb0EEEvNS_9BwdParamsE --------------------------
	.section	.nv.shared._ZN10layer_norm31ln_parallel_residual_bwd_kernelINS_13Kernel_traitsI6__halfS2_fS2_fjLj7168ELj1ELj1ELj8ELj8ENS_18Kernel_traits_baseILj7168ES2_S2_fS2_fjLj256EEEEELb1ELb0ELb0EEEvNS_9BwdParamsE,"aw",@nobits
	.sectionflags	@""
	.align	16
	.zero		1024


//--------------------- .nv.shared._ZN10layer_norm31ln_parallel_residual_bwd_kernelINS_13Kernel_traitsI6__halfS2_fS2_fjLj7168ELj1ELj1ELj8ELj8ENS_18Kernel_traits_baseILj7168ES2_S2_fS2_fjLj256EEEEELb1ELb0ELb1EEEvNS_9BwdParamsE --------------------------
	.section	.nv.shared._ZN10layer_norm31ln_parallel_residual_bwd_kernelINS_13Kernel_traitsI6__halfS2_fS2_fjLj7168ELj1ELj1ELj8ELj8ENS_18Kernel_traits_baseILj7168ES2_S2_fS2_fjLj256EEEEELb1ELb0ELb1EEEvNS_9BwdParamsE,"aw",@nobits
	.sectionflags	@""
	.align	16
	.zero		1024


//--------------------- .nv.shared._ZN10layer_norm22ln_bwd_finalize_kernelINS_22Kernel_traits_finalizeILj7168E6__halfS2_fS2_fjLb0ELj1024ELj4ENS_18Kernel_traits_baseILj7168ES2_S2_fS2_fjLj1024EEEEELb0ELb0EEEvNS_9BwdParamsE --------------------------
	.section	.nv.shared._ZN10layer_norm22ln_bwd_finalize_kernelINS_22Kernel_traits_finalizeILj7168E6__halfS2_fS2_fjLb0ELj1024ELj4ENS_18Kernel_traits_baseILj7168ES2_S2_fS2_fjLj1024EEEEELb0ELb0EEEvNS_9BwdParamsE,"aw",@nobits
	.sectionflags	@""
	.align	16
.nv.shared._ZN10layer_norm22ln_bwd_finalize_kernelINS_22Kernel_traits_finalizeILj7168E6__halfS2_fS2_fjLb0ELj1024ELj4ENS_18Kernel_traits_baseILj7168ES2_S2_fS2_fjLj1024EEEEELb0ELb0EEEvNS_9BwdParamsE:
	.zero		9472


//--------------------- .nv.shared._ZN10layer_norm40ln_parallel_residual_bwd_finalize_kernelINS_22Kernel_traits_finalizeILj7168E6__halfS2_fS2_fjLb0ELj1024ELj4ENS_18Kernel_traits_baseILj7168ES2_S2_fS2_fjLj1024EEEEELb0EEEvNS_9BwdParamsE --------------------------
	.section	.nv.shared._ZN10layer_norm40ln_parallel_residual_bwd_finalize_kernelINS_22Kernel_traits_finalizeILj7168E6__halfS2_fS2_fjLb0ELj1024ELj4ENS_18Kernel_traits_baseILj7168ES2_S2_fS2_fjLj1024EEEEELb0EEEvNS_9BwdParamsE,"aw",@nobits
	.sectionflags	@""
	.align	16
.nv.shared._ZN10layer_norm40ln_parallel_residual_bwd_finalize_kernelINS_22Kernel_traits_finalizeILj7168E6__halfS2_fS2_fjLb0ELj1024ELj4ENS_18Kernel_traits_baseILj7168ES2_S2_fS2_fjLj1024EEEEELb0EEEvNS_9BwdParamsE:
	.zero		17920


//--------------------- .nv.shared._ZN10layer_norm31ln_parallel_residual_bwd_kernelINS_13Kernel_traitsI6__halfS2_fS2_fjLj7168ELj1ELj1ELj8ELj8ENS_18Kernel_traits_baseILj7168ES2_S2_fS2_fjLj256EEEEELb1ELb1ELb0EEEvNS_9BwdParamsE --------------------------
	.section	.nv.shared._ZN10layer_norm31ln_parallel_residual_bwd_kernelINS_13Kernel_traitsI6__halfS2_fS2_fjLj7168ELj1ELj1ELj8ELj8ENS_18Kernel_traits_baseILj7168ES2_S2_fS2_fjLj256EEEEELb1ELb1ELb0EEEvNS_9BwdParamsE,"aw",@nobits
	.sectionflags	@""
	.align	16
	.zero		1024


//--------------------- .nv.shared._ZN10layer_norm22ln_bwd_finalize_kernelINS_22Kernel_traits_finalizeILj7168E6__halfS2_fS2_fjLb0ELj1024ELj4ENS_18Kernel_traits_baseILj7168ES2_S2_fS2_fjLj1024EEEEELb0ELb1EEEvNS_9BwdParamsE --------------------------
	.section	.nv.shared._ZN10layer_norm22ln_bwd_finalize_kernelINS_22Kernel_traits_finalizeILj7168E6__halfS2_fS2_fjLb0ELj1024ELj4ENS_18Kernel_traits_baseILj7168ES2_S2_fS2_fjLj1024EEEEELb0ELb1EEEvNS_9BwdParamsE,"aw",@nobits
	.sectionflags	@""
	.align	16
.nv.shared._ZN10layer_norm22ln_bwd_finalize_kernelINS_22Kernel_traits_finalizeILj7168E6__halfS2_fS2_fjLb0ELj1024ELj4ENS_18Kernel_traits_baseILj7168ES2_S2_fS2_fjLj1024EEEEELb0ELb1EEEvNS_9BwdParamsE:
	.zero		9472


//--------------------- .nv.shared._ZN10layer_norm40ln_parallel_residual_bwd_finalize_kernelINS_22Kernel_traits_finalizeILj7168E6__halfS2_fS2_fjLb0ELj1024ELj4ENS_18Kernel_traits_baseILj7168ES2_S2_fS2_fjLj1024EEEEELb1EEEvNS_9BwdParamsE --------------------------
	.section	.nv.shared._ZN10layer_norm40ln_parallel_residual_bwd_finalize_kernelINS_22Kernel_traits_finalizeILj7168E6__halfS2_fS2_fjLb0ELj1024ELj4ENS_18Kernel_traits_baseILj7168ES2_S2_fS2_fjLj1024EEEEELb1EEEvNS_9BwdParamsE,"aw",@nobits
	.sectionflags	@""
	.align	16
.nv.shared._ZN10layer_norm40ln_parallel_residual_bwd_finalize_kernelINS_22Kernel_traits_finalizeILj7168E6__halfS2_fS2_fjLb0ELj1024ELj4ENS_18Kernel_traits_baseILj7168ES2_S2_fS2_fjLj1024EEEEELb1EEEvNS_9BwdParamsE:
	.zero		17920


//--------------------- .nv.shared._ZN10layer_norm31ln_parallel_residual_bwd_kernelINS_13Kernel_traitsI6__halfS2_fS2_fjLj7168ELj1ELj1ELj8ELj8ENS_18Kernel_traits_baseILj7168ES2_S2_fS2_fjLj256EEEEELb1ELb1ELb1EEEvNS_9BwdParamsE --------------------------
	.section	.nv.shared._ZN10layer_norm31ln_parallel_residual_bwd_kernelINS_13Kernel_traitsI6__halfS2_fS2_fjLj7168ELj1ELj1ELj8ELj8ENS_18Kernel_traits_baseILj7168ES2_S2_fS2_fjLj256EEEEELb1ELb1ELb1EEEvNS_9BwdParamsE,"aw",@nobits
	.sectionflags	@""
	.align	16
	.zero		1024


//--------------------- .nv.shared._ZN10layer_norm31ln_parallel_residual_bwd_kernelINS_13Kernel_traitsIf6__halffS2_fjLj7168ELj1ELj1ELj8ELj8ENS_18Kernel_traits_baseILj7168EfS2_fS2_fjLj256EEEEELb0ELb0ELb0EEEvNS_9BwdParamsE --------------------------
	.section	.nv.shared._ZN10layer_norm31ln_parallel_residual_bwd_kernelINS_13Kernel_traitsIf6__halffS2_fjLj7168ELj1ELj1ELj8ELj8ENS_18Kernel_traits_baseILj7168EfS2_fS2_fjLj256EEEEELb0ELb0ELb0EEEvNS_9BwdParamsE,"aw",@nobits
	.sectionflags	@""
	.align	16
	.zero		1024


//--------------------- .nv.shared._ZN10layer_norm31ln_parallel_residual_bwd_kernelINS_13Kernel_traitsIf6__halffS2_fjLj7168ELj1ELj1ELj8ELj8ENS_18Kernel_traits_baseILj7168EfS2_fS2_fjLj256EEEEELb0ELb0ELb1EEEvNS_9BwdParamsE --------------------------
	.section	.nv.shared._ZN10layer_norm31ln_parallel_residual_bwd_kernelINS_13Kernel_traitsIf6__halffS2_fjLj7168ELj1ELj1ELj8ELj8ENS_18Kernel_traits_baseILj7168EfS2_fS2_fjLj256EEEEELb0ELb0ELb1EEEvNS_9BwdParamsE,"aw",@nobits
	.sectionflags	@""
	.align	16
	.zero		1024


//--------------------- .nv.shared._ZN10layer_norm31ln_parallel_residual_bwd_kernelINS_13Kernel_traitsIf6__halffS2_fjLj7168ELj1ELj1ELj8ELj8ENS_18Kernel_traits_baseILj7168EfS2_fS2_fjLj256EEEEELb0ELb1ELb0EEEvNS_9BwdParamsE --------------------------
	.section	.nv.shared._ZN10layer_norm31ln_parallel_residual_bwd_kernelINS_13Kernel_traitsIf6__halffS2_fjLj7168ELj1ELj1ELj8ELj8ENS_18Kernel_traits_baseILj7168EfS2_fS2_fjLj256EEEEELb0ELb1ELb0EEEvNS_9BwdParamsE,"aw",@nobits
	.sectionflags	@""
	.align	16
	.zero		1024


//--------------------- .nv.shared._ZN10layer_norm31ln_parallel_residual_bwd_kernelINS_13Kernel_traitsIf6__halffS2_fjLj7168ELj1ELj1ELj8ELj8ENS_18Kernel_traits_baseILj7168EfS2_fS2_fjLj256EEEEELb0ELb1ELb1EEEvNS_9BwdParamsE --------------------------
	.section	.nv.shared._ZN10layer_norm31ln_parallel_residual_bwd_kernelINS_13Kernel_traitsIf6__halffS2_fjLj7168ELj1ELj1ELj8ELj8ENS_18Kernel_traits_baseILj7168EfS2_fS2_fjLj256EEEEELb0ELb1ELb1EEEvNS_9BwdParamsE,"aw",@nobits
	.sectionflags	@""
	.align	16
	.zero		1024


//--------------------- .nv.shared._ZN10layer_norm31ln_parallel_residual_bwd_kernelINS_13Kernel_traitsIf6__halffS2_fjLj7168ELj1ELj1ELj8ELj8ENS_18Kernel_traits_baseILj7168EfS2_fS2_fjLj256EEEEELb1ELb0ELb0EEEvNS_9BwdParamsE --------------------------
	.section	.nv.shared._ZN10layer_norm31ln_parallel_residual_bwd_kernelINS_13Kernel_traitsIf6__halffS2_fjLj7168ELj1ELj1ELj8ELj8ENS_18Kernel_traits_baseILj7168EfS2_fS2_fjLj256EEEEELb1ELb0ELb0EEEvNS_9BwdParamsE,"aw",@nobits
	.sectionflags	@""
	.align	16
	.zero		1024


//--------------------- .nv.shared._ZN10layer_norm31ln_parallel_residual_bwd_kernelINS_13Kernel_traitsIf6__halffS2_fjLj7168ELj1ELj1ELj8ELj8ENS_18Kernel_traits_baseILj7168EfS2_fS2_fjLj256EEEEELb1ELb0ELb1EEEvNS_9BwdParamsE --------------------------
	.section	.nv.shared._ZN10layer_norm31ln_parallel_residual_bwd_kernelINS_13Kernel_traitsIf6__halffS2_fjLj7168ELj1ELj1ELj8ELj8ENS_18Kernel_traits_baseILj7168EfS2_fS2_fjLj256EEEEELb1ELb0ELb1EEEvNS_9BwdParamsE,"aw",@nobits
	.sectionflags	@""
	.align	16
	.zero		1024


//--------------------- .nv.shared._ZN10layer_norm22ln_bwd_finalize_kernelINS_22Kernel_traits_finalizeILj7168Ef6__halffS2_fjLb0ELj1024ELj4ENS_18Kernel_traits_baseILj7168EfS2_fS2_fjLj1024EEEEELb0ELb0EEEvNS_9BwdParamsE --------------------------
	.section	.nv.shared._ZN10layer_norm22ln_bwd_finalize_kernelINS_22Kernel_traits_finalizeILj7168Ef6__halffS2_fjLb0ELj1024ELj4ENS_18Kernel_traits_baseILj7168EfS2_fS2_fjLj1024EEEEELb0ELb0EEEvNS_9BwdParamsE,"aw",@nobits
	.sectionflags	@""
	.align	16
.nv.shared._ZN10layer_norm22ln_bwd_finalize_kernelINS_22Kernel_traits_finalizeILj7168Ef6__halffS2_fjLb0ELj1024ELj4ENS_18Kernel_traits_baseILj7168EfS2_fS2_fjLj1024EEEEELb0ELb0EEEvNS_9BwdParamsE:
	.zero		9472


//--------------------- .nv.shared._ZN10layer_norm40ln_parallel_residual_bwd_finalize_kernelINS_22Kernel_traits_finalizeILj7168Ef6__halffS2_fjLb0ELj1024ELj4ENS_18Kernel_traits_baseILj7168EfS2_fS2_fjLj1024EEEEELb0EEEvNS_9BwdParamsE --------------------------
	.section	.nv.shared._ZN10layer_norm40ln_parallel_residual_bwd_finalize_kernelINS_22Kernel_traits_finalizeILj7168Ef6__halffS2_fjLb0ELj1024ELj4ENS_18Kernel_traits_baseILj7168EfS2_fS2_fjLj1024EEEEELb0EEEvNS_9BwdParamsE,"aw",@nobits
	.sectionflags	@""
	.align	16
.nv.shared._ZN10layer_norm40ln_parallel_residual_bwd_finalize_kernelINS_22Kernel_traits_finalizeILj7168Ef6__halffS2_fjLb0ELj1024ELj4ENS_18Kernel_traits_baseILj7168EfS2_fS2_fjLj1024EEEEELb0EEEvNS_9BwdParamsE:
	.zero		17920


//--------------------- .nv.shared._ZN10layer_norm31ln_parallel_residual_bwd_kernelINS_13Kernel_traitsIf6__halffS2_fjLj7168ELj1ELj1ELj8ELj8ENS_18Kernel_traits_baseILj7168EfS2_fS2_fjLj256EEEEELb1ELb1ELb0EEEvNS_9BwdParamsE --------------------------
	.section	.nv.shared._ZN10layer_norm31ln_parallel_residual_bwd_kernelINS_13Kernel_traitsIf6__halffS2_fjLj7168ELj1ELj1ELj8ELj8ENS_18Kernel_traits_baseILj7168EfS2_fS2_fjLj256EEEEELb1ELb1ELb0EEEvNS_9BwdParamsE,"aw",@nobits
	.sectionflags	@""
	.align	16
	.zero		1024


//--------------------- .nv.shared._ZN10layer_norm22ln_bwd_finalize_kernelINS_22Kernel_traits_finalizeILj7168Ef6__halffS2_fjLb0ELj1024ELj4ENS_18Kernel_traits_baseILj7168EfS2_fS2_fjLj1024EEEEELb0ELb1EEEvNS_9BwdParamsE --------------------------
	.section	.nv.shared._ZN10layer_norm22ln_bwd_finalize_kernelINS_22Kernel_traits_finalizeILj7168Ef6__halffS2_fjLb0ELj1024ELj4ENS_18Kernel_traits_baseILj7168EfS2_fS2_fjLj1024EEEEELb0ELb1EEEvNS_9BwdParamsE,"aw",@nobits
	.sectionflags	@""
	.align	16
.nv.shared._ZN10layer_norm22ln_bwd_finalize_kernelINS_22Kernel_traits_finalizeILj7168Ef6__halffS2_fjLb0ELj1024ELj4ENS_18Kernel_traits_baseILj7168EfS2_fS2_fjLj1024EEEEELb0ELb1EEEvNS_9BwdParamsE:
	.zero		9472


//--------------------- .nv.shared._ZN10layer_norm40ln_parallel_residual_bwd_finalize_kernelINS_22Kernel_traits_finalizeILj7168Ef6__halffS2_fjLb0ELj1024ELj4ENS_18Kernel_traits_baseILj7168EfS2_fS2_fjLj1024EEEEELb1EEEvNS_9BwdParamsE --------------------------
	.section	.nv.shared._ZN10layer_norm40ln_parallel_residual_bwd_finalize_kernelINS_22Kernel_traits_finalizeILj7168Ef6__halffS2_fjLb0ELj1024ELj4ENS_18Kernel_traits_baseILj7168EfS2_fS2_fjLj1024EEEEELb1EEEvNS_9BwdParamsE,"aw",@nobits
	.sectionflags	@""
	.align	16
.nv.shared._ZN10layer_norm40ln_parallel_residual_bwd_finalize_kernelINS_22Kernel_traits_finalizeILj7168Ef6__halffS2_fjLb0ELj1024ELj4ENS_18Kernel_traits_baseILj7168EfS2_fS2_fjLj1024EEEEELb1EEEvNS_9BwdParamsE:
	.zero		17920


//--------------------- .nv.shared._ZN10layer_norm31ln_parallel_residual_bwd_kernelINS_13Kernel_traitsIf6__halffS2_fjLj7168ELj1ELj1ELj8ELj8ENS_18Kernel_traits_baseILj7168EfS2_fS2_fjLj256EEEEELb1ELb1ELb1EEEvNS_9BwdParamsE --------------------------
	.section	.nv.shared._ZN10layer_norm31ln_parallel_residual_bwd_kernelINS_13Kernel_traitsIf6__halffS2_fjLj7168ELj1ELj1ELj8ELj8ENS_18Kernel_traits_baseILj7168EfS2_fS2_fjLj256EEEEELb1ELb1ELb1EEEvNS_9BwdParamsE,"aw",@nobits
	.sectionflags	@""
	.align	16
	.zero		1024


//--------------------- .nv.shared._ZN10layer_norm31ln_parallel_residual_bwd_kernelINS_13Kernel_traitsI6__halfffffjLj7168ELj1ELj1ELj8ELj16ENS_18Kernel_traits_baseILj7168ES2_ffffjLj256EEEEELb0ELb0ELb0EEEvNS_9BwdParamsE --------------------------
	.section	.nv.shared._ZN10layer_norm31ln_parallel_residual_bwd_kernelINS_13Kernel_traitsI6__halfffffjLj7168ELj1ELj1ELj8ELj16ENS_18Kernel_traits_baseILj7168ES2_ffffjLj256EEEEELb0ELb0ELb0EEEvNS_9BwdParamsE,"aw",@nobits
	.sectionflags	@""
	.align	16
	.zero		1024


//--------------------- .nv.shared._ZN10layer_norm31ln_parallel_residual_bwd_kernelINS_13Kernel_traitsI6__halfffffjLj7168ELj1ELj1ELj8ELj16ENS_18Kernel_traits_baseILj7168ES2_ffffjLj256EEEEELb0ELb0ELb1EEEvNS_9BwdParamsE --------------------------
	.section	.nv.shared._ZN10layer_norm31ln_parallel_residual_bwd_kernelINS_13Kernel_traitsI6__halfffffjLj7168ELj1ELj1ELj8ELj16ENS_18Kernel_traits_baseILj7168ES2_ffffjLj256EEEEELb0ELb0ELb1EEEvNS_9BwdParamsE,"aw",@nobits
	.sectionflags	@""
	.align	16
	.zero		1024


//--------------------- .nv.shared._ZN10layer_norm31ln_parallel_residual_bwd_kernelINS_13Kernel_traitsI6__halfffffjLj7168ELj1ELj1ELj8ELj16ENS_18Kernel_traits_baseILj7168ES2_ffffjLj256EEEEELb0ELb1ELb0EEEvNS_9BwdParamsE --------------------------
	.section	.nv.shared._ZN10layer_norm31ln_parallel_residual_bwd_kernelINS_13Kernel_traitsI6__halfffffjLj7168ELj1ELj1ELj8ELj16ENS_18Kernel_traits_baseILj7168ES2_ffffjLj256EEEEELb0ELb1ELb0EEEvNS_9BwdParamsE,"aw",@nobits
	.sectionflags	@""
	.align	16
	.zero		1024


//--------------------- .nv.shared._ZN10layer_norm31ln_parallel_residual_bwd_kernelINS_13Kernel_traitsI6__halfffffjLj7168ELj1ELj1ELj8ELj16ENS_18Kernel_traits_baseILj7168ES2_ffffjLj256EEEEELb0ELb1ELb1EEEvNS_9BwdParamsE --------------------------
	.section	.nv.shared._ZN10layer_norm31ln_parallel_residual_bwd_kernelINS_13Kernel_traitsI6__halfffffjLj7168ELj1ELj1ELj8ELj16ENS_18Kernel_traits_baseILj7168ES2_ffffjLj256EEEEELb0ELb1ELb1EEEvNS_9BwdParamsE,"aw",@nobits
	.sectionflags	@""
	.align	16
	.zero		1024


//--------------------- .nv.shared._ZN10layer_norm31ln_parallel_residual_bwd_kernelINS_13Kernel_traitsI6__halfffffjLj7168ELj1ELj1ELj8ELj16ENS_18Kernel_traits_baseILj7168ES2_ffffjLj256EEEEELb1ELb0ELb0EEEvNS_9BwdParamsE --------------------------
	.section	.nv.shared._ZN10layer_norm31ln_parallel_residual_bwd_kernelINS_13Kernel_traitsI6__halfffffjLj7168ELj1ELj1ELj8ELj16ENS_18Kernel_traits_baseILj7168ES2_ffffjLj256EEEEELb1ELb0ELb0EEEvNS_9BwdParamsE,"aw",@nobits
	.sectionflags	@""
	.align	16
	.zero		1024


//--------------------- .nv.shared._ZN10layer_norm31ln_parallel_residual_bwd_kernelINS_13Kernel_traitsI6__halfffffjLj7168ELj1ELj1ELj8ELj16ENS_18Kernel_traits_baseILj7168ES2_ffffjLj256EEEEELb1ELb0ELb1EEEvNS_9BwdParamsE --------------------------
	.section	.nv.shared._ZN10layer_norm31ln_parallel_residual_bwd_kernelINS_13Kernel_traitsI6__halfffffjLj7168ELj1ELj1ELj8ELj16ENS_18Kernel_traits_baseILj7168ES2_ffffjLj256EEEEELb1ELb0ELb1EEEvNS_9BwdParamsE,"aw",@nobits
	.sectionflags	@""
	.align	16
	.zero		1024


//--------------------- .nv.shared._ZN10layer_norm22ln_bwd_finalize_kernelINS_22Kernel_traits_finalizeILj7168E6__halfffffjLb0ELj1024ELj4ENS_18Kernel_traits_baseILj7168ES2_ffffjLj1024EEEEELb0ELb0EEEvNS_9BwdParamsE --------------------------
	.section	.nv.shared._ZN10layer_norm22ln_bwd_finalize_kernelINS_22Kernel_traits_finalizeILj7168E6__halfffffjLb0ELj1024ELj4ENS_18Kernel_traits_baseILj7168ES2_ffffjLj1024EEEEELb0ELb0EEEvNS_9BwdParamsE,"aw",@nobits
	.sectionflags	@""
	.align	16
.nv.shared._ZN10layer_norm22ln_bwd_finalize_kernelINS_22Kernel_traits_finalizeILj7168E6__halfffffjLb0ELj1024ELj4ENS_18Kernel_traits_baseILj7168ES2_ffffjLj1024EEEEELb0ELb0EEEvNS_9BwdParamsE:
	.zero		9472


//--------------------- .nv.shared._ZN10layer_norm40ln_parallel_residual_bwd_finalize_kernelINS_22Kernel_traits_finalizeILj7168E6__halfffffjLb0ELj1024ELj4ENS_18Kernel_traits_baseILj7168ES2_ffffjLj1024EEEEELb0EEEvNS_9BwdParamsE --------------------------
	.section	.nv.shared._ZN10layer_norm40ln_parallel_residual_bwd_finalize_kernelINS_22Kernel_traits_finalizeILj7168E6__halfffffjLb0ELj1024ELj4ENS_18Kernel_traits_baseILj7168ES2_ffffjLj1024EEEEELb0EEEvNS_9BwdParamsE,"aw",@nobits
	.sectionflags	@""
	.align	16
.nv.shared._ZN10layer_norm40ln_parallel_residual_bwd_finalize_kernelINS_22Kernel_traits_finalizeILj7168E6__halfffffjLb0ELj1024ELj4ENS_18Kernel_traits_baseILj7168ES2_ffffjLj1024EEEEELb0EEEvNS_9BwdParamsE:
	.zero		17920


//--------------------- .nv.shared._ZN10layer_norm31ln_parallel_residual_bwd_kernelINS_13Kernel_traitsI6__halfffffjLj7168ELj1ELj1ELj8ELj16ENS_18Kernel_traits_baseILj7168ES2_ffffjLj256EEEEELb1ELb1ELb0EEEvNS_9BwdParamsE --------------------------
	.section	.nv.shared._ZN10layer_norm31ln_parallel_residual_bwd_kernelINS_13Kernel_traitsI6__halfffffjLj7168ELj1ELj1ELj8ELj16ENS_18Kernel_traits_baseILj7168ES2_ffffjLj256EEEEELb1ELb1ELb0EEEvNS_9BwdParamsE,"aw",@nobits
	.sectionflags	@""
	.align	16
	.zero		1024


//--------------------- .nv.shared._ZN10layer_norm22ln_bwd_finalize_kernelINS_22Kernel_traits_finalizeILj7168E6__halfffffjLb0ELj1024ELj4ENS_18Kernel_traits_baseILj7168ES2_ffffjLj1024EEEEELb0ELb1EEEvNS_9BwdParamsE --------------------------
	.section	.nv.shared._ZN10layer_norm22ln_bwd_finalize_kernelINS_22Kernel_traits_finalizeILj7168E6__halfffffjLb0ELj1024ELj4ENS_18Kernel_traits_baseILj7168ES2_ffffjLj1024EEEEELb0ELb1EEEvNS_9BwdParamsE,"aw",@nobits
	.sectionflags	@""
	.align	16
.nv.shared._ZN10layer_norm22ln_bwd_finalize_kernelINS_22Kernel_traits_finalizeILj7168E6__halfffffjLb0ELj1024ELj4ENS_18Kernel_traits_baseILj7168ES2_ffffjLj1024EEEEELb0ELb1EEEvNS_9BwdParamsE:
	.zero		9472


//--------------------- .nv.shared._ZN10layer_norm40ln_parallel_residual_bwd_finalize_kernelINS_22Kernel_traits_finalizeILj7168E6__halfffffjLb0ELj1024ELj4ENS_18Kernel_traits_baseILj7168ES2_ffffjLj1024EEEEELb1EEEvNS_9BwdParamsE --------------------------
	.section	.nv.shared._ZN10layer_norm40ln_parallel_residual_bwd_finalize_kernelINS_22Kernel_traits_finalizeILj7168E6__halfffffjLb0ELj1024ELj4ENS_18Kernel_traits_baseILj7168ES2_ffffjLj1024EEEEELb1EEEvNS_9BwdParamsE,"aw",@nobits
	.sectionflags	@""
	.align	16
.nv.shared._ZN10layer_norm40ln_parallel_residual_bwd_finalize_kernelINS_22Kernel_traits_finalizeILj7168E6__halfffffjLb0ELj1024ELj4ENS_18Kernel_traits_baseILj7168ES2_ffffjLj1024EEEEELb1EEEvNS_9BwdParamsE:
	.zero		17920


//--------------------- .nv.shared._ZN10layer_norm31ln_parallel_residual_bwd_kernelINS_13Kernel_traitsI6__halfffffjLj7168ELj1ELj1ELj8ELj16ENS_18Kernel_traits_baseILj7168ES2_ffffjLj256EEEEELb1ELb1ELb1EEEvNS_9BwdParamsE --------------------------
	.section	.nv.shared._ZN10layer_norm31ln_parallel_residual_bwd_kernelINS_13Kernel_traitsI6__halfffffjLj7168ELj1ELj1ELj8ELj16ENS_18Kernel_traits_baseILj7168ES2_ffffjLj256EEEEELb1ELb1ELb1EEEvNS_9BwdParamsE,"aw",@nobits
	.sectionflags	@""
	.align	16
	.zero		1024


//--------------------- .nv.shared._ZN10layer_norm31ln_parallel_residual_bwd_kernelINS_13Kernel_traitsIfffffjLj7168ELj1ELj1ELj8ELj16ENS_18Kernel_traits_baseILj7168EfffffjLj256EEEEELb0ELb0ELb0EEEvNS_9BwdParamsE --------------------------
	.section	.nv.shared._ZN10layer_norm31ln_parallel_residual_bwd_kernelINS_13Kernel_traitsIfffffjLj7168ELj1ELj1ELj8ELj16ENS_18Kernel_traits_baseILj7168EfffffjLj256EEEEELb0ELb0ELb0EEEvNS_9BwdParamsE,"aw",@nobits
	.sectionflags	@""
	.align	16
	.zero		1024


//--------------------- .nv.shared._ZN10layer_norm31ln_parallel_residual_bwd_kernelINS_13Kernel_traitsIfffffjLj7168ELj1ELj1ELj8ELj16ENS_18Kernel_traits_baseILj7168EfffffjLj256EEEEELb0ELb0ELb1EEEvNS_9BwdParamsE --------------------------
	.section	.nv.shared._ZN10layer_norm31ln_parallel_residual_bwd_kernelINS_13Kernel_traitsIfffffjLj7168ELj1ELj1ELj8ELj16ENS_18Kernel_traits_baseILj7168EfffffjLj256EEEEELb0ELb0ELb1EEEvNS_9BwdParamsE,"aw",@nobits
	.sectionflags	@""
	.align	16
	.zero		1024


//--------------------- .nv.shared._ZN10layer_norm31ln_parallel_residual_bwd_kernelINS_13Kernel_traitsIfffffjLj7168ELj1ELj1ELj8ELj16ENS_18Kernel_traits_baseILj7168EfffffjLj256EEEEELb0ELb1ELb0EEEvNS_9BwdParamsE --------------------------
	.section	.nv.shared._ZN10layer_norm31ln_parallel_residual_bwd_kernelINS_13Kernel_traitsIfffffjLj7168ELj1ELj1ELj8ELj16ENS_18Kernel_traits_baseILj7168EfffffjLj256EEEEELb0ELb1ELb0EEEvNS_9BwdParamsE,"aw",@nobits
	.sectionflags	@""
	.align	16
	.zero		1024


//--------------------- .nv.shared._ZN10layer_norm31ln_parallel_residual_bwd_kernelINS_13Kernel_traitsIfffffjLj7168ELj1ELj1ELj8ELj16ENS_18Kernel_traits_baseILj7168EfffffjLj256EEEEELb0ELb1ELb1EEEvNS_9BwdParamsE --------------------------
	.section	.nv.shared._ZN10layer_norm31ln_parallel_residual_bwd_kernelINS_13Kernel_traitsIfffffjLj7168ELj1ELj1ELj8ELj16ENS_18Kernel_traits_baseILj7168EfffffjLj256EEEEELb0ELb1ELb1EEEvNS_9BwdParamsE,"aw",@nobits
	.sectionflags	@""
	.align	16
	.zero		1024


//--------------------- .nv.shared._ZN10layer_norm31ln_parallel_residual_bwd_kernelINS_13Kernel_traitsIfffffjLj7168ELj1ELj1ELj8ELj16ENS_18Kernel_traits_baseILj7168EfffffjLj256EEEEELb1ELb0ELb0EEEvNS_9BwdParamsE --------------------------
	.section	.nv.shared._ZN10layer_norm31ln_parallel_residual_bwd_kernelINS_13Kernel_traitsIfffffjLj7168ELj1ELj1ELj8ELj16ENS_18Kernel_traits_baseILj7168EfffffjLj256EEEEELb1ELb0ELb0EEEvNS_9BwdParamsE,"aw",@nobits
	.sectionflags	@""
	.align	16
	.zero		1024


//--------------------- .nv.shared._ZN10layer_norm31ln_parallel_residual_bwd_kernelINS_13Kernel_traitsIfffffjLj7168ELj1ELj1ELj8ELj16ENS_18Kernel_traits_baseILj7168EfffffjLj256EEEEELb1ELb0ELb1EEEvNS_9BwdParamsE --------------------------
	.section	.nv.shared._ZN10layer_norm31ln_parallel_residual_bwd_kernelINS_13Kernel_traitsIfffffjLj7168ELj1ELj1ELj8ELj16ENS_18Kernel_traits_baseILj7168EfffffjLj256EEEEELb1ELb0ELb1EEEvNS_9BwdParamsE,"aw",@nobits
	.sectionflags	@""
	.align	16
	.zero		1024


//--------------------- .nv.shared._ZN10layer_norm22ln_bwd_finalize_kernelINS_22Kernel_traits_finalizeILj7168EfffffjLb0ELj1024ELj4ENS_18Kernel_traits_baseILj7168EfffffjLj1024EEEEELb0ELb0EEEvNS_9BwdParamsE --------------------------
	.section	.nv.shared._ZN10layer_norm22ln_bwd_finalize_kernelINS_22Kernel_traits_finalizeILj7168EfffffjLb0ELj1024ELj4ENS_18Kernel_traits_baseILj7168EfffffjLj1024EEEEELb0ELb0EEEvNS_9BwdParamsE,"aw",@nobits
	.sectionflags	@""
	.align	16
.nv.shared._ZN10layer_norm22ln_bwd_finalize_kernelINS_22Kernel_traits_finalizeILj7168EfffffjLb0ELj1024ELj4ENS_18Kernel_traits_baseILj7168EfffffjLj1024EEEEELb0ELb0EEEvNS_9BwdParamsE:
	.zero		9472


//--------------------- .nv.shared._ZN10layer_norm40ln_parallel_residual_bwd_finalize_kernelINS_22Kernel_traits_finalizeILj7168EfffffjLb0ELj1024ELj4ENS_18Kernel_traits_baseILj7168EfffffjLj1024EEEEELb0EEEvNS_9BwdParamsE --------------------------
	.section	.nv.shared._ZN10layer_norm40ln_parallel_residual_bwd_finalize_kernelINS_22Kernel_traits_finalizeILj7168EfffffjLb0ELj1024ELj4ENS_18Kernel_traits_baseILj7168EfffffjLj1024EEEEELb0EEEvNS_9BwdParamsE,"aw",@nobits
	.sectionflags	@""
	.align	16
.nv.shared._ZN10layer_norm40ln_parallel_residual_bwd_finalize_kernelINS_22Kernel_traits_finalizeILj7168EfffffjLb0ELj1024ELj4ENS_18Kernel_traits_baseILj7168EfffffjLj1024EEEEELb0EEEvNS_9BwdParamsE:
	.zero		17920


//--------------------- .nv.shared._ZN10layer_norm31ln_parallel_residual_bwd_kernelINS_13Kernel_traitsIfffffjLj7168ELj1ELj1ELj8ELj16ENS_18Kernel_traits_baseILj7168EfffffjLj256EEEEELb1ELb1ELb0EEEvNS_9BwdParamsE --------------------------
	.section	.nv.shared._ZN10layer_norm31ln_parallel_residual_bwd_kernelINS_13Kernel_traitsIfffffjLj7168ELj1ELj1ELj8ELj16ENS_18Kernel_traits_baseILj7168EfffffjLj256EEEEELb1ELb1ELb0EEEvNS_9BwdParamsE,"aw",@nobits
	.sectionflags	@""
	.align	16
	.zero		1024


//--------------------- .nv.shared._ZN10layer_norm22ln_bwd_finalize_kernelINS_22Kernel_traits_finalizeILj7168EfffffjLb0ELj1024ELj4ENS_18Kernel_traits_baseILj7168EfffffjLj1024EEEEELb0ELb1EEEvNS_9BwdParamsE --------------------------
	.section	.nv.shared._ZN10layer_norm22ln_bwd_finalize_kernelINS_22Kernel_traits_finalizeILj7168EfffffjLb0ELj1024ELj4ENS_18Kernel_traits_baseILj7168EfffffjLj1024EEEEELb0ELb1EEEvNS_9BwdParamsE,"aw",@nobits
	.sectionflags	@""
	.align	16
.nv.shared._ZN10layer_norm22ln_bwd_finalize_kernelINS_22Kernel_traits_finalizeILj7168EfffffjLb0ELj1024ELj4ENS_18Kernel_traits_baseILj7168EfffffjLj1024EEEEELb0ELb1EEEvNS_9BwdParamsE:
	.zero		9472


//--------------------- .nv.shared._ZN10layer_norm40ln_parallel_residual_bwd_finalize_kernelINS_22Kernel_traits_finalizeILj7168EfffffjLb0ELj1024ELj4ENS_18Kernel_traits_baseILj7168EfffffjLj1024EEEEELb1EEEvNS_9BwdParamsE --------------------------
	.section	.nv.shared._ZN10layer_norm40ln_parallel_residual_bwd_finalize_kernelINS_22Kernel_traits_finalizeILj7168EfffffjLb0ELj1024ELj4ENS_18Kernel_traits_baseILj7168EfffffjLj1024EEEEELb1EEEvNS_9BwdParamsE,"aw",@nobits
	.sectionflags	@""
	.align	16
.nv.shared._ZN10layer_norm40ln_parallel_residual_bwd_finalize_kernelINS_22Kernel_traits_finalizeILj7168EfffffjLb0ELj1024ELj4ENS_18Kernel_traits_baseILj7168EfffffjLj1024EEEEELb1EEEvNS_9BwdParamsE:
	.zero		17920


//--------------------- .nv.shared._ZN10layer_norm31ln_parallel_residual_bwd_kernelINS_13Kernel_traitsIfffffjLj7168ELj1ELj1ELj8ELj16ENS_18Kernel_traits_baseILj7168EfffffjLj256EEEEELb1ELb1ELb1EEEvNS_9BwdParamsE --------------------------
	.section	.nv.shared._ZN10layer_norm31ln_parallel_residual_bwd_kernelINS_13Kernel_traitsIfffffjLj7168ELj1ELj1ELj8ELj16ENS_18Kernel_traits_baseILj7168EfffffjLj256EEEEELb1ELb1ELb1EEEvNS_9BwdParamsE,"aw",@nobits
	.sectionflags	@""
	.align	16
	.zero		1024


//--------------------- .nv.constant0._ZN10layer_norm31ln_parallel_residual_bwd_kernelINS_13Kernel_traitsI13__nv_bfloat16S2_S2_S2_fjLj7168ELj1ELj1ELj8ELj8ENS_18Kernel_traits_baseILj7168ES2_S2_S2_S2_fjLj256EEEEELb0ELb0ELb0EEEvNS_9BwdParamsE --------------------------
	.section	.nv.constant0._ZN10layer_norm31ln_parallel_residual_bwd_kernelINS_13Kernel_traitsI13__nv_bfloat16S2_S2_S2_fjLj7168ELj1ELj1ELj8ELj8ENS_18Kernel_traits_baseILj7168ES2_S2_S2_S2_fjLj256EEEEELb0ELb0ELb0EEEvNS_9BwdParamsE,"a",@progbits
	.sectionflags	@""
	.align	4
.nv.constant0._ZN10layer_norm31ln_parallel_residual_bwd_kernelINS_13Kernel_traitsI13__nv_bfloat16S2_S2_S2_fjLj7168ELj1ELj1ELj8ELj8ENS_18Kernel_traits_baseILj7168ES2_S2_S2_S2_fjLj256EEEEELb0ELb0ELb0EEEvNS_9BwdParamsE:
	.zero		1192


//--------------------- .nv.constant0._ZN10layer_norm31ln_parallel_residual_bwd_kernelINS_13Kernel_traitsI13__nv_bfloat16S2_S2_S2_fjLj7168ELj1ELj1ELj8ELj8ENS_18Kernel_traits_baseILj7168ES2_S2_S2_S2_fjLj256EEEEELb0ELb0ELb1EEEvNS_9BwdParamsE --------------------------
	.section	.nv.constant0._ZN10layer_norm31ln_parallel_residual_bwd_kernelINS_13Kernel_traitsI13__nv_bfloat16S2_S2_S2_fjLj7168ELj1ELj1ELj8ELj8ENS_18Kernel_traits_baseILj7168ES2_S2_S2_S2_fjLj256EEEEELb0ELb0ELb1EEEvNS_9BwdParamsE,"a",@progbits
	.sectionflags	@""
	.align	4
.nv.constant0._ZN10layer_norm31ln_parallel_residual_bwd_kernelINS_13Kernel_traitsI13__nv_bfloat16S2_S2_S2_fjLj7168ELj1ELj1ELj8ELj8ENS_18Kernel_traits_baseILj7168ES2_S2_S2_S2_fjLj256EEEEELb0ELb0ELb1EEEvNS_9BwdParamsE:
	.zero		1192


//--------------------- .nv.constant0._ZN10layer_norm31ln_parallel_residual_bwd_kernelINS_13Kernel_traitsI13__nv_bfloat16S2_S2_S2_fjLj7168ELj1ELj1ELj8ELj8ENS_18Kernel_traits_baseILj7168ES2_S2_S2_S2_fjLj256EEEEELb0ELb1ELb0EEEvNS_9BwdParamsE --------------------------
	.section	.nv.constant0._ZN10layer_norm31ln_parallel_residual_bwd_kernelINS_13Kernel_traitsI13__nv_bfloat16S2_S2_S2_fjLj7168ELj1ELj1ELj8ELj8ENS_18Kernel_traits_baseILj7168ES2_S2_S2_S2_fjLj256EEEEELb0ELb1ELb0EEEvNS_9BwdParamsE,"a",@progbits
	.sectionflags	@""
	.align	4
.nv.constant0._ZN10layer_norm31ln_parallel_residual_bwd_kernelINS_13Kernel_traitsI13__nv_bfloat16S2_S2_S2_fjLj7168ELj1ELj1ELj8ELj8ENS_18Kernel_traits_baseILj7168ES2_S2_S2_S2_fjLj256EEEEELb0ELb1ELb0EEEvNS_9BwdParamsE:
	.zero		1192


//--------------------- .nv.constant0._ZN10layer_norm31ln_parallel_residual_bwd_kernelINS_13Kernel_traitsI13__nv_bfloat16S2_S2_S2_fjLj7168ELj1ELj1ELj8ELj8ENS_18Kernel_traits_baseILj7168ES2_S2_S2_S2_fjLj256EEEEELb0ELb1ELb1EEEvNS_9BwdParamsE --------------------------
	.section	.nv.constant0._ZN10layer_norm31ln_parallel_residual_bwd_kernelINS_13Kernel_traitsI13__nv_bfloat16S2_S2_S2_fjLj7168ELj1ELj1ELj8ELj8ENS_18Kernel_traits_baseILj7168ES2_S2_S2_S2_fjLj256EEEEELb0ELb1ELb1EEEvNS_9BwdParamsE,"a",@progbits
	.sectionflags	@""
	.align	4
.nv.constant0._ZN10layer_norm31ln_parallel_residual_bwd_kernelINS_13Kernel_traitsI13__nv_bfloat16S2_S2_S2_fjLj7168ELj1ELj1ELj8ELj8ENS_18Kernel_traits_baseILj7168ES2_S2_S2_S2_fjLj256EEEEELb0ELb1ELb1EEEvNS_9BwdParamsE:
	.zero		1192


//--------------------- .nv.constant0._ZN10layer_norm31ln_parallel_residual_bwd_kernelINS_13Kernel_traitsI13__nv_bfloat16S2_S2_S2_fjLj7168ELj1ELj1ELj8ELj8ENS_18Kernel_traits_baseILj7168ES2_S2_S2_S2_fjLj256EEEEELb1ELb0ELb0EEEvNS_9BwdParamsE --------------------------
	.section	.nv.constant0._ZN10layer_norm31ln_parallel_residual_bwd_kernelINS_13Kernel_traitsI13__nv_bfloat16S2_S2_S2_fjLj7168ELj1ELj1ELj8ELj8ENS_18Kernel_traits_baseILj7168ES2_S2_S2_S2_fjLj256EEEEELb1ELb0ELb0EEEvNS_9BwdParamsE,"a",@progbits
	.sectionflags	@""
	.align	4
.nv.constant0._ZN10layer_norm31ln_parallel_residual_bwd_kernelINS_13Kernel_traitsI13__nv_bfloat16S2_S2_S2_fjLj7168ELj1ELj1ELj8ELj8ENS_18Kernel_traits_baseILj7168ES2_S2_S2_S2_fjLj256EEEEELb1ELb0ELb0EEEvNS_9BwdParamsE:
	.zero		1192


//--------------------- .nv.constant0._ZN10layer_norm31ln_parallel_residual_bwd_kernelINS_13Kernel_traitsI13__nv_bfloat16S2_S2_S2_fjLj7168ELj1ELj1ELj8ELj8ENS_18Kernel_traits_baseILj7168ES2_S2_S2_S2_fjLj256EEEEELb1ELb0ELb1EEEvNS_9BwdParamsE --------------------------
	.section	.nv.constant0._ZN10layer_norm31ln_parallel_residual_bwd_kernelINS_13Kernel_traitsI13__nv_bfloat16S2_S2_S2_fjLj7168ELj1ELj1ELj8ELj8ENS_18Kernel_traits_baseILj7168ES2_S2_S2_S2_fjLj256EEEEELb1ELb0ELb1EEEvNS_9BwdParamsE,"a",@progbits
	.sectionflags	@""
	.align	4
.nv.constant0._ZN10layer_norm31ln_parallel_residual_bwd_kernelINS_13Kernel_traitsI13__nv_bfloat16S2_S2_S2_fjLj7168ELj1ELj1ELj8ELj8ENS_18Kernel_traits_baseILj7168ES2_S2_S2_S2_fjLj256EEEEELb1ELb0ELb1EEEvNS_9BwdParamsE:
	.zero		1192


//--------------------- .nv.constant0._ZN10layer_norm22ln_bwd_finalize_kernelINS_22Kernel_traits_finalizeILj7168E13__nv_bfloat16S2_S2_S2_fjLb0ELj1024ELj4ENS_18Kernel_traits_baseILj7168ES2_S2_S2_S2_fjLj1024EEEEELb0ELb0EEEvNS_9BwdParamsE --------------------------
	.section	.nv.constant0._ZN10layer_norm22ln_bwd_finalize_kernelINS_22Kernel_traits_finalizeILj7168E13__nv_bfloat16S2_S2_S2_fjLb0ELj1024ELj4ENS_18Kernel_traits_baseILj7168ES2_S2_S2_S2_fjLj1024EEEEELb0ELb0EEEvNS_9BwdParamsE,"a",@progbits
	.sectionflags	@""
	.align	4
.nv.constant0._ZN10layer_norm22ln_bwd_finalize_kernelINS_22Kernel_traits_finalizeILj7168E13__nv_bfloat16S2_S2_S2_fjLb0ELj1024ELj4ENS_18Kernel_traits_baseILj7168ES2_S2_S2_S2_fjLj1024EEEEELb0ELb0EEEvNS_9BwdParamsE:
	.zero		1192


//--------------------- .nv.constant0._ZN10layer_norm40ln_parallel_residual_bwd_finalize_kernelINS_22Kernel_traits_finalizeILj7168E13__nv_bfloat16S2_S2_S2_fjLb0ELj1024ELj4ENS_18Kernel_traits_baseILj7168ES2_S2_S2_S2_fjLj1024EEEEELb0EEEvNS_9BwdParamsE --------------------------
	.section	.nv.constant0._ZN10layer_norm40ln_parallel_residual_bwd_finalize_kernelINS_22Kernel_traits_finalizeILj7168E13__nv_bfloat16S2_S2_S2_fjLb0ELj1024ELj4ENS_18Kernel_traits_baseILj7168ES2_S2_S2_S2_fjLj1024EEEEELb0EEEvNS_9BwdParamsE,"a",@progbits
	.sectionflags	@""
	.align	4
.nv.constant0._ZN10layer_norm40ln_parallel_residual_bwd_finalize_kernelINS_22Kernel_traits_finalizeILj7168E13__nv_bfloat16S2_S2_S2_fjLb0ELj1024ELj4ENS_18Kernel_traits_baseILj7168ES2_S2_S2_S2_fjLj1024EEEEELb0EEEvNS_9BwdParamsE:
	.zero		1192


//--------------------- .nv.constant0._ZN10layer_norm31ln_parallel_residual_bwd_kernelINS_13Kernel_traitsI13__nv_bfloat16S2_S2_S2_fjLj7168ELj1ELj1ELj8ELj8ENS_18Kernel_traits_baseILj7168ES2_S2_S2_S2_fjLj256EEEEELb1ELb1ELb0EEEvNS_9BwdParamsE --------------------------
	.section	.nv.constant0._ZN10layer_norm31ln_parallel_residual_bwd_kernelINS_13Kernel_traitsI13__nv_bfloat16S2_S2_S2_fjLj7168ELj1ELj1ELj8ELj8ENS_18Kernel_traits_baseILj7168ES2_S2_S2_S2_fjLj256EEEEELb1ELb1ELb0EEEvNS_9BwdParamsE,"a",@progbits
	.sectionflags	@""
	.align	4
.nv.constant0._ZN10layer_norm31ln_parallel_residual_bwd_kernelINS_13Kernel_traitsI13__nv_bfloat16S2_S2_S2_fjLj7168ELj1ELj1ELj8ELj8ENS_18Kernel_traits_baseILj7168ES2_S2_S2_S2_fjLj256EEEEELb1ELb1ELb0EEEvNS_9BwdParamsE:
	.zero		1192


//--------------------- .nv.constant0._ZN10layer_norm22ln_bwd_finalize_kernelINS_22Kernel_traits_finalizeILj7168E13__nv_bfloat16S2_S2_S2_fjLb0ELj1024ELj4ENS_18Kernel_traits_baseILj7168ES2_S2_S2_S2_fjLj1024EEEEELb0ELb1EEEvNS_9BwdParamsE --------------------------
	.section	.nv.constant0._ZN10layer_norm22ln_bwd_finalize_kernelINS_22Kernel_traits_finalizeILj7168E13__nv_bfloat16S2_S2_S2_fjLb0ELj1024ELj4ENS_18Kernel_traits_baseILj7168ES2_S2_S2_S2_fjLj1024EEEEELb0ELb1EEEvNS_9BwdParamsE,"a",@progbits
	.sectionflags	@""
	.align	4
.nv.constant0._ZN10layer_norm22ln_bwd_finalize_kernelINS_22Kernel_traits_finalizeILj7168E13__nv_bfloat16S2_S2_S2_fjLb0ELj1024ELj4ENS_18Kernel_traits_baseILj7168ES2_S2_S2_S2_fjLj1024EEEEELb0ELb1EEEvNS_9BwdParamsE:
	.zero		1192


//--------------------- .nv.constant0._ZN10layer_norm40ln_parallel_residual_bwd_finalize_kernelINS_22Kernel_traits_finalizeILj7168E13__nv_bfloat16S2_S2_S2_fjLb0ELj1024ELj4ENS_18Kernel_traits_baseILj7168ES2_S2_S2_S2_fjLj1024EEEEELb1EEEvNS_9BwdParamsE --------------------------
	.section	.nv.constant0._ZN10layer_norm40ln_parallel_residual_bwd_finalize_kernelINS_22Kernel_traits_finalizeILj7168E13__nv_bfloat16S2_S2_S2_fjLb0ELj1024ELj4ENS_18Kernel_traits_baseILj7168ES2_S2_S2_S2_fjLj1024EEEEELb1EEEvNS_9BwdParamsE,"a",@progbits
	.sectionflags	@""
	.align	4
.nv.constant0._ZN10layer_norm40ln_parallel_residual_bwd_finalize_kernelINS_22Kernel_traits_finalizeILj7168E13__nv_bfloat16S2_S2_S2_fjLb0ELj1024ELj4ENS_18Kernel_traits_baseILj7168ES2_S2_S2_S2_fjLj1024EEEEELb1EEEvNS_9BwdParamsE:
	.zero		1192


//--------------------- .nv.constant0._ZN10layer_norm31ln_parallel_residual_bwd_kernelINS_13Kernel_traitsI13__nv_bfloat16S2_S2_S2_fjLj7168ELj1ELj1ELj8ELj8ENS_18Kernel_traits_baseILj7168ES2_S2_S2_S2_fjLj256EEEEELb1ELb1ELb1EEEvNS_9BwdParamsE --------------------------
	.section	.nv.constant0._ZN10layer_norm31ln_parallel_residual_bwd_kernelINS_13Kernel_traitsI13__nv_bfloat16S2_S2_S2_fjLj7168ELj1ELj1ELj8ELj8ENS_18Kernel_traits_baseILj7168ES2_S2_S2_S2_fjLj256EEEEELb1ELb1ELb1EEEvNS_9BwdParamsE,"a",@progbits
	.sectionflags	@""
	.align	4
.nv.constant0._ZN10layer_norm31ln_parallel_residual_bwd_kernelINS_13Kernel_traitsI13__nv_bfloat16S2_S2_S2_fjLj7168ELj1ELj1ELj8ELj8ENS_18Kernel_traits_baseILj7168ES2_S2_S2_S2_fjLj256EEEEELb1ELb1ELb1EEEvNS_9BwdParamsE:
	.zero		1192


//--------------------- .nv.constant0._ZN10layer_norm31ln_parallel_residual_bwd_kernelINS_13Kernel_traitsI6__halfS2_S2_S2_fjLj7168ELj1ELj1ELj8ELj8ENS_18Kernel_traits_baseILj7168ES2_S2_S2_S2_fjLj256EEEEELb0ELb0ELb0EEEvNS_9BwdParamsE --------------------------
	.section	.nv.constant0._ZN10layer_norm31ln_parallel_residual_bwd_kernelINS_13Kernel_traitsI6__halfS2_S2_S2_fjLj7168ELj1ELj1ELj8ELj8ENS_18Kernel_traits_baseILj7168ES2_S2_S2_S2_fjLj256EEEEELb0ELb0ELb0EEEvNS_9BwdParamsE,"a",@progbits
	.sectionflags	@""
	.align	4
.nv.constant0._ZN10layer_norm31ln_parallel_residual_bwd_kernelINS_13Kernel_traitsI6__halfS2_S2_S2_fjLj7168ELj1ELj1ELj8ELj8ENS_18Kernel_traits_baseILj7168ES2_S2_S2_S2_fjLj256EEEEELb0ELb0ELb0EEEvNS_9BwdParamsE:
	.zero		1192


//--------------------- .nv.constant0._ZN10layer_norm31ln_parallel_residual_bwd_kernelINS_13Kernel_traitsI6__halfS2_S2_S2_fjLj7168ELj1ELj1ELj8ELj8ENS_18Kernel_traits_baseILj7168ES2_S2_S2_S2_fjLj256EEEEELb0ELb0ELb1EEEvNS_9BwdParamsE --------------------------
	.section	.nv.constant0._ZN10layer_norm31ln_parallel_residual_bwd_kernelINS_13Kernel_traitsI6__halfS2_S2_S2_fjLj7168ELj1ELj1ELj8ELj8ENS_18Kernel_traits_baseILj7168ES2_S2_S2_S2_fjLj256EEEEELb0ELb0ELb1EEEvNS_9BwdParamsE,"a",@progbits
	.sectionflags	@""
	.align	4
.nv.constant0._ZN10layer_norm31ln_parallel_residual_bwd_kernelINS_13Kernel_traitsI6__halfS2_S2_S2_fjLj7168ELj1ELj1ELj8ELj8ENS_18Kernel_traits_baseILj7168ES2_S2_S2_S2_fjLj256EEEEELb0ELb0ELb1EEEvNS_9BwdParamsE:
	.zero		1192


//--------------------- .nv.constant0._ZN10layer_norm31ln_parallel_residual_bwd_kernelINS_13Kernel_traitsI6__halfS2_S2_S2_fjLj7168ELj1ELj1ELj8ELj8ENS_18Kernel_traits_baseILj7168ES2_S2_S2_S2_fjLj256EEEEELb0ELb1ELb0EEEvNS_9BwdParamsE --------------------------
	.section	.nv.constant0._ZN10layer_norm31ln_parallel_residual_bwd_kernelINS_13Kernel_traitsI6__halfS2_S2_S2_fjLj7168ELj1ELj1ELj8ELj8ENS_18Kernel_traits_baseILj7168ES2_S2_S2_S2_fjLj256EEEEELb0ELb1ELb0EEEvNS_9BwdParamsE,"a",@progbits
	.sectionflags	@""
	.align	4
.nv.constant0._ZN10layer_norm31ln_parallel_residual_bwd_kernelINS_13Kernel_traitsI6__halfS2_S2_S2_fjLj7168ELj1ELj1ELj8ELj8ENS_18Kernel_traits_baseILj7168ES2_S2_S2_S2_fjLj256EEEEELb0ELb1ELb0EEEvNS_9BwdParamsE:
	.zero		1192


//--------------------- .nv.constant0._ZN10layer_norm31ln_parallel_residual_bwd_kernelINS_13Kernel_traitsI6__halfS2_S2_S2_fjLj7168ELj1ELj1ELj8ELj8ENS_18Kernel_traits_baseILj7168ES2_S2_S2_S2_fjLj256EEEEELb0ELb1ELb1EEEvNS_9BwdParamsE --------------------------
	.section	.nv.constant0._ZN10layer_norm31ln_parallel_residual_bwd_kernelINS_13Kernel_traitsI6__halfS2_S2_S2_fjLj7168ELj1ELj1ELj8ELj8ENS_18Kernel_traits_baseILj7168ES2_S2_S2_S2_fjLj256EEEEELb0ELb1ELb1EEEvNS_9BwdParamsE,"a",@progbits
	.sectionflags	@""
	.align	4
.nv.constant0._ZN10layer_norm31ln_parallel_residual_bwd_kernelINS_13Kernel_traitsI6__halfS2_S2_S2_fjLj7168ELj1ELj1ELj8ELj8ENS_18Kernel_traits_baseILj7168ES2_S2_S2_S2_fjLj256EEEEELb0ELb1ELb1EEEvNS_9BwdParamsE:
	.zero		1192


//--------------------- .nv.constant0._ZN10layer_norm31ln_parallel_residual_bwd_kernelINS_13Kernel_traitsI6__halfS2_S2_S2_fjLj7168ELj1ELj1ELj8ELj8ENS_18Kernel_traits_baseILj7168ES2_S2_S2_S2_fjLj256EEEEELb1ELb0ELb0EEEvNS_9BwdParamsE --------------------------
	.section	.nv.constant0._ZN10layer_norm31ln_parallel_residual_bwd_kernelINS_13Kernel_traitsI6__halfS2_S2_S2_fjLj7168ELj1ELj1ELj8ELj8ENS_18Kernel_traits_baseILj7168ES2_S2_S2_S2_fjLj256EEEEELb1ELb0ELb0EEEvNS_9BwdParamsE,"a",@progbits
	.sectionflags	@""
	.align	4
.nv.constant0._ZN10layer_norm31ln_parallel_residual_bwd_kernelINS_13Kernel_traitsI6__halfS2_S2_S2_fjLj7168ELj1ELj1ELj8ELj8ENS_18Kernel_traits_baseILj7168ES2_S2_S2_S2_fjLj256EEEEELb1ELb0ELb0EEEvNS_9BwdParamsE:
	.zero		1192


//--------------------- .nv.constant0._ZN10layer_norm31ln_parallel_residual_bwd_kernelINS_13Kernel_traitsI6__halfS2_S2_S2_fjLj7168ELj1ELj1ELj8ELj8ENS_18Kernel_traits_baseILj7168ES2_S2_S2_S2_fjLj256EEEEELb1ELb0ELb1EEEvNS_9BwdParamsE --------------------------
	.section	.nv.constant0._ZN10layer_norm31ln_parallel_residual_bwd_kernelINS_13Kernel_traitsI6__halfS2_S2_S2_fjLj7168ELj1ELj1ELj8ELj8ENS_18Kernel_traits_baseILj7168ES2_S2_S2_S2_fjLj256EEEEELb1ELb0ELb1EEEvNS_9BwdParamsE,"a",@progbits
	.sectionflags	@""
	.align	4
.nv.constant0._ZN10layer_norm31ln_parallel_residual_bwd_kernelINS_13Kernel_traitsI6__halfS2_S2_S2_fjLj7168ELj1ELj1ELj8ELj8ENS_18Kernel_traits_baseILj7168ES2_S2_S2_S2_fjLj256EEEEELb1ELb0ELb1EEEvNS_9BwdParamsE:
	.zero		1192


//--------------------- .nv.constant0._ZN10layer_norm22ln_bwd_finalize_kernelINS_22Kernel_traits_finalizeILj7168E6__halfS2_S2_S2_fjLb0ELj1024ELj4ENS_18Kernel_traits_baseILj7168ES2_S2_S2_S2_fjLj1024EEEEELb0ELb0EEEvNS_9BwdParamsE --------------------------
	.section	.nv.constant0._ZN10layer_norm22ln_bwd_finalize_kernelINS_22Kernel_traits_finalizeILj7168E6__halfS2_S2_S2_fjLb0ELj1024ELj4ENS_18Kernel_traits_baseILj7168ES2_S2_S2_S2_fjLj1024EEEEELb0ELb0EEEvNS_9BwdParamsE,"a",@progbits
	.sectionflags	@""
	.align	4
.nv.constant0._ZN10layer_norm22ln_bwd_finalize_kernelINS_22Kernel_traits_finalizeILj7168E6__halfS2_S2_S2_fjLb0ELj1024ELj4ENS_18Kernel_traits_baseILj7168ES2_S2_S2_S2_fjLj1024EEEEELb0ELb0EEEvNS_9BwdParamsE:
	.zero		1192


//--------------------- .nv.constant0._ZN10layer_norm40ln_parallel_residual_bwd_finalize_kernelINS_22Kernel_traits_finalizeILj7168E6__halfS2_S2_S2_fjLb0ELj1024ELj4ENS_18Kernel_traits_baseILj7168ES2_S2_S2_S2_fjLj1024EEEEELb0EEEvNS_9BwdParamsE --------------------------
	.section	.nv.constant0._ZN10layer_norm40ln_parallel_residual_bwd_finalize_kernelINS_22Kernel_traits_finalizeILj7168E6__halfS2_S2_S2_fjLb0ELj1024ELj4ENS_18Kernel_traits_baseILj7168ES2_S2_S2_S2_fjLj1024EEEEELb0EEEvNS_9BwdParamsE,"a",@progbits
	.sectionflags	@""
	.align	4
.nv.constant0._ZN10layer_norm40ln_parallel_residual_bwd_finalize_kernelINS_22Kernel_traits_finalizeILj7168E6__halfS2_S2_S2_fjLb0ELj1024ELj4ENS_18Kernel_traits_baseILj7168ES2_S2_S2_S2_fjLj1024EEEEELb0EEEvNS_9BwdParamsE:
	.zero		1192


//--------------------- .nv.constant0._ZN10layer_norm31ln_parallel_residual_bwd_kernelINS_13Kernel_traitsI6__halfS2_S2_S2_fjLj7168ELj1ELj1ELj8ELj8ENS_18Kernel_traits_baseILj7168ES2_S2_S2_S2_fjLj256EEEEELb1ELb1ELb0EEEvNS_9BwdParamsE --------------------------
	.section	.nv.constant0._ZN10layer_norm31ln_parallel_residual_bwd_kernelINS_13Kernel_traitsI6__halfS2_S2_S2_fjLj7168ELj1ELj1ELj8ELj8ENS_18Kernel_traits_baseILj7168ES2_S2_S2_S2_fjLj256EEEEELb1ELb1ELb0EEEvNS_9BwdParamsE,"a",@progbits
	.sectionflags	@""
	.align	4
.nv.constant0._ZN10layer_norm31ln_parallel_residual_bwd_kernelINS_13Kernel_traitsI6__halfS2_S2_S2_fjLj7168ELj1ELj1ELj8ELj8ENS_18Kernel_traits_baseILj7168ES2_S2_S2_S2_fjLj256EEEEELb1ELb1ELb0EEEvNS_9BwdParamsE:
	.zero		1192


//--------------------- .nv.constant0._ZN10layer_norm22ln_bwd_finalize_kernelINS_22Kernel_traits_finalizeILj7168E6__halfS2_S2_S2_fjLb0ELj1024ELj4ENS_18Kernel_traits_baseILj7168ES2_S2_S2_S2_fjLj1024EEEEELb0ELb1EEEvNS_9BwdParamsE --------------------------
	.section	.nv.constant0._ZN10layer_norm22ln_bwd_finalize_kernelINS_22Kernel_traits_finalizeILj7168E6__halfS2_S2_S2_fjLb0ELj1024ELj4ENS_18Kernel_traits_baseILj7168ES2_S2_S2_S2_fjLj1024EEEEELb0ELb1EEEvNS_9BwdParamsE,"a",@progbits
	.sectionflags	@""
	.align	4
.nv.constant0._ZN10layer_norm22ln_bwd_finalize_kernelINS_22Kernel_traits_finalizeILj7168E6__halfS2_S2_S2_fjLb0ELj1024ELj4ENS_18Kernel_traits_baseILj7168ES2_S2_S2_S2_fjLj1024EEEEELb0ELb1EEEvNS_9BwdParamsE:
	.zero		1192


//--------------------- .nv.constant0._ZN10layer_norm40ln_parallel_residual_bwd_finalize_kernelINS_22Kernel_traits_finalizeILj7168E6__halfS2_S2_S2_fjLb0ELj1024ELj4ENS_18Kernel_traits_baseILj7168ES2_S2_S2_S2_fjLj1024EEEEELb1EEEvNS_9BwdParamsE --------------------------
	.section	.nv.constant0._ZN10layer_norm40ln_parallel_residual_bwd_finalize_kernelINS_22Kernel_traits_finalizeILj7168E6__halfS2_S2_S2_fjLb0ELj1024ELj4ENS_18Kernel_traits_baseILj7168ES2_S2_S2_S2_fjLj1024EEEEELb1EEEvNS_9BwdParamsE,"a",@progbits
	.sectionflags	@""
	.align	4
.nv.constant0._ZN10layer_norm40ln_parallel_residual_bwd_finalize_kernelINS_22Kernel_traits_finalizeILj7168E6__halfS2_S2_S2_fjLb0ELj1024ELj4ENS_18Kernel_traits_baseILj7168ES2_S2_S2_S2_fjLj1024EEEEELb1EEEvNS_9BwdParamsE:
	.zero		1192


//--------------------- .nv.constant0._ZN10layer_norm31ln_parallel_residual_bwd_kernelINS_13Kernel_traitsI6__halfS2_S2_S2_fjLj7168ELj1ELj1ELj8ELj8ENS_18Kernel_traits_baseILj7168ES2_S2_S2_S2_fjLj256EEEEELb1ELb1ELb1EEEvNS_9BwdParamsE --------------------------
	.section	.nv.constant0._ZN10layer_norm31ln_parallel_residual_bwd_kernelINS_13Kernel_traitsI6__halfS2_S2_S2_fjLj7168ELj1ELj1ELj8ELj8ENS_18Kernel_traits_baseILj7168ES2_S2_S2_S2_fjLj256EEEEELb1ELb1ELb1EEEvNS_9BwdParamsE,"a",@progbits
	.sectionflags	@""
	.align	4
.nv.constant0._ZN10layer_norm31ln_parallel_residual_bwd_kernelINS_13Kernel_traitsI6__halfS2_S2_S2_fjLj7168ELj1ELj1ELj8ELj8ENS_18Kernel_traits_baseILj7168ES2_S2_S2_S2_fjLj256EEEEELb1ELb1ELb1EEEvNS_9BwdParamsE:
	.zero		1192


//--------------------- .nv.constant0._ZN10layer_norm31ln_parallel_residual_bwd_kernelINS_13Kernel_traitsIf13__nv_bfloat16S2_S2_fjLj7168ELj1ELj1ELj8ELj8ENS_18Kernel_traits_baseILj7168EfS2_S2_S2_fjLj256EEEEELb0ELb0ELb0EEEvNS_9BwdParamsE --------------------------
	.section	.nv.constant0._ZN10layer_norm31ln_parallel_residual_bwd_kernelINS_13Kernel_traitsIf13__nv_bfloat16S2_S2_fjLj7168ELj1ELj1ELj8ELj8ENS_18Kernel_traits_baseILj7168EfS2_S2_S2_fjLj256EEEEELb0ELb0ELb0EEEvNS_9BwdParamsE,"a",@progbits
	.sectionflags	@""
	.align	4
.nv.constant0._ZN10layer_norm31ln_parallel_residual_bwd_kernelINS_13Kernel_traitsIf13__nv_bfloat16S2_S2_fjLj7168ELj1ELj1ELj8ELj8ENS_18Kernel_traits_baseILj7168EfS2_S2_S2_fjLj256EEEEELb0ELb0ELb0EEEvNS_9BwdParamsE:
	.zero		1192


//--------------------- .nv.constant0._ZN10layer_norm31ln_parallel_residual_bwd_kernelINS_13Kernel_traitsIf13__nv_bfloat16S2_S2_fjLj7168ELj1ELj1ELj8ELj8ENS_18Kernel_traits_baseILj7168EfS2_S2_S2_fjLj256EEEEELb0ELb0ELb1EEEvNS_9BwdParamsE --------------------------
	.section	.nv.constant0._ZN10layer_norm31ln_parallel_residual_bwd_kernelINS_13Kernel_traitsIf13__nv_bfloat16S2_S2_fjLj7168ELj1ELj1ELj8ELj8ENS_18Kernel_traits_baseILj7168EfS2_S2_S2_fjLj256EEEEELb0ELb0ELb1EEEvNS_9BwdParamsE,"a",@progbits
	.sectionflags	@""
	.align	4
.nv.constant0._ZN10layer_norm31ln_parallel_residual_bwd_kernelINS_13Kernel_traitsIf13__nv_bfloat16S2_S2_fjLj7168ELj1ELj1ELj8ELj8ENS_18Kernel_traits_baseILj7168EfS2_S2_S2_fjLj256EEEEELb0ELb0ELb1EEEvNS_9BwdParamsE:
	.zero		1192


//--------------------- .nv.constant0._ZN10layer_norm31ln_parallel_residual_bwd_kernelINS_13Kernel_traitsIf13__nv_bfloat16S2_S2_fjLj7168ELj1ELj1ELj8ELj8ENS_18Kernel_traits_baseILj7168EfS2_S2_S2_fjLj256EEEEELb0ELb1ELb0EEEvNS_9BwdParamsE --------------------------
	.section	.nv.constant0._ZN10layer_norm31ln_parallel_residual_bwd_kernelINS_13Kernel_traitsIf13__nv_bfloat16S2_S2_fjLj7168ELj1ELj1ELj8ELj8ENS_18Kernel_traits_baseILj7168EfS2_S2_S2_fjLj256EEEEELb0ELb1ELb0EEEvNS_9BwdParamsE,"a",@progbits
	.sectionflags	@""
	.align	4
.nv.constant0._ZN10layer_norm31ln_parallel_residual_bwd_kernelINS_13Kernel_traitsIf13__nv_bfloat16S2_S2_fjLj7168ELj1ELj1ELj8ELj8ENS_18Kernel_traits_baseILj7168EfS2_S2_S2_fjLj256EEEEELb0ELb1ELb0EEEvNS_9BwdParamsE:
	.zero		1192


//--------------------- .nv.constant0._ZN10layer_norm31ln_parallel_residual_bwd_kernelINS_13Kernel_traitsIf13__nv_bfloat16S2_S2_fjLj7168ELj1ELj1ELj8ELj8ENS_18Kernel_traits_baseILj7168EfS2_S2_S2_fjLj256EEEEELb0ELb1ELb1EEEvNS_9BwdParamsE --------------------------
	.section	.nv.constant0._ZN10layer_norm31ln_parallel_residual_bwd_kernelINS_13Kernel_traitsIf13__nv_bfloat16S2_S2_fjLj7168ELj1ELj1ELj8ELj8ENS_18Kernel_traits_baseILj7168EfS2_S2_S2_fjLj256EEEEELb0ELb1ELb1EEEvNS_9BwdParamsE,"a",@progbits
	.sectionflags	@""
	.align	4
.nv.constant0._ZN10layer_norm31ln_parallel_residual_bwd_kernelINS_13Kernel_traitsIf13__nv_bfloat16S2_S2_fjLj7168ELj1ELj1ELj8ELj8ENS_18Kernel_traits_baseILj7168EfS2_S2_S2_fjLj256EEEEELb0ELb1ELb1EEEvNS_9BwdParamsE:
	.zero		1192


//--------------------- .nv.constant0._ZN10layer_norm31ln_parallel_residual_bwd_kernelINS_13Kernel_traitsIf13__nv_bfloat16S2_S2_fjLj7168ELj1ELj1ELj8ELj8ENS_18Kernel_traits_baseILj7168EfS2_S2_S2_fjLj256EEEEELb1ELb0ELb0EEEvNS_9BwdParamsE --------------------------
	.section	.nv.constant0._ZN10layer_norm31ln_parallel_residual_bwd_kernelINS_13Kernel_traitsIf13__nv_bfloat16S2_S2_fjLj7168ELj1ELj1ELj8ELj8ENS_18Kernel_traits_baseILj7168EfS2_S2_S2_fjLj256EEEEELb1ELb0ELb0EEEvNS_9BwdParamsE,"a",@progbits
	.sectionflags	@""
	.align	4
.nv.constant0._ZN10layer_norm31ln_parallel_residual_bwd_kernelINS_13Kernel_traitsIf13__nv_bfloat16S2_S2_fjLj7168ELj1ELj1ELj8ELj8ENS_18Kernel_traits_baseILj7168EfS2_S2_S2_fjLj256EEEEELb1ELb0ELb0EEEvNS_9BwdParamsE:
	.zero		1192


//--------------------- .nv.constant0._ZN10layer_norm31ln_parallel_residual_bwd_kernelINS_13Kernel_traitsIf13__nv_bfloat16S2_S2_fjLj7168ELj1ELj1ELj8ELj8ENS_18Kernel_traits_baseILj7168EfS2_S2_S2_fjLj256EEEEELb1ELb0ELb1EEEvNS_9BwdParamsE --------------------------
	.section	.nv.constant0._ZN10layer_norm31ln_parallel_residual_bwd_kernelINS_13Kernel_traitsIf13__nv_bfloat16S2_S2_fjLj7168ELj1ELj1ELj8ELj8ENS_18Kernel_traits_baseILj7168EfS2_S2_S2_fjLj256EEEEELb1ELb0ELb1EEEvNS_9BwdParamsE,"a",@progbits
	.sectionflags	@""
	.align	4
.nv.constant0._ZN10layer_norm31ln_parallel_residual_bwd_kernelINS_13Kernel_traitsIf13__nv_bfloat16S2_S2_fjLj7168ELj1ELj1ELj8ELj8ENS_18Kernel_traits_baseILj7168EfS2_S2_S2_fjLj256EEEEELb1ELb0ELb1EEEvNS_9BwdParamsE:
	.zero		1192


//--------------------- .nv.constant0._ZN10layer_norm22ln_bwd_finalize_kernelINS_22Kernel_traits_finalizeILj7168Ef13__nv_bfloat16S2_S2_fjLb0ELj1024ELj4ENS_18Kernel_traits_baseILj7168EfS2_S2_S2_fjLj1024EEEEELb0ELb0EEEvNS_9BwdParamsE --------------------------
	.section	.nv.constant0._ZN10layer_norm22ln_bwd_finalize_kernelINS_22Kernel_traits_finalizeILj7168Ef13__nv_bfloat16S2_S2_fjLb0ELj1024ELj4ENS_18Kernel_traits_baseILj7168EfS2_S2_S2_fjLj1024EEEEELb0ELb0EEEvNS_9BwdParamsE,"a",@progbits
	.sectionflags	@""
	.align	4
.nv.constant0._ZN10layer_norm22ln_bwd_finalize_kernelINS_22Kernel_traits_finalizeILj7168Ef13__nv_bfloat16S2_S2_fjLb0ELj1024ELj4ENS_18Kernel_traits_baseILj7168EfS2_S2_S2_fjLj1024EEEEELb0ELb0EEEvNS_9BwdParamsE:
	.zero		1192


//--------------------- .nv.constant0._ZN10layer_norm40ln_parallel_residual_bwd_finalize_kernelINS_22Kernel_traits_finalizeILj7168Ef13__nv_bfloat16S2_S2_fjLb0ELj1024ELj4ENS_18Kernel_traits_baseILj7168EfS2_S2_S2_fjLj1024EEEEELb0EEEvNS_9BwdParamsE --------------------------
	.section	.nv.constant0._ZN10layer_norm40ln_parallel_residual_bwd_finalize_kernelINS_22Kernel_traits_finalizeILj7168Ef13__nv_bfloat16S2_S2_fjLb0ELj1024ELj4ENS_18Kernel_traits_baseILj7168EfS2_S2_S2_fjLj1024EEEEELb0EEEvNS_9BwdParamsE,"a",@progbits
	.sectionflags	@""
	.align	4
.nv.constant0._ZN10layer_norm40ln_parallel_residual_bwd_finalize_kernelINS_22Kernel_traits_finalizeILj7168Ef13__nv_bfloat16S2_S2_fjLb0ELj1024ELj4ENS_18Kernel_traits_baseILj7168EfS2_S2_S2_fjLj1024EEEEELb0EEEvNS_9BwdParamsE:
	.zero		1192


//--------------------- .nv.constant0._ZN10layer_norm31ln_parallel_residual_bwd_kernelINS_13Kernel_traitsIf13__nv_bfloat16S2_S2_fjLj7168ELj1ELj1ELj8ELj8ENS_18Kernel_traits_baseILj7168EfS2_S2_S2_fjLj256EEEEELb1ELb1ELb0EEEvNS_9BwdParamsE --------------------------
	.section	.nv.constant0._ZN10layer_norm31ln_parallel_residual_bwd_kernelINS_13Kernel_traitsIf13__nv_bfloat16S2_S2_fjLj7168ELj1ELj1ELj8ELj8ENS_18Kernel_traits_baseILj7168EfS2_S2_S2_fjLj256EEEEELb1ELb1ELb0EEEvNS_9BwdParamsE,"a",@progbits
	.sectionflags	@""
	.align	4
.nv.constant0._ZN10layer_norm31ln_parallel_residual_bwd_kernelINS_13Kernel_traitsIf13__nv_bfloat16S2_S2_fjLj7168ELj1ELj1ELj8ELj8ENS_18Kernel_traits_baseILj7168EfS2_S2_S2_fjLj256EEEEELb1ELb1ELb0EEEvNS_9BwdParamsE:
	.zero		1192


//--------------------- .nv.constant0._ZN10layer_norm22ln_bwd_finalize_kernelINS_22Kernel_traits_finalizeILj7168Ef13__nv_bfloat16S2_S2_fjLb0ELj1024ELj4ENS_18Kernel_traits_baseILj7168EfS2_S2_S2_fjLj1024EEEEELb0ELb1EEEvNS_9BwdParamsE --------------------------
	.section	.nv.constant0._ZN10layer_norm22ln_bwd_finalize_kernelINS_22Kernel_traits_finalizeILj7168Ef13__nv_bfloat16S2_S2_fjLb0ELj1024ELj4ENS_18Kernel_traits_baseILj7168EfS2_S2_S2_fjLj1024EEEEELb0ELb1EEEvNS_9BwdParamsE,"a",@progbits
	.sectionflags	@""
	.align	4
.nv.constant0._ZN10layer_norm22ln_bwd_finalize_kernelINS_22Kernel_traits_finalizeILj7168Ef13__nv_bfloat16S2_S2_fjLb0ELj1024ELj4ENS_18Kernel_traits_baseILj7168EfS2_S2_S2_fjLj1024EEEEELb0ELb1EEEvNS_9BwdParamsE:
	.zero		1192


//--------------------- .nv.constant0._ZN10layer_norm40ln_parallel_residual_bwd_finalize_kernelINS_22Kernel_traits_finalizeILj7168Ef13__nv_bfloat16S2_S2_fjLb0ELj1024ELj4ENS_18Kernel_traits_baseILj7168EfS2_S2_S2_fjLj1024EEEEELb1EEEvNS_9BwdParamsE --------------------------
	.section	.nv.constant0._ZN10layer_norm40ln_parallel_residual_bwd_finalize_kernelINS_22Kernel_traits_finalizeILj7168Ef13__nv_bfloat16S2_S2_fjLb0ELj1024ELj4ENS_18Kernel_traits_baseILj7168EfS2_S2_S2_fjLj1024EEEEELb1EEEvNS_9BwdParamsE,"a",@progbits
	.sectionflags	@""
	.align	4
.nv.constant0._ZN10layer_norm40ln_parallel_residual_bwd_finalize_kernelINS_22Kernel_traits_finalizeILj7168Ef13__nv_bfloat16S2_S2_fjLb0ELj1024ELj4ENS_18Kernel_traits_baseILj7168EfS2_S2_S2_fjLj1024EEEEELb1EEEvNS_9BwdParamsE:
	.zero		1192


//--------------------- .nv.constant0._ZN10layer_norm31ln_parallel_residual_bwd_kernelINS_13Kernel_traitsIf13__nv_bfloat16S2_S2_fjLj7168ELj1ELj1ELj8ELj8ENS_18Kernel_traits_baseILj7168EfS2_S2_S2_fjLj256EEEEELb1ELb1ELb1EEEvNS_9BwdParamsE --------------------------
	.section	.nv.constant0._ZN10layer_norm31ln_parallel_residual_bwd_kernelINS_13Kernel_traitsIf13__nv_bfloat16S2_S2_fjLj7168ELj1ELj1ELj8ELj8ENS_18Kernel_traits_baseILj7168EfS2_S2_S2_fjLj256EEEEELb1ELb1ELb1EEEvNS_9BwdParamsE,"a",@progbits
	.sectionflags	@""
	.align	4
.nv.constant0._ZN10layer_norm31ln_parallel_residual_bwd_kernelINS_13Kernel_traitsIf13__nv_bfloat16S2_S2_fjLj7168ELj1ELj1ELj8ELj8ENS_18Kernel_traits_baseILj7168EfS2_S2_S2_fjLj256EEEEELb1ELb1ELb1EEEvNS_9BwdParamsE:
	.zero		1192


//--------------------- .nv.constant0._ZN10layer_norm31ln_parallel_residual_bwd_kernelINS_13Kernel_traitsI13__nv_bfloat16S2_fS2_fjLj7168ELj1ELj1ELj8ELj8ENS_18Kernel_traits_baseILj7168ES2_S2_fS2_fjLj256EEEEELb0ELb0ELb0EEEvNS_9BwdParamsE --------------------------
	.section	.nv.constant0._ZN10layer_norm31ln_parallel_residual_bwd_kernelINS_13Kernel_traitsI13__nv_bfloat16S2_fS2_fjLj7168ELj1ELj1ELj8ELj8ENS_18Kernel_traits_baseILj7168ES2_S2_fS2_fjLj256EEEEELb0ELb0ELb0EEEvNS_9BwdParamsE,"a",@progbits
	.sectionflags	@""
	.align	4
.nv.constant0._ZN10layer_norm31ln_parallel_residual_bwd_kernelINS_13Kernel_traitsI13__nv_bfloat16S2_fS2_fjLj7168ELj1ELj1ELj8ELj8ENS_18Kernel_traits_baseILj7168ES2_S2_fS2_fjLj256EEEEELb0ELb0ELb0EEEvNS_9BwdParamsE:
	.zero		1192


//--------------------- .nv.constant0._ZN10layer_norm31ln_parallel_residual_bwd_kernelINS_13Kernel_traitsI13__nv_bfloat16S2_fS2_fjLj7168ELj1ELj1ELj8ELj8ENS_18Kernel_traits_baseILj7168ES2_S2_fS2_fjLj256EEEEELb0ELb0ELb1EEEvNS_9BwdParamsE --------------------------
	.section	.nv.constant0._ZN10layer_norm31ln_parallel_residual_bwd_kernelINS_13Kernel_traitsI13__nv_bfloat16S2_fS2_fjLj7168ELj1ELj1ELj8ELj8ENS_18Kernel_traits_baseILj7168ES2_S2_fS2_fjLj256EEEEELb0ELb0ELb1EEEvNS_9BwdParamsE,"a",@progbits
	.sectionflags	@""
	.align	4
.nv.constant0._ZN10layer_norm31ln_parallel_residual_bwd_kernelINS_13Kernel_traitsI13__nv_bfloat16S2_fS2_fjLj7168ELj1ELj1ELj8ELj8ENS_18Kernel_traits_baseILj7168ES2_S2_fS2_fjLj256EEEEELb0ELb0ELb1EEEvNS_9BwdParamsE:
	.zero		1192


//--------------------- .nv.constant0._ZN10layer_norm31ln_parallel_residual_bwd_kernelINS_13Kernel_traitsI13__nv_bfloat16S2_fS2_fjLj7168ELj1ELj1ELj8ELj8ENS_18Kernel_traits_baseILj7168ES2_S2_fS2_fjLj256EEEEELb0ELb1ELb0EEEvNS_9BwdParamsE --------------------------
	.section	.nv.constant0._ZN10layer_norm31ln_parallel_residual_bwd_kernelINS_13Kernel_traitsI13__nv_bfloat16S2_fS2_fjLj7168ELj1ELj1ELj8ELj8ENS_18Kernel_traits_baseILj7168ES2_S2_fS2_fjLj256EEEEELb0ELb1ELb0EEEvNS_9BwdParamsE,"a",@progbits
	.sectionflags	@""
	.align	4
.nv.constant0._ZN10layer_norm31ln_parallel_residual_bwd_kernelINS_13Kernel_traitsI13__nv_bfloat16S2_fS2_fjLj7168ELj1ELj1ELj8ELj8ENS_18Kernel_traits_baseILj7168ES2_S2_fS2_fjLj256EEEEELb0ELb1ELb0EEEvNS_9BwdParamsE:
	.zero		1192


//--------------------- .nv.constant0._ZN10layer_norm31ln_parallel_residual_bwd_kernelINS_13Kernel_traitsI13__nv_bfloat16S2_fS2_fjLj7168ELj1ELj1ELj8ELj8ENS_18Kernel_traits_baseILj7168ES2_S2_fS2_fjLj256EEEEELb0ELb1ELb1EEEvNS_9BwdParamsE --------------------------
	.section	.nv.constant0._ZN10layer_norm31ln_parallel_residual_bwd_kernelINS_13Kernel_traitsI13__nv_bfloat16S2_fS2_fjLj7168ELj1ELj1ELj8ELj8ENS_18Kernel_traits_baseILj7168ES2_S2_fS2_fjLj256EEEEELb0ELb1ELb1EEEvNS_9BwdParamsE,"a",@progbits
	.sectionflags	@""
	.align	4
.nv.constant0._ZN10layer_norm31ln_parallel_residual_bwd_kernelINS_13Kernel_traitsI13__nv_bfloat16S2_fS2_fjLj7168ELj1ELj1ELj8ELj8ENS_18Kernel_traits_baseILj7168ES2_S2_fS2_fjLj256EEEEELb0ELb1ELb1EEEvNS_9BwdParamsE:
	.zero		1192


//--------------------- .nv.constant0._ZN10layer_norm31ln_parallel_residual_bwd_kernelINS_13Kernel_traitsI13__nv_bfloat16S2_fS2_fjLj7168ELj1ELj1ELj8ELj8ENS_18Kernel_traits_baseILj7168ES2_S2_fS2_fjLj256EEEEELb1ELb0ELb0EEEvNS_9BwdParamsE --------------------------
	.section	.nv.constant0._ZN10layer_norm31ln_parallel_residual_bwd_kernelINS_13Kernel_traitsI13__nv_bfloat16S2_fS2_fjLj7168ELj1ELj1ELj8ELj8ENS_18Kernel_traits_baseILj7168ES2_S2_fS2_fjLj256EEEEELb1ELb0ELb0EEEvNS_9BwdParamsE,"a",@progbits
	.sectionflags	@""
	.align	4
.nv.constant0._ZN10layer_norm31ln_parallel_residual_bwd_kernelINS_13Kernel_traitsI13__nv_bfloat16S2_fS2_fjLj7168ELj1ELj1ELj8ELj8ENS_18Kernel_traits_baseILj7168ES2_S2_fS2_fjLj256EEEEELb1ELb0ELb0EEEvNS_9BwdParamsE:
	.zero		1192


//--------------------- .nv.constant0._ZN10layer_norm31ln_parallel_residual_bwd_kernelINS_13Kernel_traitsI13__nv_bfloat16S2_fS2_fjLj7168ELj1ELj1ELj8ELj8ENS_18Kernel_traits_baseILj7168ES2_S2_fS2_fjLj256EEEEELb1ELb0ELb1EEEvNS_9BwdParamsE --------------------------
	.section	.nv.constant0._ZN10layer_norm31ln_parallel_residual_bwd_kernelINS_13Kernel_traitsI13__nv_bfloat16S2_fS2_fjLj7168ELj1ELj1ELj8ELj8ENS_18Kernel_traits_baseILj7168ES2_S2_fS2_fjLj256EEEEELb1ELb0ELb1EEEvNS_9BwdParamsE,"a",@progbits
	.sectionflags	@""
	.align	4
.nv.constant0._ZN10layer_norm31ln_parallel_residual_bwd_kernelINS_13Kernel_traitsI13__nv_bfloat16S2_fS2_fjLj7168ELj1ELj1ELj8ELj8ENS_18Kernel_traits_baseILj7168ES2_S2_fS2_fjLj256EEEEELb1ELb0ELb1EEEvNS_9BwdParamsE:
	.zero		1192


//--------------------- .nv.constant0._ZN10layer_norm22ln_bwd_finalize_kernelINS_22Kernel_traits_finalizeILj7168E13__nv_bfloat16S2_fS2_fjLb0ELj1024ELj4ENS_18Kernel_traits_baseILj7168ES2_S2_fS2_fjLj1024EEEEELb0ELb0EEEvNS_9BwdParamsE --------------------------
	.section	.nv.constant0._ZN10layer_norm22ln_bwd_finalize_kernelINS_22Kernel_traits_finalizeILj7168E13__nv_bfloat16S2_fS2_fjLb0ELj1024ELj4ENS_18Kernel_traits_baseILj7168ES2_S2_fS2_fjLj1024EEEEELb0ELb0EEEvNS_9BwdParamsE,"a",@progbits
	.sectionflags	@""
	.align	4
.nv.constant0._ZN10layer_norm22ln_bwd_finalize_kernelINS_22Kernel_traits_finalizeILj7168E13__nv_bfloat16S2_fS2_fjLb0ELj1024ELj4ENS_18Kernel_traits_baseILj7168ES2_S2_fS2_fjLj1024EEEEELb0ELb0EEEvNS_9BwdParamsE:
	.zero		1192


//--------------------- .nv.constant0._ZN10layer_norm40ln_parallel_residual_bwd_finalize_kernelINS_22Kernel_traits_finalizeILj7168E13__nv_bfloat16S2_fS2_fjLb0ELj1024ELj4ENS_18Kernel_traits_baseILj7168ES2_S2_fS2_fjLj1024EEEEELb0EEEvNS_9BwdParamsE --------------------------
	.section	.nv.constant0._ZN10layer_norm40ln_parallel_residual_bwd_finalize_kernelINS_22Kernel_traits_finalizeILj7168E13__nv_bfloat16S2_fS2_fjLb0ELj1024ELj4ENS_18Kernel_traits_baseILj7168ES2_S2_fS2_fjLj1024EEEEELb0EEEvNS_9BwdParamsE,"a",@progbits
	.sectionflags	@""
	.align	4
.nv.constant0._ZN10layer_norm40ln_parallel_residual_bwd_finalize_kernelINS_22Kernel_traits_finalizeILj7168E13__nv_bfloat16S2_fS2_fjLb0ELj1024ELj4ENS_18Kernel_traits_baseILj7168ES2_S2_fS2_fjLj1024EEEEELb0EEEvNS_9BwdParamsE:
	.zero		1192


//--------------------- .nv.constant0._ZN10layer_norm31ln_parallel_residual_bwd_kernelINS_13Kernel_traitsI13__nv_bfloat16S2_fS2_fjLj7168ELj1ELj1ELj8ELj8ENS_18Kernel_traits_baseILj7168ES2_S2_fS2_fjLj256EEEEELb1ELb1ELb0EEEvNS_9BwdParamsE --------------------------
	.section	.nv.constant0._ZN10layer_norm31ln_parallel_residual_bwd_kernelINS_13Kernel_traitsI13__nv_bfloat16S2_fS2_fjLj7168ELj1ELj1ELj8ELj8ENS_18Kernel_traits_baseILj7168ES2_S2_fS2_fjLj256EEEEELb1ELb1ELb0EEEvNS_9BwdParamsE,"a",@progbits
	.sectionflags	@""
	.align	4
.nv.constant0._ZN10layer_norm31ln_parallel_residual_bwd_kernelINS_13Kernel_traitsI13__nv_bfloat16S2_fS2_fjLj7168ELj1ELj1ELj8ELj8ENS_18Kernel_traits_baseILj7168ES2_S2_fS2_fjLj256EEEEELb1ELb1ELb0EEEvNS_9BwdParamsE:
	.zero		1192


//--------------------- .nv.constant0._ZN10layer_norm22ln_bwd_finalize_kernelINS_22Kernel_traits_finalizeILj7168E13__nv_bfloat16S2_fS2_fjLb0ELj1024ELj4ENS_18Kernel_traits_baseILj7168ES2_S2_fS2_fjLj1024EEEEELb0ELb1EEEvNS_9BwdParamsE --------------------------
	.section	.nv.constant0._ZN10layer_norm22ln_bwd_finalize_kernelINS_22Kernel_traits_finalizeILj7168E13__nv_bfloat16S2_fS2_fjLb0ELj1024ELj4ENS_18Kernel_traits_baseILj7168ES2_S2_fS2_fjLj1024EEEEELb0ELb1EEEvNS_9BwdParamsE,"a",@progbits
	.sectionflags	@""
	.align	4
.nv.constant0._ZN10layer_norm22ln_bwd_finalize_kernelINS_22Kernel_traits_finalizeILj7168E13__nv_bfloat16S2_fS2_fjLb0ELj1024ELj4ENS_18Kernel_traits_baseILj7168ES2_S2_fS2_fjLj1024EEEEELb0ELb1EEEvNS_9BwdParamsE:
	.zero		1192


//--------------------- .nv.constant0._ZN10layer_norm40ln_parallel_residual_bwd_finalize_kernelINS_22Kernel_traits_finalizeILj7168E13__nv_bfloat16S2_fS2_fjLb0ELj1024ELj4ENS_18Kernel_traits_baseILj7168ES2_S2_fS2_fjLj1024EEEEELb1EEEvNS_9BwdParamsE --------------------------
	.section	.nv.constant0._ZN10layer_norm40ln_parallel_residual_bwd_finalize_kernelINS_22Kernel_traits_finalizeILj7168E13__nv_bfloat16S2_fS2_fjLb0ELj1024ELj4ENS_18Kernel_traits_baseILj7168ES2_S2_fS2_fjLj1024EEEEELb1EEEvNS_9BwdParamsE,"a",@progbits
	.sectionflags	@""
	.align	4
.nv.constant0._ZN10layer_norm40ln_parallel_residual_bwd_finalize_kernelINS_22Kernel_traits_finalizeILj7168E13__nv_bfloat16S2_fS2_fjLb0ELj1024ELj4ENS_18Kernel_traits_baseILj7168ES2_S2_fS2_fjLj1024EEEEELb1EEEvNS_9BwdParamsE:
	.zero		1192


//--------------------- .nv.constant0._ZN10layer_norm31ln_parallel_residual_bwd_kernelINS_13Kernel_traitsI13__nv_bfloat16S2_fS2_fjLj7168ELj1ELj1ELj8ELj8ENS_18Kernel_traits_baseILj7168ES2_S2_fS2_fjLj256EEEEELb1ELb1ELb1EEEvNS_9BwdParamsE --------------------------
	.section	.nv.constant0._ZN10layer_norm31ln_parallel_residual_bwd_kernelINS_13Kernel_traitsI13__nv_bfloat16S2_fS2_fjLj7168ELj1ELj1ELj8ELj8ENS_18Kernel_traits_baseILj7168ES2_S2_fS2_fjLj256EEEEELb1ELb1ELb1EEEvNS_9BwdParamsE,"a",@progbits
	.sectionflags	@""
	.align	4
.nv.constant0._ZN10layer_norm31ln_parallel_residual_bwd_kernelINS_13Kernel_traitsI13__nv_bfloat16S2_fS2_fjLj7168ELj1ELj1ELj8ELj8ENS_18Kernel_traits_baseILj7168ES2_S2_fS2_fjLj256EEEEELb1ELb1ELb1EEEvNS_9BwdParamsE:
	.zero		1192


//--------------------- .nv.constant0._ZN10layer_norm31ln_parallel_residual_bwd_kernelINS_13Kernel_traitsIf13__nv_bfloat16fS2_fjLj7168ELj1ELj1ELj8ELj8ENS_18Kernel_traits_baseILj7168EfS2_fS2_fjLj256EEEEELb0ELb0ELb0EEEvNS_9BwdParamsE --------------------------
	.section	.nv.constant0._ZN10layer_norm31ln_parallel_residual_bwd_kernelINS_13Kernel_traitsIf13__nv_bfloat16fS2_fjLj7168ELj1ELj1ELj8ELj8ENS_18Kernel_traits_baseILj7168EfS2_fS2_fjLj256EEEEELb0ELb0ELb0EEEvNS_9BwdParamsE,"a",@progbits
	.sectionflags	@""
	.align	4
.nv.constant0._ZN10layer_norm31ln_parallel_residual_bwd_kernelINS_13Kernel_traitsIf13__nv_bfloat16fS2_fjLj7168ELj1ELj1ELj8ELj8ENS_18Kernel_traits_baseILj7168EfS2_fS2_fjLj256EEEEELb0ELb0ELb0EEEvNS_9BwdParamsE:
	.zero		1192


//--------------------- .nv.constant0._ZN10layer_norm31ln_parallel_residual_bwd_kernelINS_13Kernel_traitsIf13__nv_bfloat16fS2_fjLj7168ELj1ELj1ELj8ELj8ENS_18Kernel_traits_baseILj7168EfS2_fS2_fjLj256EEEEELb0ELb0ELb1EEEvNS_9BwdParamsE --------------------------
	.section	.nv.constant0._ZN10layer_norm31ln_parallel_residual_bwd_kernelINS_13Kernel_traitsIf13__nv_bfloat16fS2_fjLj7168ELj1ELj1ELj8ELj8ENS_18Kernel_traits_baseILj7168EfS2_fS2_fjLj256EEEEELb0ELb0ELb1EEEvNS_9BwdParamsE,"a",@progbits
	.sectionflags	@""
	.align	4
.nv.constant0._ZN10layer_norm31ln_parallel_residual_bwd_kernelINS_13Kernel_traitsIf13__nv_bfloat16fS2_fjLj7168ELj1ELj1ELj8ELj8ENS_18Kernel_traits_baseILj7168EfS2_fS2_fjLj256EEEEELb0ELb0ELb1EEEvNS_9BwdParamsE:
	.zero		1192


//--------------------- .nv.constant0._ZN10layer_norm31ln_parallel_residual_bwd_kernelINS_13Kernel_traitsIf13__nv_bfloat16fS2_fjLj7168ELj1ELj1ELj8ELj8ENS_18Kernel_traits_baseILj7168EfS2_fS2_fjLj256EEEEELb0ELb1ELb0EEEvNS_9BwdParamsE --------------------------
	.section	.nv.constant0._ZN10layer_norm31ln_parallel_residual_bwd_kernelINS_13Kernel_traitsIf13__nv_bfloat16fS2_fjLj7168ELj1ELj1ELj8ELj8ENS_18Kernel_traits_baseILj7168EfS2_fS2_fjLj256EEEEELb0ELb1ELb0EEEvNS_9BwdParamsE,"a",@progbits
	.sectionflags	@""
	.align	4
.nv.constant0._ZN10layer_norm31ln_parallel_residual_bwd_kernelINS_13Kernel_traitsIf13__nv_bfloat16fS2_fjLj7168ELj1ELj1ELj8ELj8ENS_18Kernel_traits_baseILj7168EfS2_fS2_fjLj256EEEEELb0ELb1ELb0EEEvNS_9BwdParamsE:
	.zero		1192


//--------------------- .nv.constant0._ZN10layer_norm31ln_parallel_residual_bwd_kernelINS_13Kernel_traitsIf13__nv_bfloat16fS2_fjLj7168ELj1ELj1ELj8ELj8ENS_18Kernel_traits_baseILj7168EfS2_fS2_fjLj256EEEEELb0ELb1ELb1EEEvNS_9BwdParamsE --------------------------
	.section	.nv.constant0._ZN10layer_norm31ln_parallel_residual_bwd_kernelINS_13Kernel_traitsIf13__nv_bfloat16fS2_fjLj7168ELj1ELj1ELj8ELj8ENS_18Kernel_traits_baseILj7168EfS2_fS2_fjLj256EEEEELb0ELb1ELb1EEEvNS_9BwdParamsE,"a",@progbits
	.sectionflags	@""
	.align	4
.nv.constant0._ZN10layer_norm31ln_parallel_residual_bwd_kernelINS_13Kernel_traitsIf13__nv_bfloat16fS2_fjLj7168ELj1ELj1ELj8ELj8ENS_18Kernel_traits_baseILj7168EfS2_fS2_fjLj256EEEEELb0ELb1ELb1EEEvNS_9BwdParamsE:
	.zero		1192


//--------------------- .nv.constant0._ZN10layer_norm31ln_parallel_residual_bwd_kernelINS_13Kernel_traitsIf13__nv_bfloat16fS2_fjLj7168ELj1ELj1ELj8ELj8ENS_18Kernel_traits_baseILj7168EfS2_fS2_fjLj256EEEEELb1ELb0ELb0EEEvNS_9BwdParamsE --------------------------
	.section	.nv.constant0._ZN10layer_norm31ln_parallel_residual_bwd_kernelINS_13Kernel_traitsIf13__nv_bfloat16fS2_fjLj7168ELj1ELj1ELj8ELj8ENS_18Kernel_traits_baseILj7168EfS2_fS2_fjLj256EEEEELb1ELb0ELb0EEEvNS_9BwdParamsE,"a",@progbits
	.sectionflags	@""
	.align	4
.nv.constant0._ZN10layer_norm31ln_parallel_residual_bwd_kernelINS_13Kernel_traitsIf13__nv_bfloat16fS2_fjLj7168ELj1ELj1ELj8ELj8ENS_18Kernel_traits_baseILj7168EfS2_fS2_fjLj256EEEEELb1ELb0ELb0EEEvNS_9BwdParamsE:
	.zero		1192


//--------------------- .nv.constant0._ZN10layer_norm31ln_parallel_residual_bwd_kernelINS_13Kernel_traitsIf13__nv_bfloat16fS2_fjLj7168ELj1ELj1ELj8ELj8ENS_18Kernel_traits_baseILj7168EfS2_fS2_fjLj256EEEEELb1ELb0ELb1EEEvNS_9BwdParamsE --------------------------
	.section	.nv.constant0._ZN10layer_norm31ln_parallel_residual_bwd_kernelINS_13Kernel_traitsIf13__nv_bfloat16fS2_fjLj7168ELj1ELj1ELj8ELj8ENS_18Kernel_traits_baseILj7168EfS2_fS2_fjLj256EEEEELb1ELb0ELb1EEEvNS_9BwdParamsE,"a",@progbits
	.sectionflags	@""
	.align	4
.nv.constant0._ZN10layer_norm31ln_parallel_residual_bwd_kernelINS_13Kernel_traitsIf13__nv_bfloat16fS2_fjLj7168ELj1ELj1ELj8ELj8ENS_18Kernel_traits_baseILj7168EfS2_fS2_fjLj256EEEEELb1ELb0ELb1EEEvNS_9BwdParamsE:
	.zero		1192


//--------------------- .nv.constant0._ZN10layer_norm22ln_bwd_finalize_kernelINS_22Kernel_traits_finalizeILj7168Ef13__nv_bfloat16fS2_fjLb0ELj1024ELj4ENS_18Kernel_traits_baseILj7168EfS2_fS2_fjLj1024EEEEELb0ELb0EEEvNS_9BwdParamsE --------------------------
	.section	.nv.constant0._ZN10layer_norm22ln_bwd_finalize_kernelINS_22Kernel_traits_finalizeILj7168Ef13__nv_bfloat16fS2_fjLb0ELj1024ELj4ENS_18Kernel_traits_baseILj7168EfS2_fS2_fjLj1024EEEEELb0ELb0EEEvNS_9BwdParamsE,"a",@progbits
	.sectionflags	@""
	.align	4
.nv.constant0._ZN10layer_norm22ln_bwd_finalize_kernelINS_22Kernel_traits_finalizeILj7168Ef13__nv_bfloat16fS2_fjLb0ELj1024ELj4ENS_18Kernel_traits_baseILj7168EfS2_fS2_fjLj1024EEEEELb0ELb0EEEvNS_9BwdParamsE:
	.zero		1192


//--------------------- .nv.constant0._ZN10layer_norm40ln_parallel_residual_bwd_finalize_kernelINS_22Kernel_traits_finalizeILj7168Ef13__nv_bfloat16fS2_fjLb0ELj1024ELj4ENS_18Kernel_traits_baseILj7168EfS2_fS2_fjLj1024EEEEELb0EEEvNS_9BwdParamsE --------------------------
	.section	.nv.constant0._ZN10layer_norm40ln_parallel_residual_bwd_finalize_kernelINS_22Kernel_traits_finalizeILj7168Ef13__nv_bfloat16fS2_fjLb0ELj1024ELj4ENS_18Kernel_traits_baseILj7168EfS2_fS2_fjLj1024EEEEELb0EEEvNS_9BwdParamsE,"a",@progbits
	.sectionflags	@""
	.align	4
.nv.constant0._ZN10layer_norm40ln_parallel_residual_bwd_finalize_kernelINS_22Kernel_traits_finalizeILj7168Ef13__nv_bfloat16fS2_fjLb0ELj1024ELj4ENS_18Kernel_traits_baseILj7168EfS2_fS2_fjLj1024EEEEELb0EEEvNS_9BwdParamsE:
	.zero		1192


//--------------------- .nv.constant0._ZN10layer_norm31ln_parallel_residual_bwd_kernelINS_13Kernel_traitsIf13__nv_bfloat16fS2_fjLj7168ELj1ELj1ELj8ELj8ENS_18Kernel_traits_baseILj7168EfS2_fS2_fjLj256EEEEELb1ELb1ELb0EEEvNS_9BwdParamsE --------------------------
	.section	.nv.constant0._ZN10layer_norm31ln_parallel_residual_bwd_kernelINS_13Kernel_traitsIf13__nv_bfloat16fS2_fjLj7168ELj1ELj1ELj8ELj8ENS_18Kernel_traits_baseILj7168EfS2_fS2_fjLj256EEEEELb1ELb1ELb0EEEvNS_9BwdParamsE,"a",@progbits
	.sectionflags	@""
	.align	4
.nv.constant0._ZN10layer_norm31ln_parallel_residual_bwd_kernelINS_13Kernel_traitsIf13__nv_bfloat16fS2_fjLj7168ELj1ELj1ELj8ELj8ENS_18Kernel_traits_baseILj7168EfS2_fS2_fjLj256EEEEELb1ELb1ELb0EEEvNS_9BwdParamsE:
	.zero		1192


//--------------------- .nv.constant0._ZN10layer_norm22ln_bwd_finalize_kernelINS_22Kernel_traits_finalizeILj7168Ef13__nv_bfloat16fS2_fjLb0ELj1024ELj4ENS_18Kernel_traits_baseILj7168EfS2_fS2_fjLj1024EEEEELb0ELb1EEEvNS_9BwdParamsE --------------------------
	.section	.nv.constant0._ZN10layer_norm22ln_bwd_finalize_kernelINS_22Kernel_traits_finalizeILj7168Ef13__nv_bfloat16fS2_fjLb0ELj1024ELj4ENS_18Kernel_traits_baseILj7168EfS2_fS2_fjLj1024EEEEELb0ELb1EEEvNS_9BwdParamsE,"a",@progbits
	.sectionflags	@""
	.align	4
.nv.constant0._ZN10layer_norm22ln_bwd_finalize_kernelINS_22Kernel_traits_finalizeILj7168Ef13__nv_bfloat16fS2_fjLb0ELj1024ELj4ENS_18Kernel_traits_baseILj7168EfS2_fS2_fjLj1024EEEEELb0ELb1EEEvNS_9BwdParamsE:
	.zero		1192


//--------------------- .nv.constant0._ZN10layer_norm40ln_parallel_residual_bwd_finalize_kernelINS_22Kernel_traits_finalizeILj7168Ef13__nv_bfloat16fS2_fjLb0ELj1024ELj4ENS_18Kernel_traits_baseILj7168EfS2_fS2_fjLj1024EEEEELb1EEEvNS_9BwdParamsE --------------------------
	.section	.nv.constant0._ZN10layer_norm40ln_parallel_residual_bwd_finalize_kernelINS_22Kernel_traits_finalizeILj7168Ef13__nv_bfloat16fS2_fjLb0ELj1024ELj4ENS_18Kernel_traits_baseILj7168EfS2_fS2_fjLj1024EEEEELb1EEEvNS_9BwdParamsE,"a",@progbits
	.sectionflags	@""
	.align	4
.nv.constant0._ZN10layer_norm40ln_parallel_residual_bwd_finalize_kernelINS_22Kernel_traits_finalizeILj7168Ef13__nv_bfloat16fS2_fjLb0ELj1024ELj4ENS_18Kernel_traits_baseILj7168EfS2_fS2_fjLj1024EEEEELb1EEEvNS_9BwdParamsE:
	.zero		1192


//--------------------- .nv.constant0._ZN10layer_norm31ln_parallel_residual_bwd_kernelINS_13Kernel_traitsIf13__nv_bfloat16fS2_fjLj7168ELj1ELj1ELj8ELj8ENS_18Kernel_traits_baseILj7168EfS2_fS2_fjLj256EEEEELb1ELb1ELb1EEEvNS_9BwdParamsE --------------------------
	.section	.nv.constant0._ZN10layer_norm31ln_parallel_residual_bwd_kernelINS_13Kernel_traitsIf13__nv_bfloat16fS2_fjLj7168ELj1ELj1ELj8ELj8ENS_18Kernel_traits_baseILj7168EfS2_fS2_fjLj256EEEEELb1ELb1ELb1EEEvNS_9BwdParamsE,"a",@progbits
	.sectionflags	@""
	.align	4
.nv.constant0._ZN10layer_norm31ln_parallel_residual_bwd_kernelINS_13Kernel_traitsIf13__nv_bfloat16fS2_fjLj7168ELj1ELj1ELj8ELj8ENS_18Kernel_traits_baseILj7168EfS2_fS2_fjLj256EEEEELb1ELb1ELb1EEEvNS_9BwdParamsE:
	.zero		1192


//--------------------- .nv.constant0._ZN10layer_norm31ln_parallel_residual_bwd_kernelINS_13Kernel_traitsIf6__halfS2_S2_fjLj7168ELj1ELj1ELj8ELj8ENS_18Kernel_traits_baseILj7168EfS2_S2_S2_fjLj256EEEEELb0ELb0ELb0EEEvNS_9BwdParamsE --------------------------
	.section	.nv.constant0._ZN10layer_norm31ln_parallel_residual_bwd_kernelINS_13Kernel_traitsIf6__halfS2_S2_fjLj7168ELj1ELj1ELj8ELj8ENS_18Kernel_traits_baseILj7168EfS2_S2_S2_fjLj256EEEEELb0ELb0ELb0EEEvNS_9BwdParamsE,"a",@progbits
	.sectionflags	@""
	.align	4
.nv.constant0._ZN10layer_norm31ln_parallel_residual_bwd_kernelINS_13Kernel_traitsIf6__halfS2_S2_fjLj7168ELj1ELj1ELj8ELj8ENS_18Kernel_traits_baseILj7168EfS2_S2_S2_fjLj256EEEEELb0ELb0ELb0EEEvNS_9BwdParamsE:
	.zero		1192


//--------------------- .nv.constant0._ZN10layer_norm31ln_parallel_residual_bwd_kernelINS_13Kernel_traitsIf6__halfS2_S2_fjLj7168ELj1ELj1ELj8ELj8ENS_18Kernel_traits_baseILj7168EfS2_S2_S2_fjLj256EEEEELb0ELb0ELb1EEEvNS_9BwdParamsE --------------------------
	.section	.nv.constant0._ZN10layer_norm31ln_parallel_residual_bwd_kernelINS_13Kernel_traitsIf6__halfS2_S2_fjLj7168ELj1ELj1ELj8ELj8ENS_18Kernel_traits_baseILj7168EfS2_S2_S2_fjLj256EEEEELb0ELb0ELb1EEEvNS_9BwdParamsE,"a",@progbits
	.sectionflags	@""
	.align	4
.nv.constant0._ZN10layer_norm31ln_parallel_residual_bwd_kernelINS_13Kernel_traitsIf6__halfS2_S2_fjLj7168ELj1ELj1ELj8ELj8ENS_18Kernel_traits_baseILj7168EfS2_S2_S2_fjLj256EEEEELb0ELb0ELb1EEEvNS_9BwdParamsE:
	.zero		1192


//--------------------- .nv.constant0._ZN10layer_norm31ln_parallel_residual_bwd_kernelINS_13Kernel_traitsIf6__halfS2_S2_fjLj7168ELj1ELj1ELj8ELj8ENS_18Kernel_traits_baseILj7168EfS2_S2_S2_fjLj256EEEEELb0ELb1ELb0EEEvNS_9BwdParamsE --------------------------
	.section	.nv.constant0._ZN10layer_norm31ln_parallel_residual_bwd_kernelINS_13Kernel_traitsIf6__halfS2_S2_fjLj7168ELj1ELj1ELj8ELj8ENS_18Kernel_traits_baseILj7168EfS2_S2_S2_fjLj256EEEEELb0ELb1ELb0EEEvNS_9BwdParamsE,"a",@progbits
	.sectionflags	@""
	.align	4
.nv.constant0._ZN10layer_norm31ln_parallel_residual_bwd_kernelINS_13Kernel_traitsIf6__halfS2_S2_fjLj7168ELj1ELj1ELj8ELj8ENS_18Kernel_traits_baseILj7168EfS2_S2_S2_fjLj256EEEEELb0ELb1ELb0EEEvNS_9BwdParamsE:
	.zero		1192


//--------------------- .nv.constant0._ZN10layer_norm31ln_parallel_residual_bwd_kernelINS_13Kernel_traitsIf6__halfS2_S2_fjLj7168ELj1ELj1ELj8ELj8ENS_18Kernel_traits_baseILj7168EfS2_S2_S2_fjLj256EEEEELb0ELb1ELb1EEEvNS_9BwdParamsE --------------------------
	.section	.nv.constant0._ZN10layer_norm31ln_parallel_residual_bwd_kernelINS_13Kernel_traitsIf6__halfS2_S2_fjLj7168ELj1ELj1ELj8ELj8ENS_18Kernel_traits_baseILj7168EfS2_S2_S2_fjLj256EEEEELb0ELb1ELb1EEEvNS_9BwdParamsE,"a",@progbits
	.sectionflags	@""
	.align	4
.nv.constant0._ZN10layer_norm31ln_parallel_residual_bwd_kernelINS_13Kernel_traitsIf6__halfS2_S2_fjLj7168ELj1ELj1ELj8ELj8ENS_18Kernel_traits_baseILj7168EfS2_S2_S2_fjLj256EEEEELb0ELb1ELb1EEEvNS_9BwdParamsE:
	.zero		1192


//--------------------- .nv.constant0._ZN10layer_norm31ln_parallel_residual_bwd_kernelINS_13Kernel_traitsIf6__halfS2_S2_fjLj7168ELj1ELj1ELj8ELj8ENS_18Kernel_traits_baseILj7168EfS2_S2_S2_fjLj256EEEEELb1ELb0ELb0EEEvNS_9BwdParamsE --------------------------
	.section	.nv.constant0._ZN10layer_norm31ln_parallel_residual_bwd_kernelINS_13Kernel_traitsIf6__halfS2_S2_fjLj7168ELj1ELj1ELj8ELj8ENS_18Kernel_traits_baseILj7168EfS2_S2_S2_fjLj256EEEEELb1ELb0ELb0EEEvNS_9BwdParamsE,"a",@progbits
	.sectionflags	@""
	.align	4
.nv.constant0._ZN10layer_norm31ln_parallel_residual_bwd_kernelINS_13Kernel_traitsIf6__halfS2_S2_fjLj7168ELj1ELj1ELj8ELj8ENS_18Kernel_traits_baseILj7168EfS2_S2_S2_fjLj256EEEEELb1ELb0ELb0EEEvNS_9BwdParamsE:
	.zero		1192


//--------------------- .nv.constant0._ZN10layer_norm31ln_parallel_residual_bwd_kernelINS_13Kernel_traitsIf6__halfS2_S2_fjLj7168ELj1ELj1ELj8ELj8ENS_18Kernel_traits_baseILj7168EfS2_S2_S2_fjLj256EEEEELb1ELb0ELb1EEEvNS_9BwdParamsE --------------------------
	.section	.nv.constant0._ZN10layer_norm31ln_parallel_residual_bwd_kernelINS_13Kernel_traitsIf6__halfS2_S2_fjLj7168ELj1ELj1ELj8ELj8ENS_18Kernel_traits_baseILj7168EfS2_S2_S2_fjLj256EEEEELb1ELb0ELb1EEEvNS_9BwdParamsE,"a",@progbits
	.sectionflags	@""
	.align	4
.nv.constant0._ZN10layer_norm31ln_parallel_residual_bwd_kernelINS_13Kernel_traitsIf6__halfS2_S2_fjLj7168ELj1ELj1ELj8ELj8ENS_18Kernel_traits_baseILj7168EfS2_S2_S2_fjLj256EEEEELb1ELb0ELb1EEEvNS_9BwdParamsE:
	.zero		1192


//--------------------- .nv.constant0._ZN10layer_norm22ln_bwd_finalize_kernelINS_22Kernel_traits_finalizeILj7168Ef6__halfS2_S2_fjLb0ELj1024ELj4ENS_18Kernel_traits_baseILj7168EfS2_S2_S2_fjLj1024EEEEELb0ELb0EEEvNS_9BwdParamsE --------------------------
	.section	.nv.constant0._ZN10layer_norm22ln_bwd_finalize_kernelINS_22Kernel_traits_finalizeILj7168Ef6__halfS2_S2_fjLb0ELj1024ELj4ENS_18Kernel_traits_baseILj7168EfS2_S2_S2_fjLj1024EEEEELb0ELb0EEEvNS_9BwdParamsE,"a",@progbits
	.sectionflags	@""
	.align	4
.nv.constant0._ZN10layer_norm22ln_bwd_finalize_kernelINS_22Kernel_traits_finalizeILj7168Ef6__halfS2_S2_fjLb0ELj1024ELj4ENS_18Kernel_traits_baseILj7168EfS2_S2_S2_fjLj1024EEEEELb0ELb0EEEvNS_9BwdParamsE:
	.zero		1192


//--------------------- .nv.constant0._ZN10layer_norm40ln_parallel_residual_bwd_finalize_kernelINS_22Kernel_traits_finalizeILj7168Ef6__halfS2_S2_fjLb0ELj1024ELj4ENS_18Kernel_traits_baseILj7168EfS2_S2_S2_fjLj1024EEEEELb0EEEvNS_9BwdParamsE --------------------------
	.section	.nv.constant0._ZN10layer_norm40ln_parallel_residual_bwd_finalize_kernelINS_22Kernel_traits_finalizeILj7168Ef6__halfS2_S2_fjLb0ELj1024ELj4ENS_18Kernel_traits_baseILj7168EfS2_S2_S2_fjLj1024EEEEELb0EEEvNS_9BwdParamsE,"a",@progbits
	.sectionflags	@""
	.align	4
.nv.constant0._ZN10layer_norm40ln_parallel_residual_bwd_finalize_kernelINS_22Kernel_traits_finalizeILj7168Ef6__halfS2_S2_fjLb0ELj1024ELj4ENS_18Kernel_traits_baseILj7168EfS2_S2_S2_fjLj1024EEEEELb0EEEvNS_9BwdParamsE:
	.zero		1192


//--------------------- .nv.constant0._ZN10layer_norm31ln_parallel_residual_bwd_kernelINS_13Kernel_traitsIf6__halfS2_S2_fjLj7168ELj1ELj1ELj8ELj8ENS_18Kernel_traits_baseILj7168EfS2_S2_S2_fjLj256EEEEELb1ELb1ELb0EEEvNS_9BwdParamsE --------------------------
	.section	.nv.constant0._ZN10layer_norm31ln_parallel_residual_bwd_kernelINS_13Kernel_traitsIf6__halfS2_S2_fjLj7168ELj1ELj1ELj8ELj8ENS_18Kernel_traits_baseILj7168EfS2_S2_S2_fjLj256EEEEELb1ELb1ELb0EEEvNS_9BwdParamsE,"a",@progbits
	.sectionflags	@""
	.align	4
.nv.constant0._ZN10layer_norm31ln_parallel_residual_bwd_kernelINS_13Kernel_traitsIf6__halfS2_S2_fjLj7168ELj1ELj1ELj8ELj8ENS_18Kernel_traits_baseILj7168EfS2_S2_S2_fjLj256EEEEELb1ELb1ELb0EEEvNS_9BwdParamsE:
	.zero		1192


//--------------------- .nv.constant0._ZN10layer_norm22ln_bwd_finalize_kernelINS_22Kernel_traits_finalizeILj7168Ef6__halfS2_S2_fjLb0ELj1024ELj4ENS_18Kernel_traits_baseILj7168EfS2_S2_S2_fjLj1024EEEEELb0ELb1EEEvNS_9BwdParamsE --------------------------
	.section	.nv.constant0._ZN10layer_norm22ln_bwd_finalize_kernelINS_22Kernel_traits_finalizeILj7168Ef6__halfS2_S2_fjLb0ELj1024ELj4ENS_18Kernel_traits_baseILj7168EfS2_S2_S2_fjLj1024EEEEELb0ELb1EEEvNS_9BwdParamsE,"a",@progbits
	.sectionflags	@""
	.align	4
.nv.constant0._ZN10layer_norm22ln_bwd_finalize_kernelINS_22Kernel_traits_finalizeILj7168Ef6__halfS2_S2_fjLb0ELj1024ELj4ENS_18Kernel_traits_baseILj7168EfS2_S2_S2_fjLj1024EEEEELb0ELb1EEEvNS_9BwdParamsE:
	.zero		1192


//--------------------- .nv.constant0._ZN10layer_norm40ln_parallel_residual_bwd_finalize_kernelINS_22Kernel_traits_finalizeILj7168Ef6__halfS2_S2_fjLb0ELj1024ELj4ENS_18Kernel_traits_baseILj7168EfS2_S2_S2_fjLj1024EEEEELb1EEEvNS_9BwdParamsE --------------------------
	.section	.nv.constant0._ZN10layer_norm40ln_parallel_residual_bwd_finalize_kernelINS_22Kernel_traits_finalizeILj7168Ef6__halfS2_S2_fjLb0ELj1024ELj4ENS_18Kernel_traits_baseILj7168EfS2_S2_S2_fjLj1024EEEEELb1EEEvNS_9BwdParamsE,"a",@progbits
	.sectionflags	@""
	.align	4
.nv.constant0._ZN10layer_norm40ln_parallel_residual_bwd_finalize_kernelINS_22Kernel_traits_finalizeILj7168Ef6__halfS2_S2_fjLb0ELj1024ELj4ENS_18Kernel_traits_baseILj7168EfS2_S2_S2_fjLj1024EEEEELb1EEEvNS_9BwdParamsE:
	.zero		1192


//--------------------- .nv.constant0._ZN10layer_norm31ln_parallel_residual_bwd_kernelINS_13Kernel_traitsIf6__halfS2_S2_fjLj7168ELj1ELj1ELj8ELj8ENS_18Kernel_traits_baseILj7168EfS2_S2_S2_fjLj256EEEEELb1ELb1ELb1EEEvNS_9BwdParamsE --------------------------
	.section	.nv.constant0._ZN10layer_norm31ln_parallel_residual_bwd_kernelINS_13Kernel_traitsIf6__halfS2_S2_fjLj7168ELj1ELj1ELj8ELj8ENS_18Kernel_traits_baseILj7168EfS2_S2_S2_fjLj256EEEEELb1ELb1ELb1EEEvNS_9BwdParamsE,"a",@progbits
	.sectionflags	@""
	.align	4
.nv.constant0._ZN10layer_norm31ln_parallel_residual_bwd_kernelINS_13Kernel_traitsIf6__halfS2_S2_fjLj7168ELj1ELj1ELj8ELj8ENS_18Kernel_traits_baseILj7168EfS2_S2_S2_fjLj256EEEEELb1ELb1ELb1EEEvNS_9BwdParamsE:
	.zero		1192


//--------------------- .nv.constant0._ZN10layer_norm31ln_parallel_residual_bwd_kernelINS_13Kernel_traitsI6__halfS2_fS2_fjLj7168ELj1ELj1ELj8ELj8ENS_18Kernel_traits_baseILj7168ES2_S2_fS2_fjLj256EEEEELb0ELb0ELb0EEEvNS_9BwdParamsE --------------------------
	.section	.nv.constant0._ZN10layer_norm31ln_parallel_residual_bwd_kernelINS_13Kernel_traitsI6__halfS2_fS2_fjLj7168ELj1ELj1ELj8ELj8ENS_18Kernel_traits_baseILj7168ES2_S2_fS2_fjLj256EEEEELb0ELb0ELb0EEEvNS_9BwdParamsE,"a",@progbits
	.sectionflags	@""
	.align	4
.nv.constant0._ZN10layer_norm31ln_parallel_residual_bwd_kernelINS_13Kernel_traitsI6__halfS2_fS2_fjLj7168ELj1ELj1ELj8ELj8ENS_18Kernel_traits_baseILj7168ES2_S2_fS2_fjLj256EEEEELb0ELb0ELb0EEEvNS_9BwdParamsE:
	.zero		1192


//--------------------- .nv.constant0._ZN10layer_norm31ln_parallel_residual_bwd_kernelINS_13Kernel_traitsI6__halfS2_fS2_fjLj7168ELj1ELj1ELj8ELj8ENS_18Kernel_traits_baseILj7168ES2_S2_fS2_fjLj256EEEEELb0ELb0ELb1EEEvNS_9BwdParamsE --------------------------
	.section	.nv.constant0._ZN10layer_norm31ln_parallel_residual_bwd_kernelINS_13Kernel_traitsI6__halfS2_fS2_fjLj7168ELj1ELj1ELj8ELj8ENS_18Kernel_traits_baseILj7168ES2_S2_fS2_fjLj256EEEEELb0ELb0ELb1EEEvNS_9BwdParamsE,"a",@progbits
	.sectionflags	@""
	.align	4
.nv.constant0._ZN10layer_norm31ln_parallel_residual_bwd_kernelINS_13Kernel_traitsI6__halfS2_fS2_fjLj7168ELj1ELj1ELj8ELj8ENS_18Kernel_traits_baseILj7168ES2_S2_fS2_fjLj256EEEEELb0ELb0ELb1EEEvNS_9BwdParamsE:
	.zero		1192


//--------------------- .nv.constant0._ZN10layer_norm31ln_parallel_residual_bwd_kernelINS_13Kernel_traitsI6__halfS2_fS2_fjLj7168ELj1ELj1ELj8ELj8ENS_18Kernel_traits_baseILj7168ES2_S2_fS2_fjLj256EEEEELb0ELb1ELb0EEEvNS_9BwdParamsE --------------------------
	.section	.nv.constant0._ZN10layer_norm31ln_parallel_residual_bwd_kernelINS_13Kernel_traitsI6__halfS2_fS2_fjLj7168ELj1ELj1ELj8ELj8ENS_18Kernel_traits_baseILj7168ES2_S2_fS2_fjLj256EEEEELb0ELb1ELb0EEEvNS_9BwdParamsE,"a",@progbits
	.sectionflags	@""
	.align	4
.nv.constant0._ZN10layer_norm31ln_parallel_residual_bwd_kernelINS_13Kernel_traitsI6__halfS2_fS2_fjLj7168ELj1ELj1ELj8ELj8ENS_18Kernel_traits_baseILj7168ES2_S2_fS2_fjLj256EEEEELb0ELb1ELb0EEEvNS_9BwdParamsE:
	.zero		1192


//--------------------- .nv.constant0._ZN10layer_norm31ln_parallel_residual_bwd_kernelINS_13Kernel_traitsI6__halfS2_fS2_fjLj7168ELj1ELj1ELj8ELj8ENS_18Kernel_traits_baseILj7168ES2_S2_fS2_fjLj256EEEEELb0ELb1ELb1EEEvNS_9BwdParamsE --------------------------
	.section	.nv.constant0._ZN10layer_norm31ln_parallel_residual_bwd_kernelINS_13Kernel_traitsI6__halfS2_fS2_fjLj7168ELj1ELj1ELj8ELj8ENS_18Kernel_traits_baseILj7168ES2_S2_fS2_fjLj256EEEEELb0ELb1ELb1EEEvNS_9BwdParamsE,"a",@progbits
	.sectionflags	@""
	.align	4
.nv.constant0._ZN10layer_norm31ln_parallel_residual_bwd_kernelINS_13Kernel_traitsI6__halfS2_fS2_fjLj7168ELj1ELj1ELj8ELj8ENS_18Kernel_traits_baseILj7168ES2_S2_fS2_fjLj256EEEEELb0ELb1ELb1EEEvNS_9BwdParamsE:
	.zero		1192


//--------------------- .nv.constant0._ZN10layer_norm31ln_parallel_residual_bwd_kernelINS_13Kernel_traitsI6__halfS2_fS2_fjLj7168ELj1ELj1ELj8ELj8ENS_18Kernel_traits_baseILj7168ES2_S2_fS2_fjLj256EEEEELb1ELb0ELb0EEEvNS_9BwdParamsE --------------------------
	.section	.nv.constant0._ZN10layer_norm31ln_parallel_residual_bwd_kernelINS_13Kernel_traitsI6__halfS2_fS2_fjLj7168ELj1ELj1ELj8ELj8ENS_18Kernel_traits_baseILj7168ES2_S2_fS2_fjLj256EEEEELb1ELb0ELb0EEEvNS_9BwdParamsE,"a",@progbits
	.sectionflags	@""
	.align	4
.nv.constant0._ZN10layer_norm31ln_parallel_residual_bwd_kernelINS_13Kernel_traitsI6__halfS2_fS2_fjLj7168ELj1ELj1ELj8ELj8ENS_18Kernel_traits_baseILj7168ES2_S2_fS2_fjLj256EEEEELb1ELb0ELb0EEEvNS_9BwdParamsE:
	.zero		1192


//--------------------- .nv.constant0._ZN10layer_norm31ln_parallel_residual_bwd_kernelINS_13Kernel_traitsI6__halfS2_fS2_fjLj7168ELj1ELj1ELj8ELj8ENS_18Kernel_traits_baseILj7168ES2_S2_fS2_fjLj256EEEEELb1ELb0ELb1EEEvNS_9BwdParamsE --------------------------
	.section	.nv.constant0._ZN10layer_norm31ln_parallel_residual_bwd_kernelINS_13Kernel_traitsI6__halfS2_fS2_fjLj7168ELj1ELj1ELj8ELj8ENS_18Kernel_traits_baseILj7168ES2_S2_fS2_fjLj256EEEEELb1ELb0ELb1EEEvNS_9BwdParamsE,"a",@progbits
	.sectionflags	@""
	.align	4
.nv.constant0._ZN10layer_norm31ln_parallel_residual_bwd_kernelINS_13Kernel_traitsI6__halfS2_fS2_fjLj7168ELj1ELj1ELj8ELj8ENS_18Kernel_traits_baseILj7168ES2_S2_fS2_fjLj256EEEEELb1ELb0ELb1EEEvNS_9BwdParamsE:
	.zero		1192


//--------------------- .nv.constant0._ZN10layer_norm22ln_bwd_finalize_kernelINS_22Kernel_traits_finalizeILj7168E6__halfS2_fS2_fjLb0ELj1024ELj4ENS_18Kernel_traits_baseILj7168ES2_S2_fS2_fjLj1024EEEEELb0ELb0EEEvNS_9BwdParamsE --------------------------
	.section	.nv.constant0._ZN10layer_norm22ln_bwd_finalize_kernelINS_22Kernel_traits_finalizeILj7168E6__halfS2_fS2_fjLb0ELj1024ELj4ENS_18Kernel_traits_baseILj7168ES2_S2_fS2_fjLj1024EEEEELb0ELb0EEEvNS_9BwdParamsE,"a",@progbits
	.sectionflags	@""
	.align	4
.nv.constant0._ZN10layer_norm22ln_bwd_finalize_kernelINS_22Kernel_traits_finalizeILj7168E6__halfS2_fS2_fjLb0ELj1024ELj4ENS_18Kernel_traits_baseILj7168ES2_S2_fS2_fjLj1024EEEEELb0ELb0EEEvNS_9BwdParamsE:
	.zero		1192


//--------------------- .nv.constant0._ZN10layer_norm40ln_parallel_residual_bwd_finalize_kernelINS_22Kernel_traits_finalizeILj7168E6__halfS2_fS2_fjLb0ELj1024ELj4ENS_18Kernel_traits_baseILj7168ES2_S2_fS2_fjLj1024EEEEELb0EEEvNS_9BwdParamsE --------------------------
	.section	.nv.constant0._ZN10layer_norm40ln_parallel_residual_bwd_finalize_kernelINS_22Kernel_traits_finalizeILj7168E6__halfS2_fS2_fjLb0ELj1024ELj4ENS_18Kernel_traits_baseILj7168ES2_S2_fS2_fjLj1024EEEEELb0EEEvNS_9BwdParamsE,"a",@progbits
	.sectionflags	@""
	.align	4
.nv.constant0._ZN10layer_norm40ln_parallel_residual_bwd_finalize_kernelINS_22Kernel_traits_finalizeILj7168E6__halfS2_fS2_fjLb0ELj1024ELj4ENS_18Kernel_traits_baseILj7168ES2_S2_fS2_fjLj1024EEEEELb0EEEvNS_9BwdParamsE:
	.zero		1192


//--------------------- .nv.constant0._ZN10layer_norm31ln_parallel_residual_bwd_kernelINS_13Kernel_traitsI6__halfS2_fS2_fjLj7168ELj1ELj1ELj8ELj8ENS_18Kernel_traits_baseILj7168ES2_S2_fS2_fjLj256EEEEELb1ELb1ELb0EEEvNS_9BwdParamsE --------------------------
	.section	.nv.constant0._ZN10layer_norm31ln_parallel_residual_bwd_kernelINS_13Kernel_traitsI6__halfS2_fS2_fjLj7168ELj1ELj1ELj8ELj8ENS_18Kernel_traits_baseILj7168ES2_S2_fS2_fjLj256EEEEELb1ELb1ELb0EEEvNS_9BwdParamsE,"a",@progbits
	.sectionflags	@""
	.align	4
.nv.constant0._ZN10layer_norm31ln_parallel_residual_bwd_kernelINS_13Kernel_traitsI6__halfS2_fS2_fjLj7168ELj1ELj1ELj8ELj8ENS_18Kernel_traits_baseILj7168ES2_S2_fS2_fjLj256EEEEELb1ELb1ELb0EEEvNS_9BwdParamsE:
	.zero		1192


//--------------------- .nv.constant0._ZN10layer_norm22ln_bwd_finalize_kernelINS_22Kernel_traits_finalizeILj7168E6__halfS2_fS2_fjLb0ELj1024ELj4ENS_18Kernel_traits_baseILj7168ES2_S2_fS2_fjLj1024EEEEELb0ELb1EEEvNS_9BwdParamsE --------------------------
	.section	.nv.constant0._ZN10layer_norm22ln_bwd_finalize_kernelINS_22Kernel_traits_finalizeILj7168E6__halfS2_fS2_fjLb0ELj1024ELj4ENS_18Kernel_traits_baseILj7168ES2_S2_fS2_fjLj1024EEEEELb0ELb1EEEvNS_9BwdParamsE,"a",@progbits
	.sectionflags	@""
	.align	4
.nv.constant0._ZN10layer_norm22ln_bwd_finalize_kernelINS_22Kernel_traits_finalizeILj7168E6__halfS2_fS2_fjLb0ELj1024ELj4ENS_18Kernel_traits_baseILj7168ES2_S2_fS2_fjLj1024EEEEELb0ELb1EEEvNS_9BwdParamsE:
	.zero		1192


//--------------------- .nv.constant0._ZN10layer_norm40ln_parallel_residual_bwd_finalize_kernelINS_22Kernel_traits_finalizeILj7168E6__halfS2_fS2_fjLb0ELj1024ELj4ENS_18Kernel_traits_baseILj7168ES2_S2_fS2_fjLj1024EEEEELb1EEEvNS_9BwdParamsE --------------------------
	.section	.nv.constant0._ZN10layer_norm40ln_parallel_residual_bwd_finalize_kernelINS_22Kernel_traits_finalizeILj7168E6__halfS2_fS2_fjLb0ELj1024ELj4ENS_18Kernel_traits_baseILj7168ES2_S2_fS2_fjLj1024EEEEELb1EEEvNS_9BwdParamsE,"a",@progbits
	.sectionflags	@""
	.align	4
.nv.constant0._ZN10layer_norm40ln_parallel_residual_bwd_finalize_kernelINS_22Kernel_traits_finalizeILj7168E6__halfS2_fS2_fjLb0ELj1024ELj4ENS_18Kernel_traits_baseILj7168ES2_S2_fS2_fjLj1024EEEEELb1EEEvNS_9BwdParamsE:
	.zero		1192


//--------------------- .nv.constant0._ZN10layer_norm31ln_parallel_residual_bwd_kernelINS_13Kernel_traitsI6__halfS2_fS2_fjLj7168ELj1ELj1ELj8ELj8ENS_18Kernel_traits_baseILj7168ES2_S2_fS2_fjLj256EEEEELb1ELb1ELb1EEEvNS_9BwdParamsE --------------------------
	.section	.nv.constant0._ZN10layer_norm31ln_parallel_residual_bwd_kernelINS_13Kernel_traitsI6__halfS2_fS2_fjLj7168ELj1ELj1ELj8ELj8ENS_18Kernel_traits_baseILj7168ES2_S2_fS2_fjLj256EEEEELb1ELb1ELb1EEEvNS_9BwdParamsE,"a",@progbits
	.sectionflags	@""
	.align	4
.nv.constant0._ZN10layer_norm31ln_parallel_residual_bwd_kernelINS_13Kernel_traitsI6__halfS2_fS2_fjLj7168ELj1ELj1ELj8ELj8ENS_18Kernel_traits_baseILj7168ES2_S2_fS2_fjLj256EEEEELb1ELb1ELb1EEEvNS_9BwdParamsE:
	.zero		1192


//--------------------- .nv.constant0._ZN10layer_norm31ln_parallel_residual_bwd_kernelINS_13Kernel_traitsIf6__halffS2_fjLj7168ELj1ELj1ELj8ELj8ENS_18Kernel_traits_baseILj7168EfS2_fS2_fjLj256EEEEELb0ELb0ELb0EEEvNS_9BwdParamsE --------------------------
	.section	.nv.constant0._ZN10layer_norm31ln_parallel_residual_bwd_kernelINS_13Kernel_traitsIf6__halffS2_fjLj7168ELj1ELj1ELj8ELj8ENS_18Kernel_traits_baseILj7168EfS2_fS2_fjLj256EEEEELb0ELb0ELb0EEEvNS_9BwdParamsE,"a",@progbits
	.sectionflags	@""
	.align	4
.nv.constant0._ZN10layer_norm31ln_parallel_residual_bwd_kernelINS_13Kernel_traitsIf6__halffS2_fjLj7168ELj1ELj1ELj8ELj8ENS_18Kernel_traits_baseILj7168EfS2_fS2_fjLj256EEEEELb0ELb0ELb0EEEvNS_9BwdParamsE:
	.zero		1192


//--------------------- .nv.constant0._ZN10layer_norm31ln_parallel_residual_bwd_kernelINS_13Kernel_traitsIf6__halffS2_fjLj7168ELj1ELj1ELj8ELj8ENS_18Kernel_traits_baseILj7168EfS2_fS2_fjLj256EEEEELb0ELb0ELb1EEEvNS_9BwdParamsE --------------------------
	.section	.nv.constant0._ZN10layer_norm31ln_parallel_residual_bwd_kernelINS_13Kernel_traitsIf6__halffS2_fjLj7168ELj1ELj1ELj8ELj8ENS_18Kernel_traits_baseILj7168EfS2_fS2_fjLj256EEEEELb0ELb0ELb1EEEvNS_9BwdParamsE,"a",@progbits
	.sectionflags	@""
	.align	4
.nv.constant0._ZN10layer_norm31ln_parallel_residual_bwd_kernelINS_13Kernel_traitsIf6__halffS2_fjLj7168ELj1ELj1ELj8ELj8ENS_18Kernel_traits_baseILj7168EfS2_fS2_fjLj256EEEEELb0ELb0ELb1EEEvNS_9BwdParamsE:
	.zero		1192


//--------------------- .nv.constant0._ZN10layer_norm31ln_parallel_residual_bwd_kernelINS_13Kernel_traitsIf6__halffS2_fjLj7168ELj1ELj1ELj8ELj8ENS_18Kernel_traits_baseILj7168EfS2_fS2_fjLj256EEEEELb0ELb1ELb0EEEvNS_9BwdParamsE --------------------------
	.section	.nv.constant0._ZN10layer_norm31ln_parallel_residual_bwd_kernelINS_13Kernel_traitsIf6__halffS2_fjLj7168ELj1ELj1ELj8ELj8ENS_18Kernel_traits_baseILj7168EfS2_fS2_fjLj256EEEEELb0ELb1ELb0EEEvNS_9BwdParamsE,"a",@progbits
	.sectionflags	@""
	.align	4
.nv.constant0._ZN10layer_norm31ln_parallel_residual_bwd_kernelINS_13Kernel_traitsIf6__halffS2_fjLj7168ELj1ELj1ELj8ELj8ENS_18Kernel_traits_baseILj7168EfS2_fS2_fjLj256EEEEELb0ELb1ELb0EEEvNS_9BwdParamsE:
	.zero		1192


//--------------------- .nv.constant0._ZN10layer_norm31ln_parallel_residual_bwd_kernelINS_13Kernel_traitsIf6__halffS2_fjLj7168ELj1ELj1ELj8ELj8ENS_18Kernel_traits_baseILj7168EfS2_fS2_fjLj256EEEEELb0ELb1ELb1EEEvNS_9BwdParamsE --------------------------
	.section	.nv.constant0._ZN10layer_norm31ln_parallel_residual_bwd_kernelINS_13Kernel_traitsIf6__halffS2_fjLj7168ELj1ELj1ELj8ELj8ENS_18Kernel_traits_baseILj7168EfS2_fS2_fjLj256EEEEELb0ELb1ELb1EEEvNS_9BwdParamsE,"a",@progbits
	.sectionflags	@""
	.align	4
.nv.constant0._ZN10layer_norm31ln_parallel_residual_bwd_kernelINS_13Kernel_traitsIf6__halffS2_fjLj7168ELj1ELj1ELj8ELj8ENS_18Kernel_traits_baseILj7168EfS2_fS2_fjLj256EEEEELb0ELb1ELb1EEEvNS_9BwdParamsE:
	.zero		1192


//--------------------- .nv.constant0._ZN10layer_norm31ln_parallel_residual_bwd_kernelINS_13Kernel_traitsIf6__halffS2_fjLj7168ELj1ELj1ELj8ELj8ENS_18Kernel_traits_baseILj7168EfS2_fS2_fjLj256EEEEELb1ELb0ELb0EEEvNS_9BwdParamsE --------------------------
	.section	.nv.constant0._ZN10layer_norm31ln_parallel_residual_bwd_kernelINS_13Kernel_traitsIf6__halffS2_fjLj7168ELj1ELj1ELj8ELj8ENS_18Kernel_traits_baseILj7168EfS2_fS2_fjLj256EEEEELb1ELb0ELb0EEEvNS_9BwdParamsE,"a",@progbits
	.sectionflags	@""
	.align	4
.nv.constant0._ZN10layer_norm31ln_parallel_residual_bwd_kernelINS_13Kernel_traitsIf6__halffS2_fjLj7168ELj1ELj1ELj8ELj8ENS_18Kernel_traits_baseILj7168EfS2_fS2_fjLj256EEEEELb1ELb0ELb0EEEvNS_9BwdParamsE:
	.zero		1192


//--------------------- .nv.constant0._ZN10layer_norm31ln_parallel_residual_bwd_kernelINS_13Kernel_traitsIf6__halffS2_fjLj7168ELj1ELj1ELj8ELj8ENS_18Kernel_traits_baseILj7168EfS2_fS2_fjLj256EEEEELb1ELb0ELb1EEEvNS_9BwdParamsE --------------------------
	.section	.nv.constant0._ZN10layer_norm31ln_parallel_residual_bwd_kernelINS_13Kernel_traitsIf6__halffS2_fjLj7168ELj1ELj1ELj8ELj8ENS_18Kernel_traits_baseILj7168EfS2_fS2_fjLj256EEEEELb1ELb0ELb1EEEvNS_9BwdParamsE,"a",@progbits
	.sectionflags	@""
	.align	4
.nv.constant0._ZN10layer_norm31ln_parallel_residual_bwd_kernelINS_13Kernel_traitsIf6__halffS2_fjLj7168ELj1ELj1ELj8ELj8ENS_18Kernel_traits_baseILj7168EfS2_fS2_fjLj256EEEEELb1ELb0ELb1EEEvNS_9BwdParamsE:
	.zero		1192


//--------------------- .nv.constant0._ZN10layer_norm22ln_bwd_finalize_kernelINS_22Kernel_traits_finalizeILj7168Ef6__halffS2_fjLb0ELj1024ELj4ENS_18Kernel_traits_baseILj7168EfS2_fS2_fjLj1024EEEEELb0ELb0EEEvNS_9BwdParamsE --------------------------
	.section	.nv.constant0._ZN10layer_norm22ln_bwd_finalize_kernelINS_22Kernel_traits_finalizeILj7168Ef6__halffS2_fjLb0ELj1024ELj4ENS_18Kernel_traits_baseILj7168EfS2_fS2_fjLj1024EEEEELb0ELb0EEEvNS_9BwdParamsE,"a",@progbits
	.sectionflags	@""
	.align	4
.nv.constant0._ZN10layer_norm22ln_bwd_finalize_kernelINS_22Kernel_traits_finalizeILj7168Ef6__halffS2_fjLb0ELj1024ELj4ENS_18Kernel_traits_baseILj7168EfS2_fS2_fjLj1024EEEEELb0ELb0EEEvNS_9BwdParamsE:
	.zero		1192


//--------------------- .nv.constant0._ZN10layer_norm40ln_parallel_residual_bwd_finalize_kernelINS_22Kernel_traits_finalizeILj7168Ef6__halffS2_fjLb0ELj1024ELj4ENS_18Kernel_traits_baseILj7168EfS2_fS2_fjLj1024EEEEELb0EEEvNS_9BwdParamsE --------------------------
	.section	.nv.constant0._ZN10layer_norm40ln_parallel_residual_bwd_finalize_kernelINS_22Kernel_traits_finalizeILj7168Ef6__halffS2_fjLb0ELj1024ELj4ENS_18Kernel_traits_baseILj7168EfS2_fS2_fjLj1024EEEEELb0EEEvNS_9BwdParamsE,"a",@progbits
	.sectionflags	@""
	.align	4
.nv.constant0._ZN10layer_norm40ln_parallel_residual_bwd_finalize_kernelINS_22Kernel_traits_finalizeILj7168Ef6__halffS2_fjLb0ELj1024ELj4ENS_18Kernel_traits_baseILj7168EfS2_fS2_fjLj1024EEEEELb0EEEvNS_9BwdParamsE:
	.zero		1192


//--------------------- .nv.constant0._ZN10layer_norm31ln_parallel_residual_bwd_kernelINS_13Kernel_traitsIf6__halffS2_fjLj7168ELj1ELj1ELj8ELj8ENS_18Kernel_traits_baseILj7168EfS2_fS2_fjLj256EEEEELb1ELb1ELb0EEEvNS_9BwdParamsE --------------------------
	.section	.nv.constant0._ZN10layer_norm31ln_parallel_residual_bwd_kernelINS_13Kernel_traitsIf6__halffS2_fjLj7168ELj1ELj1ELj8ELj8ENS_18Kernel_traits_baseILj7168EfS2_fS2_fjLj256EEEEELb1ELb1ELb0EEEvNS_9BwdParamsE,"a",@progbits
	.sectionflags	@""
	.align	4
.nv.constant0._ZN10layer_norm31ln_parallel_residual_bwd_kernelINS_13Kernel_traitsIf6__halffS2_fjLj7168ELj1ELj1ELj8ELj8ENS_18Kernel_traits_baseILj7168EfS2_fS2_fjLj256EEEEELb1ELb1ELb0EEEvNS_9BwdParamsE:
	.zero		1192


//--------------------- .nv.constant0._ZN10layer_norm22ln_bwd_finalize_kernelINS_22Kernel_traits_finalizeILj7168Ef6__halffS2_fjLb0ELj1024ELj4ENS_18Kernel_traits_baseILj7168EfS2_fS2_fjLj1024EEEEELb0ELb1EEEvNS_9BwdParamsE --------------------------
	.section	.nv.constant0._ZN10layer_norm22ln_bwd_finalize_kernelINS_22Kernel_traits_finalizeILj7168Ef6__halffS2_fjLb0ELj1024ELj4ENS_18Kernel_traits_baseILj7168EfS2_fS2_fjLj1024EEEEELb0ELb1EEEvNS_9BwdParamsE,"a",@progbits
	.sectionflags	@""
	.align	4
.nv.constant0._ZN10layer_norm22ln_bwd_finalize_kernelINS_22Kernel_traits_finalizeILj7168Ef6__halffS2_fjLb0ELj1024ELj4ENS_18Kernel_traits_baseILj7168EfS2_fS2_fjLj1024EEEEELb0ELb1EEEvNS_9BwdParamsE:
	.zero		1192


//--------------------- .nv.constant0._ZN10layer_norm40ln_parallel_residual_bwd_finalize_kernelINS_22Kernel_traits_finalizeILj7168Ef6__halffS2_fjLb0ELj1024ELj4ENS_18Kernel_traits_baseILj7168EfS2_fS2_fjLj1024EEEEELb1EEEvNS_9BwdParamsE --------------------------
	.section	.nv.constant0._ZN10layer_norm40ln_parallel_residual_bwd_finalize_kernelINS_22Kernel_traits_finalizeILj7168Ef6__halffS2_fjLb0ELj1024ELj4ENS_18Kernel_traits_baseILj7168EfS2_fS2_fjLj1024EEEEELb1EEEvNS_9BwdParamsE,"a",@progbits
	.sectionflags	@""
	.align	4
.nv.constant0._ZN10layer_norm40ln_parallel_residual_bwd_finalize_kernelINS_22Kernel_traits_finalizeILj7168Ef6__halffS2_fjLb0ELj1024ELj4ENS_18Kernel_traits_baseILj7168EfS2_fS2_fjLj1024EEEEELb1EEEvNS_9BwdParamsE:
	.zero		1192


//--------------------- .nv.constant0._ZN10layer_norm31ln_parallel_residual_bwd_kernelINS_13Kernel_traitsIf6__halffS2_fjLj7168ELj1ELj1ELj8ELj8ENS_18Kernel_traits_baseILj7168EfS2_fS2_fjLj256EEEEELb1ELb1ELb1EEEvNS_9BwdParamsE --------------------------
	.section	.nv.constant0._ZN10layer_norm31ln_parallel_residual_bwd_kernelINS_13Kernel_traitsIf6__halffS2_fjLj7168ELj1ELj1ELj8ELj8ENS_18Kernel_traits_baseILj7168EfS2_fS2_fjLj256EEEEELb1ELb1ELb1EEEvNS_9BwdParamsE,"a",@progbits
	.sectionflags	@""
	.align	4
.nv.constant0._ZN10layer_norm31ln_parallel_residual_bwd_kernelINS_13Kernel_traitsIf6__halffS2_fjLj7168ELj1ELj1ELj8ELj8ENS_18Kernel_traits_baseILj7168EfS2_fS2_fjLj256EEEEELb1ELb1ELb1EEEvNS_9BwdParamsE:
	.zero		1192


//--------------------- .nv.constant0._ZN10layer_norm31ln_parallel_residual_bwd_kernelINS_13Kernel_traitsI6__halfffffjLj7168ELj1ELj1ELj8ELj16ENS_18Kernel_traits_baseILj7168ES2_ffffjLj256EEEEELb0ELb0ELb0EEEvNS_9BwdParamsE --------------------------
	.section	.nv.constant0._ZN10layer_norm31ln_parallel_residual_bwd_kernelINS_13Kernel_traitsI6__halfffffjLj7168ELj1ELj1ELj8ELj16ENS_18Kernel_traits_baseILj7168ES2_ffffjLj256EEEEELb0ELb0ELb0EEEvNS_9BwdParamsE,"a",@progbits
	.sectionflags	@""
	.align	4
.nv.constant0._ZN10layer_norm31ln_parallel_residual_bwd_kernelINS_13Kernel_traitsI6__halfffffjLj7168ELj1ELj1ELj8ELj16ENS_18Kernel_traits_baseILj7168ES2_ffffjLj256EEEEELb0ELb0ELb0EEEvNS_9BwdParamsE:
	.zero		1192


//--------------------- .nv.constant0._ZN10layer_norm31ln_parallel_residual_bwd_kernelINS_13Kernel_traitsI6__halfffffjLj7168ELj1ELj1ELj8ELj16ENS_18Kernel_traits_baseILj7168ES2_ffffjLj256EEEEELb0ELb0ELb1EEEvNS_9BwdParamsE --------------------------
	.section	.nv.constant0._ZN10layer_norm31ln_parallel_residual_bwd_kernelINS_13Kernel_traitsI6__halfffffjLj7168ELj1ELj1ELj8ELj16ENS_18Kernel_traits_baseILj7168ES2_ffffjLj256EEEEELb0ELb0ELb1EEEvNS_9BwdParamsE,"a",@progbits
	.sectionflags	@""
	.align	4
.nv.constant0._ZN10layer_norm31ln_parallel_residual_bwd_kernelINS_13Kernel_traitsI6__halfffffjLj7168ELj1ELj1ELj8ELj16ENS_18Kernel_traits_baseILj7168ES2_ffffjLj256EEEEELb0ELb0ELb1EEEvNS_9BwdParamsE:
	.zero		1192


//--------------------- .nv.constant0._ZN10layer_norm31ln_parallel_residual_bwd_kernelINS_13Kernel_traitsI6__halfffffjLj7168ELj1ELj1ELj8ELj16ENS_18Kernel_traits_baseILj7168ES2_ffffjLj256EEEEELb0ELb1ELb0EEEvNS_9BwdParamsE --------------------------
	.section	.nv.constant0._ZN10layer_norm31ln_parallel_residual_bwd_kernelINS_13Kernel_traitsI6__halfffffjLj7168ELj1ELj1ELj8ELj16ENS_18Kernel_traits_baseILj7168ES2_ffffjLj256EEEEELb0ELb1ELb0EEEvNS_9BwdParamsE,"a",@progbits
	.sectionflags	@""
	.align	4
.nv.constant0._ZN10layer_norm31ln_parallel_residual_bwd_kernelINS_13Kernel_traitsI6__halfffffjLj7168ELj1ELj1ELj8ELj16ENS_18Kernel_traits_baseILj7168ES2_ffffjLj256EEEEELb0ELb1ELb0EEEvNS_9BwdParamsE:
	.zero		1192


//--------------------- .nv.constant0._ZN10layer_norm31ln_parallel_residual_bwd_kernelINS_13Kernel_traitsI6__halfffffjLj7168ELj1ELj1ELj8ELj16ENS_18Kernel_traits_baseILj7168ES2_ffffjLj256EEEEELb0ELb1ELb1EEEvNS_9BwdParamsE --------------------------
	.section	.nv.constant0._ZN10layer_norm31ln_parallel_residual_bwd_kernelINS_13Kernel_traitsI6__halfffffjLj7168ELj1ELj1ELj8ELj16ENS_18Kernel_traits_baseILj7168ES2_ffffjLj256EEEEELb0ELb1ELb1EEEvNS_9BwdParamsE,"a",@progbits
	.sectionflags	@""
	.align	4
.nv.constant0._ZN10layer_norm31ln_parallel_residual_bwd_kernelINS_13Kernel_traitsI6__halfffffjLj7168ELj1ELj1ELj8ELj16ENS_18Kernel_traits_baseILj7168ES2_ffffjLj256EEEEELb0ELb1ELb1EEEvNS_9BwdParamsE:
	.zero		1192


//--------------------- .nv.constant0._ZN10layer_norm31ln_parallel_residual_bwd_kernelINS_13Kernel_traitsI6__halfffffjLj7168ELj1ELj1ELj8ELj16ENS_18Kernel_traits_baseILj7168ES2_ffffjLj256EEEEELb1ELb0ELb0EEEvNS_9BwdParamsE --------------------------
	.section	.nv.constant0._ZN10layer_norm31ln_parallel_residual_bwd_kernelINS_13Kernel_traitsI6__halfffffjLj7168ELj1ELj1ELj8ELj16ENS_18Kernel_traits_baseILj7168ES2_ffffjLj256EEEEELb1ELb0ELb0EEEvNS_9BwdParamsE,"a",@progbits
	.sectionflags	@""
	.align	4
.nv.constant0._ZN10layer_norm31ln_parallel_residual_bwd_kernelINS_13Kernel_traitsI6__halfffffjLj7168ELj1ELj1ELj8ELj16ENS_18Kernel_traits_baseILj7168ES2_ffffjLj256EEEEELb1ELb0ELb0EEEvNS_9BwdParamsE:
	.zero		1192


//--------------------- .nv.constant0._ZN10layer_norm31ln_parallel_residual_bwd_kernelINS_13Kernel_traitsI6__halfffffjLj7168ELj1ELj1ELj8ELj16ENS_18Kernel_traits_baseILj7168ES2_ffffjLj256EEEEELb1ELb0ELb1EEEvNS_9BwdParamsE --------------------------
	.section	.nv.constant0._ZN10layer_norm31ln_parallel_residual_bwd_kernelINS_13Kernel_traitsI6__halfffffjLj7168ELj1ELj1ELj8ELj16ENS_18Kernel_traits_baseILj7168ES2_ffffjLj256EEEEELb1ELb0ELb1EEEvNS_9BwdParamsE,"a",@progbits
	.sectionflags	@""
	.align	4
.nv.constant0._ZN10layer_norm31ln_parallel_residual_bwd_kernelINS_13Kernel_traitsI6__halfffffjLj7168ELj1ELj1ELj8ELj16ENS_18Kernel_traits_baseILj7168ES2_ffffjLj256EEEEELb1ELb0ELb1EEEvNS_9BwdParamsE:
	.zero		1192


//--------------------- .nv.constant0._ZN10layer_norm22ln_bwd_finalize_kernelINS_22Kernel_traits_finalizeILj7168E6__halfffffjLb0ELj1024ELj4ENS_18Kernel_traits_baseILj7168ES2_ffffjLj1024EEEEELb0ELb0EEEvNS_9BwdParamsE --------------------------
	.section	.nv.constant0._ZN10layer_norm22ln_bwd_finalize_kernelINS_22Kernel_traits_finalizeILj7168E6__halfffffjLb0ELj1024ELj4ENS_18Kernel_traits_baseILj7168ES2_ffffjLj1024EEEEELb0ELb0EEEvNS_9BwdParamsE,"a",@progbits
	.sectionflags	@""
	.align	4
.nv.constant0._ZN10layer_norm22ln_bwd_finalize_kernelINS_22Kernel_traits_finalizeILj7168E6__halfffffjLb0ELj1024ELj4ENS_18Kernel_traits_baseILj7168ES2_ffffjLj1024EEEEELb0ELb0EEEvNS_9BwdParamsE:
	.zero		1192


//--------------------- .nv.constant0._ZN10layer_norm40ln_parallel_residual_bwd_finalize_kernelINS_22Kernel_traits_finalizeILj7168E6__halfffffjLb0ELj1024ELj4ENS_18Kernel_traits_baseILj7168ES2_ffffjLj1024EEEEELb0EEEvNS_9BwdParamsE --------------------------
	.section	.nv.constant0._ZN10layer_norm40ln_parallel_residual_bwd_finalize_kernelINS_22Kernel_traits_finalizeILj7168E6__halfffffjLb0ELj1024ELj4ENS_18Kernel_traits_baseILj7168ES2_ffffjLj1024EEEEELb0EEEvNS_9BwdParamsE,"a",@progbits
	.sectionflags	@""
	.align	4
.nv.constant0._ZN10layer_norm40ln_parallel_residual_bwd_finalize_kernelINS_22Kernel_traits_finalizeILj7168E6__halfffffjLb0ELj1024ELj4ENS_18Kernel_traits_baseILj7168ES2_ffffjLj1024EEEEELb0EEEvNS_9BwdParamsE:
	.zero		1192


//--------------------- .nv.constant0._ZN10layer_norm31ln_parallel_residual_bwd_kernelINS_13Kernel_traitsI6__halfffffjLj7168ELj1ELj1ELj8ELj16ENS_18Kernel_traits_baseILj7168ES2_ffffjLj256EEEEELb1ELb1ELb0EEEvNS_9BwdParamsE --------------------------
	.section	.nv.constant0._ZN10layer_norm31ln_parallel_residual_bwd_kernelINS_13Kernel_traitsI6__halfffffjLj7168ELj1ELj1ELj8ELj16ENS_18Kernel_traits_baseILj7168ES2_ffffjLj256EEEEELb1ELb1ELb0EEEvNS_9BwdParamsE,"a",@progbits
	.sectionflags	@""
	.align	4
.nv.constant0._ZN10layer_norm31ln_parallel_residual_bwd_kernelINS_13Kernel_traitsI6__halfffffjLj7168ELj1ELj1ELj8ELj16ENS_18Kernel_traits_baseILj7168ES2_ffffjLj256EEEEELb1ELb1ELb0EEEvNS_9BwdParamsE:
	.zero		1192


//--------------------- .nv.constant0._ZN10layer_norm22ln_bwd_finalize_kernelINS_22Kernel_traits_finalizeILj7168E6__halfffffjLb0ELj1024ELj4ENS_18Kernel_traits_baseILj7168ES2_ffffjLj1024EEEEELb0ELb1EEEvNS_9BwdParamsE --------------------------
	.section	.nv.constant0._ZN10layer_norm22ln_bwd_finalize_kernelINS_22Kernel_traits_finalizeILj7168E6__halfffffjLb0ELj1024ELj4ENS_18Kernel_traits_baseILj7168ES2_ffffjLj1024EEEEELb0ELb1EEEvNS_9BwdParamsE,"a",@progbits
	.sectionflags	@""
	.align	4
.nv.constant0._ZN10layer_norm22ln_bwd_finalize_kernelINS_22Kernel_traits_finalizeILj7168E6__halfffffjLb0ELj1024ELj4ENS_18Kernel_traits_baseILj7168ES2_ffffjLj1024EEEEELb0ELb1EEEvNS_9BwdParamsE:
	.zero		1192


//--------------------- .nv.constant0._ZN10layer_norm40ln_parallel_residual_bwd_finalize_kernelINS_22Kernel_traits_finalizeILj7168E6__halfffffjLb0ELj1024ELj4ENS_18Kernel_traits_baseILj7168ES2_ffffjLj1024EEEEELb1EEEvNS_9BwdParamsE --------------------------
	.section	.nv.constant0._ZN10layer_norm40ln_parallel_residual_bwd_finalize_kernelINS_22Kernel_traits_finalizeILj7168E6__halfffffjLb0ELj1024ELj4ENS_18Kernel_traits_baseILj7168ES2_ffffjLj1024EEEEELb1EEEvNS_9BwdParamsE,"a",@progbits
	.sectionflags	@""
	.align	4
.nv.constant0._ZN10layer_norm40ln_parallel_residual_bwd_finalize_kernelINS_22Kernel_traits_finalizeILj7168E6__halfffffjLb0ELj1024ELj4ENS_18Kernel_traits_baseILj7168ES2_ffffjLj1024EEEEELb1EEEvNS_9BwdParamsE:
	.zero		1192


//--------------------- .nv.constant0._ZN10layer_norm31ln_parallel_residual_bwd_kernelINS_13Kernel_traitsI6__halfffffjLj7168ELj1ELj1ELj8ELj16ENS_18Kernel_traits_baseILj7168ES2_ffffjLj256EEEEELb1ELb1ELb1EEEvNS_9BwdParamsE --------------------------
	.section	.nv.constant0._ZN10layer_norm31ln_parallel_residual_bwd_kernelINS_13Kernel_traitsI6__halfffffjLj7168ELj1ELj1ELj8ELj16ENS_18Kernel_traits_baseILj7168ES2_ffffjLj256EEEEELb1ELb1ELb1EEEvNS_9BwdParamsE,"a",@progbits
	.sectionflags	@""
	.align	4
.nv.constant0._ZN10layer_norm31ln_parallel_residual_bwd_kernelINS_13Kernel_traitsI6__halfffffjLj7168ELj1ELj1ELj8ELj16ENS_18Kernel_traits_baseILj7168ES2_ffffjLj256EEEEELb1ELb1ELb1EEEvNS_9BwdParamsE:
	.zero		1192


//--------------------- .nv.constant0._ZN10layer_norm31ln_parallel_residual_bwd_kernelINS_13Kernel_traitsIfffffjLj7168ELj1ELj1ELj8ELj16ENS_18Kernel_traits_baseILj7168EfffffjLj256EEEEELb0ELb0ELb0EEEvNS_9BwdParamsE --------------------------
	.section	.nv.constant0._ZN10layer_norm31ln_parallel_residual_bwd_kernelINS_13Kernel_traitsIfffffjLj7168ELj1ELj1ELj8ELj16ENS_18Kernel_traits_baseILj7168EfffffjLj256EEEEELb0ELb0ELb0EEEvNS_9BwdParamsE,"a",@progbits
	.sectionflags	@""
	.align	4
.nv.constant0._ZN10layer_norm31ln_parallel_residual_bwd_kernelINS_13Kernel_traitsIfffffjLj7168ELj1ELj1ELj8ELj16ENS_18Kernel_traits_baseILj7168EfffffjLj256EEEEELb0ELb0ELb0EEEvNS_9BwdParamsE:
	.zero		1192


//--------------------- .nv.constant0._ZN10layer_norm31ln_parallel_residual_bwd_kernelINS_13Kernel_traitsIfffffjLj7168ELj1ELj1ELj8ELj16ENS_18Kernel_traits_baseILj7168EfffffjLj256EEEEELb0ELb0ELb1EEEvNS_9BwdParamsE --------------------------
	.section	.nv.constant0._ZN10layer_norm31ln_parallel_residual_bwd_kernelINS_13Kernel_traitsIfffffjLj7168ELj1ELj1ELj8ELj16ENS_18Kernel_traits_baseILj7168EfffffjLj256EEEEELb0ELb0ELb1EEEvNS_9BwdParamsE,"a",@progbits
	.sectionflags	@""
	.align	4
.nv.constant0._ZN10layer_norm31ln_parallel_residual_bwd_kernelINS_13Kernel_traitsIfffffjLj7168ELj1ELj1ELj8ELj16ENS_18Kernel_traits_baseILj7168EfffffjLj256EEEEELb0ELb0ELb1EEEvNS_9BwdParamsE:
	.zero		1192


//--------------------- .nv.constant0._ZN10layer_norm31ln_parallel_residual_bwd_kernelINS_13Kernel_traitsIfffffjLj7168ELj1ELj1ELj8ELj16ENS_18Kernel_traits_baseILj7168EfffffjLj256EEEEELb0ELb1ELb0EEEvNS_9BwdParamsE --------------------------
	.section	.nv.constant0._ZN10layer_norm31ln_parallel_residual_bwd_kernelINS_13Kernel_traitsIfffffjLj7168ELj1ELj1ELj8ELj16ENS_18Kernel_traits_baseILj7168EfffffjLj256EEEEELb0ELb1ELb0EEEvNS_9BwdParamsE,"a",@progbits
	.sectionflags	@""
	.align	4
.nv.constant0._ZN10layer_norm31ln_parallel_residual_bwd_kernelINS_13Kernel_traitsIfffffjLj7168ELj1ELj1ELj8ELj16ENS_18Kernel_traits_baseILj7168EfffffjLj256EEEEELb0ELb1ELb0EEEvNS_9BwdParamsE:
	.zero		1192


//--------------------- .nv.constant0._ZN10layer_norm31ln_parallel_residual_bwd_kernelINS_13Kernel_traitsIfffffjLj7168ELj1ELj1ELj8ELj16ENS_18Kernel_traits_baseILj7168EfffffjLj256EEEEELb0ELb1ELb1EEEvNS_9BwdParamsE --------------------------
	.section	.nv.constant0._ZN10layer_norm31ln_parallel_residual_bwd_kernelINS_13Kernel_traitsIfffffjLj7168ELj1ELj1ELj8ELj16ENS_18Kernel_traits_baseILj7168EfffffjLj256EEEEELb0ELb1ELb1EEEvNS_9BwdParamsE,"a",@progbits
	.sectionflags	@""
	.align	4
.nv.constant0._ZN10layer_norm31ln_parallel_residual_bwd_kernelINS_13Kernel_traitsIfffffjLj7168ELj1ELj1ELj8ELj16ENS_18Kernel_traits_baseILj7168EfffffjLj256EEEEELb0ELb1ELb1EEEvNS_9BwdParamsE:
	.zero		1192


//--------------------- .nv.constant0._ZN10layer_norm31ln_parallel_residual_bwd_kernelINS_13Kernel_traitsIfffffjLj7168ELj1ELj1ELj8ELj16ENS_18Kernel_traits_baseILj7168EfffffjLj256EEEEELb1ELb0ELb0EEEvNS_9BwdParamsE --------------------------
	.section	.nv.constant0._ZN10layer_norm31ln_parallel_residual_bwd_kernelINS_13Kernel_traitsIfffffjLj7168ELj1ELj1ELj8ELj16ENS_18Kernel_traits_baseILj7168EfffffjLj256EEEEELb1ELb0ELb0EEEvNS_9BwdParamsE,"a",@progbits
	.sectionflags	@""
	.align	4
.nv.constant0._ZN10layer_norm31ln_parallel_residual_bwd_kernelINS_13Kernel_traitsIfffffjLj7168ELj1ELj1ELj8ELj16ENS_18Kernel_traits_baseILj7168EfffffjLj256EEEEELb1ELb0ELb0EEEvNS_9BwdParamsE:
	.zero		1192


//--------------------- .nv.constant0._ZN10layer_norm31ln_parallel_residual_bwd_kernelINS_13Kernel_traitsIfffffjLj7168ELj1ELj1ELj8ELj16ENS_18Kernel_traits_baseILj7168EfffffjLj256EEEEELb1ELb0ELb1EEEvNS_9BwdParamsE --------------------------
	.section	.nv.constant0._ZN10layer_norm31ln_parallel_residual_bwd_kernelINS_13Kernel_traitsIfffffjLj7168ELj1ELj1ELj8ELj16ENS_18Kernel_traits_baseILj7168EfffffjLj256EEEEELb1ELb0ELb1EEEvNS_9BwdParamsE,"a",@progbits
	.sectionflags	@""
	.align	4
.nv.constant0._ZN10layer_norm31ln_parallel_residual_bwd_kernelINS_13Kernel_traitsIfffffjLj7168ELj1ELj1ELj8ELj16ENS_18Kernel_traits_baseILj7168EfffffjLj256EEEEELb1ELb0ELb1EEEvNS_9BwdParamsE:
	.zero		1192


//--------------------- .nv.constant0._ZN10layer_norm22ln_bwd_finalize_kernelINS_22Kernel_traits_finalizeILj7168EfffffjLb0ELj1024ELj4ENS_18Kernel_traits_baseILj7168EfffffjLj1024EEEEELb0ELb0EEEvNS_9BwdParamsE --------------------------
	.section	.nv.constant0._ZN10layer_norm22ln_bwd_finalize_kernelINS_22Kernel_traits_finalizeILj7168EfffffjLb0ELj1024ELj4ENS_18Kernel_traits_baseILj7168EfffffjLj1024EEEEELb0ELb0EEEvNS_9BwdParamsE,"a",@progbits
	.sectionflags	@""
	.align	4
.nv.constant0._ZN10layer_norm22ln_bwd_finalize_kernelINS_22Kernel_traits_finalizeILj7168EfffffjLb0ELj1024ELj4ENS_18Kernel_traits_baseILj7168EfffffjLj1024EEEEELb0ELb0EEEvNS_9BwdParamsE:
	.zero		1192


//--------------------- .nv.constant0._ZN10layer_norm40ln_parallel_residual_bwd_finalize_kernelINS_22Kernel_traits_finalizeILj7168EfffffjLb0ELj1024ELj4ENS_18Kernel_traits_baseILj7168EfffffjLj1024EEEEELb0EEEvNS_9BwdParamsE --------------------------
	.section	.nv.constant0._ZN10layer_norm40ln_parallel_residual_bwd_finalize_kernelINS_22Kernel_traits_finalizeILj7168EfffffjLb0ELj1024ELj4ENS_18Kernel_traits_baseILj7168EfffffjLj1024EEEEELb0EEEvNS_9BwdParamsE,"a",@progbits
	.sectionflags	@""
	.align	4
.nv.constant0._ZN10layer_norm40ln_parallel_residual_bwd_finalize_kernelINS_22Kernel_traits_finalizeILj7168EfffffjLb0ELj1024ELj4ENS_18Kernel_traits_baseILj7168EfffffjLj1024EEEEELb0EEEvNS_9BwdParamsE:
	.zero		1192


//--------------------- .nv.constant0._ZN10layer_norm31ln_parallel_residual_bwd_kernelINS_13Kernel_traitsIfffffjLj7168ELj1ELj1ELj8ELj16ENS_18Kernel_traits_baseILj7168EfffffjLj256EEEEELb1ELb1ELb0EEEvNS_9BwdParamsE --------------------------
	.section	.nv.constant0._ZN10layer_norm31ln_parallel_residual_bwd_kernelINS_13Kernel_traitsIfffffjLj7168ELj1ELj1ELj8ELj16ENS_18Kernel_traits_baseILj7168EfffffjLj256EEEEELb1ELb1ELb0EEEvNS_9BwdParamsE,"a",@progbits
	.sectionflags	@""
	.align	4
.nv.constant0._ZN10layer_norm31ln_parallel_residual_bwd_kernelINS_13Kernel_traitsIfffffjLj7168ELj1ELj1ELj8ELj16ENS_18Kernel_traits_baseILj7168EfffffjLj256EEEEELb1ELb1ELb0EEEvNS_9BwdParamsE:
	.zero		1192


//--------------------- .nv.constant0._ZN10layer_norm22ln_bwd_finalize_kernelINS_22Kernel_traits_finalizeILj7168EfffffjLb0ELj1024ELj4ENS_18Kernel_traits_baseILj7168EfffffjLj1024EEEEELb0ELb1EEEvNS_9BwdParamsE --------------------------
	.section	.nv.constant0._ZN10layer_norm22ln_bwd_finalize_kernelINS_22Kernel_traits_finalizeILj7168EfffffjLb0ELj1024ELj4ENS_18Kernel_traits_baseILj7168EfffffjLj1024EEEEELb0ELb1EEEvNS_9BwdParamsE,"a",@progbits
	.sectionflags	@""
	.align	4
.nv.constant0._ZN10layer_norm22ln_bwd_finalize_kernelINS_22Kernel_traits_finalizeILj7168EfffffjLb0ELj1024ELj4ENS_18Kernel_traits_baseILj7168EfffffjLj1024EEEEELb0ELb1EEEvNS_9BwdParamsE:
	.zero		1192


//--------------------- .nv.constant0._ZN10layer_norm40ln_parallel_residual_bwd_finalize_kernelINS_22Kernel_traits_finalizeILj7168EfffffjLb0ELj1024ELj4ENS_18Kernel_traits_baseILj7168EfffffjLj1024EEEEELb1EEEvNS_9BwdParamsE --------------------------
	.section	.nv.constant0._ZN10layer_norm40ln_parallel_residual_bwd_finalize_kernelINS_22Kernel_traits_finalizeILj7168EfffffjLb0ELj1024ELj4ENS_18Kernel_traits_baseILj7168EfffffjLj1024EEEEELb1EEEvNS_9BwdParamsE,"a",@progbits
	.sectionflags	@""
	.align	4
.nv.constant0._ZN10layer_norm40ln_parallel_residual_bwd_finalize_kernelINS_22Kernel_traits_finalizeILj7168EfffffjLb0ELj1024ELj4ENS_18Kernel_traits_baseILj7168EfffffjLj1024EEEEELb1EEEvNS_9BwdParamsE:
	.zero		1192


//--------------------- .nv.constant0._ZN10layer_norm31ln_parallel_residual_bwd_kernelINS_13Kernel_traitsIfffffjLj7168ELj1ELj1ELj8ELj16ENS_18Kernel_traits_baseILj7168EfffffjLj256EEEEELb1ELb1ELb1EEEvNS_9BwdParamsE --------------------------
	.section	.nv.constant0._ZN10layer_norm31ln_parallel_residual_bwd_kernelINS_13Kernel_traitsIfffffjLj7168ELj1ELj1ELj8ELj16ENS_18Kernel_traits_baseILj7168EfffffjLj256EEEEELb1ELb1ELb1EEEvNS_9BwdParamsE,"a",@progbits
	.sectionflags	@""
	.align	4
.nv.constant0._ZN10layer_norm31ln_parallel_residual_bwd_kernelINS_13Kernel_traitsIfffffjLj7168ELj1ELj1ELj8ELj16ENS_18Kernel_traits_baseILj7168EfffffjLj256EEEEELb1ELb1ELb1EEEvNS_9BwdParamsE:
	.zero		1192


//--------------------- SYMBOLS --------------------------

	.type		.nv.reservedSmem.offset0,@object
	.size		.nv.reservedSmem.offset0,0x4
	.type		.nv.reservedSmem.cap,@object
	.size		.nv.reservedSmem.cap,0x4
